	.target	sm_80

	.elftype	@"ET_EXEC"


//--------------------- .note.nv.tkinfo           --------------------------
	.section	.note.nv.tkinfo,"",@"SHT_NOTE"
	.sectionflags	@"SHF_NOTE_NV_TKINFO"
	.tkinfo
        /*0018*/ 	.word	0x00000002
        /*0030*/ 	.string	""
        /*0030*/ 	.string	"ptxas"
        /*0030*/ 	.string	"Cuda compilation tools, release 13.0, V13.0.88"
        /*0030*/ 	.string	"Build cuda_13.0.r13.0/compiler.36424714_0"
        /*0030*/ 	.string	"-arch sm_80 -m 64 "



//--------------------- .note.nv.cuinfo           --------------------------
	.section	.note.nv.cuinfo,"",@"SHT_NOTE"
	.sectionflags	@"SHF_NOTE_NV_CUINFO"
        /*0018*/ 	.short	0x0002
        /*001a*/ 	.short	0x0050
        /*001c*/ 	.short	0x0082
	.zero		2


//--------------------- .nv.info                  --------------------------
	.section	.nv.info,"",@"SHT_CUDA_INFO"
	.align	4


	//----- nvinfo : EIATTR_REGCOUNT
	.align		4
        /*0000*/ 	.byte	0x04, 0x2f
        /*0002*/ 	.short	(.L_10 - .L_9)
	.align		4
.L_9:
        /*0004*/ 	.word	index@(_ZN10layer_norm31ln_parallel_residual_fwd_kernelINS_13Kernel_traitsIfffffjLj5120ELj1ELj1ELj4ELj16ENS_18Kernel_traits_baseILj5120EfffffjLj128EEEEELb1ELb1ELb1EEEvNS_9FwdParamsE)
        /*0008*/ 	.word	0x000000a8


	//----- nvinfo : EIATTR_FRAME_SIZE
	.align		4
.L_10:
        /*000c*/ 	.byte	0x04, 0x11
        /*000e*/ 	.short	(.L_12 - .L_11)
	.align		4
.L_11:
        /*0010*/ 	.word	index@($__internal_79_$__cuda_sm70_shflsync_bfly_p)
        /*0014*/ 	.word	0x00000000


	//----- nvinfo : EIATTR_FRAME_SIZE
	.align		4
.L_12:
        /*0018*/ 	.byte	0x04, 0x11
        /*001a*/ 	.short	(.L_14 - .L_13)
	.align		4
.L_13:
        /*001c*/ 	.word	index@(_ZN10layer_norm31ln_parallel_residual_fwd_kernelINS_13Kernel_traitsIfffffjLj5120ELj1ELj1ELj4ELj16ENS_18Kernel_traits_baseILj5120EfffffjLj128EEEEELb1ELb1ELb1EEEvNS_9FwdParamsE)
        /*0020*/ 	.word	0x00000000


	//----- nvinfo : EIATTR_REGCOUNT
	.align		4
.L_14:
        /*0024*/ 	.byte	0x04, 0x2f
        /*0026*/ 	.short	(.L_16 - .L_15)
	.align		4
.L_15:
        /*0028*/ 	.word	index@(_ZN10layer_norm31ln_parallel_residual_fwd_kernelINS_13Kernel_traitsIfffffjLj5120ELj1ELj1ELj4ELj16ENS_18Kernel_traits_baseILj5120EfffffjLj128EEEEELb1ELb1ELb0EEEvNS_9FwdParamsE)
        /*002c*/ 	.word	0x000000a5


	//----- nvinfo : EIATTR_FRAME_SIZE
	.align		4
.L_16:
        /*0030*/ 	.byte	0x04, 0x11
        /*0032*/ 	.short	(.L_18 - .L_17)
	.align		4
.L_17:
        /*0034*/ 	.word	index@($__internal_78_$__cuda_sm70_shflsync_bfly_p)
        /*0038*/ 	.word	0x00000000


	//----- nvinfo : EIATTR_FRAME_SIZE
	.align		4
.L_18:
        /*003c*/ 	.byte	0x04, 0x11
        /*003e*/ 	.short	(.L_20 - .L_19)
	.align		4
.L_19:
        /*0040*/ 	.word	index@(_ZN10layer_norm31ln_parallel_residual_fwd_kernelINS_13Kernel_traitsIfffffjLj5120ELj1ELj1ELj4ELj16ENS_18Kernel_traits_baseILj5120EfffffjLj128EEEEELb1ELb1ELb0EEEvNS_9FwdParamsE)
        /*0044*/ 	.word	0x00000000


	//----- nvinfo : EIATTR_REGCOUNT
	.align		4
.L_20:
        /*0048*/ 	.byte	0x04, 0x2f
        /*004a*/ 	.short	(.L_22 - .L_21)
	.align		4
.L_21:
        /*004c*/ 	.word	index@(_ZN10layer_norm31ln_parallel_residual_fwd_kernelINS_13Kernel_traitsIfffffjLj5120ELj1ELj1ELj4ELj16ENS_18Kernel_traits_baseILj5120EfffffjLj128EEEEELb1ELb0ELb1EEEvNS_9FwdParamsE)
        /*0050*/ 	.word	0x000000fa


	//----- nvinfo : EIATTR_FRAME_SIZE
	.align		4
.L_22:
        /*0054*/ 	.byte	0x04, 0x11
        /*0056*/ 	.short	(.L_24 - .L_23)
	.align		4
.L_23:
        /*0058*/ 	.word	index@($__internal_77_$__cuda_sm70_shflsync_bfly_p)
        /*005c*/ 	.word	0x00000000


	//----- nvinfo : EIATTR_FRAME_SIZE
	.align		4
.L_24:
        /*0060*/ 	.byte	0x04, 0x11
        /*0062*/ 	.short	(.L_26 - .L_25)
	.align		4
.L_25:
        /*0064*/ 	.word	index@(_ZN10layer_norm31ln_parallel_residual_fwd_kernelINS_13Kernel_traitsIfffffjLj5120ELj1ELj1ELj4ELj16ENS_18Kernel_traits_baseILj5120EfffffjLj128EEEEELb1ELb0ELb1EEEvNS_9FwdParamsE)
        /*0068*/ 	.word	0x00000000


	//----- nvinfo : EIATTR_REGCOUNT
	.align		4
.L_26:
        /*006c*/ 	.byte	0x04, 0x2f
        /*006e*/ 	.short	(.L_28 - .L_27)
	.align		4
.L_27:
        /*0070*/ 	.word	index@(_ZN10layer_norm31ln_parallel_residual_fwd_kernelINS_13Kernel_traitsIfffffjLj5120ELj1ELj1ELj4ELj16ENS_18Kernel_traits_baseILj5120EfffffjLj128EEEEELb1ELb0ELb0EEEvNS_9FwdParamsE)
        /*0074*/ 	.word	0x000000f6


	//----- nvinfo : EIATTR_FRAME_SIZE
	.align		4
.L_28:
        /*0078*/ 	.byte	0x04, 0x11
        /*007a*/ 	.short	(.L_30 - .L_29)
	.align		4
.L_29:
        /*007c*/ 	.word	index@($__internal_76_$__cuda_sm70_shflsync_bfly_p)
        /*0080*/ 	.word	0x00000000


	//----- nvinfo : EIATTR_FRAME_SIZE
	.align		4
.L_30:
        /*0084*/ 	.byte	0x04, 0x11
        /*0086*/ 	.short	(.L_32 - .L_31)
	.align		4
.L_31:
        /*0088*/ 	.word	index@(_ZN10layer_norm31ln_parallel_residual_fwd_kernelINS_13Kernel_traitsIfffffjLj5120ELj1ELj1ELj4ELj16ENS_18Kernel_traits_baseILj5120EfffffjLj128EEEEELb1ELb0ELb0EEEvNS_9FwdParamsE)
        /*008c*/ 	.word	0x00000000


	//----- nvinfo : EIATTR_REGCOUNT
	.align		4
.L_32:
        /*0090*/ 	.byte	0x04, 0x2f
        /*0092*/ 	.short	(.L_34 - .L_33)
	.align		4
.L_33:
        /*0094*/ 	.word	index@(_ZN10layer_norm31ln_parallel_residual_fwd_kernelINS_13Kernel_traitsIfffffjLj5120ELj1ELj1ELj4ELj16ENS_18Kernel_traits_baseILj5120EfffffjLj128EEEEELb0ELb1ELb1EEEvNS_9FwdParamsE)
        /*0098*/ 	.word	0x000000a4


	//----- nvinfo : EIATTR_FRAME_SIZE
	.align		4
.L_34:
        /*009c*/ 	.byte	0x04, 0x11
        /*009e*/ 	.short	(.L_36 - .L_35)
	.align		4
.L_35:
        /*00a0*/ 	.word	index@($__internal_75_$__cuda_sm70_shflsync_bfly_p)
        /*00a4*/ 	.word	0x00000000


	//----- nvinfo : EIATTR_FRAME_SIZE
	.align		4
.L_36:
        /*00a8*/ 	.byte	0x04, 0x11
        /*00aa*/ 	.short	(.L_38 - .L_37)
	.align		4
.L_37:
        /*00ac*/ 	.word	index@(_ZN10layer_norm31ln_parallel_residual_fwd_kernelINS_13Kernel_traitsIfffffjLj5120ELj1ELj1ELj4ELj16ENS_18Kernel_traits_baseILj5120EfffffjLj128EEEEELb0ELb1ELb1EEEvNS_9FwdParamsE)
        /*00b0*/ 	.word	0x00000000


	//----- nvinfo : EIATTR_REGCOUNT
	.align		4
.L_38:
        /*00b4*/ 	.byte	0x04, 0x2f
        /*00b6*/ 	.short	(.L_40 - .L_39)
	.align		4
.L_39:
        /*00b8*/ 	.word	index@(_ZN10layer_norm31ln_parallel_residual_fwd_kernelINS_13Kernel_traitsIfffffjLj5120ELj1ELj1ELj4ELj16ENS_18Kernel_traits_baseILj5120EfffffjLj128EEEEELb0ELb1ELb0EEEvNS_9FwdParamsE)
        /*00bc*/ 	.word	0x000000a0


	//----- nvinfo : EIATTR_FRAME_SIZE
	.align		4
.L_40:
        /*00c0*/ 	.byte	0x04, 0x11
        /*00c2*/ 	.short	(.L_42 - .L_41)
	.align		4
.L_41:
        /*00c4*/ 	.word	index@($__internal_74_$__cuda_sm70_shflsync_bfly_p)
        /*00c8*/ 	.word	0x00000000


	//----- nvinfo : EIATTR_FRAME_SIZE
	.align		4
.L_42:
        /*00cc*/ 	.byte	0x04, 0x11
        /*00ce*/ 	.short	(.L_44 - .L_43)
	.align		4
.L_43:
        /*00d0*/ 	.word	index@(_ZN10layer_norm31ln_parallel_residual_fwd_kernelINS_13Kernel_traitsIfffffjLj5120ELj1ELj1ELj4ELj16ENS_18Kernel_traits_baseILj5120EfffffjLj128EEEEELb0ELb1ELb0EEEvNS_9FwdParamsE)
        /*00d4*/ 	.word	0x00000000


	//----- nvinfo : EIATTR_REGCOUNT
	.align		4
.L_44:
        /*00d8*/ 	.byte	0x04, 0x2f
        /*00da*/ 	.short	(.L_46 - .L_45)
	.align		4
.L_45:
        /*00dc*/ 	.word	index@(_ZN10layer_norm31ln_parallel_residual_fwd_kernelINS_13Kernel_traitsIfffffjLj5120ELj1ELj1ELj4ELj16ENS_18Kernel_traits_baseILj5120EfffffjLj128EEEEELb0ELb0ELb1EEEvNS_9FwdParamsE)
        /*00e0*/ 	.word	0x000000f6


	//----- nvinfo : EIATTR_FRAME_SIZE
	.align		4
.L_46:
        /*00e4*/ 	.byte	0x04, 0x11
        /*00e6*/ 	.short	(.L_48 - .L_47)
	.align		4
.L_47:
        /*00e8*/ 	.word	index@($__internal_73_$__cuda_sm70_shflsync_bfly_p)
        /*00ec*/ 	.word	0x00000000


	//----- nvinfo : EIATTR_FRAME_SIZE
	.align		4
.L_48:
        /*00f0*/ 	.byte	0x04, 0x11
        /*00f2*/ 	.short	(.L_50 - .L_49)
	.align		4
.L_49:
        /*00f4*/ 	.word	index@(_ZN10layer_norm31ln_parallel_residual_fwd_kernelINS_13Kernel_traitsIfffffjLj5120ELj1ELj1ELj4ELj16ENS_18Kernel_traits_baseILj5120EfffffjLj128EEEEELb0ELb0ELb1EEEvNS_9FwdParamsE)
        /*00f8*/ 	.word	0x00000000


	//----- nvinfo : EIATTR_REGCOUNT
	.align		4
.L_50:
        /*00fc*/ 	.byte	0x04, 0x2f
        /*00fe*/ 	.short	(.L_52 - .L_51)
	.align		4
.L_51:
        /*0100*/ 	.word	index@(_ZN10layer_norm31ln_parallel_residual_fwd_kernelINS_13Kernel_traitsIfffffjLj5120ELj1ELj1ELj4ELj16ENS_18Kernel_traits_baseILj5120EfffffjLj128EEEEELb0ELb0ELb0EEEvNS_9FwdParamsE)
        /*0104*/ 	.word	0x000000ee


	//----- nvinfo : EIATTR_FRAME_SIZE
	.align		4
.L_52:
        /*0108*/ 	.byte	0x04, 0x11
        /*010a*/ 	.short	(.L_54 - .L_53)
	.align		4
.L_53:
        /*010c*/ 	.word	index@($__internal_72_$__cuda_sm70_shflsync_bfly_p)
        /*0110*/ 	.word	0x00000000


	//----- nvinfo : EIATTR_FRAME_SIZE
	.align		4
.L_54:
        /*0114*/ 	.byte	0x04, 0x11
        /*0116*/ 	.short	(.L_56 - .L_55)
	.align		4
.L_55:
        /*0118*/ 	.word	index@(_ZN10layer_norm31ln_parallel_residual_fwd_kernelINS_13Kernel_traitsIfffffjLj5120ELj1ELj1ELj4ELj16ENS_18Kernel_traits_baseILj5120EfffffjLj128EEEEELb0ELb0ELb0EEEvNS_9FwdParamsE)
        /*011c*/ 	.word	0x00000000


	//----- nvinfo : EIATTR_REGCOUNT
	.align		4
.L_56:
        /*0120*/ 	.byte	0x04, 0x2f
        /*0122*/ 	.short	(.L_58 - .L_57)
	.align		4
.L_57:
        /*0124*/ 	.word	index@(_ZN10layer_norm31ln_parallel_residual_fwd_kernelINS_13Kernel_traitsI6__halfffffjLj5120ELj1ELj1ELj4ELj16ENS_18Kernel_traits_baseILj5120ES2_ffffjLj128EEEEELb1ELb1ELb1EEEvNS_9FwdParamsE)
        /*0128*/ 	.word	0x000000a8


	//----- nvinfo : EIATTR_FRAME_SIZE
	.align		4
.L_58:
        /*012c*/ 	.byte	0x04, 0x11
        /*012e*/ 	.short	(.L_60 - .L_59)
	.align		4
.L_59:
        /*0130*/ 	.word	index@($__internal_71_$__cuda_sm70_shflsync_bfly_p)
        /*0134*/ 	.word	0x00000000


	//----- nvinfo : EIATTR_FRAME_SIZE
	.align		4
.L_60:
        /*0138*/ 	.byte	0x04, 0x11
        /*013a*/ 	.short	(.L_62 - .L_61)
	.align		4
.L_61:
        /*013c*/ 	.word	index@(_ZN10layer_norm31ln_parallel_residual_fwd_kernelINS_13Kernel_traitsI6__halfffffjLj5120ELj1ELj1ELj4ELj16ENS_18Kernel_traits_baseILj5120ES2_ffffjLj128EEEEELb1ELb1ELb1EEEvNS_9FwdParamsE)
        /*0140*/ 	.word	0x00000000


	//----- nvinfo : EIATTR_REGCOUNT
	.align		4
.L_62:
        /*0144*/ 	.byte	0x04, 0x2f
        /*0146*/ 	.short	(.L_64 - .L_63)
	.align		4
.L_63:
        /*0148*/ 	.word	index@(_ZN10layer_norm31ln_parallel_residual_fwd_kernelINS_13Kernel_traitsI6__halfffffjLj5120ELj1ELj1ELj4ELj16ENS_18Kernel_traits_baseILj5120ES2_ffffjLj128EEEEELb1ELb1ELb0EEEvNS_9FwdParamsE)
        /*014c*/ 	.word	0x000000a5


	//----- nvinfo : EIATTR_FRAME_SIZE
	.align		4
.L_64:
        /*0150*/ 	.byte	0x04, 0x11
        /*0152*/ 	.short	(.L_66 - .L_65)
	.align		4
.L_65:
        /*0154*/ 	.word	index@($__internal_70_$__cuda_sm70_shflsync_bfly_p)
        /*0158*/ 	.word	0x00000000


	//----- nvinfo : EIATTR_FRAME_SIZE
	.align		4
.L_66:
        /*015c*/ 	.byte	0x04, 0x11
        /*015e*/ 	.short	(.L_68 - .L_67)
	.align		4
.L_67:
        /*0160*/ 	.word	index@(_ZN10layer_norm31ln_parallel_residual_fwd_kernelINS_13Kernel_traitsI6__halfffffjLj5120ELj1ELj1ELj4ELj16ENS_18Kernel_traits_baseILj5120ES2_ffffjLj128EEEEELb1ELb1ELb0EEEvNS_9FwdParamsE)
        /*0164*/ 	.word	0x00000000


	//----- nvinfo : EIATTR_REGCOUNT
	.align		4
.L_68:
        /*0168*/ 	.byte	0x04, 0x2f
        /*016a*/ 	.short	(.L_70 - .L_69)
	.align		4
.L_69:
        /*016c*/ 	.word	index@(_ZN10layer_norm31ln_parallel_residual_fwd_kernelINS_13Kernel_traitsI6__halfffffjLj5120ELj1ELj1ELj4ELj16ENS_18Kernel_traits_baseILj5120ES2_ffffjLj128EEEEELb1ELb0ELb1EEEvNS_9FwdParamsE)
        /*0170*/ 	.word	0x000000f8


	//----- nvinfo : EIATTR_FRAME_SIZE
	.align		4
.L_70:
        /*0174*/ 	.byte	0x04, 0x11
        /*0176*/ 	.short	(.L_72 - .L_71)
	.align		4
.L_71:
        /*0178*/ 	.word	index@($__internal_69_$__cuda_sm70_shflsync_bfly_p)
        /*017c*/ 	.word	0x00000000


	//----- nvinfo : EIATTR_FRAME_SIZE
	.align		4
.L_72:
        /*0180*/ 	.byte	0x04, 0x11
        /*0182*/ 	.short	(.L_74 - .L_73)
	.align		4
.L_73:
        /*0184*/ 	.word	index@(_ZN10layer_norm31ln_parallel_residual_fwd_kernelINS_13Kernel_traitsI6__halfffffjLj5120ELj1ELj1ELj4ELj16ENS_18Kernel_traits_baseILj5120ES2_ffffjLj128EEEEELb1ELb0ELb1EEEvNS_9FwdParamsE)
        /*0188*/ 	.word	0x00000000


	//----- nvinfo : EIATTR_REGCOUNT
	.align		4
.L_74:
        /*018c*/ 	.byte	0x04, 0x2f
        /*018e*/ 	.short	(.L_76 - .L_75)
	.align		4
.L_75:
        /*0190*/ 	.word	index@(_ZN10layer_norm31ln_parallel_residual_fwd_kernelINS_13Kernel_traitsI6__halfffffjLj5120ELj1ELj1ELj4ELj16ENS_18Kernel_traits_baseILj5120ES2_ffffjLj128EEEEELb1ELb0ELb0EEEvNS_9FwdParamsE)
        /*0194*/ 	.word	0x000000f6


	//----- nvinfo : EIATTR_FRAME_SIZE
	.align		4
.L_76:
        /*0198*/ 	.byte	0x04, 0x11
        /*019a*/ 	.short	(.L_78 - .L_77)
	.align		4
.L_77:
        /*019c*/ 	.word	index@($__internal_68_$__cuda_sm70_shflsync_bfly_p)
        /*01a0*/ 	.word	0x00000000


	//----- nvinfo : EIATTR_FRAME_SIZE
	.align		4
.L_78:
        /*01a4*/ 	.byte	0x04, 0x11
        /*01a6*/ 	.short	(.L_80 - .L_79)
	.align		4
.L_79:
        /*01a8*/ 	.word	index@(_ZN10layer_norm31ln_parallel_residual_fwd_kernelINS_13Kernel_traitsI6__halfffffjLj5120ELj1ELj1ELj4ELj16ENS_18Kernel_traits_baseILj5120ES2_ffffjLj128EEEEELb1ELb0ELb0EEEvNS_9FwdParamsE)
        /*01ac*/ 	.word	0x00000000


	//----- nvinfo : EIATTR_REGCOUNT
	.align		4
.L_80:
        /*01b0*/ 	.byte	0x04, 0x2f
        /*01b2*/ 	.short	(.L_82 - .L_81)
	.align		4
.L_81:
        /*01b4*/ 	.word	index@(_ZN10layer_norm31ln_parallel_residual_fwd_kernelINS_13Kernel_traitsI6__halfffffjLj5120ELj1ELj1ELj4ELj16ENS_18Kernel_traits_baseILj5120ES2_ffffjLj128EEEEELb0ELb1ELb1EEEvNS_9FwdParamsE)
        /*01b8*/ 	.word	0x000000a8


	//----- nvinfo : EIATTR_FRAME_SIZE
	.align		4
.L_82:
        /*01bc*/ 	.byte	0x04, 0x11
        /*01be*/ 	.short	(.L_84 - .L_83)
	.align		4
.L_83:
        /*01c0*/ 	.word	index@($__internal_67_$__cuda_sm70_shflsync_bfly_p)
        /*01c4*/ 	.word	0x00000000


	//----- nvinfo : EIATTR_FRAME_SIZE
	.align		4
.L_84:
        /*01c8*/ 	.byte	0x04, 0x11
        /*01ca*/ 	.short	(.L_86 - .L_85)
	.align		4
.L_85:
        /*01cc*/ 	.word	index@(_ZN10layer_norm31ln_parallel_residual_fwd_kernelINS_13Kernel_traitsI6__halfffffjLj5120ELj1ELj1ELj4ELj16ENS_18Kernel_traits_baseILj5120ES2_ffffjLj128EEEEELb0ELb1ELb1EEEvNS_9FwdParamsE)
        /*01d0*/ 	.word	0x00000000


	//----- nvinfo : EIATTR_REGCOUNT
	.align		4
.L_86:
        /*01d4*/ 	.byte	0x04, 0x2f
        /*01d6*/ 	.short	(.L_88 - .L_87)
	.align		4
.L_87:
        /*01d8*/ 	.word	index@(_ZN10layer_norm31ln_parallel_residual_fwd_kernelINS_13Kernel_traitsI6__halfffffjLj5120ELj1ELj1ELj4ELj16ENS_18Kernel_traits_baseILj5120ES2_ffffjLj128EEEEELb0ELb1ELb0EEEvNS_9FwdParamsE)
        /*01dc*/ 	.word	0x000000a0


	//----- nvinfo : EIATTR_FRAME_SIZE
	.align		4
.L_88:
        /*01e0*/ 	.byte	0x04, 0x11
        /*01e2*/ 	.short	(.L_90 - .L_89)
	.align		4
.L_89:
        /*01e4*/ 	.word	index@($__internal_66_$__cuda_sm70_shflsync_bfly_p)
        /*01e8*/ 	.word	0x00000000


	//----- nvinfo : EIATTR_FRAME_SIZE
	.align		4
.L_90:
        /*01ec*/ 	.byte	0x04, 0x11
        /*01ee*/ 	.short	(.L_92 - .L_91)
	.align		4
.L_91:
        /*01f0*/ 	.word	index@(_ZN10layer_norm31ln_parallel_residual_fwd_kernelINS_13Kernel_traitsI6__halfffffjLj5120ELj1ELj1ELj4ELj16ENS_18Kernel_traits_baseILj5120ES2_ffffjLj128EEEEELb0ELb1ELb0EEEvNS_9FwdParamsE)
        /*01f4*/ 	.word	0x00000000


	//----- nvinfo : EIATTR_REGCOUNT
	.align		4
.L_92:
        /*01f8*/ 	.byte	0x04, 0x2f
        /*01fa*/ 	.short	(.L_94 - .L_93)
	.align		4
.L_93:
        /*01fc*/ 	.word	index@(_ZN10layer_norm31ln_parallel_residual_fwd_kernelINS_13Kernel_traitsI6__halfffffjLj5120ELj1ELj1ELj4ELj16ENS_18Kernel_traits_baseILj5120ES2_ffffjLj128EEEEELb0ELb0ELb1EEEvNS_9FwdParamsE)
        /*0200*/ 	.word	0x000000f8


	//----- nvinfo : EIATTR_FRAME_SIZE
	.align		4
.L_94:
        /*0204*/ 	.byte	0x04, 0x11
        /*0206*/ 	.short	(.L_96 - .L_95)
	.align		4
.L_95:
        /*0208*/ 	.word	index@($__internal_65_$__cuda_sm70_shflsync_bfly_p)
        /*020c*/ 	.word	0x00000000


	//----- nvinfo : EIATTR_FRAME_SIZE
	.align		4
.L_96:
        /*0210*/ 	.byte	0x04, 0x11
        /*0212*/ 	.short	(.L_98 - .L_97)
	.align		4
.L_97:
        /*0214*/ 	.word	index@(_ZN10layer_norm31ln_parallel_residual_fwd_kernelINS_13Kernel_traitsI6__halfffffjLj5120ELj1ELj1ELj4ELj16ENS_18Kernel_traits_baseILj5120ES2_ffffjLj128EEEEELb0ELb0ELb1EEEvNS_9FwdParamsE)
        /*0218*/ 	.word	0x00000000


	//----- nvinfo : EIATTR_REGCOUNT
	.align		4
.L_98:
        /*021c*/ 	.byte	0x04, 0x2f
        /*021e*/ 	.short	(.L_100 - .L_99)
	.align		4
.L_99:
        /*0220*/ 	.word	index@(_ZN10layer_norm31ln_parallel_residual_fwd_kernelINS_13Kernel_traitsI6__halfffffjLj5120ELj1ELj1ELj4ELj16ENS_18Kernel_traits_baseILj5120ES2_ffffjLj128EEEEELb0ELb0ELb0EEEvNS_9FwdParamsE)
        /*0224*/ 	.word	0x000000ee


	//----- nvinfo : EIATTR_FRAME_SIZE
	.align		4
.L_100:
        /*0228*/ 	.byte	0x04, 0x11
        /*022a*/ 	.short	(.L_102 - .L_101)
	.align		4
.L_101:
        /*022c*/ 	.word	index@($__internal_64_$__cuda_sm70_shflsync_bfly_p)
        /*0230*/ 	.word	0x00000000


	//----- nvinfo : EIATTR_FRAME_SIZE
	.align		4
.L_102:
        /*0234*/ 	.byte	0x04, 0x11
        /*0236*/ 	.short	(.L_104 - .L_103)
	.align		4
.L_103:
        /*0238*/ 	.word	index@(_ZN10layer_norm31ln_parallel_residual_fwd_kernelINS_13Kernel_traitsI6__halfffffjLj5120ELj1ELj1ELj4ELj16ENS_18Kernel_traits_baseILj5120ES2_ffffjLj128EEEEELb0ELb0ELb0EEEvNS_9FwdParamsE)
        /*023c*/ 	.word	0x00000000


	//----- nvinfo : EIATTR_REGCOUNT
	.align		4
.L_104:
        /*0240*/ 	.byte	0x04, 0x2f
        /*0242*/ 	.short	(.L_106 - .L_105)
	.align		4
.L_105:
        /*0244*/ 	.word	index@(_ZN10layer_norm31ln_parallel_residual_fwd_kernelINS_13Kernel_traitsIf6__halffS2_fjLj5120ELj1ELj1ELj4ELj16ENS_18Kernel_traits_baseILj5120EfS2_fS2_fjLj128EEEEELb1ELb1ELb1EEEvNS_9FwdParamsE)
        /*0248*/ 	.word	0x000000a8


	//----- nvinfo : EIATTR_FRAME_SIZE
	.align		4
.L_106:
        /*024c*/ 	.byte	0x04, 0x11
        /*024e*/ 	.short	(.L_108 - .L_107)
	.align		4
.L_107:
        /*0250*/ 	.word	index@($__internal_63_$__cuda_sm70_shflsync_bfly_p)
        /*0254*/ 	.word	0x00000000


	//----- nvinfo : EIATTR_FRAME_SIZE
	.align		4
.L_108:
        /*0258*/ 	.byte	0x04, 0x11
        /*025a*/ 	.short	(.L_110 - .L_109)
	.align		4
.L_109:
        /*025c*/ 	.word	index@(_ZN10layer_norm31ln_parallel_residual_fwd_kernelINS_13Kernel_traitsIf6__halffS2_fjLj5120ELj1ELj1ELj4ELj16ENS_18Kernel_traits_baseILj5120EfS2_fS2_fjLj128EEEEELb1ELb1ELb1EEEvNS_9FwdParamsE)
        /*0260*/ 	.word	0x00000000


	//----- nvinfo : EIATTR_REGCOUNT
	.align		4
.L_110:
        /*0264*/ 	.byte	0x04, 0x2f
        /*0266*/ 	.short	(.L_112 - .L_111)
	.align		4
.L_111:
        /*0268*/ 	.word	index@(_ZN10layer_norm31ln_parallel_residual_fwd_kernelINS_13Kernel_traitsIf6__halffS2_fjLj5120ELj1ELj1ELj4ELj16ENS_18Kernel_traits_baseILj5120EfS2_fS2_fjLj128EEEEELb1ELb1ELb0EEEvNS_9FwdParamsE)
        /*026c*/ 	.word	0x000000b3


	//----- nvinfo : EIATTR_FRAME_SIZE
	.align		4
.L_112:
        /*0270*/ 	.byte	0x04, 0x11
        /*0272*/ 	.short	(.L_114 - .L_113)
	.align		4
.L_113:
        /*0274*/ 	.word	index@($__internal_62_$__cuda_sm70_shflsync_bfly_p)
        /*0278*/ 	.word	0x00000000


	//----- nvinfo : EIATTR_FRAME_SIZE
	.align		4
.L_114:
        /*027c*/ 	.byte	0x04, 0x11
        /*027e*/ 	.short	(.L_116 - .L_115)
	.align		4
.L_115:
        /*0280*/ 	.word	index@(_ZN10layer_norm31ln_parallel_residual_fwd_kernelINS_13Kernel_traitsIf6__halffS2_fjLj5120ELj1ELj1ELj4ELj16ENS_18Kernel_traits_baseILj5120EfS2_fS2_fjLj128EEEEELb1ELb1ELb0EEEvNS_9FwdParamsE)
        /*0284*/ 	.word	0x00000000


	//----- nvinfo : EIATTR_REGCOUNT
	.align		4
.L_116:
        /*0288*/ 	.byte	0x04, 0x2f
        /*028a*/ 	.short	(.L_118 - .L_117)
	.align		4
.L_117:
        /*028c*/ 	.word	index@(_ZN10layer_norm31ln_parallel_residual_fwd_kernelINS_13Kernel_traitsIf6__halffS2_fjLj5120ELj1ELj1ELj4ELj16ENS_18Kernel_traits_baseILj5120EfS2_fS2_fjLj128EEEEELb1ELb0ELb1EEEvNS_9FwdParamsE)
        /*0290*/ 	.word	0x000000fe


	//----- nvinfo : EIATTR_FRAME_SIZE
	.align		4
.L_118:
        /*0294*/ 	.byte	0x04, 0x11
        /*0296*/ 	.short	(.L_120 - .L_119)
	.align		4
.L_119:
        /*0298*/ 	.word	index@($__internal_61_$__cuda_sm70_shflsync_bfly_p)
        /*029c*/ 	.word	0x00000000


	//----- nvinfo : EIATTR_FRAME_SIZE
	.align		4
.L_120:
        /*02a0*/ 	.byte	0x04, 0x11
        /*02a2*/ 	.short	(.L_122 - .L_121)
	.align		4
.L_121:
        /*02a4*/ 	.word	index@(_ZN10layer_norm31ln_parallel_residual_fwd_kernelINS_13Kernel_traitsIf6__halffS2_fjLj5120ELj1ELj1ELj4ELj16ENS_18Kernel_traits_baseILj5120EfS2_fS2_fjLj128EEEEELb1ELb0ELb1EEEvNS_9FwdParamsE)
        /*02a8*/ 	.word	0x00000000


	//----- nvinfo : EIATTR_REGCOUNT
	.align		4
.L_122:
        /*02ac*/ 	.byte	0x04, 0x2f
        /*02ae*/ 	.short	(.L_124 - .L_123)
	.align		4
.L_123:
        /*02b0*/ 	.word	index@(_ZN10layer_norm31ln_parallel_residual_fwd_kernelINS_13Kernel_traitsIf6__halffS2_fjLj5120ELj1ELj1ELj4ELj16ENS_18Kernel_traits_baseILj5120EfS2_fS2_fjLj128EEEEELb1ELb0ELb0EEEvNS_9FwdParamsE)
        /*02b4*/ 	.word	0x000000ff


	//----- nvinfo : EIATTR_FRAME_SIZE
	.align		4
.L_124:
        /*02b8*/ 	.byte	0x04, 0x11
        /*02ba*/ 	.short	(.L_126 - .L_125)
	.align		4
.L_125:
        /*02bc*/ 	.word	index@($__internal_60_$__cuda_sm70_shflsync_bfly_p)
        /*02c0*/ 	.word	0x00000000


	//----- nvinfo : EIATTR_FRAME_SIZE
	.align		4
.L_126:
        /*02c4*/ 	.byte	0x04, 0x11
        /*02c6*/ 	.short	(.L_128 - .L_127)
	.align		4
.L_127:
        /*02c8*/ 	.word	index@(_ZN10layer_norm31ln_parallel_residual_fwd_kernelINS_13Kernel_traitsIf6__halffS2_fjLj5120ELj1ELj1ELj4ELj16ENS_18Kernel_traits_baseILj5120EfS2_fS2_fjLj128EEEEELb1ELb0ELb0EEEvNS_9FwdParamsE)
        /*02cc*/ 	.word	0x00000000


	//----- nvinfo : EIATTR_REGCOUNT
	.align		4
.L_128:
        /*02d0*/ 	.byte	0x04, 0x2f
        /*02d2*/ 	.short	(.L_130 - .L_129)
	.align		4
.L_129:
        /*02d4*/ 	.word	index@(_ZN10layer_norm31ln_parallel_residual_fwd_kernelINS_13Kernel_traitsIf6__halffS2_fjLj5120ELj1ELj1ELj4ELj16ENS_18Kernel_traits_baseILj5120EfS2_fS2_fjLj128EEEEELb0ELb1ELb1EEEvNS_9FwdParamsE)
        /*02d8*/ 	.word	0x000000a5


	//----- nvinfo : EIATTR_FRAME_SIZE
	.align		4
.L_130:
        /*02dc*/ 	.byte	0x04, 0x11
        /*02de*/ 	.short	(.L_132 - .L_131)
	.align		4
.L_131:
        /*02e0*/ 	.word	index@($__internal_59_$__cuda_sm70_shflsync_bfly_p)
        /*02e4*/ 	.word	0x00000000


	//----- nvinfo : EIATTR_FRAME_SIZE
	.align		4
.L_132:
        /*02e8*/ 	.byte	0x04, 0x11
        /*02ea*/ 	.short	(.L_134 - .L_133)
	.align		4
.L_133:
        /*02ec*/ 	.word	index@(_ZN10layer_norm31ln_parallel_residual_fwd_kernelINS_13Kernel_traitsIf6__halffS2_fjLj5120ELj1ELj1ELj4ELj16ENS_18Kernel_traits_baseILj5120EfS2_fS2_fjLj128EEEEELb0ELb1ELb1EEEvNS_9FwdParamsE)
        /*02f0*/ 	.word	0x00000000


	//----- nvinfo : EIATTR_REGCOUNT
	.align		4
.L_134:
        /*02f4*/ 	.byte	0x04, 0x2f
        /*02f6*/ 	.short	(.L_136 - .L_135)
	.align		4
.L_135:
        /*02f8*/ 	.word	index@(_ZN10layer_norm31ln_parallel_residual_fwd_kernelINS_13Kernel_traitsIf6__halffS2_fjLj5120ELj1ELj1ELj4ELj16ENS_18Kernel_traits_baseILj5120EfS2_fS2_fjLj128EEEEELb0ELb1ELb0EEEvNS_9FwdParamsE)
        /*02fc*/ 	.word	0x0000009e


	//----- nvinfo : EIATTR_FRAME_SIZE
	.align		4
.L_136:
        /*0300*/ 	.byte	0x04, 0x11
        /*0302*/ 	.short	(.L_138 - .L_137)
	.align		4
.L_137:
        /*0304*/ 	.word	index@($__internal_58_$__cuda_sm70_shflsync_bfly_p)
        /*0308*/ 	.word	0x00000000


	//----- nvinfo : EIATTR_FRAME_SIZE
	.align		4
.L_138:
        /*030c*/ 	.byte	0x04, 0x11
        /*030e*/ 	.short	(.L_140 - .L_139)
	.align		4
.L_139:
        /*0310*/ 	.word	index@(_ZN10layer_norm31ln_parallel_residual_fwd_kernelINS_13Kernel_traitsIf6__halffS2_fjLj5120ELj1ELj1ELj4ELj16ENS_18Kernel_traits_baseILj5120EfS2_fS2_fjLj128EEEEELb0ELb1ELb0EEEvNS_9FwdParamsE)
        /*0314*/ 	.word	0x00000000


	//----- nvinfo : EIATTR_REGCOUNT
	.align		4
.L_140:
        /*0318*/ 	.byte	0x04, 0x2f
        /*031a*/ 	.short	(.L_142 - .L_141)
	.align		4
.L_141:
        /*031c*/ 	.word	index@(_ZN10layer_norm31ln_parallel_residual_fwd_kernelINS_13Kernel_traitsIf6__halffS2_fjLj5120ELj1ELj1ELj4ELj16ENS_18Kernel_traits_baseILj5120EfS2_fS2_fjLj128EEEEELb0ELb0ELb1EEEvNS_9FwdParamsE)
        /*0320*/ 	.word	0x000000f8


	//----- nvinfo : EIATTR_FRAME_SIZE
	.align		4
.L_142:
        /*0324*/ 	.byte	0x04, 0x11
        /*0326*/ 	.short	(.L_144 - .L_143)
	.align		4
.L_143:
        /*0328*/ 	.word	index@($__internal_57_$__cuda_sm70_shflsync_bfly_p)
        /*032c*/ 	.word	0x00000000


	//----- nvinfo : EIATTR_FRAME_SIZE
	.align		4
.L_144:
        /*0330*/ 	.byte	0x04, 0x11
        /*0332*/ 	.short	(.L_146 - .L_145)
	.align		4
.L_145:
        /*0334*/ 	.word	index@(_ZN10layer_norm31ln_parallel_residual_fwd_kernelINS_13Kernel_traitsIf6__halffS2_fjLj5120ELj1ELj1ELj4ELj16ENS_18Kernel_traits_baseILj5120EfS2_fS2_fjLj128EEEEELb0ELb0ELb1EEEvNS_9FwdParamsE)
        /*0338*/ 	.word	0x00000000


	//----- nvinfo : EIATTR_REGCOUNT
	.align		4
.L_146:
        /*033c*/ 	.byte	0x04, 0x2f
        /*033e*/ 	.short	(.L_148 - .L_147)
	.align		4
.L_147:
        /*0340*/ 	.word	index@(_ZN10layer_norm31ln_parallel_residual_fwd_kernelINS_13Kernel_traitsIf6__halffS2_fjLj5120ELj1ELj1ELj4ELj16ENS_18Kernel_traits_baseILj5120EfS2_fS2_fjLj128EEEEELb0ELb0ELb0EEEvNS_9FwdParamsE)
        /*0344*/ 	.word	0x000000ef


	//----- nvinfo : EIATTR_FRAME_SIZE
	.align		4
.L_148:
        /*0348*/ 	.byte	0x04, 0x11
        /*034a*/ 	.short	(.L_150 - .L_149)
	.align		4
.L_149:
        /*034c*/ 	.word	index@($__internal_56_$__cuda_sm70_shflsync_bfly_p)
        /*0350*/ 	.word	0x00000000


	//----- nvinfo : EIATTR_FRAME_SIZE
	.align		4
.L_150:
        /*0354*/ 	.byte	0x04, 0x11
        /*0356*/ 	.short	(.L_152 - .L_151)
	.align		4
.L_151:
        /*0358*/ 	.word	index@(_ZN10layer_norm31ln_parallel_residual_fwd_kernelINS_13Kernel_traitsIf6__halffS2_fjLj5120ELj1ELj1ELj4ELj16ENS_18Kernel_traits_baseILj5120EfS2_fS2_fjLj128EEEEELb0ELb0ELb0EEEvNS_9FwdParamsE)
        /*035c*/ 	.word	0x00000000


	//----- nvinfo : EIATTR_REGCOUNT
	.align		4
.L_152:
        /*0360*/ 	.byte	0x04, 0x2f
        /*0362*/ 	.short	(.L_154 - .L_153)
	.align		4
.L_153:
        /*0364*/ 	.word	index@(_ZN10layer_norm31ln_parallel_residual_fwd_kernelINS_13Kernel_traitsI6__halfS2_fS2_fjLj5120ELj1ELj1ELj4ELj16ENS_18Kernel_traits_baseILj5120ES2_S2_fS2_fjLj128EEEEELb1ELb1ELb1EEEvNS_9FwdParamsE)
        /*0368*/ 	.word	0x0000009b


	//----- nvinfo : EIATTR_FRAME_SIZE
	.align		4
.L_154:
        /*036c*/ 	.byte	0x04, 0x11
        /*036e*/ 	.short	(.L_156 - .L_155)
	.align		4
.L_155:
        /*0370*/ 	.word	index@($__internal_55_$__cuda_sm70_shflsync_bfly_p)
        /*0374*/ 	.word	0x00000000


	//----- nvinfo : EIATTR_FRAME_SIZE
	.align		4
.L_156:
        /*0378*/ 	.byte	0x04, 0x11
        /*037a*/ 	.short	(.L_158 - .L_157)
	.align		4
.L_157:
        /*037c*/ 	.word	index@(_ZN10layer_norm31ln_parallel_residual_fwd_kernelINS_13Kernel_traitsI6__halfS2_fS2_fjLj5120ELj1ELj1ELj4ELj16ENS_18Kernel_traits_baseILj5120ES2_S2_fS2_fjLj128EEEEELb1ELb1ELb1EEEvNS_9FwdParamsE)
        /*0380*/ 	.word	0x00000000


	//----- nvinfo : EIATTR_REGCOUNT
	.align		4
.L_158:
        /*0384*/ 	.byte	0x04, 0x2f
        /*0386*/ 	.short	(.L_160 - .L_159)
	.align		4
.L_159:
        /*0388*/ 	.word	index@(_ZN10layer_norm31ln_parallel_residual_fwd_kernelINS_13Kernel_traitsI6__halfS2_fS2_fjLj5120ELj1ELj1ELj4ELj16ENS_18Kernel_traits_baseILj5120ES2_S2_fS2_fjLj128EEEEELb1ELb1ELb0EEEvNS_9FwdParamsE)
        /*038c*/ 	.word	0x000000a8


	//----- nvinfo : EIATTR_FRAME_SIZE
	.align		4
.L_160:
        /*0390*/ 	.byte	0x04, 0x11
        /*0392*/ 	.short	(.L_162 - .L_161)
	.align		4
.L_161:
        /*0394*/ 	.word	index@($__internal_54_$__cuda_sm70_shflsync_bfly_p)
        /*0398*/ 	.word	0x00000000


	//----- nvinfo : EIATTR_FRAME_SIZE
	.align		4
.L_162:
        /*039c*/ 	.byte	0x04, 0x11
        /*039e*/ 	.short	(.L_164 - .L_163)
	.align		4
.L_163:
        /*03a0*/ 	.word	index@(_ZN10layer_norm31ln_parallel_residual_fwd_kernelINS_13Kernel_traitsI6__halfS2_fS2_fjLj5120ELj1ELj1ELj4ELj16ENS_18Kernel_traits_baseILj5120ES2_S2_fS2_fjLj128EEEEELb1ELb1ELb0EEEvNS_9FwdParamsE)
        /*03a4*/ 	.word	0x00000018


	//----- nvinfo : EIATTR_REGCOUNT
	.align		4
.L_164:
        /*03a8*/ 	.byte	0x04, 0x2f
        /*03aa*/ 	.short	(.L_166 - .L_165)
	.align		4
.L_165:
        /*03ac*/ 	.word	index@(_ZN10layer_norm31ln_parallel_residual_fwd_kernelINS_13Kernel_traitsI6__halfS2_fS2_fjLj5120ELj1ELj1ELj4ELj16ENS_18Kernel_traits_baseILj5120ES2_S2_fS2_fjLj128EEEEELb1ELb0ELb1EEEvNS_9FwdParamsE)
        /*03b0*/ 	.word	0x000000f9


	//----- nvinfo : EIATTR_FRAME_SIZE
	.align		4
.L_166:
        /*03b4*/ 	.byte	0x04, 0x11
        /*03b6*/ 	.short	(.L_168 - .L_167)
	.align		4
.L_167:
        /*03b8*/ 	.word	index@($__internal_53_$__cuda_sm70_shflsync_bfly_p)
        /*03bc*/ 	.word	0x00000000


	//----- nvinfo : EIATTR_FRAME_SIZE
	.align		4
.L_168:
        /*03c0*/ 	.byte	0x04, 0x11
        /*03c2*/ 	.short	(.L_170 - .L_169)
	.align		4
.L_169:
        /*03c4*/ 	.word	index@(_ZN10layer_norm31ln_parallel_residual_fwd_kernelINS_13Kernel_traitsI6__halfS2_fS2_fjLj5120ELj1ELj1ELj4ELj16ENS_18Kernel_traits_baseILj5120ES2_S2_fS2_fjLj128EEEEELb1ELb0ELb1EEEvNS_9FwdParamsE)
        /*03c8*/ 	.word	0x00000000


	//----- nvinfo : EIATTR_REGCOUNT
	.align		4
.L_170:
        /*03cc*/ 	.byte	0x04, 0x2f
        /*03ce*/ 	.short	(.L_172 - .L_171)
	.align		4
.L_171:
        /*03d0*/ 	.word	index@(_ZN10layer_norm31ln_parallel_residual_fwd_kernelINS_13Kernel_traitsI6__halfS2_fS2_fjLj5120ELj1ELj1ELj4ELj16ENS_18Kernel_traits_baseILj5120ES2_S2_fS2_fjLj128EEEEELb1ELb0ELb0EEEvNS_9FwdParamsE)
        /*03d4*/ 	.word	0x000000ff


	//----- nvinfo : EIATTR_FRAME_SIZE
	.align		4
.L_172:
        /*03d8*/ 	.byte	0x04, 0x11
        /*03da*/ 	.short	(.L_174 - .L_173)
	.align		4
.L_173:
        /*03dc*/ 	.word	index@($__internal_52_$__cuda_sm70_shflsync_bfly_p)
        /*03e0*/ 	.word	0x00000000


	//----- nvinfo : EIATTR_FRAME_SIZE
	.align		4
.L_174:
        /*03e4*/ 	.byte	0x04, 0x11
        /*03e6*/ 	.short	(.L_176 - .L_175)
	.align		4
.L_175:
        /*03e8*/ 	.word	index@(_ZN10layer_norm31ln_parallel_residual_fwd_kernelINS_13Kernel_traitsI6__halfS2_fS2_fjLj5120ELj1ELj1ELj4ELj16ENS_18Kernel_traits_baseILj5120ES2_S2_fS2_fjLj128EEEEELb1ELb0ELb0EEEvNS_9FwdParamsE)
        /*03ec*/ 	.word	0x00000000


	//----- nvinfo : EIATTR_REGCOUNT
	.align		4
.L_176:
        /*03f0*/ 	.byte	0x04, 0x2f
        /*03f2*/ 	.short	(.L_178 - .L_177)
	.align		4
.L_177:
        /*03f4*/ 	.word	index@(_ZN10layer_norm31ln_parallel_residual_fwd_kernelINS_13Kernel_traitsI6__halfS2_fS2_fjLj5120ELj1ELj1ELj4ELj16ENS_18Kernel_traits_baseILj5120ES2_S2_fS2_fjLj128EEEEELb0ELb1ELb1EEEvNS_9FwdParamsE)
        /*03f8*/ 	.word	0x000000a8


	//----- nvinfo : EIATTR_FRAME_SIZE
	.align		4
.L_178:
        /*03fc*/ 	.byte	0x04, 0x11
        /*03fe*/ 	.short	(.L_180 - .L_179)
	.align		4
.L_179:
        /*0400*/ 	.word	index@($__internal_51_$__cuda_sm70_shflsync_bfly_p)
        /*0404*/ 	.word	0x00000000


	//----- nvinfo : EIATTR_FRAME_SIZE
	.align		4
.L_180:
        /*0408*/ 	.byte	0x04, 0x11
        /*040a*/ 	.short	(.L_182 - .L_181)
	.align		4
.L_181:
        /*040c*/ 	.word	index@(_ZN10layer_norm31ln_parallel_residual_fwd_kernelINS_13Kernel_traitsI6__halfS2_fS2_fjLj5120ELj1ELj1ELj4ELj16ENS_18Kernel_traits_baseILj5120ES2_S2_fS2_fjLj128EEEEELb0ELb1ELb1EEEvNS_9FwdParamsE)
        /*0410*/ 	.word	0x00000000


	//----- nvinfo : EIATTR_REGCOUNT
	.align		4
.L_182:
        /*0414*/ 	.byte	0x04, 0x2f
        /*0416*/ 	.short	(.L_184 - .L_183)
	.align		4
.L_183:
        /*0418*/ 	.word	index@(_ZN10layer_norm31ln_parallel_residual_fwd_kernelINS_13Kernel_traitsI6__halfS2_fS2_fjLj5120ELj1ELj1ELj4ELj16ENS_18Kernel_traits_baseILj5120ES2_S2_fS2_fjLj128EEEEELb0ELb1ELb0EEEvNS_9FwdParamsE)
        /*041c*/ 	.word	0x0000009d


	//----- nvinfo : EIATTR_FRAME_SIZE
	.align		4
.L_184:
        /*0420*/ 	.byte	0x04, 0x11
        /*0422*/ 	.short	(.L_186 - .L_185)
	.align		4
.L_185:
        /*0424*/ 	.word	index@($__internal_50_$__cuda_sm70_shflsync_bfly_p)
        /*0428*/ 	.word	0x00000000


	//----- nvinfo : EIATTR_FRAME_SIZE
	.align		4
.L_186:
        /*042c*/ 	.byte	0x04, 0x11
        /*042e*/ 	.short	(.L_188 - .L_187)
	.align		4
.L_187:
        /*0430*/ 	.word	index@(_ZN10layer_norm31ln_parallel_residual_fwd_kernelINS_13Kernel_traitsI6__halfS2_fS2_fjLj5120ELj1ELj1ELj4ELj16ENS_18Kernel_traits_baseILj5120ES2_S2_fS2_fjLj128EEEEELb0ELb1ELb0EEEvNS_9FwdParamsE)
        /*0434*/ 	.word	0x00000000


	//----- nvinfo : EIATTR_REGCOUNT
	.align		4
.L_188:
        /*0438*/ 	.byte	0x04, 0x2f
        /*043a*/ 	.short	(.L_190 - .L_189)
	.align		4
.L_189:
        /*043c*/ 	.word	index@(_ZN10layer_norm31ln_parallel_residual_fwd_kernelINS_13Kernel_traitsI6__halfS2_fS2_fjLj5120ELj1ELj1ELj4ELj16ENS_18Kernel_traits_baseILj5120ES2_S2_fS2_fjLj128EEEEELb0ELb0ELb1EEEvNS_9FwdParamsE)
        /*0440*/ 	.word	0x000000e5


	//----- nvinfo : EIATTR_FRAME_SIZE
	.align		4
.L_190:
        /*0444*/ 	.byte	0x04, 0x11
        /*0446*/ 	.short	(.L_192 - .L_191)
	.align		4
.L_191:
        /*0448*/ 	.word	index@($__internal_49_$__cuda_sm70_shflsync_bfly_p)
        /*044c*/ 	.word	0x00000000


	//----- nvinfo : EIATTR_FRAME_SIZE
	.align		4
.L_192:
        /*0450*/ 	.byte	0x04, 0x11
        /*0452*/ 	.short	(.L_194 - .L_193)
	.align		4
.L_193:
        /*0454*/ 	.word	index@(_ZN10layer_norm31ln_parallel_residual_fwd_kernelINS_13Kernel_traitsI6__halfS2_fS2_fjLj5120ELj1ELj1ELj4ELj16ENS_18Kernel_traits_baseILj5120ES2_S2_fS2_fjLj128EEEEELb0ELb0ELb1EEEvNS_9FwdParamsE)
        /*0458*/ 	.word	0x00000000


	//----- nvinfo : EIATTR_REGCOUNT
	.align		4
.L_194:
        /*045c*/ 	.byte	0x04, 0x2f
        /*045e*/ 	.short	(.L_196 - .L_195)
	.align		4
.L_195:
        /*0460*/ 	.word	index@(_ZN10layer_norm31ln_parallel_residual_fwd_kernelINS_13Kernel_traitsI6__halfS2_fS2_fjLj5120ELj1ELj1ELj4ELj16ENS_18Kernel_traits_baseILj5120ES2_S2_fS2_fjLj128EEEEELb0ELb0ELb0EEEvNS_9FwdParamsE)
        /*0464*/ 	.word	0x000000f1


	//----- nvinfo : EIATTR_FRAME_SIZE
	.align		4
.L_196:
        /*0468*/ 	.byte	0x04, 0x11
        /*046a*/ 	.short	(.L_198 - .L_197)
	.align		4
.L_197:
        /*046c*/ 	.word	index@($__internal_48_$__cuda_sm70_shflsync_bfly_p)
        /*0470*/ 	.word	0x00000000


	//----- nvinfo : EIATTR_FRAME_SIZE
	.align		4
.L_198:
        /*0474*/ 	.byte	0x04, 0x11
        /*0476*/ 	.short	(.L_200 - .L_199)
	.align		4
.L_199:
        /*0478*/ 	.word	index@(_ZN10layer_norm31ln_parallel_residual_fwd_kernelINS_13Kernel_traitsI6__halfS2_fS2_fjLj5120ELj1ELj1ELj4ELj16ENS_18Kernel_traits_baseILj5120ES2_S2_fS2_fjLj128EEEEELb0ELb0ELb0EEEvNS_9FwdParamsE)
        /*047c*/ 	.word	0x00000000


	//----- nvinfo : EIATTR_REGCOUNT
	.align		4
.L_200:
        /*0480*/ 	.byte	0x04, 0x2f
        /*0482*/ 	.short	(.L_202 - .L_201)
	.align		4
.L_201:
        /*0484*/ 	.word	index@(_ZN10layer_norm31ln_parallel_residual_fwd_kernelINS_13Kernel_traitsIf6__halfS2_S2_fjLj5120ELj1ELj1ELj4ELj16ENS_18Kernel_traits_baseILj5120EfS2_S2_S2_fjLj128EEEEELb1ELb1ELb1EEEvNS_9FwdParamsE)
        /*0488*/ 	.word	0x000000a7


	//----- nvinfo : EIATTR_FRAME_SIZE
	.align		4
.L_202:
        /*048c*/ 	.byte	0x04, 0x11
        /*048e*/ 	.short	(.L_204 - .L_203)
	.align		4
.L_203:
        /*0490*/ 	.word	index@($__internal_47_$__cuda_sm70_shflsync_bfly_p)
        /*0494*/ 	.word	0x00000000


	//----- nvinfo : EIATTR_FRAME_SIZE
	.align		4
.L_204:
        /*0498*/ 	.byte	0x04, 0x11
        /*049a*/ 	.short	(.L_206 - .L_205)
	.align		4
.L_205:
        /*049c*/ 	.word	index@(_ZN10layer_norm31ln_parallel_residual_fwd_kernelINS_13Kernel_traitsIf6__halfS2_S2_fjLj5120ELj1ELj1ELj4ELj16ENS_18Kernel_traits_baseILj5120EfS2_S2_S2_fjLj128EEEEELb1ELb1ELb1EEEvNS_9FwdParamsE)
        /*04a0*/ 	.word	0x00000000


	//----- nvinfo : EIATTR_REGCOUNT
	.align		4
.L_206:
        /*04a4*/ 	.byte	0x04, 0x2f
        /*04a6*/ 	.short	(.L_208 - .L_207)
	.align		4
.L_207:
        /*04a8*/ 	.word	index@(_ZN10layer_norm31ln_parallel_residual_fwd_kernelINS_13Kernel_traitsIf6__halfS2_S2_fjLj5120ELj1ELj1ELj4ELj16ENS_18Kernel_traits_baseILj5120EfS2_S2_S2_fjLj128EEEEELb1ELb1ELb0EEEvNS_9FwdParamsE)
        /*04ac*/ 	.word	0x000000a8


	//----- nvinfo : EIATTR_FRAME_SIZE
	.align		4
.L_208:
        /*04b0*/ 	.byte	0x04, 0x11
        /*04b2*/ 	.short	(.L_210 - .L_209)
	.align		4
.L_209:
        /*04b4*/ 	.word	index@($__internal_46_$__cuda_sm70_shflsync_bfly_p)
        /*04b8*/ 	.word	0x00000000


	//----- nvinfo : EIATTR_FRAME_SIZE
	.align		4
.L_210:
        /*04bc*/ 	.byte	0x04, 0x11
        /*04be*/ 	.short	(.L_212 - .L_211)
	.align		4
.L_211:
        /*04c0*/ 	.word	index@(_ZN10layer_norm31ln_parallel_residual_fwd_kernelINS_13Kernel_traitsIf6__halfS2_S2_fjLj5120ELj1ELj1ELj4ELj16ENS_18Kernel_traits_baseILj5120EfS2_S2_S2_fjLj128EEEEELb1ELb1ELb0EEEvNS_9FwdParamsE)
        /*04c4*/ 	.word	0x00000000


	//----- nvinfo : EIATTR_REGCOUNT
	.align		4
.L_212:
        /*04c8*/ 	.byte	0x04, 0x2f
        /*04ca*/ 	.short	(.L_214 - .L_213)
	.align		4
.L_213:
        /*04cc*/ 	.word	index@(_ZN10layer_norm31ln_parallel_residual_fwd_kernelINS_13Kernel_traitsIf6__halfS2_S2_fjLj5120ELj1ELj1ELj4ELj16ENS_18Kernel_traits_baseILj5120EfS2_S2_S2_fjLj128EEEEELb1ELb0ELb1EEEvNS_9FwdParamsE)
        /*04d0*/ 	.word	0x000000f8


	//----- nvinfo : EIATTR_FRAME_SIZE
	.align		4
.L_214:
        /*04d4*/ 	.byte	0x04, 0x11
        /*04d6*/ 	.short	(.L_216 - .L_215)
	.align		4
.L_215:
        /*04d8*/ 	.word	index@($__internal_45_$__cuda_sm70_shflsync_bfly_p)
        /*04dc*/ 	.word	0x00000000


	//----- nvinfo : EIATTR_FRAME_SIZE
	.align		4
.L_216:
        /*04e0*/ 	.byte	0x04, 0x11
        /*04e2*/ 	.short	(.L_218 - .L_217)
	.align		4
.L_217:
        /*04e4*/ 	.word	index@(_ZN10layer_norm31ln_parallel_residual_fwd_kernelINS_13Kernel_traitsIf6__halfS2_S2_fjLj5120ELj1ELj1ELj4ELj16ENS_18Kernel_traits_baseILj5120EfS2_S2_S2_fjLj128EEEEELb1ELb0ELb1EEEvNS_9FwdParamsE)
        /*04e8*/ 	.word	0x00000000


	//----- nvinfo : EIATTR_REGCOUNT
	.align		4
.L_218:
        /*04ec*/ 	.byte	0x04, 0x2f
        /*04ee*/ 	.short	(.L_220 - .L_219)
	.align		4
.L_219:
        /*04f0*/ 	.word	index@(_ZN10layer_norm31ln_parallel_residual_fwd_kernelINS_13Kernel_traitsIf6__halfS2_S2_fjLj5120ELj1ELj1ELj4ELj16ENS_18Kernel_traits_baseILj5120EfS2_S2_S2_fjLj128EEEEELb1ELb0ELb0EEEvNS_9FwdParamsE)
        /*04f4*/ 	.word	0x000000fb


	//----- nvinfo : EIATTR_FRAME_SIZE
	.align		4
.L_220:
        /*04f8*/ 	.byte	0x04, 0x11
        /*04fa*/ 	.short	(.L_222 - .L_221)
	.align		4
.L_221:
        /*04fc*/ 	.word	index@($__internal_44_$__cuda_sm70_shflsync_bfly_p)
        /*0500*/ 	.word	0x00000000


	//----- nvinfo : EIATTR_FRAME_SIZE
	.align		4
.L_222:
        /*0504*/ 	.byte	0x04, 0x11
        /*0506*/ 	.short	(.L_224 - .L_223)
	.align		4
.L_223:
        /*0508*/ 	.word	index@(_ZN10layer_norm31ln_parallel_residual_fwd_kernelINS_13Kernel_traitsIf6__halfS2_S2_fjLj5120ELj1ELj1ELj4ELj16ENS_18Kernel_traits_baseILj5120EfS2_S2_S2_fjLj128EEEEELb1ELb0ELb0EEEvNS_9FwdParamsE)
        /*050c*/ 	.word	0x00000000


	//----- nvinfo : EIATTR_REGCOUNT
	.align		4
.L_224:
        /*0510*/ 	.byte	0x04, 0x2f
        /*0512*/ 	.short	(.L_226 - .L_225)
	.align		4
.L_225:
        /*0514*/ 	.word	index@(_ZN10layer_norm31ln_parallel_residual_fwd_kernelINS_13Kernel_traitsIf6__halfS2_S2_fjLj5120ELj1ELj1ELj4ELj16ENS_18Kernel_traits_baseILj5120EfS2_S2_S2_fjLj128EEEEELb0ELb1ELb1EEEvNS_9FwdParamsE)
        /*0518*/ 	.word	0x000000a8


	//----- nvinfo : EIATTR_FRAME_SIZE
	.align		4
.L_226:
        /*051c*/ 	.byte	0x04, 0x11
        /*051e*/ 	.short	(.L_228 - .L_227)
	.align		4
.L_227:
        /*0520*/ 	.word	index@($__internal_43_$__cuda_sm70_shflsync_bfly_p)
        /*0524*/ 	.word	0x00000000


	//----- nvinfo : EIATTR_FRAME_SIZE
	.align		4
.L_228:
        /*0528*/ 	.byte	0x04, 0x11
        /*052a*/ 	.short	(.L_230 - .L_229)
	.align		4
.L_229:
        /*052c*/ 	.word	index@(_ZN10layer_norm31ln_parallel_residual_fwd_kernelINS_13Kernel_traitsIf6__halfS2_S2_fjLj5120ELj1ELj1ELj4ELj16ENS_18Kernel_traits_baseILj5120EfS2_S2_S2_fjLj128EEEEELb0ELb1ELb1EEEvNS_9FwdParamsE)
        /*0530*/ 	.word	0x00000000


	//----- nvinfo : EIATTR_REGCOUNT
	.align		4
.L_230:
        /*0534*/ 	.byte	0x04, 0x2f
        /*0536*/ 	.short	(.L_232 - .L_231)
	.align		4
.L_231:
        /*0538*/ 	.word	index@(_ZN10layer_norm31ln_parallel_residual_fwd_kernelINS_13Kernel_traitsIf6__halfS2_S2_fjLj5120ELj1ELj1ELj4ELj16ENS_18Kernel_traits_baseILj5120EfS2_S2_S2_fjLj128EEEEELb0ELb1ELb0EEEvNS_9FwdParamsE)
        /*053c*/ 	.word	0x000000a8


	//----- nvinfo : EIATTR_FRAME_SIZE
	.align		4
.L_232:
        /*0540*/ 	.byte	0x04, 0x11
        /*0542*/ 	.short	(.L_234 - .L_233)
	.align		4
.L_233:
        /*0544*/ 	.word	index@($__internal_42_$__cuda_sm70_shflsync_bfly_p)
        /*0548*/ 	.word	0x00000000


	//----- nvinfo : EIATTR_FRAME_SIZE
	.align		4
.L_234:
        /*054c*/ 	.byte	0x04, 0x11
        /*054e*/ 	.short	(.L_236 - .L_235)
	.align		4
.L_235:
        /*0550*/ 	.word	index@(_ZN10layer_norm31ln_parallel_residual_fwd_kernelINS_13Kernel_traitsIf6__halfS2_S2_fjLj5120ELj1ELj1ELj4ELj16ENS_18Kernel_traits_baseILj5120EfS2_S2_S2_fjLj128EEEEELb0ELb1ELb0EEEvNS_9FwdParamsE)
        /*0554*/ 	.word	0x00000000


	//----- nvinfo : EIATTR_REGCOUNT
	.align		4
.L_236:
        /*0558*/ 	.byte	0x04, 0x2f
        /*055a*/ 	.short	(.L_238 - .L_237)
	.align		4
.L_237:
        /*055c*/ 	.word	index@(_ZN10layer_norm31ln_parallel_residual_fwd_kernelINS_13Kernel_traitsIf6__halfS2_S2_fjLj5120ELj1ELj1ELj4ELj16ENS_18Kernel_traits_baseILj5120EfS2_S2_S2_fjLj128EEEEELb0ELb0ELb1EEEvNS_9FwdParamsE)
        /*0560*/ 	.word	0x000000ff


	//----- nvinfo : EIATTR_FRAME_SIZE
	.align		4
.L_238:
        /*0564*/ 	.byte	0x04, 0x11
        /*0566*/ 	.short	(.L_240 - .L_239)
	.align		4
.L_239:
        /*0568*/ 	.word	index@($__internal_41_$__cuda_sm70_shflsync_bfly_p)
        /*056c*/ 	.word	0x00000000


	//----- nvinfo : EIATTR_FRAME_SIZE
	.align		4
.L_240:
        /*0570*/ 	.byte	0x04, 0x11
        /*0572*/ 	.short	(.L_242 - .L_241)
	.align		4
.L_241:
        /*0574*/ 	.word	index@(_ZN10layer_norm31ln_parallel_residual_fwd_kernelINS_13Kernel_traitsIf6__halfS2_S2_fjLj5120ELj1ELj1ELj4ELj16ENS_18Kernel_traits_baseILj5120EfS2_S2_S2_fjLj128EEEEELb0ELb0ELb1EEEvNS_9FwdParamsE)
        /*0578*/ 	.word	0x00000000


	//----- nvinfo : EIATTR_REGCOUNT
	.align		4
.L_242:
        /*057c*/ 	.byte	0x04, 0x2f
        /*057e*/ 	.short	(.L_244 - .L_243)
	.align		4
.L_243:
        /*0580*/ 	.word	index@(_ZN10layer_norm31ln_parallel_residual_fwd_kernelINS_13Kernel_traitsIf6__halfS2_S2_fjLj5120ELj1ELj1ELj4ELj16ENS_18Kernel_traits_baseILj5120EfS2_S2_S2_fjLj128EEEEELb0ELb0ELb0EEEvNS_9FwdParamsE)
        /*0584*/ 	.word	0x000000f8


	//----- nvinfo : EIATTR_FRAME_SIZE
	.align		4
.L_244:
        /*0588*/ 	.byte	0x04, 0x11
        /*058a*/ 	.short	(.L_246 - .L_245)
	.align		4
.L_245:
        /*058c*/ 	.word	index@($__internal_40_$__cuda_sm70_shflsync_bfly_p)
        /*0590*/ 	.word	0x00000000


	//----- nvinfo : EIATTR_FRAME_SIZE
	.align		4
.L_246:
        /*0594*/ 	.byte	0x04, 0x11
        /*0596*/ 	.short	(.L_248 - .L_247)
	.align		4
.L_247:
        /*0598*/ 	.word	index@(_ZN10layer_norm31ln_parallel_residual_fwd_kernelINS_13Kernel_traitsIf6__halfS2_S2_fjLj5120ELj1ELj1ELj4ELj16ENS_18Kernel_traits_baseILj5120EfS2_S2_S2_fjLj128EEEEELb0ELb0ELb0EEEvNS_9FwdParamsE)
        /*059c*/ 	.word	0x00000000


	//----- nvinfo : EIATTR_REGCOUNT
	.align		4
.L_248:
        /*05a0*/ 	.byte	0x04, 0x2f
        /*05a2*/ 	.short	(.L_250 - .L_249)
	.align		4
.L_249:
        /*05a4*/ 	.word	index@(_ZN10layer_norm31ln_parallel_residual_fwd_kernelINS_13Kernel_traitsIf13__nv_bfloat16fS2_fjLj5120ELj1ELj1ELj4ELj16ENS_18Kernel_traits_baseILj5120EfS2_fS2_fjLj128EEEEELb1ELb1ELb1EEEvNS_9FwdParamsE)
        /*05a8*/ 	.word	0x000000a8


	//----- nvinfo : EIATTR_FRAME_SIZE
	.align		4
.L_250:
        /*05ac*/ 	.byte	0x04, 0x11
        /*05ae*/ 	.short	(.L_252 - .L_251)
	.align		4
.L_251:
        /*05b0*/ 	.word	index@($__internal_39_$__cuda_sm70_shflsync_bfly_p)
        /*05b4*/ 	.word	0x00000000


	//----- nvinfo : EIATTR_FRAME_SIZE
	.align		4
.L_252:
        /*05b8*/ 	.byte	0x04, 0x11
        /*05ba*/ 	.short	(.L_254 - .L_253)
	.align		4
.L_253:
        /*05bc*/ 	.word	index@(_ZN10layer_norm31ln_parallel_residual_fwd_kernelINS_13Kernel_traitsIf13__nv_bfloat16fS2_fjLj5120ELj1ELj1ELj4ELj16ENS_18Kernel_traits_baseILj5120EfS2_fS2_fjLj128EEEEELb1ELb1ELb1EEEvNS_9FwdParamsE)
        /*05c0*/ 	.word	0x00000000


	//----- nvinfo : EIATTR_REGCOUNT
	.align		4
.L_254:
        /*05c4*/ 	.byte	0x04, 0x2f
        /*05c6*/ 	.short	(.L_256 - .L_255)
	.align		4
.L_255:
        /*05c8*/ 	.word	index@(_ZN10layer_norm31ln_parallel_residual_fwd_kernelINS_13Kernel_traitsIf13__nv_bfloat16fS2_fjLj5120ELj1ELj1ELj4ELj16ENS_18Kernel_traits_baseILj5120EfS2_fS2_fjLj128EEEEELb1ELb1ELb0EEEvNS_9FwdParamsE)
        /*05cc*/ 	.word	0x000000b3


	//----- nvinfo : EIATTR_FRAME_SIZE
	.align		4
.L_256:
        /*05d0*/ 	.byte	0x04, 0x11
        /*05d2*/ 	.short	(.L_258 - .L_257)
	.align		4
.L_257:
        /*05d4*/ 	.word	index@($__internal_38_$__cuda_sm70_shflsync_bfly_p)
        /*05d8*/ 	.word	0x00000000


	//----- nvinfo : EIATTR_FRAME_SIZE
	.align		4
.L_258:
        /*05dc*/ 	.byte	0x04, 0x11
        /*05de*/ 	.short	(.L_260 - .L_259)
	.align		4
.L_259:
        /*05e0*/ 	.word	index@(_ZN10layer_norm31ln_parallel_residual_fwd_kernelINS_13Kernel_traitsIf13__nv_bfloat16fS2_fjLj5120ELj1ELj1ELj4ELj16ENS_18Kernel_traits_baseILj5120EfS2_fS2_fjLj128EEEEELb1ELb1ELb0EEEvNS_9FwdParamsE)
        /*05e4*/ 	.word	0x00000000


	//----- nvinfo : EIATTR_REGCOUNT
	.align		4
.L_260:
        /*05e8*/ 	.byte	0x04, 0x2f
        /*05ea*/ 	.short	(.L_262 - .L_261)
	.align		4
.L_261:
        /*05ec*/ 	.word	index@(_ZN10layer_norm31ln_parallel_residual_fwd_kernelINS_13Kernel_traitsIf13__nv_bfloat16fS2_fjLj5120ELj1ELj1ELj4ELj16ENS_18Kernel_traits_baseILj5120EfS2_fS2_fjLj128EEEEELb1ELb0ELb1EEEvNS_9FwdParamsE)
        /*05f0*/ 	.word	0x000000fe


	//----- nvinfo : EIATTR_FRAME_SIZE
	.align		4
.L_262:
        /*05f4*/ 	.byte	0x04, 0x11
        /*05f6*/ 	.short	(.L_264 - .L_263)
	.align		4
.L_263:
        /*05f8*/ 	.word	index@($__internal_37_$__cuda_sm70_shflsync_bfly_p)
        /*05fc*/ 	.word	0x00000000


	//----- nvinfo : EIATTR_FRAME_SIZE
	.align		4
.L_264:
        /*0600*/ 	.byte	0x04, 0x11
        /*0602*/ 	.short	(.L_266 - .L_265)
	.align		4
.L_265:
        /*0604*/ 	.word	index@(_ZN10layer_norm31ln_parallel_residual_fwd_kernelINS_13Kernel_traitsIf13__nv_bfloat16fS2_fjLj5120ELj1ELj1ELj4ELj16ENS_18Kernel_traits_baseILj5120EfS2_fS2_fjLj128EEEEELb1ELb0ELb1EEEvNS_9FwdParamsE)
        /*0608*/ 	.word	0x00000000


	//----- nvinfo : EIATTR_REGCOUNT
	.align		4
.L_266:
        /*060c*/ 	.byte	0x04, 0x2f
        /*060e*/ 	.short	(.L_268 - .L_267)
	.align		4
.L_267:
        /*0610*/ 	.word	index@(_ZN10layer_norm31ln_parallel_residual_fwd_kernelINS_13Kernel_traitsIf13__nv_bfloat16fS2_fjLj5120ELj1ELj1ELj4ELj16ENS_18Kernel_traits_baseILj5120EfS2_fS2_fjLj128EEEEELb1ELb0ELb0EEEvNS_9FwdParamsE)
        /*0614*/ 	.word	0x000000ff


	//----- nvinfo : EIATTR_FRAME_SIZE
	.align		4
.L_268:
        /*0618*/ 	.byte	0x04, 0x11
        /*061a*/ 	.short	(.L_270 - .L_269)
	.align		4
.L_269:
        /*061c*/ 	.word	index@($__internal_36_$__cuda_sm70_shflsync_bfly_p)
        /*0620*/ 	.word	0x00000000


	//----- nvinfo : EIATTR_FRAME_SIZE
	.align		4
.L_270:
        /*0624*/ 	.byte	0x04, 0x11
        /*0626*/ 	.short	(.L_272 - .L_271)
	.align		4
.L_271:
        /*0628*/ 	.word	index@(_ZN10layer_norm31ln_parallel_residual_fwd_kernelINS_13Kernel_traitsIf13__nv_bfloat16fS2_fjLj5120ELj1ELj1ELj4ELj16ENS_18Kernel_traits_baseILj5120EfS2_fS2_fjLj128EEEEELb1ELb0ELb0EEEvNS_9FwdParamsE)
        /*062c*/ 	.word	0x00000000


	//----- nvinfo : EIATTR_REGCOUNT
	.align		4
.L_272:
        /*0630*/ 	.byte	0x04, 0x2f
        /*0632*/ 	.short	(.L_274 - .L_273)
	.align		4
.L_273:
        /*0634*/ 	.word	index@(_ZN10layer_norm31ln_parallel_residual_fwd_kernelINS_13Kernel_traitsIf13__nv_bfloat16fS2_fjLj5120ELj1ELj1ELj4ELj16ENS_18Kernel_traits_baseILj5120EfS2_fS2_fjLj128EEEEELb0ELb1ELb1EEEvNS_9FwdParamsE)
        /*0638*/ 	.word	0x000000a5


	//----- nvinfo : EIATTR_FRAME_SIZE
	.align		4
.L_274:
        /*063c*/ 	.byte	0x04, 0x11
        /*063e*/ 	.short	(.L_276 - .L_275)
	.align		4
.L_275:
        /*0640*/ 	.word	index@($__internal_35_$__cuda_sm70_shflsync_bfly_p)
        /*0644*/ 	.word	0x00000000


	//----- nvinfo : EIATTR_FRAME_SIZE
	.align		4
.L_276:
        /*0648*/ 	.byte	0x04, 0x11
        /*064a*/ 	.short	(.L_278 - .L_277)
	.align		4
.L_277:
        /*064c*/ 	.word	index@(_ZN10layer_norm31ln_parallel_residual_fwd_kernelINS_13Kernel_traitsIf13__nv_bfloat16fS2_fjLj5120ELj1ELj1ELj4ELj16ENS_18Kernel_traits_baseILj5120EfS2_fS2_fjLj128EEEEELb0ELb1ELb1EEEvNS_9FwdParamsE)
        /*0650*/ 	.word	0x00000000


	//----- nvinfo : EIATTR_REGCOUNT
	.align		4
.L_278:
        /*0654*/ 	.byte	0x04, 0x2f
        /*0656*/ 	.short	(.L_280 - .L_279)
	.align		4
.L_279:
        /*0658*/ 	.word	index@(_ZN10layer_norm31ln_parallel_residual_fwd_kernelINS_13Kernel_traitsIf13__nv_bfloat16fS2_fjLj5120ELj1ELj1ELj4ELj16ENS_18Kernel_traits_baseILj5120EfS2_fS2_fjLj128EEEEELb0ELb1ELb0EEEvNS_9FwdParamsE)
        /*065c*/ 	.word	0x0000009e


	//----- nvinfo : EIATTR_FRAME_SIZE
	.align		4
.L_280:
        /*0660*/ 	.byte	0x04, 0x11
        /*0662*/ 	.short	(.L_282 - .L_281)
	.align		4
.L_281:
        /*0664*/ 	.word	index@($__internal_34_$__cuda_sm70_shflsync_bfly_p)
        /*0668*/ 	.word	0x00000000


	//----- nvinfo : EIATTR_FRAME_SIZE
	.align		4
.L_282:
        /*066c*/ 	.byte	0x04, 0x11
        /*066e*/ 	.short	(.L_284 - .L_283)
	.align		4
.L_283:
        /*0670*/ 	.word	index@(_ZN10layer_norm31ln_parallel_residual_fwd_kernelINS_13Kernel_traitsIf13__nv_bfloat16fS2_fjLj5120ELj1ELj1ELj4ELj16ENS_18Kernel_traits_baseILj5120EfS2_fS2_fjLj128EEEEELb0ELb1ELb0EEEvNS_9FwdParamsE)
        /*0674*/ 	.word	0x00000000


	//----- nvinfo : EIATTR_REGCOUNT
	.align		4
.L_284:
        /*0678*/ 	.byte	0x04, 0x2f
        /*067a*/ 	.short	(.L_286 - .L_285)
	.align		4
.L_285:
        /*067c*/ 	.word	index@(_ZN10layer_norm31ln_parallel_residual_fwd_kernelINS_13Kernel_traitsIf13__nv_bfloat16fS2_fjLj5120ELj1ELj1ELj4ELj16ENS_18Kernel_traits_baseILj5120EfS2_fS2_fjLj128EEEEELb0ELb0ELb1EEEvNS_9FwdParamsE)
        /*0680*/ 	.word	0x000000f8


	//----- nvinfo : EIATTR_FRAME_SIZE
	.align		4
.L_286:
        /*0684*/ 	.byte	0x04, 0x11
        /*0686*/ 	.short	(.L_288 - .L_287)
	.align		4
.L_287:
        /*0688*/ 	.word	index@($__internal_33_$__cuda_sm70_shflsync_bfly_p)
        /*068c*/ 	.word	0x00000000


	//----- nvinfo : EIATTR_FRAME_SIZE
	.align		4
.L_288:
        /*0690*/ 	.byte	0x04, 0x11
        /*0692*/ 	.short	(.L_290 - .L_289)
	.align		4
.L_289:
        /*0694*/ 	.word	index@(_ZN10layer_norm31ln_parallel_residual_fwd_kernelINS_13Kernel_traitsIf13__nv_bfloat16fS2_fjLj5120ELj1ELj1ELj4ELj16ENS_18Kernel_traits_baseILj5120EfS2_fS2_fjLj128EEEEELb0ELb0ELb1EEEvNS_9FwdParamsE)
        /*0698*/ 	.word	0x00000000


	//----- nvinfo : EIATTR_REGCOUNT
	.align		4
.L_290:
        /*069c*/ 	.byte	0x04, 0x2f
        /*069e*/ 	.short	(.L_292 - .L_291)
	.align		4
.L_291:
        /*06a0*/ 	.word	index@(_ZN10layer_norm31ln_parallel_residual_fwd_kernelINS_13Kernel_traitsIf13__nv_bfloat16fS2_fjLj5120ELj1ELj1ELj4ELj16ENS_18Kernel_traits_baseILj5120EfS2_fS2_fjLj128EEEEELb0ELb0ELb0EEEvNS_9FwdParamsE)
        /*06a4*/ 	.word	0x000000ef


	//----- nvinfo : EIATTR_FRAME_SIZE
	.align		4
.L_292:
        /*06a8*/ 	.byte	0x04, 0x11
        /*06aa*/ 	.short	(.L_294 - .L_293)
	.align		4
.L_293:
        /*06ac*/ 	.word	index@($__internal_32_$__cuda_sm70_shflsync_bfly_p)
        /*06b0*/ 	.word	0x00000000


	//----- nvinfo : EIATTR_FRAME_SIZE
	.align		4
.L_294:
        /*06b4*/ 	.byte	0x04, 0x11
        /*06b6*/ 	.short	(.L_296 - .L_295)
	.align		4
.L_295:
        /*06b8*/ 	.word	index@(_ZN10layer_norm31ln_parallel_residual_fwd_kernelINS_13Kernel_traitsIf13__nv_bfloat16fS2_fjLj5120ELj1ELj1ELj4ELj16ENS_18Kernel_traits_baseILj5120EfS2_fS2_fjLj128EEEEELb0ELb0ELb0EEEvNS_9FwdParamsE)
        /*06bc*/ 	.word	0x00000000


	//----- nvinfo : EIATTR_REGCOUNT
	.align		4
.L_296:
        /*06c0*/ 	.byte	0x04, 0x2f
        /*06c2*/ 	.short	(.L_298 - .L_297)
	.align		4
.L_297:
        /*06c4*/ 	.word	index@(_ZN10layer_norm31ln_parallel_residual_fwd_kernelINS_13Kernel_traitsI13__nv_bfloat16S2_fS2_fjLj5120ELj1ELj1ELj4ELj16ENS_18Kernel_traits_baseILj5120ES2_S2_fS2_fjLj128EEEEELb1ELb1ELb1EEEvNS_9FwdParamsE)
        /*06c8*/ 	.word	0x00000099


	//----- nvinfo : EIATTR_FRAME_SIZE
	.align		4
.L_298:
        /*06cc*/ 	.byte	0x04, 0x11
        /*06ce*/ 	.short	(.L_300 - .L_299)
	.align		4
.L_299:
        /*06d0*/ 	.word	index@($__internal_31_$__cuda_sm70_shflsync_bfly_p)
        /*06d4*/ 	.word	0x00000000


	//----- nvinfo : EIATTR_FRAME_SIZE
	.align		4
.L_300:
        /*06d8*/ 	.byte	0x04, 0x11
        /*06da*/ 	.short	(.L_302 - .L_301)
	.align		4
.L_301:
        /*06dc*/ 	.word	index@(_ZN10layer_norm31ln_parallel_residual_fwd_kernelINS_13Kernel_traitsI13__nv_bfloat16S2_fS2_fjLj5120ELj1ELj1ELj4ELj16ENS_18Kernel_traits_baseILj5120ES2_S2_fS2_fjLj128EEEEELb1ELb1ELb1EEEvNS_9FwdParamsE)
        /*06e0*/ 	.word	0x00000000


	//----- nvinfo : EIATTR_REGCOUNT
	.align		4
.L_302:
        /*06e4*/ 	.byte	0x04, 0x2f
        /*06e6*/ 	.short	(.L_304 - .L_303)
	.align		4
.L_303:
        /*06e8*/ 	.word	index@(_ZN10layer_norm31ln_parallel_residual_fwd_kernelINS_13Kernel_traitsI13__nv_bfloat16S2_fS2_fjLj5120ELj1ELj1ELj4ELj16ENS_18Kernel_traits_baseILj5120ES2_S2_fS2_fjLj128EEEEELb1ELb1ELb0EEEvNS_9FwdParamsE)
        /*06ec*/ 	.word	0x000000a8


	//----- nvinfo : EIATTR_FRAME_SIZE
	.align		4
.L_304:
        /*06f0*/ 	.byte	0x04, 0x11
        /*06f2*/ 	.short	(.L_306 - .L_305)
	.align		4
.L_305:
        /*06f4*/ 	.word	index@($__internal_30_$__cuda_sm70_shflsync_bfly_p)
        /*06f8*/ 	.word	0x00000000


	//----- nvinfo : EIATTR_FRAME_SIZE
	.align		4
.L_306:
        /*06fc*/ 	.byte	0x04, 0x11
        /*06fe*/ 	.short	(.L_308 - .L_307)
	.align		4
.L_307:
        /*0700*/ 	.word	index@(_ZN10layer_norm31ln_parallel_residual_fwd_kernelINS_13Kernel_traitsI13__nv_bfloat16S2_fS2_fjLj5120ELj1ELj1ELj4ELj16ENS_18Kernel_traits_baseILj5120ES2_S2_fS2_fjLj128EEEEELb1ELb1ELb0EEEvNS_9FwdParamsE)
        /*0704*/ 	.word	0x00000018


	//----- nvinfo : EIATTR_REGCOUNT
	.align		4
.L_308:
        /*0708*/ 	.byte	0x04, 0x2f
        /*070a*/ 	.short	(.L_310 - .L_309)
	.align		4
.L_309:
        /*070c*/ 	.word	index@(_ZN10layer_norm31ln_parallel_residual_fwd_kernelINS_13Kernel_traitsI13__nv_bfloat16S2_fS2_fjLj5120ELj1ELj1ELj4ELj16ENS_18Kernel_traits_baseILj5120ES2_S2_fS2_fjLj128EEEEELb1ELb0ELb1EEEvNS_9FwdParamsE)
        /*0710*/ 	.word	0x000000ef


	//----- nvinfo : EIATTR_FRAME_SIZE
	.align		4
.L_310:
        /*0714*/ 	.byte	0x04, 0x11
        /*0716*/ 	.short	(.L_312 - .L_311)
	.align		4
.L_311:
        /*0718*/ 	.word	index@($__internal_29_$__cuda_sm70_shflsync_bfly_p)
        /*071c*/ 	.word	0x00000000


	//----- nvinfo : EIATTR_FRAME_SIZE
	.align		4
.L_312:
        /*0720*/ 	.byte	0x04, 0x11
        /*0722*/ 	.short	(.L_314 - .L_313)
	.align		4
.L_313:
        /*0724*/ 	.word	index@(_ZN10layer_norm31ln_parallel_residual_fwd_kernelINS_13Kernel_traitsI13__nv_bfloat16S2_fS2_fjLj5120ELj1ELj1ELj4ELj16ENS_18Kernel_traits_baseILj5120ES2_S2_fS2_fjLj128EEEEELb1ELb0ELb1EEEvNS_9FwdParamsE)
        /*0728*/ 	.word	0x00000000


	//----- nvinfo : EIATTR_REGCOUNT
	.align		4
.L_314:
        /*072c*/ 	.byte	0x04, 0x2f
        /*072e*/ 	.short	(.L_316 - .L_315)
	.align		4
.L_315:
        /*0730*/ 	.word	index@(_ZN10layer_norm31ln_parallel_residual_fwd_kernelINS_13Kernel_traitsI13__nv_bfloat16S2_fS2_fjLj5120ELj1ELj1ELj4ELj16ENS_18Kernel_traits_baseILj5120ES2_S2_fS2_fjLj128EEEEELb1ELb0ELb0EEEvNS_9FwdParamsE)
        /*0734*/ 	.word	0x000000ff


	//----- nvinfo : EIATTR_FRAME_SIZE
	.align		4
.L_316:
        /*0738*/ 	.byte	0x04, 0x11
        /*073a*/ 	.short	(.L_318 - .L_317)
	.align		4
.L_317:
        /*073c*/ 	.word	index@($__internal_28_$__cuda_sm70_shflsync_bfly_p)
        /*0740*/ 	.word	0x00000000


	//----- nvinfo : EIATTR_FRAME_SIZE
	.align		4
.L_318:
        /*0744*/ 	.byte	0x04, 0x11
        /*0746*/ 	.short	(.L_320 - .L_319)
	.align		4
.L_319:
        /*0748*/ 	.word	index@(_ZN10layer_norm31ln_parallel_residual_fwd_kernelINS_13Kernel_traitsI13__nv_bfloat16S2_fS2_fjLj5120ELj1ELj1ELj4ELj16ENS_18Kernel_traits_baseILj5120ES2_S2_fS2_fjLj128EEEEELb1ELb0ELb0EEEvNS_9FwdParamsE)
        /*074c*/ 	.word	0x00000000


	//----- nvinfo : EIATTR_REGCOUNT
	.align		4
.L_320:
        /*0750*/ 	.byte	0x04, 0x2f
        /*0752*/ 	.short	(.L_322 - .L_321)
	.align		4
.L_321:
        /*0754*/ 	.word	index@(_ZN10layer_norm31ln_parallel_residual_fwd_kernelINS_13Kernel_traitsI13__nv_bfloat16S2_fS2_fjLj5120ELj1ELj1ELj4ELj16ENS_18Kernel_traits_baseILj5120ES2_S2_fS2_fjLj128EEEEELb0ELb1ELb1EEEvNS_9FwdParamsE)
        /*0758*/ 	.word	0x000000a8


	//----- nvinfo : EIATTR_FRAME_SIZE
	.align		4
.L_322:
        /*075c*/ 	.byte	0x04, 0x11
        /*075e*/ 	.short	(.L_324 - .L_323)
	.align		4
.L_323:
        /*0760*/ 	.word	index@($__internal_27_$__cuda_sm70_shflsync_bfly_p)
        /*0764*/ 	.word	0x00000000


	//----- nvinfo : EIATTR_FRAME_SIZE
	.align		4
.L_324:
        /*0768*/ 	.byte	0x04, 0x11
        /*076a*/ 	.short	(.L_326 - .L_325)
	.align		4
.L_325:
        /*076c*/ 	.word	index@(_ZN10layer_norm31ln_parallel_residual_fwd_kernelINS_13Kernel_traitsI13__nv_bfloat16S2_fS2_fjLj5120ELj1ELj1ELj4ELj16ENS_18Kernel_traits_baseILj5120ES2_S2_fS2_fjLj128EEEEELb0ELb1ELb1EEEvNS_9FwdParamsE)
        /*0770*/ 	.word	0x00000000


	//----- nvinfo : EIATTR_REGCOUNT
	.align		4
.L_326:
        /*0774*/ 	.byte	0x04, 0x2f
        /*0776*/ 	.short	(.L_328 - .L_327)
	.align		4
.L_327:
        /*0778*/ 	.word	index@(_ZN10layer_norm31ln_parallel_residual_fwd_kernelINS_13Kernel_traitsI13__nv_bfloat16S2_fS2_fjLj5120ELj1ELj1ELj4ELj16ENS_18Kernel_traits_baseILj5120ES2_S2_fS2_fjLj128EEEEELb0ELb1ELb0EEEvNS_9FwdParamsE)
        /*077c*/ 	.word	0x0000009d


	//----- nvinfo : EIATTR_FRAME_SIZE
	.align		4
.L_328:
        /*0780*/ 	.byte	0x04, 0x11
        /*0782*/ 	.short	(.L_330 - .L_329)
	.align		4
.L_329:
        /*0784*/ 	.word	index@($__internal_26_$__cuda_sm70_shflsync_bfly_p)
        /*0788*/ 	.word	0x00000000


	//----- nvinfo : EIATTR_FRAME_SIZE
	.align		4
.L_330:
        /*078c*/ 	.byte	0x04, 0x11
        /*078e*/ 	.short	(.L_332 - .L_331)
	.align		4
.L_331:
        /*0790*/ 	.word	index@(_ZN10layer_norm31ln_parallel_residual_fwd_kernelINS_13Kernel_traitsI13__nv_bfloat16S2_fS2_fjLj5120ELj1ELj1ELj4ELj16ENS_18Kernel_traits_baseILj5120ES2_S2_fS2_fjLj128EEEEELb0ELb1ELb0EEEvNS_9FwdParamsE)
        /*0794*/ 	.word	0x00000000


	//----- nvinfo : EIATTR_REGCOUNT
	.align		4
.L_332:
        /*0798*/ 	.byte	0x04, 0x2f
        /*079a*/ 	.short	(.L_334 - .L_333)
	.align		4
.L_333:
        /*079c*/ 	.word	index@(_ZN10layer_norm31ln_parallel_residual_fwd_kernelINS_13Kernel_traitsI13__nv_bfloat16S2_fS2_fjLj5120ELj1ELj1ELj4ELj16ENS_18Kernel_traits_baseILj5120ES2_S2_fS2_fjLj128EEEEELb0ELb0ELb1EEEvNS_9FwdParamsE)
        /*07a0*/ 	.word	0x000000e4


	//----- nvinfo : EIATTR_FRAME_SIZE
	.align		4
.L_334:
        /*07a4*/ 	.byte	0x04, 0x11
        /*07a6*/ 	.short	(.L_336 - .L_335)
	.align		4
.L_335:
        /*07a8*/ 	.word	index@($__internal_25_$__cuda_sm70_shflsync_bfly_p)
        /*07ac*/ 	.word	0x00000000


	//----- nvinfo : EIATTR_FRAME_SIZE
	.align		4
.L_336:
        /*07b0*/ 	.byte	0x04, 0x11
        /*07b2*/ 	.short	(.L_338 - .L_337)
	.align		4
.L_337:
        /*07b4*/ 	.word	index@(_ZN10layer_norm31ln_parallel_residual_fwd_kernelINS_13Kernel_traitsI13__nv_bfloat16S2_fS2_fjLj5120ELj1ELj1ELj4ELj16ENS_18Kernel_traits_baseILj5120ES2_S2_fS2_fjLj128EEEEELb0ELb0ELb1EEEvNS_9FwdParamsE)
        /*07b8*/ 	.word	0x00000000


	//----- nvinfo : EIATTR_REGCOUNT
	.align		4
.L_338:
        /*07bc*/ 	.byte	0x04, 0x2f
        /*07be*/ 	.short	(.L_340 - .L_339)
	.align		4
.L_339:
        /*07c0*/ 	.word	index@(_ZN10layer_norm31ln_parallel_residual_fwd_kernelINS_13Kernel_traitsI13__nv_bfloat16S2_fS2_fjLj5120ELj1ELj1ELj4ELj16ENS_18Kernel_traits_baseILj5120ES2_S2_fS2_fjLj128EEEEELb0ELb0ELb0EEEvNS_9FwdParamsE)
        /*07c4*/ 	.word	0x000000f1


	//----- nvinfo : EIATTR_FRAME_SIZE
	.align		4
.L_340:
        /*07c8*/ 	.byte	0x04, 0x11
        /*07ca*/ 	.short	(.L_342 - .L_341)
	.align		4
.L_341:
        /*07cc*/ 	.word	index@($__internal_24_$__cuda_sm70_shflsync_bfly_p)
        /*07d0*/ 	.word	0x00000000


	//----- nvinfo : EIATTR_FRAME_SIZE
	.align		4
.L_342:
        /*07d4*/ 	.byte	0x04, 0x11
        /*07d6*/ 	.short	(.L_344 - .L_343)
	.align		4
.L_343:
        /*07d8*/ 	.word	index@(_ZN10layer_norm31ln_parallel_residual_fwd_kernelINS_13Kernel_traitsI13__nv_bfloat16S2_fS2_fjLj5120ELj1ELj1ELj4ELj16ENS_18Kernel_traits_baseILj5120ES2_S2_fS2_fjLj128EEEEELb0ELb0ELb0EEEvNS_9FwdParamsE)
        /*07dc*/ 	.word	0x00000000


	//----- nvinfo : EIATTR_REGCOUNT
	.align		4
.L_344:
        /*07e0*/ 	.byte	0x04, 0x2f
        /*07e2*/ 	.short	(.L_346 - .L_345)
	.align		4
.L_345:
        /*07e4*/ 	.word	index@(_ZN10layer_norm31ln_parallel_residual_fwd_kernelINS_13Kernel_traitsIf13__nv_bfloat16S2_S2_fjLj5120ELj1ELj1ELj4ELj16ENS_18Kernel_traits_baseILj5120EfS2_S2_S2_fjLj128EEEEELb1ELb1ELb1EEEvNS_9FwdParamsE)
        /*07e8*/ 	.word	0x000000a7


	//----- nvinfo : EIATTR_FRAME_SIZE
	.align		4
.L_346:
        /*07ec*/ 	.byte	0x04, 0x11
        /*07ee*/ 	.short	(.L_348 - .L_347)
	.align		4
.L_347:
        /*07f0*/ 	.word	index@($__internal_23_$__cuda_sm70_shflsync_bfly_p)
        /*07f4*/ 	.word	0x00000000


	//----- nvinfo : EIATTR_FRAME_SIZE
	.align		4
.L_348:
        /*07f8*/ 	.byte	0x04, 0x11
        /*07fa*/ 	.short	(.L_350 - .L_349)
	.align		4
.L_349:
        /*07fc*/ 	.word	index@(_ZN10layer_norm31ln_parallel_residual_fwd_kernelINS_13Kernel_traitsIf13__nv_bfloat16S2_S2_fjLj5120ELj1ELj1ELj4ELj16ENS_18Kernel_traits_baseILj5120EfS2_S2_S2_fjLj128EEEEELb1ELb1ELb1EEEvNS_9FwdParamsE)
        /*0800*/ 	.word	0x00000000


	//----- nvinfo : EIATTR_REGCOUNT
	.align		4
.L_350:
        /*0804*/ 	.byte	0x04, 0x2f
        /*0806*/ 	.short	(.L_352 - .L_351)
	.align		4
.L_351:
        /*0808*/ 	.word	index@(_ZN10layer_norm31ln_parallel_residual_fwd_kernelINS_13Kernel_traitsIf13__nv_bfloat16S2_S2_fjLj5120ELj1ELj1ELj4ELj16ENS_18Kernel_traits_baseILj5120EfS2_S2_S2_fjLj128EEEEELb1ELb1ELb0EEEvNS_9FwdParamsE)
        /*080c*/ 	.word	0x000000a8


	//----- nvinfo : EIATTR_FRAME_SIZE
	.align		4
.L_352:
        /*0810*/ 	.byte	0x04, 0x11
        /*0812*/ 	.short	(.L_354 - .L_353)
	.align		4
.L_353:
        /*0814*/ 	.word	index@($__internal_22_$__cuda_sm70_shflsync_bfly_p)
        /*0818*/ 	.word	0x00000000


	//----- nvinfo : EIATTR_FRAME_SIZE
	.align		4
.L_354:
        /*081c*/ 	.byte	0x04, 0x11
        /*081e*/ 	.short	(.L_356 - .L_355)
	.align		4
.L_355:
        /*0820*/ 	.word	index@(_ZN10layer_norm31ln_parallel_residual_fwd_kernelINS_13Kernel_traitsIf13__nv_bfloat16S2_S2_fjLj5120ELj1ELj1ELj4ELj16ENS_18Kernel_traits_baseILj5120EfS2_S2_S2_fjLj128EEEEELb1ELb1ELb0EEEvNS_9FwdParamsE)
        /*0824*/ 	.word	0x00000000


	//----- nvinfo : EIATTR_REGCOUNT
	.align		4
.L_356:
        /*0828*/ 	.byte	0x04, 0x2f
        /*082a*/ 	.short	(.L_358 - .L_357)
	.align		4
.L_357:
        /*082c*/ 	.word	index@(_ZN10layer_norm31ln_parallel_residual_fwd_kernelINS_13Kernel_traitsIf13__nv_bfloat16S2_S2_fjLj5120ELj1ELj1ELj4ELj16ENS_18Kernel_traits_baseILj5120EfS2_S2_S2_fjLj128EEEEELb1ELb0ELb1EEEvNS_9FwdParamsE)
        /*0830*/ 	.word	0x000000f8


	//----- nvinfo : EIATTR_FRAME_SIZE
	.align		4
.L_358:
        /*0834*/ 	.byte	0x04, 0x11
        /*0836*/ 	.short	(.L_360 - .L_359)
	.align		4
.L_359:
        /*0838*/ 	.word	index@($__internal_21_$__cuda_sm70_shflsync_bfly_p)
        /*083c*/ 	.word	0x00000000


	//----- nvinfo : EIATTR_FRAME_SIZE
	.align		4
.L_360:
        /*0840*/ 	.byte	0x04, 0x11
        /*0842*/ 	.short	(.L_362 - .L_361)
	.align		4
.L_361:
        /*0844*/ 	.word	index@(_ZN10layer_norm31ln_parallel_residual_fwd_kernelINS_13Kernel_traitsIf13__nv_bfloat16S2_S2_fjLj5120ELj1ELj1ELj4ELj16ENS_18Kernel_traits_baseILj5120EfS2_S2_S2_fjLj128EEEEELb1ELb0ELb1EEEvNS_9FwdParamsE)
        /*0848*/ 	.word	0x00000000


	//----- nvinfo : EIATTR_REGCOUNT
	.align		4
.L_362:
        /*084c*/ 	.byte	0x04, 0x2f
        /*084e*/ 	.short	(.L_364 - .L_363)
	.align		4
.L_363:
        /*0850*/ 	.word	index@(_ZN10layer_norm31ln_parallel_residual_fwd_kernelINS_13Kernel_traitsIf13__nv_bfloat16S2_S2_fjLj5120ELj1ELj1ELj4ELj16ENS_18Kernel_traits_baseILj5120EfS2_S2_S2_fjLj128EEEEELb1ELb0ELb0EEEvNS_9FwdParamsE)
        /*0854*/ 	.word	0x000000fb


	//----- nvinfo : EIATTR_FRAME_SIZE
	.align		4
.L_364:
        /*0858*/ 	.byte	0x04, 0x11
        /*085a*/ 	.short	(.L_366 - .L_365)
	.align		4
.L_365:
        /*085c*/ 	.word	index@($__internal_20_$__cuda_sm70_shflsync_bfly_p)
        /*0860*/ 	.word	0x00000000


	//----- nvinfo : EIATTR_FRAME_SIZE
	.align		4
.L_366:
        /*0864*/ 	.byte	0x04, 0x11
        /*0866*/ 	.short	(.L_368 - .L_367)
	.align		4
.L_367:
        /*0868*/ 	.word	index@(_ZN10layer_norm31ln_parallel_residual_fwd_kernelINS_13Kernel_traitsIf13__nv_bfloat16S2_S2_fjLj5120ELj1ELj1ELj4ELj16ENS_18Kernel_traits_baseILj5120EfS2_S2_S2_fjLj128EEEEELb1ELb0ELb0EEEvNS_9FwdParamsE)
        /*086c*/ 	.word	0x00000000


	//----- nvinfo : EIATTR_REGCOUNT
	.align		4
.L_368:
        /*0870*/ 	.byte	0x04, 0x2f
        /*0872*/ 	.short	(.L_370 - .L_369)
	.align		4
.L_369:
        /*0874*/ 	.word	index@(_ZN10layer_norm31ln_parallel_residual_fwd_kernelINS_13Kernel_traitsIf13__nv_bfloat16S2_S2_fjLj5120ELj1ELj1ELj4ELj16ENS_18Kernel_traits_baseILj5120EfS2_S2_S2_fjLj128EEEEELb0ELb1ELb1EEEvNS_9FwdParamsE)
        /*0878*/ 	.word	0x000000a8


	//----- nvinfo : EIATTR_FRAME_SIZE
	.align		4
.L_370:
        /*087c*/ 	.byte	0x04, 0x11
        /*087e*/ 	.short	(.L_372 - .L_371)
	.align		4
.L_371:
        /*0880*/ 	.word	index@($__internal_19_$__cuda_sm70_shflsync_bfly_p)
        /*0884*/ 	.word	0x00000000


	//----- nvinfo : EIATTR_FRAME_SIZE
	.align		4
.L_372:
        /*0888*/ 	.byte	0x04, 0x11
        /*088a*/ 	.short	(.L_374 - .L_373)
	.align		4
.L_373:
        /*088c*/ 	.word	index@(_ZN10layer_norm31ln_parallel_residual_fwd_kernelINS_13Kernel_traitsIf13__nv_bfloat16S2_S2_fjLj5120ELj1ELj1ELj4ELj16ENS_18Kernel_traits_baseILj5120EfS2_S2_S2_fjLj128EEEEELb0ELb1ELb1EEEvNS_9FwdParamsE)
        /*0890*/ 	.word	0x00000000


	//----- nvinfo : EIATTR_REGCOUNT
	.align		4
.L_374:
        /*0894*/ 	.byte	0x04, 0x2f
        /*0896*/ 	.short	(.L_376 - .L_375)
	.align		4
.L_375:
        /*0898*/ 	.word	index@(_ZN10layer_norm31ln_parallel_residual_fwd_kernelINS_13Kernel_traitsIf13__nv_bfloat16S2_S2_fjLj5120ELj1ELj1ELj4ELj16ENS_18Kernel_traits_baseILj5120EfS2_S2_S2_fjLj128EEEEELb0ELb1ELb0EEEvNS_9FwdParamsE)
        /*089c*/ 	.word	0x000000a8


	//----- nvinfo : EIATTR_FRAME_SIZE
	.align		4
.L_376:
        /*08a0*/ 	.byte	0x04, 0x11
        /*08a2*/ 	.short	(.L_378 - .L_377)
	.align		4
.L_377:
        /*08a4*/ 	.word	index@($__internal_18_$__cuda_sm70_shflsync_bfly_p)
        /*08a8*/ 	.word	0x00000000


	//----- nvinfo : EIATTR_FRAME_SIZE
	.align		4
.L_378:
        /*08ac*/ 	.byte	0x04, 0x11
        /*08ae*/ 	.short	(.L_380 - .L_379)
	.align		4
.L_379:
        /*08b0*/ 	.word	index@(_ZN10layer_norm31ln_parallel_residual_fwd_kernelINS_13Kernel_traitsIf13__nv_bfloat16S2_S2_fjLj5120ELj1ELj1ELj4ELj16ENS_18Kernel_traits_baseILj5120EfS2_S2_S2_fjLj128EEEEELb0ELb1ELb0EEEvNS_9FwdParamsE)
        /*08b4*/ 	.word	0x00000000


	//----- nvinfo : EIATTR_REGCOUNT
	.align		4
.L_380:
        /*08b8*/ 	.byte	0x04, 0x2f
        /*08ba*/ 	.short	(.L_382 - .L_381)
	.align		4
.L_381:
        /*08bc*/ 	.word	index@(_ZN10layer_norm31ln_parallel_residual_fwd_kernelINS_13Kernel_traitsIf13__nv_bfloat16S2_S2_fjLj5120ELj1ELj1ELj4ELj16ENS_18Kernel_traits_baseILj5120EfS2_S2_S2_fjLj128EEEEELb0ELb0ELb1EEEvNS_9FwdParamsE)
        /*08c0*/ 	.word	0x000000ff


	//----- nvinfo : EIATTR_FRAME_SIZE
	.align		4
.L_382:
        /*08c4*/ 	.byte	0x04, 0x11
        /*08c6*/ 	.short	(.L_384 - .L_383)
	.align		4
.L_383:
        /*08c8*/ 	.word	index@($__internal_17_$__cuda_sm70_shflsync_bfly_p)
        /*08cc*/ 	.word	0x00000000


	//----- nvinfo : EIATTR_FRAME_SIZE
	.align		4
.L_384:
        /*08d0*/ 	.byte	0x04, 0x11
        /*08d2*/ 	.short	(.L_386 - .L_385)
	.align		4
.L_385:
        /*08d4*/ 	.word	index@(_ZN10layer_norm31ln_parallel_residual_fwd_kernelINS_13Kernel_traitsIf13__nv_bfloat16S2_S2_fjLj5120ELj1ELj1ELj4ELj16ENS_18Kernel_traits_baseILj5120EfS2_S2_S2_fjLj128EEEEELb0ELb0ELb1EEEvNS_9FwdParamsE)
        /*08d8*/ 	.word	0x00000000


	//----- nvinfo : EIATTR_REGCOUNT
	.align		4
.L_386:
        /*08dc*/ 	.byte	0x04, 0x2f
        /*08de*/ 	.short	(.L_388 - .L_387)
	.align		4
.L_387:
        /*08e0*/ 	.word	index@(_ZN10layer_norm31ln_parallel_residual_fwd_kernelINS_13Kernel_traitsIf13__nv_bfloat16S2_S2_fjLj5120ELj1ELj1ELj4ELj16ENS_18Kernel_traits_baseILj5120EfS2_S2_S2_fjLj128EEEEELb0ELb0ELb0EEEvNS_9FwdParamsE)
        /*08e4*/ 	.word	0x000000f8


	//----- nvinfo : EIATTR_FRAME_SIZE
	.align		4
.L_388:
        /*08e8*/ 	.byte	0x04, 0x11
        /*08ea*/ 	.short	(.L_390 - .L_389)
	.align		4
.L_389:
        /*08ec*/ 	.word	index@($__internal_16_$__cuda_sm70_shflsync_bfly_p)
        /*08f0*/ 	.word	0x00000000


	//----- nvinfo : EIATTR_FRAME_SIZE
	.align		4
.L_390:
        /*08f4*/ 	.byte	0x04, 0x11
        /*08f6*/ 	.short	(.L_392 - .L_391)
	.align		4
.L_391:
        /*08f8*/ 	.word	index@(_ZN10layer_norm31ln_parallel_residual_fwd_kernelINS_13Kernel_traitsIf13__nv_bfloat16S2_S2_fjLj5120ELj1ELj1ELj4ELj16ENS_18Kernel_traits_baseILj5120EfS2_S2_S2_fjLj128EEEEELb0ELb0ELb0EEEvNS_9FwdParamsE)
        /*08fc*/ 	.word	0x00000000


	//----- nvinfo : EIATTR_REGCOUNT
	.align		4
.L_392:
        /*0900*/ 	.byte	0x04, 0x2f
        /*0902*/ 	.short	(.L_394 - .L_393)
	.align		4
.L_393:
        /*0904*/ 	.word	index@(_ZN10layer_norm31ln_parallel_residual_fwd_kernelINS_13Kernel_traitsI6__halfS2_S2_S2_fjLj5120ELj1ELj1ELj4ELj16ENS_18Kernel_traits_baseILj5120ES2_S2_S2_S2_fjLj128EEEEELb1ELb1ELb1EEEvNS_9FwdParamsE)
        /*0908*/ 	.word	0x00000099


	//----- nvinfo : EIATTR_FRAME_SIZE
	.align		4
.L_394:
        /*090c*/ 	.byte	0x04, 0x11
        /*090e*/ 	.short	(.L_396 - .L_395)
	.align		4
.L_395:
        /*0910*/ 	.word	index@($__internal_15_$__cuda_sm70_shflsync_bfly_p)
        /*0914*/ 	.word	0x00000000


	//----- nvinfo : EIATTR_FRAME_SIZE
	.align		4
.L_396:
        /*0918*/ 	.byte	0x04, 0x11
        /*091a*/ 	.short	(.L_398 - .L_397)
	.align		4
.L_397:
        /*091c*/ 	.word	index@(_ZN10layer_norm31ln_parallel_residual_fwd_kernelINS_13Kernel_traitsI6__halfS2_S2_S2_fjLj5120ELj1ELj1ELj4ELj16ENS_18Kernel_traits_baseILj5120ES2_S2_S2_S2_fjLj128EEEEELb1ELb1ELb1EEEvNS_9FwdParamsE)
        /*0920*/ 	.word	0x00000000


	//----- nvinfo : EIATTR_REGCOUNT
	.align		4
.L_398:
        /*0924*/ 	.byte	0x04, 0x2f
        /*0926*/ 	.short	(.L_400 - .L_399)
	.align		4
.L_399:
        /*0928*/ 	.word	index@(_ZN10layer_norm31ln_parallel_residual_fwd_kernelINS_13Kernel_traitsI6__halfS2_S2_S2_fjLj5120ELj1ELj1ELj4ELj16ENS_18Kernel_traits_baseILj5120ES2_S2_S2_S2_fjLj128EEEEELb1ELb1ELb0EEEvNS_9FwdParamsE)
        /*092c*/ 	.word	0x000000a8


	//----- nvinfo : EIATTR_FRAME_SIZE
	.align		4
.L_400:
        /*0930*/ 	.byte	0x04, 0x11
        /*0932*/ 	.short	(.L_402 - .L_401)
	.align		4
.L_401:
        /*0934*/ 	.word	index@($__internal_14_$__cuda_sm70_shflsync_bfly_p)
        /*0938*/ 	.word	0x00000000


	//----- nvinfo : EIATTR_FRAME_SIZE
	.align		4
.L_402:
        /*093c*/ 	.byte	0x04, 0x11
        /*093e*/ 	.short	(.L_404 - .L_403)
	.align		4
.L_403:
        /*0940*/ 	.word	index@(_ZN10layer_norm31ln_parallel_residual_fwd_kernelINS_13Kernel_traitsI6__halfS2_S2_S2_fjLj5120ELj1ELj1ELj4ELj16ENS_18Kernel_traits_baseILj5120ES2_S2_S2_S2_fjLj128EEEEELb1ELb1ELb0EEEvNS_9FwdParamsE)
        /*0944*/ 	.word	0x00000000


	//----- nvinfo : EIATTR_REGCOUNT
	.align		4
.L_404:
        /*0948*/ 	.byte	0x04, 0x2f
        /*094a*/ 	.short	(.L_406 - .L_405)
	.align		4
.L_405:
        /*094c*/ 	.word	index@(_ZN10layer_norm31ln_parallel_residual_fwd_kernelINS_13Kernel_traitsI6__halfS2_S2_S2_fjLj5120ELj1ELj1ELj4ELj16ENS_18Kernel_traits_baseILj5120ES2_S2_S2_S2_fjLj128EEEEELb1ELb0ELb1EEEvNS_9FwdParamsE)
        /*0950*/ 	.word	0x000000ff


	//----- nvinfo : EIATTR_FRAME_SIZE
	.align		4
.L_406:
        /*0954*/ 	.byte	0x04, 0x11
        /*0956*/ 	.short	(.L_408 - .L_407)
	.align		4
.L_407:
        /*0958*/ 	.word	index@($__internal_13_$__cuda_sm70_shflsync_bfly_p)
        /*095c*/ 	.word	0x00000000


	//----- nvinfo : EIATTR_FRAME_SIZE
	.align		4
.L_408:
        /*0960*/ 	.byte	0x04, 0x11
        /*0962*/ 	.short	(.L_410 - .L_409)
	.align		4
.L_409:
        /*0964*/ 	.word	index@(_ZN10layer_norm31ln_parallel_residual_fwd_kernelINS_13Kernel_traitsI6__halfS2_S2_S2_fjLj5120ELj1ELj1ELj4ELj16ENS_18Kernel_traits_baseILj5120ES2_S2_S2_S2_fjLj128EEEEELb1ELb0ELb1EEEvNS_9FwdParamsE)
        /*0968*/ 	.word	0x00000000


	//----- nvinfo : EIATTR_REGCOUNT
	.align		4
.L_410:
        /*096c*/ 	.byte	0x04, 0x2f
        /*096e*/ 	.short	(.L_412 - .L_411)
	.align		4
.L_411:
        /*0970*/ 	.word	index@(_ZN10layer_norm31ln_parallel_residual_fwd_kernelINS_13Kernel_traitsI6__halfS2_S2_S2_fjLj5120ELj1ELj1ELj4ELj16ENS_18Kernel_traits_baseILj5120ES2_S2_S2_S2_fjLj128EEEEELb1ELb0ELb0EEEvNS_9FwdParamsE)
        /*0974*/ 	.word	0x000000fd


	//----- nvinfo : EIATTR_FRAME_SIZE
	.align		4
.L_412:
        /*0978*/ 	.byte	0x04, 0x11
        /*097a*/ 	.short	(.L_414 - .L_413)
	.align		4
.L_413:
        /*097c*/ 	.word	index@($__internal_12_$__cuda_sm70_shflsync_bfly_p)
        /*0980*/ 	.word	0x00000000


	//----- nvinfo : EIATTR_FRAME_SIZE
	.align		4
.L_414:
        /*0984*/ 	.byte	0x04, 0x11
        /*0986*/ 	.short	(.L_416 - .L_415)
	.align		4
.L_415:
        /*0988*/ 	.word	index@(_ZN10layer_norm31ln_parallel_residual_fwd_kernelINS_13Kernel_traitsI6__halfS2_S2_S2_fjLj5120ELj1ELj1ELj4ELj16ENS_18Kernel_traits_baseILj5120ES2_S2_S2_S2_fjLj128EEEEELb1ELb0ELb0EEEvNS_9FwdParamsE)
        /*098c*/ 	.word	0x00000000


	//----- nvinfo : EIATTR_REGCOUNT
	.align		4
.L_416:
        /*0990*/ 	.byte	0x04, 0x2f
        /*0992*/ 	.short	(.L_418 - .L_417)
	.align		4
.L_417:
        /*0994*/ 	.word	index@(_ZN10layer_norm31ln_parallel_residual_fwd_kernelINS_13Kernel_traitsI6__halfS2_S2_S2_fjLj5120ELj1ELj1ELj4ELj16ENS_18Kernel_traits_baseILj5120ES2_S2_S2_S2_fjLj128EEEEELb0ELb1ELb1EEEvNS_9FwdParamsE)
        /*0998*/ 	.word	0x000000a8


	//----- nvinfo : EIATTR_FRAME_SIZE
	.align		4
.L_418:
        /*099c*/ 	.byte	0x04, 0x11
        /*099e*/ 	.short	(.L_420 - .L_419)
	.align		4
.L_419:
        /*09a0*/ 	.word	index@($__internal_11_$__cuda_sm70_shflsync_bfly_p)
        /*09a4*/ 	.word	0x00000000


	//----- nvinfo : EIATTR_FRAME_SIZE
	.align		4
.L_420:
        /*09a8*/ 	.byte	0x04, 0x11
        /*09aa*/ 	.short	(.L_422 - .L_421)
	.align		4
.L_421:
        /*09ac*/ 	.word	index@(_ZN10layer_norm31ln_parallel_residual_fwd_kernelINS_13Kernel_traitsI6__halfS2_S2_S2_fjLj5120ELj1ELj1ELj4ELj16ENS_18Kernel_traits_baseILj5120ES2_S2_S2_S2_fjLj128EEEEELb0ELb1ELb1EEEvNS_9FwdParamsE)
        /*09b0*/ 	.word	0x00000000


	//----- nvinfo : EIATTR_REGCOUNT
	.align		4
.L_422:
        /*09b4*/ 	.byte	0x04, 0x2f
        /*09b6*/ 	.short	(.L_424 - .L_423)
	.align		4
.L_423:
        /*09b8*/ 	.word	index@(_ZN10layer_norm31ln_parallel_residual_fwd_kernelINS_13Kernel_traitsI6__halfS2_S2_S2_fjLj5120ELj1ELj1ELj4ELj16ENS_18Kernel_traits_baseILj5120ES2_S2_S2_S2_fjLj128EEEEELb0ELb1ELb0EEEvNS_9FwdParamsE)
        /*09bc*/ 	.word	0x0000009d


	//----- nvinfo : EIATTR_FRAME_SIZE
	.align		4
.L_424:
        /*09c0*/ 	.byte	0x04, 0x11
        /*09c2*/ 	.short	(.L_426 - .L_425)
	.align		4
.L_425:
        /*09c4*/ 	.word	index@($__internal_10_$__cuda_sm70_shflsync_bfly_p)
        /*09c8*/ 	.word	0x00000000


	//----- nvinfo : EIATTR_FRAME_SIZE
	.align		4
.L_426:
        /*09cc*/ 	.byte	0x04, 0x11
        /*09ce*/ 	.short	(.L_428 - .L_427)
	.align		4
.L_427:
        /*09d0*/ 	.word	index@(_ZN10layer_norm31ln_parallel_residual_fwd_kernelINS_13Kernel_traitsI6__halfS2_S2_S2_fjLj5120ELj1ELj1ELj4ELj16ENS_18Kernel_traits_baseILj5120ES2_S2_S2_S2_fjLj128EEEEELb0ELb1ELb0EEEvNS_9FwdParamsE)
        /*09d4*/ 	.word	0x00000000


	//----- nvinfo : EIATTR_REGCOUNT
	.align		4
.L_428:
        /*09d8*/ 	.byte	0x04, 0x2f
        /*09da*/ 	.short	(.L_430 - .L_429)
	.align		4
.L_429:
        /*09dc*/ 	.word	index@(_ZN10layer_norm31ln_parallel_residual_fwd_kernelINS_13Kernel_traitsI6__halfS2_S2_S2_fjLj5120ELj1ELj1ELj4ELj16ENS_18Kernel_traits_baseILj5120ES2_S2_S2_S2_fjLj128EEEEELb0ELb0ELb1EEEvNS_9FwdParamsE)
        /*09e0*/ 	.word	0x000000e8


	//----- nvinfo : EIATTR_FRAME_SIZE
	.align		4
.L_430:
        /*09e4*/ 	.byte	0x04, 0x11
        /*09e6*/ 	.short	(.L_432 - .L_431)
	.align		4
.L_431:
        /*09e8*/ 	.word	index@($__internal_9_$__cuda_sm70_shflsync_bfly_p)
        /*09ec*/ 	.word	0x00000000


	//----- nvinfo : EIATTR_FRAME_SIZE
	.align		4
.L_432:
        /*09f0*/ 	.byte	0x04, 0x11
        /*09f2*/ 	.short	(.L_434 - .L_433)
	.align		4
.L_433:
        /*09f4*/ 	.word	index@(_ZN10layer_norm31ln_parallel_residual_fwd_kernelINS_13Kernel_traitsI6__halfS2_S2_S2_fjLj5120ELj1ELj1ELj4ELj16ENS_18Kernel_traits_baseILj5120ES2_S2_S2_S2_fjLj128EEEEELb0ELb0ELb1EEEvNS_9FwdParamsE)
        /*09f8*/ 	.word	0x00000000


	//----- nvinfo : EIATTR_REGCOUNT
	.align		4
.L_434:
        /*09fc*/ 	.byte	0x04, 0x2f
        /*09fe*/ 	.short	(.L_436 - .L_435)
	.align		4
.L_435:
        /*0a00*/ 	.word	index@(_ZN10layer_norm31ln_parallel_residual_fwd_kernelINS_13Kernel_traitsI6__halfS2_S2_S2_fjLj5120ELj1ELj1ELj4ELj16ENS_18Kernel_traits_baseILj5120ES2_S2_S2_S2_fjLj128EEEEELb0ELb0ELb0EEEvNS_9FwdParamsE)
        /*0a04*/ 	.word	0x000000f1


	//----- nvinfo : EIATTR_FRAME_SIZE
	.align		4
.L_436:
        /*0a08*/ 	.byte	0x04, 0x11
        /*0a0a*/ 	.short	(.L_438 - .L_437)
	.align		4
.L_437:
        /*0a0c*/ 	.word	index@($__internal_8_$__cuda_sm70_shflsync_bfly_p)
        /*0a10*/ 	.word	0x00000000


	//----- nvinfo : EIATTR_FRAME_SIZE
	.align		4
.L_438:
        /*0a14*/ 	.byte	0x04, 0x11
        /*0a16*/ 	.short	(.L_440 - .L_439)
	.align		4
.L_439:
        /*0a18*/ 	.word	index@(_ZN10layer_norm31ln_parallel_residual_fwd_kernelINS_13Kernel_traitsI6__halfS2_S2_S2_fjLj5120ELj1ELj1ELj4ELj16ENS_18Kernel_traits_baseILj5120ES2_S2_S2_S2_fjLj128EEEEELb0ELb0ELb0EEEvNS_9FwdParamsE)
        /*0a1c*/ 	.word	0x00000000


	//----- nvinfo : EIATTR_REGCOUNT
	.align		4
.L_440:
        /*0a20*/ 	.byte	0x04, 0x2f
        /*0a22*/ 	.short	(.L_442 - .L_441)
	.align		4
.L_441:
        /*0a24*/ 	.word	index@(_ZN10layer_norm31ln_parallel_residual_fwd_kernelINS_13Kernel_traitsI13__nv_bfloat16S2_S2_S2_fjLj5120ELj1ELj1ELj4ELj16ENS_18Kernel_traits_baseILj5120ES2_S2_S2_S2_fjLj128EEEEELb1ELb1ELb1EEEvNS_9FwdParamsE)
        /*0a28*/ 	.word	0x0000009c


	//----- nvinfo : EIATTR_FRAME_SIZE
	.align		4
.L_442:
        /*0a2c*/ 	.byte	0x04, 0x11
        /*0a2e*/ 	.short	(.L_444 - .L_443)
	.align		4
.L_443:
        /*0a30*/ 	.word	index@($__internal_7_$__cuda_sm70_shflsync_bfly_p)
        /*0a34*/ 	.word	0x00000000


	//----- nvinfo : EIATTR_FRAME_SIZE
	.align		4
.L_444:
        /*0a38*/ 	.byte	0x04, 0x11
        /*0a3a*/ 	.short	(.L_446 - .L_445)
	.align		4
.L_445:
        /*0a3c*/ 	.word	index@(_ZN10layer_norm31ln_parallel_residual_fwd_kernelINS_13Kernel_traitsI13__nv_bfloat16S2_S2_S2_fjLj5120ELj1ELj1ELj4ELj16ENS_18Kernel_traits_baseILj5120ES2_S2_S2_S2_fjLj128EEEEELb1ELb1ELb1EEEvNS_9FwdParamsE)
        /*0a40*/ 	.word	0x00000000


	//----- nvinfo : EIATTR_REGCOUNT
	.align		4
.L_446:
        /*0a44*/ 	.byte	0x04, 0x2f
        /*0a46*/ 	.short	(.L_448 - .L_447)
	.align		4
.L_447:
        /*0a48*/ 	.word	index@(_ZN10layer_norm31ln_parallel_residual_fwd_kernelINS_13Kernel_traitsI13__nv_bfloat16S2_S2_S2_fjLj5120ELj1ELj1ELj4ELj16ENS_18Kernel_traits_baseILj5120ES2_S2_S2_S2_fjLj128EEEEELb1ELb1ELb0EEEvNS_9FwdParamsE)
        /*0a4c*/ 	.word	0x000000a8


	//----- nvinfo : EIATTR_FRAME_SIZE
	.align		4
.L_448:
        /*0a50*/ 	.byte	0x04, 0x11
        /*0a52*/ 	.short	(.L_450 - .L_449)
	.align		4
.L_449:
        /*0a54*/ 	.word	index@($__internal_6_$__cuda_sm70_shflsync_bfly_p)
        /*0a58*/ 	.word	0x00000000


	//----- nvinfo : EIATTR_FRAME_SIZE
	.align		4
.L_450:
        /*0a5c*/ 	.byte	0x04, 0x11
        /*0a5e*/ 	.short	(.L_452 - .L_451)
	.align		4
.L_451:
        /*0a60*/ 	.word	index@(_ZN10layer_norm31ln_parallel_residual_fwd_kernelINS_13Kernel_traitsI13__nv_bfloat16S2_S2_S2_fjLj5120ELj1ELj1ELj4ELj16ENS_18Kernel_traits_baseILj5120ES2_S2_S2_S2_fjLj128EEEEELb1ELb1ELb0EEEvNS_9FwdParamsE)
        /*0a64*/ 	.word	0x00000000


	//----- nvinfo : EIATTR_REGCOUNT
	.align		4
.L_452:
        /*0a68*/ 	.byte	0x04, 0x2f
        /*0a6a*/ 	.short	(.L_454 - .L_453)
	.align		4
.L_453:
        /*0a6c*/ 	.word	index@(_ZN10layer_norm31ln_parallel_residual_fwd_kernelINS_13Kernel_traitsI13__nv_bfloat16S2_S2_S2_fjLj5120ELj1ELj1ELj4ELj16ENS_18Kernel_traits_baseILj5120ES2_S2_S2_S2_fjLj128EEEEELb1ELb0ELb1EEEvNS_9FwdParamsE)
        /*0a70*/ 	.word	0x000000ff


	//----- nvinfo : EIATTR_FRAME_SIZE
	.align		4
.L_454:
        /*0a74*/ 	.byte	0x04, 0x11
        /*0a76*/ 	.short	(.L_456 - .L_455)
	.align		4
.L_455:
        /*0a78*/ 	.word	index@($__internal_5_$__cuda_sm70_shflsync_bfly_p)
        /*0a7c*/ 	.word	0x00000000


	//----- nvinfo : EIATTR_FRAME_SIZE
	.align		4
.L_456:
        /*0a80*/ 	.byte	0x04, 0x11
        /*0a82*/ 	.short	(.L_458 - .L_457)
	.align		4
.L_457:
        /*0a84*/ 	.word	index@(_ZN10layer_norm31ln_parallel_residual_fwd_kernelINS_13Kernel_traitsI13__nv_bfloat16S2_S2_S2_fjLj5120ELj1ELj1ELj4ELj16ENS_18Kernel_traits_baseILj5120ES2_S2_S2_S2_fjLj128EEEEELb1ELb0ELb1EEEvNS_9FwdParamsE)
        /*0a88*/ 	.word	0x00000000


	//----- nvinfo : EIATTR_REGCOUNT
	.align		4
.L_458:
        /*0a8c*/ 	.byte	0x04, 0x2f
        /*0a8e*/ 	.short	(.L_460 - .L_459)
	.align		4
.L_459:
        /*0a90*/ 	.word	index@(_ZN10layer_norm31ln_parallel_residual_fwd_kernelINS_13Kernel_traitsI13__nv_bfloat16S2_S2_S2_fjLj5120ELj1ELj1ELj4ELj16ENS_18Kernel_traits_baseILj5120ES2_S2_S2_S2_fjLj128EEEEELb1ELb0ELb0EEEvNS_9FwdParamsE)
        /*0a94*/ 	.word	0x000000fd


	//----- nvinfo : EIATTR_FRAME_SIZE
	.align		4
.L_460:
        /*0a98*/ 	.byte	0x04, 0x11
        /*0a9a*/ 	.short	(.L_462 - .L_461)
	.align		4
.L_461:
        /*0a9c*/ 	.word	index@($__internal_4_$__cuda_sm70_shflsync_bfly_p)
        /*0aa0*/ 	.word	0x00000000


	//----- nvinfo : EIATTR_FRAME_SIZE
	.align		4
.L_462:
        /*0aa4*/ 	.byte	0x04, 0x11
        /*0aa6*/ 	.short	(.L_464 - .L_463)
	.align		4
.L_463:
        /*0aa8*/ 	.word	index@(_ZN10layer_norm31ln_parallel_residual_fwd_kernelINS_13Kernel_traitsI13__nv_bfloat16S2_S2_S2_fjLj5120ELj1ELj1ELj4ELj16ENS_18Kernel_traits_baseILj5120ES2_S2_S2_S2_fjLj128EEEEELb1ELb0ELb0EEEvNS_9FwdParamsE)
        /*0aac*/ 	.word	0x00000000


	//----- nvinfo : EIATTR_REGCOUNT
	.align		4
.L_464:
        /*0ab0*/ 	.byte	0x04, 0x2f
        /*0ab2*/ 	.short	(.L_466 - .L_465)
	.align		4
.L_465:
        /*0ab4*/ 	.word	index@(_ZN10layer_norm31ln_parallel_residual_fwd_kernelINS_13Kernel_traitsI13__nv_bfloat16S2_S2_S2_fjLj5120ELj1ELj1ELj4ELj16ENS_18Kernel_traits_baseILj5120ES2_S2_S2_S2_fjLj128EEEEELb0ELb1ELb1EEEvNS_9FwdParamsE)
        /*0ab8*/ 	.word	0x000000a8


	//----- nvinfo : EIATTR_FRAME_SIZE
	.align		4
.L_466:
        /*0abc*/ 	.byte	0x04, 0x11
        /*0abe*/ 	.short	(.L_468 - .L_467)
	.align		4
.L_467:
        /*0ac0*/ 	.word	index@($__internal_3_$__cuda_sm70_shflsync_bfly_p)
        /*0ac4*/ 	.word	0x00000000


	//----- nvinfo : EIATTR_FRAME_SIZE
	.align		4
.L_468:
        /*0ac8*/ 	.byte	0x04, 0x11
        /*0aca*/ 	.short	(.L_470 - .L_469)
	.align		4
.L_469:
        /*0acc*/ 	.word	index@(_ZN10layer_norm31ln_parallel_residual_fwd_kernelINS_13Kernel_traitsI13__nv_bfloat16S2_S2_S2_fjLj5120ELj1ELj1ELj4ELj16ENS_18Kernel_traits_baseILj5120ES2_S2_S2_S2_fjLj128EEEEELb0ELb1ELb1EEEvNS_9FwdParamsE)
        /*0ad0*/ 	.word	0x00000000


	//----- nvinfo : EIATTR_REGCOUNT
	.align		4
.L_470:
        /*0ad4*/ 	.byte	0x04, 0x2f
        /*0ad6*/ 	.short	(.L_472 - .L_471)
	.align		4
.L_471:
        /*0ad8*/ 	.word	index@(_ZN10layer_norm31ln_parallel_residual_fwd_kernelINS_13Kernel_traitsI13__nv_bfloat16S2_S2_S2_fjLj5120ELj1ELj1ELj4ELj16ENS_18Kernel_traits_baseILj5120ES2_S2_S2_S2_fjLj128EEEEELb0ELb1ELb0EEEvNS_9FwdParamsE)
        /*0adc*/ 	.word	0x0000009d


	//----- nvinfo : EIATTR_FRAME_SIZE
	.align		4
.L_472:
        /*0ae0*/ 	.byte	0x04, 0x11
        /*0ae2*/ 	.short	(.L_474 - .L_473)
	.align		4
.L_473:
        /*0ae4*/ 	.word	index@($__internal_2_$__cuda_sm70_shflsync_bfly_p)
        /*0ae8*/ 	.word	0x00000000


	//----- nvinfo : EIATTR_FRAME_SIZE
	.align		4
.L_474:
        /*0aec*/ 	.byte	0x04, 0x11
        /*0aee*/ 	.short	(.L_476 - .L_475)
	.align		4
.L_475:
        /*0af0*/ 	.word	index@(_ZN10layer_norm31ln_parallel_residual_fwd_kernelINS_13Kernel_traitsI13__nv_bfloat16S2_S2_S2_fjLj5120ELj1ELj1ELj4ELj16ENS_18Kernel_traits_baseILj5120ES2_S2_S2_S2_fjLj128EEEEELb0ELb1ELb0EEEvNS_9FwdParamsE)
        /*0af4*/ 	.word	0x00000000


	//----- nvinfo : EIATTR_REGCOUNT
	.align		4
.L_476:
        /*0af8*/ 	.byte	0x04, 0x2f
        /*0afa*/ 	.short	(.L_478 - .L_477)
	.align		4
.L_477:
        /*0afc*/ 	.word	index@(_ZN10layer_norm31ln_parallel_residual_fwd_kernelINS_13Kernel_traitsI13__nv_bfloat16S2_S2_S2_fjLj5120ELj1ELj1ELj4ELj16ENS_18Kernel_traits_baseILj5120ES2_S2_S2_S2_fjLj128EEEEELb0ELb0ELb1EEEvNS_9FwdParamsE)
        /*0b00*/ 	.word	0x000000e8


	//----- nvinfo : EIATTR_FRAME_SIZE
	.align		4
.L_478:
        /*0b04*/ 	.byte	0x04, 0x11
        /*0b06*/ 	.short	(.L_480 - .L_479)
	.align		4
.L_479:
        /*0b08*/ 	.word	index@($__internal_1_$__cuda_sm70_shflsync_bfly_p)
        /*0b0c*/ 	.word	0x00000000


	//----- nvinfo : EIATTR_FRAME_SIZE
	.align		4
.L_480:
        /*0b10*/ 	.byte	0x04, 0x11
        /*0b12*/ 	.short	(.L_482 - .L_481)
	.align		4
.L_481:
        /*0b14*/ 	.word	index@(_ZN10layer_norm31ln_parallel_residual_fwd_kernelINS_13Kernel_traitsI13__nv_bfloat16S2_S2_S2_fjLj5120ELj1ELj1ELj4ELj16ENS_18Kernel_traits_baseILj5120ES2_S2_S2_S2_fjLj128EEEEELb0ELb0ELb1EEEvNS_9FwdParamsE)
        /*0b18*/ 	.word	0x00000000


	//----- nvinfo : EIATTR_REGCOUNT
	.align		4
.L_482:
        /*0b1c*/ 	.byte	0x04, 0x2f
        /*0b1e*/ 	.short	(.L_484 - .L_483)
	.align		4
.L_483:
        /*0b20*/ 	.word	index@(_ZN10layer_norm31ln_parallel_residual_fwd_kernelINS_13Kernel_traitsI13__nv_bfloat16S2_S2_S2_fjLj5120ELj1ELj1ELj4ELj16ENS_18Kernel_traits_baseILj5120ES2_S2_S2_S2_fjLj128EEEEELb0ELb0ELb0EEEvNS_9FwdParamsE)
        /*0b24*/ 	.word	0x000000f1


	//----- nvinfo : EIATTR_FRAME_SIZE
	.align		4
.L_484:
        /*0b28*/ 	.byte	0x04, 0x11
        /*0b2a*/ 	.short	(.L_486 - .L_485)
	.align		4
.L_485:
        /*0b2c*/ 	.word	index@($__internal_0_$__cuda_sm70_shflsync_bfly_p)
        /*0b30*/ 	.word	0x00000000


	//----- nvinfo : EIATTR_FRAME_SIZE
	.align		4
.L_486:
        /*0b34*/ 	.byte	0x04, 0x11
        /*0b36*/ 	.short	(.L_488 - .L_487)
	.align		4
.L_487:
        /*0b38*/ 	.word	index@(_ZN10layer_norm31ln_parallel_residual_fwd_kernelINS_13Kernel_traitsI13__nv_bfloat16S2_S2_S2_fjLj5120ELj1ELj1ELj4ELj16ENS_18Kernel_traits_baseILj5120ES2_S2_S2_S2_fjLj128EEEEELb0ELb0ELb0EEEvNS_9FwdParamsE)
        /*0b3c*/ 	.word	0x00000000


	//----- nvinfo : EIATTR_MIN_STACK_SIZE
	.align		4
.L_488:
        /*0b40*/ 	.byte	0x04, 0x12
        /*0b42*/ 	.short	(.L_490 - .L_489)
	.align		4
.L_489:
        /*0b44*/ 	.word	index@(_ZN10layer_norm31ln_parallel_residual_fwd_kernelINS_13Kernel_traitsI13__nv_bfloat16S2_S2_S2_fjLj5120ELj1ELj1ELj4ELj16ENS_18Kernel_traits_baseILj5120ES2_S2_S2_S2_fjLj128EEEEELb0ELb0ELb0EEEvNS_9FwdParamsE)
        /*0b48*/ 	.word	0x00000000


	//----- nvinfo : EIATTR_MIN_STACK_SIZE
	.align		4
.L_490:
        /*0b4c*/ 	.byte	0x04, 0x12
        /*0b4e*/ 	.short	(.L_492 - .L_491)
	.align		4
.L_491:
        /*0b50*/ 	.word	index@(_ZN10layer_norm31ln_parallel_residual_fwd_kernelINS_13Kernel_traitsI13__nv_bfloat16S2_S2_S2_fjLj5120ELj1ELj1ELj4ELj16ENS_18Kernel_traits_baseILj5120ES2_S2_S2_S2_fjLj128EEEEELb0ELb0ELb1EEEvNS_9FwdParamsE)
        /*0b54*/ 	.word	0x00000000


	//----- nvinfo : EIATTR_MIN_STACK_SIZE
	.align		4
.L_492:
        /*0b58*/ 	.byte	0x04, 0x12
        /*0b5a*/ 	.short	(.L_494 - .L_493)
	.align		4
.L_493:
        /*0b5c*/ 	.word	index@(_ZN10layer_norm31ln_parallel_residual_fwd_kernelINS_13Kernel_traitsI13__nv_bfloat16S2_S2_S2_fjLj5120ELj1ELj1ELj4ELj16ENS_18Kernel_traits_baseILj5120ES2_S2_S2_S2_fjLj128EEEEELb0ELb1ELb0EEEvNS_9FwdParamsE)
        /*0b60*/ 	.word	0x00000000


	//----- nvinfo : EIATTR_MIN_STACK_SIZE
	.align		4
.L_494:
        /*0b64*/ 	.byte	0x04, 0x12
        /*0b66*/ 	.short	(.L_496 - .L_495)
	.align		4
.L_495:
        /*0b68*/ 	.word	index@(_ZN10layer_norm31ln_parallel_residual_fwd_kernelINS_13Kernel_traitsI13__nv_bfloat16S2_S2_S2_fjLj5120ELj1ELj1ELj4ELj16ENS_18Kernel_traits_baseILj5120ES2_S2_S2_S2_fjLj128EEEEELb0ELb1ELb1EEEvNS_9FwdParamsE)
        /*0b6c*/ 	.word	0x00000000


	//----- nvinfo : EIATTR_MIN_STACK_SIZE
	.align		4
.L_496:
        /*0b70*/ 	.byte	0x04, 0x12
        /*0b72*/ 	.short	(.L_498 - .L_497)
	.align		4
.L_497:
        /*0b74*/ 	.word	index@(_ZN10layer_norm31ln_parallel_residual_fwd_kernelINS_13Kernel_traitsI13__nv_bfloat16S2_S2_S2_fjLj5120ELj1ELj1ELj4ELj16ENS_18Kernel_traits_baseILj5120ES2_S2_S2_S2_fjLj128EEEEELb1ELb0ELb0EEEvNS_9FwdParamsE)
        /*0b78*/ 	.word	0x00000000


	//----- nvinfo : EIATTR_MIN_STACK_SIZE
	.align		4
.L_498:
        /*0b7c*/ 	.byte	0x04, 0x12
        /*0b7e*/ 	.short	(.L_500 - .L_499)
	.align		4
.L_499:
        /*0b80*/ 	.word	index@(_ZN10layer_norm31ln_parallel_residual_fwd_kernelINS_13Kernel_traitsI13__nv_bfloat16S2_S2_S2_fjLj5120ELj1ELj1ELj4ELj16ENS_18Kernel_traits_baseILj5120ES2_S2_S2_S2_fjLj128EEEEELb1ELb0ELb1EEEvNS_9FwdParamsE)
        /*0b84*/ 	.word	0x00000000


	//----- nvinfo : EIATTR_MIN_STACK_SIZE
	.align		4
.L_500:
        /*0b88*/ 	.byte	0x04, 0x12
        /*0b8a*/ 	.short	(.L_502 - .L_501)
	.align		4
.L_501:
        /*0b8c*/ 	.word	index@(_ZN10layer_norm31ln_parallel_residual_fwd_kernelINS_13Kernel_traitsI13__nv_bfloat16S2_S2_S2_fjLj5120ELj1ELj1ELj4ELj16ENS_18Kernel_traits_baseILj5120ES2_S2_S2_S2_fjLj128EEEEELb1ELb1ELb0EEEvNS_9FwdParamsE)
        /*0b90*/ 	.word	0x00000000


	//----- nvinfo : EIATTR_MIN_STACK_SIZE
	.align		4
.L_502:
        /*0b94*/ 	.byte	0x04, 0x12
        /*0b96*/ 	.short	(.L_504 - .L_503)
	.align		4
.L_503:
        /*0b98*/ 	.word	index@(_ZN10layer_norm31ln_parallel_residual_fwd_kernelINS_13Kernel_traitsI13__nv_bfloat16S2_S2_S2_fjLj5120ELj1ELj1ELj4ELj16ENS_18Kernel_traits_baseILj5120ES2_S2_S2_S2_fjLj128EEEEELb1ELb1ELb1EEEvNS_9FwdParamsE)
        /*0b9c*/ 	.word	0x00000000


	//----- nvinfo : EIATTR_MIN_STACK_SIZE
	.align		4
.L_504:
        /*0ba0*/ 	.byte	0x04, 0x12
        /*0ba2*/ 	.short	(.L_506 - .L_505)
	.align		4
.L_505:
        /*0ba4*/ 	.word	index@(_ZN10layer_norm31ln_parallel_residual_fwd_kernelINS_13Kernel_traitsI6__halfS2_S2_S2_fjLj5120ELj1ELj1ELj4ELj16ENS_18Kernel_traits_baseILj5120ES2_S2_S2_S2_fjLj128EEEEELb0ELb0ELb0EEEvNS_9FwdParamsE)
        /*0ba8*/ 	.word	0x00000000


	//----- nvinfo : EIATTR_MIN_STACK_SIZE
	.align		4
.L_506:
        /*0bac*/ 	.byte	0x04, 0x12
        /*0bae*/ 	.short	(.L_508 - .L_507)
	.align		4
.L_507:
        /*0bb0*/ 	.word	index@(_ZN10layer_norm31ln_parallel_residual_fwd_kernelINS_13Kernel_traitsI6__halfS2_S2_S2_fjLj5120ELj1ELj1ELj4ELj16ENS_18Kernel_traits_baseILj5120ES2_S2_S2_S2_fjLj128EEEEELb0ELb0ELb1EEEvNS_9FwdParamsE)
        /*0bb4*/ 	.word	0x00000000


	//----- nvinfo : EIATTR_MIN_STACK_SIZE
	.align		4
.L_508:
        /*0bb8*/ 	.byte	0x04, 0x12
        /*0bba*/ 	.short	(.L_510 - .L_509)
	.align		4
.L_509:
        /*0bbc*/ 	.word	index@(_ZN10layer_norm31ln_parallel_residual_fwd_kernelINS_13Kernel_traitsI6__halfS2_S2_S2_fjLj5120ELj1ELj1ELj4ELj16ENS_18Kernel_traits_baseILj5120ES2_S2_S2_S2_fjLj128EEEEELb0ELb1ELb0EEEvNS_9FwdParamsE)
        /*0bc0*/ 	.word	0x00000000


	//----- nvinfo : EIATTR_MIN_STACK_SIZE
	.align		4
.L_510:
        /*0bc4*/ 	.byte	0x04, 0x12
        /*0bc6*/ 	.short	(.L_512 - .L_511)
	.align		4
.L_511:
        /*0bc8*/ 	.word	index@(_ZN10layer_norm31ln_parallel_residual_fwd_kernelINS_13Kernel_traitsI6__halfS2_S2_S2_fjLj5120ELj1ELj1ELj4ELj16ENS_18Kernel_traits_baseILj5120ES2_S2_S2_S2_fjLj128EEEEELb0ELb1ELb1EEEvNS_9FwdParamsE)
        /*0bcc*/ 	.word	0x00000000


	//----- nvinfo : EIATTR_MIN_STACK_SIZE
	.align		4
.L_512:
        /*0bd0*/ 	.byte	0x04, 0x12
        /*0bd2*/ 	.short	(.L_514 - .L_513)
	.align		4
.L_513:
        /*0bd4*/ 	.word	index@(_ZN10layer_norm31ln_parallel_residual_fwd_kernelINS_13Kernel_traitsI6__halfS2_S2_S2_fjLj5120ELj1ELj1ELj4ELj16ENS_18Kernel_traits_baseILj5120ES2_S2_S2_S2_fjLj128EEEEELb1ELb0ELb0EEEvNS_9FwdParamsE)
        /*0bd8*/ 	.word	0x00000000


	//----- nvinfo : EIATTR_MIN_STACK_SIZE
	.align		4
.L_514:
        /*0bdc*/ 	.byte	0x04, 0x12
        /*0bde*/ 	.short	(.L_516 - .L_515)
	.align		4
.L_515:
        /*0be0*/ 	.word	index@(_ZN10layer_norm31ln_parallel_residual_fwd_kernelINS_13Kernel_traitsI6__halfS2_S2_S2_fjLj5120ELj1ELj1ELj4ELj16ENS_18Kernel_traits_baseILj5120ES2_S2_S2_S2_fjLj128EEEEELb1ELb0ELb1EEEvNS_9FwdParamsE)
        /*0be4*/ 	.word	0x00000000


	//----- nvinfo : EIATTR_MIN_STACK_SIZE
	.align		4
.L_516:
        /*0be8*/ 	.byte	0x04, 0x12
        /*0bea*/ 	.short	(.L_518 - .L_517)
	.align		4
.L_517:
        /*0bec*/ 	.word	index@(_ZN10layer_norm31ln_parallel_residual_fwd_kernelINS_13Kernel_traitsI6__halfS2_S2_S2_fjLj5120ELj1ELj1ELj4ELj16ENS_18Kernel_traits_baseILj5120ES2_S2_S2_S2_fjLj128EEEEELb1ELb1ELb0EEEvNS_9FwdParamsE)
        /*0bf0*/ 	.word	0x00000000


	//----- nvinfo : EIATTR_MIN_STACK_SIZE
	.align		4
.L_518:
        /*0bf4*/ 	.byte	0x04, 0x12
        /*0bf6*/ 	.short	(.L_520 - .L_519)
	.align		4
.L_519:
        /*0bf8*/ 	.word	index@(_ZN10layer_norm31ln_parallel_residual_fwd_kernelINS_13Kernel_traitsI6__halfS2_S2_S2_fjLj5120ELj1ELj1ELj4ELj16ENS_18Kernel_traits_baseILj5120ES2_S2_S2_S2_fjLj128EEEEELb1ELb1ELb1EEEvNS_9FwdParamsE)
        /*0bfc*/ 	.word	0x00000000


	//----- nvinfo : EIATTR_MIN_STACK_SIZE
	.align		4
.L_520:
        /*0c00*/ 	.byte	0x04, 0x12
        /*0c02*/ 	.short	(.L_522 - .L_521)
	.align		4
.L_521:
        /*0c04*/ 	.word	index@(_ZN10layer_norm31ln_parallel_residual_fwd_kernelINS_13Kernel_traitsIf13__nv_bfloat16S2_S2_fjLj5120ELj1ELj1ELj4ELj16ENS_18Kernel_traits_baseILj5120EfS2_S2_S2_fjLj128EEEEELb0ELb0ELb0EEEvNS_9FwdParamsE)
        /*0c08*/ 	.word	0x00000000


	//----- nvinfo : EIATTR_MIN_STACK_SIZE
	.align		4
.L_522:
        /*0c0c*/ 	.byte	0x04, 0x12
        /*0c0e*/ 	.short	(.L_524 - .L_523)
	.align		4
.L_523:
        /*0c10*/ 	.word	index@(_ZN10layer_norm31ln_parallel_residual_fwd_kernelINS_13Kernel_traitsIf13__nv_bfloat16S2_S2_fjLj5120ELj1ELj1ELj4ELj16ENS_18Kernel_traits_baseILj5120EfS2_S2_S2_fjLj128EEEEELb0ELb0ELb1EEEvNS_9FwdParamsE)
        /*0c14*/ 	.word	0x00000000


	//----- nvinfo : EIATTR_MIN_STACK_SIZE
	.align		4
.L_524:
        /*0c18*/ 	.byte	0x04, 0x12
        /*0c1a*/ 	.short	(.L_526 - .L_525)
	.align		4
.L_525:
        /*0c1c*/ 	.word	index@(_ZN10layer_norm31ln_parallel_residual_fwd_kernelINS_13Kernel_traitsIf13__nv_bfloat16S2_S2_fjLj5120ELj1ELj1ELj4ELj16ENS_18Kernel_traits_baseILj5120EfS2_S2_S2_fjLj128EEEEELb0ELb1ELb0EEEvNS_9FwdParamsE)
        /*0c20*/ 	.word	0x00000000


	//----- nvinfo : EIATTR_MIN_STACK_SIZE
	.align		4
.L_526:
        /*0c24*/ 	.byte	0x04, 0x12
        /*0c26*/ 	.short	(.L_528 - .L_527)
	.align		4
.L_527:
        /*0c28*/ 	.word	index@(_ZN10layer_norm31ln_parallel_residual_fwd_kernelINS_13Kernel_traitsIf13__nv_bfloat16S2_S2_fjLj5120ELj1ELj1ELj4ELj16ENS_18Kernel_traits_baseILj5120EfS2_S2_S2_fjLj128EEEEELb0ELb1ELb1EEEvNS_9FwdParamsE)
        /*0c2c*/ 	.word	0x00000000


	//----- nvinfo : EIATTR_MIN_STACK_SIZE
	.align		4
.L_528:
        /*0c30*/ 	.byte	0x04, 0x12
        /*0c32*/ 	.short	(.L_530 - .L_529)
	.align		4
.L_529:
        /*0c34*/ 	.word	index@(_ZN10layer_norm31ln_parallel_residual_fwd_kernelINS_13Kernel_traitsIf13__nv_bfloat16S2_S2_fjLj5120ELj1ELj1ELj4ELj16ENS_18Kernel_traits_baseILj5120EfS2_S2_S2_fjLj128EEEEELb1ELb0ELb0EEEvNS_9FwdParamsE)
        /*0c38*/ 	.word	0x00000000


	//----- nvinfo : EIATTR_MIN_STACK_SIZE
	.align		4
.L_530:
        /*0c3c*/ 	.byte	0x04, 0x12
        /*0c3e*/ 	.short	(.L_532 - .L_531)
	.align		4
.L_531:
        /*0c40*/ 	.word	index@(_ZN10layer_norm31ln_parallel_residual_fwd_kernelINS_13Kernel_traitsIf13__nv_bfloat16S2_S2_fjLj5120ELj1ELj1ELj4ELj16ENS_18Kernel_traits_baseILj5120EfS2_S2_S2_fjLj128EEEEELb1ELb0ELb1EEEvNS_9FwdParamsE)
        /*0c44*/ 	.word	0x00000000


	//----- nvinfo : EIATTR_MIN_STACK_SIZE
	.align		4
.L_532:
        /*0c48*/ 	.byte	0x04, 0x12
        /*0c4a*/ 	.short	(.L_534 - .L_533)
	.align		4
.L_533:
        /*0c4c*/ 	.word	index@(_ZN10layer_norm31ln_parallel_residual_fwd_kernelINS_13Kernel_traitsIf13__nv_bfloat16S2_S2_fjLj5120ELj1ELj1ELj4ELj16ENS_18Kernel_traits_baseILj5120EfS2_S2_S2_fjLj128EEEEELb1ELb1ELb0EEEvNS_9FwdParamsE)
        /*0c50*/ 	.word	0x00000000


	//----- nvinfo : EIATTR_MIN_STACK_SIZE
	.align		4
.L_534:
        /*0c54*/ 	.byte	0x04, 0x12
        /*0c56*/ 	.short	(.L_536 - .L_535)
	.align		4
.L_535:
        /*0c58*/ 	.word	index@(_ZN10layer_norm31ln_parallel_residual_fwd_kernelINS_13Kernel_traitsIf13__nv_bfloat16S2_S2_fjLj5120ELj1ELj1ELj4ELj16ENS_18Kernel_traits_baseILj5120EfS2_S2_S2_fjLj128EEEEELb1ELb1ELb1EEEvNS_9FwdParamsE)
        /*0c5c*/ 	.word	0x00000000


	//----- nvinfo : EIATTR_MIN_STACK_SIZE
	.align		4
.L_536:
        /*0c60*/ 	.byte	0x04, 0x12
        /*0c62*/ 	.short	(.L_538 - .L_537)
	.align		4
.L_537:
        /*0c64*/ 	.word	index@(_ZN10layer_norm31ln_parallel_residual_fwd_kernelINS_13Kernel_traitsI13__nv_bfloat16S2_fS2_fjLj5120ELj1ELj1ELj4ELj16ENS_18Kernel_traits_baseILj5120ES2_S2_fS2_fjLj128EEEEELb0ELb0ELb0EEEvNS_9FwdParamsE)
        /*0c68*/ 	.word	0x00000000


	//----- nvinfo : EIATTR_MIN_STACK_SIZE
	.align		4
.L_538:
        /*0c6c*/ 	.byte	0x04, 0x12
        /*0c6e*/ 	.short	(.L_540 - .L_539)
	.align		4
.L_539:
        /*0c70*/ 	.word	index@(_ZN10layer_norm31ln_parallel_residual_fwd_kernelINS_13Kernel_traitsI13__nv_bfloat16S2_fS2_fjLj5120ELj1ELj1ELj4ELj16ENS_18Kernel_traits_baseILj5120ES2_S2_fS2_fjLj128EEEEELb0ELb0ELb1EEEvNS_9FwdParamsE)
        /*0c74*/ 	.word	0x00000000


	//----- nvinfo : EIATTR_MIN_STACK_SIZE
	.align		4
.L_540:
        /*0c78*/ 	.byte	0x04, 0x12
        /*0c7a*/ 	.short	(.L_542 - .L_541)
	.align		4
.L_541:
        /*0c7c*/ 	.word	index@(_ZN10layer_norm31ln_parallel_residual_fwd_kernelINS_13Kernel_traitsI13__nv_bfloat16S2_fS2_fjLj5120ELj1ELj1ELj4ELj16ENS_18Kernel_traits_baseILj5120ES2_S2_fS2_fjLj128EEEEELb0ELb1ELb0EEEvNS_9FwdParamsE)
        /*0c80*/ 	.word	0x00000000


	//----- nvinfo : EIATTR_MIN_STACK_SIZE
	.align		4
.L_542:
        /*0c84*/ 	.byte	0x04, 0x12
        /*0c86*/ 	.short	(.L_544 - .L_543)
	.align		4
.L_543:
        /*0c88*/ 	.word	index@(_ZN10layer_norm31ln_parallel_residual_fwd_kernelINS_13Kernel_traitsI13__nv_bfloat16S2_fS2_fjLj5120ELj1ELj1ELj4ELj16ENS_18Kernel_traits_baseILj5120ES2_S2_fS2_fjLj128EEEEELb0ELb1ELb1EEEvNS_9FwdParamsE)
        /*0c8c*/ 	.word	0x00000000


	//----- nvinfo : EIATTR_MIN_STACK_SIZE
	.align		4
.L_544:
        /*0c90*/ 	.byte	0x04, 0x12
        /*0c92*/ 	.short	(.L_546 - .L_545)
	.align		4
.L_545:
        /*0c94*/ 	.word	index@(_ZN10layer_norm31ln_parallel_residual_fwd_kernelINS_13Kernel_traitsI13__nv_bfloat16S2_fS2_fjLj5120ELj1ELj1ELj4ELj16ENS_18Kernel_traits_baseILj5120ES2_S2_fS2_fjLj128EEEEELb1ELb0ELb0EEEvNS_9FwdParamsE)
        /*0c98*/ 	.word	0x00000000


	//----- nvinfo : EIATTR_MIN_STACK_SIZE
	.align		4
.L_546:
        /*0c9c*/ 	.byte	0x04, 0x12
        /*0c9e*/ 	.short	(.L_548 - .L_547)
	.align		4
.L_547:
        /*0ca0*/ 	.word	index@(_ZN10layer_norm31ln_parallel_residual_fwd_kernelINS_13Kernel_traitsI13__nv_bfloat16S2_fS2_fjLj5120ELj1ELj1ELj4ELj16ENS_18Kernel_traits_baseILj5120ES2_S2_fS2_fjLj128EEEEELb1ELb0ELb1EEEvNS_9FwdParamsE)
        /*0ca4*/ 	.word	0x00000000


	//----- nvinfo : EIATTR_MIN_STACK_SIZE
	.align		4
.L_548:
        /*0ca8*/ 	.byte	0x04, 0x12
        /*0caa*/ 	.short	(.L_550 - .L_549)
	.align		4
.L_549:
        /*0cac*/ 	.word	index@(_ZN10layer_norm31ln_parallel_residual_fwd_kernelINS_13Kernel_traitsI13__nv_bfloat16S2_fS2_fjLj5120ELj1ELj1ELj4ELj16ENS_18Kernel_traits_baseILj5120ES2_S2_fS2_fjLj128EEEEELb1ELb1ELb0EEEvNS_9FwdParamsE)
        /*0cb0*/ 	.word	0x00000018


	//----- nvinfo : EIATTR_MIN_STACK_SIZE
	.align		4
.L_550:
        /*0cb4*/ 	.byte	0x04, 0x12
        /*0cb6*/ 	.short	(.L_552 - .L_551)
	.align		4
.L_551:
        /*0cb8*/ 	.word	index@(_ZN10layer_norm31ln_parallel_residual_fwd_kernelINS_13Kernel_traitsI13__nv_bfloat16S2_fS2_fjLj5120ELj1ELj1ELj4ELj16ENS_18Kernel_traits_baseILj5120ES2_S2_fS2_fjLj128EEEEELb1ELb1ELb1EEEvNS_9FwdParamsE)
        /*0cbc*/ 	.word	0x00000000


	//----- nvinfo : EIATTR_MIN_STACK_SIZE
	.align		4
.L_552:
        /*0cc0*/ 	.byte	0x04, 0x12
        /*0cc2*/ 	.short	(.L_554 - .L_553)
	.align		4
.L_553:
        /*0cc4*/ 	.word	index@(_ZN10layer_norm31ln_parallel_residual_fwd_kernelINS_13Kernel_traitsIf13__nv_bfloat16fS2_fjLj5120ELj1ELj1ELj4ELj16ENS_18Kernel_traits_baseILj5120EfS2_fS2_fjLj128EEEEELb0ELb0ELb0EEEvNS_9FwdParamsE)
        /*0cc8*/ 	.word	0x00000000


	//----- nvinfo : EIATTR_MIN_STACK_SIZE
	.align		4
.L_554:
        /*0ccc*/ 	.byte	0x04, 0x12
        /*0cce*/ 	.short	(.L_556 - .L_555)
	.align		4
.L_555:
        /*0cd0*/ 	.word	index@(_ZN10layer_norm31ln_parallel_residual_fwd_kernelINS_13Kernel_traitsIf13__nv_bfloat16fS2_fjLj5120ELj1ELj1ELj4ELj16ENS_18Kernel_traits_baseILj5120EfS2_fS2_fjLj128EEEEELb0ELb0ELb1EEEvNS_9FwdParamsE)
        /*0cd4*/ 	.word	0x00000000


	//----- nvinfo : EIATTR_MIN_STACK_SIZE
	.align		4
.L_556:
        /*0cd8*/ 	.byte	0x04, 0x12
        /*0cda*/ 	.short	(.L_558 - .L_557)
	.align		4
.L_557:
        /*0cdc*/ 	.word	index@(_ZN10layer_norm31ln_parallel_residual_fwd_kernelINS_13Kernel_traitsIf13__nv_bfloat16fS2_fjLj5120ELj1ELj1ELj4ELj16ENS_18Kernel_traits_baseILj5120EfS2_fS2_fjLj128EEEEELb0ELb1ELb0EEEvNS_9FwdParamsE)
        /*0ce0*/ 	.word	0x00000000


	//----- nvinfo : EIATTR_MIN_STACK_SIZE
	.align		4
.L_558:
        /*0ce4*/ 	.byte	0x04, 0x12
        /*0ce6*/ 	.short	(.L_560 - .L_559)
	.align		4
.L_559:
        /*0ce8*/ 	.word	index@(_ZN10layer_norm31ln_parallel_residual_fwd_kernelINS_13Kernel_traitsIf13__nv_bfloat16fS2_fjLj5120ELj1ELj1ELj4ELj16ENS_18Kernel_traits_baseILj5120EfS2_fS2_fjLj128EEEEELb0ELb1ELb1EEEvNS_9FwdParamsE)
        /*0cec*/ 	.word	0x00000000


	//----- nvinfo : EIATTR_MIN_STACK_SIZE
	.align		4
.L_560:
        /*0cf0*/ 	.byte	0x04, 0x12
        /*0cf2*/ 	.short	(.L_562 - .L_561)
	.align		4
.L_561:
        /*0cf4*/ 	.word	index@(_ZN10layer_norm31ln_parallel_residual_fwd_kernelINS_13Kernel_traitsIf13__nv_bfloat16fS2_fjLj5120ELj1ELj1ELj4ELj16ENS_18Kernel_traits_baseILj5120EfS2_fS2_fjLj128EEEEELb1ELb0ELb0EEEvNS_9FwdParamsE)
        /*0cf8*/ 	.word	0x00000000


	//----- nvinfo : EIATTR_MIN_STACK_SIZE
	.align		4
.L_562:
        /*0cfc*/ 	.byte	0x04, 0x12
        /*0cfe*/ 	.short	(.L_564 - .L_563)
	.align		4
.L_563:
        /*0d00*/ 	.word	index@(_ZN10layer_norm31ln_parallel_residual_fwd_kernelINS_13Kernel_traitsIf13__nv_bfloat16fS2_fjLj5120ELj1ELj1ELj4ELj16ENS_18Kernel_traits_baseILj5120EfS2_fS2_fjLj128EEEEELb1ELb0ELb1EEEvNS_9FwdParamsE)
        /*0d04*/ 	.word	0x00000000


	//----- nvinfo : EIATTR_MIN_STACK_SIZE
	.align		4
.L_564:
        /*0d08*/ 	.byte	0x04, 0x12
        /*0d0a*/ 	.short	(.L_566 - .L_565)
	.align		4
.L_565:
        /*0d0c*/ 	.word	index@(_ZN10layer_norm31ln_parallel_residual_fwd_kernelINS_13Kernel_traitsIf13__nv_bfloat16fS2_fjLj5120ELj1ELj1ELj4ELj16ENS_18Kernel_traits_baseILj5120EfS2_fS2_fjLj128EEEEELb1ELb1ELb0EEEvNS_9FwdParamsE)
        /*0d10*/ 	.word	0x00000000


	//----- nvinfo : EIATTR_MIN_STACK_SIZE
	.align		4
.L_566:
        /*0d14*/ 	.byte	0x04, 0x12
        /*0d16*/ 	.short	(.L_568 - .L_567)
	.align		4
.L_567:
        /*0d18*/ 	.word	index@(_ZN10layer_norm31ln_parallel_residual_fwd_kernelINS_13Kernel_traitsIf13__nv_bfloat16fS2_fjLj5120ELj1ELj1ELj4ELj16ENS_18Kernel_traits_baseILj5120EfS2_fS2_fjLj128EEEEELb1ELb1ELb1EEEvNS_9FwdParamsE)
        /*0d1c*/ 	.word	0x00000000


	//----- nvinfo : EIATTR_MIN_STACK_SIZE
	.align		4
.L_568:
        /*0d20*/ 	.byte	0x04, 0x12
        /*0d22*/ 	.short	(.L_570 - .L_569)
	.align		4
.L_569:
        /*0d24*/ 	.word	index@(_ZN10layer_norm31ln_parallel_residual_fwd_kernelINS_13Kernel_traitsIf6__halfS2_S2_fjLj5120ELj1ELj1ELj4ELj16ENS_18Kernel_traits_baseILj5120EfS2_S2_S2_fjLj128EEEEELb0ELb0ELb0EEEvNS_9FwdParamsE)
        /*0d28*/ 	.word	0x00000000


	//----- nvinfo : EIATTR_MIN_STACK_SIZE
	.align		4
.L_570:
        /*0d2c*/ 	.byte	0x04, 0x12
        /*0d2e*/ 	.short	(.L_572 - .L_571)
	.align		4
.L_571:
        /*0d30*/ 	.word	index@(_ZN10layer_norm31ln_parallel_residual_fwd_kernelINS_13Kernel_traitsIf6__halfS2_S2_fjLj5120ELj1ELj1ELj4ELj16ENS_18Kernel_traits_baseILj5120EfS2_S2_S2_fjLj128EEEEELb0ELb0ELb1EEEvNS_9FwdParamsE)
        /*0d34*/ 	.word	0x00000000


	//----- nvinfo : EIATTR_MIN_STACK_SIZE
	.align		4
.L_572:
        /*0d38*/ 	.byte	0x04, 0x12
        /*0d3a*/ 	.short	(.L_574 - .L_573)
	.align		4
.L_573:
        /*0d3c*/ 	.word	index@(_ZN10layer_norm31ln_parallel_residual_fwd_kernelINS_13Kernel_traitsIf6__halfS2_S2_fjLj5120ELj1ELj1ELj4ELj16ENS_18Kernel_traits_baseILj5120EfS2_S2_S2_fjLj128EEEEELb0ELb1ELb0EEEvNS_9FwdParamsE)
        /*0d40*/ 	.word	0x00000000


	//----- nvinfo : EIATTR_MIN_STACK_SIZE
	.align		4
.L_574:
        /*0d44*/ 	.byte	0x04, 0x12
        /*0d46*/ 	.short	(.L_576 - .L_575)
	.align		4
.L_575:
        /*0d48*/ 	.word	index@(_ZN10layer_norm31ln_parallel_residual_fwd_kernelINS_13Kernel_traitsIf6__halfS2_S2_fjLj5120ELj1ELj1ELj4ELj16ENS_18Kernel_traits_baseILj5120EfS2_S2_S2_fjLj128EEEEELb0ELb1ELb1EEEvNS_9FwdParamsE)
        /*0d4c*/ 	.word	0x00000000


	//----- nvinfo : EIATTR_MIN_STACK_SIZE
	.align		4
.L_576:
        /*0d50*/ 	.byte	0x04, 0x12
        /*0d52*/ 	.short	(.L_578 - .L_577)
	.align		4
.L_577:
        /*0d54*/ 	.word	index@(_ZN10layer_norm31ln_parallel_residual_fwd_kernelINS_13Kernel_traitsIf6__halfS2_S2_fjLj5120ELj1ELj1ELj4ELj16ENS_18Kernel_traits_baseILj5120EfS2_S2_S2_fjLj128EEEEELb1ELb0ELb0EEEvNS_9FwdParamsE)
        /*0d58*/ 	.word	0x00000000


	//----- nvinfo : EIATTR_MIN_STACK_SIZE
	.align		4
.L_578:
        /*0d5c*/ 	.byte	0x04, 0x12
        /*0d5e*/ 	.short	(.L_580 - .L_579)
	.align		4
.L_579:
        /*0d60*/ 	.word	index@(_ZN10layer_norm31ln_parallel_residual_fwd_kernelINS_13Kernel_traitsIf6__halfS2_S2_fjLj5120ELj1ELj1ELj4ELj16ENS_18Kernel_traits_baseILj5120EfS2_S2_S2_fjLj128EEEEELb1ELb0ELb1EEEvNS_9FwdParamsE)
        /*0d64*/ 	.word	0x00000000


	//----- nvinfo : EIATTR_MIN_STACK_SIZE
	.align		4
.L_580:
        /*0d68*/ 	.byte	0x04, 0x12
        /*0d6a*/ 	.short	(.L_582 - .L_581)
	.align		4
.L_581:
        /*0d6c*/ 	.word	index@(_ZN10layer_norm31ln_parallel_residual_fwd_kernelINS_13Kernel_traitsIf6__halfS2_S2_fjLj5120ELj1ELj1ELj4ELj16ENS_18Kernel_traits_baseILj5120EfS2_S2_S2_fjLj128EEEEELb1ELb1ELb0EEEvNS_9FwdParamsE)
        /*0d70*/ 	.word	0x00000000


	//----- nvinfo : EIATTR_MIN_STACK_SIZE
	.align		4
.L_582:
        /*0d74*/ 	.byte	0x04, 0x12
        /*0d76*/ 	.short	(.L_584 - .L_583)
	.align		4
.L_583:
        /*0d78*/ 	.word	index@(_ZN10layer_norm31ln_parallel_residual_fwd_kernelINS_13Kernel_traitsIf6__halfS2_S2_fjLj5120ELj1ELj1ELj4ELj16ENS_18Kernel_traits_baseILj5120EfS2_S2_S2_fjLj128EEEEELb1ELb1ELb1EEEvNS_9FwdParamsE)
        /*0d7c*/ 	.word	0x00000000


	//----- nvinfo : EIATTR_MIN_STACK_SIZE
	.align		4
.L_584:
        /*0d80*/ 	.byte	0x04, 0x12
        /*0d82*/ 	.short	(.L_586 - .L_585)
	.align		4
.L_585:
        /*0d84*/ 	.word	index@(_ZN10layer_norm31ln_parallel_residual_fwd_kernelINS_13Kernel_traitsI6__halfS2_fS2_fjLj5120ELj1ELj1ELj4ELj16ENS_18Kernel_traits_baseILj5120ES2_S2_fS2_fjLj128EEEEELb0ELb0ELb0EEEvNS_9FwdParamsE)
        /*0d88*/ 	.word	0x00000000


	//----- nvinfo : EIATTR_MIN_STACK_SIZE
	.align		4
.L_586:
        /*0d8c*/ 	.byte	0x04, 0x12
        /*0d8e*/ 	.short	(.L_588 - .L_587)
	.align		4
.L_587:
        /*0d90*/ 	.word	index@(_ZN10layer_norm31ln_parallel_residual_fwd_kernelINS_13Kernel_traitsI6__halfS2_fS2_fjLj5120ELj1ELj1ELj4ELj16ENS_18Kernel_traits_baseILj5120ES2_S2_fS2_fjLj128EEEEELb0ELb0ELb1EEEvNS_9FwdParamsE)
        /*0d94*/ 	.word	0x00000000


	//----- nvinfo : EIATTR_MIN_STACK_SIZE
	.align		4
.L_588:
        /*0d98*/ 	.byte	0x04, 0x12
        /*0d9a*/ 	.short	(.L_590 - .L_589)
	.align		4
.L_589:
        /*0d9c*/ 	.word	index@(_ZN10layer_norm31ln_parallel_residual_fwd_kernelINS_13Kernel_traitsI6__halfS2_fS2_fjLj5120ELj1ELj1ELj4ELj16ENS_18Kernel_traits_baseILj5120ES2_S2_fS2_fjLj128EEEEELb0ELb1ELb0EEEvNS_9FwdParamsE)
        /*0da0*/ 	.word	0x00000000


	//----- nvinfo : EIATTR_MIN_STACK_SIZE
	.align		4
.L_590:
        /*0da4*/ 	.byte	0x04, 0x12
        /*0da6*/ 	.short	(.L_592 - .L_591)
	.align		4
.L_591:
        /*0da8*/ 	.word	index@(_ZN10layer_norm31ln_parallel_residual_fwd_kernelINS_13Kernel_traitsI6__halfS2_fS2_fjLj5120ELj1ELj1ELj4ELj16ENS_18Kernel_traits_baseILj5120ES2_S2_fS2_fjLj128EEEEELb0ELb1ELb1EEEvNS_9FwdParamsE)
        /*0dac*/ 	.word	0x00000000


	//----- nvinfo : EIATTR_MIN_STACK_SIZE
	.align		4
.L_592:
        /*0db0*/ 	.byte	0x04, 0x12
        /*0db2*/ 	.short	(.L_594 - .L_593)
	.align		4
.L_593:
        /*0db4*/ 	.word	index@(_ZN10layer_norm31ln_parallel_residual_fwd_kernelINS_13Kernel_traitsI6__halfS2_fS2_fjLj5120ELj1ELj1ELj4ELj16ENS_18Kernel_traits_baseILj5120ES2_S2_fS2_fjLj128EEEEELb1ELb0ELb0EEEvNS_9FwdParamsE)
        /*0db8*/ 	.word	0x00000000


	//----- nvinfo : EIATTR_MIN_STACK_SIZE
	.align		4
.L_594:
        /*0dbc*/ 	.byte	0x04, 0x12
        /*0dbe*/ 	.short	(.L_596 - .L_595)
	.align		4
.L_595:
        /*0dc0*/ 	.word	index@(_ZN10layer_norm31ln_parallel_residual_fwd_kernelINS_13Kernel_traitsI6__halfS2_fS2_fjLj5120ELj1ELj1ELj4ELj16ENS_18Kernel_traits_baseILj5120ES2_S2_fS2_fjLj128EEEEELb1ELb0ELb1EEEvNS_9FwdParamsE)
        /*0dc4*/ 	.word	0x00000000


	//----- nvinfo : EIATTR_MIN_STACK_SIZE
	.align		4
.L_596:
        /*0dc8*/ 	.byte	0x04, 0x12
        /*0dca*/ 	.short	(.L_598 - .L_597)
	.align		4
.L_597:
        /*0dcc*/ 	.word	index@(_ZN10layer_norm31ln_parallel_residual_fwd_kernelINS_13Kernel_traitsI6__halfS2_fS2_fjLj5120ELj1ELj1ELj4ELj16ENS_18Kernel_traits_baseILj5120ES2_S2_fS2_fjLj128EEEEELb1ELb1ELb0EEEvNS_9FwdParamsE)
        /*0dd0*/ 	.word	0x00000018


	//----- nvinfo : EIATTR_MIN_STACK_SIZE
	.align		4
.L_598:
        /*0dd4*/ 	.byte	0x04, 0x12
        /*0dd6*/ 	.short	(.L_600 - .L_599)
	.align		4
.L_599:
        /*0dd8*/ 	.word	index@(_ZN10layer_norm31ln_parallel_residual_fwd_kernelINS_13Kernel_traitsI6__halfS2_fS2_fjLj5120ELj1ELj1ELj4ELj16ENS_18Kernel_traits_baseILj5120ES2_S2_fS2_fjLj128EEEEELb1ELb1ELb1EEEvNS_9FwdParamsE)
        /*0ddc*/ 	.word	0x00000000


	//----- nvinfo : EIATTR_MIN_STACK_SIZE
	.align		4
.L_600:
        /*0de0*/ 	.byte	0x04, 0x12
        /*0de2*/ 	.short	(.L_602 - .L_601)
	.align		4
.L_601:
        /*0de4*/ 	.word	index@(_ZN10layer_norm31ln_parallel_residual_fwd_kernelINS_13Kernel_traitsIf6__halffS2_fjLj5120ELj1ELj1ELj4ELj16ENS_18Kernel_traits_baseILj5120EfS2_fS2_fjLj128EEEEELb0ELb0ELb0EEEvNS_9FwdParamsE)
        /*0de8*/ 	.word	0x00000000


	//----- nvinfo : EIATTR_MIN_STACK_SIZE
	.align		4
.L_602:
        /*0dec*/ 	.byte	0x04, 0x12
        /*0dee*/ 	.short	(.L_604 - .L_603)
	.align		4
.L_603:
        /*0df0*/ 	.word	index@(_ZN10layer_norm31ln_parallel_residual_fwd_kernelINS_13Kernel_traitsIf6__halffS2_fjLj5120ELj1ELj1ELj4ELj16ENS_18Kernel_traits_baseILj5120EfS2_fS2_fjLj128EEEEELb0ELb0ELb1EEEvNS_9FwdParamsE)
        /*0df4*/ 	.word	0x00000000


	//----- nvinfo : EIATTR_MIN_STACK_SIZE
	.align		4
.L_604:
        /*0df8*/ 	.byte	0x04, 0x12
        /*0dfa*/ 	.short	(.L_606 - .L_605)
	.align		4
.L_605:
        /*0dfc*/ 	.word	index@(_ZN10layer_norm31ln_parallel_residual_fwd_kernelINS_13Kernel_traitsIf6__halffS2_fjLj5120ELj1ELj1ELj4ELj16ENS_18Kernel_traits_baseILj5120EfS2_fS2_fjLj128EEEEELb0ELb1ELb0EEEvNS_9FwdParamsE)
        /*0e00*/ 	.word	0x00000000


	//----- nvinfo : EIATTR_MIN_STACK_SIZE
	.align		4
.L_606:
        /*0e04*/ 	.byte	0x04, 0x12
        /*0e06*/ 	.short	(.L_608 - .L_607)
	.align		4
.L_607:
        /*0e08*/ 	.word	index@(_ZN10layer_norm31ln_parallel_residual_fwd_kernelINS_13Kernel_traitsIf6__halffS2_fjLj5120ELj1ELj1ELj4ELj16ENS_18Kernel_traits_baseILj5120EfS2_fS2_fjLj128EEEEELb0ELb1ELb1EEEvNS_9FwdParamsE)
        /*0e0c*/ 	.word	0x00000000


	//----- nvinfo : EIATTR_MIN_STACK_SIZE
	.align		4
.L_608:
        /*0e10*/ 	.byte	0x04, 0x12
        /*0e12*/ 	.short	(.L_610 - .L_609)
	.align		4
.L_609:
        /*0e14*/ 	.word	index@(_ZN10layer_norm31ln_parallel_residual_fwd_kernelINS_13Kernel_traitsIf6__halffS2_fjLj5120ELj1ELj1ELj4ELj16ENS_18Kernel_traits_baseILj5120EfS2_fS2_fjLj128EEEEELb1ELb0ELb0EEEvNS_9FwdParamsE)
        /*0e18*/ 	.word	0x00000000


	//----- nvinfo : EIATTR_MIN_STACK_SIZE
	.align		4
.L_610:
        /*0e1c*/ 	.byte	0x04, 0x12
        /*0e1e*/ 	.short	(.L_612 - .L_611)
	.align		4
.L_611:
        /*0e20*/ 	.word	index@(_ZN10layer_norm31ln_parallel_residual_fwd_kernelINS_13Kernel_traitsIf6__halffS2_fjLj5120ELj1ELj1ELj4ELj16ENS_18Kernel_traits_baseILj5120EfS2_fS2_fjLj128EEEEELb1ELb0ELb1EEEvNS_9FwdParamsE)
        /*0e24*/ 	.word	0x00000000


	//----- nvinfo : EIATTR_MIN_STACK_SIZE
	.align		4
.L_612:
        /*0e28*/ 	.byte	0x04, 0x12
        /*0e2a*/ 	.short	(.L_614 - .L_613)
	.align		4
.L_613:
        /*0e2c*/ 	.word	index@(_ZN10layer_norm31ln_parallel_residual_fwd_kernelINS_13Kernel_traitsIf6__halffS2_fjLj5120ELj1ELj1ELj4ELj16ENS_18Kernel_traits_baseILj5120EfS2_fS2_fjLj128EEEEELb1ELb1ELb0EEEvNS_9FwdParamsE)
        /*0e30*/ 	.word	0x00000000


	//----- nvinfo : EIATTR_MIN_STACK_SIZE
	.align		4
.L_614:
        /*0e34*/ 	.byte	0x04, 0x12
        /*0e36*/ 	.short	(.L_616 - .L_615)
	.align		4
.L_615:
        /*0e38*/ 	.word	index@(_ZN10layer_norm31ln_parallel_residual_fwd_kernelINS_13Kernel_traitsIf6__halffS2_fjLj5120ELj1ELj1ELj4ELj16ENS_18Kernel_traits_baseILj5120EfS2_fS2_fjLj128EEEEELb1ELb1ELb1EEEvNS_9FwdParamsE)
        /*0e3c*/ 	.word	0x00000000


	//----- nvinfo : EIATTR_MIN_STACK_SIZE
	.align		4
.L_616:
        /*0e40*/ 	.byte	0x04, 0x12
        /*0e42*/ 	.short	(.L_618 - .L_617)
	.align		4
.L_617:
        /*0e44*/ 	.word	index@(_ZN10layer_norm31ln_parallel_residual_fwd_kernelINS_13Kernel_traitsI6__halfffffjLj5120ELj1ELj1ELj4ELj16ENS_18Kernel_traits_baseILj5120ES2_ffffjLj128EEEEELb0ELb0ELb0EEEvNS_9FwdParamsE)
        /*0e48*/ 	.word	0x00000000


	//----- nvinfo : EIATTR_MIN_STACK_SIZE
	.align		4
.L_618:
        /*0e4c*/ 	.byte	0x04, 0x12
        /*0e4e*/ 	.short	(.L_620 - .L_619)
	.align		4
.L_619:
        /*0e50*/ 	.word	index@(_ZN10layer_norm31ln_parallel_residual_fwd_kernelINS_13Kernel_traitsI6__halfffffjLj5120ELj1ELj1ELj4ELj16ENS_18Kernel_traits_baseILj5120ES2_ffffjLj128EEEEELb0ELb0ELb1EEEvNS_9FwdParamsE)
        /*0e54*/ 	.word	0x00000000


	//----- nvinfo : EIATTR_MIN_STACK_SIZE
	.align		4
.L_620:
        /*0e58*/ 	.byte	0x04, 0x12
        /*0e5a*/ 	.short	(.L_622 - .L_621)
	.align		4
.L_621:
        /*0e5c*/ 	.word	index@(_ZN10layer_norm31ln_parallel_residual_fwd_kernelINS_13Kernel_traitsI6__halfffffjLj5120ELj1ELj1ELj4ELj16ENS_18Kernel_traits_baseILj5120ES2_ffffjLj128EEEEELb0ELb1ELb0EEEvNS_9FwdParamsE)
        /*0e60*/ 	.word	0x00000000


	//----- nvinfo : EIATTR_MIN_STACK_SIZE
	.align		4
.L_622:
        /*0e64*/ 	.byte	0x04, 0x12
        /*0e66*/ 	.short	(.L_624 - .L_623)
	.align		4
.L_623:
        /*0e68*/ 	.word	index@(_ZN10layer_norm31ln_parallel_residual_fwd_kernelINS_13Kernel_traitsI6__halfffffjLj5120ELj1ELj1ELj4ELj16ENS_18Kernel_traits_baseILj5120ES2_ffffjLj128EEEEELb0ELb1ELb1EEEvNS_9FwdParamsE)
        /*0e6c*/ 	.word	0x00000000


	//----- nvinfo : EIATTR_MIN_STACK_SIZE
	.align		4
.L_624:
        /*0e70*/ 	.byte	0x04, 0x12
        /*0e72*/ 	.short	(.L_626 - .L_625)
	.align		4
.L_625:
        /*0e74*/ 	.word	index@(_ZN10layer_norm31ln_parallel_residual_fwd_kernelINS_13Kernel_traitsI6__halfffffjLj5120ELj1ELj1ELj4ELj16ENS_18Kernel_traits_baseILj5120ES2_ffffjLj128EEEEELb1ELb0ELb0EEEvNS_9FwdParamsE)
        /*0e78*/ 	.word	0x00000000


	//----- nvinfo : EIATTR_MIN_STACK_SIZE
	.align		4
.L_626:
        /*0e7c*/ 	.byte	0x04, 0x12
        /*0e7e*/ 	.short	(.L_628 - .L_627)
	.align		4
.L_627:
        /*0e80*/ 	.word	index@(_ZN10layer_norm31ln_parallel_residual_fwd_kernelINS_13Kernel_traitsI6__halfffffjLj5120ELj1ELj1ELj4ELj16ENS_18Kernel_traits_baseILj5120ES2_ffffjLj128EEEEELb1ELb0ELb1EEEvNS_9FwdParamsE)
        /*0e84*/ 	.word	0x00000000


	//----- nvinfo : EIATTR_MIN_STACK_SIZE
	.align		4
.L_628:
        /*0e88*/ 	.byte	0x04, 0x12
        /*0e8a*/ 	.short	(.L_630 - .L_629)
	.align		4
.L_629:
        /*0e8c*/ 	.word	index@(_ZN10layer_norm31ln_parallel_residual_fwd_kernelINS_13Kernel_traitsI6__halfffffjLj5120ELj1ELj1ELj4ELj16ENS_18Kernel_traits_baseILj5120ES2_ffffjLj128EEEEELb1ELb1ELb0EEEvNS_9FwdParamsE)
        /*0e90*/ 	.word	0x00000000


	//----- nvinfo : EIATTR_MIN_STACK_SIZE
	.align		4
.L_630:
        /*0e94*/ 	.byte	0x04, 0x12
        /*0e96*/ 	.short	(.L_632 - .L_631)
	.align		4
.L_631:
        /*0e98*/ 	.word	index@(_ZN10layer_norm31ln_parallel_residual_fwd_kernelINS_13Kernel_traitsI6__halfffffjLj5120ELj1ELj1ELj4ELj16ENS_18Kernel_traits_baseILj5120ES2_ffffjLj128EEEEELb1ELb1ELb1EEEvNS_9FwdParamsE)
        /*0e9c*/ 	.word	0x00000000


	//----- nvinfo : EIATTR_MIN_STACK_SIZE
	.align		4
.L_632:
        /*0ea0*/ 	.byte	0x04, 0x12
        /*0ea2*/ 	.short	(.L_634 - .L_633)
	.align		4
.L_633:
        /*0ea4*/ 	.word	index@(_ZN10layer_norm31ln_parallel_residual_fwd_kernelINS_13Kernel_traitsIfffffjLj5120ELj1ELj1ELj4ELj16ENS_18Kernel_traits_baseILj5120EfffffjLj128EEEEELb0ELb0ELb0EEEvNS_9FwdParamsE)
        /*0ea8*/ 	.word	0x00000000


	//----- nvinfo : EIATTR_MIN_STACK_SIZE
	.align		4
.L_634:
        /*0eac*/ 	.byte	0x04, 0x12
        /*0eae*/ 	.short	(.L_636 - .L_635)
	.align		4
.L_635:
        /*0eb0*/ 	.word	index@(_ZN10layer_norm31ln_parallel_residual_fwd_kernelINS_13Kernel_traitsIfffffjLj5120ELj1ELj1ELj4ELj16ENS_18Kernel_traits_baseILj5120EfffffjLj128EEEEELb0ELb0ELb1EEEvNS_9FwdParamsE)
        /*0eb4*/ 	.word	0x00000000


	//----- nvinfo : EIATTR_MIN_STACK_SIZE
	.align		4
.L_636:
        /*0eb8*/ 	.byte	0x04, 0x12
        /*0eba*/ 	.short	(.L_638 - .L_637)
	.align		4
.L_637:
        /*0ebc*/ 	.word	index@(_ZN10layer_norm31ln_parallel_residual_fwd_kernelINS_13Kernel_traitsIfffffjLj5120ELj1ELj1ELj4ELj16ENS_18Kernel_traits_baseILj5120EfffffjLj128EEEEELb0ELb1ELb0EEEvNS_9FwdParamsE)
        /*0ec0*/ 	.word	0x00000000


	//----- nvinfo : EIATTR_MIN_STACK_SIZE
	.align		4
.L_638:
        /*0ec4*/ 	.byte	0x04, 0x12
        /*0ec6*/ 	.short	(.L_640 - .L_639)
	.align		4
.L_639:
        /*0ec8*/ 	.word	index@(_ZN10layer_norm31ln_parallel_residual_fwd_kernelINS_13Kernel_traitsIfffffjLj5120ELj1ELj1ELj4ELj16ENS_18Kernel_traits_baseILj5120EfffffjLj128EEEEELb0ELb1ELb1EEEvNS_9FwdParamsE)
        /*0ecc*/ 	.word	0x00000000


	//----- nvinfo : EIATTR_MIN_STACK_SIZE
	.align		4
.L_640:
        /*0ed0*/ 	.byte	0x04, 0x12
        /*0ed2*/ 	.short	(.L_642 - .L_641)
	.align		4
.L_641:
        /*0ed4*/ 	.word	index@(_ZN10layer_norm31ln_parallel_residual_fwd_kernelINS_13Kernel_traitsIfffffjLj5120ELj1ELj1ELj4ELj16ENS_18Kernel_traits_baseILj5120EfffffjLj128EEEEELb1ELb0ELb0EEEvNS_9FwdParamsE)
        /*0ed8*/ 	.word	0x00000000


	//----- nvinfo : EIATTR_MIN_STACK_SIZE
	.align		4
.L_642:
        /*0edc*/ 	.byte	0x04, 0x12
        /*0ede*/ 	.short	(.L_644 - .L_643)
	.align		4
.L_643:
        /*0ee0*/ 	.word	index@(_ZN10layer_norm31ln_parallel_residual_fwd_kernelINS_13Kernel_traitsIfffffjLj5120ELj1ELj1ELj4ELj16ENS_18Kernel_traits_baseILj5120EfffffjLj128EEEEELb1ELb0ELb1EEEvNS_9FwdParamsE)
        /*0ee4*/ 	.word	0x00000000


	//----- nvinfo : EIATTR_MIN_STACK_SIZE
	.align		4
.L_644:
        /*0ee8*/ 	.byte	0x04, 0x12
        /*0eea*/ 	.short	(.L_646 - .L_645)
	.align		4
.L_645:
        /*0eec*/ 	.word	index@(_ZN10layer_norm31ln_parallel_residual_fwd_kernelINS_13Kernel_traitsIfffffjLj5120ELj1ELj1ELj4ELj16ENS_18Kernel_traits_baseILj5120EfffffjLj128EEEEELb1ELb1ELb0EEEvNS_9FwdParamsE)
        /*0ef0*/ 	.word	0x00000000


	//----- nvinfo : EIATTR_MIN_STACK_SIZE
	.align		4
.L_646:
        /*0ef4*/ 	.byte	0x04, 0x12
        /*0ef6*/ 	.short	(.L_648 - .L_647)
	.align		4
.L_647:
        /*0ef8*/ 	.word	index@(_ZN10layer_norm31ln_parallel_residual_fwd_kernelINS_13Kernel_traitsIfffffjLj5120ELj1ELj1ELj4ELj16ENS_18Kernel_traits_baseILj5120EfffffjLj128EEEEELb1ELb1ELb1EEEvNS_9FwdParamsE)
        /*0efc*/ 	.word	0x00000000
.L_648:


//--------------------- .nv.info._ZN10layer_norm31ln_parallel_residual_fwd_kernelINS_13Kernel_traitsI13__nv_bfloat16S2_S2_S2_fjLj5120ELj1ELj1ELj4ELj16ENS_18Kernel_traits_baseILj5120ES2_S2_S2_S2_fjLj128EEEEELb0ELb0ELb0EEEvNS_9FwdParamsE --------------------------
	.section	.nv.info._ZN10layer_norm31ln_parallel_residual_fwd_kernelINS_13Kernel_traitsI13__nv_bfloat16S2_S2_S2_fjLj5120ELj1ELj1ELj4ELj16ENS_18Kernel_traits_baseILj5120ES2_S2_S2_S2_fjLj128EEEEELb0ELb0ELb0EEEvNS_9FwdParamsE,"",@"SHT_CUDA_INFO"
	.sectionflags	@""
	.align	4


	//----- nvinfo : EIATTR_CUDA_API_VERSION
	.align		4
        /*0000*/ 	.byte	0x04, 0x37
        /*0002*/ 	.short	(.L_650 - .L_649)
.L_649:
        /*0004*/ 	.word	0x00000082


	//----- nvinfo : EIATTR_SW2861232_WAR
	.align		4
.L_650:
        /*0008*/ 	.byte	0x01, 0x35
	.zero		2


	//----- nvinfo : EIATTR_PARAM_CBANK
	.align		4
        /*000c*/ 	.byte	0x04, 0x0a
        /*000e*/ 	.short	(.L_652 - .L_651)
	.align		4
.L_651:
        /*0010*/ 	.word	index@(.nv.constant0._ZN10layer_norm31ln_parallel_residual_fwd_kernelINS_13Kernel_traitsI13__nv_bfloat16S2_S2_S2_fjLj5120ELj1ELj1ELj4ELj16ENS_18Kernel_traits_baseILj5120ES2_S2_S2_S2_fjLj128EEEEELb0ELb0ELb0EEEvNS_9FwdParamsE)
        /*0014*/ 	.short	0x0160
        /*0016*/ 	.short	0x00e8


	//----- nvinfo : EIATTR_CBANK_PARAM_SIZE
	.align		4
.L_652:
        /*0018*/ 	.byte	0x03, 0x19
        /*001a*/ 	.short	0x00e8


	//----- nvinfo : EIATTR_KPARAM_INFO
	.align		4
        /*001c*/ 	.byte	0x04, 0x17
        /*001e*/ 	.short	(.L_654 - .L_653)
.L_653:
        /*0020*/ 	.word	0x00000000
        /*0024*/ 	.short	0x0000
        /*0026*/ 	.short	0x0000
        /*0028*/ 	.byte	0x00, 0xf0, 0xa1, 0x03


	//----- nvinfo : EIATTR_MAXREG_COUNT
	.align		4
.L_654:
        /*002c*/ 	.byte	0x03, 0x1b
        /*002e*/ 	.short	0x00ff


	//----- nvinfo : EIATTR_NUM_BARRIERS
	.align		4
        /*0030*/ 	.byte	0x02, 0x4c
        /*0032*/ 	.byte	0x01
	.zero		1


	//----- nvinfo : EIATTR_MERCURY_ISA_VERSION
	.align		4
        /*0034*/ 	.byte	0x03, 0x5f
        /*0036*/ 	.short	0x0000


	//----- nvinfo : EIATTR_COOP_GROUP_MASK_REGIDS
	.align		4
        /*0038*/ 	.byte	0x04, 0x29
        /*003a*/ 	.short	(.L_656 - .L_655)


	//   ....[0]....
.L_655:
        /*003c*/ 	.word	0xffffffff


	//   ....[1]....
        /*0040*/ 	.word	0xffffffff


	//   ....[2]....
        /*0044*/ 	.word	0xffffffff


	//   ....[3]....
        /*0048*/ 	.word	0xffffffff


	//   ....[4]....
        /*004c*/ 	.word	0xffffffff


	//   ....[5]....
        /*0050*/ 	.word	0xffffffff


	//   ....[6]....
        /*0054*/ 	.word	0xffffffff


	//   ....[7]....
        /*0058*/ 	.word	0xffffffff


	//   ....[8]....
        /*005c*/ 	.word	0xffffffff


	//   ....[9]....
        /*0060*/ 	.word	0xffffffff


	//   ....[10]....
        /*0064*/ 	.word	0xffffffff


	//   ....[11]....
        /*0068*/ 	.word	0xffffffff


	//   ....[12]....
        /*006c*/ 	.word	0xffffffff


	//   ....[13]....
        /*0070*/ 	.word	0xffffffff


	//   ....[14]....
        /*0074*/ 	.word	0xffffffff


	//   ....[15]....
        /*0078*/ 	.word	0xffffffff


	//   ....[16]....
        /*007c*/ 	.word	0xffffffff


	//   ....[17]....
        /*0080*/ 	.word	0xffffffff


	//   ....[18]....
        /*0084*/ 	.word	0xffffffff


	//   ....[19]....
        /*0088*/ 	.word	0xffffffff


	//   ....[20]....
        /*008c*/ 	.word	0xffffffff


	//   ....[21]....
        /*0090*/ 	.word	0xffffffff


	//   ....[22]....
        /*0094*/ 	.word	0xffffffff


	//   ....[23]....
        /*0098*/ 	.word	0xffffffff


	//   ....[24]....
        /*009c*/ 	.word	0xffffffff


	//   ....[25]....
        /*00a0*/ 	.word	0xffffffff


	//   ....[26]....
        /*00a4*/ 	.word	0xffffffff


	//   ....[27]....
        /*00a8*/ 	.word	0xffffffff


	//----- nvinfo : EIATTR_COOP_GROUP_INSTR_OFFSETS
	.align		4
.L_656:
        /*00ac*/ 	.byte	0x04, 0x28
        /*00ae*/ 	.short	(.L_658 - .L_657)


	//   ....[0]....
.L_657:
        /*00b0*/ 	.word	0x00004770


	//   ....[1]....
        /*00b4*/ 	.word	0x000047a0


	//   ....[2]....
        /*00b8*/ 	.word	0x000047c0


	//   ....[3]....
        /*00bc*/ 	.word	0x000047e0


	//   ....[4]....
        /*00c0*/ 	.word	0x00004800


	//   ....[5]....
        /*00c4*/ 	.word	0x00004d40


	//   ....[6]....
        /*00c8*/ 	.word	0x00004d60


	//   ....[7]....
        /*00cc*/ 	.word	0x00004d80


	//   ....[8]....
        /*00d0*/ 	.word	0x00004da0


	//   ....[9]....
        /*00d4*/ 	.word	0x00004dc0


	//   ....[10]....
        /*00d8*/ 	.word	0x00004ed0


	//   ....[11]....
        /*00dc*/ 	.word	0x00004f20


	//   ....[12]....
        /*00e0*/ 	.word	0x00004f50


	//   ....[13]....
        /*00e4*/ 	.word	0x00004f60


	//   ....[14]....
        /*00e8*/ 	.word	0x00004fe0


	//   ....[15]....
        /*00ec*/ 	.word	0x00005040


	//   ....[16]....
        /*00f0*/ 	.word	0x000050e0


	//   ....[17]....
        /*00f4*/ 	.word	0x00005110


	//   ....[18]....
        /*00f8*/ 	.word	0x00006210


	//   ....[19]....
        /*00fc*/ 	.word	0x00006280


	//   ....[20]....
        /*0100*/ 	.word	0x000062e0


	//   ....[21]....
        /*0104*/ 	.word	0x00006340


	//   ....[22]....
        /*0108*/ 	.word	0x000063a0


	//   ....[23]....
        /*010c*/ 	.word	0x00006920


	//   ....[24]....
        /*0110*/ 	.word	0x00006980


	//   ....[25]....
        /*0114*/ 	.word	0x000069e0


	//   ....[26]....
        /*0118*/ 	.word	0x00006a40


	//   ....[27]....
        /*011c*/ 	.word	0x00006ab0


	//----- nvinfo : EIATTR_EXIT_INSTR_OFFSETS
	.align		4
.L_658:
        /*0120*/ 	.byte	0x04, 0x1c
        /*0122*/ 	.short	(.L_660 - .L_659)


	//   ....[0]....
.L_659:
        /*0124*/ 	.word	0x00000990


	//   ....[1]....
        /*0128*/ 	.word	0x000061b0


	//----- nvinfo : EIATTR_MAX_THREADS
	.align		4
.L_660:
        /*012c*/ 	.byte	0x04, 0x05
        /*012e*/ 	.short	(.L_662 - .L_661)
.L_661:
        /*0130*/ 	.word	0x00000080
        /*0134*/ 	.word	0x00000001
        /*0138*/ 	.word	0x00000001


	//----- nvinfo : EIATTR_CRS_STACK_SIZE
	.align		4
.L_662:
        /*013c*/ 	.byte	0x04, 0x1e
        /*013e*/ 	.short	(.L_664 - .L_663)
.L_663:
        /*0140*/ 	.word	0x00000000
.L_664:


//--------------------- .nv.info._ZN10layer_norm31ln_parallel_residual_fwd_kernelINS_13Kernel_traitsI13__nv_bfloat16S2_S2_S2_fjLj5120ELj1ELj1ELj4ELj16ENS_18Kernel_traits_baseILj5120ES2_S2_S2_S2_fjLj128EEEEELb0ELb0ELb1EEEvNS_9FwdParamsE --------------------------
	.section	.nv.info._ZN10layer_norm31ln_parallel_residual_fwd_kernelINS_13Kernel_traitsI13__nv_bfloat16S2_S2_S2_fjLj5120ELj1ELj1ELj4ELj16ENS_18Kernel_traits_baseILj5120ES2_S2_S2_S2_fjLj128EEEEELb0ELb0ELb1EEEvNS_9FwdParamsE,"",@"SHT_CUDA_INFO"
	.sectionflags	@""
	.align	4


	//----- nvinfo : EIATTR_CUDA_API_VERSION
	.align		4
        /*0000*/ 	.byte	0x04, 0x37
        /*0002*/ 	.short	(.L_666 - .L_665)
.L_665:
        /*0004*/ 	.word	0x00000082


	//----- nvinfo : EIATTR_SW2861232_WAR
	.align		4
.L_666:
        /*0008*/ 	.byte	0x01, 0x35
	.zero		2


	//----- nvinfo : EIATTR_PARAM_CBANK
	.align		4
        /*000c*/ 	.byte	0x04, 0x0a
        /*000e*/ 	.short	(.L_668 - .L_667)
	.align		4
.L_667:
        /*0010*/ 	.word	index@(.nv.constant0._ZN10layer_norm31ln_parallel_residual_fwd_kernelINS_13Kernel_traitsI13__nv_bfloat16S2_S2_S2_fjLj5120ELj1ELj1ELj4ELj16ENS_18Kernel_traits_baseILj5120ES2_S2_S2_S2_fjLj128EEEEELb0ELb0ELb1EEEvNS_9FwdParamsE)
        /*0014*/ 	.short	0x0160
        /*0016*/ 	.short	0x00e8


	//----- nvinfo : EIATTR_CBANK_PARAM_SIZE
	.align		4
.L_668:
        /*0018*/ 	.byte	0x03, 0x19
        /*001a*/ 	.short	0x00e8


	//----- nvinfo : EIATTR_KPARAM_INFO
	.align		4
        /*001c*/ 	.byte	0x04, 0x17
        /*001e*/ 	.short	(.L_670 - .L_669)
.L_669:
        /*0020*/ 	.word	0x00000000
        /*0024*/ 	.short	0x0000
        /*0026*/ 	.short	0x0000
        /*0028*/ 	.byte	0x00, 0xf0, 0xa1, 0x03


	//----- nvinfo : EIATTR_MAXREG_COUNT
	.align		4
.L_670:
        /*002c*/ 	.byte	0x03, 0x1b
        /*002e*/ 	.short	0x00ff


	//----- nvinfo : EIATTR_NUM_BARRIERS
	.align		4
        /*0030*/ 	.byte	0x02, 0x4c
        /*0032*/ 	.byte	0x01
	.zero		1


	//----- nvinfo : EIATTR_MERCURY_ISA_VERSION
	.align		4
        /*0034*/ 	.byte	0x03, 0x5f
        /*0036*/ 	.short	0x0000


	//----- nvinfo : EIATTR_COOP_GROUP_MASK_REGIDS
	.align		4
        /*0038*/ 	.byte	0x04, 0x29
        /*003a*/ 	.short	(.L_672 - .L_671)


	//   ....[0]....
.L_671:
        /*003c*/ 	.word	0xffffffff


	//   ....[1]....
        /*0040*/ 	.word	0xffffffff


	//   ....[2]....
        /*0044*/ 	.word	0xffffffff


	//   ....[3]....
        /*0048*/ 	.word	0xffffffff


	//   ....[4]....
        /*004c*/ 	.word	0xffffffff


	//   ....[5]....
        /*0050*/ 	.word	0xffffffff


	//   ....[6]....
        /*0054*/ 	.word	0xffffffff


	//   ....[7]....
        /*0058*/ 	.word	0xffffffff


	//   ....[8]....
        /*005c*/ 	.word	0xffffffff


	//   ....[9]....
        /*0060*/ 	.word	0xffffffff


	//   ....[10]....
        /*0064*/ 	.word	0xffffffff


	//   ....[11]....
        /*0068*/ 	.word	0xffffffff


	//   ....[12]....
        /*006c*/ 	.word	0xffffffff


	//   ....[13]....
        /*0070*/ 	.word	0xffffffff


	//   ....[14]....
        /*0074*/ 	.word	0xffffffff


	//   ....[15]....
        /*0078*/ 	.word	0xffffffff


	//   ....[16]....
        /*007c*/ 	.word	0xffffffff


	//   ....[17]....
        /*0080*/ 	.word	0xffffffff


	//   ....[18]....
        /*0084*/ 	.word	0xffffffff


	//   ....[19]....
        /*0088*/ 	.word	0xffffffff


	//   ....[20]....
        /*008c*/ 	.word	0xffffffff


	//   ....[21]....
        /*0090*/ 	.word	0xffffffff


	//   ....[22]....
        /*0094*/ 	.word	0xffffffff


	//   ....[23]....
        /*0098*/ 	.word	0xffffffff


	//   ....[24]....
        /*009c*/ 	.word	0xffffffff


	//   ....[25]....
        /*00a0*/ 	.word	0xffffffff


	//   ....[26]....
        /*00a4*/ 	.word	0xffffffff


	//   ....[27]....
        /*00a8*/ 	.word	0xffffffff


	//----- nvinfo : EIATTR_COOP_GROUP_INSTR_OFFSETS
	.align		4
.L_672:
        /*00ac*/ 	.byte	0x04, 0x28
        /*00ae*/ 	.short	(.L_674 - .L_673)


	//   ....[0]....
.L_673:
        /*00b0*/ 	.word	0x000037e0


	//   ....[1]....
        /*00b4*/ 	.word	0x00003810


	//   ....[2]....
        /*00b8*/ 	.word	0x00003830


	//   ....[3]....
        /*00bc*/ 	.word	0x00003850


	//   ....[4]....
        /*00c0*/ 	.word	0x00003870


	//   ....[5]....
        /*00c4*/ 	.word	0x00003da0


	//   ....[6]....
        /*00c8*/ 	.word	0x00003dc0


	//   ....[7]....
        /*00cc*/ 	.word	0x00003de0


	//   ....[8]....
        /*00d0*/ 	.word	0x00003e00


	//   ....[9]....
        /*00d4*/ 	.word	0x00003e20


	//   ....[10]....
        /*00d8*/ 	.word	0x00004020


	//   ....[11]....
        /*00dc*/ 	.word	0x00004070


	//   ....[12]....
        /*00e0*/ 	.word	0x00004090


	//   ....[13]....
        /*00e4*/ 	.word	0x000040a0


	//   ....[14]....
        /*00e8*/ 	.word	0x00004140


	//   ....[15]....
        /*00ec*/ 	.word	0x00004190


	//   ....[16]....
        /*00f0*/ 	.word	0x00004280


	//   ....[17]....
        /*00f4*/ 	.word	0x000042b0


	//   ....[18]....
        /*00f8*/ 	.word	0x00005640


	//   ....[19]....
        /*00fc*/ 	.word	0x000056b0


	//   ....[20]....
        /*0100*/ 	.word	0x00005710


	//   ....[21]....
        /*0104*/ 	.word	0x00005770


	//   ....[22]....
        /*0108*/ 	.word	0x000057d0


	//   ....[23]....
        /*010c*/ 	.word	0x00005d40


	//   ....[24]....
        /*0110*/ 	.word	0x00005da0


	//   ....[25]....
        /*0114*/ 	.word	0x00005e00


	//   ....[26]....
        /*0118*/ 	.word	0x00005e60


	//   ....[27]....
        /*011c*/ 	.word	0x00005ec0


	//----- nvinfo : EIATTR_EXIT_INSTR_OFFSETS
	.align		4
.L_674:
        /*0120*/ 	.byte	0x04, 0x1c
        /*0122*/ 	.short	(.L_676 - .L_675)


	//   ....[0]....
.L_675:
        /*0124*/ 	.word	0x00000200


	//   ....[1]....
        /*0128*/ 	.word	0x000055f0


	//----- nvinfo : EIATTR_MAX_THREADS
	.align		4
.L_676:
        /*012c*/ 	.byte	0x04, 0x05
        /*012e*/ 	.short	(.L_678 - .L_677)
.L_677:
        /*0130*/ 	.word	0x00000080
        /*0134*/ 	.word	0x00000001
        /*0138*/ 	.word	0x00000001


	//----- nvinfo : EIATTR_CRS_STACK_SIZE
	.align		4
.L_678:
        /*013c*/ 	.byte	0x04, 0x1e
        /*013e*/ 	.short	(.L_680 - .L_679)
.L_679:
        /*0140*/ 	.word	0x00000000
.L_680:


//--------------------- .nv.info._ZN10layer_norm31ln_parallel_residual_fwd_kernelINS_13Kernel_traitsI13__nv_bfloat16S2_S2_S2_fjLj5120ELj1ELj1ELj4ELj16ENS_18Kernel_traits_baseILj5120ES2_S2_S2_S2_fjLj128EEEEELb0ELb1ELb0EEEvNS_9FwdParamsE --------------------------
	.section	.nv.info._ZN10layer_norm31ln_parallel_residual_fwd_kernelINS_13Kernel_traitsI13__nv_bfloat16S2_S2_S2_fjLj5120ELj1ELj1ELj4ELj16ENS_18Kernel_traits_baseILj5120ES2_S2_S2_S2_fjLj128EEEEELb0ELb1ELb0EEEvNS_9FwdParamsE,"",@"SHT_CUDA_INFO"
	.sectionflags	@""
	.align	4


	//----- nvinfo : EIATTR_CUDA_API_VERSION
	.align		4
        /*0000*/ 	.byte	0x04, 0x37
        /*0002*/ 	.short	(.L_682 - .L_681)
.L_681:
        /*0004*/ 	.word	0x00000082


	//----- nvinfo : EIATTR_SW2861232_WAR
	.align		4
.L_682:
        /*0008*/ 	.byte	0x01, 0x35
	.zero		2


	//----- nvinfo : EIATTR_PARAM_CBANK
	.align		4
        /*000c*/ 	.byte	0x04, 0x0a
        /*000e*/ 	.short	(.L_684 - .L_683)
	.align		4
.L_683:
        /*0010*/ 	.word	index@(.nv.constant0._ZN10layer_norm31ln_parallel_residual_fwd_kernelINS_13Kernel_traitsI13__nv_bfloat16S2_S2_S2_fjLj5120ELj1ELj1ELj4ELj16ENS_18Kernel_traits_baseILj5120ES2_S2_S2_S2_fjLj128EEEEELb0ELb1ELb0EEEvNS_9FwdParamsE)
        /*0014*/ 	.short	0x0160
        /*0016*/ 	.short	0x00e8


	//----- nvinfo : EIATTR_CBANK_PARAM_SIZE
	.align		4
.L_684:
        /*0018*/ 	.byte	0x03, 0x19
        /*001a*/ 	.short	0x00e8


	//----- nvinfo : EIATTR_KPARAM_INFO
	.align		4
        /*001c*/ 	.byte	0x04, 0x17
        /*001e*/ 	.short	(.L_686 - .L_685)
.L_685:
        /*0020*/ 	.word	0x00000000
        /*0024*/ 	.short	0x0000
        /*0026*/ 	.short	0x0000
        /*0028*/ 	.byte	0x00, 0xf0, 0xa1, 0x03


	//----- nvinfo : EIATTR_MAXREG_COUNT
	.align		4
.L_686:
        /*002c*/ 	.byte	0x03, 0x1b
        /*002e*/ 	.short	0x00ff


	//----- nvinfo : EIATTR_NUM_BARRIERS
	.align		4
        /*0030*/ 	.byte	0x02, 0x4c
        /*0032*/ 	.byte	0x01
	.zero		1


	//----- nvinfo : EIATTR_MERCURY_ISA_VERSION
	.align		4
        /*0034*/ 	.byte	0x03, 0x5f
        /*0036*/ 	.short	0x0000


	//----- nvinfo : EIATTR_COOP_GROUP_MASK_REGIDS
	.align		4
        /*0038*/ 	.byte	0x04, 0x29
        /*003a*/ 	.short	(.L_688 - .L_687)


	//   ....[0]....
.L_687:
        /*003c*/ 	.word	0xffffffff


	//   ....[1]....
        /*0040*/ 	.word	0xffffffff


	//   ....[2]....
        /*0044*/ 	.word	0xffffffff


	//   ....[3]....
        /*0048*/ 	.word	0xffffffff


	//   ....[4]....
        /*004c*/ 	.word	0xffffffff


	//   ....[5]....
        /*0050*/ 	.word	0xffffffff


	//   ....[6]....
        /*0054*/ 	.word	0xffffffff


	//   ....[7]....
        /*0058*/ 	.word	0xffffffff


	//   ....[8]....
        /*005c*/ 	.word	0xffffffff


	//   ....[9]....
        /*0060*/ 	.word	0xffffffff


	//   ....[10]....
        /*0064*/ 	.word	0xffffffff


	//   ....[11]....
        /*0068*/ 	.word	0xffffffff


	//   ....[12]....
        /*006c*/ 	.word	0xffffffff


	//   ....[13]....
        /*0070*/ 	.word	0xffffffff


	//   ....[14]....
        /*0074*/ 	.word	0xffffffff


	//   ....[15]....
        /*0078*/ 	.word	0xffffffff


	//   ....[16]....
        /*007c*/ 	.word	0xffffffff


	//   ....[17]....
        /*0080*/ 	.word	0xffffffff


	//   ....[18]....
        /*0084*/ 	.word	0xffffffff


	//   ....[19]....
        /*0088*/ 	.word	0xffffffff


	//   ....[20]....
        /*008c*/ 	.word	0xffffffff


	//   ....[21]....
        /*0090*/ 	.word	0xffffffff


	//   ....[22]....
        /*0094*/ 	.word	0xffffffff


	//   ....[23]....
        /*0098*/ 	.word	0xffffffff


	//   ....[24]....
        /*009c*/ 	.word	0xffffffff


	//   ....[25]....
        /*00a0*/ 	.word	0xffffffff


	//   ....[26]....
        /*00a4*/ 	.word	0xffffffff


	//   ....[27]....
        /*00a8*/ 	.word	0xffffffff


	//----- nvinfo : EIATTR_COOP_GROUP_INSTR_OFFSETS
	.align		4
.L_688:
        /*00ac*/ 	.byte	0x04, 0x28
        /*00ae*/ 	.short	(.L_690 - .L_689)


	//   ....[0]....
.L_689:
        /*00b0*/ 	.word	0x00003eb0


	//   ....[1]....
        /*00b4*/ 	.word	0x00003ee0


	//   ....[2]....
        /*00b8*/ 	.word	0x00003f00


	//   ....[3]....
        /*00bc*/ 	.word	0x00003f20


	//   ....[4]....
        /*00c0*/ 	.word	0x00003f40


	//   ....[5]....
        /*00c4*/ 	.word	0x00004480


	//   ....[6]....
        /*00c8*/ 	.word	0x000044a0


	//   ....[7]....
        /*00cc*/ 	.word	0x000044c0


	//   ....[8]....
        /*00d0*/ 	.word	0x000044e0


	//   ....[9]....
        /*00d4*/ 	.word	0x00004500


	//   ....[10]....
        /*00d8*/ 	.word	0x00004610


	//   ....[11]....
        /*00dc*/ 	.word	0x00004660


	//   ....[12]....
        /*00e0*/ 	.word	0x00004690


	//   ....[13]....
        /*00e4*/ 	.word	0x000046a0


	//   ....[14]....
        /*00e8*/ 	.word	0x00004720


	//   ....[15]....
        /*00ec*/ 	.word	0x00004780


	//   ....[16]....
        /*00f0*/ 	.word	0x00004840


	//   ....[17]....
        /*00f4*/ 	.word	0x00004850


	//   ....[18]....
        /*00f8*/ 	.word	0x000054f0


	//   ....[19]....
        /*00fc*/ 	.word	0x00005560


	//   ....[20]....
        /*0100*/ 	.word	0x000055c0


	//   ....[21]....
        /*0104*/ 	.word	0x00005620


	//   ....[22]....
        /*0108*/ 	.word	0x00005680


	//   ....[23]....
        /*010c*/ 	.word	0x00005c00


	//   ....[24]....
        /*0110*/ 	.word	0x00005c60


	//   ....[25]....
        /*0114*/ 	.word	0x00005cc0


	//   ....[26]....
        /*0118*/ 	.word	0x00005d20


	//   ....[27]....
        /*011c*/ 	.word	0x00005d90


	//----- nvinfo : EIATTR_EXIT_INSTR_OFFSETS
	.align		4
.L_690:
        /*0120*/ 	.byte	0x04, 0x1c
        /*0122*/ 	.short	(.L_692 - .L_691)


	//   ....[0]....
.L_691:
        /*0124*/ 	.word	0x000005d0


	//   ....[1]....
        /*0128*/ 	.word	0x00005490


	//----- nvinfo : EIATTR_MAX_THREADS
	.align		4
.L_692:
        /*012c*/ 	.byte	0x04, 0x05
        /*012e*/ 	.short	(.L_694 - .L_693)
.L_693:
        /*0130*/ 	.word	0x00000080
        /*0134*/ 	.word	0x00000001
        /*0138*/ 	.word	0x00000001


	//----- nvinfo : EIATTR_CRS_STACK_SIZE
	.align		4
.L_694:
        /*013c*/ 	.byte	0x04, 0x1e
        /*013e*/ 	.short	(.L_696 - .L_695)
.L_695:
        /*0140*/ 	.word	0x00000000
.L_696:


//--------------------- .nv.info._ZN10layer_norm31ln_parallel_residual_fwd_kernelINS_13Kernel_traitsI13__nv_bfloat16S2_S2_S2_fjLj5120ELj1ELj1ELj4ELj16ENS_18Kernel_traits_baseILj5120ES2_S2_S2_S2_fjLj128EEEEELb0ELb1ELb1EEEvNS_9FwdParamsE --------------------------
	.section	.nv.info._ZN10layer_norm31ln_parallel_residual_fwd_kernelINS_13Kernel_traitsI13__nv_bfloat16S2_S2_S2_fjLj5120ELj1ELj1ELj4ELj16ENS_18Kernel_traits_baseILj5120ES2_S2_S2_S2_fjLj128EEEEELb0ELb1ELb1EEEvNS_9FwdParamsE,"",@"SHT_CUDA_INFO"
	.sectionflags	@""
	.align	4


	//----- nvinfo : EIATTR_CUDA_API_VERSION
	.align		4
        /*0000*/ 	.byte	0x04, 0x37
        /*0002*/ 	.short	(.L_698 - .L_697)
.L_697:
        /*0004*/ 	.word	0x00000082


	//----- nvinfo : EIATTR_SW2861232_WAR
	.align		4
.L_698:
        /*0008*/ 	.byte	0x01, 0x35
	.zero		2


	//----- nvinfo : EIATTR_PARAM_CBANK
	.align		4
        /*000c*/ 	.byte	0x04, 0x0a
        /*000e*/ 	.short	(.L_700 - .L_699)
	.align		4
.L_699:
        /*0010*/ 	.word	index@(.nv.constant0._ZN10layer_norm31ln_parallel_residual_fwd_kernelINS_13Kernel_traitsI13__nv_bfloat16S2_S2_S2_fjLj5120ELj1ELj1ELj4ELj16ENS_18Kernel_traits_baseILj5120ES2_S2_S2_S2_fjLj128EEEEELb0ELb1ELb1EEEvNS_9FwdParamsE)
        /*0014*/ 	.short	0x0160
        /*0016*/ 	.short	0x00e8


	//----- nvinfo : EIATTR_CBANK_PARAM_SIZE
	.align		4
.L_700:
        /*0018*/ 	.byte	0x03, 0x19
        /*001a*/ 	.short	0x00e8


	//----- nvinfo : EIATTR_KPARAM_INFO
	.align		4
        /*001c*/ 	.byte	0x04, 0x17
        /*001e*/ 	.short	(.L_702 - .L_701)
.L_701:
        /*0020*/ 	.word	0x00000000
        /*0024*/ 	.short	0x0000
        /*0026*/ 	.short	0x0000
        /*0028*/ 	.byte	0x00, 0xf0, 0xa1, 0x03


	//----- nvinfo : EIATTR_MAXREG_COUNT
	.align		4
.L_702:
        /*002c*/ 	.byte	0x03, 0x1b
        /*002e*/ 	.short	0x00ff


	//----- nvinfo : EIATTR_NUM_BARRIERS
	.align		4
        /*0030*/ 	.byte	0x02, 0x4c
        /*0032*/ 	.byte	0x01
	.zero		1


	//----- nvinfo : EIATTR_MERCURY_ISA_VERSION
	.align		4
        /*0034*/ 	.byte	0x03, 0x5f
        /*0036*/ 	.short	0x0000


	//----- nvinfo : EIATTR_COOP_GROUP_MASK_REGIDS
	.align		4
        /*0038*/ 	.byte	0x04, 0x29
        /*003a*/ 	.short	(.L_704 - .L_703)


	//   ....[0]....
.L_703:
        /*003c*/ 	.word	0xffffffff


	//   ....[1]....
        /*0040*/ 	.word	0xffffffff


	//   ....[2]....
        /*0044*/ 	.word	0xffffffff


	//   ....[3]....
        /*0048*/ 	.word	0xffffffff


	//   ....[4]....
        /*004c*/ 	.word	0xffffffff


	//   ....[5]....
        /*0050*/ 	.word	0xffffffff


	//   ....[6]....
        /*0054*/ 	.word	0xffffffff


	//   ....[7]....
        /*0058*/ 	.word	0xffffffff


	//   ....[8]....
        /*005c*/ 	.word	0xffffffff


	//   ....[9]....
        /*0060*/ 	.word	0xffffffff


	//   ....[10]....
        /*0064*/ 	.word	0xffffffff


	//   ....[11]....
        /*0068*/ 	.word	0xffffffff


	//   ....[12]....
        /*006c*/ 	.word	0xffffffff


	//   ....[13]....
        /*0070*/ 	.word	0xffffffff


	//   ....[14]....
        /*0074*/ 	.word	0xffffffff


	//   ....[15]....
        /*0078*/ 	.word	0xffffffff


	//   ....[16]....
        /*007c*/ 	.word	0xffffffff


	//   ....[17]....
        /*0080*/ 	.word	0xffffffff


	//   ....[18]....
        /*0084*/ 	.word	0xffffffff


	//   ....[19]....
        /*0088*/ 	.word	0xffffffff


	//   ....[20]....
        /*008c*/ 	.word	0xffffffff


	//   ....[21]....
        /*0090*/ 	.word	0xffffffff


	//   ....[22]....
        /*0094*/ 	.word	0xffffffff


	//   ....[23]....
        /*0098*/ 	.word	0xffffffff


	//   ....[24]....
        /*009c*/ 	.word	0xffffffff


	//   ....[25]....
        /*00a0*/ 	.word	0xffffffff


	//   ....[26]....
        /*00a4*/ 	.word	0xffffffff


	//   ....[27]....
        /*00a8*/ 	.word	0xffffffff


	//----- nvinfo : EIATTR_COOP_GROUP_INSTR_OFFSETS
	.align		4
.L_704:
        /*00ac*/ 	.byte	0x04, 0x28
        /*00ae*/ 	.short	(.L_706 - .L_705)


	//   ....[0]....
.L_705:
        /*00b0*/ 	.word	0x00003530


	//   ....[1]....
        /*00b4*/ 	.word	0x00003560


	//   ....[2]....
        /*00b8*/ 	.word	0x00003580


	//   ....[3]....
        /*00bc*/ 	.word	0x000035a0


	//   ....[4]....
        /*00c0*/ 	.word	0x000035c0


	//   ....[5]....
        /*00c4*/ 	.word	0x00003af0


	//   ....[6]....
        /*00c8*/ 	.word	0x00003b10


	//   ....[7]....
        /*00cc*/ 	.word	0x00003b30


	//   ....[8]....
        /*00d0*/ 	.word	0x00003b50


	//   ....[9]....
        /*00d4*/ 	.word	0x00003b70


	//   ....[10]....
        /*00d8*/ 	.word	0x00003c60


	//   ....[11]....
        /*00dc*/ 	.word	0x00003cb0


	//   ....[12]....
        /*00e0*/ 	.word	0x00003ce0


	//   ....[13]....
        /*00e4*/ 	.word	0x00003d00


	//   ....[14]....
        /*00e8*/ 	.word	0x00003da0


	//   ....[15]....
        /*00ec*/ 	.word	0x00003df0


	//   ....[16]....
        /*00f0*/ 	.word	0x00003e90


	//   ....[17]....
        /*00f4*/ 	.word	0x00003ed0


	//   ....[18]....
        /*00f8*/ 	.word	0x00004bc0


	//   ....[19]....
        /*00fc*/ 	.word	0x00004c30


	//   ....[20]....
        /*0100*/ 	.word	0x00004c90


	//   ....[21]....
        /*0104*/ 	.word	0x00004cf0


	//   ....[22]....
        /*0108*/ 	.word	0x00004d50


	//   ....[23]....
        /*010c*/ 	.word	0x000052c0


	//   ....[24]....
        /*0110*/ 	.word	0x00005320


	//   ....[25]....
        /*0114*/ 	.word	0x00005380


	//   ....[26]....
        /*0118*/ 	.word	0x000053e0


	//   ....[27]....
        /*011c*/ 	.word	0x00005440


	//----- nvinfo : EIATTR_EXIT_INSTR_OFFSETS
	.align		4
.L_706:
        /*0120*/ 	.byte	0x04, 0x1c
        /*0122*/ 	.short	(.L_708 - .L_707)


	//   ....[0]....
.L_707:
        /*0124*/ 	.word	0x00000140


	//   ....[1]....
        /*0128*/ 	.word	0x00004b70


	//----- nvinfo : EIATTR_MAX_THREADS
	.align		4
.L_708:
        /*012c*/ 	.byte	0x04, 0x05
        /*012e*/ 	.short	(.L_710 - .L_709)
.L_709:
        /*0130*/ 	.word	0x00000080
        /*0134*/ 	.word	0x00000001
        /*0138*/ 	.word	0x00000001


	//----- nvinfo : EIATTR_CRS_STACK_SIZE
	.align		4
.L_710:
        /*013c*/ 	.byte	0x04, 0x1e
        /*013e*/ 	.short	(.L_712 - .L_711)
.L_711:
        /*0140*/ 	.word	0x00000000
.L_712:


//--------------------- .nv.info._ZN10layer_norm31ln_parallel_residual_fwd_kernelINS_13Kernel_traitsI13__nv_bfloat16S2_S2_S2_fjLj5120ELj1ELj1ELj4ELj16ENS_18Kernel_traits_baseILj5120ES2_S2_S2_S2_fjLj128EEEEELb1ELb0ELb0EEEvNS_9FwdParamsE --------------------------
	.section	.nv.info._ZN10layer_norm31ln_parallel_residual_fwd_kernelINS_13Kernel_traitsI13__nv_bfloat16S2_S2_S2_fjLj5120ELj1ELj1ELj4ELj16ENS_18Kernel_traits_baseILj5120ES2_S2_S2_S2_fjLj128EEEEELb1ELb0ELb0EEEvNS_9FwdParamsE,"",@"SHT_CUDA_INFO"
	.sectionflags	@""
	.align	4


	//----- nvinfo : EIATTR_CUDA_API_VERSION
	.align		4
        /*0000*/ 	.byte	0x04, 0x37
        /*0002*/ 	.short	(.L_714 - .L_713)
.L_713:
        /*0004*/ 	.word	0x00000082


	//----- nvinfo : EIATTR_SW2861232_WAR
	.align		4
.L_714:
        /*0008*/ 	.byte	0x01, 0x35
	.zero		2


	//----- nvinfo : EIATTR_PARAM_CBANK
	.align		4
        /*000c*/ 	.byte	0x04, 0x0a
        /*000e*/ 	.short	(.L_716 - .L_715)
	.align		4
.L_715:
        /*0010*/ 	.word	index@(.nv.constant0._ZN10layer_norm31ln_parallel_residual_fwd_kernelINS_13Kernel_traitsI13__nv_bfloat16S2_S2_S2_fjLj5120ELj1ELj1ELj4ELj16ENS_18Kernel_traits_baseILj5120ES2_S2_S2_S2_fjLj128EEEEELb1ELb0ELb0EEEvNS_9FwdParamsE)
        /*0014*/ 	.short	0x0160
        /*0016*/ 	.short	0x00e8


	//----- nvinfo : EIATTR_CBANK_PARAM_SIZE
	.align		4
.L_716:
        /*0018*/ 	.byte	0x03, 0x19
        /*001a*/ 	.short	0x00e8


	//----- nvinfo : EIATTR_KPARAM_INFO
	.align		4
        /*001c*/ 	.byte	0x04, 0x17
        /*001e*/ 	.short	(.L_718 - .L_717)
.L_717:
        /*0020*/ 	.word	0x00000000
        /*0024*/ 	.short	0x0000
        /*0026*/ 	.short	0x0000
        /*0028*/ 	.byte	0x00, 0xf0, 0xa1, 0x03


	//----- nvinfo : EIATTR_MAXREG_COUNT
	.align		4
.L_718:
        /*002c*/ 	.byte	0x03, 0x1b
        /*002e*/ 	.short	0x00ff


	//----- nvinfo : EIATTR_NUM_BARRIERS
	.align		4
        /*0030*/ 	.byte	0x02, 0x4c
        /*0032*/ 	.byte	0x01
	.zero		1


	//----- nvinfo : EIATTR_MERCURY_ISA_VERSION
	.align		4
        /*0034*/ 	.byte	0x03, 0x5f
        /*0036*/ 	.short	0x0000


	//----- nvinfo : EIATTR_COOP_GROUP_MASK_REGIDS
	.align		4
        /*0038*/ 	.byte	0x04, 0x29
        /*003a*/ 	.short	(.L_720 - .L_719)


	//   ....[0]....
.L_719:
        /*003c*/ 	.word	0xffffffff


	//   ....[1]....
        /*0040*/ 	.word	0xffffffff


	//   ....[2]....
        /*0044*/ 	.word	0xffffffff


	//   ....[3]....
        /*0048*/ 	.word	0xffffffff


	//   ....[4]....
        /*004c*/ 	.word	0xffffffff


	//   ....[5]....
        /*0050*/ 	.word	0xffffffff


	//   ....[6]....
        /*0054*/ 	.word	0xffffffff


	//   ....[7]....
        /*0058*/ 	.word	0xffffffff


	//   ....[8]....
        /*005c*/ 	.word	0xffffffff


	//   ....[9]....
        /*0060*/ 	.word	0xffffffff


	//   ....[10]....
        /*0064*/ 	.word	0xffffffff


	//   ....[11]....
        /*0068*/ 	.word	0xffffffff


	//   ....[12]....
        /*006c*/ 	.word	0xffffffff


	//   ....[13]....
        /*0070*/ 	.word	0xffffffff


	//   ....[14]....
        /*0074*/ 	.word	0xffffffff


	//   ....[15]....
        /*0078*/ 	.word	0xffffffff


	//   ....[16]....
        /*007c*/ 	.word	0xffffffff


	//   ....[17]....
        /*0080*/ 	.word	0xffffffff


	//   ....[18]....
        /*0084*/ 	.word	0xffffffff


	//   ....[19]....
        /*0088*/ 	.word	0xffffffff


	//   ....[20]....
        /*008c*/ 	.word	0xffffffff


	//   ....[21]....
        /*0090*/ 	.word	0xffffffff


	//   ....[22]....
        /*0094*/ 	.word	0xffffffff


	//   ....[23]....
        /*0098*/ 	.word	0xffffffff


	//   ....[24]....
        /*009c*/ 	.word	0xffffffff


	//   ....[25]....
        /*00a0*/ 	.word	0xffffffff


	//   ....[26]....
        /*00a4*/ 	.word	0xffffffff


	//   ....[27]....
        /*00a8*/ 	.word	0xffffffff


	//----- nvinfo : EIATTR_COOP_GROUP_INSTR_OFFSETS
	.align		4
.L_720:
        /*00ac*/ 	.byte	0x04, 0x28
        /*00ae*/ 	.short	(.L_722 - .L_721)


	//   ....[0]....
.L_721:
        /*00b0*/ 	.word	0x0001ee20


	//   ....[1]....
        /*00b4*/ 	.word	0x0001ee50


	//   ....[2]....
        /*00b8*/ 	.word	0x0001ee80


	//   ....[3]....
        /*00bc*/ 	.word	0x0001eea0


	//   ....[4]....
        /*00c0*/ 	.word	0x0001eec0


	//   ....[5]....
        /*00c4*/ 	.word	0x0001f400


	//   ....[6]....
        /*00c8*/ 	.word	0x0001f420


	//   ....[7]....
        /*00cc*/ 	.word	0x0001f440


	//   ....[8]....
        /*00d0*/ 	.word	0x0001f460


	//   ....[9]....
        /*00d4*/ 	.word	0x0001f480


	//   ....[10]....
        /*00d8*/ 	.word	0x0001f5b0


	//   ....[11]....
        /*00dc*/ 	.word	0x0001f610


	//   ....[12]....
        /*00e0*/ 	.word	0x0001f640


	//   ....[13]....
        /*00e4*/ 	.word	0x0001f660


	//   ....[14]....
        /*00e8*/ 	.word	0x0001f730


	//   ....[15]....
        /*00ec*/ 	.word	0x0001f740


	//   ....[16]....
        /*00f0*/ 	.word	0x0001f7d0


	//   ....[17]....
        /*00f4*/ 	.word	0x0001f800


	//   ....[18]....
        /*00f8*/ 	.word	0x00020910


	//   ....[19]....
        /*00fc*/ 	.word	0x00020980


	//   ....[20]....
        /*0100*/ 	.word	0x000209e0


	//   ....[21]....
        /*0104*/ 	.word	0x00020a40


	//   ....[22]....
        /*0108*/ 	.word	0x00020aa0


	//   ....[23]....
        /*010c*/ 	.word	0x00021030


	//   ....[24]....
        /*0110*/ 	.word	0x00021090


	//   ....[25]....
        /*0114*/ 	.word	0x000210f0


	//   ....[26]....
        /*0118*/ 	.word	0x00021150


	//   ....[27]....
        /*011c*/ 	.word	0x000211c0


	//----- nvinfo : EIATTR_EXIT_INSTR_OFFSETS
	.align		4
.L_722:
        /*0120*/ 	.byte	0x04, 0x1c
        /*0122*/ 	.short	(.L_724 - .L_723)


	//   ....[0]....
.L_723:
        /*0124*/ 	.word	0x00000e40


	//   ....[1]....
        /*0128*/ 	.word	0x000208b0


	//----- nvinfo : EIATTR_MAX_THREADS
	.align		4
.L_724:
        /*012c*/ 	.byte	0x04, 0x05
        /*012e*/ 	.short	(.L_726 - .L_725)
.L_725:
        /*0130*/ 	.word	0x00000080
        /*0134*/ 	.word	0x00000001
        /*0138*/ 	.word	0x00000001


	//----- nvinfo : EIATTR_CRS_STACK_SIZE
	.align		4
.L_726:
        /*013c*/ 	.byte	0x04, 0x1e
        /*013e*/ 	.short	(.L_728 - .L_727)
.L_727:
        /*0140*/ 	.word	0x00000000
.L_728:


//--------------------- .nv.info._ZN10layer_norm31ln_parallel_residual_fwd_kernelINS_13Kernel_traitsI13__nv_bfloat16S2_S2_S2_fjLj5120ELj1ELj1ELj4ELj16ENS_18Kernel_traits_baseILj5120ES2_S2_S2_S2_fjLj128EEEEELb1ELb0ELb1EEEvNS_9FwdParamsE --------------------------
	.section	.nv.info._ZN10layer_norm31ln_parallel_residual_fwd_kernelINS_13Kernel_traitsI13__nv_bfloat16S2_S2_S2_fjLj5120ELj1ELj1ELj4ELj16ENS_18Kernel_traits_baseILj5120ES2_S2_S2_S2_fjLj128EEEEELb1ELb0ELb1EEEvNS_9FwdParamsE,"",@"SHT_CUDA_INFO"
	.sectionflags	@""
	.align	4


	//----- nvinfo : EIATTR_CUDA_API_VERSION
	.align		4
        /*0000*/ 	.byte	0x04, 0x37
        /*0002*/ 	.short	(.L_730 - .L_729)
.L_729:
        /*0004*/ 	.word	0x00000082


	//----- nvinfo : EIATTR_SW2861232_WAR
	.align		4
.L_730:
        /*0008*/ 	.byte	0x01, 0x35
	.zero		2


	//----- nvinfo : EIATTR_PARAM_CBANK
	.align		4
        /*000c*/ 	.byte	0x04, 0x0a
        /*000e*/ 	.short	(.L_732 - .L_731)
	.align		4
.L_731:
        /*0010*/ 	.word	index@(.nv.constant0._ZN10layer_norm31ln_parallel_residual_fwd_kernelINS_13Kernel_traitsI13__nv_bfloat16S2_S2_S2_fjLj5120ELj1ELj1ELj4ELj16ENS_18Kernel_traits_baseILj5120ES2_S2_S2_S2_fjLj128EEEEELb1ELb0ELb1EEEvNS_9FwdParamsE)
        /*0014*/ 	.short	0x0160
        /*0016*/ 	.short	0x00e8


	//----- nvinfo : EIATTR_CBANK_PARAM_SIZE
	.align		4
.L_732:
        /*0018*/ 	.byte	0x03, 0x19
        /*001a*/ 	.short	0x00e8


	//----- nvinfo : EIATTR_KPARAM_INFO
	.align		4
        /*001c*/ 	.byte	0x04, 0x17
        /*001e*/ 	.short	(.L_734 - .L_733)
.L_733:
        /*0020*/ 	.word	0x00000000
        /*0024*/ 	.short	0x0000
        /*0026*/ 	.short	0x0000
        /*0028*/ 	.byte	0x00, 0xf0, 0xa1, 0x03


	//----- nvinfo : EIATTR_MAXREG_COUNT
	.align		4
.L_734:
        /*002c*/ 	.byte	0x03, 0x1b
        /*002e*/ 	.short	0x00ff


	//----- nvinfo : EIATTR_NUM_BARRIERS
	.align		4
        /*0030*/ 	.byte	0x02, 0x4c
        /*0032*/ 	.byte	0x01
	.zero		1


	//----- nvinfo : EIATTR_MERCURY_ISA_VERSION
	.align		4
        /*0034*/ 	.byte	0x03, 0x5f
        /*0036*/ 	.short	0x0000


	//----- nvinfo : EIATTR_COOP_GROUP_MASK_REGIDS
	.align		4
        /*0038*/ 	.byte	0x04, 0x29
        /*003a*/ 	.short	(.L_736 - .L_735)


	//   ....[0]....
.L_735:
        /*003c*/ 	.word	0xffffffff


	//   ....[1]....
        /*0040*/ 	.word	0xffffffff


	//   ....[2]....
        /*0044*/ 	.word	0xffffffff


	//   ....[3]....
        /*0048*/ 	.word	0xffffffff


	//   ....[4]....
        /*004c*/ 	.word	0xffffffff


	//   ....[5]....
        /*0050*/ 	.word	0xffffffff


	//   ....[6]....
        /*0054*/ 	.word	0xffffffff


	//   ....[7]....
        /*0058*/ 	.word	0xffffffff


	//   ....[8]....
        /*005c*/ 	.word	0xffffffff


	//   ....[9]....
        /*0060*/ 	.word	0xffffffff


	//   ....[10]....
        /*0064*/ 	.word	0xffffffff


	//   ....[11]....
        /*0068*/ 	.word	0xffffffff


	//   ....[12]....
        /*006c*/ 	.word	0xffffffff


	//   ....[13]....
        /*0070*/ 	.word	0xffffffff


	//   ....[14]....
        /*0074*/ 	.word	0xffffffff


	//   ....[15]....
        /*0078*/ 	.word	0xffffffff


	//   ....[16]....
        /*007c*/ 	.word	0xffffffff


	//   ....[17]....
        /*0080*/ 	.word	0xffffffff


	//   ....[18]....
        /*0084*/ 	.word	0xffffffff


	//   ....[19]....
        /*0088*/ 	.word	0xffffffff


	//   ....[20]....
        /*008c*/ 	.word	0xffffffff


	//   ....[21]....
        /*0090*/ 	.word	0xffffffff


	//   ....[22]....
        /*0094*/ 	.word	0xffffffff


	//   ....[23]....
        /*0098*/ 	.word	0xffffffff


	//   ....[24]....
        /*009c*/ 	.word	0xffffffff


	//   ....[25]....
        /*00a0*/ 	.word	0xffffffff


	//   ....[26]....
        /*00a4*/ 	.word	0xffffffff


	//   ....[27]....
        /*00a8*/ 	.word	0xffffffff


	//----- nvinfo : EIATTR_COOP_GROUP_INSTR_OFFSETS
	.align		4
.L_736:
        /*00ac*/ 	.byte	0x04, 0x28
        /*00ae*/ 	.short	(.L_738 - .L_737)


	//   ....[0]....
.L_737:
        /*00b0*/ 	.word	0x0001db10


	//   ....[1]....
        /*00b4*/ 	.word	0x0001db40


	//   ....[2]....
        /*00b8*/ 	.word	0x0001db60


	//   ....[3]....
        /*00bc*/ 	.word	0x0001db80


	//   ....[4]....
        /*00c0*/ 	.word	0x0001dba0


	//   ....[5]....
        /*00c4*/ 	.word	0x0001e0d0


	//   ....[6]....
        /*00c8*/ 	.word	0x0001e0f0


	//   ....[7]....
        /*00cc*/ 	.word	0x0001e110


	//   ....[8]....
        /*00d0*/ 	.word	0x0001e130


	//   ....[9]....
        /*00d4*/ 	.word	0x0001e150


	//   ....[10]....
        /*00d8*/ 	.word	0x0001e260


	//   ....[11]....
        /*00dc*/ 	.word	0x0001e2b0


	//   ....[12]....
        /*00e0*/ 	.word	0x0001e2d0


	//   ....[13]....
        /*00e4*/ 	.word	0x0001e2e0


	//   ....[14]....
        /*00e8*/ 	.word	0x0001e3a0


	//   ....[15]....
        /*00ec*/ 	.word	0x0001e3e0


	//   ....[16]....
        /*00f0*/ 	.word	0x0001e480


	//   ....[17]....
        /*00f4*/ 	.word	0x0001e4d0


	//   ....[18]....
        /*00f8*/ 	.word	0x0001f9d0


	//   ....[19]....
        /*00fc*/ 	.word	0x0001fa40


	//   ....[20]....
        /*0100*/ 	.word	0x0001faa0


	//   ....[21]....
        /*0104*/ 	.word	0x0001fb00


	//   ....[22]....
        /*0108*/ 	.word	0x0001fb60


	//   ....[23]....
        /*010c*/ 	.word	0x000200d0


	//   ....[24]....
        /*0110*/ 	.word	0x00020130


	//   ....[25]....
        /*0114*/ 	.word	0x00020190


	//   ....[26]....
        /*0118*/ 	.word	0x000201f0


	//   ....[27]....
        /*011c*/ 	.word	0x00020250


	//----- nvinfo : EIATTR_EXIT_INSTR_OFFSETS
	.align		4
.L_738:
        /*0120*/ 	.byte	0x04, 0x1c
        /*0122*/ 	.short	(.L_740 - .L_739)


	//   ....[0]....
.L_739:
        /*0124*/ 	.word	0x00000250


	//   ....[1]....
        /*0128*/ 	.word	0x0001f980


	//----- nvinfo : EIATTR_MAX_THREADS
	.align		4
.L_740:
        /*012c*/ 	.byte	0x04, 0x05
        /*012e*/ 	.short	(.L_742 - .L_741)
.L_741:
        /*0130*/ 	.word	0x00000080
        /*0134*/ 	.word	0x00000001
        /*0138*/ 	.word	0x00000001


	//----- nvinfo : EIATTR_CRS_STACK_SIZE
	.align		4
.L_742:
        /*013c*/ 	.byte	0x04, 0x1e
        /*013e*/ 	.short	(.L_744 - .L_743)
.L_743:
        /*0140*/ 	.word	0x00000000
.L_744:


//--------------------- .nv.info._ZN10layer_norm31ln_parallel_residual_fwd_kernelINS_13Kernel_traitsI13__nv_bfloat16S2_S2_S2_fjLj5120ELj1ELj1ELj4ELj16ENS_18Kernel_traits_baseILj5120ES2_S2_S2_S2_fjLj128EEEEELb1ELb1ELb0EEEvNS_9FwdParamsE --------------------------
	.section	.nv.info._ZN10layer_norm31ln_parallel_residual_fwd_kernelINS_13Kernel_traitsI13__nv_bfloat16S2_S2_S2_fjLj5120ELj1ELj1ELj4ELj16ENS_18Kernel_traits_baseILj5120ES2_S2_S2_S2_fjLj128EEEEELb1ELb1ELb0EEEvNS_9FwdParamsE,"",@"SHT_CUDA_INFO"
	.sectionflags	@""
	.align	4


	//----- nvinfo : EIATTR_CUDA_API_VERSION
	.align		4
        /*0000*/ 	.byte	0x04, 0x37
        /*0002*/ 	.short	(.L_746 - .L_745)
.L_745:
        /*0004*/ 	.word	0x00000082


	//----- nvinfo : EIATTR_SW2861232_WAR
	.align		4
.L_746:
        /*0008*/ 	.byte	0x01, 0x35
	.zero		2


	//----- nvinfo : EIATTR_PARAM_CBANK
	.align		4
        /*000c*/ 	.byte	0x04, 0x0a
        /*000e*/ 	.short	(.L_748 - .L_747)
	.align		4
.L_747:
        /*0010*/ 	.word	index@(.nv.constant0._ZN10layer_norm31ln_parallel_residual_fwd_kernelINS_13Kernel_traitsI13__nv_bfloat16S2_S2_S2_fjLj5120ELj1ELj1ELj4ELj16ENS_18Kernel_traits_baseILj5120ES2_S2_S2_S2_fjLj128EEEEELb1ELb1ELb0EEEvNS_9FwdParamsE)
        /*0014*/ 	.short	0x0160
        /*0016*/ 	.short	0x00e8


	//----- nvinfo : EIATTR_CBANK_PARAM_SIZE
	.align		4
.L_748:
        /*0018*/ 	.byte	0x03, 0x19
        /*001a*/ 	.short	0x00e8


	//----- nvinfo : EIATTR_KPARAM_INFO
	.align		4
        /*001c*/ 	.byte	0x04, 0x17
        /*001e*/ 	.short	(.L_750 - .L_749)
.L_749:
        /*0020*/ 	.word	0x00000000
        /*0024*/ 	.short	0x0000
        /*0026*/ 	.short	0x0000
        /*0028*/ 	.byte	0x00, 0xf0, 0xa1, 0x03


	//----- nvinfo : EIATTR_MAXREG_COUNT
	.align		4
.L_750:
        /*002c*/ 	.byte	0x03, 0x1b
        /*002e*/ 	.short	0x00ff


	//----- nvinfo : EIATTR_NUM_BARRIERS
	.align		4
        /*0030*/ 	.byte	0x02, 0x4c
        /*0032*/ 	.byte	0x01
	.zero		1


	//----- nvinfo : EIATTR_MERCURY_ISA_VERSION
	.align		4
        /*0034*/ 	.byte	0x03, 0x5f
        /*0036*/ 	.short	0x0000


	//----- nvinfo : EIATTR_COOP_GROUP_MASK_REGIDS
	.align		4
        /*0038*/ 	.byte	0x04, 0x29
        /*003a*/ 	.short	(.L_752 - .L_751)


	//   ....[0]....
.L_751:
        /*003c*/ 	.word	0xffffffff


	//   ....[1]....
        /*0040*/ 	.word	0xffffffff


	//   ....[2]....
        /*0044*/ 	.word	0xffffffff


	//   ....[3]....
        /*0048*/ 	.word	0xffffffff


	//   ....[4]....
        /*004c*/ 	.word	0xffffffff


	//   ....[5]....
        /*0050*/ 	.word	0xffffffff


	//   ....[6]....
        /*0054*/ 	.word	0xffffffff


	//   ....[7]....
        /*0058*/ 	.word	0xffffffff


	//   ....[8]....
        /*005c*/ 	.word	0xffffffff


	//   ....[9]....
        /*0060*/ 	.word	0xffffffff


	//   ....[10]....
        /*0064*/ 	.word	0xffffffff


	//   ....[11]....
        /*0068*/ 	.word	0xffffffff


	//   ....[12]....
        /*006c*/ 	.word	0xffffffff


	//   ....[13]....
        /*0070*/ 	.word	0xffffffff


	//   ....[14]....
        /*0074*/ 	.word	0xffffffff


	//   ....[15]....
        /*0078*/ 	.word	0xffffffff


	//   ....[16]....
        /*007c*/ 	.word	0xffffffff


	//   ....[17]....
        /*0080*/ 	.word	0xffffffff


	//   ....[18]....
        /*0084*/ 	.word	0xffffffff


	//   ....[19]....
        /*0088*/ 	.word	0xffffffff


	//   ....[20]....
        /*008c*/ 	.word	0xffffffff


	//   ....[21]....
        /*0090*/ 	.word	0xffffffff


	//   ....[22]....
        /*0094*/ 	.word	0xffffffff


	//   ....[23]....
        /*0098*/ 	.word	0xffffffff


	//   ....[24]....
        /*009c*/ 	.word	0xffffffff


	//   ....[25]....
        /*00a0*/ 	.word	0xffffffff


	//   ....[26]....
        /*00a4*/ 	.word	0xffffffff


	//   ....[27]....
        /*00a8*/ 	.word	0xffffffff


	//----- nvinfo : EIATTR_COOP_GROUP_INSTR_OFFSETS
	.align		4
.L_752:
        /*00ac*/ 	.byte	0x04, 0x28
        /*00ae*/ 	.short	(.L_754 - .L_753)


	//   ....[0]....
.L_753:
        /*00b0*/ 	.word	0x0001e150


	//   ....[1]....
        /*00b4*/ 	.word	0x0001e180


	//   ....[2]....
        /*00b8*/ 	.word	0x0001e1b0


	//   ....[3]....
        /*00bc*/ 	.word	0x0001e1d0


	//   ....[4]....
        /*00c0*/ 	.word	0x0001e1f0


	//   ....[5]....
        /*00c4*/ 	.word	0x0001e730


	//   ....[6]....
        /*00c8*/ 	.word	0x0001e750


	//   ....[7]....
        /*00cc*/ 	.word	0x0001e770


	//   ....[8]....
        /*00d0*/ 	.word	0x0001e790


	//   ....[9]....
        /*00d4*/ 	.word	0x0001e7b0


	//   ....[10]....
        /*00d8*/ 	.word	0x0001e8e0


	//   ....[11]....
        /*00dc*/ 	.word	0x0001e930


	//   ....[12]....
        /*00e0*/ 	.word	0x0001e950


	//   ....[13]....
        /*00e4*/ 	.word	0x0001e9b0


	//   ....[14]....
        /*00e8*/ 	.word	0x0001ea00


	//   ....[15]....
        /*00ec*/ 	.word	0x0001ea40


	//   ....[16]....
        /*00f0*/ 	.word	0x0001eb20


	//   ....[17]....
        /*00f4*/ 	.word	0x0001eb30


	//   ....[18]....
        /*00f8*/ 	.word	0x0001f7b0


	//   ....[19]....
        /*00fc*/ 	.word	0x0001f810


	//   ....[20]....
        /*0100*/ 	.word	0x0001f870


	//   ....[21]....
        /*0104*/ 	.word	0x0001f8d0


	//   ....[22]....
        /*0108*/ 	.word	0x0001f930


	//   ....[23]....
        /*010c*/ 	.word	0x0001fec0


	//   ....[24]....
        /*0110*/ 	.word	0x0001ff20


	//   ....[25]....
        /*0114*/ 	.word	0x0001ff80


	//   ....[26]....
        /*0118*/ 	.word	0x0001ffe0


	//   ....[27]....
        /*011c*/ 	.word	0x00020040


	//----- nvinfo : EIATTR_EXIT_INSTR_OFFSETS
	.align		4
.L_754:
        /*0120*/ 	.byte	0x04, 0x1c
        /*0122*/ 	.short	(.L_756 - .L_755)


	//   ....[0]....
.L_755:
        /*0124*/ 	.word	0x00000a80


	//   ....[1]....
        /*0128*/ 	.word	0x0001f750


	//----- nvinfo : EIATTR_MAX_THREADS
	.align		4
.L_756:
        /*012c*/ 	.byte	0x04, 0x05
        /*012e*/ 	.short	(.L_758 - .L_757)
.L_757:
        /*0130*/ 	.word	0x00000080
        /*0134*/ 	.word	0x00000001
        /*0138*/ 	.word	0x00000001


	//----- nvinfo : EIATTR_CRS_STACK_SIZE
	.align		4
.L_758:
        /*013c*/ 	.byte	0x04, 0x1e
        /*013e*/ 	.short	(.L_760 - .L_759)
.L_759:
        /*0140*/ 	.word	0x00000000
.L_760:


//--------------------- .nv.info._ZN10layer_norm31ln_parallel_residual_fwd_kernelINS_13Kernel_traitsI13__nv_bfloat16S2_S2_S2_fjLj5120ELj1ELj1ELj4ELj16ENS_18Kernel_traits_baseILj5120ES2_S2_S2_S2_fjLj128EEEEELb1ELb1ELb1EEEvNS_9FwdParamsE --------------------------
	.section	.nv.info._ZN10layer_norm31ln_parallel_residual_fwd_kernelINS_13Kernel_traitsI13__nv_bfloat16S2_S2_S2_fjLj5120ELj1ELj1ELj4ELj16ENS_18Kernel_traits_baseILj5120ES2_S2_S2_S2_fjLj128EEEEELb1ELb1ELb1EEEvNS_9FwdParamsE,"",@"SHT_CUDA_INFO"
	.sectionflags	@""
	.align	4


	//----- nvinfo : EIATTR_CUDA_API_VERSION
	.align		4
        /*0000*/ 	.byte	0x04, 0x37
        /*0002*/ 	.short	(.L_762 - .L_761)
.L_761:
        /*0004*/ 	.word	0x00000082


	//----- nvinfo : EIATTR_SW2861232_WAR
	.align		4
.L_762:
        /*0008*/ 	.byte	0x01, 0x35
	.zero		2


	//----- nvinfo : EIATTR_PARAM_CBANK
	.align		4
        /*000c*/ 	.byte	0x04, 0x0a
        /*000e*/ 	.short	(.L_764 - .L_763)
	.align		4
.L_763:
        /*0010*/ 	.word	index@(.nv.constant0._ZN10layer_norm31ln_parallel_residual_fwd_kernelINS_13Kernel_traitsI13__nv_bfloat16S2_S2_S2_fjLj5120ELj1ELj1ELj4ELj16ENS_18Kernel_traits_baseILj5120ES2_S2_S2_S2_fjLj128EEEEELb1ELb1ELb1EEEvNS_9FwdParamsE)
        /*0014*/ 	.short	0x0160
        /*0016*/ 	.short	0x00e8


	//----- nvinfo : EIATTR_CBANK_PARAM_SIZE
	.align		4
.L_764:
        /*0018*/ 	.byte	0x03, 0x19
        /*001a*/ 	.short	0x00e8


	//----- nvinfo : EIATTR_KPARAM_INFO
	.align		4
        /*001c*/ 	.byte	0x04, 0x17
        /*001e*/ 	.short	(.L_766 - .L_765)
.L_765:
        /*0020*/ 	.word	0x00000000
        /*0024*/ 	.short	0x0000
        /*0026*/ 	.short	0x0000
        /*0028*/ 	.byte	0x00, 0xf0, 0xa1, 0x03


	//----- nvinfo : EIATTR_MAXREG_COUNT
	.align		4
.L_766:
        /*002c*/ 	.byte	0x03, 0x1b
        /*002e*/ 	.short	0x00ff


	//----- nvinfo : EIATTR_NUM_BARRIERS
	.align		4
        /*0030*/ 	.byte	0x02, 0x4c
        /*0032*/ 	.byte	0x01
	.zero		1


	//----- nvinfo : EIATTR_MERCURY_ISA_VERSION
	.align		4
        /*0034*/ 	.byte	0x03, 0x5f
        /*0036*/ 	.short	0x0000


	//----- nvinfo : EIATTR_COOP_GROUP_MASK_REGIDS
	.align		4
        /*0038*/ 	.byte	0x04, 0x29
        /*003a*/ 	.short	(.L_768 - .L_767)


	//   ....[0]....
.L_767:
        /*003c*/ 	.word	0xffffffff


	//   ....[1]....
        /*0040*/ 	.word	0xffffffff


	//   ....[2]....
        /*0044*/ 	.word	0xffffffff


	//   ....[3]....
        /*0048*/ 	.word	0xffffffff


	//   ....[4]....
        /*004c*/ 	.word	0xffffffff


	//   ....[5]....
        /*0050*/ 	.word	0xffffffff


	//   ....[6]....
        /*0054*/ 	.word	0xffffffff


	//   ....[7]....
        /*0058*/ 	.word	0xffffffff


	//   ....[8]....
        /*005c*/ 	.word	0xffffffff


	//   ....[9]....
        /*0060*/ 	.word	0xffffffff


	//   ....[10]....
        /*0064*/ 	.word	0xffffffff


	//   ....[11]....
        /*0068*/ 	.word	0xffffffff


	//   ....[12]....
        /*006c*/ 	.word	0xffffffff


	//   ....[13]....
        /*0070*/ 	.word	0xffffffff


	//   ....[14]....
        /*0074*/ 	.word	0xffffffff


	//   ....[15]....
        /*0078*/ 	.word	0xffffffff


	//   ....[16]....
        /*007c*/ 	.word	0xffffffff


	//   ....[17]....
        /*0080*/ 	.word	0xffffffff


	//   ....[18]....
        /*0084*/ 	.word	0xffffffff


	//   ....[19]....
        /*0088*/ 	.word	0xffffffff


	//   ....[20]....
        /*008c*/ 	.word	0xffffffff


	//   ....[21]....
        /*0090*/ 	.word	0xffffffff


	//   ....[22]....
        /*0094*/ 	.word	0xffffffff


	//   ....[23]....
        /*0098*/ 	.word	0xffffffff


	//   ....[24]....
        /*009c*/ 	.word	0xffffffff


	//   ....[25]....
        /*00a0*/ 	.word	0xffffffff


	//   ....[26]....
        /*00a4*/ 	.word	0xffffffff


	//   ....[27]....
        /*00a8*/ 	.word	0xffffffff


	//----- nvinfo : EIATTR_COOP_GROUP_INSTR_OFFSETS
	.align		4
.L_768:
        /*00ac*/ 	.byte	0x04, 0x28
        /*00ae*/ 	.short	(.L_770 - .L_769)


	//   ....[0]....
.L_769:
        /*00b0*/ 	.word	0x0001d7d0


	//   ....[1]....
        /*00b4*/ 	.word	0x0001d800


	//   ....[2]....
        /*00b8*/ 	.word	0x0001d820


	//   ....[3]....
        /*00bc*/ 	.word	0x0001d840


	//   ....[4]....
        /*00c0*/ 	.word	0x0001d860


	//   ....[5]....
        /*00c4*/ 	.word	0x0001dd90


	//   ....[6]....
        /*00c8*/ 	.word	0x0001ddb0


	//   ....[7]....
        /*00cc*/ 	.word	0x0001ddd0


	//   ....[8]....
        /*00d0*/ 	.word	0x0001ddf0


	//   ....[9]....
        /*00d4*/ 	.word	0x0001de10


	//   ....[10]....
        /*00d8*/ 	.word	0x0001df10


	//   ....[11]....
        /*00dc*/ 	.word	0x0001df60


	//   ....[12]....
        /*00e0*/ 	.word	0x0001dfa0


	//   ....[13]....
        /*00e4*/ 	.word	0x0001dfc0


	//   ....[14]....
        /*00e8*/ 	.word	0x0001e050


	//   ....[15]....
        /*00ec*/ 	.word	0x0001e0a0


	//   ....[16]....
        /*00f0*/ 	.word	0x0001e130


	//   ....[17]....
        /*00f4*/ 	.word	0x0001e180


	//   ....[18]....
        /*00f8*/ 	.word	0x0001ef10


	//   ....[19]....
        /*00fc*/ 	.word	0x0001ef80


	//   ....[20]....
        /*0100*/ 	.word	0x0001efe0


	//   ....[21]....
        /*0104*/ 	.word	0x0001f040


	//   ....[22]....
        /*0108*/ 	.word	0x0001f0a0


	//   ....[23]....
        /*010c*/ 	.word	0x0001f610


	//   ....[24]....
        /*0110*/ 	.word	0x0001f670


	//   ....[25]....
        /*0114*/ 	.word	0x0001f6d0


	//   ....[26]....
        /*0118*/ 	.word	0x0001f730


	//   ....[27]....
        /*011c*/ 	.word	0x0001f790


	//----- nvinfo : EIATTR_EXIT_INSTR_OFFSETS
	.align		4
.L_770:
        /*0120*/ 	.byte	0x04, 0x1c
        /*0122*/ 	.short	(.L_772 - .L_771)


	//   ....[0]....
.L_771:
        /*0124*/ 	.word	0x00000590


	//   ....[1]....
        /*0128*/ 	.word	0x0001eec0


	//----- nvinfo : EIATTR_MAX_THREADS
	.align		4
.L_772:
        /*012c*/ 	.byte	0x04, 0x05
        /*012e*/ 	.short	(.L_774 - .L_773)
.L_773:
        /*0130*/ 	.word	0x00000080
        /*0134*/ 	.word	0x00000001
        /*0138*/ 	.word	0x00000001


	//----- nvinfo : EIATTR_CRS_STACK_SIZE
	.align		4
.L_774:
        /*013c*/ 	.byte	0x04, 0x1e
        /*013e*/ 	.short	(.L_776 - .L_775)
.L_775:
        /*0140*/ 	.word	0x00000000
.L_776:


//--------------------- .nv.info._ZN10layer_norm31ln_parallel_residual_fwd_kernelINS_13Kernel_traitsI6__halfS2_S2_S2_fjLj5120ELj1ELj1ELj4ELj16ENS_18Kernel_traits_baseILj5120ES2_S2_S2_S2_fjLj128EEEEELb0ELb0ELb0EEEvNS_9FwdParamsE --------------------------
	.section	.nv.info._ZN10layer_norm31ln_parallel_residual_fwd_kernelINS_13Kernel_traitsI6__halfS2_S2_S2_fjLj5120ELj1ELj1ELj4ELj16ENS_18Kernel_traits_baseILj5120ES2_S2_S2_S2_fjLj128EEEEELb0ELb0ELb0EEEvNS_9FwdParamsE,"",@"SHT_CUDA_INFO"
	.sectionflags	@""
	.align	4


	//----- nvinfo : EIATTR_CUDA_API_VERSION
	.align		4
        /*0000*/ 	.byte	0x04, 0x37
        /*0002*/ 	.short	(.L_778 - .L_777)
.L_777:
        /*0004*/ 	.word	0x00000082


	//----- nvinfo : EIATTR_SW2861232_WAR
	.align		4
.L_778:
        /*0008*/ 	.byte	0x01, 0x35
	.zero		2


	//----- nvinfo : EIATTR_PARAM_CBANK
	.align		4
        /*000c*/ 	.byte	0x04, 0x0a
        /*000e*/ 	.short	(.L_780 - .L_779)
	.align		4
.L_779:
        /*0010*/ 	.word	index@(.nv.constant0._ZN10layer_norm31ln_parallel_residual_fwd_kernelINS_13Kernel_traitsI6__halfS2_S2_S2_fjLj5120ELj1ELj1ELj4ELj16ENS_18Kernel_traits_baseILj5120ES2_S2_S2_S2_fjLj128EEEEELb0ELb0ELb0EEEvNS_9FwdParamsE)
        /*0014*/ 	.short	0x0160
        /*0016*/ 	.short	0x00e8


	//----- nvinfo : EIATTR_CBANK_PARAM_SIZE
	.align		4
.L_780:
        /*0018*/ 	.byte	0x03, 0x19
        /*001a*/ 	.short	0x00e8


	//----- nvinfo : EIATTR_KPARAM_INFO
	.align		4
        /*001c*/ 	.byte	0x04, 0x17
        /*001e*/ 	.short	(.L_782 - .L_781)
.L_781:
        /*0020*/ 	.word	0x00000000
        /*0024*/ 	.short	0x0000
        /*0026*/ 	.short	0x0000
        /*0028*/ 	.byte	0x00, 0xf0, 0xa1, 0x03


	//----- nvinfo : EIATTR_MAXREG_COUNT
	.align		4
.L_782:
        /*002c*/ 	.byte	0x03, 0x1b
        /*002e*/ 	.short	0x00ff


	//----- nvinfo : EIATTR_NUM_BARRIERS
	.align		4
        /*0030*/ 	.byte	0x02, 0x4c
        /*0032*/ 	.byte	0x01
	.zero		1


	//----- nvinfo : EIATTR_MERCURY_ISA_VERSION
	.align		4
        /*0034*/ 	.byte	0x03, 0x5f
        /*0036*/ 	.short	0x0000


	//----- nvinfo : EIATTR_COOP_GROUP_MASK_REGIDS
	.align		4
        /*0038*/ 	.byte	0x04, 0x29
        /*003a*/ 	.short	(.L_784 - .L_783)


	//   ....[0]....
.L_783:
        /*003c*/ 	.word	0xffffffff


	//   ....[1]....
        /*0040*/ 	.word	0xffffffff


	//   ....[2]....
        /*0044*/ 	.word	0xffffffff


	//   ....[3]....
        /*0048*/ 	.word	0xffffffff


	//   ....[4]....
        /*004c*/ 	.word	0xffffffff


	//   ....[5]....
        /*0050*/ 	.word	0xffffffff


	//   ....[6]....
        /*0054*/ 	.word	0xffffffff


	//   ....[7]....
        /*0058*/ 	.word	0xffffffff


	//   ....[8]....
        /*005c*/ 	.word	0xffffffff


	//   ....[9]....
        /*0060*/ 	.word	0xffffffff


	//   ....[10]....
        /*0064*/ 	.word	0xffffffff


	//   ....[11]....
        /*0068*/ 	.word	0xffffffff


	//   ....[12]....
        /*006c*/ 	.word	0xffffffff


	//   ....[13]....
        /*0070*/ 	.word	0xffffffff


	//   ....[14]....
        /*0074*/ 	.word	0xffffffff


	//   ....[15]....
        /*0078*/ 	.word	0xffffffff


	//   ....[16]....
        /*007c*/ 	.word	0xffffffff


	//   ....[17]....
        /*0080*/ 	.word	0xffffffff


	//   ....[18]....
        /*0084*/ 	.word	0xffffffff


	//   ....[19]....
        /*0088*/ 	.word	0xffffffff


	//   ....[20]....
        /*008c*/ 	.word	0xffffffff


	//   ....[21]....
        /*0090*/ 	.word	0xffffffff


	//   ....[22]....
        /*0094*/ 	.word	0xffffffff


	//   ....[23]....
        /*0098*/ 	.word	0xffffffff


	//   ....[24]....
        /*009c*/ 	.word	0xffffffff


	//   ....[25]....
        /*00a0*/ 	.word	0xffffffff


	//   ....[26]....
        /*00a4*/ 	.word	0xffffffff


	//   ....[27]....
        /*00a8*/ 	.word	0xffffffff


	//----- nvinfo : EIATTR_COOP_GROUP_INSTR_OFFSETS
	.align		4
.L_784:
        /*00ac*/ 	.byte	0x04, 0x28
        /*00ae*/ 	.short	(.L_786 - .L_785)


	//   ....[0]....
.L_785:
        /*00b0*/ 	.word	0x00004770


	//   ....[1]....
        /*00b4*/ 	.word	0x000047a0


	//   ....[2]....
        /*00b8*/ 	.word	0x000047c0


	//   ....[3]....
        /*00bc*/ 	.word	0x000047e0


	//   ....[4]....
        /*00c0*/ 	.word	0x00004800


	//   ....[5]....
        /*00c4*/ 	.word	0x00004d40


	//   ....[6]....
        /*00c8*/ 	.word	0x00004d60


	//   ....[7]....
        /*00cc*/ 	.word	0x00004d80


	//   ....[8]....
        /*00d0*/ 	.word	0x00004da0


	//   ....[9]....
        /*00d4*/ 	.word	0x00004dc0


	//   ....[10]....
        /*00d8*/ 	.word	0x00004ed0


	//   ....[11]....
        /*00dc*/ 	.word	0x00004f20


	//   ....[12]....
        /*00e0*/ 	.word	0x00004f50


	//   ....[13]....
        /*00e4*/ 	.word	0x00004f60


	//   ....[14]....
        /*00e8*/ 	.word	0x00005000


	//   ....[15]....
        /*00ec*/ 	.word	0x00005040


	//   ....[16]....
        /*00f0*/ 	.word	0x000050e0


	//   ....[17]....
        /*00f4*/ 	.word	0x00005110


	//   ....[18]....
        /*00f8*/ 	.word	0x00006210


	//   ....[19]....
        /*00fc*/ 	.word	0x00006280


	//   ....[20]....
        /*0100*/ 	.word	0x000062e0


	//   ....[21]....
        /*0104*/ 	.word	0x00006340


	//   ....[22]....
        /*0108*/ 	.word	0x000063a0


	//   ....[23]....
        /*010c*/ 	.word	0x00006920


	//   ....[24]....
        /*0110*/ 	.word	0x00006980


	//   ....[25]....
        /*0114*/ 	.word	0x000069e0


	//   ....[26]....
        /*0118*/ 	.word	0x00006a40


	//   ....[27]....
        /*011c*/ 	.word	0x00006ab0


	//----- nvinfo : EIATTR_EXIT_INSTR_OFFSETS
	.align		4
.L_786:
        /*0120*/ 	.byte	0x04, 0x1c
        /*0122*/ 	.short	(.L_788 - .L_787)


	//   ....[0]....
.L_787:
        /*0124*/ 	.word	0x00000990


	//   ....[1]....
        /*0128*/ 	.word	0x000061b0


	//----- nvinfo : EIATTR_MAX_THREADS
	.align		4
.L_788:
        /*012c*/ 	.byte	0x04, 0x05
        /*012e*/ 	.short	(.L_790 - .L_789)
.L_789:
        /*0130*/ 	.word	0x00000080
        /*0134*/ 	.word	0x00000001
        /*0138*/ 	.word	0x00000001


	//----- nvinfo : EIATTR_CRS_STACK_SIZE
	.align		4
.L_790:
        /*013c*/ 	.byte	0x04, 0x1e
        /*013e*/ 	.short	(.L_792 - .L_791)
.L_791:
        /*0140*/ 	.word	0x00000000
.L_792:


//--------------------- .nv.info._ZN10layer_norm31ln_parallel_residual_fwd_kernelINS_13Kernel_traitsI6__halfS2_S2_S2_fjLj5120ELj1ELj1ELj4ELj16ENS_18Kernel_traits_baseILj5120ES2_S2_S2_S2_fjLj128EEEEELb0ELb0ELb1EEEvNS_9FwdParamsE --------------------------
	.section	.nv.info._ZN10layer_norm31ln_parallel_residual_fwd_kernelINS_13Kernel_traitsI6__halfS2_S2_S2_fjLj5120ELj1ELj1ELj4ELj16ENS_18Kernel_traits_baseILj5120ES2_S2_S2_S2_fjLj128EEEEELb0ELb0ELb1EEEvNS_9FwdParamsE,"",@"SHT_CUDA_INFO"
	.sectionflags	@""
	.align	4


	//----- nvinfo : EIATTR_CUDA_API_VERSION
	.align		4
        /*0000*/ 	.byte	0x04, 0x37
        /*0002*/ 	.short	(.L_794 - .L_793)
.L_793:
        /*0004*/ 	.word	0x00000082


	//----- nvinfo : EIATTR_SW2861232_WAR
	.align		4
.L_794:
        /*0008*/ 	.byte	0x01, 0x35
	.zero		2


	//----- nvinfo : EIATTR_PARAM_CBANK
	.align		4
        /*000c*/ 	.byte	0x04, 0x0a
        /*000e*/ 	.short	(.L_796 - .L_795)
	.align		4
.L_795:
        /*0010*/ 	.word	index@(.nv.constant0._ZN10layer_norm31ln_parallel_residual_fwd_kernelINS_13Kernel_traitsI6__halfS2_S2_S2_fjLj5120ELj1ELj1ELj4ELj16ENS_18Kernel_traits_baseILj5120ES2_S2_S2_S2_fjLj128EEEEELb0ELb0ELb1EEEvNS_9FwdParamsE)
        /*0014*/ 	.short	0x0160
        /*0016*/ 	.short	0x00e8


	//----- nvinfo : EIATTR_CBANK_PARAM_SIZE
	.align		4
.L_796:
        /*0018*/ 	.byte	0x03, 0x19
        /*001a*/ 	.short	0x00e8


	//----- nvinfo : EIATTR_KPARAM_INFO
	.align		4
        /*001c*/ 	.byte	0x04, 0x17
        /*001e*/ 	.short	(.L_798 - .L_797)
.L_797:
        /*0020*/ 	.word	0x00000000
        /*0024*/ 	.short	0x0000
        /*0026*/ 	.short	0x0000
        /*0028*/ 	.byte	0x00, 0xf0, 0xa1, 0x03


	//----- nvinfo : EIATTR_MAXREG_COUNT
	.align		4
.L_798:
        /*002c*/ 	.byte	0x03, 0x1b
        /*002e*/ 	.short	0x00ff


	//----- nvinfo : EIATTR_NUM_BARRIERS
	.align		4
        /*0030*/ 	.byte	0x02, 0x4c
        /*0032*/ 	.byte	0x01
	.zero		1


	//----- nvinfo : EIATTR_MERCURY_ISA_VERSION
	.align		4
        /*0034*/ 	.byte	0x03, 0x5f
        /*0036*/ 	.short	0x0000


	//----- nvinfo : EIATTR_COOP_GROUP_MASK_REGIDS
	.align		4
        /*0038*/ 	.byte	0x04, 0x29
        /*003a*/ 	.short	(.L_800 - .L_799)


	//   ....[0]....
.L_799:
        /*003c*/ 	.word	0xffffffff


	//   ....[1]....
        /*0040*/ 	.word	0xffffffff


	//   ....[2]....
        /*0044*/ 	.word	0xffffffff


	//   ....[3]....
        /*0048*/ 	.word	0xffffffff


	//   ....[4]....
        /*004c*/ 	.word	0xffffffff


	//   ....[5]....
        /*0050*/ 	.word	0xffffffff


	//   ....[6]....
        /*0054*/ 	.word	0xffffffff


	//   ....[7]....
        /*0058*/ 	.word	0xffffffff


	//   ....[8]....
        /*005c*/ 	.word	0xffffffff


	//   ....[9]....
        /*0060*/ 	.word	0xffffffff


	//   ....[10]....
        /*0064*/ 	.word	0xffffffff


	//   ....[11]....
        /*0068*/ 	.word	0xffffffff


	//   ....[12]....
        /*006c*/ 	.word	0xffffffff


	//   ....[13]....
        /*0070*/ 	.word	0xffffffff


	//   ....[14]....
        /*0074*/ 	.word	0xffffffff


	//   ....[15]....
        /*0078*/ 	.word	0xffffffff


	//   ....[16]....
        /*007c*/ 	.word	0xffffffff


	//   ....[17]....
        /*0080*/ 	.word	0xffffffff


	//   ....[18]....
        /*0084*/ 	.word	0xffffffff


	//   ....[19]....
        /*0088*/ 	.word	0xffffffff


	//   ....[20]....
        /*008c*/ 	.word	0xffffffff


	//   ....[21]....
        /*0090*/ 	.word	0xffffffff


	//   ....[22]....
        /*0094*/ 	.word	0xffffffff


	//   ....[23]....
        /*0098*/ 	.word	0xffffffff


	//   ....[24]....
        /*009c*/ 	.word	0xffffffff


	//   ....[25]....
        /*00a0*/ 	.word	0xffffffff


	//   ....[26]....
        /*00a4*/ 	.word	0xffffffff


	//   ....[27]....
        /*00a8*/ 	.word	0xffffffff


	//----- nvinfo : EIATTR_COOP_GROUP_INSTR_OFFSETS
	.align		4
.L_800:
        /*00ac*/ 	.byte	0x04, 0x28
        /*00ae*/ 	.short	(.L_802 - .L_801)


	//   ....[0]....
.L_801:
        /*00b0*/ 	.word	0x000037e0


	//   ....[1]....
        /*00b4*/ 	.word	0x00003810


	//   ....[2]....
        /*00b8*/ 	.word	0x00003830


	//   ....[3]....
        /*00bc*/ 	.word	0x00003850


	//   ....[4]....
        /*00c0*/ 	.word	0x00003870


	//   ....[5]....
        /*00c4*/ 	.word	0x00003da0


	//   ....[6]....
        /*00c8*/ 	.word	0x00003dc0


	//   ....[7]....
        /*00cc*/ 	.word	0x00003de0


	//   ....[8]....
        /*00d0*/ 	.word	0x00003e00


	//   ....[9]....
        /*00d4*/ 	.word	0x00003e20


	//   ....[10]....
        /*00d8*/ 	.word	0x00004060


	//   ....[11]....
        /*00dc*/ 	.word	0x00004090


	//   ....[12]....
        /*00e0*/ 	.word	0x000040b0


	//   ....[13]....
        /*00e4*/ 	.word	0x000040c0


	//   ....[14]....
        /*00e8*/ 	.word	0x00004160


	//   ....[15]....
        /*00ec*/ 	.word	0x000041b0


	//   ....[16]....
        /*00f0*/ 	.word	0x000042a0


	//   ....[17]....
        /*00f4*/ 	.word	0x000042c0


	//   ....[18]....
        /*00f8*/ 	.word	0x00005640


	//   ....[19]....
        /*00fc*/ 	.word	0x000056b0


	//   ....[20]....
        /*0100*/ 	.word	0x00005710


	//   ....[21]....
        /*0104*/ 	.word	0x00005770


	//   ....[22]....
        /*0108*/ 	.word	0x000057d0


	//   ....[23]....
        /*010c*/ 	.word	0x00005d40


	//   ....[24]....
        /*0110*/ 	.word	0x00005da0


	//   ....[25]....
        /*0114*/ 	.word	0x00005e00


	//   ....[26]....
        /*0118*/ 	.word	0x00005e60


	//   ....[27]....
        /*011c*/ 	.word	0x00005ec0


	//----- nvinfo : EIATTR_EXIT_INSTR_OFFSETS
	.align		4
.L_802:
        /*0120*/ 	.byte	0x04, 0x1c
        /*0122*/ 	.short	(.L_804 - .L_803)


	//   ....[0]....
.L_803:
        /*0124*/ 	.word	0x00000200


	//   ....[1]....
        /*0128*/ 	.word	0x000055f0


	//----- nvinfo : EIATTR_MAX_THREADS
	.align		4
.L_804:
        /*012c*/ 	.byte	0x04, 0x05
        /*012e*/ 	.short	(.L_806 - .L_805)
.L_805:
        /*0130*/ 	.word	0x00000080
        /*0134*/ 	.word	0x00000001
        /*0138*/ 	.word	0x00000001


	//----- nvinfo : EIATTR_CRS_STACK_SIZE
	.align		4
.L_806:
        /*013c*/ 	.byte	0x04, 0x1e
        /*013e*/ 	.short	(.L_808 - .L_807)
.L_807:
        /*0140*/ 	.word	0x00000000
.L_808:


//--------------------- .nv.info._ZN10layer_norm31ln_parallel_residual_fwd_kernelINS_13Kernel_traitsI6__halfS2_S2_S2_fjLj5120ELj1ELj1ELj4ELj16ENS_18Kernel_traits_baseILj5120ES2_S2_S2_S2_fjLj128EEEEELb0ELb1ELb0EEEvNS_9FwdParamsE --------------------------
	.section	.nv.info._ZN10layer_norm31ln_parallel_residual_fwd_kernelINS_13Kernel_traitsI6__halfS2_S2_S2_fjLj5120ELj1ELj1ELj4ELj16ENS_18Kernel_traits_baseILj5120ES2_S2_S2_S2_fjLj128EEEEELb0ELb1ELb0EEEvNS_9FwdParamsE,"",@"SHT_CUDA_INFO"
	.sectionflags	@""
	.align	4


	//----- nvinfo : EIATTR_CUDA_API_VERSION
	.align		4
        /*0000*/ 	.byte	0x04, 0x37
        /*0002*/ 	.short	(.L_810 - .L_809)
.L_809:
        /*0004*/ 	.word	0x00000082


	//----- nvinfo : EIATTR_SW2861232_WAR
	.align		4
.L_810:
        /*0008*/ 	.byte	0x01, 0x35
	.zero		2


	//----- nvinfo : EIATTR_PARAM_CBANK
	.align		4
        /*000c*/ 	.byte	0x04, 0x0a
        /*000e*/ 	.short	(.L_812 - .L_811)
	.align		4
.L_811:
        /*0010*/ 	.word	index@(.nv.constant0._ZN10layer_norm31ln_parallel_residual_fwd_kernelINS_13Kernel_traitsI6__halfS2_S2_S2_fjLj5120ELj1ELj1ELj4ELj16ENS_18Kernel_traits_baseILj5120ES2_S2_S2_S2_fjLj128EEEEELb0ELb1ELb0EEEvNS_9FwdParamsE)
        /*0014*/ 	.short	0x0160
        /*0016*/ 	.short	0x00e8


	//----- nvinfo : EIATTR_CBANK_PARAM_SIZE
	.align		4
.L_812:
        /*0018*/ 	.byte	0x03, 0x19
        /*001a*/ 	.short	0x00e8


	//----- nvinfo : EIATTR_KPARAM_INFO
	.align		4
        /*001c*/ 	.byte	0x04, 0x17
        /*001e*/ 	.short	(.L_814 - .L_813)
.L_813:
        /*0020*/ 	.word	0x00000000
        /*0024*/ 	.short	0x0000
        /*0026*/ 	.short	0x0000
        /*0028*/ 	.byte	0x00, 0xf0, 0xa1, 0x03


	//----- nvinfo : EIATTR_MAXREG_COUNT
	.align		4
.L_814:
        /*002c*/ 	.byte	0x03, 0x1b
        /*002e*/ 	.short	0x00ff


	//----- nvinfo : EIATTR_NUM_BARRIERS
	.align		4
        /*0030*/ 	.byte	0x02, 0x4c
        /*0032*/ 	.byte	0x01
	.zero		1


	//----- nvinfo : EIATTR_MERCURY_ISA_VERSION
	.align		4
        /*0034*/ 	.byte	0x03, 0x5f
        /*0036*/ 	.short	0x0000


	//----- nvinfo : EIATTR_COOP_GROUP_MASK_REGIDS
	.align		4
        /*0038*/ 	.byte	0x04, 0x29
        /*003a*/ 	.short	(.L_816 - .L_815)


	//   ....[0]....
.L_815:
        /*003c*/ 	.word	0xffffffff


	//   ....[1]....
        /*0040*/ 	.word	0xffffffff


	//   ....[2]....
        /*0044*/ 	.word	0xffffffff


	//   ....[3]....
        /*0048*/ 	.word	0xffffffff


	//   ....[4]....
        /*004c*/ 	.word	0xffffffff


	//   ....[5]....
        /*0050*/ 	.word	0xffffffff


	//   ....[6]....
        /*0054*/ 	.word	0xffffffff


	//   ....[7]....
        /*0058*/ 	.word	0xffffffff


	//   ....[8]....
        /*005c*/ 	.word	0xffffffff


	//   ....[9]....
        /*0060*/ 	.word	0xffffffff


	//   ....[10]....
        /*0064*/ 	.word	0xffffffff


	//   ....[11]....
        /*0068*/ 	.word	0xffffffff


	//   ....[12]....
        /*006c*/ 	.word	0xffffffff


	//   ....[13]....
        /*0070*/ 	.word	0xffffffff


	//   ....[14]....
        /*0074*/ 	.word	0xffffffff


	//   ....[15]....
        /*0078*/ 	.word	0xffffffff


	//   ....[16]....
        /*007c*/ 	.word	0xffffffff


	//   ....[17]....
        /*0080*/ 	.word	0xffffffff


	//   ....[18]....
        /*0084*/ 	.word	0xffffffff


	//   ....[19]....
        /*0088*/ 	.word	0xffffffff


	//   ....[20]....
        /*008c*/ 	.word	0xffffffff


	//   ....[21]....
        /*0090*/ 	.word	0xffffffff


	//   ....[22]....
        /*0094*/ 	.word	0xffffffff


	//   ....[23]....
        /*0098*/ 	.word	0xffffffff


	//   ....[24]....
        /*009c*/ 	.word	0xffffffff


	//   ....[25]....
        /*00a0*/ 	.word	0xffffffff


	//   ....[26]....
        /*00a4*/ 	.word	0xffffffff


	//   ....[27]....
        /*00a8*/ 	.word	0xffffffff


	//----- nvinfo : EIATTR_COOP_GROUP_INSTR_OFFSETS
	.align		4
.L_816:
        /*00ac*/ 	.byte	0x04, 0x28
        /*00ae*/ 	.short	(.L_818 - .L_817)


	//   ....[0]....
.L_817:
        /*00b0*/ 	.word	0x00003eb0


	//   ....[1]....
        /*00b4*/ 	.word	0x00003ee0


	//   ....[2]....
        /*00b8*/ 	.word	0x00003f00


	//   ....[3]....
        /*00bc*/ 	.word	0x00003f20


	//   ....[4]....
        /*00c0*/ 	.word	0x00003f40


	//   ....[5]....
        /*00c4*/ 	.word	0x00004480


	//   ....[6]....
        /*00c8*/ 	.word	0x000044a0


	//   ....[7]....
        /*00cc*/ 	.word	0x000044c0


	//   ....[8]....
        /*00d0*/ 	.word	0x000044e0


	//   ....[9]....
        /*00d4*/ 	.word	0x00004500


	//   ....[10]....
        /*00d8*/ 	.word	0x00004610


	//   ....[11]....
        /*00dc*/ 	.word	0x00004660


	//   ....[12]....
        /*00e0*/ 	.word	0x00004690


	//   ....[13]....
        /*00e4*/ 	.word	0x000046b0


	//   ....[14]....
        /*00e8*/ 	.word	0x00004750


	//   ....[15]....
        /*00ec*/ 	.word	0x00004790


	//   ....[16]....
        /*00f0*/ 	.word	0x00004820


	//   ....[17]....
        /*00f4*/ 	.word	0x00004850


	//   ....[18]....
        /*00f8*/ 	.word	0x000054f0


	//   ....[19]....
        /*00fc*/ 	.word	0x00005560


	//   ....[20]....
        /*0100*/ 	.word	0x000055c0


	//   ....[21]....
        /*0104*/ 	.word	0x00005620


	//   ....[22]....
        /*0108*/ 	.word	0x00005680


	//   ....[23]....
        /*010c*/ 	.word	0x00005c00


	//   ....[24]....
        /*0110*/ 	.word	0x00005c60


	//   ....[25]....
        /*0114*/ 	.word	0x00005cc0


	//   ....[26]....
        /*0118*/ 	.word	0x00005d20


	//   ....[27]....
        /*011c*/ 	.word	0x00005d90


	//----- nvinfo : EIATTR_EXIT_INSTR_OFFSETS
	.align		4
.L_818:
        /*0120*/ 	.byte	0x04, 0x1c
        /*0122*/ 	.short	(.L_820 - .L_819)


	//   ....[0]....
.L_819:
        /*0124*/ 	.word	0x000005d0


	//   ....[1]....
        /*0128*/ 	.word	0x00005490


	//----- nvinfo : EIATTR_MAX_THREADS
	.align		4
.L_820:
        /*012c*/ 	.byte	0x04, 0x05
        /*012e*/ 	.short	(.L_822 - .L_821)
.L_821:
        /*0130*/ 	.word	0x00000080
        /*0134*/ 	.word	0x00000001
        /*0138*/ 	.word	0x00000001


	//----- nvinfo : EIATTR_CRS_STACK_SIZE
	.align		4
.L_822:
        /*013c*/ 	.byte	0x04, 0x1e
        /*013e*/ 	.short	(.L_824 - .L_823)
.L_823:
        /*0140*/ 	.word	0x00000000
.L_824:


//--------------------- .nv.info._ZN10layer_norm31ln_parallel_residual_fwd_kernelINS_13Kernel_traitsI6__halfS2_S2_S2_fjLj5120ELj1ELj1ELj4ELj16ENS_18Kernel_traits_baseILj5120ES2_S2_S2_S2_fjLj128EEEEELb0ELb1ELb1EEEvNS_9FwdParamsE --------------------------
	.section	.nv.info._ZN10layer_norm31ln_parallel_residual_fwd_kernelINS_13Kernel_traitsI6__halfS2_S2_S2_fjLj5120ELj1ELj1ELj4ELj16ENS_18Kernel_traits_baseILj5120ES2_S2_S2_S2_fjLj128EEEEELb0ELb1ELb1EEEvNS_9FwdParamsE,"",@"SHT_CUDA_INFO"
	.sectionflags	@""
	.align	4


	//----- nvinfo : EIATTR_CUDA_API_VERSION
	.align		4
        /*0000*/ 	.byte	0x04, 0x37
        /*0002*/ 	.short	(.L_826 - .L_825)
.L_825:
        /*0004*/ 	.word	0x00000082


	//----- nvinfo : EIATTR_SW2861232_WAR
	.align		4
.L_826:
        /*0008*/ 	.byte	0x01, 0x35
	.zero		2


	//----- nvinfo : EIATTR_PARAM_CBANK
	.align		4
        /*000c*/ 	.byte	0x04, 0x0a
        /*000e*/ 	.short	(.L_828 - .L_827)
	.align		4
.L_827:
        /*0010*/ 	.word	index@(.nv.constant0._ZN10layer_norm31ln_parallel_residual_fwd_kernelINS_13Kernel_traitsI6__halfS2_S2_S2_fjLj5120ELj1ELj1ELj4ELj16ENS_18Kernel_traits_baseILj5120ES2_S2_S2_S2_fjLj128EEEEELb0ELb1ELb1EEEvNS_9FwdParamsE)
        /*0014*/ 	.short	0x0160
        /*0016*/ 	.short	0x00e8


	//----- nvinfo : EIATTR_CBANK_PARAM_SIZE
	.align		4
.L_828:
        /*0018*/ 	.byte	0x03, 0x19
        /*001a*/ 	.short	0x00e8


	//----- nvinfo : EIATTR_KPARAM_INFO
	.align		4
        /*001c*/ 	.byte	0x04, 0x17
        /*001e*/ 	.short	(.L_830 - .L_829)
.L_829:
        /*0020*/ 	.word	0x00000000
        /*0024*/ 	.short	0x0000
        /*0026*/ 	.short	0x0000
        /*0028*/ 	.byte	0x00, 0xf0, 0xa1, 0x03


	//----- nvinfo : EIATTR_MAXREG_COUNT
	.align		4
.L_830:
        /*002c*/ 	.byte	0x03, 0x1b
        /*002e*/ 	.short	0x00ff


	//----- nvinfo : EIATTR_NUM_BARRIERS
	.align		4
        /*0030*/ 	.byte	0x02, 0x4c
        /*0032*/ 	.byte	0x01
	.zero		1


	//----- nvinfo : EIATTR_MERCURY_ISA_VERSION
	.align		4
        /*0034*/ 	.byte	0x03, 0x5f
        /*0036*/ 	.short	0x0000


	//----- nvinfo : EIATTR_COOP_GROUP_MASK_REGIDS
	.align		4
        /*0038*/ 	.byte	0x04, 0x29
        /*003a*/ 	.short	(.L_832 - .L_831)


	//   ....[0]....
.L_831:
        /*003c*/ 	.word	0xffffffff


	//   ....[1]....
        /*0040*/ 	.word	0xffffffff


	//   ....[2]....
        /*0044*/ 	.word	0xffffffff


	//   ....[3]....
        /*0048*/ 	.word	0xffffffff


	//   ....[4]....
        /*004c*/ 	.word	0xffffffff


	//   ....[5]....
        /*0050*/ 	.word	0xffffffff


	//   ....[6]....
        /*0054*/ 	.word	0xffffffff


	//   ....[7]....
        /*0058*/ 	.word	0xffffffff


	//   ....[8]....
        /*005c*/ 	.word	0xffffffff


	//   ....[9]....
        /*0060*/ 	.word	0xffffffff


	//   ....[10]....
        /*0064*/ 	.word	0xffffffff


	//   ....[11]....
        /*0068*/ 	.word	0xffffffff


	//   ....[12]....
        /*006c*/ 	.word	0xffffffff


	//   ....[13]....
        /*0070*/ 	.word	0xffffffff


	//   ....[14]....
        /*0074*/ 	.word	0xffffffff


	//   ....[15]....
        /*0078*/ 	.word	0xffffffff


	//   ....[16]....
        /*007c*/ 	.word	0xffffffff


	//   ....[17]....
        /*0080*/ 	.word	0xffffffff


	//   ....[18]....
        /*0084*/ 	.word	0xffffffff


	//   ....[19]....
        /*0088*/ 	.word	0xffffffff


	//   ....[20]....
        /*008c*/ 	.word	0xffffffff


	//   ....[21]....
        /*0090*/ 	.word	0xffffffff


	//   ....[22]....
        /*0094*/ 	.word	0xffffffff


	//   ....[23]....
        /*0098*/ 	.word	0xffffffff


	//   ....[24]....
        /*009c*/ 	.word	0xffffffff


	//   ....[25]....
        /*00a0*/ 	.word	0xffffffff


	//   ....[26]....
        /*00a4*/ 	.word	0xffffffff


	//   ....[27]....
        /*00a8*/ 	.word	0xffffffff


	//----- nvinfo : EIATTR_COOP_GROUP_INSTR_OFFSETS
	.align		4
.L_832:
        /*00ac*/ 	.byte	0x04, 0x28
        /*00ae*/ 	.short	(.L_834 - .L_833)


	//   ....[0]....
.L_833:
        /*00b0*/ 	.word	0x00003540


	//   ....[1]....
        /*00b4*/ 	.word	0x00003570


	//   ....[2]....
        /*00b8*/ 	.word	0x00003590


	//   ....[3]....
        /*00bc*/ 	.word	0x000035b0


	//   ....[4]....
        /*00c0*/ 	.word	0x000035d0


	//   ....[5]....
        /*00c4*/ 	.word	0x00003b00


	//   ....[6]....
        /*00c8*/ 	.word	0x00003b20


	//   ....[7]....
        /*00cc*/ 	.word	0x00003b40


	//   ....[8]....
        /*00d0*/ 	.word	0x00003b60


	//   ....[9]....
        /*00d4*/ 	.word	0x00003b80


	//   ....[10]....
        /*00d8*/ 	.word	0x00003c60


	//   ....[11]....
        /*00dc*/ 	.word	0x00003cb0


	//   ....[12]....
        /*00e0*/ 	.word	0x00003cd0


	//   ....[13]....
        /*00e4*/ 	.word	0x00003ce0


	//   ....[14]....
        /*00e8*/ 	.word	0x00003da0


	//   ....[15]....
        /*00ec*/ 	.word	0x00003df0


	//   ....[16]....
        /*00f0*/ 	.word	0x00003ea0


	//   ....[17]....
        /*00f4*/ 	.word	0x00003ed0


	//   ....[18]....
        /*00f8*/ 	.word	0x00004bd0


	//   ....[19]....
        /*00fc*/ 	.word	0x00004c40


	//   ....[20]....
        /*0100*/ 	.word	0x00004ca0


	//   ....[21]....
        /*0104*/ 	.word	0x00004d00


	//   ....[22]....
        /*0108*/ 	.word	0x00004d60


	//   ....[23]....
        /*010c*/ 	.word	0x000052d0


	//   ....[24]....
        /*0110*/ 	.word	0x00005330


	//   ....[25]....
        /*0114*/ 	.word	0x00005390


	//   ....[26]....
        /*0118*/ 	.word	0x000053f0


	//   ....[27]....
        /*011c*/ 	.word	0x00005450


	//----- nvinfo : EIATTR_EXIT_INSTR_OFFSETS
	.align		4
.L_834:
        /*0120*/ 	.byte	0x04, 0x1c
        /*0122*/ 	.short	(.L_836 - .L_835)


	//   ....[0]....
.L_835:
        /*0124*/ 	.word	0x00000140


	//   ....[1]....
        /*0128*/ 	.word	0x00004b80


	//----- nvinfo : EIATTR_MAX_THREADS
	.align		4
.L_836:
        /*012c*/ 	.byte	0x04, 0x05
        /*012e*/ 	.short	(.L_838 - .L_837)
.L_837:
        /*0130*/ 	.word	0x00000080
        /*0134*/ 	.word	0x00000001
        /*0138*/ 	.word	0x00000001


	//----- nvinfo : EIATTR_CRS_STACK_SIZE
	.align		4
.L_838:
        /*013c*/ 	.byte	0x04, 0x1e
        /*013e*/ 	.short	(.L_840 - .L_839)
.L_839:
        /*0140*/ 	.word	0x00000000
.L_840:


//--------------------- .nv.info._ZN10layer_norm31ln_parallel_residual_fwd_kernelINS_13Kernel_traitsI6__halfS2_S2_S2_fjLj5120ELj1ELj1ELj4ELj16ENS_18Kernel_traits_baseILj5120ES2_S2_S2_S2_fjLj128EEEEELb1ELb0ELb0EEEvNS_9FwdParamsE --------------------------
	.section	.nv.info._ZN10layer_norm31ln_parallel_residual_fwd_kernelINS_13Kernel_traitsI6__halfS2_S2_S2_fjLj5120ELj1ELj1ELj4ELj16ENS_18Kernel_traits_baseILj5120ES2_S2_S2_S2_fjLj128EEEEELb1ELb0ELb0EEEvNS_9FwdParamsE,"",@"SHT_CUDA_INFO"
	.sectionflags	@""
	.align	4


	//----- nvinfo : EIATTR_CUDA_API_VERSION
	.align		4
        /*0000*/ 	.byte	0x04, 0x37
        /*0002*/ 	.short	(.L_842 - .L_841)
.L_841:
        /*0004*/ 	.word	0x00000082


	//----- nvinfo : EIATTR_SW2861232_WAR
	.align		4
.L_842:
        /*0008*/ 	.byte	0x01, 0x35
	.zero		2


	//----- nvinfo : EIATTR_PARAM_CBANK
	.align		4
        /*000c*/ 	.byte	0x04, 0x0a
        /*000e*/ 	.short	(.L_844 - .L_843)
	.align		4
.L_843:
        /*0010*/ 	.word	index@(.nv.constant0._ZN10layer_norm31ln_parallel_residual_fwd_kernelINS_13Kernel_traitsI6__halfS2_S2_S2_fjLj5120ELj1ELj1ELj4ELj16ENS_18Kernel_traits_baseILj5120ES2_S2_S2_S2_fjLj128EEEEELb1ELb0ELb0EEEvNS_9FwdParamsE)
        /*0014*/ 	.short	0x0160
        /*0016*/ 	.short	0x00e8


	//----- nvinfo : EIATTR_CBANK_PARAM_SIZE
	.align		4
.L_844:
        /*0018*/ 	.byte	0x03, 0x19
        /*001a*/ 	.short	0x00e8


	//----- nvinfo : EIATTR_KPARAM_INFO
	.align		4
        /*001c*/ 	.byte	0x04, 0x17
        /*001e*/ 	.short	(.L_846 - .L_845)
.L_845:
        /*0020*/ 	.word	0x00000000
        /*0024*/ 	.short	0x0000
        /*0026*/ 	.short	0x0000
        /*0028*/ 	.byte	0x00, 0xf0, 0xa1, 0x03


	//----- nvinfo : EIATTR_MAXREG_COUNT
	.align		4
.L_846:
        /*002c*/ 	.byte	0x03, 0x1b
        /*002e*/ 	.short	0x00ff


	//----- nvinfo : EIATTR_NUM_BARRIERS
	.align		4
        /*0030*/ 	.byte	0x02, 0x4c
        /*0032*/ 	.byte	0x01
	.zero		1


	//----- nvinfo : EIATTR_MERCURY_ISA_VERSION
	.align		4
        /*0034*/ 	.byte	0x03, 0x5f
        /*0036*/ 	.short	0x0000


	//----- nvinfo : EIATTR_COOP_GROUP_MASK_REGIDS
	.align		4
        /*0038*/ 	.byte	0x04, 0x29
        /*003a*/ 	.short	(.L_848 - .L_847)


	//   ....[0]....
.L_847:
        /*003c*/ 	.word	0xffffffff


	//   ....[1]....
        /*0040*/ 	.word	0xffffffff


	//   ....[2]....
        /*0044*/ 	.word	0xffffffff


	//   ....[3]....
        /*0048*/ 	.word	0xffffffff


	//   ....[4]....
        /*004c*/ 	.word	0xffffffff


	//   ....[5]....
        /*0050*/ 	.word	0xffffffff


	//   ....[6]....
        /*0054*/ 	.word	0xffffffff


	//   ....[7]....
        /*0058*/ 	.word	0xffffffff


	//   ....[8]....
        /*005c*/ 	.word	0xffffffff


	//   ....[9]....
        /*0060*/ 	.word	0xffffffff


	//   ....[10]....
        /*0064*/ 	.word	0xffffffff


	//   ....[11]....
        /*0068*/ 	.word	0xffffffff


	//   ....[12]....
        /*006c*/ 	.word	0xffffffff


	//   ....[13]....
        /*0070*/ 	.word	0xffffffff


	//   ....[14]....
        /*0074*/ 	.word	0xffffffff


	//   ....[15]....
        /*0078*/ 	.word	0xffffffff


	//   ....[16]....
        /*007c*/ 	.word	0xffffffff


	//   ....[17]....
        /*0080*/ 	.word	0xffffffff


	//   ....[18]....
        /*0084*/ 	.word	0xffffffff


	//   ....[19]....
        /*0088*/ 	.word	0xffffffff


	//   ....[20]....
        /*008c*/ 	.word	0xffffffff


	//   ....[21]....
        /*0090*/ 	.word	0xffffffff


	//   ....[22]....
        /*0094*/ 	.word	0xffffffff


	//   ....[23]....
        /*0098*/ 	.word	0xffffffff


	//   ....[24]....
        /*009c*/ 	.word	0xffffffff


	//   ....[25]....
        /*00a0*/ 	.word	0xffffffff


	//   ....[26]....
        /*00a4*/ 	.word	0xffffffff


	//   ....[27]....
        /*00a8*/ 	.word	0xffffffff


	//----- nvinfo : EIATTR_COOP_GROUP_INSTR_OFFSETS
	.align		4
.L_848:
        /*00ac*/ 	.byte	0x04, 0x28
        /*00ae*/ 	.short	(.L_850 - .L_849)


	//   ....[0]....
.L_849:
        /*00b0*/ 	.word	0x0001eee0


	//   ....[1]....
        /*00b4*/ 	.word	0x0001ef10


	//   ....[2]....
        /*00b8*/ 	.word	0x0001ef40


	//   ....[3]....
        /*00bc*/ 	.word	0x0001ef60


	//   ....[4]....
        /*00c0*/ 	.word	0x0001ef80


	//   ....[5]....
        /*00c4*/ 	.word	0x0001f4c0


	//   ....[6]....
        /*00c8*/ 	.word	0x0001f4e0


	//   ....[7]....
        /*00cc*/ 	.word	0x0001f500


	//   ....[8]....
        /*00d0*/ 	.word	0x0001f520


	//   ....[9]....
        /*00d4*/ 	.word	0x0001f540


	//   ....[10]....
        /*00d8*/ 	.word	0x0001f670


	//   ....[11]....
        /*00dc*/ 	.word	0x0001f6d0


	//   ....[12]....
        /*00e0*/ 	.word	0x0001f700


	//   ....[13]....
        /*00e4*/ 	.word	0x0001f720


	//   ....[14]....
        /*00e8*/ 	.word	0x0001f7f0


	//   ....[15]....
        /*00ec*/ 	.word	0x0001f800


	//   ....[16]....
        /*00f0*/ 	.word	0x0001f890


	//   ....[17]....
        /*00f4*/ 	.word	0x0001f8c0


	//   ....[18]....
        /*00f8*/ 	.word	0x000209d0


	//   ....[19]....
        /*00fc*/ 	.word	0x00020a40


	//   ....[20]....
        /*0100*/ 	.word	0x00020aa0


	//   ....[21]....
        /*0104*/ 	.word	0x00020b00


	//   ....[22]....
        /*0108*/ 	.word	0x00020b60


	//   ....[23]....
        /*010c*/ 	.word	0x000210f0


	//   ....[24]....
        /*0110*/ 	.word	0x00021150


	//   ....[25]....
        /*0114*/ 	.word	0x000211b0


	//   ....[26]....
        /*0118*/ 	.word	0x00021210


	//   ....[27]....
        /*011c*/ 	.word	0x00021280


	//----- nvinfo : EIATTR_EXIT_INSTR_OFFSETS
	.align		4
.L_850:
        /*0120*/ 	.byte	0x04, 0x1c
        /*0122*/ 	.short	(.L_852 - .L_851)


	//   ....[0]....
.L_851:
        /*0124*/ 	.word	0x00000e40


	//   ....[1]....
        /*0128*/ 	.word	0x00020970


	//----- nvinfo : EIATTR_MAX_THREADS
	.align		4
.L_852:
        /*012c*/ 	.byte	0x04, 0x05
        /*012e*/ 	.short	(.L_854 - .L_853)
.L_853:
        /*0130*/ 	.word	0x00000080
        /*0134*/ 	.word	0x00000001
        /*0138*/ 	.word	0x00000001


	//----- nvinfo : EIATTR_CRS_STACK_SIZE
	.align		4
.L_854:
        /*013c*/ 	.byte	0x04, 0x1e
        /*013e*/ 	.short	(.L_856 - .L_855)
.L_855:
        /*0140*/ 	.word	0x00000000
.L_856:


//--------------------- .nv.info._ZN10layer_norm31ln_parallel_residual_fwd_kernelINS_13Kernel_traitsI6__halfS2_S2_S2_fjLj5120ELj1ELj1ELj4ELj16ENS_18Kernel_traits_baseILj5120ES2_S2_S2_S2_fjLj128EEEEELb1ELb0ELb1EEEvNS_9FwdParamsE --------------------------
	.section	.nv.info._ZN10layer_norm31ln_parallel_residual_fwd_kernelINS_13Kernel_traitsI6__halfS2_S2_S2_fjLj5120ELj1ELj1ELj4ELj16ENS_18Kernel_traits_baseILj5120ES2_S2_S2_S2_fjLj128EEEEELb1ELb0ELb1EEEvNS_9FwdParamsE,"",@"SHT_CUDA_INFO"
	.sectionflags	@""
	.align	4


	//----- nvinfo : EIATTR_CUDA_API_VERSION
	.align		4
        /*0000*/ 	.byte	0x04, 0x37
        /*0002*/ 	.short	(.L_858 - .L_857)
.L_857:
        /*0004*/ 	.word	0x00000082


	//----- nvinfo : EIATTR_SW2861232_WAR
	.align		4
.L_858:
        /*0008*/ 	.byte	0x01, 0x35
	.zero		2


	//----- nvinfo : EIATTR_PARAM_CBANK
	.align		4
        /*000c*/ 	.byte	0x04, 0x0a
        /*000e*/ 	.short	(.L_860 - .L_859)
	.align		4
.L_859:
        /*0010*/ 	.word	index@(.nv.constant0._ZN10layer_norm31ln_parallel_residual_fwd_kernelINS_13Kernel_traitsI6__halfS2_S2_S2_fjLj5120ELj1ELj1ELj4ELj16ENS_18Kernel_traits_baseILj5120ES2_S2_S2_S2_fjLj128EEEEELb1ELb0ELb1EEEvNS_9FwdParamsE)
        /*0014*/ 	.short	0x0160
        /*0016*/ 	.short	0x00e8


	//----- nvinfo : EIATTR_CBANK_PARAM_SIZE
	.align		4
.L_860:
        /*0018*/ 	.byte	0x03, 0x19
        /*001a*/ 	.short	0x00e8


	//----- nvinfo : EIATTR_KPARAM_INFO
	.align		4
        /*001c*/ 	.byte	0x04, 0x17
        /*001e*/ 	.short	(.L_862 - .L_861)
.L_861:
        /*0020*/ 	.word	0x00000000
        /*0024*/ 	.short	0x0000
        /*0026*/ 	.short	0x0000
        /*0028*/ 	.byte	0x00, 0xf0, 0xa1, 0x03


	//----- nvinfo : EIATTR_MAXREG_COUNT
	.align		4
.L_862:
        /*002c*/ 	.byte	0x03, 0x1b
        /*002e*/ 	.short	0x00ff


	//----- nvinfo : EIATTR_NUM_BARRIERS
	.align		4
        /*0030*/ 	.byte	0x02, 0x4c
        /*0032*/ 	.byte	0x01
	.zero		1


	//----- nvinfo : EIATTR_MERCURY_ISA_VERSION
	.align		4
        /*0034*/ 	.byte	0x03, 0x5f
        /*0036*/ 	.short	0x0000


	//----- nvinfo : EIATTR_COOP_GROUP_MASK_REGIDS
	.align		4
        /*0038*/ 	.byte	0x04, 0x29
        /*003a*/ 	.short	(.L_864 - .L_863)


	//   ....[0]....
.L_863:
        /*003c*/ 	.word	0xffffffff


	//   ....[1]....
        /*0040*/ 	.word	0xffffffff


	//   ....[2]....
        /*0044*/ 	.word	0xffffffff


	//   ....[3]....
        /*0048*/ 	.word	0xffffffff


	//   ....[4]....
        /*004c*/ 	.word	0xffffffff


	//   ....[5]....
        /*0050*/ 	.word	0xffffffff


	//   ....[6]....
        /*0054*/ 	.word	0xffffffff


	//   ....[7]....
        /*0058*/ 	.word	0xffffffff


	//   ....[8]....
        /*005c*/ 	.word	0xffffffff


	//   ....[9]....
        /*0060*/ 	.word	0xffffffff


	//   ....[10]....
        /*0064*/ 	.word	0xffffffff


	//   ....[11]....
        /*0068*/ 	.word	0xffffffff


	//   ....[12]....
        /*006c*/ 	.word	0xffffffff


	//   ....[13]....
        /*0070*/ 	.word	0xffffffff


	//   ....[14]....
        /*0074*/ 	.word	0xffffffff


	//   ....[15]....
        /*0078*/ 	.word	0xffffffff


	//   ....[16]....
        /*007c*/ 	.word	0xffffffff


	//   ....[17]....
        /*0080*/ 	.word	0xffffffff


	//   ....[18]....
        /*0084*/ 	.word	0xffffffff


	//   ....[19]....
        /*0088*/ 	.word	0xffffffff


	//   ....[20]....
        /*008c*/ 	.word	0xffffffff


	//   ....[21]....
        /*0090*/ 	.word	0xffffffff


	//   ....[22]....
        /*0094*/ 	.word	0xffffffff


	//   ....[23]....
        /*0098*/ 	.word	0xffffffff


	//   ....[24]....
        /*009c*/ 	.word	0xffffffff


	//   ....[25]....
        /*00a0*/ 	.word	0xffffffff


	//   ....[26]....
        /*00a4*/ 	.word	0xffffffff


	//   ....[27]....
        /*00a8*/ 	.word	0xffffffff


	//----- nvinfo : EIATTR_COOP_GROUP_INSTR_OFFSETS
	.align		4
.L_864:
        /*00ac*/ 	.byte	0x04, 0x28
        /*00ae*/ 	.short	(.L_866 - .L_865)


	//   ....[0]....
.L_865:
        /*00b0*/ 	.word	0x0001da90


	//   ....[1]....
        /*00b4*/ 	.word	0x0001dac0


	//   ....[2]....
        /*00b8*/ 	.word	0x0001dae0


	//   ....[3]....
        /*00bc*/ 	.word	0x0001db00


	//   ....[4]....
        /*00c0*/ 	.word	0x0001db20


	//   ....[5]....
        /*00c4*/ 	.word	0x0001e050


	//   ....[6]....
        /*00c8*/ 	.word	0x0001e070


	//   ....[7]....
        /*00cc*/ 	.word	0x0001e090


	//   ....[8]....
        /*00d0*/ 	.word	0x0001e0b0


	//   ....[9]....
        /*00d4*/ 	.word	0x0001e0d0


	//   ....[10]....
        /*00d8*/ 	.word	0x0001e1e0


	//   ....[11]....
        /*00dc*/ 	.word	0x0001e230


	//   ....[12]....
        /*00e0*/ 	.word	0x0001e250


	//   ....[13]....
        /*00e4*/ 	.word	0x0001e260


	//   ....[14]....
        /*00e8*/ 	.word	0x0001e320


	//   ....[15]....
        /*00ec*/ 	.word	0x0001e360


	//   ....[16]....
        /*00f0*/ 	.word	0x0001e400


	//   ....[17]....
        /*00f4*/ 	.word	0x0001e450


	//   ....[18]....
        /*00f8*/ 	.word	0x0001f950


	//   ....[19]....
        /*00fc*/ 	.word	0x0001f9c0


	//   ....[20]....
        /*0100*/ 	.word	0x0001fa20


	//   ....[21]....
        /*0104*/ 	.word	0x0001fa80


	//   ....[22]....
        /*0108*/ 	.word	0x0001fae0


	//   ....[23]....
        /*010c*/ 	.word	0x00020050


	//   ....[24]....
        /*0110*/ 	.word	0x000200b0


	//   ....[25]....
        /*0114*/ 	.word	0x00020110


	//   ....[26]....
        /*0118*/ 	.word	0x00020170


	//   ....[27]....
        /*011c*/ 	.word	0x000201d0


	//----- nvinfo : EIATTR_EXIT_INSTR_OFFSETS
	.align		4
.L_866:
        /*0120*/ 	.byte	0x04, 0x1c
        /*0122*/ 	.short	(.L_868 - .L_867)


	//   ....[0]....
.L_867:
        /*0124*/ 	.word	0x00000250


	//   ....[1]....
        /*0128*/ 	.word	0x0001f900


	//----- nvinfo : EIATTR_MAX_THREADS
	.align		4
.L_868:
        /*012c*/ 	.byte	0x04, 0x05
        /*012e*/ 	.short	(.L_870 - .L_869)
.L_869:
        /*0130*/ 	.word	0x00000080
        /*0134*/ 	.word	0x00000001
        /*0138*/ 	.word	0x00000001


	//----- nvinfo : EIATTR_CRS_STACK_SIZE
	.align		4
.L_870:
        /*013c*/ 	.byte	0x04, 0x1e
        /*013e*/ 	.short	(.L_872 - .L_871)
.L_871:
        /*0140*/ 	.word	0x00000000
.L_872:


//--------------------- .nv.info._ZN10layer_norm31ln_parallel_residual_fwd_kernelINS_13Kernel_traitsI6__halfS2_S2_S2_fjLj5120ELj1ELj1ELj4ELj16ENS_18Kernel_traits_baseILj5120ES2_S2_S2_S2_fjLj128EEEEELb1ELb1ELb0EEEvNS_9FwdParamsE --------------------------
	.section	.nv.info._ZN10layer_norm31ln_parallel_residual_fwd_kernelINS_13Kernel_traitsI6__halfS2_S2_S2_fjLj5120ELj1ELj1ELj4ELj16ENS_18Kernel_traits_baseILj5120ES2_S2_S2_S2_fjLj128EEEEELb1ELb1ELb0EEEvNS_9FwdParamsE,"",@"SHT_CUDA_INFO"
	.sectionflags	@""
	.align	4


	//----- nvinfo : EIATTR_CUDA_API_VERSION
	.align		4
        /*0000*/ 	.byte	0x04, 0x37
        /*0002*/ 	.short	(.L_874 - .L_873)
.L_873:
        /*0004*/ 	.word	0x00000082


	//----- nvinfo : EIATTR_SW2861232_WAR
	.align		4
.L_874:
        /*0008*/ 	.byte	0x01, 0x35
	.zero		2


	//----- nvinfo : EIATTR_PARAM_CBANK
	.align		4
        /*000c*/ 	.byte	0x04, 0x0a
        /*000e*/ 	.short	(.L_876 - .L_875)
	.align		4
.L_875:
        /*0010*/ 	.word	index@(.nv.constant0._ZN10layer_norm31ln_parallel_residual_fwd_kernelINS_13Kernel_traitsI6__halfS2_S2_S2_fjLj5120ELj1ELj1ELj4ELj16ENS_18Kernel_traits_baseILj5120ES2_S2_S2_S2_fjLj128EEEEELb1ELb1ELb0EEEvNS_9FwdParamsE)
        /*0014*/ 	.short	0x0160
        /*0016*/ 	.short	0x00e8


	//----- nvinfo : EIATTR_CBANK_PARAM_SIZE
	.align		4
.L_876:
        /*0018*/ 	.byte	0x03, 0x19
        /*001a*/ 	.short	0x00e8


	//----- nvinfo : EIATTR_KPARAM_INFO
	.align		4
        /*001c*/ 	.byte	0x04, 0x17
        /*001e*/ 	.short	(.L_878 - .L_877)
.L_877:
        /*0020*/ 	.word	0x00000000
        /*0024*/ 	.short	0x0000
        /*0026*/ 	.short	0x0000
        /*0028*/ 	.byte	0x00, 0xf0, 0xa1, 0x03


	//----- nvinfo : EIATTR_MAXREG_COUNT
	.align		4
.L_878:
        /*002c*/ 	.byte	0x03, 0x1b
        /*002e*/ 	.short	0x00ff


	//----- nvinfo : EIATTR_NUM_BARRIERS
	.align		4
        /*0030*/ 	.byte	0x02, 0x4c
        /*0032*/ 	.byte	0x01
	.zero		1


	//----- nvinfo : EIATTR_MERCURY_ISA_VERSION
	.align		4
        /*0034*/ 	.byte	0x03, 0x5f
        /*0036*/ 	.short	0x0000


	//----- nvinfo : EIATTR_COOP_GROUP_MASK_REGIDS
	.align		4
        /*0038*/ 	.byte	0x04, 0x29
        /*003a*/ 	.short	(.L_880 - .L_879)


	//   ....[0]....
.L_879:
        /*003c*/ 	.word	0xffffffff


	//   ....[1]....
        /*0040*/ 	.word	0xffffffff


	//   ....[2]....
        /*0044*/ 	.word	0xffffffff


	//   ....[3]....
        /*0048*/ 	.word	0xffffffff


	//   ....[4]....
        /*004c*/ 	.word	0xffffffff


	//   ....[5]....
        /*0050*/ 	.word	0xffffffff


	//   ....[6]....
        /*0054*/ 	.word	0xffffffff


	//   ....[7]....
        /*0058*/ 	.word	0xffffffff


	//   ....[8]....
        /*005c*/ 	.word	0xffffffff


	//   ....[9]....
        /*0060*/ 	.word	0xffffffff


	//   ....[10]....
        /*0064*/ 	.word	0xffffffff


	//   ....[11]....
        /*0068*/ 	.word	0xffffffff


	//   ....[12]....
        /*006c*/ 	.word	0xffffffff


	//   ....[13]....
        /*0070*/ 	.word	0xffffffff


	//   ....[14]....
        /*0074*/ 	.word	0xffffffff


	//   ....[15]....
        /*0078*/ 	.word	0xffffffff


	//   ....[16]....
        /*007c*/ 	.word	0xffffffff


	//   ....[17]....
        /*0080*/ 	.word	0xffffffff


	//   ....[18]....
        /*0084*/ 	.word	0xffffffff


	//   ....[19]....
        /*0088*/ 	.word	0xffffffff


	//   ....[20]....
        /*008c*/ 	.word	0xffffffff


	//   ....[21]....
        /*0090*/ 	.word	0xffffffff


	//   ....[22]....
        /*0094*/ 	.word	0xffffffff


	//   ....[23]....
        /*0098*/ 	.word	0xffffffff


	//   ....[24]....
        /*009c*/ 	.word	0xffffffff


	//   ....[25]....
        /*00a0*/ 	.word	0xffffffff


	//   ....[26]....
        /*00a4*/ 	.word	0xffffffff


	//   ....[27]....
        /*00a8*/ 	.word	0xffffffff


	//----- nvinfo : EIATTR_COOP_GROUP_INSTR_OFFSETS
	.align		4
.L_880:
        /*00ac*/ 	.byte	0x04, 0x28
        /*00ae*/ 	.short	(.L_882 - .L_881)


	//   ....[0]....
.L_881:
        /*00b0*/ 	.word	0x0001e620


	//   ....[1]....
        /*00b4*/ 	.word	0x0001e650


	//   ....[2]....
        /*00b8*/ 	.word	0x0001e680


	//   ....[3]....
        /*00bc*/ 	.word	0x0001e6a0


	//   ....[4]....
        /*00c0*/ 	.word	0x0001e6c0


	//   ....[5]....
        /*00c4*/ 	.word	0x0001ec00


	//   ....[6]....
        /*00c8*/ 	.word	0x0001ec20


	//   ....[7]....
        /*00cc*/ 	.word	0x0001ec40


	//   ....[8]....
        /*00d0*/ 	.word	0x0001ec60


	//   ....[9]....
        /*00d4*/ 	.word	0x0001ec80


	//   ....[10]....
        /*00d8*/ 	.word	0x0001edb0


	//   ....[11]....
        /*00dc*/ 	.word	0x0001ee00


	//   ....[12]....
        /*00e0*/ 	.word	0x0001ee20


	//   ....[13]....
        /*00e4*/ 	.word	0x0001ee80


	//   ....[14]....
        /*00e8*/ 	.word	0x0001eed0


	//   ....[15]....
        /*00ec*/ 	.word	0x0001ef10


	//   ....[16]....
        /*00f0*/ 	.word	0x0001eff0


	//   ....[17]....
        /*00f4*/ 	.word	0x0001f000


	//   ....[18]....
        /*00f8*/ 	.word	0x0001fc80


	//   ....[19]....
        /*00fc*/ 	.word	0x0001fce0


	//   ....[20]....
        /*0100*/ 	.word	0x0001fd40


	//   ....[21]....
        /*0104*/ 	.word	0x0001fda0


	//   ....[22]....
        /*0108*/ 	.word	0x0001fe00


	//   ....[23]....
        /*010c*/ 	.word	0x00020390


	//   ....[24]....
        /*0110*/ 	.word	0x000203f0


	//   ....[25]....
        /*0114*/ 	.word	0x00020450


	//   ....[26]....
        /*0118*/ 	.word	0x000204b0


	//   ....[27]....
        /*011c*/ 	.word	0x00020510


	//----- nvinfo : EIATTR_EXIT_INSTR_OFFSETS
	.align		4
.L_882:
        /*0120*/ 	.byte	0x04, 0x1c
        /*0122*/ 	.short	(.L_884 - .L_883)


	//   ....[0]....
.L_883:
        /*0124*/ 	.word	0x00000a80


	//   ....[1]....
        /*0128*/ 	.word	0x0001fc20


	//----- nvinfo : EIATTR_MAX_THREADS
	.align		4
.L_884:
        /*012c*/ 	.byte	0x04, 0x05
        /*012e*/ 	.short	(.L_886 - .L_885)
.L_885:
        /*0130*/ 	.word	0x00000080
        /*0134*/ 	.word	0x00000001
        /*0138*/ 	.word	0x00000001


	//----- nvinfo : EIATTR_CRS_STACK_SIZE
	.align		4
.L_886:
        /*013c*/ 	.byte	0x04, 0x1e
        /*013e*/ 	.short	(.L_888 - .L_887)
.L_887:
        /*0140*/ 	.word	0x00000000
.L_888:


//--------------------- .nv.info._ZN10layer_norm31ln_parallel_residual_fwd_kernelINS_13Kernel_traitsI6__halfS2_S2_S2_fjLj5120ELj1ELj1ELj4ELj16ENS_18Kernel_traits_baseILj5120ES2_S2_S2_S2_fjLj128EEEEELb1ELb1ELb1EEEvNS_9FwdParamsE --------------------------
	.section	.nv.info._ZN10layer_norm31ln_parallel_residual_fwd_kernelINS_13Kernel_traitsI6__halfS2_S2_S2_fjLj5120ELj1ELj1ELj4ELj16ENS_18Kernel_traits_baseILj5120ES2_S2_S2_S2_fjLj128EEEEELb1ELb1ELb1EEEvNS_9FwdParamsE,"",@"SHT_CUDA_INFO"
	.sectionflags	@""
	.align	4


	//----- nvinfo : EIATTR_CUDA_API_VERSION
	.align		4
        /*0000*/ 	.byte	0x04, 0x37
        /*0002*/ 	.short	(.L_890 - .L_889)
.L_889:
        /*0004*/ 	.word	0x00000082


	//----- nvinfo : EIATTR_SW2861232_WAR
	.align		4
.L_890:
        /*0008*/ 	.byte	0x01, 0x35
	.zero		2


	//----- nvinfo : EIATTR_PARAM_CBANK
	.align		4
        /*000c*/ 	.byte	0x04, 0x0a
        /*000e*/ 	.short	(.L_892 - .L_891)
	.align		4
.L_891:
        /*0010*/ 	.word	index@(.nv.constant0._ZN10layer_norm31ln_parallel_residual_fwd_kernelINS_13Kernel_traitsI6__halfS2_S2_S2_fjLj5120ELj1ELj1ELj4ELj16ENS_18Kernel_traits_baseILj5120ES2_S2_S2_S2_fjLj128EEEEELb1ELb1ELb1EEEvNS_9FwdParamsE)
        /*0014*/ 	.short	0x0160
        /*0016*/ 	.short	0x00e8


	//----- nvinfo : EIATTR_CBANK_PARAM_SIZE
	.align		4
.L_892:
        /*0018*/ 	.byte	0x03, 0x19
        /*001a*/ 	.short	0x00e8


	//----- nvinfo : EIATTR_KPARAM_INFO
	.align		4
        /*001c*/ 	.byte	0x04, 0x17
        /*001e*/ 	.short	(.L_894 - .L_893)
.L_893:
        /*0020*/ 	.word	0x00000000
        /*0024*/ 	.short	0x0000
        /*0026*/ 	.short	0x0000
        /*0028*/ 	.byte	0x00, 0xf0, 0xa1, 0x03


	//----- nvinfo : EIATTR_MAXREG_COUNT
	.align		4
.L_894:
        /*002c*/ 	.byte	0x03, 0x1b
        /*002e*/ 	.short	0x00ff


	//----- nvinfo : EIATTR_NUM_BARRIERS
	.align		4
        /*0030*/ 	.byte	0x02, 0x4c
        /*0032*/ 	.byte	0x01
	.zero		1


	//----- nvinfo : EIATTR_MERCURY_ISA_VERSION
	.align		4
        /*0034*/ 	.byte	0x03, 0x5f
        /*0036*/ 	.short	0x0000


	//----- nvinfo : EIATTR_COOP_GROUP_MASK_REGIDS
	.align		4
        /*0038*/ 	.byte	0x04, 0x29
        /*003a*/ 	.short	(.L_896 - .L_895)


	//   ....[0]....
.L_895:
        /*003c*/ 	.word	0xffffffff


	//   ....[1]....
        /*0040*/ 	.word	0xffffffff


	//   ....[2]....
        /*0044*/ 	.word	0xffffffff


	//   ....[3]....
        /*0048*/ 	.word	0xffffffff


	//   ....[4]....
        /*004c*/ 	.word	0xffffffff


	//   ....[5]....
        /*0050*/ 	.word	0xffffffff


	//   ....[6]....
        /*0054*/ 	.word	0xffffffff


	//   ....[7]....
        /*0058*/ 	.word	0xffffffff


	//   ....[8]....
        /*005c*/ 	.word	0xffffffff


	//   ....[9]....
        /*0060*/ 	.word	0xffffffff


	//   ....[10]....
        /*0064*/ 	.word	0xffffffff


	//   ....[11]....
        /*0068*/ 	.word	0xffffffff


	//   ....[12]....
        /*006c*/ 	.word	0xffffffff


	//   ....[13]....
        /*0070*/ 	.word	0xffffffff


	//   ....[14]....
        /*0074*/ 	.word	0xffffffff


	//   ....[15]....
        /*0078*/ 	.word	0xffffffff


	//   ....[16]....
        /*007c*/ 	.word	0xffffffff


	//   ....[17]....
        /*0080*/ 	.word	0xffffffff


	//   ....[18]....
        /*0084*/ 	.word	0xffffffff


	//   ....[19]....
        /*0088*/ 	.word	0xffffffff


	//   ....[20]....
        /*008c*/ 	.word	0xffffffff


	//   ....[21]....
        /*0090*/ 	.word	0xffffffff


	//   ....[22]....
        /*0094*/ 	.word	0xffffffff


	//   ....[23]....
        /*0098*/ 	.word	0xffffffff


	//   ....[24]....
        /*009c*/ 	.word	0xffffffff


	//   ....[25]....
        /*00a0*/ 	.word	0xffffffff


	//   ....[26]....
        /*00a4*/ 	.word	0xffffffff


	//   ....[27]....
        /*00a8*/ 	.word	0xffffffff


	//----- nvinfo : EIATTR_COOP_GROUP_INSTR_OFFSETS
	.align		4
.L_896:
        /*00ac*/ 	.byte	0x04, 0x28
        /*00ae*/ 	.short	(.L_898 - .L_897)


	//   ....[0]....
.L_897:
        /*00b0*/ 	.word	0x0001d7e0


	//   ....[1]....
        /*00b4*/ 	.word	0x0001d810


	//   ....[2]....
        /*00b8*/ 	.word	0x0001d830


	//   ....[3]....
        /*00bc*/ 	.word	0x0001d850


	//   ....[4]....
        /*00c0*/ 	.word	0x0001d870


	//   ....[5]....
        /*00c4*/ 	.word	0x0001dda0


	//   ....[6]....
        /*00c8*/ 	.word	0x0001ddc0


	//   ....[7]....
        /*00cc*/ 	.word	0x0001dde0


	//   ....[8]....
        /*00d0*/ 	.word	0x0001de00


	//   ....[9]....
        /*00d4*/ 	.word	0x0001de20


	//   ....[10]....
        /*00d8*/ 	.word	0x0001df30


	//   ....[11]....
        /*00dc*/ 	.word	0x0001df80


	//   ....[12]....
        /*00e0*/ 	.word	0x0001dfb0


	//   ....[13]....
        /*00e4*/ 	.word	0x0001dfc0


	//   ....[14]....
        /*00e8*/ 	.word	0x0001e040


	//   ....[15]....
        /*00ec*/ 	.word	0x0001e0b0


	//   ....[16]....
        /*00f0*/ 	.word	0x0001e180


	//   ....[17]....
        /*00f4*/ 	.word	0x0001e1a0


	//   ....[18]....
        /*00f8*/ 	.word	0x0001ef20


	//   ....[19]....
        /*00fc*/ 	.word	0x0001ef90


	//   ....[20]....
        /*0100*/ 	.word	0x0001eff0


	//   ....[21]....
        /*0104*/ 	.word	0x0001f050


	//   ....[22]....
        /*0108*/ 	.word	0x0001f0b0


	//   ....[23]....
        /*010c*/ 	.word	0x0001f620


	//   ....[24]....
        /*0110*/ 	.word	0x0001f680


	//   ....[25]....
        /*0114*/ 	.word	0x0001f6e0


	//   ....[26]....
        /*0118*/ 	.word	0x0001f740


	//   ....[27]....
        /*011c*/ 	.word	0x0001f7a0


	//----- nvinfo : EIATTR_EXIT_INSTR_OFFSETS
	.align		4
.L_898:
        /*0120*/ 	.byte	0x04, 0x1c
        /*0122*/ 	.short	(.L_900 - .L_899)


	//   ....[0]....
.L_899:
        /*0124*/ 	.word	0x00000590


	//   ....[1]....
        /*0128*/ 	.word	0x0001eed0


	//----- nvinfo : EIATTR_MAX_THREADS
	.align		4
.L_900:
        /*012c*/ 	.byte	0x04, 0x05
        /*012e*/ 	.short	(.L_902 - .L_901)
.L_901:
        /*0130*/ 	.word	0x00000080
        /*0134*/ 	.word	0x00000001
        /*0138*/ 	.word	0x00000001


	//----- nvinfo : EIATTR_CRS_STACK_SIZE
	.align		4
.L_902:
        /*013c*/ 	.byte	0x04, 0x1e
        /*013e*/ 	.short	(.L_904 - .L_903)
.L_903:
        /*0140*/ 	.word	0x00000000
.L_904:


//--------------------- .nv.info._ZN10layer_norm31ln_parallel_residual_fwd_kernelINS_13Kernel_traitsIf13__nv_bfloat16S2_S2_fjLj5120ELj1ELj1ELj4ELj16ENS_18Kernel_traits_baseILj5120EfS2_S2_S2_fjLj128EEEEELb0ELb0ELb0EEEvNS_9FwdParamsE --------------------------
	.section	.nv.info._ZN10layer_norm31ln_parallel_residual_fwd_kernelINS_13Kernel_traitsIf13__nv_bfloat16S2_S2_fjLj5120ELj1ELj1ELj4ELj16ENS_18Kernel_traits_baseILj5120EfS2_S2_S2_fjLj128EEEEELb0ELb0ELb0EEEvNS_9FwdParamsE,"",@"SHT_CUDA_INFO"
	.sectionflags	@""
	.align	4


	//----- nvinfo : EIATTR_CUDA_API_VERSION
	.align		4
        /*0000*/ 	.byte	0x04, 0x37
        /*0002*/ 	.short	(.L_906 - .L_905)
.L_905:
        /*0004*/ 	.word	0x00000082


	//----- nvinfo : EIATTR_SW2861232_WAR
	.align		4
.L_906:
        /*0008*/ 	.byte	0x01, 0x35
	.zero		2


	//----- nvinfo : EIATTR_PARAM_CBANK
	.align		4
        /*000c*/ 	.byte	0x04, 0x0a
        /*000e*/ 	.short	(.L_908 - .L_907)
	.align		4
.L_907:
        /*0010*/ 	.word	index@(.nv.constant0._ZN10layer_norm31ln_parallel_residual_fwd_kernelINS_13Kernel_traitsIf13__nv_bfloat16S2_S2_fjLj5120ELj1ELj1ELj4ELj16ENS_18Kernel_traits_baseILj5120EfS2_S2_S2_fjLj128EEEEELb0ELb0ELb0EEEvNS_9FwdParamsE)
        /*0014*/ 	.short	0x0160
        /*0016*/ 	.short	0x00e8


	//----- nvinfo : EIATTR_CBANK_PARAM_SIZE
	.align		4
.L_908:
        /*0018*/ 	.byte	0x03, 0x19
        /*001a*/ 	.short	0x00e8


	//----- nvinfo : EIATTR_KPARAM_INFO
	.align		4
        /*001c*/ 	.byte	0x04, 0x17
        /*001e*/ 	.short	(.L_910 - .L_909)
.L_909:
        /*0020*/ 	.word	0x00000000
        /*0024*/ 	.short	0x0000
        /*0026*/ 	.short	0x0000
        /*0028*/ 	.byte	0x00, 0xf0, 0xa1, 0x03


	//----- nvinfo : EIATTR_MAXREG_COUNT
	.align		4
.L_910:
        /*002c*/ 	.byte	0x03, 0x1b
        /*002e*/ 	.short	0x00ff


	//----- nvinfo : EIATTR_NUM_BARRIERS
	.align		4
        /*0030*/ 	.byte	0x02, 0x4c
        /*0032*/ 	.byte	0x01
	.zero		1


	//----- nvinfo : EIATTR_MERCURY_ISA_VERSION
	.align		4
        /*0034*/ 	.byte	0x03, 0x5f
        /*0036*/ 	.short	0x0000


	//----- nvinfo : EIATTR_COOP_GROUP_MASK_REGIDS
	.align		4
        /*0038*/ 	.byte	0x04, 0x29
        /*003a*/ 	.short	(.L_912 - .L_911)


	//   ....[0]....
.L_911:
        /*003c*/ 	.word	0xffffffff


	//   ....[1]....
        /*0040*/ 	.word	0xffffffff


	//   ....[2]....
        /*0044*/ 	.word	0xffffffff


	//   ....[3]....
        /*0048*/ 	.word	0xffffffff


	//   ....[4]....
        /*004c*/ 	.word	0xffffffff


	//   ....[5]....
        /*0050*/ 	.word	0xffffffff


	//   ....[6]....
        /*0054*/ 	.word	0xffffffff


	//   ....[7]....
        /*0058*/ 	.word	0xffffffff


	//   ....[8]....
        /*005c*/ 	.word	0xffffffff


	//   ....[9]....
        /*0060*/ 	.word	0xffffffff


	//   ....[10]....
        /*0064*/ 	.word	0xffffffff


	//   ....[11]....
        /*0068*/ 	.word	0xffffffff


	//   ....[12]....
        /*006c*/ 	.word	0xffffffff


	//   ....[13]....
        /*0070*/ 	.word	0xffffffff


	//   ....[14]....
        /*0074*/ 	.word	0xffffffff


	//   ....[15]....
        /*0078*/ 	.word	0xffffffff


	//   ....[16]....
        /*007c*/ 	.word	0xffffffff


	//   ....[17]....
        /*0080*/ 	.word	0xffffffff


	//   ....[18]....
        /*0084*/ 	.word	0xffffffff


	//   ....[19]....
        /*0088*/ 	.word	0xffffffff


	//   ....[20]....
        /*008c*/ 	.word	0xffffffff


	//   ....[21]....
        /*0090*/ 	.word	0xffffffff


	//   ....[22]....
        /*0094*/ 	.word	0xffffffff


	//   ....[23]....
        /*0098*/ 	.word	0xffffffff


	//   ....[24]....
        /*009c*/ 	.word	0xffffffff


	//   ....[25]....
        /*00a0*/ 	.word	0xffffffff


	//   ....[26]....
        /*00a4*/ 	.word	0xffffffff


	//   ....[27]....
        /*00a8*/ 	.word	0xffffffff


	//----- nvinfo : EIATTR_COOP_GROUP_INSTR_OFFSETS
	.align		4
.L_912:
        /*00ac*/ 	.byte	0x04, 0x28
        /*00ae*/ 	.short	(.L_914 - .L_913)


	//   ....[0]....
.L_913:
        /*00b0*/ 	.word	0x00003ff0


	//   ....[1]....
        /*00b4*/ 	.word	0x00004020


	//   ....[2]....
        /*00b8*/ 	.word	0x00004040


	//   ....[3]....
        /*00bc*/ 	.word	0x00004060


	//   ....[4]....
        /*00c0*/ 	.word	0x00004080


	//   ....[5]....
        /*00c4*/ 	.word	0x000045c0


	//   ....[6]....
        /*00c8*/ 	.word	0x000045e0


	//   ....[7]....
        /*00cc*/ 	.word	0x00004600


	//   ....[8]....
        /*00d0*/ 	.word	0x00004620


	//   ....[9]....
        /*00d4*/ 	.word	0x00004640


	//   ....[10]....
        /*00d8*/ 	.word	0x00004750


	//   ....[11]....
        /*00dc*/ 	.word	0x000047a0


	//   ....[12]....
        /*00e0*/ 	.word	0x000047e0


	//   ....[13]....
        /*00e4*/ 	.word	0x00004800


	//   ....[14]....
        /*00e8*/ 	.word	0x00004890


	//   ....[15]....
        /*00ec*/ 	.word	0x000048d0


	//   ....[16]....
        /*00f0*/ 	.word	0x00004960


	//   ....[17]....
        /*00f4*/ 	.word	0x00004990


	//   ....[18]....
        /*00f8*/ 	.word	0x00005a90


	//   ....[19]....
        /*00fc*/ 	.word	0x00005b00


	//   ....[20]....
        /*0100*/ 	.word	0x00005b60


	//   ....[21]....
        /*0104*/ 	.word	0x00005bc0


	//   ....[22]....
        /*0108*/ 	.word	0x00005c20


	//   ....[23]....
        /*010c*/ 	.word	0x000061a0


	//   ....[24]....
        /*0110*/ 	.word	0x00006200


	//   ....[25]....
        /*0114*/ 	.word	0x00006260


	//   ....[26]....
        /*0118*/ 	.word	0x000062c0


	//   ....[27]....
        /*011c*/ 	.word	0x00006330


	//----- nvinfo : EIATTR_EXIT_INSTR_OFFSETS
	.align		4
.L_914:
        /*0120*/ 	.byte	0x04, 0x1c
        /*0122*/ 	.short	(.L_916 - .L_915)


	//   ....[0]....
.L_915:
        /*0124*/ 	.word	0x00000bd0


	//   ....[1]....
        /*0128*/ 	.word	0x00005a30


	//----- nvinfo : EIATTR_MAX_THREADS
	.align		4
.L_916:
        /*012c*/ 	.byte	0x04, 0x05
        /*012e*/ 	.short	(.L_918 - .L_917)
.L_917:
        /*0130*/ 	.word	0x00000080
        /*0134*/ 	.word	0x00000001
        /*0138*/ 	.word	0x00000001


	//----- nvinfo : EIATTR_CRS_STACK_SIZE
	.align		4
.L_918:
        /*013c*/ 	.byte	0x04, 0x1e
        /*013e*/ 	.short	(.L_920 - .L_919)
.L_919:
        /*0140*/ 	.word	0x00000000
.L_920:


//--------------------- .nv.info._ZN10layer_norm31ln_parallel_residual_fwd_kernelINS_13Kernel_traitsIf13__nv_bfloat16S2_S2_fjLj5120ELj1ELj1ELj4ELj16ENS_18Kernel_traits_baseILj5120EfS2_S2_S2_fjLj128EEEEELb0ELb0ELb1EEEvNS_9FwdParamsE --------------------------
	.section	.nv.info._ZN10layer_norm31ln_parallel_residual_fwd_kernelINS_13Kernel_traitsIf13__nv_bfloat16S2_S2_fjLj5120ELj1ELj1ELj4ELj16ENS_18Kernel_traits_baseILj5120EfS2_S2_S2_fjLj128EEEEELb0ELb0ELb1EEEvNS_9FwdParamsE,"",@"SHT_CUDA_INFO"
	.sectionflags	@""
	.align	4


	//----- nvinfo : EIATTR_CUDA_API_VERSION
	.align		4
        /*0000*/ 	.byte	0x04, 0x37
        /*0002*/ 	.short	(.L_922 - .L_921)
.L_921:
        /*0004*/ 	.word	0x00000082


	//----- nvinfo : EIATTR_SW2861232_WAR
	.align		4
.L_922:
        /*0008*/ 	.byte	0x01, 0x35
	.zero		2


	//----- nvinfo : EIATTR_PARAM_CBANK
	.align		4
        /*000c*/ 	.byte	0x04, 0x0a
        /*000e*/ 	.short	(.L_924 - .L_923)
	.align		4
.L_923:
        /*0010*/ 	.word	index@(.nv.constant0._ZN10layer_norm31ln_parallel_residual_fwd_kernelINS_13Kernel_traitsIf13__nv_bfloat16S2_S2_fjLj5120ELj1ELj1ELj4ELj16ENS_18Kernel_traits_baseILj5120EfS2_S2_S2_fjLj128EEEEELb0ELb0ELb1EEEvNS_9FwdParamsE)
        /*0014*/ 	.short	0x0160
        /*0016*/ 	.short	0x00e8


	//----- nvinfo : EIATTR_CBANK_PARAM_SIZE
	.align		4
.L_924:
        /*0018*/ 	.byte	0x03, 0x19
        /*001a*/ 	.short	0x00e8


	//----- nvinfo : EIATTR_KPARAM_INFO
	.align		4
        /*001c*/ 	.byte	0x04, 0x17
        /*001e*/ 	.short	(.L_926 - .L_925)
.L_925:
        /*0020*/ 	.word	0x00000000
        /*0024*/ 	.short	0x0000
        /*0026*/ 	.short	0x0000
        /*0028*/ 	.byte	0x00, 0xf0, 0xa1, 0x03


	//----- nvinfo : EIATTR_MAXREG_COUNT
	.align		4
.L_926:
        /*002c*/ 	.byte	0x03, 0x1b
        /*002e*/ 	.short	0x00ff


	//----- nvinfo : EIATTR_NUM_BARRIERS
	.align		4
        /*0030*/ 	.byte	0x02, 0x4c
        /*0032*/ 	.byte	0x01
	.zero		1


	//----- nvinfo : EIATTR_MERCURY_ISA_VERSION
	.align		4
        /*0034*/ 	.byte	0x03, 0x5f
        /*0036*/ 	.short	0x0000


	//----- nvinfo : EIATTR_COOP_GROUP_MASK_REGIDS
	.align		4
        /*0038*/ 	.byte	0x04, 0x29
        /*003a*/ 	.short	(.L_928 - .L_927)


	//   ....[0]....
.L_927:
        /*003c*/ 	.word	0xffffffff


	//   ....[1]....
        /*0040*/ 	.word	0xffffffff


	//   ....[2]....
        /*0044*/ 	.word	0xffffffff


	//   ....[3]....
        /*0048*/ 	.word	0xffffffff


	//   ....[4]....
        /*004c*/ 	.word	0xffffffff


	//   ....[5]....
        /*0050*/ 	.word	0xffffffff


	//   ....[6]....
        /*0054*/ 	.word	0xffffffff


	//   ....[7]....
        /*0058*/ 	.word	0xffffffff


	//   ....[8]....
        /*005c*/ 	.word	0xffffffff


	//   ....[9]....
        /*0060*/ 	.word	0xffffffff


	//   ....[10]....
        /*0064*/ 	.word	0xffffffff


	//   ....[11]....
        /*0068*/ 	.word	0xffffffff


	//   ....[12]....
        /*006c*/ 	.word	0xffffffff


	//   ....[13]....
        /*0070*/ 	.word	0xffffffff


	//   ....[14]....
        /*0074*/ 	.word	0xffffffff


	//   ....[15]....
        /*0078*/ 	.word	0xffffffff


	//   ....[16]....
        /*007c*/ 	.word	0xffffffff


	//   ....[17]....
        /*0080*/ 	.word	0xffffffff


	//   ....[18]....
        /*0084*/ 	.word	0xffffffff


	//   ....[19]....
        /*0088*/ 	.word	0xffffffff


	//   ....[20]....
        /*008c*/ 	.word	0xffffffff


	//   ....[21]....
        /*0090*/ 	.word	0xffffffff


	//   ....[22]....
        /*0094*/ 	.word	0xffffffff


	//   ....[23]....
        /*0098*/ 	.word	0xffffffff


	//   ....[24]....
        /*009c*/ 	.word	0xffffffff


	//   ....[25]....
        /*00a0*/ 	.word	0xffffffff


	//   ....[26]....
        /*00a4*/ 	.word	0xffffffff


	//   ....[27]....
        /*00a8*/ 	.word	0xffffffff


	//----- nvinfo : EIATTR_COOP_GROUP_INSTR_OFFSETS
	.align		4
.L_928:
        /*00ac*/ 	.byte	0x04, 0x28
        /*00ae*/ 	.short	(.L_930 - .L_929)


	//   ....[0]....
.L_929:
        /*00b0*/ 	.word	0x00003580


	//   ....[1]....
        /*00b4*/ 	.word	0x000035b0


	//   ....[2]....
        /*00b8*/ 	.word	0x000035d0


	//   ....[3]....
        /*00bc*/ 	.word	0x000035f0


	//   ....[4]....
        /*00c0*/ 	.word	0x00003610


	//   ....[5]....
        /*00c4*/ 	.word	0x00003b40


	//   ....[6]....
        /*00c8*/ 	.word	0x00003b60


	//   ....[7]....
        /*00cc*/ 	.word	0x00003b80


	//   ....[8]....
        /*00d0*/ 	.word	0x00003ba0


	//   ....[9]....
        /*00d4*/ 	.word	0x00003bc0


	//   ....[10]....
        /*00d8*/ 	.word	0x00003d00


	//   ....[11]....
        /*00dc*/ 	.word	0x00003d30


	//   ....[12]....
        /*00e0*/ 	.word	0x00003d50


	//   ....[13]....
        /*00e4*/ 	.word	0x00003d60


	//   ....[14]....
        /*00e8*/ 	.word	0x00003e10


	//   ....[15]....
        /*00ec*/ 	.word	0x00003e50


	//   ....[16]....
        /*00f0*/ 	.word	0x00003f40


	//   ....[17]....
        /*00f4*/ 	.word	0x00003f60


	//   ....[18]....
        /*00f8*/ 	.word	0x00004ee0


	//   ....[19]....
        /*00fc*/ 	.word	0x00004f50


	//   ....[20]....
        /*0100*/ 	.word	0x00004fb0


	//   ....[21]....
        /*0104*/ 	.word	0x00005010


	//   ....[22]....
        /*0108*/ 	.word	0x00005070


	//   ....[23]....
        /*010c*/ 	.word	0x000055e0


	//   ....[24]....
        /*0110*/ 	.word	0x00005640


	//   ....[25]....
        /*0114*/ 	.word	0x000056a0


	//   ....[26]....
        /*0118*/ 	.word	0x00005700


	//   ....[27]....
        /*011c*/ 	.word	0x00005760


	//----- nvinfo : EIATTR_EXIT_INSTR_OFFSETS
	.align		4
.L_930:
        /*0120*/ 	.byte	0x04, 0x1c
        /*0122*/ 	.short	(.L_932 - .L_931)


	//   ....[0]....
.L_931:
        /*0124*/ 	.word	0x00000520


	//   ....[1]....
        /*0128*/ 	.word	0x00004e90


	//----- nvinfo : EIATTR_MAX_THREADS
	.align		4
.L_932:
        /*012c*/ 	.byte	0x04, 0x05
        /*012e*/ 	.short	(.L_934 - .L_933)
.L_933:
        /*0130*/ 	.word	0x00000080
        /*0134*/ 	.word	0x00000001
        /*0138*/ 	.word	0x00000001


	//----- nvinfo : EIATTR_CRS_STACK_SIZE
	.align		4
.L_934:
        /*013c*/ 	.byte	0x04, 0x1e
        /*013e*/ 	.short	(.L_936 - .L_935)
.L_935:
        /*0140*/ 	.word	0x00000000
.L_936:


//--------------------- .nv.info._ZN10layer_norm31ln_parallel_residual_fwd_kernelINS_13Kernel_traitsIf13__nv_bfloat16S2_S2_fjLj5120ELj1ELj1ELj4ELj16ENS_18Kernel_traits_baseILj5120EfS2_S2_S2_fjLj128EEEEELb0ELb1ELb0EEEvNS_9FwdParamsE --------------------------
	.section	.nv.info._ZN10layer_norm31ln_parallel_residual_fwd_kernelINS_13Kernel_traitsIf13__nv_bfloat16S2_S2_fjLj5120ELj1ELj1ELj4ELj16ENS_18Kernel_traits_baseILj5120EfS2_S2_S2_fjLj128EEEEELb0ELb1ELb0EEEvNS_9FwdParamsE,"",@"SHT_CUDA_INFO"
	.sectionflags	@""
	.align	4


	//----- nvinfo : EIATTR_CUDA_API_VERSION
	.align		4
        /*0000*/ 	.byte	0x04, 0x37
        /*0002*/ 	.short	(.L_938 - .L_937)
.L_937:
        /*0004*/ 	.word	0x00000082


	//----- nvinfo : EIATTR_SW2861232_WAR
	.align		4
.L_938:
        /*0008*/ 	.byte	0x01, 0x35
	.zero		2


	//----- nvinfo : EIATTR_PARAM_CBANK
	.align		4
        /*000c*/ 	.byte	0x04, 0x0a
        /*000e*/ 	.short	(.L_940 - .L_939)
	.align		4
.L_939:
        /*0010*/ 	.word	index@(.nv.constant0._ZN10layer_norm31ln_parallel_residual_fwd_kernelINS_13Kernel_traitsIf13__nv_bfloat16S2_S2_fjLj5120ELj1ELj1ELj4ELj16ENS_18Kernel_traits_baseILj5120EfS2_S2_S2_fjLj128EEEEELb0ELb1ELb0EEEvNS_9FwdParamsE)
        /*0014*/ 	.short	0x0160
        /*0016*/ 	.short	0x00e8


	//----- nvinfo : EIATTR_CBANK_PARAM_SIZE
	.align		4
.L_940:
        /*0018*/ 	.byte	0x03, 0x19
        /*001a*/ 	.short	0x00e8


	//----- nvinfo : EIATTR_KPARAM_INFO
	.align		4
        /*001c*/ 	.byte	0x04, 0x17
        /*001e*/ 	.short	(.L_942 - .L_941)
.L_941:
        /*0020*/ 	.word	0x00000000
        /*0024*/ 	.short	0x0000
        /*0026*/ 	.short	0x0000
        /*0028*/ 	.byte	0x00, 0xf0, 0xa1, 0x03


	//----- nvinfo : EIATTR_MAXREG_COUNT
	.align		4
.L_942:
        /*002c*/ 	.byte	0x03, 0x1b
        /*002e*/ 	.short	0x00ff


	//----- nvinfo : EIATTR_NUM_BARRIERS
	.align		4
        /*0030*/ 	.byte	0x02, 0x4c
        /*0032*/ 	.byte	0x01
	.zero		1


	//----- nvinfo : EIATTR_MERCURY_ISA_VERSION
	.align		4
        /*0034*/ 	.byte	0x03, 0x5f
        /*0036*/ 	.short	0x0000


	//----- nvinfo : EIATTR_COOP_GROUP_MASK_REGIDS
	.align		4
        /*0038*/ 	.byte	0x04, 0x29
        /*003a*/ 	.short	(.L_944 - .L_943)


	//   ....[0]....
.L_943:
        /*003c*/ 	.word	0xffffffff


	//   ....[1]....
        /*0040*/ 	.word	0xffffffff


	//   ....[2]....
        /*0044*/ 	.word	0xffffffff


	//   ....[3]....
        /*0048*/ 	.word	0xffffffff


	//   ....[4]....
        /*004c*/ 	.word	0xffffffff


	//   ....[5]....
        /*0050*/ 	.word	0xffffffff


	//   ....[6]....
        /*0054*/ 	.word	0xffffffff


	//   ....[7]....
        /*0058*/ 	.word	0xffffffff


	//   ....[8]....
        /*005c*/ 	.word	0xffffffff


	//   ....[9]....
        /*0060*/ 	.word	0xffffffff


	//   ....[10]....
        /*0064*/ 	.word	0xffffffff


	//   ....[11]....
        /*0068*/ 	.word	0xffffffff


	//   ....[12]....
        /*006c*/ 	.word	0xffffffff


	//   ....[13]....
        /*0070*/ 	.word	0xffffffff


	//   ....[14]....
        /*0074*/ 	.word	0xffffffff


	//   ....[15]....
        /*0078*/ 	.word	0xffffffff


	//   ....[16]....
        /*007c*/ 	.word	0xffffffff


	//   ....[17]....
        /*0080*/ 	.word	0xffffffff


	//   ....[18]....
        /*0084*/ 	.word	0xffffffff


	//   ....[19]....
        /*0088*/ 	.word	0xffffffff


	//   ....[20]....
        /*008c*/ 	.word	0xffffffff


	//   ....[21]....
        /*0090*/ 	.word	0xffffffff


	//   ....[22]....
        /*0094*/ 	.word	0xffffffff


	//   ....[23]....
        /*0098*/ 	.word	0xffffffff


	//   ....[24]....
        /*009c*/ 	.word	0xffffffff


	//   ....[25]....
        /*00a0*/ 	.word	0xffffffff


	//   ....[26]....
        /*00a4*/ 	.word	0xffffffff


	//   ....[27]....
        /*00a8*/ 	.word	0xffffffff


	//----- nvinfo : EIATTR_COOP_GROUP_INSTR_OFFSETS
	.align		4
.L_944:
        /*00ac*/ 	.byte	0x04, 0x28
        /*00ae*/ 	.short	(.L_946 - .L_945)


	//   ....[0]....
.L_945:
        /*00b0*/ 	.word	0x00003af0


	//   ....[1]....
        /*00b4*/ 	.word	0x00003b20


	//   ....[2]....
        /*00b8*/ 	.word	0x00003b40


	//   ....[3]....
        /*00bc*/ 	.word	0x00003b60


	//   ....[4]....
        /*00c0*/ 	.word	0x00003b80


	//   ....[5]....
        /*00c4*/ 	.word	0x000040c0


	//   ....[6]....
        /*00c8*/ 	.word	0x000040e0


	//   ....[7]....
        /*00cc*/ 	.word	0x00004100


	//   ....[8]....
        /*00d0*/ 	.word	0x00004120


	//   ....[9]....
        /*00d4*/ 	.word	0x00004140


	//   ....[10]....
        /*00d8*/ 	.word	0x00004250


	//   ....[11]....
        /*00dc*/ 	.word	0x000042a0


	//   ....[12]....
        /*00e0*/ 	.word	0x000042e0


	//   ....[13]....
        /*00e4*/ 	.word	0x00004300


	//   ....[14]....
        /*00e8*/ 	.word	0x00004390


	//   ....[15]....
        /*00ec*/ 	.word	0x000043d0


	//   ....[16]....
        /*00f0*/ 	.word	0x00004460


	//   ....[17]....
        /*00f4*/ 	.word	0x00004490


	//   ....[18]....
        /*00f8*/ 	.word	0x00005130


	//   ....[19]....
        /*00fc*/ 	.word	0x000051a0


	//   ....[20]....
        /*0100*/ 	.word	0x00005200


	//   ....[21]....
        /*0104*/ 	.word	0x00005260


	//   ....[22]....
        /*0108*/ 	.word	0x000052c0


	//   ....[23]....
        /*010c*/ 	.word	0x00005840


	//   ....[24]....
        /*0110*/ 	.word	0x000058a0


	//   ....[25]....
        /*0114*/ 	.word	0x00005900


	//   ....[26]....
        /*0118*/ 	.word	0x00005960


	//   ....[27]....
        /*011c*/ 	.word	0x000059d0


	//----- nvinfo : EIATTR_EXIT_INSTR_OFFSETS
	.align		4
.L_946:
        /*0120*/ 	.byte	0x04, 0x1c
        /*0122*/ 	.short	(.L_948 - .L_947)


	//   ....[0]....
.L_947:
        /*0124*/ 	.word	0x000006d0


	//   ....[1]....
        /*0128*/ 	.word	0x000050d0


	//----- nvinfo : EIATTR_MAX_THREADS
	.align		4
.L_948:
        /*012c*/ 	.byte	0x04, 0x05
        /*012e*/ 	.short	(.L_950 - .L_949)
.L_949:
        /*0130*/ 	.word	0x00000080
        /*0134*/ 	.word	0x00000001
        /*0138*/ 	.word	0x00000001


	//----- nvinfo : EIATTR_CRS_STACK_SIZE
	.align		4
.L_950:
        /*013c*/ 	.byte	0x04, 0x1e
        /*013e*/ 	.short	(.L_952 - .L_951)
.L_951:
        /*0140*/ 	.word	0x00000000
.L_952:


//--------------------- .nv.info._ZN10layer_norm31ln_parallel_residual_fwd_kernelINS_13Kernel_traitsIf13__nv_bfloat16S2_S2_fjLj5120ELj1ELj1ELj4ELj16ENS_18Kernel_traits_baseILj5120EfS2_S2_S2_fjLj128EEEEELb0ELb1ELb1EEEvNS_9FwdParamsE --------------------------
	.section	.nv.info._ZN10layer_norm31ln_parallel_residual_fwd_kernelINS_13Kernel_traitsIf13__nv_bfloat16S2_S2_fjLj5120ELj1ELj1ELj4ELj16ENS_18Kernel_traits_baseILj5120EfS2_S2_S2_fjLj128EEEEELb0ELb1ELb1EEEvNS_9FwdParamsE,"",@"SHT_CUDA_INFO"
	.sectionflags	@""
	.align	4


	//----- nvinfo : EIATTR_CUDA_API_VERSION
	.align		4
        /*0000*/ 	.byte	0x04, 0x37
        /*0002*/ 	.short	(.L_954 - .L_953)
.L_953:
        /*0004*/ 	.word	0x00000082


	//----- nvinfo : EIATTR_SW2861232_WAR
	.align		4
.L_954:
        /*0008*/ 	.byte	0x01, 0x35
	.zero		2


	//----- nvinfo : EIATTR_PARAM_CBANK
	.align		4
        /*000c*/ 	.byte	0x04, 0x0a
        /*000e*/ 	.short	(.L_956 - .L_955)
	.align		4
.L_955:
        /*0010*/ 	.word	index@(.nv.constant0._ZN10layer_norm31ln_parallel_residual_fwd_kernelINS_13Kernel_traitsIf13__nv_bfloat16S2_S2_fjLj5120ELj1ELj1ELj4ELj16ENS_18Kernel_traits_baseILj5120EfS2_S2_S2_fjLj128EEEEELb0ELb1ELb1EEEvNS_9FwdParamsE)
        /*0014*/ 	.short	0x0160
        /*0016*/ 	.short	0x00e8


	//----- nvinfo : EIATTR_CBANK_PARAM_SIZE
	.align		4
.L_956:
        /*0018*/ 	.byte	0x03, 0x19
        /*001a*/ 	.short	0x00e8


	//----- nvinfo : EIATTR_KPARAM_INFO
	.align		4
        /*001c*/ 	.byte	0x04, 0x17
        /*001e*/ 	.short	(.L_958 - .L_957)
.L_957:
        /*0020*/ 	.word	0x00000000
        /*0024*/ 	.short	0x0000
        /*0026*/ 	.short	0x0000
        /*0028*/ 	.byte	0x00, 0xf0, 0xa1, 0x03


	//----- nvinfo : EIATTR_MAXREG_COUNT
	.align		4
.L_958:
        /*002c*/ 	.byte	0x03, 0x1b
        /*002e*/ 	.short	0x00ff


	//----- nvinfo : EIATTR_NUM_BARRIERS
	.align		4
        /*0030*/ 	.byte	0x02, 0x4c
        /*0032*/ 	.byte	0x01
	.zero		1


	//----- nvinfo : EIATTR_MERCURY_ISA_VERSION
	.align		4
        /*0034*/ 	.byte	0x03, 0x5f
        /*0036*/ 	.short	0x0000


	//----- nvinfo : EIATTR_COOP_GROUP_MASK_REGIDS
	.align		4
        /*0038*/ 	.byte	0x04, 0x29
        /*003a*/ 	.short	(.L_960 - .L_959)


	//   ....[0]....
.L_959:
        /*003c*/ 	.word	0xffffffff


	//   ....[1]....
        /*0040*/ 	.word	0xffffffff


	//   ....[2]....
        /*0044*/ 	.word	0xffffffff


	//   ....[3]....
        /*0048*/ 	.word	0xffffffff


	//   ....[4]....
        /*004c*/ 	.word	0xffffffff


	//   ....[5]....
        /*0050*/ 	.word	0xffffffff


	//   ....[6]....
        /*0054*/ 	.word	0xffffffff


	//   ....[7]....
        /*0058*/ 	.word	0xffffffff


	//   ....[8]....
        /*005c*/ 	.word	0xffffffff


	//   ....[9]....
        /*0060*/ 	.word	0xffffffff


	//   ....[10]....
        /*0064*/ 	.word	0xffffffff


	//   ....[11]....
        /*0068*/ 	.word	0xffffffff


	//   ....[12]....
        /*006c*/ 	.word	0xffffffff


	//   ....[13]....
        /*0070*/ 	.word	0xffffffff


	//   ....[14]....
        /*0074*/ 	.word	0xffffffff


	//   ....[15]....
        /*0078*/ 	.word	0xffffffff


	//   ....[16]....
        /*007c*/ 	.word	0xffffffff


	//   ....[17]....
        /*0080*/ 	.word	0xffffffff


	//   ....[18]....
        /*0084*/ 	.word	0xffffffff


	//   ....[19]....
        /*0088*/ 	.word	0xffffffff


	//   ....[20]....
        /*008c*/ 	.word	0xffffffff


	//   ....[21]....
        /*0090*/ 	.word	0xffffffff


	//   ....[22]....
        /*0094*/ 	.word	0xffffffff


	//   ....[23]....
        /*0098*/ 	.word	0xffffffff


	//   ....[24]....
        /*009c*/ 	.word	0xffffffff


	//   ....[25]....
        /*00a0*/ 	.word	0xffffffff


	//   ....[26]....
        /*00a4*/ 	.word	0xffffffff


	//   ....[27]....
        /*00a8*/ 	.word	0xffffffff


	//----- nvinfo : EIATTR_COOP_GROUP_INSTR_OFFSETS
	.align		4
.L_960:
        /*00ac*/ 	.byte	0x04, 0x28
        /*00ae*/ 	.short	(.L_962 - .L_961)


	//   ....[0]....
.L_961:
        /*00b0*/ 	.word	0x00003260


	//   ....[1]....
        /*00b4*/ 	.word	0x00003290


	//   ....[2]....
        /*00b8*/ 	.word	0x000032b0


	//   ....[3]....
        /*00bc*/ 	.word	0x000032d0


	//   ....[4]....
        /*00c0*/ 	.word	0x000032f0


	//   ....[5]....
        /*00c4*/ 	.word	0x00003820


	//   ....[6]....
        /*00c8*/ 	.word	0x00003840


	//   ....[7]....
        /*00cc*/ 	.word	0x00003860


	//   ....[8]....
        /*00d0*/ 	.word	0x00003880


	//   ....[9]....
        /*00d4*/ 	.word	0x000038a0


	//   ....[10]....
        /*00d8*/ 	.word	0x000039a0


	//   ....[11]....
        /*00dc*/ 	.word	0x000039f0


	//   ....[12]....
        /*00e0*/ 	.word	0x00003a20


	//   ....[13]....
        /*00e4*/ 	.word	0x00003a30


	//   ....[14]....
        /*00e8*/ 	.word	0x00003ac0


	//   ....[15]....
        /*00ec*/ 	.word	0x00003b10


	//   ....[16]....
        /*00f0*/ 	.word	0x00003bf0


	//   ....[17]....
        /*00f4*/ 	.word	0x00003c20


	//   ....[18]....
        /*00f8*/ 	.word	0x00004730


	//   ....[19]....
        /*00fc*/ 	.word	0x000047a0


	//   ....[20]....
        /*0100*/ 	.word	0x00004800


	//   ....[21]....
        /*0104*/ 	.word	0x00004860


	//   ....[22]....
        /*0108*/ 	.word	0x000048c0


	//   ....[23]....
        /*010c*/ 	.word	0x00004e30


	//   ....[24]....
        /*0110*/ 	.word	0x00004e90


	//   ....[25]....
        /*0114*/ 	.word	0x00004ef0


	//   ....[26]....
        /*0118*/ 	.word	0x00004f50


	//   ....[27]....
        /*011c*/ 	.word	0x00004fb0


	//----- nvinfo : EIATTR_EXIT_INSTR_OFFSETS
	.align		4
.L_962:
        /*0120*/ 	.byte	0x04, 0x1c
        /*0122*/ 	.short	(.L_964 - .L_963)


	//   ....[0]....
.L_963:
        /*0124*/ 	.word	0x000002c0


	//   ....[1]....
        /*0128*/ 	.word	0x000046e0


	//----- nvinfo : EIATTR_MAX_THREADS
	.align		4
.L_964:
        /*012c*/ 	.byte	0x04, 0x05
        /*012e*/ 	.short	(.L_966 - .L_965)
.L_965:
        /*0130*/ 	.word	0x00000080
        /*0134*/ 	.word	0x00000001
        /*0138*/ 	.word	0x00000001


	//----- nvinfo : EIATTR_CRS_STACK_SIZE
	.align		4
.L_966:
        /*013c*/ 	.byte	0x04, 0x1e
        /*013e*/ 	.short	(.L_968 - .L_967)
.L_967:
        /*0140*/ 	.word	0x00000000
.L_968:


//--------------------- .nv.info._ZN10layer_norm31ln_parallel_residual_fwd_kernelINS_13Kernel_traitsIf13__nv_bfloat16S2_S2_fjLj5120ELj1ELj1ELj4ELj16ENS_18Kernel_traits_baseILj5120EfS2_S2_S2_fjLj128EEEEELb1ELb0ELb0EEEvNS_9FwdParamsE --------------------------
	.section	.nv.info._ZN10layer_norm31ln_parallel_residual_fwd_kernelINS_13Kernel_traitsIf13__nv_bfloat16S2_S2_fjLj5120ELj1ELj1ELj4ELj16ENS_18Kernel_traits_baseILj5120EfS2_S2_S2_fjLj128EEEEELb1ELb0ELb0EEEvNS_9FwdParamsE,"",@"SHT_CUDA_INFO"
	.sectionflags	@""
	.align	4


	//----- nvinfo : EIATTR_CUDA_API_VERSION
	.align		4
        /*0000*/ 	.byte	0x04, 0x37
        /*0002*/ 	.short	(.L_970 - .L_969)
.L_969:
        /*0004*/ 	.word	0x00000082


	//----- nvinfo : EIATTR_SW2861232_WAR
	.align		4
.L_970:
        /*0008*/ 	.byte	0x01, 0x35
	.zero		2


	//----- nvinfo : EIATTR_PARAM_CBANK
	.align		4
        /*000c*/ 	.byte	0x04, 0x0a
        /*000e*/ 	.short	(.L_972 - .L_971)
	.align		4
.L_971:
        /*0010*/ 	.word	index@(.nv.constant0._ZN10layer_norm31ln_parallel_residual_fwd_kernelINS_13Kernel_traitsIf13__nv_bfloat16S2_S2_fjLj5120ELj1ELj1ELj4ELj16ENS_18Kernel_traits_baseILj5120EfS2_S2_S2_fjLj128EEEEELb1ELb0ELb0EEEvNS_9FwdParamsE)
        /*0014*/ 	.short	0x0160
        /*0016*/ 	.short	0x00e8


	//----- nvinfo : EIATTR_CBANK_PARAM_SIZE
	.align		4
.L_972:
        /*0018*/ 	.byte	0x03, 0x19
        /*001a*/ 	.short	0x00e8


	//----- nvinfo : EIATTR_KPARAM_INFO
	.align		4
        /*001c*/ 	.byte	0x04, 0x17
        /*001e*/ 	.short	(.L_974 - .L_973)
.L_973:
        /*0020*/ 	.word	0x00000000
        /*0024*/ 	.short	0x0000
        /*0026*/ 	.short	0x0000
        /*0028*/ 	.byte	0x00, 0xf0, 0xa1, 0x03


	//----- nvinfo : EIATTR_MAXREG_COUNT
	.align		4
.L_974:
        /*002c*/ 	.byte	0x03, 0x1b
        /*002e*/ 	.short	0x00ff


	//----- nvinfo : EIATTR_NUM_BARRIERS
	.align		4
        /*0030*/ 	.byte	0x02, 0x4c
        /*0032*/ 	.byte	0x01
	.zero		1


	//----- nvinfo : EIATTR_MERCURY_ISA_VERSION
	.align		4
        /*0034*/ 	.byte	0x03, 0x5f
        /*0036*/ 	.short	0x0000


	//----- nvinfo : EIATTR_COOP_GROUP_MASK_REGIDS
	.align		4
        /*0038*/ 	.byte	0x04, 0x29
        /*003a*/ 	.short	(.L_976 - .L_975)


	//   ....[0]....
.L_975:
        /*003c*/ 	.word	0xffffffff


	//   ....[1]....
        /*0040*/ 	.word	0xffffffff


	//   ....[2]....
        /*0044*/ 	.word	0xffffffff


	//   ....[3]....
        /*0048*/ 	.word	0xffffffff


	//   ....[4]....
        /*004c*/ 	.word	0xffffffff


	//   ....[5]....
        /*0050*/ 	.word	0xffffffff


	//   ....[6]....
        /*0054*/ 	.word	0xffffffff


	//   ....[7]....
        /*0058*/ 	.word	0xffffffff


	//   ....[8]....
        /*005c*/ 	.word	0xffffffff


	//   ....[9]....
        /*0060*/ 	.word	0xffffffff


	//   ....[10]....
        /*0064*/ 	.word	0xffffffff


	//   ....[11]....
        /*0068*/ 	.word	0xffffffff


	//   ....[12]....
        /*006c*/ 	.word	0xffffffff


	//   ....[13]....
        /*0070*/ 	.word	0xffffffff


	//   ....[14]....
        /*0074*/ 	.word	0xffffffff


	//   ....[15]....
        /*0078*/ 	.word	0xffffffff


	//   ....[16]....
        /*007c*/ 	.word	0xffffffff


	//   ....[17]....
        /*0080*/ 	.word	0xffffffff


	//   ....[18]....
        /*0084*/ 	.word	0xffffffff


	//   ....[19]....
        /*0088*/ 	.word	0xffffffff


	//   ....[20]....
        /*008c*/ 	.word	0xffffffff


	//   ....[21]....
        /*0090*/ 	.word	0xffffffff


	//   ....[22]....
        /*0094*/ 	.word	0xffffffff


	//   ....[23]....
        /*0098*/ 	.word	0xffffffff


	//   ....[24]....
        /*009c*/ 	.word	0xffffffff


	//   ....[25]....
        /*00a0*/ 	.word	0xffffffff


	//   ....[26]....
        /*00a4*/ 	.word	0xffffffff


	//   ....[27]....
        /*00a8*/ 	.word	0xffffffff


	//----- nvinfo : EIATTR_COOP_GROUP_INSTR_OFFSETS
	.align		4
.L_976:
        /*00ac*/ 	.byte	0x04, 0x28
        /*00ae*/ 	.short	(.L_978 - .L_977)


	//   ....[0]....
.L_977:
        /*00b0*/ 	.word	0x0001e8b0


	//   ....[1]....
        /*00b4*/ 	.word	0x0001e8e0


	//   ....[2]....
        /*00b8*/ 	.word	0x0001e910


	//   ....[3]....
        /*00bc*/ 	.word	0x0001e930


	//   ....[4]....
        /*00c0*/ 	.word	0x0001e950


	//   ....[5]....
        /*00c4*/ 	.word	0x0001ee90


	//   ....[6]....
        /*00c8*/ 	.word	0x0001eeb0


	//   ....[7]....
        /*00cc*/ 	.word	0x0001eed0


	//   ....[8]....
        /*00d0*/ 	.word	0x0001eef0


	//   ....[9]....
        /*00d4*/ 	.word	0x0001ef10


	//   ....[10]....
        /*00d8*/ 	.word	0x0001f040


	//   ....[11]....
        /*00dc*/ 	.word	0x0001f090


	//   ....[12]....
        /*00e0*/ 	.word	0x0001f0c0


	//   ....[13]....
        /*00e4*/ 	.word	0x0001f0e0


	//   ....[14]....
        /*00e8*/ 	.word	0x0001f1b0


	//   ....[15]....
        /*00ec*/ 	.word	0x0001f1c0


	//   ....[16]....
        /*00f0*/ 	.word	0x0001f250


	//   ....[17]....
        /*00f4*/ 	.word	0x0001f280


	//   ....[18]....
        /*00f8*/ 	.word	0x000203b0


	//   ....[19]....
        /*00fc*/ 	.word	0x00020420


	//   ....[20]....
        /*0100*/ 	.word	0x00020480


	//   ....[21]....
        /*0104*/ 	.word	0x000204e0


	//   ....[22]....
        /*0108*/ 	.word	0x00020540


	//   ....[23]....
        /*010c*/ 	.word	0x00020ad0


	//   ....[24]....
        /*0110*/ 	.word	0x00020b30


	//   ....[25]....
        /*0114*/ 	.word	0x00020b90


	//   ....[26]....
        /*0118*/ 	.word	0x00020bf0


	//   ....[27]....
        /*011c*/ 	.word	0x00020c60


	//----- nvinfo : EIATTR_EXIT_INSTR_OFFSETS
	.align		4
.L_978:
        /*0120*/ 	.byte	0x04, 0x1c
        /*0122*/ 	.short	(.L_980 - .L_979)


	//   ....[0]....
.L_979:
        /*0124*/ 	.word	0x000010a0


	//   ....[1]....
        /*0128*/ 	.word	0x00020350


	//----- nvinfo : EIATTR_MAX_THREADS
	.align		4
.L_980:
        /*012c*/ 	.byte	0x04, 0x05
        /*012e*/ 	.short	(.L_982 - .L_981)
.L_981:
        /*0130*/ 	.word	0x00000080
        /*0134*/ 	.word	0x00000001
        /*0138*/ 	.word	0x00000001


	//----- nvinfo : EIATTR_CRS_STACK_SIZE
	.align		4
.L_982:
        /*013c*/ 	.byte	0x04, 0x1e
        /*013e*/ 	.short	(.L_984 - .L_983)
.L_983:
        /*0140*/ 	.word	0x00000000
.L_984:


//--------------------- .nv.info._ZN10layer_norm31ln_parallel_residual_fwd_kernelINS_13Kernel_traitsIf13__nv_bfloat16S2_S2_fjLj5120ELj1ELj1ELj4ELj16ENS_18Kernel_traits_baseILj5120EfS2_S2_S2_fjLj128EEEEELb1ELb0ELb1EEEvNS_9FwdParamsE --------------------------
	.section	.nv.info._ZN10layer_norm31ln_parallel_residual_fwd_kernelINS_13Kernel_traitsIf13__nv_bfloat16S2_S2_fjLj5120ELj1ELj1ELj4ELj16ENS_18Kernel_traits_baseILj5120EfS2_S2_S2_fjLj128EEEEELb1ELb0ELb1EEEvNS_9FwdParamsE,"",@"SHT_CUDA_INFO"
	.sectionflags	@""
	.align	4


	//----- nvinfo : EIATTR_CUDA_API_VERSION
	.align		4
        /*0000*/ 	.byte	0x04, 0x37
        /*0002*/ 	.short	(.L_986 - .L_985)
.L_985:
        /*0004*/ 	.word	0x00000082


	//----- nvinfo : EIATTR_SW2861232_WAR
	.align		4
.L_986:
        /*0008*/ 	.byte	0x01, 0x35
	.zero		2


	//----- nvinfo : EIATTR_PARAM_CBANK
	.align		4
        /*000c*/ 	.byte	0x04, 0x0a
        /*000e*/ 	.short	(.L_988 - .L_987)
	.align		4
.L_987:
        /*0010*/ 	.word	index@(.nv.constant0._ZN10layer_norm31ln_parallel_residual_fwd_kernelINS_13Kernel_traitsIf13__nv_bfloat16S2_S2_fjLj5120ELj1ELj1ELj4ELj16ENS_18Kernel_traits_baseILj5120EfS2_S2_S2_fjLj128EEEEELb1ELb0ELb1EEEvNS_9FwdParamsE)
        /*0014*/ 	.short	0x0160
        /*0016*/ 	.short	0x00e8


	//----- nvinfo : EIATTR_CBANK_PARAM_SIZE
	.align		4
.L_988:
        /*0018*/ 	.byte	0x03, 0x19
        /*001a*/ 	.short	0x00e8


	//----- nvinfo : EIATTR_KPARAM_INFO
	.align		4
        /*001c*/ 	.byte	0x04, 0x17
        /*001e*/ 	.short	(.L_990 - .L_989)
.L_989:
        /*0020*/ 	.word	0x00000000
        /*0024*/ 	.short	0x0000
        /*0026*/ 	.short	0x0000
        /*0028*/ 	.byte	0x00, 0xf0, 0xa1, 0x03


	//----- nvinfo : EIATTR_MAXREG_COUNT
	.align		4
.L_990:
        /*002c*/ 	.byte	0x03, 0x1b
        /*002e*/ 	.short	0x00ff


	//----- nvinfo : EIATTR_NUM_BARRIERS
	.align		4
        /*0030*/ 	.byte	0x02, 0x4c
        /*0032*/ 	.byte	0x01
	.zero		1


	//----- nvinfo : EIATTR_MERCURY_ISA_VERSION
	.align		4
        /*0034*/ 	.byte	0x03, 0x5f
        /*0036*/ 	.short	0x0000


	//----- nvinfo : EIATTR_COOP_GROUP_MASK_REGIDS
	.align		4
        /*0038*/ 	.byte	0x04, 0x29
        /*003a*/ 	.short	(.L_992 - .L_991)


	//   ....[0]....
.L_991:
        /*003c*/ 	.word	0xffffffff


	//   ....[1]....
        /*0040*/ 	.word	0xffffffff


	//   ....[2]....
        /*0044*/ 	.word	0xffffffff


	//   ....[3]....
        /*0048*/ 	.word	0xffffffff


	//   ....[4]....
        /*004c*/ 	.word	0xffffffff


	//   ....[5]....
        /*0050*/ 	.word	0xffffffff


	//   ....[6]....
        /*0054*/ 	.word	0xffffffff


	//   ....[7]....
        /*0058*/ 	.word	0xffffffff


	//   ....[8]....
        /*005c*/ 	.word	0xffffffff


	//   ....[9]....
        /*0060*/ 	.word	0xffffffff


	//   ....[10]....
        /*0064*/ 	.word	0xffffffff


	//   ....[11]....
        /*0068*/ 	.word	0xffffffff


	//   ....[12]....
        /*006c*/ 	.word	0xffffffff


	//   ....[13]....
        /*0070*/ 	.word	0xffffffff


	//   ....[14]....
        /*0074*/ 	.word	0xffffffff


	//   ....[15]....
        /*0078*/ 	.word	0xffffffff


	//   ....[16]....
        /*007c*/ 	.word	0xffffffff


	//   ....[17]....
        /*0080*/ 	.word	0xffffffff


	//   ....[18]....
        /*0084*/ 	.word	0xffffffff


	//   ....[19]....
        /*0088*/ 	.word	0xffffffff


	//   ....[20]....
        /*008c*/ 	.word	0xffffffff


	//   ....[21]....
        /*0090*/ 	.word	0xffffffff


	//   ....[22]....
        /*0094*/ 	.word	0xffffffff


	//   ....[23]....
        /*0098*/ 	.word	0xffffffff


	//   ....[24]....
        /*009c*/ 	.word	0xffffffff


	//   ....[25]....
        /*00a0*/ 	.word	0xffffffff


	//   ....[26]....
        /*00a4*/ 	.word	0xffffffff


	//   ....[27]....
        /*00a8*/ 	.word	0xffffffff


	//----- nvinfo : EIATTR_COOP_GROUP_INSTR_OFFSETS
	.align		4
.L_992:
        /*00ac*/ 	.byte	0x04, 0x28
        /*00ae*/ 	.short	(.L_994 - .L_993)


	//   ....[0]....
.L_993:
        /*00b0*/ 	.word	0x0001da60


	//   ....[1]....
        /*00b4*/ 	.word	0x0001da90


	//   ....[2]....
        /*00b8*/ 	.word	0x0001dab0


	//   ....[3]....
        /*00bc*/ 	.word	0x0001dad0


	//   ....[4]....
        /*00c0*/ 	.word	0x0001daf0


	//   ....[5]....
        /*00c4*/ 	.word	0x0001e020


	//   ....[6]....
        /*00c8*/ 	.word	0x0001e040


	//   ....[7]....
        /*00cc*/ 	.word	0x0001e060


	//   ....[8]....
        /*00d0*/ 	.word	0x0001e080


	//   ....[9]....
        /*00d4*/ 	.word	0x0001e0a0


	//   ....[10]....
        /*00d8*/ 	.word	0x0001e1a0


	//   ....[11]....
        /*00dc*/ 	.word	0x0001e1f0


	//   ....[12]....
        /*00e0*/ 	.word	0x0001e210


	//   ....[13]....
        /*00e4*/ 	.word	0x0001e220


	//   ....[14]....
        /*00e8*/ 	.word	0x0001e2f0


	//   ....[15]....
        /*00ec*/ 	.word	0x0001e320


	//   ....[16]....
        /*00f0*/ 	.word	0x0001e3d0


	//   ....[17]....
        /*00f4*/ 	.word	0x0001e420


	//   ....[18]....
        /*00f8*/ 	.word	0x0001f410


	//   ....[19]....
        /*00fc*/ 	.word	0x0001f480


	//   ....[20]....
        /*0100*/ 	.word	0x0001f4e0


	//   ....[21]....
        /*0104*/ 	.word	0x0001f540


	//   ....[22]....
        /*0108*/ 	.word	0x0001f5a0


	//   ....[23]....
        /*010c*/ 	.word	0x0001fb10


	//   ....[24]....
        /*0110*/ 	.word	0x0001fb70


	//   ....[25]....
        /*0114*/ 	.word	0x0001fbd0


	//   ....[26]....
        /*0118*/ 	.word	0x0001fc30


	//   ....[27]....
        /*011c*/ 	.word	0x0001fc90


	//----- nvinfo : EIATTR_EXIT_INSTR_OFFSETS
	.align		4
.L_994:
        /*0120*/ 	.byte	0x04, 0x1c
        /*0122*/ 	.short	(.L_996 - .L_995)


	//   ....[0]....
.L_995:
        /*0124*/ 	.word	0x00000980


	//   ....[1]....
        /*0128*/ 	.word	0x0001f3c0


	//----- nvinfo : EIATTR_MAX_THREADS
	.align		4
.L_996:
        /*012c*/ 	.byte	0x04, 0x05
        /*012e*/ 	.short	(.L_998 - .L_997)
.L_997:
        /*0130*/ 	.word	0x00000080
        /*0134*/ 	.word	0x00000001
        /*0138*/ 	.word	0x00000001


	//----- nvinfo : EIATTR_CRS_STACK_SIZE
	.align		4
.L_998:
        /*013c*/ 	.byte	0x04, 0x1e
        /*013e*/ 	.short	(.L_1000 - .L_999)
.L_999:
        /*0140*/ 	.word	0x00000000
.L_1000:


//--------------------- .nv.info._ZN10layer_norm31ln_parallel_residual_fwd_kernelINS_13Kernel_traitsIf13__nv_bfloat16S2_S2_fjLj5120ELj1ELj1ELj4ELj16ENS_18Kernel_traits_baseILj5120EfS2_S2_S2_fjLj128EEEEELb1ELb1ELb0EEEvNS_9FwdParamsE --------------------------
	.section	.nv.info._ZN10layer_norm31ln_parallel_residual_fwd_kernelINS_13Kernel_traitsIf13__nv_bfloat16S2_S2_fjLj5120ELj1ELj1ELj4ELj16ENS_18Kernel_traits_baseILj5120EfS2_S2_S2_fjLj128EEEEELb1ELb1ELb0EEEvNS_9FwdParamsE,"",@"SHT_CUDA_INFO"
	.sectionflags	@""
	.align	4


	//----- nvinfo : EIATTR_CUDA_API_VERSION
	.align		4
        /*0000*/ 	.byte	0x04, 0x37
        /*0002*/ 	.short	(.L_1002 - .L_1001)
.L_1001:
        /*0004*/ 	.word	0x00000082


	//----- nvinfo : EIATTR_SW2861232_WAR
	.align		4
.L_1002:
        /*0008*/ 	.byte	0x01, 0x35
	.zero		2


	//----- nvinfo : EIATTR_PARAM_CBANK
	.align		4
        /*000c*/ 	.byte	0x04, 0x0a
        /*000e*/ 	.short	(.L_1004 - .L_1003)
	.align		4
.L_1003:
        /*0010*/ 	.word	index@(.nv.constant0._ZN10layer_norm31ln_parallel_residual_fwd_kernelINS_13Kernel_traitsIf13__nv_bfloat16S2_S2_fjLj5120ELj1ELj1ELj4ELj16ENS_18Kernel_traits_baseILj5120EfS2_S2_S2_fjLj128EEEEELb1ELb1ELb0EEEvNS_9FwdParamsE)
        /*0014*/ 	.short	0x0160
        /*0016*/ 	.short	0x00e8


	//----- nvinfo : EIATTR_CBANK_PARAM_SIZE
	.align		4
.L_1004:
        /*0018*/ 	.byte	0x03, 0x19
        /*001a*/ 	.short	0x00e8


	//----- nvinfo : EIATTR_KPARAM_INFO
	.align		4
        /*001c*/ 	.byte	0x04, 0x17
        /*001e*/ 	.short	(.L_1006 - .L_1005)
.L_1005:
        /*0020*/ 	.word	0x00000000
        /*0024*/ 	.short	0x0000
        /*0026*/ 	.short	0x0000
        /*0028*/ 	.byte	0x00, 0xf0, 0xa1, 0x03


	//----- nvinfo : EIATTR_MAXREG_COUNT
	.align		4
.L_1006:
        /*002c*/ 	.byte	0x03, 0x1b
        /*002e*/ 	.short	0x00ff


	//----- nvinfo : EIATTR_NUM_BARRIERS
	.align		4
        /*0030*/ 	.byte	0x02, 0x4c
        /*0032*/ 	.byte	0x01
	.zero		1


	//----- nvinfo : EIATTR_MERCURY_ISA_VERSION
	.align		4
        /*0034*/ 	.byte	0x03, 0x5f
        /*0036*/ 	.short	0x0000


	//----- nvinfo : EIATTR_COOP_GROUP_MASK_REGIDS
	.align		4
        /*0038*/ 	.byte	0x04, 0x29
        /*003a*/ 	.short	(.L_1008 - .L_1007)


	//   ....[0]....
.L_1007:
        /*003c*/ 	.word	0xffffffff


	//   ....[1]....
        /*0040*/ 	.word	0xffffffff


	//   ....[2]....
        /*0044*/ 	.word	0xffffffff


	//   ....[3]....
        /*0048*/ 	.word	0xffffffff


	//   ....[4]....
        /*004c*/ 	.word	0xffffffff


	//   ....[5]....
        /*0050*/ 	.word	0xffffffff


	//   ....[6]....
        /*0054*/ 	.word	0xffffffff


	//   ....[7]....
        /*0058*/ 	.word	0xffffffff


	//   ....[8]....
        /*005c*/ 	.word	0xffffffff


	//   ....[9]....
        /*0060*/ 	.word	0xffffffff


	//   ....[10]....
        /*0064*/ 	.word	0xffffffff


	//   ....[11]....
        /*0068*/ 	.word	0xffffffff


	//   ....[12]....
        /*006c*/ 	.word	0xffffffff


	//   ....[13]....
        /*0070*/ 	.word	0xffffffff


	//   ....[14]....
        /*0074*/ 	.word	0xffffffff


	//   ....[15]....
        /*0078*/ 	.word	0xffffffff


	//   ....[16]....
        /*007c*/ 	.word	0xffffffff


	//   ....[17]....
        /*0080*/ 	.word	0xffffffff


	//   ....[18]....
        /*0084*/ 	.word	0xffffffff


	//   ....[19]....
        /*0088*/ 	.word	0xffffffff


	//   ....[20]....
        /*008c*/ 	.word	0xffffffff


	//   ....[21]....
        /*0090*/ 	.word	0xffffffff


	//   ....[22]....
        /*0094*/ 	.word	0xffffffff


	//   ....[23]....
        /*0098*/ 	.word	0xffffffff


	//   ....[24]....
        /*009c*/ 	.word	0xffffffff


	//   ....[25]....
        /*00a0*/ 	.word	0xffffffff


	//   ....[26]....
        /*00a4*/ 	.word	0xffffffff


	//   ....[27]....
        /*00a8*/ 	.word	0xffffffff


	//----- nvinfo : EIATTR_COOP_GROUP_INSTR_OFFSETS
	.align		4
.L_1008:
        /*00ac*/ 	.byte	0x04, 0x28
        /*00ae*/ 	.short	(.L_1010 - .L_1009)


	//   ....[0]....
.L_1009:
        /*00b0*/ 	.word	0x0001e3b0


	//   ....[1]....
        /*00b4*/ 	.word	0x0001e3e0


	//   ....[2]....
        /*00b8*/ 	.word	0x0001e410


	//   ....[3]....
        /*00bc*/ 	.word	0x0001e430


	//   ....[4]....
        /*00c0*/ 	.word	0x0001e450


	//   ....[5]....
        /*00c4*/ 	.word	0x0001e990


	//   ....[6]....
        /*00c8*/ 	.word	0x0001e9b0


	//   ....[7]....
        /*00cc*/ 	.word	0x0001e9d0


	//   ....[8]....
        /*00d0*/ 	.word	0x0001e9f0


	//   ....[9]....
        /*00d4*/ 	.word	0x0001ea10


	//   ....[10]....
        /*00d8*/ 	.word	0x0001eb40


	//   ....[11]....
        /*00dc*/ 	.word	0x0001eba0


	//   ....[12]....
        /*00e0*/ 	.word	0x0001ebb0


	//   ....[13]....
        /*00e4*/ 	.word	0x0001ec40


	//   ....[14]....
        /*00e8*/ 	.word	0x0001ec90


	//   ....[15]....
        /*00ec*/ 	.word	0x0001ecc0


	//   ....[16]....
        /*00f0*/ 	.word	0x0001ed40


	//   ....[17]....
        /*00f4*/ 	.word	0x0001ed80


	//   ....[18]....
        /*00f8*/ 	.word	0x0001fa20


	//   ....[19]....
        /*00fc*/ 	.word	0x0001fa80


	//   ....[20]....
        /*0100*/ 	.word	0x0001fae0


	//   ....[21]....
        /*0104*/ 	.word	0x0001fb40


	//   ....[22]....
        /*0108*/ 	.word	0x0001fba0


	//   ....[23]....
        /*010c*/ 	.word	0x00020130


	//   ....[24]....
        /*0110*/ 	.word	0x00020190


	//   ....[25]....
        /*0114*/ 	.word	0x000201f0


	//   ....[26]....
        /*0118*/ 	.word	0x00020250


	//   ....[27]....
        /*011c*/ 	.word	0x000202b0


	//----- nvinfo : EIATTR_EXIT_INSTR_OFFSETS
	.align		4
.L_1010:
        /*0120*/ 	.byte	0x04, 0x1c
        /*0122*/ 	.short	(.L_1012 - .L_1011)


	//   ....[0]....
.L_1011:
        /*0124*/ 	.word	0x00000ba0


	//   ....[1]....
        /*0128*/ 	.word	0x0001f9c0


	//----- nvinfo : EIATTR_MAX_THREADS
	.align		4
.L_1012:
        /*012c*/ 	.byte	0x04, 0x05
        /*012e*/ 	.short	(.L_1014 - .L_1013)
.L_1013:
        /*0130*/ 	.word	0x00000080
        /*0134*/ 	.word	0x00000001
        /*0138*/ 	.word	0x00000001


	//----- nvinfo : EIATTR_CRS_STACK_SIZE
	.align		4
.L_1014:
        /*013c*/ 	.byte	0x04, 0x1e
        /*013e*/ 	.short	(.L_1016 - .L_1015)
.L_1015:
        /*0140*/ 	.word	0x00000000
.L_1016:


//--------------------- .nv.info._ZN10layer_norm31ln_parallel_residual_fwd_kernelINS_13Kernel_traitsIf13__nv_bfloat16S2_S2_fjLj5120ELj1ELj1ELj4ELj16ENS_18Kernel_traits_baseILj5120EfS2_S2_S2_fjLj128EEEEELb1ELb1ELb1EEEvNS_9FwdParamsE --------------------------
	.section	.nv.info._ZN10layer_norm31ln_parallel_residual_fwd_kernelINS_13Kernel_traitsIf13__nv_bfloat16S2_S2_fjLj5120ELj1ELj1ELj4ELj16ENS_18Kernel_traits_baseILj5120EfS2_S2_S2_fjLj128EEEEELb1ELb1ELb1EEEvNS_9FwdParamsE,"",@"SHT_CUDA_INFO"
	.sectionflags	@""
	.align	4


	//----- nvinfo : EIATTR_CUDA_API_VERSION
	.align		4
        /*0000*/ 	.byte	0x04, 0x37
        /*0002*/ 	.short	(.L_1018 - .L_1017)
.L_1017:
        /*0004*/ 	.word	0x00000082


	//----- nvinfo : EIATTR_SW2861232_WAR
	.align		4
.L_1018:
        /*0008*/ 	.byte	0x01, 0x35
	.zero		2


	//----- nvinfo : EIATTR_PARAM_CBANK
	.align		4
        /*000c*/ 	.byte	0x04, 0x0a
        /*000e*/ 	.short	(.L_1020 - .L_1019)
	.align		4
.L_1019:
        /*0010*/ 	.word	index@(.nv.constant0._ZN10layer_norm31ln_parallel_residual_fwd_kernelINS_13Kernel_traitsIf13__nv_bfloat16S2_S2_fjLj5120ELj1ELj1ELj4ELj16ENS_18Kernel_traits_baseILj5120EfS2_S2_S2_fjLj128EEEEELb1ELb1ELb1EEEvNS_9FwdParamsE)
        /*0014*/ 	.short	0x0160
        /*0016*/ 	.short	0x00e8


	//----- nvinfo : EIATTR_CBANK_PARAM_SIZE
	.align		4
.L_1020:
        /*0018*/ 	.byte	0x03, 0x19
        /*001a*/ 	.short	0x00e8


	//----- nvinfo : EIATTR_KPARAM_INFO
	.align		4
        /*001c*/ 	.byte	0x04, 0x17
        /*001e*/ 	.short	(.L_1022 - .L_1021)
.L_1021:
        /*0020*/ 	.word	0x00000000
        /*0024*/ 	.short	0x0000
        /*0026*/ 	.short	0x0000
        /*0028*/ 	.byte	0x00, 0xf0, 0xa1, 0x03


	//----- nvinfo : EIATTR_MAXREG_COUNT
	.align		4
.L_1022:
        /*002c*/ 	.byte	0x03, 0x1b
        /*002e*/ 	.short	0x00ff


	//----- nvinfo : EIATTR_NUM_BARRIERS
	.align		4
        /*0030*/ 	.byte	0x02, 0x4c
        /*0032*/ 	.byte	0x01
	.zero		1


	//----- nvinfo : EIATTR_MERCURY_ISA_VERSION
	.align		4
        /*0034*/ 	.byte	0x03, 0x5f
        /*0036*/ 	.short	0x0000


	//----- nvinfo : EIATTR_COOP_GROUP_MASK_REGIDS
	.align		4
        /*0038*/ 	.byte	0x04, 0x29
        /*003a*/ 	.short	(.L_1024 - .L_1023)


	//   ....[0]....
.L_1023:
        /*003c*/ 	.word	0xffffffff


	//   ....[1]....
        /*0040*/ 	.word	0xffffffff


	//   ....[2]....
        /*0044*/ 	.word	0xffffffff


	//   ....[3]....
        /*0048*/ 	.word	0xffffffff


	//   ....[4]....
        /*004c*/ 	.word	0xffffffff


	//   ....[5]....
        /*0050*/ 	.word	0xffffffff


	//   ....[6]....
        /*0054*/ 	.word	0xffffffff


	//   ....[7]....
        /*0058*/ 	.word	0xffffffff


	//   ....[8]....
        /*005c*/ 	.word	0xffffffff


	//   ....[9]....
        /*0060*/ 	.word	0xffffffff


	//   ....[10]....
        /*0064*/ 	.word	0xffffffff


	//   ....[11]....
        /*0068*/ 	.word	0xffffffff


	//   ....[12]....
        /*006c*/ 	.word	0xffffffff


	//   ....[13]....
        /*0070*/ 	.word	0xffffffff


	//   ....[14]....
        /*0074*/ 	.word	0xffffffff


	//   ....[15]....
        /*0078*/ 	.word	0xffffffff


	//   ....[16]....
        /*007c*/ 	.word	0xffffffff


	//   ....[17]....
        /*0080*/ 	.word	0xffffffff


	//   ....[18]....
        /*0084*/ 	.word	0xffffffff


	//   ....[19]....
        /*0088*/ 	.word	0xffffffff


	//   ....[20]....
        /*008c*/ 	.word	0xffffffff


	//   ....[21]....
        /*0090*/ 	.word	0xffffffff


	//   ....[22]....
        /*0094*/ 	.word	0xffffffff


	//   ....[23]....
        /*0098*/ 	.word	0xffffffff


	//   ....[24]....
        /*009c*/ 	.word	0xffffffff


	//   ....[25]....
        /*00a0*/ 	.word	0xffffffff


	//   ....[26]....
        /*00a4*/ 	.word	0xffffffff


	//   ....[27]....
        /*00a8*/ 	.word	0xffffffff


	//----- nvinfo : EIATTR_COOP_GROUP_INSTR_OFFSETS
	.align		4
.L_1024:
        /*00ac*/ 	.byte	0x04, 0x28
        /*00ae*/ 	.short	(.L_1026 - .L_1025)


	//   ....[0]....
.L_1025:
        /*00b0*/ 	.word	0x0001d7e0


	//   ....[1]....
        /*00b4*/ 	.word	0x0001d810


	//   ....[2]....
        /*00b8*/ 	.word	0x0001d830


	//   ....[3]....
        /*00bc*/ 	.word	0x0001d850


	//   ....[4]....
        /*00c0*/ 	.word	0x0001d870


	//   ....[5]....
        /*00c4*/ 	.word	0x0001dda0


	//   ....[6]....
        /*00c8*/ 	.word	0x0001ddc0


	//   ....[7]....
        /*00cc*/ 	.word	0x0001dde0


	//   ....[8]....
        /*00d0*/ 	.word	0x0001de00


	//   ....[9]....
        /*00d4*/ 	.word	0x0001de20


	//   ....[10]....
        /*00d8*/ 	.word	0x0001df10


	//   ....[11]....
        /*00dc*/ 	.word	0x0001df90


	//   ....[12]....
        /*00e0*/ 	.word	0x0001dfa0


	//   ....[13]....
        /*00e4*/ 	.word	0x0001dff0


	//   ....[14]....
        /*00e8*/ 	.word	0x0001e050


	//   ....[15]....
        /*00ec*/ 	.word	0x0001e060


	//   ....[16]....
        /*00f0*/ 	.word	0x0001e150


	//   ....[17]....
        /*00f4*/ 	.word	0x0001e160


	//   ....[18]....
        /*00f8*/ 	.word	0x0001eca0


	//   ....[19]....
        /*00fc*/ 	.word	0x0001ed00


	//   ....[20]....
        /*0100*/ 	.word	0x0001ed60


	//   ....[21]....
        /*0104*/ 	.word	0x0001edc0


	//   ....[22]....
        /*0108*/ 	.word	0x0001ee20


	//   ....[23]....
        /*010c*/ 	.word	0x0001f390


	//   ....[24]....
        /*0110*/ 	.word	0x0001f3f0


	//   ....[25]....
        /*0114*/ 	.word	0x0001f450


	//   ....[26]....
        /*0118*/ 	.word	0x0001f4b0


	//   ....[27]....
        /*011c*/ 	.word	0x0001f510


	//----- nvinfo : EIATTR_EXIT_INSTR_OFFSETS
	.align		4
.L_1026:
        /*0120*/ 	.byte	0x04, 0x1c
        /*0122*/ 	.short	(.L_1028 - .L_1027)


	//   ....[0]....
.L_1027:
        /*0124*/ 	.word	0x00000720


	//   ....[1]....
        /*0128*/ 	.word	0x0001ec50


	//----- nvinfo : EIATTR_MAX_THREADS
	.align		4
.L_1028:
        /*012c*/ 	.byte	0x04, 0x05
        /*012e*/ 	.short	(.L_1030 - .L_1029)
.L_1029:
        /*0130*/ 	.word	0x00000080
        /*0134*/ 	.word	0x00000001
        /*0138*/ 	.word	0x00000001


	//----- nvinfo : EIATTR_CRS_STACK_SIZE
	.align		4
.L_1030:
        /*013c*/ 	.byte	0x04, 0x1e
        /*013e*/ 	.short	(.L_1032 - .L_1031)
.L_1031:
        /*0140*/ 	.word	0x00000000
.L_1032:


//--------------------- .nv.info._ZN10layer_norm31ln_parallel_residual_fwd_kernelINS_13Kernel_traitsI13__nv_bfloat16S2_fS2_fjLj5120ELj1ELj1ELj4ELj16ENS_18Kernel_traits_baseILj5120ES2_S2_fS2_fjLj128EEEEELb0ELb0ELb0EEEvNS_9FwdParamsE --------------------------
	.section	.nv.info._ZN10layer_norm31ln_parallel_residual_fwd_kernelINS_13Kernel_traitsI13__nv_bfloat16S2_fS2_fjLj5120ELj1ELj1ELj4ELj16ENS_18Kernel_traits_baseILj5120ES2_S2_fS2_fjLj128EEEEELb0ELb0ELb0EEEvNS_9FwdParamsE,"",@"SHT_CUDA_INFO"
	.sectionflags	@""
	.align	4


	//----- nvinfo : EIATTR_CUDA_API_VERSION
	.align		4
        /*0000*/ 	.byte	0x04, 0x37
        /*0002*/ 	.short	(.L_1034 - .L_1033)
.L_1033:
        /*0004*/ 	.word	0x00000082


	//----- nvinfo : EIATTR_SW2861232_WAR
	.align		4
.L_1034:
        /*0008*/ 	.byte	0x01, 0x35
	.zero		2


	//----- nvinfo : EIATTR_PARAM_CBANK
	.align		4
        /*000c*/ 	.byte	0x04, 0x0a
        /*000e*/ 	.short	(.L_1036 - .L_1035)
	.align		4
.L_1035:
        /*0010*/ 	.word	index@(.nv.constant0._ZN10layer_norm31ln_parallel_residual_fwd_kernelINS_13Kernel_traitsI13__nv_bfloat16S2_fS2_fjLj5120ELj1ELj1ELj4ELj16ENS_18Kernel_traits_baseILj5120ES2_S2_fS2_fjLj128EEEEELb0ELb0ELb0EEEvNS_9FwdParamsE)
        /*0014*/ 	.short	0x0160
        /*0016*/ 	.short	0x00e8


	//----- nvinfo : EIATTR_CBANK_PARAM_SIZE
	.align		4
.L_1036:
        /*0018*/ 	.byte	0x03, 0x19
        /*001a*/ 	.short	0x00e8


	//----- nvinfo : EIATTR_KPARAM_INFO
	.align		4
        /*001c*/ 	.byte	0x04, 0x17
        /*001e*/ 	.short	(.L_1038 - .L_1037)
.L_1037:
        /*0020*/ 	.word	0x00000000
        /*0024*/ 	.short	0x0000
        /*0026*/ 	.short	0x0000
        /*0028*/ 	.byte	0x00, 0xf0, 0xa1, 0x03


	//----- nvinfo : EIATTR_MAXREG_COUNT
	.align		4
.L_1038:
        /*002c*/ 	.byte	0x03, 0x1b
        /*002e*/ 	.short	0x00ff


	//----- nvinfo : EIATTR_NUM_BARRIERS
	.align		4
        /*0030*/ 	.byte	0x02, 0x4c
        /*0032*/ 	.byte	0x01
	.zero		1


	//----- nvinfo : EIATTR_MERCURY_ISA_VERSION
	.align		4
        /*0034*/ 	.byte	0x03, 0x5f
        /*0036*/ 	.short	0x0000


	//----- nvinfo : EIATTR_COOP_GROUP_MASK_REGIDS
	.align		4
        /*0038*/ 	.byte	0x04, 0x29
        /*003a*/ 	.short	(.L_1040 - .L_1039)


	//   ....[0]....
.L_1039:
        /*003c*/ 	.word	0xffffffff


	//   ....[1]....
        /*0040*/ 	.word	0xffffffff


	//   ....[2]....
        /*0044*/ 	.word	0xffffffff


	//   ....[3]....
        /*0048*/ 	.word	0xffffffff


	//   ....[4]....
        /*004c*/ 	.word	0xffffffff


	//   ....[5]....
        /*0050*/ 	.word	0xffffffff


	//   ....[6]....
        /*0054*/ 	.word	0xffffffff


	//   ....[7]....
        /*0058*/ 	.word	0xffffffff


	//   ....[8]....
        /*005c*/ 	.word	0xffffffff


	//   ....[9]....
        /*0060*/ 	.word	0xffffffff


	//   ....[10]....
        /*0064*/ 	.word	0xffffffff


	//   ....[11]....
        /*0068*/ 	.word	0xffffffff


	//   ....[12]....
        /*006c*/ 	.word	0xffffffff


	//   ....[13]....
        /*0070*/ 	.word	0xffffffff


	//   ....[14]....
        /*0074*/ 	.word	0xffffffff


	//   ....[15]....
        /*0078*/ 	.word	0xffffffff


	//   ....[16]....
        /*007c*/ 	.word	0xffffffff


	//   ....[17]....
        /*0080*/ 	.word	0xffffffff


	//   ....[18]....
        /*0084*/ 	.word	0xffffffff


	//   ....[19]....
        /*0088*/ 	.word	0xffffffff


	//   ....[20]....
        /*008c*/ 	.word	0xffffffff


	//   ....[21]....
        /*0090*/ 	.word	0xffffffff


	//   ....[22]....
        /*0094*/ 	.word	0xffffffff


	//   ....[23]....
        /*0098*/ 	.word	0xffffffff


	//   ....[24]....
        /*009c*/ 	.word	0xffffffff


	//   ....[25]....
        /*00a0*/ 	.word	0xffffffff


	//   ....[26]....
        /*00a4*/ 	.word	0xffffffff


	//   ....[27]....
        /*00a8*/ 	.word	0xffffffff


	//----- nvinfo : EIATTR_COOP_GROUP_INSTR_OFFSETS
	.align		4
.L_1040:
        /*00ac*/ 	.byte	0x04, 0x28
        /*00ae*/ 	.short	(.L_1042 - .L_1041)


	//   ....[0]....
.L_1041:
        /*00b0*/ 	.word	0x000033b0


	//   ....[1]....
        /*00b4*/ 	.word	0x000033e0


	//   ....[2]....
        /*00b8*/ 	.word	0x00003400


	//   ....[3]....
        /*00bc*/ 	.word	0x00003420


	//   ....[4]....
        /*00c0*/ 	.word	0x00003440


	//   ....[5]....
        /*00c4*/ 	.word	0x00003980


	//   ....[6]....
        /*00c8*/ 	.word	0x000039a0


	//   ....[7]....
        /*00cc*/ 	.word	0x000039c0


	//   ....[8]....
        /*00d0*/ 	.word	0x000039e0


	//   ....[9]....
        /*00d4*/ 	.word	0x00003a00


	//   ....[10]....
        /*00d8*/ 	.word	0x00003b20


	//   ....[11]....
        /*00dc*/ 	.word	0x00003b70


	//   ....[12]....
        /*00e0*/ 	.word	0x00003ba0


	//   ....[13]....
        /*00e4*/ 	.word	0x00003bb0


	//   ....[14]....
        /*00e8*/ 	.word	0x00003c40


	//   ....[15]....
        /*00ec*/ 	.word	0x00003c90


	//   ....[16]....
        /*00f0*/ 	.word	0x00003d60


	//   ....[17]....
        /*00f4*/ 	.word	0x00003d70


	//   ....[18]....
        /*00f8*/ 	.word	0x00004e30


	//   ....[19]....
        /*00fc*/ 	.word	0x00004ea0


	//   ....[20]....
        /*0100*/ 	.word	0x00004f00


	//   ....[21]....
        /*0104*/ 	.word	0x00004f60


	//   ....[22]....
        /*0108*/ 	.word	0x00004fc0


	//   ....[23]....
        /*010c*/ 	.word	0x00005540


	//   ....[24]....
        /*0110*/ 	.word	0x000055a0


	//   ....[25]....
        /*0114*/ 	.word	0x00005600


	//   ....[26]....
        /*0118*/ 	.word	0x00005660


	//   ....[27]....
        /*011c*/ 	.word	0x000056d0


	//----- nvinfo : EIATTR_EXIT_INSTR_OFFSETS
	.align		4
.L_1042:
        /*0120*/ 	.byte	0x04, 0x1c
        /*0122*/ 	.short	(.L_1044 - .L_1043)


	//   ....[0]....
.L_1043:
        /*0124*/ 	.word	0x00000940


	//   ....[1]....
        /*0128*/ 	.word	0x00004de0


	//----- nvinfo : EIATTR_MAX_THREADS
	.align		4
.L_1044:
        /*012c*/ 	.byte	0x04, 0x05
        /*012e*/ 	.short	(.L_1046 - .L_1045)
.L_1045:
        /*0130*/ 	.word	0x00000080
        /*0134*/ 	.word	0x00000001
        /*0138*/ 	.word	0x00000001


	//----- nvinfo : EIATTR_CRS_STACK_SIZE
	.align		4
.L_1046:
        /*013c*/ 	.byte	0x04, 0x1e
        /*013e*/ 	.short	(.L_1048 - .L_1047)
.L_1047:
        /*0140*/ 	.word	0x00000000
.L_1048:


//--------------------- .nv.info._ZN10layer_norm31ln_parallel_residual_fwd_kernelINS_13Kernel_traitsI13__nv_bfloat16S2_fS2_fjLj5120ELj1ELj1ELj4ELj16ENS_18Kernel_traits_baseILj5120ES2_S2_fS2_fjLj128EEEEELb0ELb0ELb1EEEvNS_9FwdParamsE --------------------------
	.section	.nv.info._ZN10layer_norm31ln_parallel_residual_fwd_kernelINS_13Kernel_traitsI13__nv_bfloat16S2_fS2_fjLj5120ELj1ELj1ELj4ELj16ENS_18Kernel_traits_baseILj5120ES2_S2_fS2_fjLj128EEEEELb0ELb0ELb1EEEvNS_9FwdParamsE,"",@"SHT_CUDA_INFO"
	.sectionflags	@""
	.align	4


	//----- nvinfo : EIATTR_CUDA_API_VERSION
	.align		4
        /*0000*/ 	.byte	0x04, 0x37
        /*0002*/ 	.short	(.L_1050 - .L_1049)
.L_1049:
        /*0004*/ 	.word	0x00000082


	//----- nvinfo : EIATTR_SW2861232_WAR
	.align		4
.L_1050:
        /*0008*/ 	.byte	0x01, 0x35
	.zero		2


	//----- nvinfo : EIATTR_PARAM_CBANK
	.align		4
        /*000c*/ 	.byte	0x04, 0x0a
        /*000e*/ 	.short	(.L_1052 - .L_1051)
	.align		4
.L_1051:
        /*0010*/ 	.word	index@(.nv.constant0._ZN10layer_norm31ln_parallel_residual_fwd_kernelINS_13Kernel_traitsI13__nv_bfloat16S2_fS2_fjLj5120ELj1ELj1ELj4ELj16ENS_18Kernel_traits_baseILj5120ES2_S2_fS2_fjLj128EEEEELb0ELb0ELb1EEEvNS_9FwdParamsE)
        /*0014*/ 	.short	0x0160
        /*0016*/ 	.short	0x00e8


	//----- nvinfo : EIATTR_CBANK_PARAM_SIZE
	.align		4
.L_1052:
        /*0018*/ 	.byte	0x03, 0x19
        /*001a*/ 	.short	0x00e8


	//----- nvinfo : EIATTR_KPARAM_INFO
	.align		4
        /*001c*/ 	.byte	0x04, 0x17
        /*001e*/ 	.short	(.L_1054 - .L_1053)
.L_1053:
        /*0020*/ 	.word	0x00000000
        /*0024*/ 	.short	0x0000
        /*0026*/ 	.short	0x0000
        /*0028*/ 	.byte	0x00, 0xf0, 0xa1, 0x03


	//----- nvinfo : EIATTR_MAXREG_COUNT
	.align		4
.L_1054:
        /*002c*/ 	.byte	0x03, 0x1b
        /*002e*/ 	.short	0x00ff


	//----- nvinfo : EIATTR_NUM_BARRIERS
	.align		4
        /*0030*/ 	.byte	0x02, 0x4c
        /*0032*/ 	.byte	0x01
	.zero		1


	//----- nvinfo : EIATTR_MERCURY_ISA_VERSION
	.align		4
        /*0034*/ 	.byte	0x03, 0x5f
        /*0036*/ 	.short	0x0000


	//----- nvinfo : EIATTR_COOP_GROUP_MASK_REGIDS
	.align		4
        /*0038*/ 	.byte	0x04, 0x29
        /*003a*/ 	.short	(.L_1056 - .L_1055)


	//   ....[0]....
.L_1055:
        /*003c*/ 	.word	0xffffffff


	//   ....[1]....
        /*0040*/ 	.word	0xffffffff


	//   ....[2]....
        /*0044*/ 	.word	0xffffffff


	//   ....[3]....
        /*0048*/ 	.word	0xffffffff


	//   ....[4]....
        /*004c*/ 	.word	0xffffffff


	//   ....[5]....
        /*0050*/ 	.word	0xffffffff


	//   ....[6]....
        /*0054*/ 	.word	0xffffffff


	//   ....[7]....
        /*0058*/ 	.word	0xffffffff


	//   ....[8]....
        /*005c*/ 	.word	0xffffffff


	//   ....[9]....
        /*0060*/ 	.word	0xffffffff


	//   ....[10]....
        /*0064*/ 	.word	0xffffffff


	//   ....[11]....
        /*0068*/ 	.word	0xffffffff


	//   ....[12]....
        /*006c*/ 	.word	0xffffffff


	//   ....[13]....
        /*0070*/ 	.word	0xffffffff


	//   ....[14]....
        /*0074*/ 	.word	0xffffffff


	//   ....[15]....
        /*0078*/ 	.word	0xffffffff


	//   ....[16]....
        /*007c*/ 	.word	0xffffffff


	//   ....[17]....
        /*0080*/ 	.word	0xffffffff


	//   ....[18]....
        /*0084*/ 	.word	0xffffffff


	//   ....[19]....
        /*0088*/ 	.word	0xffffffff


	//   ....[20]....
        /*008c*/ 	.word	0xffffffff


	//   ....[21]....
        /*0090*/ 	.word	0xffffffff


	//   ....[22]....
        /*0094*/ 	.word	0xffffffff


	//   ....[23]....
        /*0098*/ 	.word	0xffffffff


	//   ....[24]....
        /*009c*/ 	.word	0xffffffff


	//   ....[25]....
        /*00a0*/ 	.word	0xffffffff


	//   ....[26]....
        /*00a4*/ 	.word	0xffffffff


	//   ....[27]....
        /*00a8*/ 	.word	0xffffffff


	//----- nvinfo : EIATTR_COOP_GROUP_INSTR_OFFSETS
	.align		4
.L_1056:
        /*00ac*/ 	.byte	0x04, 0x28
        /*00ae*/ 	.short	(.L_1058 - .L_1057)


	//   ....[0]....
.L_1057:
        /*00b0*/ 	.word	0x000026a0


	//   ....[1]....
        /*00b4*/ 	.word	0x000026d0


	//   ....[2]....
        /*00b8*/ 	.word	0x000026f0


	//   ....[3]....
        /*00bc*/ 	.word	0x00002710


	//   ....[4]....
        /*00c0*/ 	.word	0x00002730


	//   ....[5]....
        /*00c4*/ 	.word	0x00002c60


	//   ....[6]....
        /*00c8*/ 	.word	0x00002c80


	//   ....[7]....
        /*00cc*/ 	.word	0x00002ca0


	//   ....[8]....
        /*00d0*/ 	.word	0x00002cc0


	//   ....[9]....
        /*00d4*/ 	.word	0x00002ce0


	//   ....[10]....
        /*00d8*/ 	.word	0x00002df0


	//   ....[11]....
        /*00dc*/ 	.word	0x00002e50


	//   ....[12]....
        /*00e0*/ 	.word	0x00002e90


	//   ....[13]....
        /*00e4*/ 	.word	0x00002ee0


	//   ....[14]....
        /*00e8*/ 	.word	0x00002f30


	//   ....[15]....
        /*00ec*/ 	.word	0x00002fb0


	//   ....[16]....
        /*00f0*/ 	.word	0x00002ff0


	//   ....[17]....
        /*00f4*/ 	.word	0x00003060


	//   ....[18]....
        /*00f8*/ 	.word	0x00004430


	//   ....[19]....
        /*00fc*/ 	.word	0x000044a0


	//   ....[20]....
        /*0100*/ 	.word	0x00004500


	//   ....[21]....
        /*0104*/ 	.word	0x00004560


	//   ....[22]....
        /*0108*/ 	.word	0x000045c0


	//   ....[23]....
        /*010c*/ 	.word	0x00004b30


	//   ....[24]....
        /*0110*/ 	.word	0x00004b90


	//   ....[25]....
        /*0114*/ 	.word	0x00004bf0


	//   ....[26]....
        /*0118*/ 	.word	0x00004c50


	//   ....[27]....
        /*011c*/ 	.word	0x00004cb0


	//----- nvinfo : EIATTR_EXIT_INSTR_OFFSETS
	.align		4
.L_1058:
        /*0120*/ 	.byte	0x04, 0x1c
        /*0122*/ 	.short	(.L_1060 - .L_1059)


	//   ....[0]....
.L_1059:
        /*0124*/ 	.word	0x00000210


	//   ....[1]....
        /*0128*/ 	.word	0x000043e0


	//----- nvinfo : EIATTR_MAX_THREADS
	.align		4
.L_1060:
        /*012c*/ 	.byte	0x04, 0x05
        /*012e*/ 	.short	(.L_1062 - .L_1061)
.L_1061:
        /*0130*/ 	.word	0x00000080
        /*0134*/ 	.word	0x00000001
        /*0138*/ 	.word	0x00000001


	//----- nvinfo : EIATTR_CRS_STACK_SIZE
	.align		4
.L_1062:
        /*013c*/ 	.byte	0x04, 0x1e
        /*013e*/ 	.short	(.L_1064 - .L_1063)
.L_1063:
        /*0140*/ 	.word	0x00000000
.L_1064:


//--------------------- .nv.info._ZN10layer_norm31ln_parallel_residual_fwd_kernelINS_13Kernel_traitsI13__nv_bfloat16S2_fS2_fjLj5120ELj1ELj1ELj4ELj16ENS_18Kernel_traits_baseILj5120ES2_S2_fS2_fjLj128EEEEELb0ELb1ELb0EEEvNS_9FwdParamsE --------------------------
	.section	.nv.info._ZN10layer_norm31ln_parallel_residual_fwd_kernelINS_13Kernel_traitsI13__nv_bfloat16S2_fS2_fjLj5120ELj1ELj1ELj4ELj16ENS_18Kernel_traits_baseILj5120ES2_S2_fS2_fjLj128EEEEELb0ELb1ELb0EEEvNS_9FwdParamsE,"",@"SHT_CUDA_INFO"
	.sectionflags	@""
	.align	4


	//----- nvinfo : EIATTR_CUDA_API_VERSION
	.align		4
        /*0000*/ 	.byte	0x04, 0x37
        /*0002*/ 	.short	(.L_1066 - .L_1065)
.L_1065:
        /*0004*/ 	.word	0x00000082


	//----- nvinfo : EIATTR_SW2861232_WAR
	.align		4
.L_1066:
        /*0008*/ 	.byte	0x01, 0x35
	.zero		2


	//----- nvinfo : EIATTR_PARAM_CBANK
	.align		4
        /*000c*/ 	.byte	0x04, 0x0a
        /*000e*/ 	.short	(.L_1068 - .L_1067)
	.align		4
.L_1067:
        /*0010*/ 	.word	index@(.nv.constant0._ZN10layer_norm31ln_parallel_residual_fwd_kernelINS_13Kernel_traitsI13__nv_bfloat16S2_fS2_fjLj5120ELj1ELj1ELj4ELj16ENS_18Kernel_traits_baseILj5120ES2_S2_fS2_fjLj128EEEEELb0ELb1ELb0EEEvNS_9FwdParamsE)
        /*0014*/ 	.short	0x0160
        /*0016*/ 	.short	0x00e8


	//----- nvinfo : EIATTR_CBANK_PARAM_SIZE
	.align		4
.L_1068:
        /*0018*/ 	.byte	0x03, 0x19
        /*001a*/ 	.short	0x00e8


	//----- nvinfo : EIATTR_KPARAM_INFO
	.align		4
        /*001c*/ 	.byte	0x04, 0x17
        /*001e*/ 	.short	(.L_1070 - .L_1069)
.L_1069:
        /*0020*/ 	.word	0x00000000
        /*0024*/ 	.short	0x0000
        /*0026*/ 	.short	0x0000
        /*0028*/ 	.byte	0x00, 0xf0, 0xa1, 0x03


	//----- nvinfo : EIATTR_MAXREG_COUNT
	.align		4
.L_1070:
        /*002c*/ 	.byte	0x03, 0x1b
        /*002e*/ 	.short	0x00ff


	//----- nvinfo : EIATTR_NUM_BARRIERS
	.align		4
        /*0030*/ 	.byte	0x02, 0x4c
        /*0032*/ 	.byte	0x01
	.zero		1


	//----- nvinfo : EIATTR_MERCURY_ISA_VERSION
	.align		4
        /*0034*/ 	.byte	0x03, 0x5f
        /*0036*/ 	.short	0x0000


	//----- nvinfo : EIATTR_COOP_GROUP_MASK_REGIDS
	.align		4
        /*0038*/ 	.byte	0x04, 0x29
        /*003a*/ 	.short	(.L_1072 - .L_1071)


	//   ....[0]....
.L_1071:
        /*003c*/ 	.word	0xffffffff


	//   ....[1]....
        /*0040*/ 	.word	0xffffffff


	//   ....[2]....
        /*0044*/ 	.word	0xffffffff


	//   ....[3]....
        /*0048*/ 	.word	0xffffffff


	//   ....[4]....
        /*004c*/ 	.word	0xffffffff


	//   ....[5]....
        /*0050*/ 	.word	0xffffffff


	//   ....[6]....
        /*0054*/ 	.word	0xffffffff


	//   ....[7]....
        /*0058*/ 	.word	0xffffffff


	//   ....[8]....
        /*005c*/ 	.word	0xffffffff


	//   ....[9]....
        /*0060*/ 	.word	0xffffffff


	//   ....[10]....
        /*0064*/ 	.word	0xffffffff


	//   ....[11]....
        /*0068*/ 	.word	0xffffffff


	//   ....[12]....
        /*006c*/ 	.word	0xffffffff


	//   ....[13]....
        /*0070*/ 	.word	0xffffffff


	//   ....[14]....
        /*0074*/ 	.word	0xffffffff


	//   ....[15]....
        /*0078*/ 	.word	0xffffffff


	//   ....[16]....
        /*007c*/ 	.word	0xffffffff


	//   ....[17]....
        /*0080*/ 	.word	0xffffffff


	//   ....[18]....
        /*0084*/ 	.word	0xffffffff


	//   ....[19]....
        /*0088*/ 	.word	0xffffffff


	//   ....[20]....
        /*008c*/ 	.word	0xffffffff


	//   ....[21]....
        /*0090*/ 	.word	0xffffffff


	//   ....[22]....
        /*0094*/ 	.word	0xffffffff


	//   ....[23]....
        /*0098*/ 	.word	0xffffffff


	//   ....[24]....
        /*009c*/ 	.word	0xffffffff


	//   ....[25]....
        /*00a0*/ 	.word	0xffffffff


	//   ....[26]....
        /*00a4*/ 	.word	0xffffffff


	//   ....[27]....
        /*00a8*/ 	.word	0xffffffff


	//----- nvinfo : EIATTR_COOP_GROUP_INSTR_OFFSETS
	.align		4
.L_1072:
        /*00ac*/ 	.byte	0x04, 0x28
        /*00ae*/ 	.short	(.L_1074 - .L_1073)


	//   ....[0]....
.L_1073:
        /*00b0*/ 	.word	0x00002af0


	//   ....[1]....
        /*00b4*/ 	.word	0x00002b20


	//   ....[2]....
        /*00b8*/ 	.word	0x00002b40


	//   ....[3]....
        /*00bc*/ 	.word	0x00002b60


	//   ....[4]....
        /*00c0*/ 	.word	0x00002b80


	//   ....[5]....
        /*00c4*/ 	.word	0x000030c0


	//   ....[6]....
        /*00c8*/ 	.word	0x000030e0


	//   ....[7]....
        /*00cc*/ 	.word	0x00003100


	//   ....[8]....
        /*00d0*/ 	.word	0x00003120


	//   ....[9]....
        /*00d4*/ 	.word	0x00003140


	//   ....[10]....
        /*00d8*/ 	.word	0x00003260


	//   ....[11]....
        /*00dc*/ 	.word	0x000032c0


	//   ....[12]....
        /*00e0*/ 	.word	0x000032f0


	//   ....[13]....
        /*00e4*/ 	.word	0x00003300


	//   ....[14]....
        /*00e8*/ 	.word	0x000033a0


	//   ....[15]....
        /*00ec*/ 	.word	0x000033e0


	//   ....[16]....
        /*00f0*/ 	.word	0x00003480


	//   ....[17]....
        /*00f4*/ 	.word	0x000034c0


	//   ....[18]....
        /*00f8*/ 	.word	0x00004110


	//   ....[19]....
        /*00fc*/ 	.word	0x00004180


	//   ....[20]....
        /*0100*/ 	.word	0x000041e0


	//   ....[21]....
        /*0104*/ 	.word	0x00004240


	//   ....[22]....
        /*0108*/ 	.word	0x000042a0


	//   ....[23]....
        /*010c*/ 	.word	0x00004820


	//   ....[24]....
        /*0110*/ 	.word	0x00004880


	//   ....[25]....
        /*0114*/ 	.word	0x000048e0


	//   ....[26]....
        /*0118*/ 	.word	0x00004940


	//   ....[27]....
        /*011c*/ 	.word	0x000049b0


	//----- nvinfo : EIATTR_EXIT_INSTR_OFFSETS
	.align		4
.L_1074:
        /*0120*/ 	.byte	0x04, 0x1c
        /*0122*/ 	.short	(.L_1076 - .L_1075)


	//   ....[0]....
.L_1075:
        /*0124*/ 	.word	0x00000580


	//   ....[1]....
        /*0128*/ 	.word	0x000040c0


	//----- nvinfo : EIATTR_MAX_THREADS
	.align		4
.L_1076:
        /*012c*/ 	.byte	0x04, 0x05
        /*012e*/ 	.short	(.L_1078 - .L_1077)
.L_1077:
        /*0130*/ 	.word	0x00000080
        /*0134*/ 	.word	0x00000001
        /*0138*/ 	.word	0x00000001


	//----- nvinfo : EIATTR_CRS_STACK_SIZE
	.align		4
.L_1078:
        /*013c*/ 	.byte	0x04, 0x1e
        /*013e*/ 	.short	(.L_1080 - .L_1079)
.L_1079:
        /*0140*/ 	.word	0x00000000
.L_1080:


//--------------------- .nv.info._ZN10layer_norm31ln_parallel_residual_fwd_kernelINS_13Kernel_traitsI13__nv_bfloat16S2_fS2_fjLj5120ELj1ELj1ELj4ELj16ENS_18Kernel_traits_baseILj5120ES2_S2_fS2_fjLj128EEEEELb0ELb1ELb1EEEvNS_9FwdParamsE --------------------------
	.section	.nv.info._ZN10layer_norm31ln_parallel_residual_fwd_kernelINS_13Kernel_traitsI13__nv_bfloat16S2_fS2_fjLj5120ELj1ELj1ELj4ELj16ENS_18Kernel_traits_baseILj5120ES2_S2_fS2_fjLj128EEEEELb0ELb1ELb1EEEvNS_9FwdParamsE,"",@"SHT_CUDA_INFO"
	.sectionflags	@""
	.align	4


	//----- nvinfo : EIATTR_CUDA_API_VERSION
	.align		4
        /*0000*/ 	.byte	0x04, 0x37
        /*0002*/ 	.short	(.L_1082 - .L_1081)
.L_1081:
        /*0004*/ 	.word	0x00000082


	//----- nvinfo : EIATTR_SW2861232_WAR
	.align		4
.L_1082:
        /*0008*/ 	.byte	0x01, 0x35
	.zero		2


	//----- nvinfo : EIATTR_PARAM_CBANK
	.align		4
        /*000c*/ 	.byte	0x04, 0x0a
        /*000e*/ 	.short	(.L_1084 - .L_1083)
	.align		4
.L_1083:
        /*0010*/ 	.word	index@(.nv.constant0._ZN10layer_norm31ln_parallel_residual_fwd_kernelINS_13Kernel_traitsI13__nv_bfloat16S2_fS2_fjLj5120ELj1ELj1ELj4ELj16ENS_18Kernel_traits_baseILj5120ES2_S2_fS2_fjLj128EEEEELb0ELb1ELb1EEEvNS_9FwdParamsE)
        /*0014*/ 	.short	0x0160
        /*0016*/ 	.short	0x00e8


	//----- nvinfo : EIATTR_CBANK_PARAM_SIZE
	.align		4
.L_1084:
        /*0018*/ 	.byte	0x03, 0x19
        /*001a*/ 	.short	0x00e8


	//----- nvinfo : EIATTR_KPARAM_INFO
	.align		4
        /*001c*/ 	.byte	0x04, 0x17
        /*001e*/ 	.short	(.L_1086 - .L_1085)
.L_1085:
        /*0020*/ 	.word	0x00000000
        /*0024*/ 	.short	0x0000
        /*0026*/ 	.short	0x0000
        /*0028*/ 	.byte	0x00, 0xf0, 0xa1, 0x03


	//----- nvinfo : EIATTR_MAXREG_COUNT
	.align		4
.L_1086:
        /*002c*/ 	.byte	0x03, 0x1b
        /*002e*/ 	.short	0x00ff


	//----- nvinfo : EIATTR_NUM_BARRIERS
	.align		4
        /*0030*/ 	.byte	0x02, 0x4c
        /*0032*/ 	.byte	0x01
	.zero		1


	//----- nvinfo : EIATTR_MERCURY_ISA_VERSION
	.align		4
        /*0034*/ 	.byte	0x03, 0x5f
        /*0036*/ 	.short	0x0000


	//----- nvinfo : EIATTR_COOP_GROUP_MASK_REGIDS
	.align		4
        /*0038*/ 	.byte	0x04, 0x29
        /*003a*/ 	.short	(.L_1088 - .L_1087)


	//   ....[0]....
.L_1087:
        /*003c*/ 	.word	0xffffffff


	//   ....[1]....
        /*0040*/ 	.word	0xffffffff


	//   ....[2]....
        /*0044*/ 	.word	0xffffffff


	//   ....[3]....
        /*0048*/ 	.word	0xffffffff


	//   ....[4]....
        /*004c*/ 	.word	0xffffffff


	//   ....[5]....
        /*0050*/ 	.word	0xffffffff


	//   ....[6]....
        /*0054*/ 	.word	0xffffffff


	//   ....[7]....
        /*0058*/ 	.word	0xffffffff


	//   ....[8]....
        /*005c*/ 	.word	0xffffffff


	//   ....[9]....
        /*0060*/ 	.word	0xffffffff


	//   ....[10]....
        /*0064*/ 	.word	0xffffffff


	//   ....[11]....
        /*0068*/ 	.word	0xffffffff


	//   ....[12]....
        /*006c*/ 	.word	0xffffffff


	//   ....[13]....
        /*0070*/ 	.word	0xffffffff


	//   ....[14]....
        /*0074*/ 	.word	0xffffffff


	//   ....[15]....
        /*0078*/ 	.word	0xffffffff


	//   ....[16]....
        /*007c*/ 	.word	0xffffffff


	//   ....[17]....
        /*0080*/ 	.word	0xffffffff


	//   ....[18]....
        /*0084*/ 	.word	0xffffffff


	//   ....[19]....
        /*0088*/ 	.word	0xffffffff


	//   ....[20]....
        /*008c*/ 	.word	0xffffffff


	//   ....[21]....
        /*0090*/ 	.word	0xffffffff


	//   ....[22]....
        /*0094*/ 	.word	0xffffffff


	//   ....[23]....
        /*0098*/ 	.word	0xffffffff


	//   ....[24]....
        /*009c*/ 	.word	0xffffffff


	//   ....[25]....
        /*00a0*/ 	.word	0xffffffff


	//   ....[26]....
        /*00a4*/ 	.word	0xffffffff


	//   ....[27]....
        /*00a8*/ 	.word	0xffffffff


	//----- nvinfo : EIATTR_COOP_GROUP_INSTR_OFFSETS
	.align		4
.L_1088:
        /*00ac*/ 	.byte	0x04, 0x28
        /*00ae*/ 	.short	(.L_1090 - .L_1089)


	//   ....[0]....
.L_1089:
        /*00b0*/ 	.word	0x00002370


	//   ....[1]....
        /*00b4*/ 	.word	0x000023a0


	//   ....[2]....
        /*00b8*/ 	.word	0x000023c0


	//   ....[3]....
        /*00bc*/ 	.word	0x000023e0


	//   ....[4]....
        /*00c0*/ 	.word	0x00002400


	//   ....[5]....
        /*00c4*/ 	.word	0x00002930


	//   ....[6]....
        /*00c8*/ 	.word	0x00002950


	//   ....[7]....
        /*00cc*/ 	.word	0x00002970


	//   ....[8]....
        /*00d0*/ 	.word	0x00002990


	//   ....[9]....
        /*00d4*/ 	.word	0x000029b0


	//   ....[10]....
        /*00d8*/ 	.word	0x00002a80


	//   ....[11]....
        /*00dc*/ 	.word	0x00002ae0


	//   ....[12]....
        /*00e0*/ 	.word	0x00002b20


	//   ....[13]....
        /*00e4*/ 	.word	0x00002ba0


	//   ....[14]....
        /*00e8*/ 	.word	0x00002bc0


	//   ....[15]....
        /*00ec*/ 	.word	0x00002c50


	//   ....[16]....
        /*00f0*/ 	.word	0x00002c90


	//   ....[17]....
        /*00f4*/ 	.word	0x00002cf0


	//   ....[18]....
        /*00f8*/ 	.word	0x00003800


	//   ....[19]....
        /*00fc*/ 	.word	0x00003870


	//   ....[20]....
        /*0100*/ 	.word	0x000038d0


	//   ....[21]....
        /*0104*/ 	.word	0x00003930


	//   ....[22]....
        /*0108*/ 	.word	0x00003990


	//   ....[23]....
        /*010c*/ 	.word	0x00003f00


	//   ....[24]....
        /*0110*/ 	.word	0x00003f60


	//   ....[25]....
        /*0114*/ 	.word	0x00003fc0


	//   ....[26]....
        /*0118*/ 	.word	0x00004020


	//   ....[27]....
        /*011c*/ 	.word	0x00004080


	//----- nvinfo : EIATTR_EXIT_INSTR_OFFSETS
	.align		4
.L_1090:
        /*0120*/ 	.byte	0x04, 0x1c
        /*0122*/ 	.short	(.L_1092 - .L_1091)


	//   ....[0]....
.L_1091:
        /*0124*/ 	.word	0x00000140


	//   ....[1]....
        /*0128*/ 	.word	0x000037b0


	//----- nvinfo : EIATTR_MAX_THREADS
	.align		4
.L_1092:
        /*012c*/ 	.byte	0x04, 0x05
        /*012e*/ 	.short	(.L_1094 - .L_1093)
.L_1093:
        /*0130*/ 	.word	0x00000080
        /*0134*/ 	.word	0x00000001
        /*0138*/ 	.word	0x00000001


	//----- nvinfo : EIATTR_CRS_STACK_SIZE
	.align		4
.L_1094:
        /*013c*/ 	.byte	0x04, 0x1e
        /*013e*/ 	.short	(.L_1096 - .L_1095)
.L_1095:
        /*0140*/ 	.word	0x00000000
.L_1096:


//--------------------- .nv.info._ZN10layer_norm31ln_parallel_residual_fwd_kernelINS_13Kernel_traitsI13__nv_bfloat16S2_fS2_fjLj5120ELj1ELj1ELj4ELj16ENS_18Kernel_traits_baseILj5120ES2_S2_fS2_fjLj128EEEEELb1ELb0ELb0EEEvNS_9FwdParamsE --------------------------
	.section	.nv.info._ZN10layer_norm31ln_parallel_residual_fwd_kernelINS_13Kernel_traitsI13__nv_bfloat16S2_fS2_fjLj5120ELj1ELj1ELj4ELj16ENS_18Kernel_traits_baseILj5120ES2_S2_fS2_fjLj128EEEEELb1ELb0ELb0EEEvNS_9FwdParamsE,"",@"SHT_CUDA_INFO"
	.sectionflags	@""
	.align	4


	//----- nvinfo : EIATTR_CUDA_API_VERSION
	.align		4
        /*0000*/ 	.byte	0x04, 0x37
        /*0002*/ 	.short	(.L_1098 - .L_1097)
.L_1097:
        /*0004*/ 	.word	0x00000082


	//----- nvinfo : EIATTR_SW2861232_WAR
	.align		4
.L_1098:
        /*0008*/ 	.byte	0x01, 0x35
	.zero		2


	//----- nvinfo : EIATTR_PARAM_CBANK
	.align		4
        /*000c*/ 	.byte	0x04, 0x0a
        /*000e*/ 	.short	(.L_1100 - .L_1099)
	.align		4
.L_1099:
        /*0010*/ 	.word	index@(.nv.constant0._ZN10layer_norm31ln_parallel_residual_fwd_kernelINS_13Kernel_traitsI13__nv_bfloat16S2_fS2_fjLj5120ELj1ELj1ELj4ELj16ENS_18Kernel_traits_baseILj5120ES2_S2_fS2_fjLj128EEEEELb1ELb0ELb0EEEvNS_9FwdParamsE)
        /*0014*/ 	.short	0x0160
        /*0016*/ 	.short	0x00e8


	//----- nvinfo : EIATTR_CBANK_PARAM_SIZE
	.align		4
.L_1100:
        /*0018*/ 	.byte	0x03, 0x19
        /*001a*/ 	.short	0x00e8


	//----- nvinfo : EIATTR_KPARAM_INFO
	.align		4
        /*001c*/ 	.byte	0x04, 0x17
        /*001e*/ 	.short	(.L_1102 - .L_1101)
.L_1101:
        /*0020*/ 	.word	0x00000000
        /*0024*/ 	.short	0x0000
        /*0026*/ 	.short	0x0000
        /*0028*/ 	.byte	0x00, 0xf0, 0xa1, 0x03


	//----- nvinfo : EIATTR_MAXREG_COUNT
	.align		4
.L_1102:
        /*002c*/ 	.byte	0x03, 0x1b
        /*002e*/ 	.short	0x00ff


	//----- nvinfo : EIATTR_NUM_BARRIERS
	.align		4
        /*0030*/ 	.byte	0x02, 0x4c
        /*0032*/ 	.byte	0x01
	.zero		1


	//----- nvinfo : EIATTR_MERCURY_ISA_VERSION
	.align		4
        /*0034*/ 	.byte	0x03, 0x5f
        /*0036*/ 	.short	0x0000


	//----- nvinfo : EIATTR_COOP_GROUP_MASK_REGIDS
	.align		4
        /*0038*/ 	.byte	0x04, 0x29
        /*003a*/ 	.short	(.L_1104 - .L_1103)


	//   ....[0]....
.L_1103:
        /*003c*/ 	.word	0xffffffff


	//   ....[1]....
        /*0040*/ 	.word	0xffffffff


	//   ....[2]....
        /*0044*/ 	.word	0xffffffff


	//   ....[3]....
        /*0048*/ 	.word	0xffffffff


	//   ....[4]....
        /*004c*/ 	.word	0xffffffff


	//   ....[5]....
        /*0050*/ 	.word	0xffffffff


	//   ....[6]....
        /*0054*/ 	.word	0xffffffff


	//   ....[7]....
        /*0058*/ 	.word	0xffffffff


	//   ....[8]....
        /*005c*/ 	.word	0xffffffff


	//   ....[9]....
        /*0060*/ 	.word	0xffffffff


	//   ....[10]....
        /*0064*/ 	.word	0xffffffff


	//   ....[11]....
        /*0068*/ 	.word	0xffffffff


	//   ....[12]....
        /*006c*/ 	.word	0xffffffff


	//   ....[13]....
        /*0070*/ 	.word	0xffffffff


	//   ....[14]....
        /*0074*/ 	.word	0xffffffff


	//   ....[15]....
        /*0078*/ 	.word	0xffffffff


	//   ....[16]....
        /*007c*/ 	.word	0xffffffff


	//   ....[17]....
        /*0080*/ 	.word	0xffffffff


	//   ....[18]....
        /*0084*/ 	.word	0xffffffff


	//   ....[19]....
        /*0088*/ 	.word	0xffffffff


	//   ....[20]....
        /*008c*/ 	.word	0xffffffff


	//   ....[21]....
        /*0090*/ 	.word	0xffffffff


	//   ....[22]....
        /*0094*/ 	.word	0xffffffff


	//   ....[23]....
        /*0098*/ 	.word	0xffffffff


	//   ....[24]....
        /*009c*/ 	.word	0xffffffff


	//   ....[25]....
        /*00a0*/ 	.word	0xffffffff


	//   ....[26]....
        /*00a4*/ 	.word	0xffffffff


	//   ....[27]....
        /*00a8*/ 	.word	0xffffffff


	//----- nvinfo : EIATTR_COOP_GROUP_INSTR_OFFSETS
	.align		4
.L_1104:
        /*00ac*/ 	.byte	0x04, 0x28
        /*00ae*/ 	.short	(.L_1106 - .L_1105)


	//   ....[0]....
.L_1105:
        /*00b0*/ 	.word	0x0001e830


	//   ....[1]....
        /*00b4*/ 	.word	0x0001e860


	//   ....[2]....
        /*00b8*/ 	.word	0x0001e890


	//   ....[3]....
        /*00bc*/ 	.word	0x0001e8b0


	//   ....[4]....
        /*00c0*/ 	.word	0x0001e8d0


	//   ....[5]....
        /*00c4*/ 	.word	0x0001ee10


	//   ....[6]....
        /*00c8*/ 	.word	0x0001ee30


	//   ....[7]....
        /*00cc*/ 	.word	0x0001ee50


	//   ....[8]....
        /*00d0*/ 	.word	0x0001ee70


	//   ....[9]....
        /*00d4*/ 	.word	0x0001ee90


	//   ....[10]....
        /*00d8*/ 	.word	0x0001efc0


	//   ....[11]....
        /*00dc*/ 	.word	0x0001f020


	//   ....[12]....
        /*00e0*/ 	.word	0x0001f050


	//   ....[13]....
        /*00e4*/ 	.word	0x0001f070


	//   ....[14]....
        /*00e8*/ 	.word	0x0001f120


	//   ....[15]....
        /*00ec*/ 	.word	0x0001f140


	//   ....[16]....
        /*00f0*/ 	.word	0x0001f1e0


	//   ....[17]....
        /*00f4*/ 	.word	0x0001f210


	//   ....[18]....
        /*00f8*/ 	.word	0x00020320


	//   ....[19]....
        /*00fc*/ 	.word	0x00020380


	//   ....[20]....
        /*0100*/ 	.word	0x000203e0


	//   ....[21]....
        /*0104*/ 	.word	0x00020440


	//   ....[22]....
        /*0108*/ 	.word	0x000204a0


	//   ....[23]....
        /*010c*/ 	.word	0x00020a30


	//   ....[24]....
        /*0110*/ 	.word	0x00020a90


	//   ....[25]....
        /*0114*/ 	.word	0x00020af0


	//   ....[26]....
        /*0118*/ 	.word	0x00020b50


	//   ....[27]....
        /*011c*/ 	.word	0x00020bc0


	//----- nvinfo : EIATTR_EXIT_INSTR_OFFSETS
	.align		4
.L_1106:
        /*0120*/ 	.byte	0x04, 0x1c
        /*0122*/ 	.short	(.L_1108 - .L_1107)


	//   ....[0]....
.L_1107:
        /*0124*/ 	.word	0x00000e40


	//   ....[1]....
        /*0128*/ 	.word	0x000202d0


	//----- nvinfo : EIATTR_MAX_THREADS
	.align		4
.L_1108:
        /*012c*/ 	.byte	0x04, 0x05
        /*012e*/ 	.short	(.L_1110 - .L_1109)
.L_1109:
        /*0130*/ 	.word	0x00000080
        /*0134*/ 	.word	0x00000001
        /*0138*/ 	.word	0x00000001


	//----- nvinfo : EIATTR_CRS_STACK_SIZE
	.align		4
.L_1110:
        /*013c*/ 	.byte	0x04, 0x1e
        /*013e*/ 	.short	(.L_1112 - .L_1111)
.L_1111:
        /*0140*/ 	.word	0x00000000
.L_1112:


//--------------------- .nv.info._ZN10layer_norm31ln_parallel_residual_fwd_kernelINS_13Kernel_traitsI13__nv_bfloat16S2_fS2_fjLj5120ELj1ELj1ELj4ELj16ENS_18Kernel_traits_baseILj5120ES2_S2_fS2_fjLj128EEEEELb1ELb0ELb1EEEvNS_9FwdParamsE --------------------------
	.section	.nv.info._ZN10layer_norm31ln_parallel_residual_fwd_kernelINS_13Kernel_traitsI13__nv_bfloat16S2_fS2_fjLj5120ELj1ELj1ELj4ELj16ENS_18Kernel_traits_baseILj5120ES2_S2_fS2_fjLj128EEEEELb1ELb0ELb1EEEvNS_9FwdParamsE,"",@"SHT_CUDA_INFO"
	.sectionflags	@""
	.align	4


	//----- nvinfo : EIATTR_CUDA_API_VERSION
	.align		4
        /*0000*/ 	.byte	0x04, 0x37
        /*0002*/ 	.short	(.L_1114 - .L_1113)
.L_1113:
        /*0004*/ 	.word	0x00000082


	//----- nvinfo : EIATTR_SW2861232_WAR
	.align		4
.L_1114:
        /*0008*/ 	.byte	0x01, 0x35
	.zero		2


	//----- nvinfo : EIATTR_PARAM_CBANK
	.align		4
        /*000c*/ 	.byte	0x04, 0x0a
        /*000e*/ 	.short	(.L_1116 - .L_1115)
	.align		4
.L_1115:
        /*0010*/ 	.word	index@(.nv.constant0._ZN10layer_norm31ln_parallel_residual_fwd_kernelINS_13Kernel_traitsI13__nv_bfloat16S2_fS2_fjLj5120ELj1ELj1ELj4ELj16ENS_18Kernel_traits_baseILj5120ES2_S2_fS2_fjLj128EEEEELb1ELb0ELb1EEEvNS_9FwdParamsE)
        /*0014*/ 	.short	0x0160
        /*0016*/ 	.short	0x00e8


	//----- nvinfo : EIATTR_CBANK_PARAM_SIZE
	.align		4
.L_1116:
        /*0018*/ 	.byte	0x03, 0x19
        /*001a*/ 	.short	0x00e8


	//----- nvinfo : EIATTR_KPARAM_INFO
	.align		4
        /*001c*/ 	.byte	0x04, 0x17
        /*001e*/ 	.short	(.L_1118 - .L_1117)
.L_1117:
        /*0020*/ 	.word	0x00000000
        /*0024*/ 	.short	0x0000
        /*0026*/ 	.short	0x0000
        /*0028*/ 	.byte	0x00, 0xf0, 0xa1, 0x03


	//----- nvinfo : EIATTR_MAXREG_COUNT
	.align		4
.L_1118:
        /*002c*/ 	.byte	0x03, 0x1b
        /*002e*/ 	.short	0x00ff


	//----- nvinfo : EIATTR_NUM_BARRIERS
	.align		4
        /*0030*/ 	.byte	0x02, 0x4c
        /*0032*/ 	.byte	0x01
	.zero		1


	//----- nvinfo : EIATTR_MERCURY_ISA_VERSION
	.align		4
        /*0034*/ 	.byte	0x03, 0x5f
        /*0036*/ 	.short	0x0000


	//----- nvinfo : EIATTR_COOP_GROUP_MASK_REGIDS
	.align		4
        /*0038*/ 	.byte	0x04, 0x29
        /*003a*/ 	.short	(.L_1120 - .L_1119)


	//   ....[0]....
.L_1119:
        /*003c*/ 	.word	0xffffffff


	//   ....[1]....
        /*0040*/ 	.word	0xffffffff


	//   ....[2]....
        /*0044*/ 	.word	0xffffffff


	//   ....[3]....
        /*0048*/ 	.word	0xffffffff


	//   ....[4]....
        /*004c*/ 	.word	0xffffffff


	//   ....[5]....
        /*0050*/ 	.word	0xffffffff


	//   ....[6]....
        /*0054*/ 	.word	0xffffffff


	//   ....[7]....
        /*0058*/ 	.word	0xffffffff


	//   ....[8]....
        /*005c*/ 	.word	0xffffffff


	//   ....[9]....
        /*0060*/ 	.word	0xffffffff


	//   ....[10]....
        /*0064*/ 	.word	0xffffffff


	//   ....[11]....
        /*0068*/ 	.word	0xffffffff


	//   ....[12]....
        /*006c*/ 	.word	0xffffffff


	//   ....[13]....
        /*0070*/ 	.word	0xffffffff


	//   ....[14]....
        /*0074*/ 	.word	0xffffffff


	//   ....[15]....
        /*0078*/ 	.word	0xffffffff


	//   ....[16]....
        /*007c*/ 	.word	0xffffffff


	//   ....[17]....
        /*0080*/ 	.word	0xffffffff


	//   ....[18]....
        /*0084*/ 	.word	0xffffffff


	//   ....[19]....
        /*0088*/ 	.word	0xffffffff


	//   ....[20]....
        /*008c*/ 	.word	0xffffffff


	//   ....[21]....
        /*0090*/ 	.word	0xffffffff


	//   ....[22]....
        /*0094*/ 	.word	0xffffffff


	//   ....[23]....
        /*0098*/ 	.word	0xffffffff


	//   ....[24]....
        /*009c*/ 	.word	0xffffffff


	//   ....[25]....
        /*00a0*/ 	.word	0xffffffff


	//   ....[26]....
        /*00a4*/ 	.word	0xffffffff


	//   ....[27]....
        /*00a8*/ 	.word	0xffffffff


	//----- nvinfo : EIATTR_COOP_GROUP_INSTR_OFFSETS
	.align		4
.L_1120:
        /*00ac*/ 	.byte	0x04, 0x28
        /*00ae*/ 	.short	(.L_1122 - .L_1121)


	//   ....[0]....
.L_1121:
        /*00b0*/ 	.word	0x0001d550


	//   ....[1]....
        /*00b4*/ 	.word	0x0001d580


	//   ....[2]....
        /*00b8*/ 	.word	0x0001d5a0


	//   ....[3]....
        /*00bc*/ 	.word	0x0001d5c0


	//   ....[4]....
        /*00c0*/ 	.word	0x0001d5e0


	//   ....[5]....
        /*00c4*/ 	.word	0x0001db10


	//   ....[6]....
        /*00c8*/ 	.word	0x0001db30


	//   ....[7]....
        /*00cc*/ 	.word	0x0001db50


	//   ....[8]....
        /*00d0*/ 	.word	0x0001db70


	//   ....[9]....
        /*00d4*/ 	.word	0x0001db90


	//   ....[10]....
        /*00d8*/ 	.word	0x0001dd20


	//   ....[11]....
        /*00dc*/ 	.word	0x0001dd70


	//   ....[12]....
        /*00e0*/ 	.word	0x0001dd90


	//   ....[13]....
        /*00e4*/ 	.word	0x0001de00


	//   ....[14]....
        /*00e8*/ 	.word	0x0001de40


	//   ....[15]....
        /*00ec*/ 	.word	0x0001dee0


	//   ....[16]....
        /*00f0*/ 	.word	0x0001df50


	//   ....[17]....
        /*00f4*/ 	.word	0x0001dfe0


	//   ....[18]....
        /*00f8*/ 	.word	0x0001f410


	//   ....[19]....
        /*00fc*/ 	.word	0x0001f480


	//   ....[20]....
        /*0100*/ 	.word	0x0001f4e0


	//   ....[21]....
        /*0104*/ 	.word	0x0001f540


	//   ....[22]....
        /*0108*/ 	.word	0x0001f5a0


	//   ....[23]....
        /*010c*/ 	.word	0x0001fb10


	//   ....[24]....
        /*0110*/ 	.word	0x0001fb70


	//   ....[25]....
        /*0114*/ 	.word	0x0001fbd0


	//   ....[26]....
        /*0118*/ 	.word	0x0001fc30


	//   ....[27]....
        /*011c*/ 	.word	0x0001fc90


	//----- nvinfo : EIATTR_EXIT_INSTR_OFFSETS
	.align		4
.L_1122:
        /*0120*/ 	.byte	0x04, 0x1c
        /*0122*/ 	.short	(.L_1124 - .L_1123)


	//   ....[0]....
.L_1123:
        /*0124*/ 	.word	0x00000630


	//   ....[1]....
        /*0128*/ 	.word	0x0001f3c0


	//----- nvinfo : EIATTR_MAX_THREADS
	.align		4
.L_1124:
        /*012c*/ 	.byte	0x04, 0x05
        /*012e*/ 	.short	(.L_1126 - .L_1125)
.L_1125:
        /*0130*/ 	.word	0x00000080
        /*0134*/ 	.word	0x00000001
        /*0138*/ 	.word	0x00000001


	//----- nvinfo : EIATTR_CRS_STACK_SIZE
	.align		4
.L_1126:
        /*013c*/ 	.byte	0x04, 0x1e
        /*013e*/ 	.short	(.L_1128 - .L_1127)
.L_1127:
        /*0140*/ 	.word	0x00000000
.L_1128:


//--------------------- .nv.info._ZN10layer_norm31ln_parallel_residual_fwd_kernelINS_13Kernel_traitsI13__nv_bfloat16S2_fS2_fjLj5120ELj1ELj1ELj4ELj16ENS_18Kernel_traits_baseILj5120ES2_S2_fS2_fjLj128EEEEELb1ELb1ELb0EEEvNS_9FwdParamsE --------------------------
	.section	.nv.info._ZN10layer_norm31ln_parallel_residual_fwd_kernelINS_13Kernel_traitsI13__nv_bfloat16S2_fS2_fjLj5120ELj1ELj1ELj4ELj16ENS_18Kernel_traits_baseILj5120ES2_S2_fS2_fjLj128EEEEELb1ELb1ELb0EEEvNS_9FwdParamsE,"",@"SHT_CUDA_INFO"
	.sectionflags	@""
	.align	4


	//----- nvinfo : EIATTR_CUDA_API_VERSION
	.align		4
        /*0000*/ 	.byte	0x04, 0x37
        /*0002*/ 	.short	(.L_1130 - .L_1129)
.L_1129:
        /*0004*/ 	.word	0x00000082


	//----- nvinfo : EIATTR_SW2861232_WAR
	.align		4
.L_1130:
        /*0008*/ 	.byte	0x01, 0x35
	.zero		2


	//----- nvinfo : EIATTR_PARAM_CBANK
	.align		4
        /*000c*/ 	.byte	0x04, 0x0a
        /*000e*/ 	.short	(.L_1132 - .L_1131)
	.align		4
.L_1131:
        /*0010*/ 	.word	index@(.nv.constant0._ZN10layer_norm31ln_parallel_residual_fwd_kernelINS_13Kernel_traitsI13__nv_bfloat16S2_fS2_fjLj5120ELj1ELj1ELj4ELj16ENS_18Kernel_traits_baseILj5120ES2_S2_fS2_fjLj128EEEEELb1ELb1ELb0EEEvNS_9FwdParamsE)
        /*0014*/ 	.short	0x0160
        /*0016*/ 	.short	0x00e8


	//----- nvinfo : EIATTR_CBANK_PARAM_SIZE
	.align		4
.L_1132:
        /*0018*/ 	.byte	0x03, 0x19
        /*001a*/ 	.short	0x00e8


	//----- nvinfo : EIATTR_KPARAM_INFO
	.align		4
        /*001c*/ 	.byte	0x04, 0x17
        /*001e*/ 	.short	(.L_1134 - .L_1133)
.L_1133:
        /*0020*/ 	.word	0x00000000
        /*0024*/ 	.short	0x0000
        /*0026*/ 	.short	0x0000
        /*0028*/ 	.byte	0x00, 0xf0, 0xa1, 0x03


	//----- nvinfo : EIATTR_MAXREG_COUNT
	.align		4
.L_1134:
        /*002c*/ 	.byte	0x03, 0x1b
        /*002e*/ 	.short	0x00ff


	//----- nvinfo : EIATTR_NUM_BARRIERS
	.align		4
        /*0030*/ 	.byte	0x02, 0x4c
        /*0032*/ 	.byte	0x01
	.zero		1


	//----- nvinfo : EIATTR_ANNOTATIONS
	.align		4
        /*0034*/ 	.byte	0x04, 0x55
        /*0036*/ 	.short	(.L_1136 - .L_1135)


	//   ....[0]....
.L_1135:
        /*0038*/ 	.word	0x00000001
        /*003c*/ 	.byte	0x90, 0x0c, 0x00, 0x00, 0x01, 0x00, 0x00, 0x00, 0xc0, 0x0c, 0x00, 0x00, 0x01, 0x00, 0x00, 0x00
        /*004c*/ 	.byte	0xf0, 0x0c, 0x00, 0x00, 0x01, 0x00, 0x00, 0x00, 0x80, 0x0d, 0x00, 0x00, 0x01, 0x00, 0x00, 0x00
        /*005c*/ 	.byte	0xc0, 0x0d, 0x00, 0x00, 0x01, 0x00, 0x00, 0x00, 0xd0, 0xea, 0x01, 0x00, 0x01, 0x00, 0x00, 0x00
        /*006c*/ 	.byte	0xe0, 0xea, 0x01, 0x00, 0x01, 0x00, 0x00, 0x00, 0xf0, 0xea, 0x01, 0x00, 0x01, 0x00, 0x00, 0x00
        /*007c*/ 	.byte	0x00, 0xeb, 0x01, 0x00, 0x01, 0x00, 0x00, 0x00, 0x10, 0xeb, 0x01, 0x00, 0x01, 0x00, 0x00, 0x00
        /*008c*/ 	.byte	0x20, 0xeb, 0x01, 0x00, 0x01, 0x00, 0x00, 0x00, 0x20, 0xec, 0x01, 0x00


	//----- nvinfo : EIATTR_MERCURY_ISA_VERSION
	.align		4
.L_1136:
        /*0098*/ 	.byte	0x03, 0x5f
        /*009a*/ 	.short	0x0000


	//----- nvinfo : EIATTR_COOP_GROUP_MASK_REGIDS
	.align		4
        /*009c*/ 	.byte	0x04, 0x29
        /*009e*/ 	.short	(.L_1138 - .L_1137)


	//   ....[0]....
.L_1137:
        /*00a0*/ 	.word	0xffffffff


	//   ....[1]....
        /*00a4*/ 	.word	0xffffffff


	//   ....[2]....
        /*00a8*/ 	.word	0xffffffff


	//   ....[3]....
        /*00ac*/ 	.word	0xffffffff


	//   ....[4]....
        /*00b0*/ 	.word	0xffffffff


	//   ....[5]....
        /*00b4*/ 	.word	0xffffffff


	//   ....[6]....
        /*00b8*/ 	.word	0xffffffff


	//   ....[7]....
        /*00bc*/ 	.word	0xffffffff


	//   ....[8]....
        /*00c0*/ 	.word	0xffffffff


	//   ....[9]....
        /*00c4*/ 	.word	0xffffffff


	//   ....[10]....
        /*00c8*/ 	.word	0xffffffff


	//   ....[11]....
        /*00cc*/ 	.word	0xffffffff


	//   ....[12]....
        /*00d0*/ 	.word	0xffffffff


	//   ....[13]....
        /*00d4*/ 	.word	0xffffffff


	//   ....[14]....
        /*00d8*/ 	.word	0xffffffff


	//   ....[15]....
        /*00dc*/ 	.word	0xffffffff


	//   ....[16]....
        /*00e0*/ 	.word	0xffffffff


	//   ....[17]....
        /*00e4*/ 	.word	0xffffffff


	//   ....[18]....
        /*00e8*/ 	.word	0xffffffff


	//   ....[19]....
        /*00ec*/ 	.word	0xffffffff


	//   ....[20]....
        /*00f0*/ 	.word	0xffffffff


	//   ....[21]....
        /*00f4*/ 	.word	0xffffffff


	//   ....[22]....
        /*00f8*/ 	.word	0xffffffff


	//   ....[23]....
        /*00fc*/ 	.word	0xffffffff


	//   ....[24]....
        /*0100*/ 	.word	0xffffffff


	//   ....[25]....
        /*0104*/ 	.word	0xffffffff


	//   ....[26]....
        /*0108*/ 	.word	0xffffffff


	//   ....[27]....
        /*010c*/ 	.word	0xffffffff


	//----- nvinfo : EIATTR_COOP_GROUP_INSTR_OFFSETS
	.align		4
.L_1138:
        /*0110*/ 	.byte	0x04, 0x28
        /*0112*/ 	.short	(.L_1140 - .L_1139)


	//   ....[0]....
.L_1139:
        /*0114*/ 	.word	0x0001e020


	//   ....[1]....
        /*0118*/ 	.word	0x0001e050


	//   ....[2]....
        /*011c*/ 	.word	0x0001e080


	//   ....[3]....
        /*0120*/ 	.word	0x0001e0a0


	//   ....[4]....
        /*0124*/ 	.word	0x0001e0c0


	//   ....[5]....
        /*0128*/ 	.word	0x0001e600


	//   ....[6]....
        /*012c*/ 	.word	0x0001e620


	//   ....[7]....
        /*0130*/ 	.word	0x0001e640


	//   ....[8]....
        /*0134*/ 	.word	0x0001e660


	//   ....[9]....
        /*0138*/ 	.word	0x0001e680


	//   ....[10]....
        /*013c*/ 	.word	0x0001e7b0


	//   ....[11]....
        /*0140*/ 	.word	0x0001e800


	//   ....[12]....
        /*0144*/ 	.word	0x0001e820


	//   ....[13]....
        /*0148*/ 	.word	0x0001e850


	//   ....[14]....
        /*014c*/ 	.word	0x0001e900


	//   ....[15]....
        /*0150*/ 	.word	0x0001e930


	//   ....[16]....
        /*0154*/ 	.word	0x0001e9c0


	//   ....[17]....
        /*0158*/ 	.word	0x0001e9f0


	//   ....[18]....
        /*015c*/ 	.word	0x0001f710


	//   ....[19]....
        /*0160*/ 	.word	0x0001f780


	//   ....[20]....
        /*0164*/ 	.word	0x0001f7f0


	//   ....[21]....
        /*0168*/ 	.word	0x0001f860


	//   ....[22]....
        /*016c*/ 	.word	0x0001f8d0


	//   ....[23]....
        /*0170*/ 	.word	0x0001fe60


	//   ....[24]....
        /*0174*/ 	.word	0x0001fec0


	//   ....[25]....
        /*0178*/ 	.word	0x0001ff20


	//   ....[26]....
        /*017c*/ 	.word	0x0001ff80


	//   ....[27]....
        /*0180*/ 	.word	0x0001ffe0


	//----- nvinfo : EIATTR_EXIT_INSTR_OFFSETS
	.align		4
.L_1140:
        /*0184*/ 	.byte	0x04, 0x1c
        /*0186*/ 	.short	(.L_1142 - .L_1141)


	//   ....[0]....
.L_1141:
        /*0188*/ 	.word	0x00000a90


	//   ....[1]....
        /*018c*/ 	.word	0x0001f6b0


	//----- nvinfo : EIATTR_MAX_THREADS
	.align		4
.L_1142:
        /*0190*/ 	.byte	0x04, 0x05
        /*0192*/ 	.short	(.L_1144 - .L_1143)
.L_1143:
        /*0194*/ 	.word	0x00000080
        /*0198*/ 	.word	0x00000001
        /*019c*/ 	.word	0x00000001


	//----- nvinfo : EIATTR_CRS_STACK_SIZE
	.align		4
.L_1144:
        /*01a0*/ 	.byte	0x04, 0x1e
        /*01a2*/ 	.short	(.L_1146 - .L_1145)
.L_1145:
        /*01a4*/ 	.word	0x00000000
.L_1146:


//--------------------- .nv.info._ZN10layer_norm31ln_parallel_residual_fwd_kernelINS_13Kernel_traitsI13__nv_bfloat16S2_fS2_fjLj5120ELj1ELj1ELj4ELj16ENS_18Kernel_traits_baseILj5120ES2_S2_fS2_fjLj128EEEEELb1ELb1ELb1EEEvNS_9FwdParamsE --------------------------
	.section	.nv.info._ZN10layer_norm31ln_parallel_residual_fwd_kernelINS_13Kernel_traitsI13__nv_bfloat16S2_fS2_fjLj5120ELj1ELj1ELj4ELj16ENS_18Kernel_traits_baseILj5120ES2_S2_fS2_fjLj128EEEEELb1ELb1ELb1EEEvNS_9FwdParamsE,"",@"SHT_CUDA_INFO"
	.sectionflags	@""
	.align	4


	//----- nvinfo : EIATTR_CUDA_API_VERSION
	.align		4
        /*0000*/ 	.byte	0x04, 0x37
        /*0002*/ 	.short	(.L_1148 - .L_1147)
.L_1147:
        /*0004*/ 	.word	0x00000082


	//----- nvinfo : EIATTR_SW2861232_WAR
	.align		4
.L_1148:
        /*0008*/ 	.byte	0x01, 0x35
	.zero		2


	//----- nvinfo : EIATTR_PARAM_CBANK
	.align		4
        /*000c*/ 	.byte	0x04, 0x0a
        /*000e*/ 	.short	(.L_1150 - .L_1149)
	.align		4
.L_1149:
        /*0010*/ 	.word	index@(.nv.constant0._ZN10layer_norm31ln_parallel_residual_fwd_kernelINS_13Kernel_traitsI13__nv_bfloat16S2_fS2_fjLj5120ELj1ELj1ELj4ELj16ENS_18Kernel_traits_baseILj5120ES2_S2_fS2_fjLj128EEEEELb1ELb1ELb1EEEvNS_9FwdParamsE)
        /*0014*/ 	.short	0x0160
        /*0016*/ 	.short	0x00e8


	//----- nvinfo : EIATTR_CBANK_PARAM_SIZE
	.align		4
.L_1150:
        /*0018*/ 	.byte	0x03, 0x19
        /*001a*/ 	.short	0x00e8


	//----- nvinfo : EIATTR_KPARAM_INFO
	.align		4
        /*001c*/ 	.byte	0x04, 0x17
        /*001e*/ 	.short	(.L_1152 - .L_1151)
.L_1151:
        /*0020*/ 	.word	0x00000000
        /*0024*/ 	.short	0x0000
        /*0026*/ 	.short	0x0000
        /*0028*/ 	.byte	0x00, 0xf0, 0xa1, 0x03


	//----- nvinfo : EIATTR_MAXREG_COUNT
	.align		4
.L_1152:
        /*002c*/ 	.byte	0x03, 0x1b
        /*002e*/ 	.short	0x00ff


	//----- nvinfo : EIATTR_NUM_BARRIERS
	.align		4
        /*0030*/ 	.byte	0x02, 0x4c
        /*0032*/ 	.byte	0x01
	.zero		1


	//----- nvinfo : EIATTR_MERCURY_ISA_VERSION
	.align		4
        /*0034*/ 	.byte	0x03, 0x5f
        /*0036*/ 	.short	0x0000


	//----- nvinfo : EIATTR_COOP_GROUP_MASK_REGIDS
	.align		4
        /*0038*/ 	.byte	0x04, 0x29
        /*003a*/ 	.short	(.L_1154 - .L_1153)


	//   ....[0]....
.L_1153:
        /*003c*/ 	.word	0xffffffff


	//   ....[1]....
        /*0040*/ 	.word	0xffffffff


	//   ....[2]....
        /*0044*/ 	.word	0xffffffff


	//   ....[3]....
        /*0048*/ 	.word	0xffffffff


	//   ....[4]....
        /*004c*/ 	.word	0xffffffff


	//   ....[5]....
        /*0050*/ 	.word	0xffffffff


	//   ....[6]....
        /*0054*/ 	.word	0xffffffff


	//   ....[7]....
        /*0058*/ 	.word	0xffffffff


	//   ....[8]....
        /*005c*/ 	.word	0xffffffff


	//   ....[9]....
        /*0060*/ 	.word	0xffffffff


	//   ....[10]....
        /*0064*/ 	.word	0xffffffff


	//   ....[11]....
        /*0068*/ 	.word	0xffffffff


	//   ....[12]....
        /*006c*/ 	.word	0xffffffff


	//   ....[13]....
        /*0070*/ 	.word	0xffffffff


	//   ....[14]....
        /*0074*/ 	.word	0xffffffff


	//   ....[15]....
        /*0078*/ 	.word	0xffffffff


	//   ....[16]....
        /*007c*/ 	.word	0xffffffff


	//   ....[17]....
        /*0080*/ 	.word	0xffffffff


	//   ....[18]....
        /*0084*/ 	.word	0xffffffff


	//   ....[19]....
        /*0088*/ 	.word	0xffffffff


	//   ....[20]....
        /*008c*/ 	.word	0xffffffff


	//   ....[21]....
        /*0090*/ 	.word	0xffffffff


	//   ....[22]....
        /*0094*/ 	.word	0xffffffff


	//   ....[23]....
        /*0098*/ 	.word	0xffffffff


	//   ....[24]....
        /*009c*/ 	.word	0xffffffff


	//   ....[25]....
        /*00a0*/ 	.word	0xffffffff


	//   ....[26]....
        /*00a4*/ 	.word	0xffffffff


	//   ....[27]....
        /*00a8*/ 	.word	0xffffffff


	//----- nvinfo : EIATTR_COOP_GROUP_INSTR_OFFSETS
	.align		4
.L_1154:
        /*00ac*/ 	.byte	0x04, 0x28
        /*00ae*/ 	.short	(.L_1156 - .L_1155)


	//   ....[0]....
.L_1155:
        /*00b0*/ 	.word	0x0001cd50


	//   ....[1]....
        /*00b4*/ 	.word	0x0001cd80


	//   ....[2]....
        /*00b8*/ 	.word	0x0001cda0


	//   ....[3]....
        /*00bc*/ 	.word	0x0001cdc0


	//   ....[4]....
        /*00c0*/ 	.word	0x0001cde0


	//   ....[5]....
        /*00c4*/ 	.word	0x0001d310


	//   ....[6]....
        /*00c8*/ 	.word	0x0001d330


	//   ....[7]....
        /*00cc*/ 	.word	0x0001d350


	//   ....[8]....
        /*00d0*/ 	.word	0x0001d370


	//   ....[9]....
        /*00d4*/ 	.word	0x0001d390


	//   ....[10]....
        /*00d8*/ 	.word	0x0001d490


	//   ....[11]....
        /*00dc*/ 	.word	0x0001d4f0


	//   ....[12]....
        /*00e0*/ 	.word	0x0001d530


	//   ....[13]....
        /*00e4*/ 	.word	0x0001d580


	//   ....[14]....
        /*00e8*/ 	.word	0x0001d5d0


	//   ....[15]....
        /*00ec*/ 	.word	0x0001d650


	//   ....[16]....
        /*00f0*/ 	.word	0x0001d6b0


	//   ....[17]....
        /*00f4*/ 	.word	0x0001d710


	//   ....[18]....
        /*00f8*/ 	.word	0x0001e490


	//   ....[19]....
        /*00fc*/ 	.word	0x0001e500


	//   ....[20]....
        /*0100*/ 	.word	0x0001e560


	//   ....[21]....
        /*0104*/ 	.word	0x0001e5c0


	//   ....[22]....
        /*0108*/ 	.word	0x0001e620


	//   ....[23]....
        /*010c*/ 	.word	0x0001eb90


	//   ....[24]....
        /*0110*/ 	.word	0x0001ebf0


	//   ....[25]....
        /*0114*/ 	.word	0x0001ec50


	//   ....[26]....
        /*0118*/ 	.word	0x0001ecb0


	//   ....[27]....
        /*011c*/ 	.word	0x0001ed10


	//----- nvinfo : EIATTR_EXIT_INSTR_OFFSETS
	.align		4
.L_1156:
        /*0120*/ 	.byte	0x04, 0x1c
        /*0122*/ 	.short	(.L_1158 - .L_1157)


	//   ....[0]....
.L_1157:
        /*0124*/ 	.word	0x00000590


	//   ....[1]....
        /*0128*/ 	.word	0x0001e440


	//----- nvinfo : EIATTR_MAX_THREADS
	.align		4
.L_1158:
        /*012c*/ 	.byte	0x04, 0x05
        /*012e*/ 	.short	(.L_1160 - .L_1159)
.L_1159:
        /*0130*/ 	.word	0x00000080
        /*0134*/ 	.word	0x00000001
        /*0138*/ 	.word	0x00000001


	//----- nvinfo : EIATTR_CRS_STACK_SIZE
	.align		4
.L_1160:
        /*013c*/ 	.byte	0x04, 0x1e
        /*013e*/ 	.short	(.L_1162 - .L_1161)
.L_1161:
        /*0140*/ 	.word	0x00000000
.L_1162:


//--------------------- .nv.info._ZN10layer_norm31ln_parallel_residual_fwd_kernelINS_13Kernel_traitsIf13__nv_bfloat16fS2_fjLj5120ELj1ELj1ELj4ELj16ENS_18Kernel_traits_baseILj5120EfS2_fS2_fjLj128EEEEELb0ELb0ELb0EEEvNS_9FwdParamsE --------------------------
	.section	.nv.info._ZN10layer_norm31ln_parallel_residual_fwd_kernelINS_13Kernel_traitsIf13__nv_bfloat16fS2_fjLj5120ELj1ELj1ELj4ELj16ENS_18Kernel_traits_baseILj5120EfS2_fS2_fjLj128EEEEELb0ELb0ELb0EEEvNS_9FwdParamsE,"",@"SHT_CUDA_INFO"
	.sectionflags	@""
	.align	4


	//----- nvinfo : EIATTR_CUDA_API_VERSION
	.align		4
        /*0000*/ 	.byte	0x04, 0x37
        /*0002*/ 	.short	(.L_1164 - .L_1163)
.L_1163:
        /*0004*/ 	.word	0x00000082


	//----- nvinfo : EIATTR_SW2861232_WAR
	.align		4
.L_1164:
        /*0008*/ 	.byte	0x01, 0x35
	.zero		2


	//----- nvinfo : EIATTR_PARAM_CBANK
	.align		4
        /*000c*/ 	.byte	0x04, 0x0a
        /*000e*/ 	.short	(.L_1166 - .L_1165)
	.align		4
.L_1165:
        /*0010*/ 	.word	index@(.nv.constant0._ZN10layer_norm31ln_parallel_residual_fwd_kernelINS_13Kernel_traitsIf13__nv_bfloat16fS2_fjLj5120ELj1ELj1ELj4ELj16ENS_18Kernel_traits_baseILj5120EfS2_fS2_fjLj128EEEEELb0ELb0ELb0EEEvNS_9FwdParamsE)
        /*0014*/ 	.short	0x0160
        /*0016*/ 	.short	0x00e8


	//----- nvinfo : EIATTR_CBANK_PARAM_SIZE
	.align		4
.L_1166:
        /*0018*/ 	.byte	0x03, 0x19
        /*001a*/ 	.short	0x00e8


	//----- nvinfo : EIATTR_KPARAM_INFO
	.align		4
        /*001c*/ 	.byte	0x04, 0x17
        /*001e*/ 	.short	(.L_1168 - .L_1167)
.L_1167:
        /*0020*/ 	.word	0x00000000
        /*0024*/ 	.short	0x0000
        /*0026*/ 	.short	0x0000
        /*0028*/ 	.byte	0x00, 0xf0, 0xa1, 0x03


	//----- nvinfo : EIATTR_MAXREG_COUNT
	.align		4
.L_1168:
        /*002c*/ 	.byte	0x03, 0x1b
        /*002e*/ 	.short	0x00ff


	//----- nvinfo : EIATTR_NUM_BARRIERS
	.align		4
        /*0030*/ 	.byte	0x02, 0x4c
        /*0032*/ 	.byte	0x01
	.zero		1


	//----- nvinfo : EIATTR_MERCURY_ISA_VERSION
	.align		4
        /*0034*/ 	.byte	0x03, 0x5f
        /*0036*/ 	.short	0x0000


	//----- nvinfo : EIATTR_COOP_GROUP_MASK_REGIDS
	.align		4
        /*0038*/ 	.byte	0x04, 0x29
        /*003a*/ 	.short	(.L_1170 - .L_1169)


	//   ....[0]....
.L_1169:
        /*003c*/ 	.word	0xffffffff


	//   ....[1]....
        /*0040*/ 	.word	0xffffffff


	//   ....[2]....
        /*0044*/ 	.word	0xffffffff


	//   ....[3]....
        /*0048*/ 	.word	0xffffffff


	//   ....[4]....
        /*004c*/ 	.word	0xffffffff


	//   ....[5]....
        /*0050*/ 	.word	0xffffffff


	//   ....[6]....
        /*0054*/ 	.word	0xffffffff


	//   ....[7]....
        /*0058*/ 	.word	0xffffffff


	//   ....[8]....
        /*005c*/ 	.word	0xffffffff


	//   ....[9]....
        /*0060*/ 	.word	0xffffffff


	//   ....[10]....
        /*0064*/ 	.word	0xffffffff


	//   ....[11]....
        /*0068*/ 	.word	0xffffffff


	//   ....[12]....
        /*006c*/ 	.word	0xffffffff


	//   ....[13]....
        /*0070*/ 	.word	0xffffffff


	//   ....[14]....
        /*0074*/ 	.word	0xffffffff


	//   ....[15]....
        /*0078*/ 	.word	0xffffffff


	//   ....[16]....
        /*007c*/ 	.word	0xffffffff


	//   ....[17]....
        /*0080*/ 	.word	0xffffffff


	//   ....[18]....
        /*0084*/ 	.word	0xffffffff


	//   ....[19]....
        /*0088*/ 	.word	0xffffffff


	//   ....[20]....
        /*008c*/ 	.word	0xffffffff


	//   ....[21]....
        /*0090*/ 	.word	0xffffffff


	//   ....[22]....
        /*0094*/ 	.word	0xffffffff


	//   ....[23]....
        /*0098*/ 	.word	0xffffffff


	//   ....[24]....
        /*009c*/ 	.word	0xffffffff


	//   ....[25]....
        /*00a0*/ 	.word	0xffffffff


	//   ....[26]....
        /*00a4*/ 	.word	0xffffffff


	//   ....[27]....
        /*00a8*/ 	.word	0xffffffff


	//----- nvinfo : EIATTR_COOP_GROUP_INSTR_OFFSETS
	.align		4
.L_1170:
        /*00ac*/ 	.byte	0x04, 0x28
        /*00ae*/ 	.short	(.L_1172 - .L_1171)


	//   ....[0]....
.L_1171:
        /*00b0*/ 	.word	0x00002c30


	//   ....[1]....
        /*00b4*/ 	.word	0x00002c60


	//   ....[2]....
        /*00b8*/ 	.word	0x00002c80


	//   ....[3]....
        /*00bc*/ 	.word	0x00002ca0


	//   ....[4]....
        /*00c0*/ 	.word	0x00002cc0


	//   ....[5]....
        /*00c4*/ 	.word	0x00003200


	//   ....[6]....
        /*00c8*/ 	.word	0x00003220


	//   ....[7]....
        /*00cc*/ 	.word	0x00003240


	//   ....[8]....
        /*00d0*/ 	.word	0x00003260


	//   ....[9]....
        /*00d4*/ 	.word	0x00003280


	//   ....[10]....
        /*00d8*/ 	.word	0x000033a0


	//   ....[11]....
        /*00dc*/ 	.word	0x000033f0


	//   ....[12]....
        /*00e0*/ 	.word	0x00003420


	//   ....[13]....
        /*00e4*/ 	.word	0x00003440


	//   ....[14]....
        /*00e8*/ 	.word	0x000034f0


	//   ....[15]....
        /*00ec*/ 	.word	0x00003520


	//   ....[16]....
        /*00f0*/ 	.word	0x000035c0


	//   ....[17]....
        /*00f4*/ 	.word	0x000035f0


	//   ....[18]....
        /*00f8*/ 	.word	0x000046b0


	//   ....[19]....
        /*00fc*/ 	.word	0x00004730


	//   ....[20]....
        /*0100*/ 	.word	0x00004790


	//   ....[21]....
        /*0104*/ 	.word	0x000047f0


	//   ....[22]....
        /*0108*/ 	.word	0x00004850


	//   ....[23]....
        /*010c*/ 	.word	0x00004dd0


	//   ....[24]....
        /*0110*/ 	.word	0x00004e30


	//   ....[25]....
        /*0114*/ 	.word	0x00004e90


	//   ....[26]....
        /*0118*/ 	.word	0x00004ef0


	//   ....[27]....
        /*011c*/ 	.word	0x00004f60


	//----- nvinfo : EIATTR_EXIT_INSTR_OFFSETS
	.align		4
.L_1172:
        /*0120*/ 	.byte	0x04, 0x1c
        /*0122*/ 	.short	(.L_1174 - .L_1173)


	//   ....[0]....
.L_1173:
        /*0124*/ 	.word	0x00000bc0


	//   ....[1]....
        /*0128*/ 	.word	0x00004660


	//----- nvinfo : EIATTR_MAX_THREADS
	.align		4
.L_1174:
        /*012c*/ 	.byte	0x04, 0x05
        /*012e*/ 	.short	(.L_1176 - .L_1175)
.L_1175:
        /*0130*/ 	.word	0x00000080
        /*0134*/ 	.word	0x00000001
        /*0138*/ 	.word	0x00000001


	//----- nvinfo : EIATTR_CRS_STACK_SIZE
	.align		4
.L_1176:
        /*013c*/ 	.byte	0x04, 0x1e
        /*013e*/ 	.short	(.L_1178 - .L_1177)
.L_1177:
        /*0140*/ 	.word	0x00000000
.L_1178:


//--------------------- .nv.info._ZN10layer_norm31ln_parallel_residual_fwd_kernelINS_13Kernel_traitsIf13__nv_bfloat16fS2_fjLj5120ELj1ELj1ELj4ELj16ENS_18Kernel_traits_baseILj5120EfS2_fS2_fjLj128EEEEELb0ELb0ELb1EEEvNS_9FwdParamsE --------------------------
	.section	.nv.info._ZN10layer_norm31ln_parallel_residual_fwd_kernelINS_13Kernel_traitsIf13__nv_bfloat16fS2_fjLj5120ELj1ELj1ELj4ELj16ENS_18Kernel_traits_baseILj5120EfS2_fS2_fjLj128EEEEELb0ELb0ELb1EEEvNS_9FwdParamsE,"",@"SHT_CUDA_INFO"
	.sectionflags	@""
	.align	4


	//----- nvinfo : EIATTR_CUDA_API_VERSION
	.align		4
        /*0000*/ 	.byte	0x04, 0x37
        /*0002*/ 	.short	(.L_1180 - .L_1179)
.L_1179:
        /*0004*/ 	.word	0x00000082


	//----- nvinfo : EIATTR_SW2861232_WAR
	.align		4
.L_1180:
        /*0008*/ 	.byte	0x01, 0x35
	.zero		2


	//----- nvinfo : EIATTR_PARAM_CBANK
	.align		4
        /*000c*/ 	.byte	0x04, 0x0a
        /*000e*/ 	.short	(.L_1182 - .L_1181)
	.align		4
.L_1181:
        /*0010*/ 	.word	index@(.nv.constant0._ZN10layer_norm31ln_parallel_residual_fwd_kernelINS_13Kernel_traitsIf13__nv_bfloat16fS2_fjLj5120ELj1ELj1ELj4ELj16ENS_18Kernel_traits_baseILj5120EfS2_fS2_fjLj128EEEEELb0ELb0ELb1EEEvNS_9FwdParamsE)
        /*0014*/ 	.short	0x0160
        /*0016*/ 	.short	0x00e8


	//----- nvinfo : EIATTR_CBANK_PARAM_SIZE
	.align		4
.L_1182:
        /*0018*/ 	.byte	0x03, 0x19
        /*001a*/ 	.short	0x00e8


	//----- nvinfo : EIATTR_KPARAM_INFO
	.align		4
        /*001c*/ 	.byte	0x04, 0x17
        /*001e*/ 	.short	(.L_1184 - .L_1183)
.L_1183:
        /*0020*/ 	.word	0x00000000
        /*0024*/ 	.short	0x0000
        /*0026*/ 	.short	0x0000
        /*0028*/ 	.byte	0x00, 0xf0, 0xa1, 0x03


	//----- nvinfo : EIATTR_MAXREG_COUNT
	.align		4
.L_1184:
        /*002c*/ 	.byte	0x03, 0x1b
        /*002e*/ 	.short	0x00ff


	//----- nvinfo : EIATTR_NUM_BARRIERS
	.align		4
        /*0030*/ 	.byte	0x02, 0x4c
        /*0032*/ 	.byte	0x01
	.zero		1


	//----- nvinfo : EIATTR_MERCURY_ISA_VERSION
	.align		4
        /*0034*/ 	.byte	0x03, 0x5f
        /*0036*/ 	.short	0x0000


	//----- nvinfo : EIATTR_COOP_GROUP_MASK_REGIDS
	.align		4
        /*0038*/ 	.byte	0x04, 0x29
        /*003a*/ 	.short	(.L_1186 - .L_1185)


	//   ....[0]....
.L_1185:
        /*003c*/ 	.word	0xffffffff


	//   ....[1]....
        /*0040*/ 	.word	0xffffffff


	//   ....[2]....
        /*0044*/ 	.word	0xffffffff


	//   ....[3]....
        /*0048*/ 	.word	0xffffffff


	//   ....[4]....
        /*004c*/ 	.word	0xffffffff


	//   ....[5]....
        /*0050*/ 	.word	0xffffffff


	//   ....[6]....
        /*0054*/ 	.word	0xffffffff


	//   ....[7]....
        /*0058*/ 	.word	0xffffffff


	//   ....[8]....
        /*005c*/ 	.word	0xffffffff


	//   ....[9]....
        /*0060*/ 	.word	0xffffffff


	//   ....[10]....
        /*0064*/ 	.word	0xffffffff


	//   ....[11]....
        /*0068*/ 	.word	0xffffffff


	//   ....[12]....
        /*006c*/ 	.word	0xffffffff


	//   ....[13]....
        /*0070*/ 	.word	0xffffffff


	//   ....[14]....
        /*0074*/ 	.word	0xffffffff


	//   ....[15]....
        /*0078*/ 	.word	0xffffffff


	//   ....[16]....
        /*007c*/ 	.word	0xffffffff


	//   ....[17]....
        /*0080*/ 	.word	0xffffffff


	//   ....[18]....
        /*0084*/ 	.word	0xffffffff


	//   ....[19]....
        /*0088*/ 	.word	0xffffffff


	//   ....[20]....
        /*008c*/ 	.word	0xffffffff


	//   ....[21]....
        /*0090*/ 	.word	0xffffffff


	//   ....[22]....
        /*0094*/ 	.word	0xffffffff


	//   ....[23]....
        /*0098*/ 	.word	0xffffffff


	//   ....[24]....
        /*009c*/ 	.word	0xffffffff


	//   ....[25]....
        /*00a0*/ 	.word	0xffffffff


	//   ....[26]....
        /*00a4*/ 	.word	0xffffffff


	//   ....[27]....
        /*00a8*/ 	.word	0xffffffff


	//----- nvinfo : EIATTR_COOP_GROUP_INSTR_OFFSETS
	.align		4
.L_1186:
        /*00ac*/ 	.byte	0x04, 0x28
        /*00ae*/ 	.short	(.L_1188 - .L_1187)


	//   ....[0]....
.L_1187:
        /*00b0*/ 	.word	0x00002220


	//   ....[1]....
        /*00b4*/ 	.word	0x00002250


	//   ....[2]....
        /*00b8*/ 	.word	0x00002270


	//   ....[3]....
        /*00bc*/ 	.word	0x00002290


	//   ....[4]....
        /*00c0*/ 	.word	0x000022b0


	//   ....[5]....
        /*00c4*/ 	.word	0x000027e0


	//   ....[6]....
        /*00c8*/ 	.word	0x00002800


	//   ....[7]....
        /*00cc*/ 	.word	0x00002820


	//   ....[8]....
        /*00d0*/ 	.word	0x00002840


	//   ....[9]....
        /*00d4*/ 	.word	0x00002860


	//   ....[10]....
        /*00d8*/ 	.word	0x00002980


	//   ....[11]....
        /*00dc*/ 	.word	0x000029b0


	//   ....[12]....
        /*00e0*/ 	.word	0x000029d0


	//   ....[13]....
        /*00e4*/ 	.word	0x00002a30


	//   ....[14]....
        /*00e8*/ 	.word	0x00002a80


	//   ....[15]....
        /*00ec*/ 	.word	0x00002b10


	//   ....[16]....
        /*00f0*/ 	.word	0x00002ba0


	//   ....[17]....
        /*00f4*/ 	.word	0x00002c10


	//   ....[18]....
        /*00f8*/ 	.word	0x00003b90


	//   ....[19]....
        /*00fc*/ 	.word	0x00003c00


	//   ....[20]....
        /*0100*/ 	.word	0x00003c60


	//   ....[21]....
        /*0104*/ 	.word	0x00003cc0


	//   ....[22]....
        /*0108*/ 	.word	0x00003d20


	//   ....[23]....
        /*010c*/ 	.word	0x00004290


	//   ....[24]....
        /*0110*/ 	.word	0x000042f0


	//   ....[25]....
        /*0114*/ 	.word	0x00004350


	//   ....[26]....
        /*0118*/ 	.word	0x000043b0


	//   ....[27]....
        /*011c*/ 	.word	0x00004410


	//----- nvinfo : EIATTR_EXIT_INSTR_OFFSETS
	.align		4
.L_1188:
        /*0120*/ 	.byte	0x04, 0x1c
        /*0122*/ 	.short	(.L_1190 - .L_1189)


	//   ....[0]....
.L_1189:
        /*0124*/ 	.word	0x00000520


	//   ....[1]....
        /*0128*/ 	.word	0x00003b30


	//----- nvinfo : EIATTR_MAX_THREADS
	.align		4
.L_1190:
        /*012c*/ 	.byte	0x04, 0x05
        /*012e*/ 	.short	(.L_1192 - .L_1191)
.L_1191:
        /*0130*/ 	.word	0x00000080
        /*0134*/ 	.word	0x00000001
        /*0138*/ 	.word	0x00000001


	//----- nvinfo : EIATTR_CRS_STACK_SIZE
	.align		4
.L_1192:
        /*013c*/ 	.byte	0x04, 0x1e
        /*013e*/ 	.short	(.L_1194 - .L_1193)
.L_1193:
        /*0140*/ 	.word	0x00000000
.L_1194:


//--------------------- .nv.info._ZN10layer_norm31ln_parallel_residual_fwd_kernelINS_13Kernel_traitsIf13__nv_bfloat16fS2_fjLj5120ELj1ELj1ELj4ELj16ENS_18Kernel_traits_baseILj5120EfS2_fS2_fjLj128EEEEELb0ELb1ELb0EEEvNS_9FwdParamsE --------------------------
	.section	.nv.info._ZN10layer_norm31ln_parallel_residual_fwd_kernelINS_13Kernel_traitsIf13__nv_bfloat16fS2_fjLj5120ELj1ELj1ELj4ELj16ENS_18Kernel_traits_baseILj5120EfS2_fS2_fjLj128EEEEELb0ELb1ELb0EEEvNS_9FwdParamsE,"",@"SHT_CUDA_INFO"
	.sectionflags	@""
	.align	4


	//----- nvinfo : EIATTR_CUDA_API_VERSION
	.align		4
        /*0000*/ 	.byte	0x04, 0x37
        /*0002*/ 	.short	(.L_1196 - .L_1195)
.L_1195:
        /*0004*/ 	.word	0x00000082


	//----- nvinfo : EIATTR_SW2861232_WAR
	.align		4
.L_1196:
        /*0008*/ 	.byte	0x01, 0x35
	.zero		2


	//----- nvinfo : EIATTR_PARAM_CBANK
	.align		4
        /*000c*/ 	.byte	0x04, 0x0a
        /*000e*/ 	.short	(.L_1198 - .L_1197)
	.align		4
.L_1197:
        /*0010*/ 	.word	index@(.nv.constant0._ZN10layer_norm31ln_parallel_residual_fwd_kernelINS_13Kernel_traitsIf13__nv_bfloat16fS2_fjLj5120ELj1ELj1ELj4ELj16ENS_18Kernel_traits_baseILj5120EfS2_fS2_fjLj128EEEEELb0ELb1ELb0EEEvNS_9FwdParamsE)
        /*0014*/ 	.short	0x0160
        /*0016*/ 	.short	0x00e8


	//----- nvinfo : EIATTR_CBANK_PARAM_SIZE
	.align		4
.L_1198:
        /*0018*/ 	.byte	0x03, 0x19
        /*001a*/ 	.short	0x00e8


	//----- nvinfo : EIATTR_KPARAM_INFO
	.align		4
        /*001c*/ 	.byte	0x04, 0x17
        /*001e*/ 	.short	(.L_1200 - .L_1199)
.L_1199:
        /*0020*/ 	.word	0x00000000
        /*0024*/ 	.short	0x0000
        /*0026*/ 	.short	0x0000
        /*0028*/ 	.byte	0x00, 0xf0, 0xa1, 0x03


	//----- nvinfo : EIATTR_MAXREG_COUNT
	.align		4
.L_1200:
        /*002c*/ 	.byte	0x03, 0x1b
        /*002e*/ 	.short	0x00ff


	//----- nvinfo : EIATTR_NUM_BARRIERS
	.align		4
        /*0030*/ 	.byte	0x02, 0x4c
        /*0032*/ 	.byte	0x01
	.zero		1


	//----- nvinfo : EIATTR_MERCURY_ISA_VERSION
	.align		4
        /*0034*/ 	.byte	0x03, 0x5f
        /*0036*/ 	.short	0x0000


	//----- nvinfo : EIATTR_COOP_GROUP_MASK_REGIDS
	.align		4
        /*0038*/ 	.byte	0x04, 0x29
        /*003a*/ 	.short	(.L_1202 - .L_1201)


	//   ....[0]....
.L_1201:
        /*003c*/ 	.word	0xffffffff


	//   ....[1]....
        /*0040*/ 	.word	0xffffffff


	//   ....[2]....
        /*0044*/ 	.word	0xffffffff


	//   ....[3]....
        /*0048*/ 	.word	0xffffffff


	//   ....[4]....
        /*004c*/ 	.word	0xffffffff


	//   ....[5]....
        /*0050*/ 	.word	0xffffffff


	//   ....[6]....
        /*0054*/ 	.word	0xffffffff


	//   ....[7]....
        /*0058*/ 	.word	0xffffffff


	//   ....[8]....
        /*005c*/ 	.word	0xffffffff


	//   ....[9]....
        /*0060*/ 	.word	0xffffffff


	//   ....[10]....
        /*0064*/ 	.word	0xffffffff


	//   ....[11]....
        /*0068*/ 	.word	0xffffffff


	//   ....[12]....
        /*006c*/ 	.word	0xffffffff


	//   ....[13]....
        /*0070*/ 	.word	0xffffffff


	//   ....[14]....
        /*0074*/ 	.word	0xffffffff


	//   ....[15]....
        /*0078*/ 	.word	0xffffffff


	//   ....[16]....
        /*007c*/ 	.word	0xffffffff


	//   ....[17]....
        /*0080*/ 	.word	0xffffffff


	//   ....[18]....
        /*0084*/ 	.word	0xffffffff


	//   ....[19]....
        /*0088*/ 	.word	0xffffffff


	//   ....[20]....
        /*008c*/ 	.word	0xffffffff


	//   ....[21]....
        /*0090*/ 	.word	0xffffffff


	//   ....[22]....
        /*0094*/ 	.word	0xffffffff


	//   ....[23]....
        /*0098*/ 	.word	0xffffffff


	//   ....[24]....
        /*009c*/ 	.word	0xffffffff


	//   ....[25]....
        /*00a0*/ 	.word	0xffffffff


	//   ....[26]....
        /*00a4*/ 	.word	0xffffffff


	//   ....[27]....
        /*00a8*/ 	.word	0xffffffff


	//----- nvinfo : EIATTR_COOP_GROUP_INSTR_OFFSETS
	.align		4
.L_1202:
        /*00ac*/ 	.byte	0x04, 0x28
        /*00ae*/ 	.short	(.L_1204 - .L_1203)


	//   ....[0]....
.L_1203:
        /*00b0*/ 	.word	0x00002740


	//   ....[1]....
        /*00b4*/ 	.word	0x00002770


	//   ....[2]....
        /*00b8*/ 	.word	0x00002790


	//   ....[3]....
        /*00bc*/ 	.word	0x000027b0


	//   ....[4]....
        /*00c0*/ 	.word	0x000027d0


	//   ....[5]....
        /*00c4*/ 	.word	0x00002d10


	//   ....[6]....
        /*00c8*/ 	.word	0x00002d30


	//   ....[7]....
        /*00cc*/ 	.word	0x00002d50


	//   ....[8]....
        /*00d0*/ 	.word	0x00002d70


	//   ....[9]....
        /*00d4*/ 	.word	0x00002d90


	//   ....[10]....
        /*00d8*/ 	.word	0x00002eb0


	//   ....[11]....
        /*00dc*/ 	.word	0x00002f00


	//   ....[12]....
        /*00e0*/ 	.word	0x00002f30


	//   ....[13]....
        /*00e4*/ 	.word	0x00002f40


	//   ....[14]....
        /*00e8*/ 	.word	0x00002fd0


	//   ....[15]....
        /*00ec*/ 	.word	0x00003020


	//   ....[16]....
        /*00f0*/ 	.word	0x000030e0


	//   ....[17]....
        /*00f4*/ 	.word	0x000030f0


	//   ....[18]....
        /*00f8*/ 	.word	0x00003d60


	//   ....[19]....
        /*00fc*/ 	.word	0x00003de0


	//   ....[20]....
        /*0100*/ 	.word	0x00003e40


	//   ....[21]....
        /*0104*/ 	.word	0x00003ea0


	//   ....[22]....
        /*0108*/ 	.word	0x00003f00


	//   ....[23]....
        /*010c*/ 	.word	0x00004480


	//   ....[24]....
        /*0110*/ 	.word	0x000044e0


	//   ....[25]....
        /*0114*/ 	.word	0x00004540


	//   ....[26]....
        /*0118*/ 	.word	0x000045a0


	//   ....[27]....
        /*011c*/ 	.word	0x00004610


	//----- nvinfo : EIATTR_EXIT_INSTR_OFFSETS
	.align		4
.L_1204:
        /*0120*/ 	.byte	0x04, 0x1c
        /*0122*/ 	.short	(.L_1206 - .L_1205)


	//   ....[0]....
.L_1205:
        /*0124*/ 	.word	0x000006c0


	//   ....[1]....
        /*0128*/ 	.word	0x00003d10


	//----- nvinfo : EIATTR_MAX_THREADS
	.align		4
.L_1206:
        /*012c*/ 	.byte	0x04, 0x05
        /*012e*/ 	.short	(.L_1208 - .L_1207)
.L_1207:
        /*0130*/ 	.word	0x00000080
        /*0134*/ 	.word	0x00000001
        /*0138*/ 	.word	0x00000001


	//----- nvinfo : EIATTR_CRS_STACK_SIZE
	.align		4
.L_1208:
        /*013c*/ 	.byte	0x04, 0x1e
        /*013e*/ 	.short	(.L_1210 - .L_1209)
.L_1209:
        /*0140*/ 	.word	0x00000000
.L_1210:


//--------------------- .nv.info._ZN10layer_norm31ln_parallel_residual_fwd_kernelINS_13Kernel_traitsIf13__nv_bfloat16fS2_fjLj5120ELj1ELj1ELj4ELj16ENS_18Kernel_traits_baseILj5120EfS2_fS2_fjLj128EEEEELb0ELb1ELb1EEEvNS_9FwdParamsE --------------------------
	.section	.nv.info._ZN10layer_norm31ln_parallel_residual_fwd_kernelINS_13Kernel_traitsIf13__nv_bfloat16fS2_fjLj5120ELj1ELj1ELj4ELj16ENS_18Kernel_traits_baseILj5120EfS2_fS2_fjLj128EEEEELb0ELb1ELb1EEEvNS_9FwdParamsE,"",@"SHT_CUDA_INFO"
	.sectionflags	@""
	.align	4


	//----- nvinfo : EIATTR_CUDA_API_VERSION
	.align		4
        /*0000*/ 	.byte	0x04, 0x37
        /*0002*/ 	.short	(.L_1212 - .L_1211)
.L_1211:
        /*0004*/ 	.word	0x00000082


	//----- nvinfo : EIATTR_SW2861232_WAR
	.align		4
.L_1212:
        /*0008*/ 	.byte	0x01, 0x35
	.zero		2


	//----- nvinfo : EIATTR_PARAM_CBANK
	.align		4
        /*000c*/ 	.byte	0x04, 0x0a
        /*000e*/ 	.short	(.L_1214 - .L_1213)
	.align		4
.L_1213:
        /*0010*/ 	.word	index@(.nv.constant0._ZN10layer_norm31ln_parallel_residual_fwd_kernelINS_13Kernel_traitsIf13__nv_bfloat16fS2_fjLj5120ELj1ELj1ELj4ELj16ENS_18Kernel_traits_baseILj5120EfS2_fS2_fjLj128EEEEELb0ELb1ELb1EEEvNS_9FwdParamsE)
        /*0014*/ 	.short	0x0160
        /*0016*/ 	.short	0x00e8


	//----- nvinfo : EIATTR_CBANK_PARAM_SIZE
	.align		4
.L_1214:
        /*0018*/ 	.byte	0x03, 0x19
        /*001a*/ 	.short	0x00e8


	//----- nvinfo : EIATTR_KPARAM_INFO
	.align		4
        /*001c*/ 	.byte	0x04, 0x17
        /*001e*/ 	.short	(.L_1216 - .L_1215)
.L_1215:
        /*0020*/ 	.word	0x00000000
        /*0024*/ 	.short	0x0000
        /*0026*/ 	.short	0x0000
        /*0028*/ 	.byte	0x00, 0xf0, 0xa1, 0x03


	//----- nvinfo : EIATTR_MAXREG_COUNT
	.align		4
.L_1216:
        /*002c*/ 	.byte	0x03, 0x1b
        /*002e*/ 	.short	0x00ff


	//----- nvinfo : EIATTR_NUM_BARRIERS
	.align		4
        /*0030*/ 	.byte	0x02, 0x4c
        /*0032*/ 	.byte	0x01
	.zero		1


	//----- nvinfo : EIATTR_MERCURY_ISA_VERSION
	.align		4
        /*0034*/ 	.byte	0x03, 0x5f
        /*0036*/ 	.short	0x0000


	//----- nvinfo : EIATTR_COOP_GROUP_MASK_REGIDS
	.align		4
        /*0038*/ 	.byte	0x04, 0x29
        /*003a*/ 	.short	(.L_1218 - .L_1217)


	//   ....[0]....
.L_1217:
        /*003c*/ 	.word	0xffffffff


	//   ....[1]....
        /*0040*/ 	.word	0xffffffff


	//   ....[2]....
        /*0044*/ 	.word	0xffffffff


	//   ....[3]....
        /*0048*/ 	.word	0xffffffff


	//   ....[4]....
        /*004c*/ 	.word	0xffffffff


	//   ....[5]....
        /*0050*/ 	.word	0xffffffff


	//   ....[6]....
        /*0054*/ 	.word	0xffffffff


	//   ....[7]....
        /*0058*/ 	.word	0xffffffff


	//   ....[8]....
        /*005c*/ 	.word	0xffffffff


	//   ....[9]....
        /*0060*/ 	.word	0xffffffff


	//   ....[10]....
        /*0064*/ 	.word	0xffffffff


	//   ....[11]....
        /*0068*/ 	.word	0xffffffff


	//   ....[12]....
        /*006c*/ 	.word	0xffffffff


	//   ....[13]....
        /*0070*/ 	.word	0xffffffff


	//   ....[14]....
        /*0074*/ 	.word	0xffffffff


	//   ....[15]....
        /*0078*/ 	.word	0xffffffff


	//   ....[16]....
        /*007c*/ 	.word	0xffffffff


	//   ....[17]....
        /*0080*/ 	.word	0xffffffff


	//   ....[18]....
        /*0084*/ 	.word	0xffffffff


	//   ....[19]....
        /*0088*/ 	.word	0xffffffff


	//   ....[20]....
        /*008c*/ 	.word	0xffffffff


	//   ....[21]....
        /*0090*/ 	.word	0xffffffff


	//   ....[22]....
        /*0094*/ 	.word	0xffffffff


	//   ....[23]....
        /*0098*/ 	.word	0xffffffff


	//   ....[24]....
        /*009c*/ 	.word	0xffffffff


	//   ....[25]....
        /*00a0*/ 	.word	0xffffffff


	//   ....[26]....
        /*00a4*/ 	.word	0xffffffff


	//   ....[27]....
        /*00a8*/ 	.word	0xffffffff


	//----- nvinfo : EIATTR_COOP_GROUP_INSTR_OFFSETS
	.align		4
.L_1218:
        /*00ac*/ 	.byte	0x04, 0x28
        /*00ae*/ 	.short	(.L_1220 - .L_1219)


	//   ....[0]....
.L_1219:
        /*00b0*/ 	.word	0x00001fb0


	//   ....[1]....
        /*00b4*/ 	.word	0x00001fe0


	//   ....[2]....
        /*00b8*/ 	.word	0x00002000


	//   ....[3]....
        /*00bc*/ 	.word	0x00002020


	//   ....[4]....
        /*00c0*/ 	.word	0x00002040


	//   ....[5]....
        /*00c4*/ 	.word	0x00002570


	//   ....[6]....
        /*00c8*/ 	.word	0x00002590


	//   ....[7]....
        /*00cc*/ 	.word	0x000025b0


	//   ....[8]....
        /*00d0*/ 	.word	0x000025d0


	//   ....[9]....
        /*00d4*/ 	.word	0x000025f0


	//   ....[10]....
        /*00d8*/ 	.word	0x000026c0


	//   ....[11]....
        /*00dc*/ 	.word	0x00002720


	//   ....[12]....
        /*00e0*/ 	.word	0x00002760


	//   ....[13]....
        /*00e4*/ 	.word	0x000027e0


	//   ....[14]....
        /*00e8*/ 	.word	0x00002800


	//   ....[15]....
        /*00ec*/ 	.word	0x00002860


	//   ....[16]....
        /*00f0*/ 	.word	0x000028b0


	//   ....[17]....
        /*00f4*/ 	.word	0x00002920


	//   ....[18]....
        /*00f8*/ 	.word	0x00003440


	//   ....[19]....
        /*00fc*/ 	.word	0x000034b0


	//   ....[20]....
        /*0100*/ 	.word	0x00003510


	//   ....[21]....
        /*0104*/ 	.word	0x00003570


	//   ....[22]....
        /*0108*/ 	.word	0x000035d0


	//   ....[23]....
        /*010c*/ 	.word	0x00003b40


	//   ....[24]....
        /*0110*/ 	.word	0x00003ba0


	//   ....[25]....
        /*0114*/ 	.word	0x00003c00


	//   ....[26]....
        /*0118*/ 	.word	0x00003c60


	//   ....[27]....
        /*011c*/ 	.word	0x00003cc0


	//----- nvinfo : EIATTR_EXIT_INSTR_OFFSETS
	.align		4
.L_1220:
        /*0120*/ 	.byte	0x04, 0x1c
        /*0122*/ 	.short	(.L_1222 - .L_1221)


	//   ....[0]....
.L_1221:
        /*0124*/ 	.word	0x000002d0


	//   ....[1]....
        /*0128*/ 	.word	0x000033f0


	//----- nvinfo : EIATTR_MAX_THREADS
	.align		4
.L_1222:
        /*012c*/ 	.byte	0x04, 0x05
        /*012e*/ 	.short	(.L_1224 - .L_1223)
.L_1223:
        /*0130*/ 	.word	0x00000080
        /*0134*/ 	.word	0x00000001
        /*0138*/ 	.word	0x00000001


	//----- nvinfo : EIATTR_CRS_STACK_SIZE
	.align		4
.L_1224:
        /*013c*/ 	.byte	0x04, 0x1e
        /*013e*/ 	.short	(.L_1226 - .L_1225)
.L_1225:
        /*0140*/ 	.word	0x00000000
.L_1226:


//--------------------- .nv.info._ZN10layer_norm31ln_parallel_residual_fwd_kernelINS_13Kernel_traitsIf13__nv_bfloat16fS2_fjLj5120ELj1ELj1ELj4ELj16ENS_18Kernel_traits_baseILj5120EfS2_fS2_fjLj128EEEEELb1ELb0ELb0EEEvNS_9FwdParamsE --------------------------
	.section	.nv.info._ZN10layer_norm31ln_parallel_residual_fwd_kernelINS_13Kernel_traitsIf13__nv_bfloat16fS2_fjLj5120ELj1ELj1ELj4ELj16ENS_18Kernel_traits_baseILj5120EfS2_fS2_fjLj128EEEEELb1ELb0ELb0EEEvNS_9FwdParamsE,"",@"SHT_CUDA_INFO"
	.sectionflags	@""
	.align	4


	//----- nvinfo : EIATTR_CUDA_API_VERSION
	.align		4
        /*0000*/ 	.byte	0x04, 0x37
        /*0002*/ 	.short	(.L_1228 - .L_1227)
.L_1227:
        /*0004*/ 	.word	0x00000082


	//----- nvinfo : EIATTR_SW2861232_WAR
	.align		4
.L_1228:
        /*0008*/ 	.byte	0x01, 0x35
	.zero		2


	//----- nvinfo : EIATTR_PARAM_CBANK
	.align		4
        /*000c*/ 	.byte	0x04, 0x0a
        /*000e*/ 	.short	(.L_1230 - .L_1229)
	.align		4
.L_1229:
        /*0010*/ 	.word	index@(.nv.constant0._ZN10layer_norm31ln_parallel_residual_fwd_kernelINS_13Kernel_traitsIf13__nv_bfloat16fS2_fjLj5120ELj1ELj1ELj4ELj16ENS_18Kernel_traits_baseILj5120EfS2_fS2_fjLj128EEEEELb1ELb0ELb0EEEvNS_9FwdParamsE)
        /*0014*/ 	.short	0x0160
        /*0016*/ 	.short	0x00e8


	//----- nvinfo : EIATTR_CBANK_PARAM_SIZE
	.align		4
.L_1230:
        /*0018*/ 	.byte	0x03, 0x19
        /*001a*/ 	.short	0x00e8


	//----- nvinfo : EIATTR_KPARAM_INFO
	.align		4
        /*001c*/ 	.byte	0x04, 0x17
        /*001e*/ 	.short	(.L_1232 - .L_1231)
.L_1231:
        /*0020*/ 	.word	0x00000000
        /*0024*/ 	.short	0x0000
        /*0026*/ 	.short	0x0000
        /*0028*/ 	.byte	0x00, 0xf0, 0xa1, 0x03


	//----- nvinfo : EIATTR_MAXREG_COUNT
	.align		4
.L_1232:
        /*002c*/ 	.byte	0x03, 0x1b
        /*002e*/ 	.short	0x00ff


	//----- nvinfo : EIATTR_NUM_BARRIERS
	.align		4
        /*0030*/ 	.byte	0x02, 0x4c
        /*0032*/ 	.byte	0x01
	.zero		1


	//----- nvinfo : EIATTR_MERCURY_ISA_VERSION
	.align		4
        /*0034*/ 	.byte	0x03, 0x5f
        /*0036*/ 	.short	0x0000


	//----- nvinfo : EIATTR_COOP_GROUP_MASK_REGIDS
	.align		4
        /*0038*/ 	.byte	0x04, 0x29
        /*003a*/ 	.short	(.L_1234 - .L_1233)


	//   ....[0]....
.L_1233:
        /*003c*/ 	.word	0xffffffff


	//   ....[1]....
        /*0040*/ 	.word	0xffffffff


	//   ....[2]....
        /*0044*/ 	.word	0xffffffff


	//   ....[3]....
        /*0048*/ 	.word	0xffffffff


	//   ....[4]....
        /*004c*/ 	.word	0xffffffff


	//   ....[5]....
        /*0050*/ 	.word	0xffffffff


	//   ....[6]....
        /*0054*/ 	.word	0xffffffff


	//   ....[7]....
        /*0058*/ 	.word	0xffffffff


	//   ....[8]....
        /*005c*/ 	.word	0xffffffff


	//   ....[9]....
        /*0060*/ 	.word	0xffffffff


	//   ....[10]....
        /*0064*/ 	.word	0xffffffff


	//   ....[11]....
        /*0068*/ 	.word	0xffffffff


	//   ....[12]....
        /*006c*/ 	.word	0xffffffff


	//   ....[13]....
        /*0070*/ 	.word	0xffffffff


	//   ....[14]....
        /*0074*/ 	.word	0xffffffff


	//   ....[15]....
        /*0078*/ 	.word	0xffffffff


	//   ....[16]....
        /*007c*/ 	.word	0xffffffff


	//   ....[17]....
        /*0080*/ 	.word	0xffffffff


	//   ....[18]....
        /*0084*/ 	.word	0xffffffff


	//   ....[19]....
        /*0088*/ 	.word	0xffffffff


	//   ....[20]....
        /*008c*/ 	.word	0xffffffff


	//   ....[21]....
        /*0090*/ 	.word	0xffffffff


	//   ....[22]....
        /*0094*/ 	.word	0xffffffff


	//   ....[23]....
        /*0098*/ 	.word	0xffffffff


	//   ....[24]....
        /*009c*/ 	.word	0xffffffff


	//   ....[25]....
        /*00a0*/ 	.word	0xffffffff


	//   ....[26]....
        /*00a4*/ 	.word	0xffffffff


	//   ....[27]....
        /*00a8*/ 	.word	0xffffffff


	//----- nvinfo : EIATTR_COOP_GROUP_INSTR_OFFSETS
	.align		4
.L_1234:
        /*00ac*/ 	.byte	0x04, 0x28
        /*00ae*/ 	.short	(.L_1236 - .L_1235)


	//   ....[0]....
.L_1235:
        /*00b0*/ 	.word	0x0001e0b0


	//   ....[1]....
        /*00b4*/ 	.word	0x0001e0e0


	//   ....[2]....
        /*00b8*/ 	.word	0x0001e110


	//   ....[3]....
        /*00bc*/ 	.word	0x0001e130


	//   ....[4]....
        /*00c0*/ 	.word	0x0001e150


	//   ....[5]....
        /*00c4*/ 	.word	0x0001e690


	//   ....[6]....
        /*00c8*/ 	.word	0x0001e6b0


	//   ....[7]....
        /*00cc*/ 	.word	0x0001e6d0


	//   ....[8]....
        /*00d0*/ 	.word	0x0001e6f0


	//   ....[9]....
        /*00d4*/ 	.word	0x0001e710


	//   ....[10]....
        /*00d8*/ 	.word	0x0001e840


	//   ....[11]....
        /*00dc*/ 	.word	0x0001e8a0


	//   ....[12]....
        /*00e0*/ 	.word	0x0001e8e0


	//   ....[13]....
        /*00e4*/ 	.word	0x0001e8f0


	//   ....[14]....
        /*00e8*/ 	.word	0x0001e9a0


	//   ....[15]....
        /*00ec*/ 	.word	0x0001e9c0


	//   ....[16]....
        /*00f0*/ 	.word	0x0001ea60


	//   ....[17]....
        /*00f4*/ 	.word	0x0001ea90


	//   ....[18]....
        /*00f8*/ 	.word	0x0001fba0


	//   ....[19]....
        /*00fc*/ 	.word	0x0001fc00


	//   ....[20]....
        /*0100*/ 	.word	0x0001fc60


	//   ....[21]....
        /*0104*/ 	.word	0x0001fcc0


	//   ....[22]....
        /*0108*/ 	.word	0x0001fd20


	//   ....[23]....
        /*010c*/ 	.word	0x000202b0


	//   ....[24]....
        /*0110*/ 	.word	0x00020310


	//   ....[25]....
        /*0114*/ 	.word	0x00020370


	//   ....[26]....
        /*0118*/ 	.word	0x000203d0


	//   ....[27]....
        /*011c*/ 	.word	0x00020440


	//----- nvinfo : EIATTR_EXIT_INSTR_OFFSETS
	.align		4
.L_1236:
        /*0120*/ 	.byte	0x04, 0x1c
        /*0122*/ 	.short	(.L_1238 - .L_1237)


	//   ....[0]....
.L_1237:
        /*0124*/ 	.word	0x000010c0


	//   ....[1]....
        /*0128*/ 	.word	0x0001fb50


	//----- nvinfo : EIATTR_MAX_THREADS
	.align		4
.L_1238:
        /*012c*/ 	.byte	0x04, 0x05
        /*012e*/ 	.short	(.L_1240 - .L_1239)
.L_1239:
        /*0130*/ 	.word	0x00000080
        /*0134*/ 	.word	0x00000001
        /*0138*/ 	.word	0x00000001


	//----- nvinfo : EIATTR_CRS_STACK_SIZE
	.align		4
.L_1240:
        /*013c*/ 	.byte	0x04, 0x1e
        /*013e*/ 	.short	(.L_1242 - .L_1241)
.L_1241:
        /*0140*/ 	.word	0x00000000
.L_1242:


//--------------------- .nv.info._ZN10layer_norm31ln_parallel_residual_fwd_kernelINS_13Kernel_traitsIf13__nv_bfloat16fS2_fjLj5120ELj1ELj1ELj4ELj16ENS_18Kernel_traits_baseILj5120EfS2_fS2_fjLj128EEEEELb1ELb0ELb1EEEvNS_9FwdParamsE --------------------------
	.section	.nv.info._ZN10layer_norm31ln_parallel_residual_fwd_kernelINS_13Kernel_traitsIf13__nv_bfloat16fS2_fjLj5120ELj1ELj1ELj4ELj16ENS_18Kernel_traits_baseILj5120EfS2_fS2_fjLj128EEEEELb1ELb0ELb1EEEvNS_9FwdParamsE,"",@"SHT_CUDA_INFO"
	.sectionflags	@""
	.align	4


	//----- nvinfo : EIATTR_CUDA_API_VERSION
	.align		4
        /*0000*/ 	.byte	0x04, 0x37
        /*0002*/ 	.short	(.L_1244 - .L_1243)
.L_1243:
        /*0004*/ 	.word	0x00000082


	//----- nvinfo : EIATTR_SW2861232_WAR
	.align		4
.L_1244:
        /*0008*/ 	.byte	0x01, 0x35
	.zero		2


	//----- nvinfo : EIATTR_PARAM_CBANK
	.align		4
        /*000c*/ 	.byte	0x04, 0x0a
        /*000e*/ 	.short	(.L_1246 - .L_1245)
	.align		4
.L_1245:
        /*0010*/ 	.word	index@(.nv.constant0._ZN10layer_norm31ln_parallel_residual_fwd_kernelINS_13Kernel_traitsIf13__nv_bfloat16fS2_fjLj5120ELj1ELj1ELj4ELj16ENS_18Kernel_traits_baseILj5120EfS2_fS2_fjLj128EEEEELb1ELb0ELb1EEEvNS_9FwdParamsE)
        /*0014*/ 	.short	0x0160
        /*0016*/ 	.short	0x00e8


	//----- nvinfo : EIATTR_CBANK_PARAM_SIZE
	.align		4
.L_1246:
        /*0018*/ 	.byte	0x03, 0x19
        /*001a*/ 	.short	0x00e8


	//----- nvinfo : EIATTR_KPARAM_INFO
	.align		4
        /*001c*/ 	.byte	0x04, 0x17
        /*001e*/ 	.short	(.L_1248 - .L_1247)
.L_1247:
        /*0020*/ 	.word	0x00000000
        /*0024*/ 	.short	0x0000
        /*0026*/ 	.short	0x0000
        /*0028*/ 	.byte	0x00, 0xf0, 0xa1, 0x03


	//----- nvinfo : EIATTR_MAXREG_COUNT
	.align		4
.L_1248:
        /*002c*/ 	.byte	0x03, 0x1b
        /*002e*/ 	.short	0x00ff


	//----- nvinfo : EIATTR_NUM_BARRIERS
	.align		4
        /*0030*/ 	.byte	0x02, 0x4c
        /*0032*/ 	.byte	0x01
	.zero		1


	//----- nvinfo : EIATTR_MERCURY_ISA_VERSION
	.align		4
        /*0034*/ 	.byte	0x03, 0x5f
        /*0036*/ 	.short	0x0000


	//----- nvinfo : EIATTR_COOP_GROUP_MASK_REGIDS
	.align		4
        /*0038*/ 	.byte	0x04, 0x29
        /*003a*/ 	.short	(.L_1250 - .L_1249)


	//   ....[0]....
.L_1249:
        /*003c*/ 	.word	0xffffffff


	//   ....[1]....
        /*0040*/ 	.word	0xffffffff


	//   ....[2]....
        /*0044*/ 	.word	0xffffffff


	//   ....[3]....
        /*0048*/ 	.word	0xffffffff


	//   ....[4]....
        /*004c*/ 	.word	0xffffffff


	//   ....[5]....
        /*0050*/ 	.word	0xffffffff


	//   ....[6]....
        /*0054*/ 	.word	0xffffffff


	//   ....[7]....
        /*0058*/ 	.word	0xffffffff


	//   ....[8]....
        /*005c*/ 	.word	0xffffffff


	//   ....[9]....
        /*0060*/ 	.word	0xffffffff


	//   ....[10]....
        /*0064*/ 	.word	0xffffffff


	//   ....[11]....
        /*0068*/ 	.word	0xffffffff


	//   ....[12]....
        /*006c*/ 	.word	0xffffffff


	//   ....[13]....
        /*0070*/ 	.word	0xffffffff


	//   ....[14]....
        /*0074*/ 	.word	0xffffffff


	//   ....[15]....
        /*0078*/ 	.word	0xffffffff


	//   ....[16]....
        /*007c*/ 	.word	0xffffffff


	//   ....[17]....
        /*0080*/ 	.word	0xffffffff


	//   ....[18]....
        /*0084*/ 	.word	0xffffffff


	//   ....[19]....
        /*0088*/ 	.word	0xffffffff


	//   ....[20]....
        /*008c*/ 	.word	0xffffffff


	//   ....[21]....
        /*0090*/ 	.word	0xffffffff


	//   ....[22]....
        /*0094*/ 	.word	0xffffffff


	//   ....[23]....
        /*0098*/ 	.word	0xffffffff


	//   ....[24]....
        /*009c*/ 	.word	0xffffffff


	//   ....[25]....
        /*00a0*/ 	.word	0xffffffff


	//   ....[26]....
        /*00a4*/ 	.word	0xffffffff


	//   ....[27]....
        /*00a8*/ 	.word	0xffffffff


	//----- nvinfo : EIATTR_COOP_GROUP_INSTR_OFFSETS
	.align		4
.L_1250:
        /*00ac*/ 	.byte	0x04, 0x28
        /*00ae*/ 	.short	(.L_1252 - .L_1251)


	//   ....[0]....
.L_1251:
        /*00b0*/ 	.word	0x0001d320


	//   ....[1]....
        /*00b4*/ 	.word	0x0001d350


	//   ....[2]....
        /*00b8*/ 	.word	0x0001d370


	//   ....[3]....
        /*00bc*/ 	.word	0x0001d390


	//   ....[4]....
        /*00c0*/ 	.word	0x0001d3b0


	//   ....[5]....
        /*00c4*/ 	.word	0x0001d8e0


	//   ....[6]....
        /*00c8*/ 	.word	0x0001d900


	//   ....[7]....
        /*00cc*/ 	.word	0x0001d920


	//   ....[8]....
        /*00d0*/ 	.word	0x0001d940


	//   ....[9]....
        /*00d4*/ 	.word	0x0001d960


	//   ....[10]....
        /*00d8*/ 	.word	0x0001da60


	//   ....[11]....
        /*00dc*/ 	.word	0x0001dab0


	//   ....[12]....
        /*00e0*/ 	.word	0x0001dad0


	//   ....[13]....
        /*00e4*/ 	.word	0x0001dae0


	//   ....[14]....
        /*00e8*/ 	.word	0x0001dbb0


	//   ....[15]....
        /*00ec*/ 	.word	0x0001dbc0


	//   ....[16]....
        /*00f0*/ 	.word	0x0001dcc0


	//   ....[17]....
        /*00f4*/ 	.word	0x0001dce0


	//   ....[18]....
        /*00f8*/ 	.word	0x0001ecd0


	//   ....[19]....
        /*00fc*/ 	.word	0x0001ed30


	//   ....[20]....
        /*0100*/ 	.word	0x0001ed90


	//   ....[21]....
        /*0104*/ 	.word	0x0001edf0


	//   ....[22]....
        /*0108*/ 	.word	0x0001ee50


	//   ....[23]....
        /*010c*/ 	.word	0x0001f3c0


	//   ....[24]....
        /*0110*/ 	.word	0x0001f420


	//   ....[25]....
        /*0114*/ 	.word	0x0001f480


	//   ....[26]....
        /*0118*/ 	.word	0x0001f4e0


	//   ....[27]....
        /*011c*/ 	.word	0x0001f540


	//----- nvinfo : EIATTR_EXIT_INSTR_OFFSETS
	.align		4
.L_1252:
        /*0120*/ 	.byte	0x04, 0x1c
        /*0122*/ 	.short	(.L_1254 - .L_1253)


	//   ....[0]....
.L_1253:
        /*0124*/ 	.word	0x00000980


	//   ....[1]....
        /*0128*/ 	.word	0x0001ec80


	//----- nvinfo : EIATTR_MAX_THREADS
	.align		4
.L_1254:
        /*012c*/ 	.byte	0x04, 0x05
        /*012e*/ 	.short	(.L_1256 - .L_1255)
.L_1255:
        /*0130*/ 	.word	0x00000080
        /*0134*/ 	.word	0x00000001
        /*0138*/ 	.word	0x00000001


	//----- nvinfo : EIATTR_CRS_STACK_SIZE
	.align		4
.L_1256:
        /*013c*/ 	.byte	0x04, 0x1e
        /*013e*/ 	.short	(.L_1258 - .L_1257)
.L_1257:
        /*0140*/ 	.word	0x00000000
.L_1258:


//--------------------- .nv.info._ZN10layer_norm31ln_parallel_residual_fwd_kernelINS_13Kernel_traitsIf13__nv_bfloat16fS2_fjLj5120ELj1ELj1ELj4ELj16ENS_18Kernel_traits_baseILj5120EfS2_fS2_fjLj128EEEEELb1ELb1ELb0EEEvNS_9FwdParamsE --------------------------
	.section	.nv.info._ZN10layer_norm31ln_parallel_residual_fwd_kernelINS_13Kernel_traitsIf13__nv_bfloat16fS2_fjLj5120ELj1ELj1ELj4ELj16ENS_18Kernel_traits_baseILj5120EfS2_fS2_fjLj128EEEEELb1ELb1ELb0EEEvNS_9FwdParamsE,"",@"SHT_CUDA_INFO"
	.sectionflags	@""
	.align	4


	//----- nvinfo : EIATTR_CUDA_API_VERSION
	.align		4
        /*0000*/ 	.byte	0x04, 0x37
        /*0002*/ 	.short	(.L_1260 - .L_1259)
.L_1259:
        /*0004*/ 	.word	0x00000082


	//----- nvinfo : EIATTR_SW2861232_WAR
	.align		4
.L_1260:
        /*0008*/ 	.byte	0x01, 0x35
	.zero		2


	//----- nvinfo : EIATTR_PARAM_CBANK
	.align		4
        /*000c*/ 	.byte	0x04, 0x0a
        /*000e*/ 	.short	(.L_1262 - .L_1261)
	.align		4
.L_1261:
        /*0010*/ 	.word	index@(.nv.constant0._ZN10layer_norm31ln_parallel_residual_fwd_kernelINS_13Kernel_traitsIf13__nv_bfloat16fS2_fjLj5120ELj1ELj1ELj4ELj16ENS_18Kernel_traits_baseILj5120EfS2_fS2_fjLj128EEEEELb1ELb1ELb0EEEvNS_9FwdParamsE)
        /*0014*/ 	.short	0x0160
        /*0016*/ 	.short	0x00e8


	//----- nvinfo : EIATTR_CBANK_PARAM_SIZE
	.align		4
.L_1262:
        /*0018*/ 	.byte	0x03, 0x19
        /*001a*/ 	.short	0x00e8


	//----- nvinfo : EIATTR_KPARAM_INFO
	.align		4
        /*001c*/ 	.byte	0x04, 0x17
        /*001e*/ 	.short	(.L_1264 - .L_1263)
.L_1263:
        /*0020*/ 	.word	0x00000000
        /*0024*/ 	.short	0x0000
        /*0026*/ 	.short	0x0000
        /*0028*/ 	.byte	0x00, 0xf0, 0xa1, 0x03


	//----- nvinfo : EIATTR_MAXREG_COUNT
	.align		4
.L_1264:
        /*002c*/ 	.byte	0x03, 0x1b
        /*002e*/ 	.short	0x00ff


	//----- nvinfo : EIATTR_NUM_BARRIERS
	.align		4
        /*0030*/ 	.byte	0x02, 0x4c
        /*0032*/ 	.byte	0x01
	.zero		1


	//----- nvinfo : EIATTR_MERCURY_ISA_VERSION
	.align		4
        /*0034*/ 	.byte	0x03, 0x5f
        /*0036*/ 	.short	0x0000


	//----- nvinfo : EIATTR_COOP_GROUP_MASK_REGIDS
	.align		4
        /*0038*/ 	.byte	0x04, 0x29
        /*003a*/ 	.short	(.L_1266 - .L_1265)


	//   ....[0]....
.L_1265:
        /*003c*/ 	.word	0xffffffff


	//   ....[1]....
        /*0040*/ 	.word	0xffffffff


	//   ....[2]....
        /*0044*/ 	.word	0xffffffff


	//   ....[3]....
        /*0048*/ 	.word	0xffffffff


	//   ....[4]....
        /*004c*/ 	.word	0xffffffff


	//   ....[5]....
        /*0050*/ 	.word	0xffffffff


	//   ....[6]....
        /*0054*/ 	.word	0xffffffff


	//   ....[7]....
        /*0058*/ 	.word	0xffffffff


	//   ....[8]....
        /*005c*/ 	.word	0xffffffff


	//   ....[9]....
        /*0060*/ 	.word	0xffffffff


	//   ....[10]....
        /*0064*/ 	.word	0xffffffff


	//   ....[11]....
        /*0068*/ 	.word	0xffffffff


	//   ....[12]....
        /*006c*/ 	.word	0xffffffff


	//   ....[13]....
        /*0070*/ 	.word	0xffffffff


	//   ....[14]....
        /*0074*/ 	.word	0xffffffff


	//   ....[15]....
        /*0078*/ 	.word	0xffffffff


	//   ....[16]....
        /*007c*/ 	.word	0xffffffff


	//   ....[17]....
        /*0080*/ 	.word	0xffffffff


	//   ....[18]....
        /*0084*/ 	.word	0xffffffff


	//   ....[19]....
        /*0088*/ 	.word	0xffffffff


	//   ....[20]....
        /*008c*/ 	.word	0xffffffff


	//   ....[21]....
        /*0090*/ 	.word	0xffffffff


	//   ....[22]....
        /*0094*/ 	.word	0xffffffff


	//   ....[23]....
        /*0098*/ 	.word	0xffffffff


	//   ....[24]....
        /*009c*/ 	.word	0xffffffff


	//   ....[25]....
        /*00a0*/ 	.word	0xffffffff


	//   ....[26]....
        /*00a4*/ 	.word	0xffffffff


	//   ....[27]....
        /*00a8*/ 	.word	0xffffffff


	//----- nvinfo : EIATTR_COOP_GROUP_INSTR_OFFSETS
	.align		4
.L_1266:
        /*00ac*/ 	.byte	0x04, 0x28
        /*00ae*/ 	.short	(.L_1268 - .L_1267)


	//   ....[0]....
.L_1267:
        /*00b0*/ 	.word	0x0001dbb0


	//   ....[1]....
        /*00b4*/ 	.word	0x0001dbe0


	//   ....[2]....
        /*00b8*/ 	.word	0x0001dc10


	//   ....[3]....
        /*00bc*/ 	.word	0x0001dc30


	//   ....[4]....
        /*00c0*/ 	.word	0x0001dc50


	//   ....[5]....
        /*00c4*/ 	.word	0x0001e190


	//   ....[6]....
        /*00c8*/ 	.word	0x0001e1b0


	//   ....[7]....
        /*00cc*/ 	.word	0x0001e1d0


	//   ....[8]....
        /*00d0*/ 	.word	0x0001e1f0


	//   ....[9]....
        /*00d4*/ 	.word	0x0001e210


	//   ....[10]....
        /*00d8*/ 	.word	0x0001e340


	//   ....[11]....
        /*00dc*/ 	.word	0x0001e390


	//   ....[12]....
        /*00e0*/ 	.word	0x0001e3c0


	//   ....[13]....
        /*00e4*/ 	.word	0x0001e3d0


	//   ....[14]....
        /*00e8*/ 	.word	0x0001e450


	//   ....[15]....
        /*00ec*/ 	.word	0x0001e4b0


	//   ....[16]....
        /*00f0*/ 	.word	0x0001e590


	//   ....[17]....
        /*00f4*/ 	.word	0x0001e5b0


	//   ....[18]....
        /*00f8*/ 	.word	0x0001f210


	//   ....[19]....
        /*00fc*/ 	.word	0x0001f280


	//   ....[20]....
        /*0100*/ 	.word	0x0001f2e0


	//   ....[21]....
        /*0104*/ 	.word	0x0001f340


	//   ....[22]....
        /*0108*/ 	.word	0x0001f3a0


	//   ....[23]....
        /*010c*/ 	.word	0x0001f940


	//   ....[24]....
        /*0110*/ 	.word	0x0001f9a0


	//   ....[25]....
        /*0114*/ 	.word	0x0001fa00


	//   ....[26]....
        /*0118*/ 	.word	0x0001fa60


	//   ....[27]....
        /*011c*/ 	.word	0x0001fad0


	//----- nvinfo : EIATTR_EXIT_INSTR_OFFSETS
	.align		4
.L_1268:
        /*0120*/ 	.byte	0x04, 0x1c
        /*0122*/ 	.short	(.L_1270 - .L_1269)


	//   ....[0]....
.L_1269:
        /*0124*/ 	.word	0x00000bc0


	//   ....[1]....
        /*0128*/ 	.word	0x0001f1c0


	//----- nvinfo : EIATTR_MAX_THREADS
	.align		4
.L_1270:
        /*012c*/ 	.byte	0x04, 0x05
        /*012e*/ 	.short	(.L_1272 - .L_1271)
.L_1271:
        /*0130*/ 	.word	0x00000080
        /*0134*/ 	.word	0x00000001
        /*0138*/ 	.word	0x00000001


	//----- nvinfo : EIATTR_CRS_STACK_SIZE
	.align		4
.L_1272:
        /*013c*/ 	.byte	0x04, 0x1e
        /*013e*/ 	.short	(.L_1274 - .L_1273)
.L_1273:
        /*0140*/ 	.word	0x00000000
.L_1274:


//--------------------- .nv.info._ZN10layer_norm31ln_parallel_residual_fwd_kernelINS_13Kernel_traitsIf13__nv_bfloat16fS2_fjLj5120ELj1ELj1ELj4ELj16ENS_18Kernel_traits_baseILj5120EfS2_fS2_fjLj128EEEEELb1ELb1ELb1EEEvNS_9FwdParamsE --------------------------
	.section	.nv.info._ZN10layer_norm31ln_parallel_residual_fwd_kernelINS_13Kernel_traitsIf13__nv_bfloat16fS2_fjLj5120ELj1ELj1ELj4ELj16ENS_18Kernel_traits_baseILj5120EfS2_fS2_fjLj128EEEEELb1ELb1ELb1EEEvNS_9FwdParamsE,"",@"SHT_CUDA_INFO"
	.sectionflags	@""
	.align	4


	//----- nvinfo : EIATTR_CUDA_API_VERSION
	.align		4
        /*0000*/ 	.byte	0x04, 0x37
        /*0002*/ 	.short	(.L_1276 - .L_1275)
.L_1275:
        /*0004*/ 	.word	0x00000082


	//----- nvinfo : EIATTR_SW2861232_WAR
	.align		4
.L_1276:
        /*0008*/ 	.byte	0x01, 0x35
	.zero		2


	//----- nvinfo : EIATTR_PARAM_CBANK
	.align		4
        /*000c*/ 	.byte	0x04, 0x0a
        /*000e*/ 	.short	(.L_1278 - .L_1277)
	.align		4
.L_1277:
        /*0010*/ 	.word	index@(.nv.constant0._ZN10layer_norm31ln_parallel_residual_fwd_kernelINS_13Kernel_traitsIf13__nv_bfloat16fS2_fjLj5120ELj1ELj1ELj4ELj16ENS_18Kernel_traits_baseILj5120EfS2_fS2_fjLj128EEEEELb1ELb1ELb1EEEvNS_9FwdParamsE)
        /*0014*/ 	.short	0x0160
        /*0016*/ 	.short	0x00e8


	//----- nvinfo : EIATTR_CBANK_PARAM_SIZE
	.align		4
.L_1278:
        /*0018*/ 	.byte	0x03, 0x19
        /*001a*/ 	.short	0x00e8


	//----- nvinfo : EIATTR_KPARAM_INFO
	.align		4
        /*001c*/ 	.byte	0x04, 0x17
        /*001e*/ 	.short	(.L_1280 - .L_1279)
.L_1279:
        /*0020*/ 	.word	0x00000000
        /*0024*/ 	.short	0x0000
        /*0026*/ 	.short	0x0000
        /*0028*/ 	.byte	0x00, 0xf0, 0xa1, 0x03


	//----- nvinfo : EIATTR_MAXREG_COUNT
	.align		4
.L_1280:
        /*002c*/ 	.byte	0x03, 0x1b
        /*002e*/ 	.short	0x00ff


	//----- nvinfo : EIATTR_NUM_BARRIERS
	.align		4
        /*0030*/ 	.byte	0x02, 0x4c
        /*0032*/ 	.byte	0x01
	.zero		1


	//----- nvinfo : EIATTR_MERCURY_ISA_VERSION
	.align		4
        /*0034*/ 	.byte	0x03, 0x5f
        /*0036*/ 	.short	0x0000


	//----- nvinfo : EIATTR_COOP_GROUP_MASK_REGIDS
	.align		4
        /*0038*/ 	.byte	0x04, 0x29
        /*003a*/ 	.short	(.L_1282 - .L_1281)


	//   ....[0]....
.L_1281:
        /*003c*/ 	.word	0xffffffff


	//   ....[1]....
        /*0040*/ 	.word	0xffffffff


	//   ....[2]....
        /*0044*/ 	.word	0xffffffff


	//   ....[3]....
        /*0048*/ 	.word	0xffffffff


	//   ....[4]....
        /*004c*/ 	.word	0xffffffff


	//   ....[5]....
        /*0050*/ 	.word	0xffffffff


	//   ....[6]....
        /*0054*/ 	.word	0xffffffff


	//   ....[7]....
        /*0058*/ 	.word	0xffffffff


	//   ....[8]....
        /*005c*/ 	.word	0xffffffff


	//   ....[9]....
        /*0060*/ 	.word	0xffffffff


	//   ....[10]....
        /*0064*/ 	.word	0xffffffff


	//   ....[11]....
        /*0068*/ 	.word	0xffffffff


	//   ....[12]....
        /*006c*/ 	.word	0xffffffff


	//   ....[13]....
        /*0070*/ 	.word	0xffffffff


	//   ....[14]....
        /*0074*/ 	.word	0xffffffff


	//   ....[15]....
        /*0078*/ 	.word	0xffffffff


	//   ....[16]....
        /*007c*/ 	.word	0xffffffff


	//   ....[17]....
        /*0080*/ 	.word	0xffffffff


	//   ....[18]....
        /*0084*/ 	.word	0xffffffff


	//   ....[19]....
        /*0088*/ 	.word	0xffffffff


	//   ....[20]....
        /*008c*/ 	.word	0xffffffff


	//   ....[21]....
        /*0090*/ 	.word	0xffffffff


	//   ....[22]....
        /*0094*/ 	.word	0xffffffff


	//   ....[23]....
        /*0098*/ 	.word	0xffffffff


	//   ....[24]....
        /*009c*/ 	.word	0xffffffff


	//   ....[25]....
        /*00a0*/ 	.word	0xffffffff


	//   ....[26]....
        /*00a4*/ 	.word	0xffffffff


	//   ....[27]....
        /*00a8*/ 	.word	0xffffffff


	//----- nvinfo : EIATTR_COOP_GROUP_INSTR_OFFSETS
	.align		4
.L_1282:
        /*00ac*/ 	.byte	0x04, 0x28
        /*00ae*/ 	.short	(.L_1284 - .L_1283)


	//   ....[0]....
.L_1283:
        /*00b0*/ 	.word	0x0001d090


	//   ....[1]....
        /*00b4*/ 	.word	0x0001d0c0


	//   ....[2]....
        /*00b8*/ 	.word	0x0001d0e0


	//   ....[3]....
        /*00bc*/ 	.word	0x0001d100


	//   ....[4]....
        /*00c0*/ 	.word	0x0001d120


	//   ....[5]....
        /*00c4*/ 	.word	0x0001d650


	//   ....[6]....
        /*00c8*/ 	.word	0x0001d670


	//   ....[7]....
        /*00cc*/ 	.word	0x0001d690


	//   ....[8]....
        /*00d0*/ 	.word	0x0001d6b0


	//   ....[9]....
        /*00d4*/ 	.word	0x0001d6d0


	//   ....[10]....
        /*00d8*/ 	.word	0x0001d7e0


	//   ....[11]....
        /*00dc*/ 	.word	0x0001d830


	//   ....[12]....
        /*00e0*/ 	.word	0x0001d8a0


	//   ....[13]....
        /*00e4*/ 	.word	0x0001d8e0


	//   ....[14]....
        /*00e8*/ 	.word	0x0001d910


	//   ....[15]....
        /*00ec*/ 	.word	0x0001d920


	//   ....[16]....
        /*00f0*/ 	.word	0x0001da20


	//   ....[17]....
        /*00f4*/ 	.word	0x0001da40


	//   ....[18]....
        /*00f8*/ 	.word	0x0001e560


	//   ....[19]....
        /*00fc*/ 	.word	0x0001e5c0


	//   ....[20]....
        /*0100*/ 	.word	0x0001e620


	//   ....[21]....
        /*0104*/ 	.word	0x0001e680


	//   ....[22]....
        /*0108*/ 	.word	0x0001e6e0


	//   ....[23]....
        /*010c*/ 	.word	0x0001ec50


	//   ....[24]....
        /*0110*/ 	.word	0x0001ecb0


	//   ....[25]....
        /*0114*/ 	.word	0x0001ed10


	//   ....[26]....
        /*0118*/ 	.word	0x0001ed70


	//   ....[27]....
        /*011c*/ 	.word	0x0001edd0


	//----- nvinfo : EIATTR_EXIT_INSTR_OFFSETS
	.align		4
.L_1284:
        /*0120*/ 	.byte	0x04, 0x1c
        /*0122*/ 	.short	(.L_1286 - .L_1285)


	//   ....[0]....
.L_1285:
        /*0124*/ 	.word	0x00000720


	//   ....[1]....
        /*0128*/ 	.word	0x0001e500


	//----- nvinfo : EIATTR_MAX_THREADS
	.align		4
.L_1286:
        /*012c*/ 	.byte	0x04, 0x05
        /*012e*/ 	.short	(.L_1288 - .L_1287)
.L_1287:
        /*0130*/ 	.word	0x00000080
        /*0134*/ 	.word	0x00000001
        /*0138*/ 	.word	0x00000001


	//----- nvinfo : EIATTR_CRS_STACK_SIZE
	.align		4
.L_1288:
        /*013c*/ 	.byte	0x04, 0x1e
        /*013e*/ 	.short	(.L_1290 - .L_1289)
.L_1289:
        /*0140*/ 	.word	0x00000000
.L_1290:


//--------------------- .nv.info._ZN10layer_norm31ln_parallel_residual_fwd_kernelINS_13Kernel_traitsIf6__halfS2_S2_fjLj5120ELj1ELj1ELj4ELj16ENS_18Kernel_traits_baseILj5120EfS2_S2_S2_fjLj128EEEEELb0ELb0ELb0EEEvNS_9FwdParamsE --------------------------
	.section	.nv.info._ZN10layer_norm31ln_parallel_residual_fwd_kernelINS_13Kernel_traitsIf6__halfS2_S2_fjLj5120ELj1ELj1ELj4ELj16ENS_18Kernel_traits_baseILj5120EfS2_S2_S2_fjLj128EEEEELb0ELb0ELb0EEEvNS_9FwdParamsE,"",@"SHT_CUDA_INFO"
	.sectionflags	@""
	.align	4


	//----- nvinfo : EIATTR_CUDA_API_VERSION
	.align		4
        /*0000*/ 	.byte	0x04, 0x37
        /*0002*/ 	.short	(.L_1292 - .L_1291)
.L_1291:
        /*0004*/ 	.word	0x00000082


	//----- nvinfo : EIATTR_SW2861232_WAR
	.align		4
.L_1292:
        /*0008*/ 	.byte	0x01, 0x35
	.zero		2


	//----- nvinfo : EIATTR_PARAM_CBANK
	.align		4
        /*000c*/ 	.byte	0x04, 0x0a
        /*000e*/ 	.short	(.L_1294 - .L_1293)
	.align		4
.L_1293:
        /*0010*/ 	.word	index@(.nv.constant0._ZN10layer_norm31ln_parallel_residual_fwd_kernelINS_13Kernel_traitsIf6__halfS2_S2_fjLj5120ELj1ELj1ELj4ELj16ENS_18Kernel_traits_baseILj5120EfS2_S2_S2_fjLj128EEEEELb0ELb0ELb0EEEvNS_9FwdParamsE)
        /*0014*/ 	.short	0x0160
        /*0016*/ 	.short	0x00e8


	//----- nvinfo : EIATTR_CBANK_PARAM_SIZE
	.align		4
.L_1294:
        /*0018*/ 	.byte	0x03, 0x19
        /*001a*/ 	.short	0x00e8


	//----- nvinfo : EIATTR_KPARAM_INFO
	.align		4
        /*001c*/ 	.byte	0x04, 0x17
        /*001e*/ 	.short	(.L_1296 - .L_1295)
.L_1295:
        /*0020*/ 	.word	0x00000000
        /*0024*/ 	.short	0x0000
        /*0026*/ 	.short	0x0000
        /*0028*/ 	.byte	0x00, 0xf0, 0xa1, 0x03


	//----- nvinfo : EIATTR_MAXREG_COUNT
	.align		4
.L_1296:
        /*002c*/ 	.byte	0x03, 0x1b
        /*002e*/ 	.short	0x00ff


	//----- nvinfo : EIATTR_NUM_BARRIERS
	.align		4
        /*0030*/ 	.byte	0x02, 0x4c
        /*0032*/ 	.byte	0x01
	.zero		1


	//----- nvinfo : EIATTR_MERCURY_ISA_VERSION
	.align		4
        /*0034*/ 	.byte	0x03, 0x5f
        /*0036*/ 	.short	0x0000


	//----- nvinfo : EIATTR_COOP_GROUP_MASK_REGIDS
	.align		4
        /*0038*/ 	.byte	0x04, 0x29
        /*003a*/ 	.short	(.L_1298 - .L_1297)


	//   ....[0]....
.L_1297:
        /*003c*/ 	.word	0xffffffff


	//   ....[1]....
        /*0040*/ 	.word	0xffffffff


	//   ....[2]....
        /*0044*/ 	.word	0xffffffff


	//   ....[3]....
        /*0048*/ 	.word	0xffffffff


	//   ....[4]....
        /*004c*/ 	.word	0xffffffff


	//   ....[5]....
        /*0050*/ 	.word	0xffffffff


	//   ....[6]....
        /*0054*/ 	.word	0xffffffff


	//   ....[7]....
        /*0058*/ 	.word	0xffffffff


	//   ....[8]....
        /*005c*/ 	.word	0xffffffff


	//   ....[9]....
        /*0060*/ 	.word	0xffffffff


	//   ....[10]....
        /*0064*/ 	.word	0xffffffff


	//   ....[11]....
        /*0068*/ 	.word	0xffffffff


	//   ....[12]....
        /*006c*/ 	.word	0xffffffff


	//   ....[13]....
        /*0070*/ 	.word	0xffffffff


	//   ....[14]....
        /*0074*/ 	.word	0xffffffff


	//   ....[15]....
        /*0078*/ 	.word	0xffffffff


	//   ....[16]....
        /*007c*/ 	.word	0xffffffff


	//   ....[17]....
        /*0080*/ 	.word	0xffffffff


	//   ....[18]....
        /*0084*/ 	.word	0xffffffff


	//   ....[19]....
        /*0088*/ 	.word	0xffffffff


	//   ....[20]....
        /*008c*/ 	.word	0xffffffff


	//   ....[21]....
        /*0090*/ 	.word	0xffffffff


	//   ....[22]....
        /*0094*/ 	.word	0xffffffff


	//   ....[23]....
        /*0098*/ 	.word	0xffffffff


	//   ....[24]....
        /*009c*/ 	.word	0xffffffff


	//   ....[25]....
        /*00a0*/ 	.word	0xffffffff


	//   ....[26]....
        /*00a4*/ 	.word	0xffffffff


	//   ....[27]....
        /*00a8*/ 	.word	0xffffffff


	//----- nvinfo : EIATTR_COOP_GROUP_INSTR_OFFSETS
	.align		4
.L_1298:
        /*00ac*/ 	.byte	0x04, 0x28
        /*00ae*/ 	.short	(.L_1300 - .L_1299)


	//   ....[0]....
.L_1299:
        /*00b0*/ 	.word	0x00003ff0


	//   ....[1]....
        /*00b4*/ 	.word	0x00004020


	//   ....[2]....
        /*00b8*/ 	.word	0x00004040


	//   ....[3]....
        /*00bc*/ 	.word	0x00004060


	//   ....[4]....
        /*00c0*/ 	.word	0x00004080


	//   ....[5]....
        /*00c4*/ 	.word	0x000045c0


	//   ....[6]....
        /*00c8*/ 	.word	0x000045e0


	//   ....[7]....
        /*00cc*/ 	.word	0x00004600


	//   ....[8]....
        /*00d0*/ 	.word	0x00004620


	//   ....[9]....
        /*00d4*/ 	.word	0x00004640


	//   ....[10]....
        /*00d8*/ 	.word	0x00004750


	//   ....[11]....
        /*00dc*/ 	.word	0x000047a0


	//   ....[12]....
        /*00e0*/ 	.word	0x000047d0


	//   ....[13]....
        /*00e4*/ 	.word	0x000047f0


	//   ....[14]....
        /*00e8*/ 	.word	0x00004890


	//   ....[15]....
        /*00ec*/ 	.word	0x000048d0


	//   ....[16]....
        /*00f0*/ 	.word	0x00004970


	//   ....[17]....
        /*00f4*/ 	.word	0x00004990


	//   ....[18]....
        /*00f8*/ 	.word	0x00005a90


	//   ....[19]....
        /*00fc*/ 	.word	0x00005b00


	//   ....[20]....
        /*0100*/ 	.word	0x00005b60


	//   ....[21]....
        /*0104*/ 	.word	0x00005bc0


	//   ....[22]....
        /*0108*/ 	.word	0x00005c20


	//   ....[23]....
        /*010c*/ 	.word	0x000061a0


	//   ....[24]....
        /*0110*/ 	.word	0x00006200


	//   ....[25]....
        /*0114*/ 	.word	0x00006260


	//   ....[26]....
        /*0118*/ 	.word	0x000062c0


	//   ....[27]....
        /*011c*/ 	.word	0x00006330


	//----- nvinfo : EIATTR_EXIT_INSTR_OFFSETS
	.align		4
.L_1300:
        /*0120*/ 	.byte	0x04, 0x1c
        /*0122*/ 	.short	(.L_1302 - .L_1301)


	//   ....[0]....
.L_1301:
        /*0124*/ 	.word	0x00000bd0


	//   ....[1]....
        /*0128*/ 	.word	0x00005a30


	//----- nvinfo : EIATTR_MAX_THREADS
	.align		4
.L_1302:
        /*012c*/ 	.byte	0x04, 0x05
        /*012e*/ 	.short	(.L_1304 - .L_1303)
.L_1303:
        /*0130*/ 	.word	0x00000080
        /*0134*/ 	.word	0x00000001
        /*0138*/ 	.word	0x00000001


	//----- nvinfo : EIATTR_CRS_STACK_SIZE
	.align		4
.L_1304:
        /*013c*/ 	.byte	0x04, 0x1e
        /*013e*/ 	.short	(.L_1306 - .L_1305)
.L_1305:
        /*0140*/ 	.word	0x00000000
.L_1306:


//--------------------- .nv.info._ZN10layer_norm31ln_parallel_residual_fwd_kernelINS_13Kernel_traitsIf6__halfS2_S2_fjLj5120ELj1ELj1ELj4ELj16ENS_18Kernel_traits_baseILj5120EfS2_S2_S2_fjLj128EEEEELb0ELb0ELb1EEEvNS_9FwdParamsE --------------------------
	.section	.nv.info._ZN10layer_norm31ln_parallel_residual_fwd_kernelINS_13Kernel_traitsIf6__halfS2_S2_fjLj5120ELj1ELj1ELj4ELj16ENS_18Kernel_traits_baseILj5120EfS2_S2_S2_fjLj128EEEEELb0ELb0ELb1EEEvNS_9FwdParamsE,"",@"SHT_CUDA_INFO"
	.sectionflags	@""
	.align	4


	//----- nvinfo : EIATTR_CUDA_API_VERSION
	.align		4
        /*0000*/ 	.byte	0x04, 0x37
        /*0002*/ 	.short	(.L_1308 - .L_1307)
.L_1307:
        /*0004*/ 	.word	0x00000082


	//----- nvinfo : EIATTR_SW2861232_WAR
	.align		4
.L_1308:
        /*0008*/ 	.byte	0x01, 0x35
	.zero		2


	//----- nvinfo : EIATTR_PARAM_CBANK
	.align		4
        /*000c*/ 	.byte	0x04, 0x0a
        /*000e*/ 	.short	(.L_1310 - .L_1309)
	.align		4
.L_1309:
        /*0010*/ 	.word	index@(.nv.constant0._ZN10layer_norm31ln_parallel_residual_fwd_kernelINS_13Kernel_traitsIf6__halfS2_S2_fjLj5120ELj1ELj1ELj4ELj16ENS_18Kernel_traits_baseILj5120EfS2_S2_S2_fjLj128EEEEELb0ELb0ELb1EEEvNS_9FwdParamsE)
        /*0014*/ 	.short	0x0160
        /*0016*/ 	.short	0x00e8


	//----- nvinfo : EIATTR_CBANK_PARAM_SIZE
	.align		4
.L_1310:
        /*0018*/ 	.byte	0x03, 0x19
        /*001a*/ 	.short	0x00e8


	//----- nvinfo : EIATTR_KPARAM_INFO
	.align		4
        /*001c*/ 	.byte	0x04, 0x17
        /*001e*/ 	.short	(.L_1312 - .L_1311)
.L_1311:
        /*0020*/ 	.word	0x00000000
        /*0024*/ 	.short	0x0000
        /*0026*/ 	.short	0x0000
        /*0028*/ 	.byte	0x00, 0xf0, 0xa1, 0x03


	//----- nvinfo : EIATTR_MAXREG_COUNT
	.align		4
.L_1312:
        /*002c*/ 	.byte	0x03, 0x1b
        /*002e*/ 	.short	0x00ff


	//----- nvinfo : EIATTR_NUM_BARRIERS
	.align		4
        /*0030*/ 	.byte	0x02, 0x4c
        /*0032*/ 	.byte	0x01
	.zero		1


	//----- nvinfo : EIATTR_MERCURY_ISA_VERSION
	.align		4
        /*0034*/ 	.byte	0x03, 0x5f
        /*0036*/ 	.short	0x0000


	//----- nvinfo : EIATTR_COOP_GROUP_MASK_REGIDS
	.align		4
        /*0038*/ 	.byte	0x04, 0x29
        /*003a*/ 	.short	(.L_1314 - .L_1313)


	//   ....[0]....
.L_1313:
        /*003c*/ 	.word	0xffffffff


	//   ....[1]....
        /*0040*/ 	.word	0xffffffff


	//   ....[2]....
        /*0044*/ 	.word	0xffffffff


	//   ....[3]....
        /*0048*/ 	.word	0xffffffff


	//   ....[4]....
        /*004c*/ 	.word	0xffffffff


	//   ....[5]....
        /*0050*/ 	.word	0xffffffff


	//   ....[6]....
        /*0054*/ 	.word	0xffffffff


	//   ....[7]....
        /*0058*/ 	.word	0xffffffff


	//   ....[8]....
        /*005c*/ 	.word	0xffffffff


	//   ....[9]....
        /*0060*/ 	.word	0xffffffff


	//   ....[10]....
        /*0064*/ 	.word	0xffffffff


	//   ....[11]....
        /*0068*/ 	.word	0xffffffff


	//   ....[12]....
        /*006c*/ 	.word	0xffffffff


	//   ....[13]....
        /*0070*/ 	.word	0xffffffff


	//   ....[14]....
        /*0074*/ 	.word	0xffffffff


	//   ....[15]....
        /*0078*/ 	.word	0xffffffff


	//   ....[16]....
        /*007c*/ 	.word	0xffffffff


	//   ....[17]....
        /*0080*/ 	.word	0xffffffff


	//   ....[18]....
        /*0084*/ 	.word	0xffffffff


	//   ....[19]....
        /*0088*/ 	.word	0xffffffff


	//   ....[20]....
        /*008c*/ 	.word	0xffffffff


	//   ....[21]....
        /*0090*/ 	.word	0xffffffff


	//   ....[22]....
        /*0094*/ 	.word	0xffffffff


	//   ....[23]....
        /*0098*/ 	.word	0xffffffff


	//   ....[24]....
        /*009c*/ 	.word	0xffffffff


	//   ....[25]....
        /*00a0*/ 	.word	0xffffffff


	//   ....[26]....
        /*00a4*/ 	.word	0xffffffff


	//   ....[27]....
        /*00a8*/ 	.word	0xffffffff


	//----- nvinfo : EIATTR_COOP_GROUP_INSTR_OFFSETS
	.align		4
.L_1314:
        /*00ac*/ 	.byte	0x04, 0x28
        /*00ae*/ 	.short	(.L_1316 - .L_1315)


	//   ....[0]....
.L_1315:
        /*00b0*/ 	.word	0x00003560


	//   ....[1]....
        /*00b4*/ 	.word	0x00003590


	//   ....[2]....
        /*00b8*/ 	.word	0x000035b0


	//   ....[3]....
        /*00bc*/ 	.word	0x000035d0


	//   ....[4]....
        /*00c0*/ 	.word	0x000035f0


	//   ....[5]....
        /*00c4*/ 	.word	0x00003b20


	//   ....[6]....
        /*00c8*/ 	.word	0x00003b40


	//   ....[7]....
        /*00cc*/ 	.word	0x00003b60


	//   ....[8]....
        /*00d0*/ 	.word	0x00003b80


	//   ....[9]....
        /*00d4*/ 	.word	0x00003ba0


	//   ....[10]....
        /*00d8*/ 	.word	0x00003cb0


	//   ....[11]....
        /*00dc*/ 	.word	0x00003d00


	//   ....[12]....
        /*00e0*/ 	.word	0x00003d20


	//   ....[13]....
        /*00e4*/ 	.word	0x00003d30


	//   ....[14]....
        /*00e8*/ 	.word	0x00003de0


	//   ....[15]....
        /*00ec*/ 	.word	0x00003e20


	//   ....[16]....
        /*00f0*/ 	.word	0x00003ed0


	//   ....[17]....
        /*00f4*/ 	.word	0x00003f40


	//   ....[18]....
        /*00f8*/ 	.word	0x00004ec0


	//   ....[19]....
        /*00fc*/ 	.word	0x00004f30


	//   ....[20]....
        /*0100*/ 	.word	0x00004f90


	//   ....[21]....
        /*0104*/ 	.word	0x00004ff0


	//   ....[22]....
        /*0108*/ 	.word	0x00005050


	//   ....[23]....
        /*010c*/ 	.word	0x000055c0


	//   ....[24]....
        /*0110*/ 	.word	0x00005620


	//   ....[25]....
        /*0114*/ 	.word	0x00005680


	//   ....[26]....
        /*0118*/ 	.word	0x000056e0


	//   ....[27]....
        /*011c*/ 	.word	0x00005740


	//----- nvinfo : EIATTR_EXIT_INSTR_OFFSETS
	.align		4
.L_1316:
        /*0120*/ 	.byte	0x04, 0x1c
        /*0122*/ 	.short	(.L_1318 - .L_1317)


	//   ....[0]....
.L_1317:
        /*0124*/ 	.word	0x00000520


	//   ....[1]....
        /*0128*/ 	.word	0x00004e70


	//----- nvinfo : EIATTR_MAX_THREADS
	.align		4
.L_1318:
        /*012c*/ 	.byte	0x04, 0x05
        /*012e*/ 	.short	(.L_1320 - .L_1319)
.L_1319:
        /*0130*/ 	.word	0x00000080
        /*0134*/ 	.word	0x00000001
        /*0138*/ 	.word	0x00000001


	//----- nvinfo : EIATTR_CRS_STACK_SIZE
	.align		4
.L_1320:
        /*013c*/ 	.byte	0x04, 0x1e
        /*013e*/ 	.short	(.L_1322 - .L_1321)
.L_1321:
        /*0140*/ 	.word	0x00000000
.L_1322:


//--------------------- .nv.info._ZN10layer_norm31ln_parallel_residual_fwd_kernelINS_13Kernel_traitsIf6__halfS2_S2_fjLj5120ELj1ELj1ELj4ELj16ENS_18Kernel_traits_baseILj5120EfS2_S2_S2_fjLj128EEEEELb0ELb1ELb0EEEvNS_9FwdParamsE --------------------------
	.section	.nv.info._ZN10layer_norm31ln_parallel_residual_fwd_kernelINS_13Kernel_traitsIf6__halfS2_S2_fjLj5120ELj1ELj1ELj4ELj16ENS_18Kernel_traits_baseILj5120EfS2_S2_S2_fjLj128EEEEELb0ELb1ELb0EEEvNS_9FwdParamsE,"",@"SHT_CUDA_INFO"
	.sectionflags	@""
	.align	4


	//----- nvinfo : EIATTR_CUDA_API_VERSION
	.align		4
        /*0000*/ 	.byte	0x04, 0x37
        /*0002*/ 	.short	(.L_1324 - .L_1323)
.L_1323:
        /*0004*/ 	.word	0x00000082


	//----- nvinfo : EIATTR_SW2861232_WAR
	.align		4
.L_1324:
        /*0008*/ 	.byte	0x01, 0x35
	.zero		2


	//----- nvinfo : EIATTR_PARAM_CBANK
	.align		4
        /*000c*/ 	.byte	0x04, 0x0a
        /*000e*/ 	.short	(.L_1326 - .L_1325)
	.align		4
.L_1325:
        /*0010*/ 	.word	index@(.nv.constant0._ZN10layer_norm31ln_parallel_residual_fwd_kernelINS_13Kernel_traitsIf6__halfS2_S2_fjLj5120ELj1ELj1ELj4ELj16ENS_18Kernel_traits_baseILj5120EfS2_S2_S2_fjLj128EEEEELb0ELb1ELb0EEEvNS_9FwdParamsE)
        /*0014*/ 	.short	0x0160
        /*0016*/ 	.short	0x00e8


	//----- nvinfo : EIATTR_CBANK_PARAM_SIZE
	.align		4
.L_1326:
        /*0018*/ 	.byte	0x03, 0x19
        /*001a*/ 	.short	0x00e8


	//----- nvinfo : EIATTR_KPARAM_INFO
	.align		4
        /*001c*/ 	.byte	0x04, 0x17
        /*001e*/ 	.short	(.L_1328 - .L_1327)
.L_1327:
        /*0020*/ 	.word	0x00000000
        /*0024*/ 	.short	0x0000
        /*0026*/ 	.short	0x0000
        /*0028*/ 	.byte	0x00, 0xf0, 0xa1, 0x03


	//----- nvinfo : EIATTR_MAXREG_COUNT
	.align		4
.L_1328:
        /*002c*/ 	.byte	0x03, 0x1b
        /*002e*/ 	.short	0x00ff


	//----- nvinfo : EIATTR_NUM_BARRIERS
	.align		4
        /*0030*/ 	.byte	0x02, 0x4c
        /*0032*/ 	.byte	0x01
	.zero		1


	//----- nvinfo : EIATTR_MERCURY_ISA_VERSION
	.align		4
        /*0034*/ 	.byte	0x03, 0x5f
        /*0036*/ 	.short	0x0000


	//----- nvinfo : EIATTR_COOP_GROUP_MASK_REGIDS
	.align		4
        /*0038*/ 	.byte	0x04, 0x29
        /*003a*/ 	.short	(.L_1330 - .L_1329)


	//   ....[0]....
.L_1329:
        /*003c*/ 	.word	0xffffffff


	//   ....[1]....
        /*0040*/ 	.word	0xffffffff


	//   ....[2]....
        /*0044*/ 	.word	0xffffffff


	//   ....[3]....
        /*0048*/ 	.word	0xffffffff


	//   ....[4]....
        /*004c*/ 	.word	0xffffffff


	//   ....[5]....
        /*0050*/ 	.word	0xffffffff


	//   ....[6]....
        /*0054*/ 	.word	0xffffffff


	//   ....[7]....
        /*0058*/ 	.word	0xffffffff


	//   ....[8]....
        /*005c*/ 	.word	0xffffffff


	//   ....[9]....
        /*0060*/ 	.word	0xffffffff


	//   ....[10]....
        /*0064*/ 	.word	0xffffffff


	//   ....[11]....
        /*0068*/ 	.word	0xffffffff


	//   ....[12]....
        /*006c*/ 	.word	0xffffffff


	//   ....[13]....
        /*0070*/ 	.word	0xffffffff


	//   ....[14]....
        /*0074*/ 	.word	0xffffffff


	//   ....[15]....
        /*0078*/ 	.word	0xffffffff


	//   ....[16]....
        /*007c*/ 	.word	0xffffffff


	//   ....[17]....
        /*0080*/ 	.word	0xffffffff


	//   ....[18]....
        /*0084*/ 	.word	0xffffffff


	//   ....[19]....
        /*0088*/ 	.word	0xffffffff


	//   ....[20]....
        /*008c*/ 	.word	0xffffffff


	//   ....[21]....
        /*0090*/ 	.word	0xffffffff


	//   ....[22]....
        /*0094*/ 	.word	0xffffffff


	//   ....[23]....
        /*0098*/ 	.word	0xffffffff


	//   ....[24]....
        /*009c*/ 	.word	0xffffffff


	//   ....[25]....
        /*00a0*/ 	.word	0xffffffff


	//   ....[26]....
        /*00a4*/ 	.word	0xffffffff


	//   ....[27]....
        /*00a8*/ 	.word	0xffffffff


	//----- nvinfo : EIATTR_COOP_GROUP_INSTR_OFFSETS
	.align		4
.L_1330:
        /*00ac*/ 	.byte	0x04, 0x28
        /*00ae*/ 	.short	(.L_1332 - .L_1331)


	//   ....[0]....
.L_1331:
        /*00b0*/ 	.word	0x00003af0


	//   ....[1]....
        /*00b4*/ 	.word	0x00003b20


	//   ....[2]....
        /*00b8*/ 	.word	0x00003b40


	//   ....[3]....
        /*00bc*/ 	.word	0x00003b60


	//   ....[4]....
        /*00c0*/ 	.word	0x00003b80


	//   ....[5]....
        /*00c4*/ 	.word	0x000040c0


	//   ....[6]....
        /*00c8*/ 	.word	0x000040e0


	//   ....[7]....
        /*00cc*/ 	.word	0x00004100


	//   ....[8]....
        /*00d0*/ 	.word	0x00004120


	//   ....[9]....
        /*00d4*/ 	.word	0x00004140


	//   ....[10]....
        /*00d8*/ 	.word	0x00004250


	//   ....[11]....
        /*00dc*/ 	.word	0x000042a0


	//   ....[12]....
        /*00e0*/ 	.word	0x000042d0


	//   ....[13]....
        /*00e4*/ 	.word	0x000042f0


	//   ....[14]....
        /*00e8*/ 	.word	0x00004390


	//   ....[15]....
        /*00ec*/ 	.word	0x000043d0


	//   ....[16]....
        /*00f0*/ 	.word	0x00004460


	//   ....[17]....
        /*00f4*/ 	.word	0x00004490


	//   ....[18]....
        /*00f8*/ 	.word	0x00005130


	//   ....[19]....
        /*00fc*/ 	.word	0x000051a0


	//   ....[20]....
        /*0100*/ 	.word	0x00005200


	//   ....[21]....
        /*0104*/ 	.word	0x00005260


	//   ....[22]....
        /*0108*/ 	.word	0x000052c0


	//   ....[23]....
        /*010c*/ 	.word	0x00005840


	//   ....[24]....
        /*0110*/ 	.word	0x000058a0


	//   ....[25]....
        /*0114*/ 	.word	0x00005900


	//   ....[26]....
        /*0118*/ 	.word	0x00005960


	//   ....[27]....
        /*011c*/ 	.word	0x000059d0


	//----- nvinfo : EIATTR_EXIT_INSTR_OFFSETS
	.align		4
.L_1332:
        /*0120*/ 	.byte	0x04, 0x1c
        /*0122*/ 	.short	(.L_1334 - .L_1333)


	//   ....[0]....
.L_1333:
        /*0124*/ 	.word	0x000006d0


	//   ....[1]....
        /*0128*/ 	.word	0x000050d0


	//----- nvinfo : EIATTR_MAX_THREADS
	.align		4
.L_1334:
        /*012c*/ 	.byte	0x04, 0x05
        /*012e*/ 	.short	(.L_1336 - .L_1335)
.L_1335:
        /*0130*/ 	.word	0x00000080
        /*0134*/ 	.word	0x00000001
        /*0138*/ 	.word	0x00000001


	//----- nvinfo : EIATTR_CRS_STACK_SIZE
	.align		4
.L_1336:
        /*013c*/ 	.byte	0x04, 0x1e
        /*013e*/ 	.short	(.L_1338 - .L_1337)
.L_1337:
        /*0140*/ 	.word	0x00000000
.L_1338:


//--------------------- .nv.info._ZN10layer_norm31ln_parallel_residual_fwd_kernelINS_13Kernel_traitsIf6__halfS2_S2_fjLj5120ELj1ELj1ELj4ELj16ENS_18Kernel_traits_baseILj5120EfS2_S2_S2_fjLj128EEEEELb0ELb1ELb1EEEvNS_9FwdParamsE --------------------------
	.section	.nv.info._ZN10layer_norm31ln_parallel_residual_fwd_kernelINS_13Kernel_traitsIf6__halfS2_S2_fjLj5120ELj1ELj1ELj4ELj16ENS_18Kernel_traits_baseILj5120EfS2_S2_S2_fjLj128EEEEELb0ELb1ELb1EEEvNS_9FwdParamsE,"",@"SHT_CUDA_INFO"
	.sectionflags	@""
	.align	4


	//----- nvinfo : EIATTR_CUDA_API_VERSION
	.align		4
        /*0000*/ 	.byte	0x04, 0x37
        /*0002*/ 	.short	(.L_1340 - .L_1339)
.L_1339:
        /*0004*/ 	.word	0x00000082


	//----- nvinfo : EIATTR_SW2861232_WAR
	.align		4
.L_1340:
        /*0008*/ 	.byte	0x01, 0x35
	.zero		2


	//----- nvinfo : EIATTR_PARAM_CBANK
	.align		4
        /*000c*/ 	.byte	0x04, 0x0a
        /*000e*/ 	.short	(.L_1342 - .L_1341)
	.align		4
.L_1341:
        /*0010*/ 	.word	index@(.nv.constant0._ZN10layer_norm31ln_parallel_residual_fwd_kernelINS_13Kernel_traitsIf6__halfS2_S2_fjLj5120ELj1ELj1ELj4ELj16ENS_18Kernel_traits_baseILj5120EfS2_S2_S2_fjLj128EEEEELb0ELb1ELb1EEEvNS_9FwdParamsE)
        /*0014*/ 	.short	0x0160
        /*0016*/ 	.short	0x00e8


	//----- nvinfo : EIATTR_CBANK_PARAM_SIZE
	.align		4
.L_1342:
        /*0018*/ 	.byte	0x03, 0x19
        /*001a*/ 	.short	0x00e8


	//----- nvinfo : EIATTR_KPARAM_INFO
	.align		4
        /*001c*/ 	.byte	0x04, 0x17
        /*001e*/ 	.short	(.L_1344 - .L_1343)
.L_1343:
        /*0020*/ 	.word	0x00000000
        /*0024*/ 	.short	0x0000
        /*0026*/ 	.short	0x0000
        /*0028*/ 	.byte	0x00, 0xf0, 0xa1, 0x03


	//----- nvinfo : EIATTR_MAXREG_COUNT
	.align		4
.L_1344:
        /*002c*/ 	.byte	0x03, 0x1b
        /*002e*/ 	.short	0x00ff


	//----- nvinfo : EIATTR_NUM_BARRIERS
	.align		4
        /*0030*/ 	.byte	0x02, 0x4c
        /*0032*/ 	.byte	0x01
	.zero		1


	//----- nvinfo : EIATTR_MERCURY_ISA_VERSION
	.align		4
        /*0034*/ 	.byte	0x03, 0x5f
        /*0036*/ 	.short	0x0000


	//----- nvinfo : EIATTR_COOP_GROUP_MASK_REGIDS
	.align		4
        /*0038*/ 	.byte	0x04, 0x29
        /*003a*/ 	.short	(.L_1346 - .L_1345)


	//   ....[0]....
.L_1345:
        /*003c*/ 	.word	0xffffffff


	//   ....[1]....
        /*0040*/ 	.word	0xffffffff


	//   ....[2]....
        /*0044*/ 	.word	0xffffffff


	//   ....[3]....
        /*0048*/ 	.word	0xffffffff


	//   ....[4]....
        /*004c*/ 	.word	0xffffffff


	//   ....[5]....
        /*0050*/ 	.word	0xffffffff


	//   ....[6]....
        /*0054*/ 	.word	0xffffffff


	//   ....[7]....
        /*0058*/ 	.word	0xffffffff


	//   ....[8]....
        /*005c*/ 	.word	0xffffffff


	//   ....[9]....
        /*0060*/ 	.word	0xffffffff


	//   ....[10]....
        /*0064*/ 	.word	0xffffffff


	//   ....[11]....
        /*0068*/ 	.word	0xffffffff


	//   ....[12]....
        /*006c*/ 	.word	0xffffffff


	//   ....[13]....
        /*0070*/ 	.word	0xffffffff


	//   ....[14]....
        /*0074*/ 	.word	0xffffffff


	//   ....[15]....
        /*0078*/ 	.word	0xffffffff


	//   ....[16]....
        /*007c*/ 	.word	0xffffffff


	//   ....[17]....
        /*0080*/ 	.word	0xffffffff


	//   ....[18]....
        /*0084*/ 	.word	0xffffffff


	//   ....[19]....
        /*0088*/ 	.word	0xffffffff


	//   ....[20]....
        /*008c*/ 	.word	0xffffffff


	//   ....[21]....
        /*0090*/ 	.word	0xffffffff


	//   ....[22]....
        /*0094*/ 	.word	0xffffffff


	//   ....[23]....
        /*0098*/ 	.word	0xffffffff


	//   ....[24]....
        /*009c*/ 	.word	0xffffffff


	//   ....[25]....
        /*00a0*/ 	.word	0xffffffff


	//   ....[26]....
        /*00a4*/ 	.word	0xffffffff


	//   ....[27]....
        /*00a8*/ 	.word	0xffffffff


	//----- nvinfo : EIATTR_COOP_GROUP_INSTR_OFFSETS
	.align		4
.L_1346:
        /*00ac*/ 	.byte	0x04, 0x28
        /*00ae*/ 	.short	(.L_1348 - .L_1347)


	//   ....[0]....
.L_1347:
        /*00b0*/ 	.word	0x00003260


	//   ....[1]....
        /*00b4*/ 	.word	0x00003290


	//   ....[2]....
        /*00b8*/ 	.word	0x000032b0


	//   ....[3]....
        /*00bc*/ 	.word	0x000032d0


	//   ....[4]....
        /*00c0*/ 	.word	0x000032f0


	//   ....[5]....
        /*00c4*/ 	.word	0x00003820


	//   ....[6]....
        /*00c8*/ 	.word	0x00003840


	//   ....[7]....
        /*00cc*/ 	.word	0x00003860


	//   ....[8]....
        /*00d0*/ 	.word	0x00003880


	//   ....[9]....
        /*00d4*/ 	.word	0x000038a0


	//   ....[10]....
        /*00d8*/ 	.word	0x000039a0


	//   ....[11]....
        /*00dc*/ 	.word	0x000039f0


	//   ....[12]....
        /*00e0*/ 	.word	0x00003a20


	//   ....[13]....
        /*00e4*/ 	.word	0x00003a30


	//   ....[14]....
        /*00e8*/ 	.word	0x00003ac0


	//   ....[15]....
        /*00ec*/ 	.word	0x00003b10


	//   ....[16]....
        /*00f0*/ 	.word	0x00003bf0


	//   ....[17]....
        /*00f4*/ 	.word	0x00003c20


	//   ....[18]....
        /*00f8*/ 	.word	0x00004730


	//   ....[19]....
        /*00fc*/ 	.word	0x000047a0


	//   ....[20]....
        /*0100*/ 	.word	0x00004800


	//   ....[21]....
        /*0104*/ 	.word	0x00004860


	//   ....[22]....
        /*0108*/ 	.word	0x000048c0


	//   ....[23]....
        /*010c*/ 	.word	0x00004e30


	//   ....[24]....
        /*0110*/ 	.word	0x00004e90


	//   ....[25]....
        /*0114*/ 	.word	0x00004ef0


	//   ....[26]....
        /*0118*/ 	.word	0x00004f50


	//   ....[27]....
        /*011c*/ 	.word	0x00004fb0


	//----- nvinfo : EIATTR_EXIT_INSTR_OFFSETS
	.align		4
.L_1348:
        /*0120*/ 	.byte	0x04, 0x1c
        /*0122*/ 	.short	(.L_1350 - .L_1349)


	//   ....[0]....
.L_1349:
        /*0124*/ 	.word	0x000002c0


	//   ....[1]....
        /*0128*/ 	.word	0x000046e0


	//----- nvinfo : EIATTR_MAX_THREADS
	.align		4
.L_1350:
        /*012c*/ 	.byte	0x04, 0x05
        /*012e*/ 	.short	(.L_1352 - .L_1351)
.L_1351:
        /*0130*/ 	.word	0x00000080
        /*0134*/ 	.word	0x00000001
        /*0138*/ 	.word	0x00000001


	//----- nvinfo : EIATTR_CRS_STACK_SIZE
	.align		4
.L_1352:
        /*013c*/ 	.byte	0x04, 0x1e
        /*013e*/ 	.short	(.L_1354 - .L_1353)
.L_1353:
        /*0140*/ 	.word	0x00000000
.L_1354:


//--------------------- .nv.info._ZN10layer_norm31ln_parallel_residual_fwd_kernelINS_13Kernel_traitsIf6__halfS2_S2_fjLj5120ELj1ELj1ELj4ELj16ENS_18Kernel_traits_baseILj5120EfS2_S2_S2_fjLj128EEEEELb1ELb0ELb0EEEvNS_9FwdParamsE --------------------------
	.section	.nv.info._ZN10layer_norm31ln_parallel_residual_fwd_kernelINS_13Kernel_traitsIf6__halfS2_S2_fjLj5120ELj1ELj1ELj4ELj16ENS_18Kernel_traits_baseILj5120EfS2_S2_S2_fjLj128EEEEELb1ELb0ELb0EEEvNS_9FwdParamsE,"",@"SHT_CUDA_INFO"
	.sectionflags	@""
	.align	4


	//----- nvinfo : EIATTR_CUDA_API_VERSION
	.align		4
        /*0000*/ 	.byte	0x04, 0x37
        /*0002*/ 	.short	(.L_1356 - .L_1355)
.L_1355:
        /*0004*/ 	.word	0x00000082


	//----- nvinfo : EIATTR_SW2861232_WAR
	.align		4
.L_1356:
        /*0008*/ 	.byte	0x01, 0x35
	.zero		2


	//----- nvinfo : EIATTR_PARAM_CBANK
	.align		4
        /*000c*/ 	.byte	0x04, 0x0a
        /*000e*/ 	.short	(.L_1358 - .L_1357)
	.align		4
.L_1357:
        /*0010*/ 	.word	index@(.nv.constant0._ZN10layer_norm31ln_parallel_residual_fwd_kernelINS_13Kernel_traitsIf6__halfS2_S2_fjLj5120ELj1ELj1ELj4ELj16ENS_18Kernel_traits_baseILj5120EfS2_S2_S2_fjLj128EEEEELb1ELb0ELb0EEEvNS_9FwdParamsE)
        /*0014*/ 	.short	0x0160
        /*0016*/ 	.short	0x00e8


	//----- nvinfo : EIATTR_CBANK_PARAM_SIZE
	.align		4
.L_1358:
        /*0018*/ 	.byte	0x03, 0x19
        /*001a*/ 	.short	0x00e8


	//----- nvinfo : EIATTR_KPARAM_INFO
	.align		4
        /*001c*/ 	.byte	0x04, 0x17
        /*001e*/ 	.short	(.L_1360 - .L_1359)
.L_1359:
        /*0020*/ 	.word	0x00000000
        /*0024*/ 	.short	0x0000
        /*0026*/ 	.short	0x0000
        /*0028*/ 	.byte	0x00, 0xf0, 0xa1, 0x03


	//----- nvinfo : EIATTR_MAXREG_COUNT
	.align		4
.L_1360:
        /*002c*/ 	.byte	0x03, 0x1b
        /*002e*/ 	.short	0x00ff


	//----- nvinfo : EIATTR_NUM_BARRIERS
	.align		4
        /*0030*/ 	.byte	0x02, 0x4c
        /*0032*/ 	.byte	0x01
	.zero		1


	//----- nvinfo : EIATTR_MERCURY_ISA_VERSION
	.align		4
        /*0034*/ 	.byte	0x03, 0x5f
        /*0036*/ 	.short	0x0000


	//----- nvinfo : EIATTR_COOP_GROUP_MASK_REGIDS
	.align		4
        /*0038*/ 	.byte	0x04, 0x29
        /*003a*/ 	.short	(.L_1362 - .L_1361)


	//   ....[0]....
.L_1361:
        /*003c*/ 	.word	0xffffffff


	//   ....[1]....
        /*0040*/ 	.word	0xffffffff


	//   ....[2]....
        /*0044*/ 	.word	0xffffffff


	//   ....[3]....
        /*0048*/ 	.word	0xffffffff


	//   ....[4]....
        /*004c*/ 	.word	0xffffffff


	//   ....[5]....
        /*0050*/ 	.word	0xffffffff


	//   ....[6]....
        /*0054*/ 	.word	0xffffffff


	//   ....[7]....
        /*0058*/ 	.word	0xffffffff


	//   ....[8]....
        /*005c*/ 	.word	0xffffffff


	//   ....[9]....
        /*0060*/ 	.word	0xffffffff


	//   ....[10]....
        /*0064*/ 	.word	0xffffffff


	//   ....[11]....
        /*0068*/ 	.word	0xffffffff


	//   ....[12]....
        /*006c*/ 	.word	0xffffffff


	//   ....[13]....
        /*0070*/ 	.word	0xffffffff


	//   ....[14]....
        /*0074*/ 	.word	0xffffffff


	//   ....[15]....
        /*0078*/ 	.word	0xffffffff


	//   ....[16]....
        /*007c*/ 	.word	0xffffffff


	//   ....[17]....
        /*0080*/ 	.word	0xffffffff


	//   ....[18]....
        /*0084*/ 	.word	0xffffffff


	//   ....[19]....
        /*0088*/ 	.word	0xffffffff


	//   ....[20]....
        /*008c*/ 	.word	0xffffffff


	//   ....[21]....
        /*0090*/ 	.word	0xffffffff


	//   ....[22]....
        /*0094*/ 	.word	0xffffffff


	//   ....[23]....
        /*0098*/ 	.word	0xffffffff


	//   ....[24]....
        /*009c*/ 	.word	0xffffffff


	//   ....[25]....
        /*00a0*/ 	.word	0xffffffff


	//   ....[26]....
        /*00a4*/ 	.word	0xffffffff


	//   ....[27]....
        /*00a8*/ 	.word	0xffffffff


	//----- nvinfo : EIATTR_COOP_GROUP_INSTR_OFFSETS
	.align		4
.L_1362:
        /*00ac*/ 	.byte	0x04, 0x28
        /*00ae*/ 	.short	(.L_1364 - .L_1363)


	//   ....[0]....
.L_1363:
        /*00b0*/ 	.word	0x0001e8b0


	//   ....[1]....
        /*00b4*/ 	.word	0x0001e8e0


	//   ....[2]....
        /*00b8*/ 	.word	0x0001e910


	//   ....[3]....
        /*00bc*/ 	.word	0x0001e930


	//   ....[4]....
        /*00c0*/ 	.word	0x0001e950


	//   ....[5]....
        /*00c4*/ 	.word	0x0001ee90


	//   ....[6]....
        /*00c8*/ 	.word	0x0001eeb0


	//   ....[7]....
        /*00cc*/ 	.word	0x0001eed0


	//   ....[8]....
        /*00d0*/ 	.word	0x0001eef0


	//   ....[9]....
        /*00d4*/ 	.word	0x0001ef10


	//   ....[10]....
        /*00d8*/ 	.word	0x0001f040


	//   ....[11]....
        /*00dc*/ 	.word	0x0001f090


	//   ....[12]....
        /*00e0*/ 	.word	0x0001f0c0


	//   ....[13]....
        /*00e4*/ 	.word	0x0001f0e0


	//   ....[14]....
        /*00e8*/ 	.word	0x0001f1b0


	//   ....[15]....
        /*00ec*/ 	.word	0x0001f1c0


	//   ....[16]....
        /*00f0*/ 	.word	0x0001f260


	//   ....[17]....
        /*00f4*/ 	.word	0x0001f280


	//   ....[18]....
        /*00f8*/ 	.word	0x000203b0


	//   ....[19]....
        /*00fc*/ 	.word	0x00020420


	//   ....[20]....
        /*0100*/ 	.word	0x00020480


	//   ....[21]....
        /*0104*/ 	.word	0x000204e0


	//   ....[22]....
        /*0108*/ 	.word	0x00020540


	//   ....[23]....
        /*010c*/ 	.word	0x00020ad0


	//   ....[24]....
        /*0110*/ 	.word	0x00020b30


	//   ....[25]....
        /*0114*/ 	.word	0x00020b90


	//   ....[26]....
        /*0118*/ 	.word	0x00020bf0


	//   ....[27]....
        /*011c*/ 	.word	0x00020c60


	//----- nvinfo : EIATTR_EXIT_INSTR_OFFSETS
	.align		4
.L_1364:
        /*0120*/ 	.byte	0x04, 0x1c
        /*0122*/ 	.short	(.L_1366 - .L_1365)


	//   ....[0]....
.L_1365:
        /*0124*/ 	.word	0x000010a0


	//   ....[1]....
        /*0128*/ 	.word	0x00020350


	//----- nvinfo : EIATTR_MAX_THREADS
	.align		4
.L_1366:
        /*012c*/ 	.byte	0x04, 0x05
        /*012e*/ 	.short	(.L_1368 - .L_1367)
.L_1367:
        /*0130*/ 	.word	0x00000080
        /*0134*/ 	.word	0x00000001
        /*0138*/ 	.word	0x00000001


	//----- nvinfo : EIATTR_CRS_STACK_SIZE
	.align		4
.L_1368:
        /*013c*/ 	.byte	0x04, 0x1e
        /*013e*/ 	.short	(.L_1370 - .L_1369)
.L_1369:
        /*0140*/ 	.word	0x00000000
.L_1370:


//--------------------- .nv.info._ZN10layer_norm31ln_parallel_residual_fwd_kernelINS_13Kernel_traitsIf6__halfS2_S2_fjLj5120ELj1ELj1ELj4ELj16ENS_18Kernel_traits_baseILj5120EfS2_S2_S2_fjLj128EEEEELb1ELb0ELb1EEEvNS_9FwdParamsE --------------------------
	.section	.nv.info._ZN10layer_norm31ln_parallel_residual_fwd_kernelINS_13Kernel_traitsIf6__halfS2_S2_fjLj5120ELj1ELj1ELj4ELj16ENS_18Kernel_traits_baseILj5120EfS2_S2_S2_fjLj128EEEEELb1ELb0ELb1EEEvNS_9FwdParamsE,"",@"SHT_CUDA_INFO"
	.sectionflags	@""
	.align	4


	//----- nvinfo : EIATTR_CUDA_API_VERSION
	.align		4
        /*0000*/ 	.byte	0x04, 0x37
        /*0002*/ 	.short	(.L_1372 - .L_1371)
.L_1371:
        /*0004*/ 	.word	0x00000082


	//----- nvinfo : EIATTR_SW2861232_WAR
	.align		4
.L_1372:
        /*0008*/ 	.byte	0x01, 0x35
	.zero		2


	//----- nvinfo : EIATTR_PARAM_CBANK
	.align		4
        /*000c*/ 	.byte	0x04, 0x0a
        /*000e*/ 	.short	(.L_1374 - .L_1373)
	.align		4
.L_1373:
        /*0010*/ 	.word	index@(.nv.constant0._ZN10layer_norm31ln_parallel_residual_fwd_kernelINS_13Kernel_traitsIf6__halfS2_S2_fjLj5120ELj1ELj1ELj4ELj16ENS_18Kernel_traits_baseILj5120EfS2_S2_S2_fjLj128EEEEELb1ELb0ELb1EEEvNS_9FwdParamsE)
        /*0014*/ 	.short	0x0160
        /*0016*/ 	.short	0x00e8


	//----- nvinfo : EIATTR_CBANK_PARAM_SIZE
	.align		4
.L_1374:
        /*0018*/ 	.byte	0x03, 0x19
        /*001a*/ 	.short	0x00e8


	//----- nvinfo : EIATTR_KPARAM_INFO
	.align		4
        /*001c*/ 	.byte	0x04, 0x17
        /*001e*/ 	.short	(.L_1376 - .L_1375)
.L_1375:
        /*0020*/ 	.word	0x00000000
        /*0024*/ 	.short	0x0000
        /*0026*/ 	.short	0x0000
        /*0028*/ 	.byte	0x00, 0xf0, 0xa1, 0x03


	//----- nvinfo : EIATTR_MAXREG_COUNT
	.align		4
.L_1376:
        /*002c*/ 	.byte	0x03, 0x1b
        /*002e*/ 	.short	0x00ff


	//----- nvinfo : EIATTR_NUM_BARRIERS
	.align		4
        /*0030*/ 	.byte	0x02, 0x4c
        /*0032*/ 	.byte	0x01
	.zero		1


	//----- nvinfo : EIATTR_MERCURY_ISA_VERSION
	.align		4
        /*0034*/ 	.byte	0x03, 0x5f
        /*0036*/ 	.short	0x0000


	//----- nvinfo : EIATTR_COOP_GROUP_MASK_REGIDS
	.align		4
        /*0038*/ 	.byte	0x04, 0x29
        /*003a*/ 	.short	(.L_1378 - .L_1377)


	//   ....[0]....
.L_1377:
        /*003c*/ 	.word	0xffffffff


	//   ....[1]....
        /*0040*/ 	.word	0xffffffff


	//   ....[2]....
        /*0044*/ 	.word	0xffffffff


	//   ....[3]....
        /*0048*/ 	.word	0xffffffff


	//   ....[4]....
        /*004c*/ 	.word	0xffffffff


	//   ....[5]....
        /*0050*/ 	.word	0xffffffff


	//   ....[6]....
        /*0054*/ 	.word	0xffffffff


	//   ....[7]....
        /*0058*/ 	.word	0xffffffff


	//   ....[8]....
        /*005c*/ 	.word	0xffffffff


	//   ....[9]....
        /*0060*/ 	.word	0xffffffff


	//   ....[10]....
        /*0064*/ 	.word	0xffffffff


	//   ....[11]....
        /*0068*/ 	.word	0xffffffff


	//   ....[12]....
        /*006c*/ 	.word	0xffffffff


	//   ....[13]....
        /*0070*/ 	.word	0xffffffff


	//   ....[14]....
        /*0074*/ 	.word	0xffffffff


	//   ....[15]....
        /*0078*/ 	.word	0xffffffff


	//   ....[16]....
        /*007c*/ 	.word	0xffffffff


	//   ....[17]....
        /*0080*/ 	.word	0xffffffff


	//   ....[18]....
        /*0084*/ 	.word	0xffffffff


	//   ....[19]....
        /*0088*/ 	.word	0xffffffff


	//   ....[20]....
        /*008c*/ 	.word	0xffffffff


	//   ....[21]....
        /*0090*/ 	.word	0xffffffff


	//   ....[22]....
        /*0094*/ 	.word	0xffffffff


	//   ....[23]....
        /*0098*/ 	.word	0xffffffff


	//   ....[24]....
        /*009c*/ 	.word	0xffffffff


	//   ....[25]....
        /*00a0*/ 	.word	0xffffffff


	//   ....[26]....
        /*00a4*/ 	.word	0xffffffff


	//   ....[27]....
        /*00a8*/ 	.word	0xffffffff


	//----- nvinfo : EIATTR_COOP_GROUP_INSTR_OFFSETS
	.align		4
.L_1378:
        /*00ac*/ 	.byte	0x04, 0x28
        /*00ae*/ 	.short	(.L_1380 - .L_1379)


	//   ....[0]....
.L_1379:
        /*00b0*/ 	.word	0x0001da60


	//   ....[1]....
        /*00b4*/ 	.word	0x0001da90


	//   ....[2]....
        /*00b8*/ 	.word	0x0001dab0


	//   ....[3]....
        /*00bc*/ 	.word	0x0001dad0


	//   ....[4]....
        /*00c0*/ 	.word	0x0001daf0


	//   ....[5]....
        /*00c4*/ 	.word	0x0001e020


	//   ....[6]....
        /*00c8*/ 	.word	0x0001e040


	//   ....[7]....
        /*00cc*/ 	.word	0x0001e060


	//   ....[8]....
        /*00d0*/ 	.word	0x0001e080


	//   ....[9]....
        /*00d4*/ 	.word	0x0001e0a0


	//   ....[10]....
        /*00d8*/ 	.word	0x0001e1a0


	//   ....[11]....
        /*00dc*/ 	.word	0x0001e1f0


	//   ....[12]....
        /*00e0*/ 	.word	0x0001e210


	//   ....[13]....
        /*00e4*/ 	.word	0x0001e220


	//   ....[14]....
        /*00e8*/ 	.word	0x0001e2f0


	//   ....[15]....
        /*00ec*/ 	.word	0x0001e320


	//   ....[16]....
        /*00f0*/ 	.word	0x0001e3d0


	//   ....[17]....
        /*00f4*/ 	.word	0x0001e420


	//   ....[18]....
        /*00f8*/ 	.word	0x0001f410


	//   ....[19]....
        /*00fc*/ 	.word	0x0001f480


	//   ....[20]....
        /*0100*/ 	.word	0x0001f4e0


	//   ....[21]....
        /*0104*/ 	.word	0x0001f540


	//   ....[22]....
        /*0108*/ 	.word	0x0001f5a0


	//   ....[23]....
        /*010c*/ 	.word	0x0001fb10


	//   ....[24]....
        /*0110*/ 	.word	0x0001fb70


	//   ....[25]....
        /*0114*/ 	.word	0x0001fbd0


	//   ....[26]....
        /*0118*/ 	.word	0x0001fc30


	//   ....[27]....
        /*011c*/ 	.word	0x0001fc90


	//----- nvinfo : EIATTR_EXIT_INSTR_OFFSETS
	.align		4
.L_1380:
        /*0120*/ 	.byte	0x04, 0x1c
        /*0122*/ 	.short	(.L_1382 - .L_1381)


	//   ....[0]....
.L_1381:
        /*0124*/ 	.word	0x00000980


	//   ....[1]....
        /*0128*/ 	.word	0x0001f3c0


	//----- nvinfo : EIATTR_MAX_THREADS
	.align		4
.L_1382:
        /*012c*/ 	.byte	0x04, 0x05
        /*012e*/ 	.short	(.L_1384 - .L_1383)
.L_1383:
        /*0130*/ 	.word	0x00000080
        /*0134*/ 	.word	0x00000001
        /*0138*/ 	.word	0x00000001


	//----- nvinfo : EIATTR_CRS_STACK_SIZE
	.align		4
.L_1384:
        /*013c*/ 	.byte	0x04, 0x1e
        /*013e*/ 	.short	(.L_1386 - .L_1385)
.L_1385:
        /*0140*/ 	.word	0x00000000
.L_1386:


//--------------------- .nv.info._ZN10layer_norm31ln_parallel_residual_fwd_kernelINS_13Kernel_traitsIf6__halfS2_S2_fjLj5120ELj1ELj1ELj4ELj16ENS_18Kernel_traits_baseILj5120EfS2_S2_S2_fjLj128EEEEELb1ELb1ELb0EEEvNS_9FwdParamsE --------------------------
	.section	.nv.info._ZN10layer_norm31ln_parallel_residual_fwd_kernelINS_13Kernel_traitsIf6__halfS2_S2_fjLj5120ELj1ELj1ELj4ELj16ENS_18Kernel_traits_baseILj5120EfS2_S2_S2_fjLj128EEEEELb1ELb1ELb0EEEvNS_9FwdParamsE,"",@"SHT_CUDA_INFO"
	.sectionflags	@""
	.align	4


	//----- nvinfo : EIATTR_CUDA_API_VERSION
	.align		4
        /*0000*/ 	.byte	0x04, 0x37
        /*0002*/ 	.short	(.L_1388 - .L_1387)
.L_1387:
        /*0004*/ 	.word	0x00000082


	//----- nvinfo : EIATTR_SW2861232_WAR
	.align		4
.L_1388:
        /*0008*/ 	.byte	0x01, 0x35
	.zero		2


	//----- nvinfo : EIATTR_PARAM_CBANK
	.align		4
        /*000c*/ 	.byte	0x04, 0x0a
        /*000e*/ 	.short	(.L_1390 - .L_1389)
	.align		4
.L_1389:
        /*0010*/ 	.word	index@(.nv.constant0._ZN10layer_norm31ln_parallel_residual_fwd_kernelINS_13Kernel_traitsIf6__halfS2_S2_fjLj5120ELj1ELj1ELj4ELj16ENS_18Kernel_traits_baseILj5120EfS2_S2_S2_fjLj128EEEEELb1ELb1ELb0EEEvNS_9FwdParamsE)
        /*0014*/ 	.short	0x0160
        /*0016*/ 	.short	0x00e8


	//----- nvinfo : EIATTR_CBANK_PARAM_SIZE
	.align		4
.L_1390:
        /*0018*/ 	.byte	0x03, 0x19
        /*001a*/ 	.short	0x00e8


	//----- nvinfo : EIATTR_KPARAM_INFO
	.align		4
        /*001c*/ 	.byte	0x04, 0x17
        /*001e*/ 	.short	(.L_1392 - .L_1391)
.L_1391:
        /*0020*/ 	.word	0x00000000
        /*0024*/ 	.short	0x0000
        /*0026*/ 	.short	0x0000
        /*0028*/ 	.byte	0x00, 0xf0, 0xa1, 0x03


	//----- nvinfo : EIATTR_MAXREG_COUNT
	.align		4
.L_1392:
        /*002c*/ 	.byte	0x03, 0x1b
        /*002e*/ 	.short	0x00ff


	//----- nvinfo : EIATTR_NUM_BARRIERS
	.align		4
        /*0030*/ 	.byte	0x02, 0x4c
        /*0032*/ 	.byte	0x01
	.zero		1


	//----- nvinfo : EIATTR_MERCURY_ISA_VERSION
	.align		4
        /*0034*/ 	.byte	0x03, 0x5f
        /*0036*/ 	.short	0x0000


	//----- nvinfo : EIATTR_COOP_GROUP_MASK_REGIDS
	.align		4
        /*0038*/ 	.byte	0x04, 0x29
        /*003a*/ 	.short	(.L_1394 - .L_1393)


	//   ....[0]....
.L_1393:
        /*003c*/ 	.word	0xffffffff


	//   ....[1]....
        /*0040*/ 	.word	0xffffffff


	//   ....[2]....
        /*0044*/ 	.word	0xffffffff


	//   ....[3]....
        /*0048*/ 	.word	0xffffffff


	//   ....[4]....
        /*004c*/ 	.word	0xffffffff


	//   ....[5]....
        /*0050*/ 	.word	0xffffffff


	//   ....[6]....
        /*0054*/ 	.word	0xffffffff


	//   ....[7]....
        /*0058*/ 	.word	0xffffffff


	//   ....[8]....
        /*005c*/ 	.word	0xffffffff


	//   ....[9]....
        /*0060*/ 	.word	0xffffffff


	//   ....[10]....
        /*0064*/ 	.word	0xffffffff


	//   ....[11]....
        /*0068*/ 	.word	0xffffffff


	//   ....[12]....
        /*006c*/ 	.word	0xffffffff


	//   ....[13]....
        /*0070*/ 	.word	0xffffffff


	//   ....[14]....
        /*0074*/ 	.word	0xffffffff


	//   ....[15]....
        /*0078*/ 	.word	0xffffffff


	//   ....[16]....
        /*007c*/ 	.word	0xffffffff


	//   ....[17]....
        /*0080*/ 	.word	0xffffffff


	//   ....[18]....
        /*0084*/ 	.word	0xffffffff


	//   ....[19]....
        /*0088*/ 	.word	0xffffffff


	//   ....[20]....
        /*008c*/ 	.word	0xffffffff


	//   ....[21]....
        /*0090*/ 	.word	0xffffffff


	//   ....[22]....
        /*0094*/ 	.word	0xffffffff


	//   ....[23]....
        /*0098*/ 	.word	0xffffffff


	//   ....[24]....
        /*009c*/ 	.word	0xffffffff


	//   ....[25]....
        /*00a0*/ 	.word	0xffffffff


	//   ....[26]....
        /*00a4*/ 	.word	0xffffffff


	//   ....[27]....
        /*00a8*/ 	.word	0xffffffff


	//----- nvinfo : EIATTR_COOP_GROUP_INSTR_OFFSETS
	.align		4
.L_1394:
        /*00ac*/ 	.byte	0x04, 0x28
        /*00ae*/ 	.short	(.L_1396 - .L_1395)


	//   ....[0]....
.L_1395:
        /*00b0*/ 	.word	0x0001e3b0


	//   ....[1]....
        /*00b4*/ 	.word	0x0001e3e0


	//   ....[2]....
        /*00b8*/ 	.word	0x0001e410


	//   ....[3]....
        /*00bc*/ 	.word	0x0001e430


	//   ....[4]....
        /*00c0*/ 	.word	0x0001e450


	//   ....[5]....
        /*00c4*/ 	.word	0x0001e990


	//   ....[6]....
        /*00c8*/ 	.word	0x0001e9b0


	//   ....[7]....
        /*00cc*/ 	.word	0x0001e9d0


	//   ....[8]....
        /*00d0*/ 	.word	0x0001e9f0


	//   ....[9]....
        /*00d4*/ 	.word	0x0001ea10


	//   ....[10]....
        /*00d8*/ 	.word	0x0001eb40


	//   ....[11]....
        /*00dc*/ 	.word	0x0001eba0


	//   ....[12]....
        /*00e0*/ 	.word	0x0001ebb0


	//   ....[13]....
        /*00e4*/ 	.word	0x0001ec40


	//   ....[14]....
        /*00e8*/ 	.word	0x0001ec90


	//   ....[15]....
        /*00ec*/ 	.word	0x0001ecc0


	//   ....[16]....
        /*00f0*/ 	.word	0x0001ed40


	//   ....[17]....
        /*00f4*/ 	.word	0x0001ed80


	//   ....[18]....
        /*00f8*/ 	.word	0x0001fa20


	//   ....[19]....
        /*00fc*/ 	.word	0x0001fa80


	//   ....[20]....
        /*0100*/ 	.word	0x0001fae0


	//   ....[21]....
        /*0104*/ 	.word	0x0001fb40


	//   ....[22]....
        /*0108*/ 	.word	0x0001fba0


	//   ....[23]....
        /*010c*/ 	.word	0x00020130


	//   ....[24]....
        /*0110*/ 	.word	0x00020190


	//   ....[25]....
        /*0114*/ 	.word	0x000201f0


	//   ....[26]....
        /*0118*/ 	.word	0x00020250


	//   ....[27]....
        /*011c*/ 	.word	0x000202b0


	//----- nvinfo : EIATTR_EXIT_INSTR_OFFSETS
	.align		4
.L_1396:
        /*0120*/ 	.byte	0x04, 0x1c
        /*0122*/ 	.short	(.L_1398 - .L_1397)


	//   ....[0]....
.L_1397:
        /*0124*/ 	.word	0x00000ba0


	//   ....[1]....
        /*0128*/ 	.word	0x0001f9c0


	//----- nvinfo : EIATTR_MAX_THREADS
	.align		4
.L_1398:
        /*012c*/ 	.byte	0x04, 0x05
        /*012e*/ 	.short	(.L_1400 - .L_1399)
.L_1399:
        /*0130*/ 	.word	0x00000080
        /*0134*/ 	.word	0x00000001
        /*0138*/ 	.word	0x00000001


	//----- nvinfo : EIATTR_CRS_STACK_SIZE
	.align		4
.L_1400:
        /*013c*/ 	.byte	0x04, 0x1e
        /*013e*/ 	.short	(.L_1402 - .L_1401)
.L_1401:
        /*0140*/ 	.word	0x00000000
.L_1402:


//--------------------- .nv.info._ZN10layer_norm31ln_parallel_residual_fwd_kernelINS_13Kernel_traitsIf6__halfS2_S2_fjLj5120ELj1ELj1ELj4ELj16ENS_18Kernel_traits_baseILj5120EfS2_S2_S2_fjLj128EEEEELb1ELb1ELb1EEEvNS_9FwdParamsE --------------------------
	.section	.nv.info._ZN10layer_norm31ln_parallel_residual_fwd_kernelINS_13Kernel_traitsIf6__halfS2_S2_fjLj5120ELj1ELj1ELj4ELj16ENS_18Kernel_traits_baseILj5120EfS2_S2_S2_fjLj128EEEEELb1ELb1ELb1EEEvNS_9FwdParamsE,"",@"SHT_CUDA_INFO"
	.sectionflags	@""
	.align	4


	//----- nvinfo : EIATTR_CUDA_API_VERSION
	.align		4
        /*0000*/ 	.byte	0x04, 0x37
        /*0002*/ 	.short	(.L_1404 - .L_1403)
.L_1403:
        /*0004*/ 	.word	0x00000082


	//----- nvinfo : EIATTR_SW2861232_WAR
	.align		4
.L_1404:
        /*0008*/ 	.byte	0x01, 0x35
	.zero		2


	//----- nvinfo : EIATTR_PARAM_CBANK
	.align		4
        /*000c*/ 	.byte	0x04, 0x0a
        /*000e*/ 	.short	(.L_1406 - .L_1405)
	.align		4
.L_1405:
        /*0010*/ 	.word	index@(.nv.constant0._ZN10layer_norm31ln_parallel_residual_fwd_kernelINS_13Kernel_traitsIf6__halfS2_S2_fjLj5120ELj1ELj1ELj4ELj16ENS_18Kernel_traits_baseILj5120EfS2_S2_S2_fjLj128EEEEELb1ELb1ELb1EEEvNS_9FwdParamsE)
        /*0014*/ 	.short	0x0160
        /*0016*/ 	.short	0x00e8


	//----- nvinfo : EIATTR_CBANK_PARAM_SIZE
	.align		4
.L_1406:
        /*0018*/ 	.byte	0x03, 0x19
        /*001a*/ 	.short	0x00e8


	//----- nvinfo : EIATTR_KPARAM_INFO
	.align		4
        /*001c*/ 	.byte	0x04, 0x17
        /*001e*/ 	.short	(.L_1408 - .L_1407)
.L_1407:
        /*0020*/ 	.word	0x00000000
        /*0024*/ 	.short	0x0000
        /*0026*/ 	.short	0x0000
        /*0028*/ 	.byte	0x00, 0xf0, 0xa1, 0x03


	//----- nvinfo : EIATTR_MAXREG_COUNT
	.align		4
.L_1408:
        /*002c*/ 	.byte	0x03, 0x1b
        /*002e*/ 	.short	0x00ff


	//----- nvinfo : EIATTR_NUM_BARRIERS
	.align		4
        /*0030*/ 	.byte	0x02, 0x4c
        /*0032*/ 	.byte	0x01
	.zero		1


	//----- nvinfo : EIATTR_MERCURY_ISA_VERSION
	.align		4
        /*0034*/ 	.byte	0x03, 0x5f
        /*0036*/ 	.short	0x0000


	//----- nvinfo : EIATTR_COOP_GROUP_MASK_REGIDS
	.align		4
        /*0038*/ 	.byte	0x04, 0x29
        /*003a*/ 	.short	(.L_1410 - .L_1409)


	//   ....[0]....
.L_1409:
        /*003c*/ 	.word	0xffffffff


	//   ....[1]....
        /*0040*/ 	.word	0xffffffff


	//   ....[2]....
        /*0044*/ 	.word	0xffffffff


	//   ....[3]....
        /*0048*/ 	.word	0xffffffff


	//   ....[4]....
        /*004c*/ 	.word	0xffffffff


	//   ....[5]....
        /*0050*/ 	.word	0xffffffff


	//   ....[6]....
        /*0054*/ 	.word	0xffffffff


	//   ....[7]....
        /*0058*/ 	.word	0xffffffff


	//   ....[8]....
        /*005c*/ 	.word	0xffffffff


	//   ....[9]....
        /*0060*/ 	.word	0xffffffff


	//   ....[10]....
        /*0064*/ 	.word	0xffffffff


	//   ....[11]....
        /*0068*/ 	.word	0xffffffff


	//   ....[12]....
        /*006c*/ 	.word	0xffffffff


	//   ....[13]....
        /*0070*/ 	.word	0xffffffff


	//   ....[14]....
        /*0074*/ 	.word	0xffffffff


	//   ....[15]....
        /*0078*/ 	.word	0xffffffff


	//   ....[16]....
        /*007c*/ 	.word	0xffffffff


	//   ....[17]....
        /*0080*/ 	.word	0xffffffff


	//   ....[18]....
        /*0084*/ 	.word	0xffffffff


	//   ....[19]....
        /*0088*/ 	.word	0xffffffff


	//   ....[20]....
        /*008c*/ 	.word	0xffffffff


	//   ....[21]....
        /*0090*/ 	.word	0xffffffff


	//   ....[22]....
        /*0094*/ 	.word	0xffffffff


	//   ....[23]....
        /*0098*/ 	.word	0xffffffff


	//   ....[24]....
        /*009c*/ 	.word	0xffffffff


	//   ....[25]....
        /*00a0*/ 	.word	0xffffffff


	//   ....[26]....
        /*00a4*/ 	.word	0xffffffff


	//   ....[27]....
        /*00a8*/ 	.word	0xffffffff


	//----- nvinfo : EIATTR_COOP_GROUP_INSTR_OFFSETS
	.align		4
.L_1410:
        /*00ac*/ 	.byte	0x04, 0x28
        /*00ae*/ 	.short	(.L_1412 - .L_1411)


	//   ....[0]....
.L_1411:
        /*00b0*/ 	.word	0x0001d7e0


	//   ....[1]....
        /*00b4*/ 	.word	0x0001d810


	//   ....[2]....
        /*00b8*/ 	.word	0x0001d830


	//   ....[3]....
        /*00bc*/ 	.word	0x0001d850


	//   ....[4]....
        /*00c0*/ 	.word	0x0001d870


	//   ....[5]....
        /*00c4*/ 	.word	0x0001dda0


	//   ....[6]....
        /*00c8*/ 	.word	0x0001ddc0


	//   ....[7]....
        /*00cc*/ 	.word	0x0001dde0


	//   ....[8]....
        /*00d0*/ 	.word	0x0001de00


	//   ....[9]....
        /*00d4*/ 	.word	0x0001de20


	//   ....[10]....
        /*00d8*/ 	.word	0x0001df10


	//   ....[11]....
        /*00dc*/ 	.word	0x0001df90


	//   ....[12]....
        /*00e0*/ 	.word	0x0001dfa0


	//   ....[13]....
        /*00e4*/ 	.word	0x0001dff0


	//   ....[14]....
        /*00e8*/ 	.word	0x0001e050


	//   ....[15]....
        /*00ec*/ 	.word	0x0001e060


	//   ....[16]....
        /*00f0*/ 	.word	0x0001e150


	//   ....[17]....
        /*00f4*/ 	.word	0x0001e160


	//   ....[18]....
        /*00f8*/ 	.word	0x0001eca0


	//   ....[19]....
        /*00fc*/ 	.word	0x0001ed00


	//   ....[20]....
        /*0100*/ 	.word	0x0001ed60


	//   ....[21]....
        /*0104*/ 	.word	0x0001edc0


	//   ....[22]....
        /*0108*/ 	.word	0x0001ee20


	//   ....[23]....
        /*010c*/ 	.word	0x0001f390


	//   ....[24]....
        /*0110*/ 	.word	0x0001f3f0


	//   ....[25]....
        /*0114*/ 	.word	0x0001f450


	//   ....[26]....
        /*0118*/ 	.word	0x0001f4b0


	//   ....[27]....
        /*011c*/ 	.word	0x0001f510


	//----- nvinfo : EIATTR_EXIT_INSTR_OFFSETS
	.align		4
.L_1412:
        /*0120*/ 	.byte	0x04, 0x1c
        /*0122*/ 	.short	(.L_1414 - .L_1413)


	//   ....[0]....
.L_1413:
        /*0124*/ 	.word	0x00000720


	//   ....[1]....
        /*0128*/ 	.word	0x0001ec50


	//----- nvinfo : EIATTR_MAX_THREADS
	.align		4
.L_1414:
        /*012c*/ 	.byte	0x04, 0x05
        /*012e*/ 	.short	(.L_1416 - .L_1415)
.L_1415:
        /*0130*/ 	.word	0x00000080
        /*0134*/ 	.word	0x00000001
        /*0138*/ 	.word	0x00000001


	//----- nvinfo : EIATTR_CRS_STACK_SIZE
	.align		4
.L_1416:
        /*013c*/ 	.byte	0x04, 0x1e
        /*013e*/ 	.short	(.L_1418 - .L_1417)
.L_1417:
        /*0140*/ 	.word	0x00000000
.L_1418:


//--------------------- .nv.info._ZN10layer_norm31ln_parallel_residual_fwd_kernelINS_13Kernel_traitsI6__halfS2_fS2_fjLj5120ELj1ELj1ELj4ELj16ENS_18Kernel_traits_baseILj5120ES2_S2_fS2_fjLj128EEEEELb0ELb0ELb0EEEvNS_9FwdParamsE --------------------------
	.section	.nv.info._ZN10layer_norm31ln_parallel_residual_fwd_kernelINS_13Kernel_traitsI6__halfS2_fS2_fjLj5120ELj1ELj1ELj4ELj16ENS_18Kernel_traits_baseILj5120ES2_S2_fS2_fjLj128EEEEELb0ELb0ELb0EEEvNS_9FwdParamsE,"",@"SHT_CUDA_INFO"
	.sectionflags	@""
	.align	4


	//----- nvinfo : EIATTR_CUDA_API_VERSION
	.align		4
        /*0000*/ 	.byte	0x04, 0x37
        /*0002*/ 	.short	(.L_1420 - .L_1419)
.L_1419:
        /*0004*/ 	.word	0x00000082


	//----- nvinfo : EIATTR_SW2861232_WAR
	.align		4
.L_1420:
        /*0008*/ 	.byte	0x01, 0x35
	.zero		2


	//----- nvinfo : EIATTR_PARAM_CBANK
	.align		4
        /*000c*/ 	.byte	0x04, 0x0a
        /*000e*/ 	.short	(.L_1422 - .L_1421)
	.align		4
.L_1421:
        /*0010*/ 	.word	index@(.nv.constant0._ZN10layer_norm31ln_parallel_residual_fwd_kernelINS_13Kernel_traitsI6__halfS2_fS2_fjLj5120ELj1ELj1ELj4ELj16ENS_18Kernel_traits_baseILj5120ES2_S2_fS2_fjLj128EEEEELb0ELb0ELb0EEEvNS_9FwdParamsE)
        /*0014*/ 	.short	0x0160
        /*0016*/ 	.short	0x00e8


	//----- nvinfo : EIATTR_CBANK_PARAM_SIZE
	.align		4
.L_1422:
        /*0018*/ 	.byte	0x03, 0x19
        /*001a*/ 	.short	0x00e8


	//----- nvinfo : EIATTR_KPARAM_INFO
	.align		4
        /*001c*/ 	.byte	0x04, 0x17
        /*001e*/ 	.short	(.L_1424 - .L_1423)
.L_1423:
        /*0020*/ 	.word	0x00000000
        /*0024*/ 	.short	0x0000
        /*0026*/ 	.short	0x0000
        /*0028*/ 	.byte	0x00, 0xf0, 0xa1, 0x03


	//----- nvinfo : EIATTR_MAXREG_COUNT
	.align		4
.L_1424:
        /*002c*/ 	.byte	0x03, 0x1b
        /*002e*/ 	.short	0x00ff


	//----- nvinfo : EIATTR_NUM_BARRIERS
	.align		4
        /*0030*/ 	.byte	0x02, 0x4c
        /*0032*/ 	.byte	0x01
	.zero		1


	//----- nvinfo : EIATTR_MERCURY_ISA_VERSION
	.align		4
        /*0034*/ 	.byte	0x03, 0x5f
        /*0036*/ 	.short	0x0000


	//----- nvinfo : EIATTR_COOP_GROUP_MASK_REGIDS
	.align		4
        /*0038*/ 	.byte	0x04, 0x29
        /*003a*/ 	.short	(.L_1426 - .L_1425)


	//   ....[0]....
.L_1425:
        /*003c*/ 	.word	0xffffffff


	//   ....[1]....
        /*0040*/ 	.word	0xffffffff


	//   ....[2]....
        /*0044*/ 	.word	0xffffffff


	//   ....[3]....
        /*0048*/ 	.word	0xffffffff


	//   ....[4]....
        /*004c*/ 	.word	0xffffffff


	//   ....[5]....
        /*0050*/ 	.word	0xffffffff


	//   ....[6]....
        /*0054*/ 	.word	0xffffffff


	//   ....[7]....
        /*0058*/ 	.word	0xffffffff


	//   ....[8]....
        /*005c*/ 	.word	0xffffffff


	//   ....[9]....
        /*0060*/ 	.word	0xffffffff


	//   ....[10]....
        /*0064*/ 	.word	0xffffffff


	//   ....[11]....
        /*0068*/ 	.word	0xffffffff


	//   ....[12]....
        /*006c*/ 	.word	0xffffffff


	//   ....[13]....
        /*0070*/ 	.word	0xffffffff


	//   ....[14]....
        /*0074*/ 	.word	0xffffffff


	//   ....[15]....
        /*0078*/ 	.word	0xffffffff


	//   ....[16]....
        /*007c*/ 	.word	0xffffffff


	//   ....[17]....
        /*0080*/ 	.word	0xffffffff


	//   ....[18]....
        /*0084*/ 	.word	0xffffffff


	//   ....[19]....
        /*0088*/ 	.word	0xffffffff


	//   ....[20]....
        /*008c*/ 	.word	0xffffffff


	//   ....[21]....
        /*0090*/ 	.word	0xffffffff


	//   ....[22]....
        /*0094*/ 	.word	0xffffffff


	//   ....[23]....
        /*0098*/ 	.word	0xffffffff


	//   ....[24]....
        /*009c*/ 	.word	0xffffffff


	//   ....[25]....
        /*00a0*/ 	.word	0xffffffff


	//   ....[26]....
        /*00a4*/ 	.word	0xffffffff


	//   ....[27]....
        /*00a8*/ 	.word	0xffffffff


	//----- nvinfo : EIATTR_COOP_GROUP_INSTR_OFFSETS
	.align		4
.L_1426:
        /*00ac*/ 	.byte	0x04, 0x28
        /*00ae*/ 	.short	(.L_1428 - .L_1427)


	//   ....[0]....
.L_1427:
        /*00b0*/ 	.word	0x000033b0


	//   ....[1]....
        /*00b4*/ 	.word	0x000033e0


	//   ....[2]....
        /*00b8*/ 	.word	0x00003400


	//   ....[3]....
        /*00bc*/ 	.word	0x00003420


	//   ....[4]....
        /*00c0*/ 	.word	0x00003440


	//   ....[5]....
        /*00c4*/ 	.word	0x00003980


	//   ....[6]....
        /*00c8*/ 	.word	0x000039a0


	//   ....[7]....
        /*00cc*/ 	.word	0x000039c0


	//   ....[8]....
        /*00d0*/ 	.word	0x000039e0


	//   ....[9]....
        /*00d4*/ 	.word	0x00003a00


	//   ....[10]....
        /*00d8*/ 	.word	0x00003b20


	//   ....[11]....
        /*00dc*/ 	.word	0x00003b70


	//   ....[12]....
        /*00e0*/ 	.word	0x00003ba0


	//   ....[13]....
        /*00e4*/ 	.word	0x00003bb0


	//   ....[14]....
        /*00e8*/ 	.word	0x00003c40


	//   ....[15]....
        /*00ec*/ 	.word	0x00003c90


	//   ....[16]....
        /*00f0*/ 	.word	0x00003d60


	//   ....[17]....
        /*00f4*/ 	.word	0x00003d70


	//   ....[18]....
        /*00f8*/ 	.word	0x00004e30


	//   ....[19]....
        /*00fc*/ 	.word	0x00004ea0


	//   ....[20]....
        /*0100*/ 	.word	0x00004f00


	//   ....[21]....
        /*0104*/ 	.word	0x00004f60


	//   ....[22]....
        /*0108*/ 	.word	0x00004fc0


	//   ....[23]....
        /*010c*/ 	.word	0x00005540


	//   ....[24]....
        /*0110*/ 	.word	0x000055a0


	//   ....[25]....
        /*0114*/ 	.word	0x00005600


	//   ....[26]....
        /*0118*/ 	.word	0x00005660


	//   ....[27]....
        /*011c*/ 	.word	0x000056d0


	//----- nvinfo : EIATTR_EXIT_INSTR_OFFSETS
	.align		4
.L_1428:
        /*0120*/ 	.byte	0x04, 0x1c
        /*0122*/ 	.short	(.L_1430 - .L_1429)


	//   ....[0]....
.L_1429:
        /*0124*/ 	.word	0x00000940


	//   ....[1]....
        /*0128*/ 	.word	0x00004de0


	//----- nvinfo : EIATTR_MAX_THREADS
	.align		4
.L_1430:
        /*012c*/ 	.byte	0x04, 0x05
        /*012e*/ 	.short	(.L_1432 - .L_1431)
.L_1431:
        /*0130*/ 	.word	0x00000080
        /*0134*/ 	.word	0x00000001
        /*0138*/ 	.word	0x00000001


	//----- nvinfo : EIATTR_CRS_STACK_SIZE
	.align		4
.L_1432:
        /*013c*/ 	.byte	0x04, 0x1e
        /*013e*/ 	.short	(.L_1434 - .L_1433)
.L_1433:
        /*0140*/ 	.word	0x00000000
.L_1434:


//--------------------- .nv.info._ZN10layer_norm31ln_parallel_residual_fwd_kernelINS_13Kernel_traitsI6__halfS2_fS2_fjLj5120ELj1ELj1ELj4ELj16ENS_18Kernel_traits_baseILj5120ES2_S2_fS2_fjLj128EEEEELb0ELb0ELb1EEEvNS_9FwdParamsE --------------------------
	.section	.nv.info._ZN10layer_norm31ln_parallel_residual_fwd_kernelINS_13Kernel_traitsI6__halfS2_fS2_fjLj5120ELj1ELj1ELj4ELj16ENS_18Kernel_traits_baseILj5120ES2_S2_fS2_fjLj128EEEEELb0ELb0ELb1EEEvNS_9FwdParamsE,"",@"SHT_CUDA_INFO"
	.sectionflags	@""
	.align	4


	//----- nvinfo : EIATTR_CUDA_API_VERSION
	.align		4
        /*0000*/ 	.byte	0x04, 0x37
        /*0002*/ 	.short	(.L_1436 - .L_1435)
.L_1435:
        /*0004*/ 	.word	0x00000082


	//----- nvinfo : EIATTR_SW2861232_WAR
	.align		4
.L_1436:
        /*0008*/ 	.byte	0x01, 0x35
	.zero		2


	//----- nvinfo : EIATTR_PARAM_CBANK
	.align		4
        /*000c*/ 	.byte	0x04, 0x0a
        /*000e*/ 	.short	(.L_1438 - .L_1437)
	.align		4
.L_1437:
        /*0010*/ 	.word	index@(.nv.constant0._ZN10layer_norm31ln_parallel_residual_fwd_kernelINS_13Kernel_traitsI6__halfS2_fS2_fjLj5120ELj1ELj1ELj4ELj16ENS_18Kernel_traits_baseILj5120ES2_S2_fS2_fjLj128EEEEELb0ELb0ELb1EEEvNS_9FwdParamsE)
        /*0014*/ 	.short	0x0160
        /*0016*/ 	.short	0x00e8


	//----- nvinfo : EIATTR_CBANK_PARAM_SIZE
	.align		4
.L_1438:
        /*0018*/ 	.byte	0x03, 0x19
        /*001a*/ 	.short	0x00e8


	//----- nvinfo : EIATTR_KPARAM_INFO
	.align		4
        /*001c*/ 	.byte	0x04, 0x17
        /*001e*/ 	.short	(.L_1440 - .L_1439)
.L_1439:
        /*0020*/ 	.word	0x00000000
        /*0024*/ 	.short	0x0000
        /*0026*/ 	.short	0x0000
        /*0028*/ 	.byte	0x00, 0xf0, 0xa1, 0x03


	//----- nvinfo : EIATTR_MAXREG_COUNT
	.align		4
.L_1440:
        /*002c*/ 	.byte	0x03, 0x1b
        /*002e*/ 	.short	0x00ff


	//----- nvinfo : EIATTR_NUM_BARRIERS
	.align		4
        /*0030*/ 	.byte	0x02, 0x4c
        /*0032*/ 	.byte	0x01
	.zero		1


	//----- nvinfo : EIATTR_MERCURY_ISA_VERSION
	.align		4
        /*0034*/ 	.byte	0x03, 0x5f
        /*0036*/ 	.short	0x0000


	//----- nvinfo : EIATTR_COOP_GROUP_MASK_REGIDS
	.align		4
        /*0038*/ 	.byte	0x04, 0x29
        /*003a*/ 	.short	(.L_1442 - .L_1441)


	//   ....[0]....
.L_1441:
        /*003c*/ 	.word	0xffffffff


	//   ....[1]....
        /*0040*/ 	.word	0xffffffff


	//   ....[2]....
        /*0044*/ 	.word	0xffffffff


	//   ....[3]....
        /*0048*/ 	.word	0xffffffff


	//   ....[4]....
        /*004c*/ 	.word	0xffffffff


	//   ....[5]....
        /*0050*/ 	.word	0xffffffff


	//   ....[6]....
        /*0054*/ 	.word	0xffffffff


	//   ....[7]....
        /*0058*/ 	.word	0xffffffff


	//   ....[8]....
        /*005c*/ 	.word	0xffffffff


	//   ....[9]....
        /*0060*/ 	.word	0xffffffff


	//   ....[10]....
        /*0064*/ 	.word	0xffffffff


	//   ....[11]....
        /*0068*/ 	.word	0xffffffff


	//   ....[12]....
        /*006c*/ 	.word	0xffffffff


	//   ....[13]....
        /*0070*/ 	.word	0xffffffff


	//   ....[14]....
        /*0074*/ 	.word	0xffffffff


	//   ....[15]....
        /*0078*/ 	.word	0xffffffff


	//   ....[16]....
        /*007c*/ 	.word	0xffffffff


	//   ....[17]....
        /*0080*/ 	.word	0xffffffff


	//   ....[18]....
        /*0084*/ 	.word	0xffffffff


	//   ....[19]....
        /*0088*/ 	.word	0xffffffff


	//   ....[20]....
        /*008c*/ 	.word	0xffffffff


	//   ....[21]....
        /*0090*/ 	.word	0xffffffff


	//   ....[22]....
        /*0094*/ 	.word	0xffffffff


	//   ....[23]....
        /*0098*/ 	.word	0xffffffff


	//   ....[24]....
        /*009c*/ 	.word	0xffffffff


	//   ....[25]....
        /*00a0*/ 	.word	0xffffffff


	//   ....[26]....
        /*00a4*/ 	.word	0xffffffff


	//   ....[27]....
        /*00a8*/ 	.word	0xffffffff


	//----- nvinfo : EIATTR_COOP_GROUP_INSTR_OFFSETS
	.align		4
.L_1442:
        /*00ac*/ 	.byte	0x04, 0x28
        /*00ae*/ 	.short	(.L_1444 - .L_1443)


	//   ....[0]....
.L_1443:
        /*00b0*/ 	.word	0x000026a0


	//   ....[1]....
        /*00b4*/ 	.word	0x000026d0


	//   ....[2]....
        /*00b8*/ 	.word	0x000026f0


	//   ....[3]....
        /*00bc*/ 	.word	0x00002710


	//   ....[4]....
        /*00c0*/ 	.word	0x00002730


	//   ....[5]....
        /*00c4*/ 	.word	0x00002c60


	//   ....[6]....
        /*00c8*/ 	.word	0x00002c80


	//   ....[7]....
        /*00cc*/ 	.word	0x00002ca0


	//   ....[8]....
        /*00d0*/ 	.word	0x00002cc0


	//   ....[9]....
        /*00d4*/ 	.word	0x00002ce0


	//   ....[10]....
        /*00d8*/ 	.word	0x00002e30


	//   ....[11]....
        /*00dc*/ 	.word	0x00002eb0


	//   ....[12]....
        /*00e0*/ 	.word	0x00002ef0


	//   ....[13]....
        /*00e4*/ 	.word	0x00002f40


	//   ....[14]....
        /*00e8*/ 	.word	0x00002f90


	//   ....[15]....
        /*00ec*/ 	.word	0x00003010


	//   ....[16]....
        /*00f0*/ 	.word	0x00003050


	//   ....[17]....
        /*00f4*/ 	.word	0x000030c0


	//   ....[18]....
        /*00f8*/ 	.word	0x00004430


	//   ....[19]....
        /*00fc*/ 	.word	0x000044a0


	//   ....[20]....
        /*0100*/ 	.word	0x00004500


	//   ....[21]....
        /*0104*/ 	.word	0x00004560


	//   ....[22]....
        /*0108*/ 	.word	0x000045c0


	//   ....[23]....
        /*010c*/ 	.word	0x00004b30


	//   ....[24]....
        /*0110*/ 	.word	0x00004b90


	//   ....[25]....
        /*0114*/ 	.word	0x00004bf0


	//   ....[26]....
        /*0118*/ 	.word	0x00004c50


	//   ....[27]....
        /*011c*/ 	.word	0x00004cb0


	//----- nvinfo : EIATTR_EXIT_INSTR_OFFSETS
	.align		4
.L_1444:
        /*0120*/ 	.byte	0x04, 0x1c
        /*0122*/ 	.short	(.L_1446 - .L_1445)


	//   ....[0]....
.L_1445:
        /*0124*/ 	.word	0x00000210


	//   ....[1]....
        /*0128*/ 	.word	0x000043e0


	//----- nvinfo : EIATTR_MAX_THREADS
	.align		4
.L_1446:
        /*012c*/ 	.byte	0x04, 0x05
        /*012e*/ 	.short	(.L_1448 - .L_1447)
.L_1447:
        /*0130*/ 	.word	0x00000080
        /*0134*/ 	.word	0x00000001
        /*0138*/ 	.word	0x00000001


	//----- nvinfo : EIATTR_CRS_STACK_SIZE
	.align		4
.L_1448:
        /*013c*/ 	.byte	0x04, 0x1e
        /*013e*/ 	.short	(.L_1450 - .L_1449)
.L_1449:
        /*0140*/ 	.word	0x00000000
.L_1450:


//--------------------- .nv.info._ZN10layer_norm31ln_parallel_residual_fwd_kernelINS_13Kernel_traitsI6__halfS2_fS2_fjLj5120ELj1ELj1ELj4ELj16ENS_18Kernel_traits_baseILj5120ES2_S2_fS2_fjLj128EEEEELb0ELb1ELb0EEEvNS_9FwdParamsE --------------------------
	.section	.nv.info._ZN10layer_norm31ln_parallel_residual_fwd_kernelINS_13Kernel_traitsI6__halfS2_fS2_fjLj5120ELj1ELj1ELj4ELj16ENS_18Kernel_traits_baseILj5120ES2_S2_fS2_fjLj128EEEEELb0ELb1ELb0EEEvNS_9FwdParamsE,"",@"SHT_CUDA_INFO"
	.sectionflags	@""
	.align	4


	//----- nvinfo : EIATTR_CUDA_API_VERSION
	.align		4
        /*0000*/ 	.byte	0x04, 0x37
        /*0002*/ 	.short	(.L_1452 - .L_1451)
.L_1451:
        /*0004*/ 	.word	0x00000082


	//----- nvinfo : EIATTR_SW2861232_WAR
	.align		4
.L_1452:
        /*0008*/ 	.byte	0x01, 0x35
	.zero		2


	//----- nvinfo : EIATTR_PARAM_CBANK
	.align		4
        /*000c*/ 	.byte	0x04, 0x0a
        /*000e*/ 	.short	(.L_1454 - .L_1453)
	.align		4
.L_1453:
        /*0010*/ 	.word	index@(.nv.constant0._ZN10layer_norm31ln_parallel_residual_fwd_kernelINS_13Kernel_traitsI6__halfS2_fS2_fjLj5120ELj1ELj1ELj4ELj16ENS_18Kernel_traits_baseILj5120ES2_S2_fS2_fjLj128EEEEELb0ELb1ELb0EEEvNS_9FwdParamsE)
        /*0014*/ 	.short	0x0160
        /*0016*/ 	.short	0x00e8


	//----- nvinfo : EIATTR_CBANK_PARAM_SIZE
	.align		4
.L_1454:
        /*0018*/ 	.byte	0x03, 0x19
        /*001a*/ 	.short	0x00e8


	//----- nvinfo : EIATTR_KPARAM_INFO
	.align		4
        /*001c*/ 	.byte	0x04, 0x17
        /*001e*/ 	.short	(.L_1456 - .L_1455)
.L_1455:
        /*0020*/ 	.word	0x00000000
        /*0024*/ 	.short	0x0000
        /*0026*/ 	.short	0x0000
        /*0028*/ 	.byte	0x00, 0xf0, 0xa1, 0x03


	//----- nvinfo : EIATTR_MAXREG_COUNT
	.align		4
.L_1456:
        /*002c*/ 	.byte	0x03, 0x1b
        /*002e*/ 	.short	0x00ff


	//----- nvinfo : EIATTR_NUM_BARRIERS
	.align		4
        /*0030*/ 	.byte	0x02, 0x4c
        /*0032*/ 	.byte	0x01
	.zero		1


	//----- nvinfo : EIATTR_MERCURY_ISA_VERSION
	.align		4
        /*0034*/ 	.byte	0x03, 0x5f
        /*0036*/ 	.short	0x0000


	//----- nvinfo : EIATTR_COOP_GROUP_MASK_REGIDS
	.align		4
        /*0038*/ 	.byte	0x04, 0x29
        /*003a*/ 	.short	(.L_1458 - .L_1457)


	//   ....[0]....
.L_1457:
        /*003c*/ 	.word	0xffffffff


	//   ....[1]....
        /*0040*/ 	.word	0xffffffff


	//   ....[2]....
        /*0044*/ 	.word	0xffffffff


	//   ....[3]....
        /*0048*/ 	.word	0xffffffff


	//   ....[4]....
        /*004c*/ 	.word	0xffffffff


	//   ....[5]....
        /*0050*/ 	.word	0xffffffff


	//   ....[6]....
        /*0054*/ 	.word	0xffffffff


	//   ....[7]....
        /*0058*/ 	.word	0xffffffff


	//   ....[8]....
        /*005c*/ 	.word	0xffffffff


	//   ....[9]....
        /*0060*/ 	.word	0xffffffff


	//   ....[10]....
        /*0064*/ 	.word	0xffffffff


	//   ....[11]....
        /*0068*/ 	.word	0xffffffff


	//   ....[12]....
        /*006c*/ 	.word	0xffffffff


	//   ....[13]....
        /*0070*/ 	.word	0xffffffff


	//   ....[14]....
        /*0074*/ 	.word	0xffffffff


	//   ....[15]....
        /*0078*/ 	.word	0xffffffff


	//   ....[16]....
        /*007c*/ 	.word	0xffffffff


	//   ....[17]....
        /*0080*/ 	.word	0xffffffff


	//   ....[18]....
        /*0084*/ 	.word	0xffffffff


	//   ....[19]....
        /*0088*/ 	.word	0xffffffff


	//   ....[20]....
        /*008c*/ 	.word	0xffffffff


	//   ....[21]....
        /*0090*/ 	.word	0xffffffff


	//   ....[22]....
        /*0094*/ 	.word	0xffffffff


	//   ....[23]....
        /*0098*/ 	.word	0xffffffff


	//   ....[24]....
        /*009c*/ 	.word	0xffffffff


	//   ....[25]....
        /*00a0*/ 	.word	0xffffffff


	//   ....[26]....
        /*00a4*/ 	.word	0xffffffff


	//   ....[27]....
        /*00a8*/ 	.word	0xffffffff


	//----- nvinfo : EIATTR_COOP_GROUP_INSTR_OFFSETS
	.align		4
.L_1458:
        /*00ac*/ 	.byte	0x04, 0x28
        /*00ae*/ 	.short	(.L_1460 - .L_1459)


	//   ....[0]....
.L_1459:
        /*00b0*/ 	.word	0x00002af0


	//   ....[1]....
        /*00b4*/ 	.word	0x00002b20


	//   ....[2]....
        /*00b8*/ 	.word	0x00002b40


	//   ....[3]....
        /*00bc*/ 	.word	0x00002b60


	//   ....[4]....
        /*00c0*/ 	.word	0x00002b80


	//   ....[5]....
        /*00c4*/ 	.word	0x000030c0


	//   ....[6]....
        /*00c8*/ 	.word	0x000030e0


	//   ....[7]....
        /*00cc*/ 	.word	0x00003100


	//   ....[8]....
        /*00d0*/ 	.word	0x00003120


	//   ....[9]....
        /*00d4*/ 	.word	0x00003140


	//   ....[10]....
        /*00d8*/ 	.word	0x00003260


	//   ....[11]....
        /*00dc*/ 	.word	0x000032c0


	//   ....[12]....
        /*00e0*/ 	.word	0x000032f0


	//   ....[13]....
        /*00e4*/ 	.word	0x00003300


	//   ....[14]....
        /*00e8*/ 	.word	0x000033a0


	//   ....[15]....
        /*00ec*/ 	.word	0x000033e0


	//   ....[16]....
        /*00f0*/ 	.word	0x00003480


	//   ....[17]....
        /*00f4*/ 	.word	0x000034c0


	//   ....[18]....
        /*00f8*/ 	.word	0x00004110


	//   ....[19]....
        /*00fc*/ 	.word	0x00004180


	//   ....[20]....
        /*0100*/ 	.word	0x000041e0


	//   ....[21]....
        /*0104*/ 	.word	0x00004240


	//   ....[22]....
        /*0108*/ 	.word	0x000042a0


	//   ....[23]....
        /*010c*/ 	.word	0x00004820


	//   ....[24]....
        /*0110*/ 	.word	0x00004880


	//   ....[25]....
        /*0114*/ 	.word	0x000048e0


	//   ....[26]....
        /*0118*/ 	.word	0x00004940


	//   ....[27]....
        /*011c*/ 	.word	0x000049b0


	//----- nvinfo : EIATTR_EXIT_INSTR_OFFSETS
	.align		4
.L_1460:
        /*0120*/ 	.byte	0x04, 0x1c
        /*0122*/ 	.short	(.L_1462 - .L_1461)


	//   ....[0]....
.L_1461:
        /*0124*/ 	.word	0x00000580


	//   ....[1]....
        /*0128*/ 	.word	0x000040c0


	//----- nvinfo : EIATTR_MAX_THREADS
	.align		4
.L_1462:
        /*012c*/ 	.byte	0x04, 0x05
        /*012e*/ 	.short	(.L_1464 - .L_1463)
.L_1463:
        /*0130*/ 	.word	0x00000080
        /*0134*/ 	.word	0x00000001
        /*0138*/ 	.word	0x00000001


	//----- nvinfo : EIATTR_CRS_STACK_SIZE
	.align		4
.L_1464:
        /*013c*/ 	.byte	0x04, 0x1e
        /*013e*/ 	.short	(.L_1466 - .L_1465)
.L_1465:
        /*0140*/ 	.word	0x00000000
.L_1466:


//--------------------- .nv.info._ZN10layer_norm31ln_parallel_residual_fwd_kernelINS_13Kernel_traitsI6__halfS2_fS2_fjLj5120ELj1ELj1ELj4ELj16ENS_18Kernel_traits_baseILj5120ES2_S2_fS2_fjLj128EEEEELb0ELb1ELb1EEEvNS_9FwdParamsE --------------------------
	.section	.nv.info._ZN10layer_norm31ln_parallel_residual_fwd_kernelINS_13Kernel_traitsI6__halfS2_fS2_fjLj5120ELj1ELj1ELj4ELj16ENS_18Kernel_traits_baseILj5120ES2_S2_fS2_fjLj128EEEEELb0ELb1ELb1EEEvNS_9FwdParamsE,"",@"SHT_CUDA_INFO"
	.sectionflags	@""
	.align	4


	//----- nvinfo : EIATTR_CUDA_API_VERSION
	.align		4
        /*0000*/ 	.byte	0x04, 0x37
        /*0002*/ 	.short	(.L_1468 - .L_1467)
.L_1467:
        /*0004*/ 	.word	0x00000082


	//----- nvinfo : EIATTR_SW2861232_WAR
	.align		4
.L_1468:
        /*0008*/ 	.byte	0x01, 0x35
	.zero		2


	//----- nvinfo : EIATTR_PARAM_CBANK
	.align		4
        /*000c*/ 	.byte	0x04, 0x0a
        /*000e*/ 	.short	(.L_1470 - .L_1469)
	.align		4
.L_1469:
        /*0010*/ 	.word	index@(.nv.constant0._ZN10layer_norm31ln_parallel_residual_fwd_kernelINS_13Kernel_traitsI6__halfS2_fS2_fjLj5120ELj1ELj1ELj4ELj16ENS_18Kernel_traits_baseILj5120ES2_S2_fS2_fjLj128EEEEELb0ELb1ELb1EEEvNS_9FwdParamsE)
        /*0014*/ 	.short	0x0160
        /*0016*/ 	.short	0x00e8


	//----- nvinfo : EIATTR_CBANK_PARAM_SIZE
	.align		4
.L_1470:
        /*0018*/ 	.byte	0x03, 0x19
        /*001a*/ 	.short	0x00e8


	//----- nvinfo : EIATTR_KPARAM_INFO
	.align		4
        /*001c*/ 	.byte	0x04, 0x17
        /*001e*/ 	.short	(.L_1472 - .L_1471)
.L_1471:
        /*0020*/ 	.word	0x00000000
        /*0024*/ 	.short	0x0000
        /*0026*/ 	.short	0x0000
        /*0028*/ 	.byte	0x00, 0xf0, 0xa1, 0x03


	//----- nvinfo : EIATTR_MAXREG_COUNT
	.align		4
.L_1472:
        /*002c*/ 	.byte	0x03, 0x1b
        /*002e*/ 	.short	0x00ff


	//----- nvinfo : EIATTR_NUM_BARRIERS
	.align		4
        /*0030*/ 	.byte	0x02, 0x4c
        /*0032*/ 	.byte	0x01
	.zero		1


	//----- nvinfo : EIATTR_MERCURY_ISA_VERSION
	.align		4
        /*0034*/ 	.byte	0x03, 0x5f
        /*0036*/ 	.short	0x0000


	//----- nvinfo : EIATTR_COOP_GROUP_MASK_REGIDS
	.align		4
        /*0038*/ 	.byte	0x04, 0x29
        /*003a*/ 	.short	(.L_1474 - .L_1473)


	//   ....[0]....
.L_1473:
        /*003c*/ 	.word	0xffffffff


	//   ....[1]....
        /*0040*/ 	.word	0xffffffff


	//   ....[2]....
        /*0044*/ 	.word	0xffffffff


	//   ....[3]....
        /*0048*/ 	.word	0xffffffff


	//   ....[4]....
        /*004c*/ 	.word	0xffffffff


	//   ....[5]....
        /*0050*/ 	.word	0xffffffff


	//   ....[6]....
        /*0054*/ 	.word	0xffffffff


	//   ....[7]....
        /*0058*/ 	.word	0xffffffff


	//   ....[8]....
        /*005c*/ 	.word	0xffffffff


	//   ....[9]....
        /*0060*/ 	.word	0xffffffff


	//   ....[10]....
        /*0064*/ 	.word	0xffffffff


	//   ....[11]....
        /*0068*/ 	.word	0xffffffff


	//   ....[12]....
        /*006c*/ 	.word	0xffffffff


	//   ....[13]....
        /*0070*/ 	.word	0xffffffff


	//   ....[14]....
        /*0074*/ 	.word	0xffffffff


	//   ....[15]....
        /*0078*/ 	.word	0xffffffff


	//   ....[16]....
        /*007c*/ 	.word	0xffffffff


	//   ....[17]....
        /*0080*/ 	.word	0xffffffff


	//   ....[18]....
        /*0084*/ 	.word	0xffffffff


	//   ....[19]....
        /*0088*/ 	.word	0xffffffff


	//   ....[20]....
        /*008c*/ 	.word	0xffffffff


	//   ....[21]....
        /*0090*/ 	.word	0xffffffff


	//   ....[22]....
        /*0094*/ 	.word	0xffffffff


	//   ....[23]....
        /*0098*/ 	.word	0xffffffff


	//   ....[24]....
        /*009c*/ 	.word	0xffffffff


	//   ....[25]....
        /*00a0*/ 	.word	0xffffffff


	//   ....[26]....
        /*00a4*/ 	.word	0xffffffff


	//   ....[27]....
        /*00a8*/ 	.word	0xffffffff


	//----- nvinfo : EIATTR_COOP_GROUP_INSTR_OFFSETS
	.align		4
.L_1474:
        /*00ac*/ 	.byte	0x04, 0x28
        /*00ae*/ 	.short	(.L_1476 - .L_1475)


	//   ....[0]....
.L_1475:
        /*00b0*/ 	.word	0x00002370


	//   ....[1]....
        /*00b4*/ 	.word	0x000023a0


	//   ....[2]....
        /*00b8*/ 	.word	0x000023c0


	//   ....[3]....
        /*00bc*/ 	.word	0x000023e0


	//   ....[4]....
        /*00c0*/ 	.word	0x00002400


	//   ....[5]....
        /*00c4*/ 	.word	0x00002930


	//   ....[6]....
        /*00c8*/ 	.word	0x00002950


	//   ....[7]....
        /*00cc*/ 	.word	0x00002970


	//   ....[8]....
        /*00d0*/ 	.word	0x00002990


	//   ....[9]....
        /*00d4*/ 	.word	0x000029b0


	//   ....[10]....
        /*00d8*/ 	.word	0x00002a80


	//   ....[11]....
        /*00dc*/ 	.word	0x00002ae0


	//   ....[12]....
        /*00e0*/ 	.word	0x00002b20


	//   ....[13]....
        /*00e4*/ 	.word	0x00002ba0


	//   ....[14]....
        /*00e8*/ 	.word	0x00002bc0


	//   ....[15]....
        /*00ec*/ 	.word	0x00002c50


	//   ....[16]....
        /*00f0*/ 	.word	0x00002c90


	//   ....[17]....
        /*00f4*/ 	.word	0x00002cf0


	//   ....[18]....
        /*00f8*/ 	.word	0x00003800


	//   ....[19]....
        /*00fc*/ 	.word	0x00003870


	//   ....[20]....
        /*0100*/ 	.word	0x000038d0


	//   ....[21]....
        /*0104*/ 	.word	0x00003930


	//   ....[22]....
        /*0108*/ 	.word	0x00003990


	//   ....[23]....
        /*010c*/ 	.word	0x00003f00


	//   ....[24]....
        /*0110*/ 	.word	0x00003f60


	//   ....[25]....
        /*0114*/ 	.word	0x00003fc0


	//   ....[26]....
        /*0118*/ 	.word	0x00004020


	//   ....[27]....
        /*011c*/ 	.word	0x00004080


	//----- nvinfo : EIATTR_EXIT_INSTR_OFFSETS
	.align		4
.L_1476:
        /*0120*/ 	.byte	0x04, 0x1c
        /*0122*/ 	.short	(.L_1478 - .L_1477)


	//   ....[0]....
.L_1477:
        /*0124*/ 	.word	0x00000140


	//   ....[1]....
        /*0128*/ 	.word	0x000037b0


	//----- nvinfo : EIATTR_MAX_THREADS
	.align		4
.L_1478:
        /*012c*/ 	.byte	0x04, 0x05
        /*012e*/ 	.short	(.L_1480 - .L_1479)
.L_1479:
        /*0130*/ 	.word	0x00000080
        /*0134*/ 	.word	0x00000001
        /*0138*/ 	.word	0x00000001


	//----- nvinfo : EIATTR_CRS_STACK_SIZE
	.align		4
.L_1480:
        /*013c*/ 	.byte	0x04, 0x1e
        /*013e*/ 	.short	(.L_1482 - .L_1481)
.L_1481:
        /*0140*/ 	.word	0x00000000
.L_1482:


//--------------------- .nv.info._ZN10layer_norm31ln_parallel_residual_fwd_kernelINS_13Kernel_traitsI6__halfS2_fS2_fjLj5120ELj1ELj1ELj4ELj16ENS_18Kernel_traits_baseILj5120ES2_S2_fS2_fjLj128EEEEELb1ELb0ELb0EEEvNS_9FwdParamsE --------------------------
	.section	.nv.info._ZN10layer_norm31ln_parallel_residual_fwd_kernelINS_13Kernel_traitsI6__halfS2_fS2_fjLj5120ELj1ELj1ELj4ELj16ENS_18Kernel_traits_baseILj5120ES2_S2_fS2_fjLj128EEEEELb1ELb0ELb0EEEvNS_9FwdParamsE,"",@"SHT_CUDA_INFO"
	.sectionflags	@""
	.align	4


	//----- nvinfo : EIATTR_CUDA_API_VERSION
	.align		4
        /*0000*/ 	.byte	0x04, 0x37
        /*0002*/ 	.short	(.L_1484 - .L_1483)
.L_1483:
        /*0004*/ 	.word	0x00000082


	//----- nvinfo : EIATTR_SW2861232_WAR
	.align		4
.L_1484:
        /*0008*/ 	.byte	0x01, 0x35
	.zero		2


	//----- nvinfo : EIATTR_PARAM_CBANK
	.align		4
        /*000c*/ 	.byte	0x04, 0x0a
        /*000e*/ 	.short	(.L_1486 - .L_1485)
	.align		4
.L_1485:
        /*0010*/ 	.word	index@(.nv.constant0._ZN10layer_norm31ln_parallel_residual_fwd_kernelINS_13Kernel_traitsI6__halfS2_fS2_fjLj5120ELj1ELj1ELj4ELj16ENS_18Kernel_traits_baseILj5120ES2_S2_fS2_fjLj128EEEEELb1ELb0ELb0EEEvNS_9FwdParamsE)
        /*0014*/ 	.short	0x0160
        /*0016*/ 	.short	0x00e8


	//----- nvinfo : EIATTR_CBANK_PARAM_SIZE
	.align		4
.L_1486:
        /*0018*/ 	.byte	0x03, 0x19
        /*001a*/ 	.short	0x00e8


	//----- nvinfo : EIATTR_KPARAM_INFO
	.align		4
        /*001c*/ 	.byte	0x04, 0x17
        /*001e*/ 	.short	(.L_1488 - .L_1487)
.L_1487:
        /*0020*/ 	.word	0x00000000
        /*0024*/ 	.short	0x0000
        /*0026*/ 	.short	0x0000
        /*0028*/ 	.byte	0x00, 0xf0, 0xa1, 0x03


	//----- nvinfo : EIATTR_MAXREG_COUNT
	.align		4
.L_1488:
        /*002c*/ 	.byte	0x03, 0x1b
        /*002e*/ 	.short	0x00ff


	//----- nvinfo : EIATTR_NUM_BARRIERS
	.align		4
        /*0030*/ 	.byte	0x02, 0x4c
        /*0032*/ 	.byte	0x01
	.zero		1


	//----- nvinfo : EIATTR_MERCURY_ISA_VERSION
	.align		4
        /*0034*/ 	.byte	0x03, 0x5f
        /*0036*/ 	.short	0x0000


	//----- nvinfo : EIATTR_COOP_GROUP_MASK_REGIDS
	.align		4
        /*0038*/ 	.byte	0x04, 0x29
        /*003a*/ 	.short	(.L_1490 - .L_1489)


	//   ....[0]....
.L_1489:
        /*003c*/ 	.word	0xffffffff


	//   ....[1]....
        /*0040*/ 	.word	0xffffffff


	//   ....[2]....
        /*0044*/ 	.word	0xffffffff


	//   ....[3]....
        /*0048*/ 	.word	0xffffffff


	//   ....[4]....
        /*004c*/ 	.word	0xffffffff


	//   ....[5]....
        /*0050*/ 	.word	0xffffffff


	//   ....[6]....
        /*0054*/ 	.word	0xffffffff


	//   ....[7]....
        /*0058*/ 	.word	0xffffffff


	//   ....[8]....
        /*005c*/ 	.word	0xffffffff


	//   ....[9]....
        /*0060*/ 	.word	0xffffffff


	//   ....[10]....
        /*0064*/ 	.word	0xffffffff


	//   ....[11]....
        /*0068*/ 	.word	0xffffffff


	//   ....[12]....
        /*006c*/ 	.word	0xffffffff


	//   ....[13]....
        /*0070*/ 	.word	0xffffffff


	//   ....[14]....
        /*0074*/ 	.word	0xffffffff


	//   ....[15]....
        /*0078*/ 	.word	0xffffffff


	//   ....[16]....
        /*007c*/ 	.word	0xffffffff


	//   ....[17]....
        /*0080*/ 	.word	0xffffffff


	//   ....[18]....
        /*0084*/ 	.word	0xffffffff


	//   ....[19]....
        /*0088*/ 	.word	0xffffffff


	//   ....[20]....
        /*008c*/ 	.word	0xffffffff


	//   ....[21]....
        /*0090*/ 	.word	0xffffffff


	//   ....[22]....
        /*0094*/ 	.word	0xffffffff


	//   ....[23]....
        /*0098*/ 	.word	0xffffffff


	//   ....[24]....
        /*009c*/ 	.word	0xffffffff


	//   ....[25]....
        /*00a0*/ 	.word	0xffffffff


	//   ....[26]....
        /*00a4*/ 	.word	0xffffffff


	//   ....[27]....
        /*00a8*/ 	.word	0xffffffff


	//----- nvinfo : EIATTR_COOP_GROUP_INSTR_OFFSETS
	.align		4
.L_1490:
        /*00ac*/ 	.byte	0x04, 0x28
        /*00ae*/ 	.short	(.L_1492 - .L_1491)


	//   ....[0]....
.L_1491:
        /*00b0*/ 	.word	0x0001e830


	//   ....[1]....
        /*00b4*/ 	.word	0x0001e860


	//   ....[2]....
        /*00b8*/ 	.word	0x0001e890


	//   ....[3]....
        /*00bc*/ 	.word	0x0001e8b0


	//   ....[4]....
        /*00c0*/ 	.word	0x0001e8d0


	//   ....[5]....
        /*00c4*/ 	.word	0x0001ee10


	//   ....[6]....
        /*00c8*/ 	.word	0x0001ee30


	//   ....[7]....
        /*00cc*/ 	.word	0x0001ee50


	//   ....[8]....
        /*00d0*/ 	.word	0x0001ee70


	//   ....[9]....
        /*00d4*/ 	.word	0x0001ee90


	//   ....[10]....
        /*00d8*/ 	.word	0x0001efc0


	//   ....[11]....
        /*00dc*/ 	.word	0x0001f020


	//   ....[12]....
        /*00e0*/ 	.word	0x0001f060


	//   ....[13]....
        /*00e4*/ 	.word	0x0001f070


	//   ....[14]....
        /*00e8*/ 	.word	0x0001f120


	//   ....[15]....
        /*00ec*/ 	.word	0x0001f140


	//   ....[16]....
        /*00f0*/ 	.word	0x0001f1e0


	//   ....[17]....
        /*00f4*/ 	.word	0x0001f210


	//   ....[18]....
        /*00f8*/ 	.word	0x00020320


	//   ....[19]....
        /*00fc*/ 	.word	0x00020380


	//   ....[20]....
        /*0100*/ 	.word	0x000203e0


	//   ....[21]....
        /*0104*/ 	.word	0x00020440


	//   ....[22]....
        /*0108*/ 	.word	0x000204a0


	//   ....[23]....
        /*010c*/ 	.word	0x00020a30


	//   ....[24]....
        /*0110*/ 	.word	0x00020a90


	//   ....[25]....
        /*0114*/ 	.word	0x00020af0


	//   ....[26]....
        /*0118*/ 	.word	0x00020b50


	//   ....[27]....
        /*011c*/ 	.word	0x00020bc0


	//----- nvinfo : EIATTR_EXIT_INSTR_OFFSETS
	.align		4
.L_1492:
        /*0120*/ 	.byte	0x04, 0x1c
        /*0122*/ 	.short	(.L_1494 - .L_1493)


	//   ....[0]....
.L_1493:
        /*0124*/ 	.word	0x00000e40


	//   ....[1]....
        /*0128*/ 	.word	0x000202d0


	//----- nvinfo : EIATTR_MAX_THREADS
	.align		4
.L_1494:
        /*012c*/ 	.byte	0x04, 0x05
        /*012e*/ 	.short	(.L_1496 - .L_1495)
.L_1495:
        /*0130*/ 	.word	0x00000080
        /*0134*/ 	.word	0x00000001
        /*0138*/ 	.word	0x00000001


	//----- nvinfo : EIATTR_CRS_STACK_SIZE
	.align		4
.L_1496:
        /*013c*/ 	.byte	0x04, 0x1e
        /*013e*/ 	.short	(.L_1498 - .L_1497)
.L_1497:
        /*0140*/ 	.word	0x00000000
.L_1498:


//--------------------- .nv.info._ZN10layer_norm31ln_parallel_residual_fwd_kernelINS_13Kernel_traitsI6__halfS2_fS2_fjLj5120ELj1ELj1ELj4ELj16ENS_18Kernel_traits_baseILj5120ES2_S2_fS2_fjLj128EEEEELb1ELb0ELb1EEEvNS_9FwdParamsE --------------------------
	.section	.nv.info._ZN10layer_norm31ln_parallel_residual_fwd_kernelINS_13Kernel_traitsI6__halfS2_fS2_fjLj5120ELj1ELj1ELj4ELj16ENS_18Kernel_traits_baseILj5120ES2_S2_fS2_fjLj128EEEEELb1ELb0ELb1EEEvNS_9FwdParamsE,"",@"SHT_CUDA_INFO"
	.sectionflags	@""
	.align	4


	//----- nvinfo : EIATTR_CUDA_API_VERSION
	.align		4
        /*0000*/ 	.byte	0x04, 0x37
        /*0002*/ 	.short	(.L_1500 - .L_1499)
.L_1499:
        /*0004*/ 	.word	0x00000082


	//----- nvinfo : EIATTR_SW2861232_WAR
	.align		4
.L_1500:
        /*0008*/ 	.byte	0x01, 0x35
	.zero		2


	//----- nvinfo : EIATTR_PARAM_CBANK
	.align		4
        /*000c*/ 	.byte	0x04, 0x0a
        /*000e*/ 	.short	(.L_1502 - .L_1501)
	.align		4
.L_1501:
        /*0010*/ 	.word	index@(.nv.constant0._ZN10layer_norm31ln_parallel_residual_fwd_kernelINS_13Kernel_traitsI6__halfS2_fS2_fjLj5120ELj1ELj1ELj4ELj16ENS_18Kernel_traits_baseILj5120ES2_S2_fS2_fjLj128EEEEELb1ELb0ELb1EEEvNS_9FwdParamsE)
        /*0014*/ 	.short	0x0160
        /*0016*/ 	.short	0x00e8


	//----- nvinfo : EIATTR_CBANK_PARAM_SIZE
	.align		4
.L_1502:
        /*0018*/ 	.byte	0x03, 0x19
        /*001a*/ 	.short	0x00e8


	//----- nvinfo : EIATTR_KPARAM_INFO
	.align		4
        /*001c*/ 	.byte	0x04, 0x17
        /*001e*/ 	.short	(.L_1504 - .L_1503)
.L_1503:
        /*0020*/ 	.word	0x00000000
        /*0024*/ 	.short	0x0000
        /*0026*/ 	.short	0x0000
        /*0028*/ 	.byte	0x00, 0xf0, 0xa1, 0x03


	//----- nvinfo : EIATTR_MAXREG_COUNT
	.align		4
.L_1504:
        /*002c*/ 	.byte	0x03, 0x1b
        /*002e*/ 	.short	0x00ff


	//----- nvinfo : EIATTR_NUM_BARRIERS
	.align		4
        /*0030*/ 	.byte	0x02, 0x4c
        /*0032*/ 	.byte	0x01
	.zero		1


	//----- nvinfo : EIATTR_MERCURY_ISA_VERSION
	.align		4
        /*0034*/ 	.byte	0x03, 0x5f
        /*0036*/ 	.short	0x0000


	//----- nvinfo : EIATTR_COOP_GROUP_MASK_REGIDS
	.align		4
        /*0038*/ 	.byte	0x04, 0x29
        /*003a*/ 	.short	(.L_1506 - .L_1505)


	//   ....[0]....
.L_1505:
        /*003c*/ 	.word	0xffffffff


	//   ....[1]....
        /*0040*/ 	.word	0xffffffff


	//   ....[2]....
        /*0044*/ 	.word	0xffffffff


	//   ....[3]....
        /*0048*/ 	.word	0xffffffff


	//   ....[4]....
        /*004c*/ 	.word	0xffffffff


	//   ....[5]....
        /*0050*/ 	.word	0xffffffff


	//   ....[6]....
        /*0054*/ 	.word	0xffffffff


	//   ....[7]....
        /*0058*/ 	.word	0xffffffff


	//   ....[8]....
        /*005c*/ 	.word	0xffffffff


	//   ....[9]....
        /*0060*/ 	.word	0xffffffff


	//   ....[10]....
        /*0064*/ 	.word	0xffffffff


	//   ....[11]....
        /*0068*/ 	.word	0xffffffff


	//   ....[12]....
        /*006c*/ 	.word	0xffffffff


	//   ....[13]....
        /*0070*/ 	.word	0xffffffff


	//   ....[14]....
        /*0074*/ 	.word	0xffffffff


	//   ....[15]....
        /*0078*/ 	.word	0xffffffff


	//   ....[16]....
        /*007c*/ 	.word	0xffffffff


	//   ....[17]....
        /*0080*/ 	.word	0xffffffff


	//   ....[18]....
        /*0084*/ 	.word	0xffffffff


	//   ....[19]....
        /*0088*/ 	.word	0xffffffff


	//   ....[20]....
        /*008c*/ 	.word	0xffffffff


	//   ....[21]....
        /*0090*/ 	.word	0xffffffff


	//   ....[22]....
        /*0094*/ 	.word	0xffffffff


	//   ....[23]....
        /*0098*/ 	.word	0xffffffff


	//   ....[24]....
        /*009c*/ 	.word	0xffffffff


	//   ....[25]....
        /*00a0*/ 	.word	0xffffffff


	//   ....[26]....
        /*00a4*/ 	.word	0xffffffff


	//   ....[27]....
        /*00a8*/ 	.word	0xffffffff


	//----- nvinfo : EIATTR_COOP_GROUP_INSTR_OFFSETS
	.align		4
.L_1506:
        /*00ac*/ 	.byte	0x04, 0x28
        /*00ae*/ 	.short	(.L_1508 - .L_1507)


	//   ....[0]....
.L_1507:
        /*00b0*/ 	.word	0x0001d500


	//   ....[1]....
        /*00b4*/ 	.word	0x0001d530


	//   ....[2]....
        /*00b8*/ 	.word	0x0001d550


	//   ....[3]....
        /*00bc*/ 	.word	0x0001d570


	//   ....[4]....
        /*00c0*/ 	.word	0x0001d590


	//   ....[5]....
        /*00c4*/ 	.word	0x0001dac0


	//   ....[6]....
        /*00c8*/ 	.word	0x0001dae0


	//   ....[7]....
        /*00cc*/ 	.word	0x0001db00


	//   ....[8]....
        /*00d0*/ 	.word	0x0001db20


	//   ....[9]....
        /*00d4*/ 	.word	0x0001db40


	//   ....[10]....
        /*00d8*/ 	.word	0x0001dcb0


	//   ....[11]....
        /*00dc*/ 	.word	0x0001dd00


	//   ....[12]....
        /*00e0*/ 	.word	0x0001dd20


	//   ....[13]....
        /*00e4*/ 	.word	0x0001dd90


	//   ....[14]....
        /*00e8*/ 	.word	0x0001ddd0


	//   ....[15]....
        /*00ec*/ 	.word	0x0001de80


	//   ....[16]....
        /*00f0*/ 	.word	0x0001dec0


	//   ....[17]....
        /*00f4*/ 	.word	0x0001df80


	//   ....[18]....
        /*00f8*/ 	.word	0x0001f3c0


	//   ....[19]....
        /*00fc*/ 	.word	0x0001f430


	//   ....[20]....
        /*0100*/ 	.word	0x0001f490


	//   ....[21]....
        /*0104*/ 	.word	0x0001f4f0


	//   ....[22]....
        /*0108*/ 	.word	0x0001f550


	//   ....[23]....
        /*010c*/ 	.word	0x0001fac0


	//   ....[24]....
        /*0110*/ 	.word	0x0001fb20


	//   ....[25]....
        /*0114*/ 	.word	0x0001fb80


	//   ....[26]....
        /*0118*/ 	.word	0x0001fbe0


	//   ....[27]....
        /*011c*/ 	.word	0x0001fc40


	//----- nvinfo : EIATTR_EXIT_INSTR_OFFSETS
	.align		4
.L_1508:
        /*0120*/ 	.byte	0x04, 0x1c
        /*0122*/ 	.short	(.L_1510 - .L_1509)


	//   ....[0]....
.L_1509:
        /*0124*/ 	.word	0x00000630


	//   ....[1]....
        /*0128*/ 	.word	0x0001f370


	//----- nvinfo : EIATTR_MAX_THREADS
	.align		4
.L_1510:
        /*012c*/ 	.byte	0x04, 0x05
        /*012e*/ 	.short	(.L_1512 - .L_1511)
.L_1511:
        /*0130*/ 	.word	0x00000080
        /*0134*/ 	.word	0x00000001
        /*0138*/ 	.word	0x00000001


	//----- nvinfo : EIATTR_CRS_STACK_SIZE
	.align		4
.L_1512:
        /*013c*/ 	.byte	0x04, 0x1e
        /*013e*/ 	.short	(.L_1514 - .L_1513)
.L_1513:
        /*0140*/ 	.word	0x00000000
.L_1514:


//--------------------- .nv.info._ZN10layer_norm31ln_parallel_residual_fwd_kernelINS_13Kernel_traitsI6__halfS2_fS2_fjLj5120ELj1ELj1ELj4ELj16ENS_18Kernel_traits_baseILj5120ES2_S2_fS2_fjLj128EEEEELb1ELb1ELb0EEEvNS_9FwdParamsE --------------------------
	.section	.nv.info._ZN10layer_norm31ln_parallel_residual_fwd_kernelINS_13Kernel_traitsI6__halfS2_fS2_fjLj5120ELj1ELj1ELj4ELj16ENS_18Kernel_traits_baseILj5120ES2_S2_fS2_fjLj128EEEEELb1ELb1ELb0EEEvNS_9FwdParamsE,"",@"SHT_CUDA_INFO"
	.sectionflags	@""
	.align	4


	//----- nvinfo : EIATTR_CUDA_API_VERSION
	.align		4
        /*0000*/ 	.byte	0x04, 0x37
        /*0002*/ 	.short	(.L_1516 - .L_1515)
.L_1515:
        /*0004*/ 	.word	0x00000082


	//----- nvinfo : EIATTR_SW2861232_WAR
	.align		4
.L_1516:
        /*0008*/ 	.byte	0x01, 0x35
	.zero		2


	//----- nvinfo : EIATTR_PARAM_CBANK
	.align		4
        /*000c*/ 	.byte	0x04, 0x0a
        /*000e*/ 	.short	(.L_1518 - .L_1517)
	.align		4
.L_1517:
        /*0010*/ 	.word	index@(.nv.constant0._ZN10layer_norm31ln_parallel_residual_fwd_kernelINS_13Kernel_traitsI6__halfS2_fS2_fjLj5120ELj1ELj1ELj4ELj16ENS_18Kernel_traits_baseILj5120ES2_S2_fS2_fjLj128EEEEELb1ELb1ELb0EEEvNS_9FwdParamsE)
        /*0014*/ 	.short	0x0160
        /*0016*/ 	.short	0x00e8


	//----- nvinfo : EIATTR_CBANK_PARAM_SIZE
	.align		4
.L_1518:
        /*0018*/ 	.byte	0x03, 0x19
        /*001a*/ 	.short	0x00e8


	//----- nvinfo : EIATTR_KPARAM_INFO
	.align		4
        /*001c*/ 	.byte	0x04, 0x17
        /*001e*/ 	.short	(.L_1520 - .L_1519)
.L_1519:
        /*0020*/ 	.word	0x00000000
        /*0024*/ 	.short	0x0000
        /*0026*/ 	.short	0x0000
        /*0028*/ 	.byte	0x00, 0xf0, 0xa1, 0x03


	//----- nvinfo : EIATTR_MAXREG_COUNT
	.align		4
.L_1520:
        /*002c*/ 	.byte	0x03, 0x1b
        /*002e*/ 	.short	0x00ff


	//----- nvinfo : EIATTR_NUM_BARRIERS
	.align		4
        /*0030*/ 	.byte	0x02, 0x4c
        /*0032*/ 	.byte	0x01
	.zero		1


	//----- nvinfo : EIATTR_ANNOTATIONS
	.align		4
        /*0034*/ 	.byte	0x04, 0x55
        /*0036*/ 	.short	(.L_1522 - .L_1521)


	//   ....[0]....
.L_1521:
        /*0038*/ 	.word	0x00000001
        /*003c*/ 	.byte	0xf0, 0x0a, 0x00, 0x00, 0x01, 0x00, 0x00, 0x00, 0x30, 0x0b, 0x00, 0x00, 0x01, 0x00, 0x00, 0x00
        /*004c*/ 	.byte	0x70, 0x0b, 0x00, 0x00, 0x01, 0x00, 0x00, 0x00, 0x30, 0x0c, 0x00, 0x00, 0x01, 0x00, 0x00, 0x00
        /*005c*/ 	.byte	0xd0, 0x0e, 0x00, 0x00, 0x01, 0x00, 0x00, 0x00, 0x70, 0xeb, 0x01, 0x00, 0x01, 0x00, 0x00, 0x00
        /*006c*/ 	.byte	0x80, 0xeb, 0x01, 0x00, 0x01, 0x00, 0x00, 0x00, 0x90, 0xeb, 0x01, 0x00, 0x01, 0x00, 0x00, 0x00
        /*007c*/ 	.byte	0xa0, 0xeb, 0x01, 0x00, 0x01, 0x00, 0x00, 0x00, 0xb0, 0xeb, 0x01, 0x00, 0x01, 0x00, 0x00, 0x00
        /*008c*/ 	.byte	0xc0, 0xeb, 0x01, 0x00, 0x01, 0x00, 0x00, 0x00, 0xc0, 0xec, 0x01, 0x00


	//----- nvinfo : EIATTR_MERCURY_ISA_VERSION
	.align		4
.L_1522:
        /*0098*/ 	.byte	0x03, 0x5f
        /*009a*/ 	.short	0x0000


	//----- nvinfo : EIATTR_COOP_GROUP_MASK_REGIDS
	.align		4
        /*009c*/ 	.byte	0x04, 0x29
        /*009e*/ 	.short	(.L_1524 - .L_1523)


	//   ....[0]....
.L_1523:
        /*00a0*/ 	.word	0xffffffff


	//   ....[1]....
        /*00a4*/ 	.word	0xffffffff


	//   ....[2]....
        /*00a8*/ 	.word	0xffffffff


	//   ....[3]....
        /*00ac*/ 	.word	0xffffffff


	//   ....[4]....
        /*00b0*/ 	.word	0xffffffff


	//   ....[5]....
        /*00b4*/ 	.word	0xffffffff


	//   ....[6]....
        /*00b8*/ 	.word	0xffffffff


	//   ....[7]....
        /*00bc*/ 	.word	0xffffffff


	//   ....[8]....
        /*00c0*/ 	.word	0xffffffff


	//   ....[9]....
        /*00c4*/ 	.word	0xffffffff


	//   ....[10]....
        /*00c8*/ 	.word	0xffffffff


	//   ....[11]....
        /*00cc*/ 	.word	0xffffffff


	//   ....[12]....
        /*00d0*/ 	.word	0xffffffff


	//   ....[13]....
        /*00d4*/ 	.word	0xffffffff


	//   ....[14]....
        /*00d8*/ 	.word	0xffffffff


	//   ....[15]....
        /*00dc*/ 	.word	0xffffffff


	//   ....[16]....
        /*00e0*/ 	.word	0xffffffff


	//   ....[17]....
        /*00e4*/ 	.word	0xffffffff


	//   ....[18]....
        /*00e8*/ 	.word	0xffffffff


	//   ....[19]....
        /*00ec*/ 	.word	0xffffffff


	//   ....[20]....
        /*00f0*/ 	.word	0xffffffff


	//   ....[21]....
        /*00f4*/ 	.word	0xffffffff


	//   ....[22]....
        /*00f8*/ 	.word	0xffffffff


	//   ....[23]....
        /*00fc*/ 	.word	0xffffffff


	//   ....[24]....
        /*0100*/ 	.word	0xffffffff


	//   ....[25]....
        /*0104*/ 	.word	0xffffffff


	//   ....[26]....
        /*0108*/ 	.word	0xffffffff


	//   ....[27]....
        /*010c*/ 	.word	0xffffffff


	//----- nvinfo : EIATTR_COOP_GROUP_INSTR_OFFSETS
	.align		4
.L_1524:
        /*0110*/ 	.byte	0x04, 0x28
        /*0112*/ 	.short	(.L_1526 - .L_1525)


	//   ....[0]....
.L_1525:
        /*0114*/ 	.word	0x0001e0c0


	//   ....[1]....
        /*0118*/ 	.word	0x0001e0f0


	//   ....[2]....
        /*011c*/ 	.word	0x0001e120


	//   ....[3]....
        /*0120*/ 	.word	0x0001e140


	//   ....[4]....
        /*0124*/ 	.word	0x0001e160


	//   ....[5]....
        /*0128*/ 	.word	0x0001e6a0


	//   ....[6]....
        /*012c*/ 	.word	0x0001e6c0


	//   ....[7]....
        /*0130*/ 	.word	0x0001e6e0


	//   ....[8]....
        /*0134*/ 	.word	0x0001e700


	//   ....[9]....
        /*0138*/ 	.word	0x0001e720


	//   ....[10]....
        /*013c*/ 	.word	0x0001e850


	//   ....[11]....
        /*0140*/ 	.word	0x0001e8a0


	//   ....[12]....
        /*0144*/ 	.word	0x0001e8d0


	//   ....[13]....
        /*0148*/ 	.word	0x0001e8f0


	//   ....[14]....
        /*014c*/ 	.word	0x0001e9a0


	//   ....[15]....
        /*0150*/ 	.word	0x0001e9d0


	//   ....[16]....
        /*0154*/ 	.word	0x0001ea60


	//   ....[17]....
        /*0158*/ 	.word	0x0001ea90


	//   ....[18]....
        /*015c*/ 	.word	0x0001f7b0


	//   ....[19]....
        /*0160*/ 	.word	0x0001f820


	//   ....[20]....
        /*0164*/ 	.word	0x0001f890


	//   ....[21]....
        /*0168*/ 	.word	0x0001f900


	//   ....[22]....
        /*016c*/ 	.word	0x0001f970


	//   ....[23]....
        /*0170*/ 	.word	0x0001ff00


	//   ....[24]....
        /*0174*/ 	.word	0x0001ff60


	//   ....[25]....
        /*0178*/ 	.word	0x0001ffc0


	//   ....[26]....
        /*017c*/ 	.word	0x00020020


	//   ....[27]....
        /*0180*/ 	.word	0x00020080


	//----- nvinfo : EIATTR_EXIT_INSTR_OFFSETS
	.align		4
.L_1526:
        /*0184*/ 	.byte	0x04, 0x1c
        /*0186*/ 	.short	(.L_1528 - .L_1527)


	//   ....[0]....
.L_1527:
        /*0188*/ 	.word	0x00000a90


	//   ....[1]....
        /*018c*/ 	.word	0x0001f750


	//----- nvinfo : EIATTR_MAX_THREADS
	.align		4
.L_1528:
        /*0190*/ 	.byte	0x04, 0x05
        /*0192*/ 	.short	(.L_1530 - .L_1529)
.L_1529:
        /*0194*/ 	.word	0x00000080
        /*0198*/ 	.word	0x00000001
        /*019c*/ 	.word	0x00000001


	//----- nvinfo : EIATTR_CRS_STACK_SIZE
	.align		4
.L_1530:
        /*01a0*/ 	.byte	0x04, 0x1e
        /*01a2*/ 	.short	(.L_1532 - .L_1531)
.L_1531:
        /*01a4*/ 	.word	0x00000000
.L_1532:


//--------------------- .nv.info._ZN10layer_norm31ln_parallel_residual_fwd_kernelINS_13Kernel_traitsI6__halfS2_fS2_fjLj5120ELj1ELj1ELj4ELj16ENS_18Kernel_traits_baseILj5120ES2_S2_fS2_fjLj128EEEEELb1ELb1ELb1EEEvNS_9FwdParamsE --------------------------
	.section	.nv.info._ZN10layer_norm31ln_parallel_residual_fwd_kernelINS_13Kernel_traitsI6__halfS2_fS2_fjLj5120ELj1ELj1ELj4ELj16ENS_18Kernel_traits_baseILj5120ES2_S2_fS2_fjLj128EEEEELb1ELb1ELb1EEEvNS_9FwdParamsE,"",@"SHT_CUDA_INFO"
	.sectionflags	@""
	.align	4


	//----- nvinfo : EIATTR_CUDA_API_VERSION
	.align		4
        /*0000*/ 	.byte	0x04, 0x37
        /*0002*/ 	.short	(.L_1534 - .L_1533)
.L_1533:
        /*0004*/ 	.word	0x00000082


	//----- nvinfo : EIATTR_SW2861232_WAR
	.align		4
.L_1534:
        /*0008*/ 	.byte	0x01, 0x35
	.zero		2


	//----- nvinfo : EIATTR_PARAM_CBANK
	.align		4
        /*000c*/ 	.byte	0x04, 0x0a
        /*000e*/ 	.short	(.L_1536 - .L_1535)
	.align		4
.L_1535:
        /*0010*/ 	.word	index@(.nv.constant0._ZN10layer_norm31ln_parallel_residual_fwd_kernelINS_13Kernel_traitsI6__halfS2_fS2_fjLj5120ELj1ELj1ELj4ELj16ENS_18Kernel_traits_baseILj5120ES2_S2_fS2_fjLj128EEEEELb1ELb1ELb1EEEvNS_9FwdParamsE)
        /*0014*/ 	.short	0x0160
        /*0016*/ 	.short	0x00e8


	//----- nvinfo : EIATTR_CBANK_PARAM_SIZE
	.align		4
.L_1536:
        /*0018*/ 	.byte	0x03, 0x19
        /*001a*/ 	.short	0x00e8


	//----- nvinfo : EIATTR_KPARAM_INFO
	.align		4
        /*001c*/ 	.byte	0x04, 0x17
        /*001e*/ 	.short	(.L_1538 - .L_1537)
.L_1537:
        /*0020*/ 	.word	0x00000000
        /*0024*/ 	.short	0x0000
        /*0026*/ 	.short	0x0000
        /*0028*/ 	.byte	0x00, 0xf0, 0xa1, 0x03


	//----- nvinfo : EIATTR_MAXREG_COUNT
	.align		4
.L_1538:
        /*002c*/ 	.byte	0x03, 0x1b
        /*002e*/ 	.short	0x00ff


	//----- nvinfo : EIATTR_NUM_BARRIERS
	.align		4
        /*0030*/ 	.byte	0x02, 0x4c
        /*0032*/ 	.byte	0x01
	.zero		1


	//----- nvinfo : EIATTR_MERCURY_ISA_VERSION
	.align		4
        /*0034*/ 	.byte	0x03, 0x5f
        /*0036*/ 	.short	0x0000


	//----- nvinfo : EIATTR_COOP_GROUP_MASK_REGIDS
	.align		4
        /*0038*/ 	.byte	0x04, 0x29
        /*003a*/ 	.short	(.L_1540 - .L_1539)


	//   ....[0]....
.L_1539:
        /*003c*/ 	.word	0xffffffff


	//   ....[1]....
        /*0040*/ 	.word	0xffffffff


	//   ....[2]....
        /*0044*/ 	.word	0xffffffff


	//   ....[3]....
        /*0048*/ 	.word	0xffffffff


	//   ....[4]....
        /*004c*/ 	.word	0xffffffff


	//   ....[5]....
        /*0050*/ 	.word	0xffffffff


	//   ....[6]....
        /*0054*/ 	.word	0xffffffff


	//   ....[7]....
        /*0058*/ 	.word	0xffffffff


	//   ....[8]....
        /*005c*/ 	.word	0xffffffff


	//   ....[9]....
        /*0060*/ 	.word	0xffffffff


	//   ....[10]....
        /*0064*/ 	.word	0xffffffff


	//   ....[11]....
        /*0068*/ 	.word	0xffffffff


	//   ....[12]....
        /*006c*/ 	.word	0xffffffff


	//   ....[13]....
        /*0070*/ 	.word	0xffffffff


	//   ....[14]....
        /*0074*/ 	.word	0xffffffff


	//   ....[15]....
        /*0078*/ 	.word	0xffffffff


	//   ....[16]....
        /*007c*/ 	.word	0xffffffff


	//   ....[17]....
        /*0080*/ 	.word	0xffffffff


	//   ....[18]....
        /*0084*/ 	.word	0xffffffff


	//   ....[19]....
        /*0088*/ 	.word	0xffffffff


	//   ....[20]....
        /*008c*/ 	.word	0xffffffff


	//   ....[21]....
        /*0090*/ 	.word	0xffffffff


	//   ....[22]....
        /*0094*/ 	.word	0xffffffff


	//   ....[23]....
        /*0098*/ 	.word	0xffffffff


	//   ....[24]....
        /*009c*/ 	.word	0xffffffff


	//   ....[25]....
        /*00a0*/ 	.word	0xffffffff


	//   ....[26]....
        /*00a4*/ 	.word	0xffffffff


	//   ....[27]....
        /*00a8*/ 	.word	0xffffffff


	//----- nvinfo : EIATTR_COOP_GROUP_INSTR_OFFSETS
	.align		4
.L_1540:
        /*00ac*/ 	.byte	0x04, 0x28
        /*00ae*/ 	.short	(.L_1542 - .L_1541)


	//   ....[0]....
.L_1541:
        /*00b0*/ 	.word	0x0001d220


	//   ....[1]....
        /*00b4*/ 	.word	0x0001d250


	//   ....[2]....
        /*00b8*/ 	.word	0x0001d270


	//   ....[3]....
        /*00bc*/ 	.word	0x0001d290


	//   ....[4]....
        /*00c0*/ 	.word	0x0001d2b0


	//   ....[5]....
        /*00c4*/ 	.word	0x0001d7e0


	//   ....[6]....
        /*00c8*/ 	.word	0x0001d800


	//   ....[7]....
        /*00cc*/ 	.word	0x0001d820


	//   ....[8]....
        /*00d0*/ 	.word	0x0001d840


	//   ....[9]....
        /*00d4*/ 	.word	0x0001d860


	//   ....[10]....
        /*00d8*/ 	.word	0x0001d970


	//   ....[11]....
        /*00dc*/ 	.word	0x0001d9d0


	//   ....[12]....
        /*00e0*/ 	.word	0x0001da10


	//   ....[13]....
        /*00e4*/ 	.word	0x0001da60


	//   ....[14]....
        /*00e8*/ 	.word	0x0001dab0


	//   ....[15]....
        /*00ec*/ 	.word	0x0001db40


	//   ....[16]....
        /*00f0*/ 	.word	0x0001dba0


	//   ....[17]....
        /*00f4*/ 	.word	0x0001dc10


	//   ....[18]....
        /*00f8*/ 	.word	0x0001e960


	//   ....[19]....
        /*00fc*/ 	.word	0x0001e9d0


	//   ....[20]....
        /*0100*/ 	.word	0x0001ea30


	//   ....[21]....
        /*0104*/ 	.word	0x0001ea90


	//   ....[22]....
        /*0108*/ 	.word	0x0001eaf0


	//   ....[23]....
        /*010c*/ 	.word	0x0001f060


	//   ....[24]....
        /*0110*/ 	.word	0x0001f0c0


	//   ....[25]....
        /*0114*/ 	.word	0x0001f120


	//   ....[26]....
        /*0118*/ 	.word	0x0001f180


	//   ....[27]....
        /*011c*/ 	.word	0x0001f1e0


	//----- nvinfo : EIATTR_EXIT_INSTR_OFFSETS
	.align		4
.L_1542:
        /*0120*/ 	.byte	0x04, 0x1c
        /*0122*/ 	.short	(.L_1544 - .L_1543)


	//   ....[0]....
.L_1543:
        /*0124*/ 	.word	0x00000590


	//   ....[1]....
        /*0128*/ 	.word	0x0001e910


	//----- nvinfo : EIATTR_MAX_THREADS
	.align		4
.L_1544:
        /*012c*/ 	.byte	0x04, 0x05
        /*012e*/ 	.short	(.L_1546 - .L_1545)
.L_1545:
        /*0130*/ 	.word	0x00000080
        /*0134*/ 	.word	0x00000001
        /*0138*/ 	.word	0x00000001


	//----- nvinfo : EIATTR_CRS_STACK_SIZE
	.align		4
.L_1546:
        /*013c*/ 	.byte	0x04, 0x1e
        /*013e*/ 	.short	(.L_1548 - .L_1547)
.L_1547:
        /*0140*/ 	.word	0x00000000
.L_1548:


//--------------------- .nv.info._ZN10layer_norm31ln_parallel_residual_fwd_kernelINS_13Kernel_traitsIf6__halffS2_fjLj5120ELj1ELj1ELj4ELj16ENS_18Kernel_traits_baseILj5120EfS2_fS2_fjLj128EEEEELb0ELb0ELb0EEEvNS_9FwdParamsE --------------------------
	.section	.nv.info._ZN10layer_norm31ln_parallel_residual_fwd_kernelINS_13Kernel_traitsIf6__halffS2_fjLj5120ELj1ELj1ELj4ELj16ENS_18Kernel_traits_baseILj5120EfS2_fS2_fjLj128EEEEELb0ELb0ELb0EEEvNS_9FwdParamsE,"",@"SHT_CUDA_INFO"
	.sectionflags	@""
	.align	4


	//----- nvinfo : EIATTR_CUDA_API_VERSION
	.align		4
        /*0000*/ 	.byte	0x04, 0x37
        /*0002*/ 	.short	(.L_1550 - .L_1549)
.L_1549:
        /*0004*/ 	.word	0x00000082


	//----- nvinfo : EIATTR_SW2861232_WAR
	.align		4
.L_1550:
        /*0008*/ 	.byte	0x01, 0x35
	.zero		2


	//----- nvinfo : EIATTR_PARAM_CBANK
	.align		4
        /*000c*/ 	.byte	0x04, 0x0a
        /*000e*/ 	.short	(.L_1552 - .L_1551)
	.align		4
.L_1551:
        /*0010*/ 	.word	index@(.nv.constant0._ZN10layer_norm31ln_parallel_residual_fwd_kernelINS_13Kernel_traitsIf6__halffS2_fjLj5120ELj1ELj1ELj4ELj16ENS_18Kernel_traits_baseILj5120EfS2_fS2_fjLj128EEEEELb0ELb0ELb0EEEvNS_9FwdParamsE)
        /*0014*/ 	.short	0x0160
        /*0016*/ 	.short	0x00e8


	//----- nvinfo : EIATTR_CBANK_PARAM_SIZE
	.align		4
.L_1552:
        /*0018*/ 	.byte	0x03, 0x19
        /*001a*/ 	.short	0x00e8


	//----- nvinfo : EIATTR_KPARAM_INFO
	.align		4
        /*001c*/ 	.byte	0x04, 0x17
        /*001e*/ 	.short	(.L_1554 - .L_1553)
.L_1553:
        /*0020*/ 	.word	0x00000000
        /*0024*/ 	.short	0x0000
        /*0026*/ 	.short	0x0000
        /*0028*/ 	.byte	0x00, 0xf0, 0xa1, 0x03


	//----- nvinfo : EIATTR_MAXREG_COUNT
	.align		4
.L_1554:
        /*002c*/ 	.byte	0x03, 0x1b
        /*002e*/ 	.short	0x00ff


	//----- nvinfo : EIATTR_NUM_BARRIERS
	.align		4
        /*0030*/ 	.byte	0x02, 0x4c
        /*0032*/ 	.byte	0x01
	.zero		1


	//----- nvinfo : EIATTR_MERCURY_ISA_VERSION
	.align		4
        /*0034*/ 	.byte	0x03, 0x5f
        /*0036*/ 	.short	0x0000


	//----- nvinfo : EIATTR_COOP_GROUP_MASK_REGIDS
	.align		4
        /*0038*/ 	.byte	0x04, 0x29
        /*003a*/ 	.short	(.L_1556 - .L_1555)


	//   ....[0]....
.L_1555:
        /*003c*/ 	.word	0xffffffff


	//   ....[1]....
        /*0040*/ 	.word	0xffffffff


	//   ....[2]....
        /*0044*/ 	.word	0xffffffff


	//   ....[3]....
        /*0048*/ 	.word	0xffffffff


	//   ....[4]....
        /*004c*/ 	.word	0xffffffff


	//   ....[5]....
        /*0050*/ 	.word	0xffffffff


	//   ....[6]....
        /*0054*/ 	.word	0xffffffff


	//   ....[7]....
        /*0058*/ 	.word	0xffffffff


	//   ....[8]....
        /*005c*/ 	.word	0xffffffff


	//   ....[9]....
        /*0060*/ 	.word	0xffffffff


	//   ....[10]....
        /*0064*/ 	.word	0xffffffff


	//   ....[11]....
        /*0068*/ 	.word	0xffffffff


	//   ....[12]....
        /*006c*/ 	.word	0xffffffff


	//   ....[13]....
        /*0070*/ 	.word	0xffffffff


	//   ....[14]....
        /*0074*/ 	.word	0xffffffff


	//   ....[15]....
        /*0078*/ 	.word	0xffffffff


	//   ....[16]....
        /*007c*/ 	.word	0xffffffff


	//   ....[17]....
        /*0080*/ 	.word	0xffffffff


	//   ....[18]....
        /*0084*/ 	.word	0xffffffff


	//   ....[19]....
        /*0088*/ 	.word	0xffffffff


	//   ....[20]....
        /*008c*/ 	.word	0xffffffff


	//   ....[21]....
        /*0090*/ 	.word	0xffffffff


	//   ....[22]....
        /*0094*/ 	.word	0xffffffff


	//   ....[23]....
        /*0098*/ 	.word	0xffffffff


	//   ....[24]....
        /*009c*/ 	.word	0xffffffff


	//   ....[25]....
        /*00a0*/ 	.word	0xffffffff


	//   ....[26]....
        /*00a4*/ 	.word	0xffffffff


	//   ....[27]....
        /*00a8*/ 	.word	0xffffffff


	//----- nvinfo : EIATTR_COOP_GROUP_INSTR_OFFSETS
	.align		4
.L_1556:
        /*00ac*/ 	.byte	0x04, 0x28
        /*00ae*/ 	.short	(.L_1558 - .L_1557)


	//   ....[0]....
.L_1557:
        /*00b0*/ 	.word	0x00002c30


	//   ....[1]....
        /*00b4*/ 	.word	0x00002c60


	//   ....[2]....
        /*00b8*/ 	.word	0x00002c80


	//   ....[3]....
        /*00bc*/ 	.word	0x00002ca0


	//   ....[4]....
        /*00c0*/ 	.word	0x00002cc0


	//   ....[5]....
        /*00c4*/ 	.word	0x00003200


	//   ....[6]....
        /*00c8*/ 	.word	0x00003220


	//   ....[7]....
        /*00cc*/ 	.word	0x00003240


	//   ....[8]....
        /*00d0*/ 	.word	0x00003260


	//   ....[9]....
        /*00d4*/ 	.word	0x00003280


	//   ....[10]....
        /*00d8*/ 	.word	0x000033a0


	//   ....[11]....
        /*00dc*/ 	.word	0x000033f0


	//   ....[12]....
        /*00e0*/ 	.word	0x00003420


	//   ....[13]....
        /*00e4*/ 	.word	0x00003440


	//   ....[14]....
        /*00e8*/ 	.word	0x000034f0


	//   ....[15]....
        /*00ec*/ 	.word	0x00003520


	//   ....[16]....
        /*00f0*/ 	.word	0x000035c0


	//   ....[17]....
        /*00f4*/ 	.word	0x000035f0


	//   ....[18]....
        /*00f8*/ 	.word	0x000046b0


	//   ....[19]....
        /*00fc*/ 	.word	0x00004730


	//   ....[20]....
        /*0100*/ 	.word	0x00004790


	//   ....[21]....
        /*0104*/ 	.word	0x000047f0


	//   ....[22]....
        /*0108*/ 	.word	0x00004850


	//   ....[23]....
        /*010c*/ 	.word	0x00004dd0


	//   ....[24]....
        /*0110*/ 	.word	0x00004e30


	//   ....[25]....
        /*0114*/ 	.word	0x00004e90


	//   ....[26]....
        /*0118*/ 	.word	0x00004ef0


	//   ....[27]....
        /*011c*/ 	.word	0x00004f60


	//----- nvinfo : EIATTR_EXIT_INSTR_OFFSETS
	.align		4
.L_1558:
        /*0120*/ 	.byte	0x04, 0x1c
        /*0122*/ 	.short	(.L_1560 - .L_1559)


	//   ....[0]....
.L_1559:
        /*0124*/ 	.word	0x00000bc0


	//   ....[1]....
        /*0128*/ 	.word	0x00004660


	//----- nvinfo : EIATTR_MAX_THREADS
	.align		4
.L_1560:
        /*012c*/ 	.byte	0x04, 0x05
        /*012e*/ 	.short	(.L_1562 - .L_1561)
.L_1561:
        /*0130*/ 	.word	0x00000080
        /*0134*/ 	.word	0x00000001
        /*0138*/ 	.word	0x00000001


	//----- nvinfo : EIATTR_CRS_STACK_SIZE
	.align		4
.L_1562:
        /*013c*/ 	.byte	0x04, 0x1e
        /*013e*/ 	.short	(.L_1564 - .L_1563)
.L_1563:
        /*0140*/ 	.word	0x00000000
.L_1564:


//--------------------- .nv.info._ZN10layer_norm31ln_parallel_residual_fwd_kernelINS_13Kernel_traitsIf6__halffS2_fjLj5120ELj1ELj1ELj4ELj16ENS_18Kernel_traits_baseILj5120EfS2_fS2_fjLj128EEEEELb0ELb0ELb1EEEvNS_9FwdParamsE --------------------------
	.section	.nv.info._ZN10layer_norm31ln_parallel_residual_fwd_kernelINS_13Kernel_traitsIf6__halffS2_fjLj5120ELj1ELj1ELj4ELj16ENS_18Kernel_traits_baseILj5120EfS2_fS2_fjLj128EEEEELb0ELb0ELb1EEEvNS_9FwdParamsE,"",@"SHT_CUDA_INFO"
	.sectionflags	@""
	.align	4


	//----- nvinfo : EIATTR_CUDA_API_VERSION
	.align		4
        /*0000*/ 	.byte	0x04, 0x37
        /*0002*/ 	.short	(.L_1566 - .L_1565)
.L_1565:
        /*0004*/ 	.word	0x00000082


	//----- nvinfo : EIATTR_SW2861232_WAR
	.align		4
.L_1566:
        /*0008*/ 	.byte	0x01, 0x35
	.zero		2


	//----- nvinfo : EIATTR_PARAM_CBANK
	.align		4
        /*000c*/ 	.byte	0x04, 0x0a
        /*000e*/ 	.short	(.L_1568 - .L_1567)
	.align		4
.L_1567:
        /*0010*/ 	.word	index@(.nv.constant0._ZN10layer_norm31ln_parallel_residual_fwd_kernelINS_13Kernel_traitsIf6__halffS2_fjLj5120ELj1ELj1ELj4ELj16ENS_18Kernel_traits_baseILj5120EfS2_fS2_fjLj128EEEEELb0ELb0ELb1EEEvNS_9FwdParamsE)
        /*0014*/ 	.short	0x0160
        /*0016*/ 	.short	0x00e8


	//----- nvinfo : EIATTR_CBANK_PARAM_SIZE
	.align		4
.L_1568:
        /*0018*/ 	.byte	0x03, 0x19
        /*001a*/ 	.short	0x00e8


	//----- nvinfo : EIATTR_KPARAM_INFO
	.align		4
        /*001c*/ 	.byte	0x04, 0x17
        /*001e*/ 	.short	(.L_1570 - .L_1569)
.L_1569:
        /*0020*/ 	.word	0x00000000
        /*0024*/ 	.short	0x0000
        /*0026*/ 	.short	0x0000
        /*0028*/ 	.byte	0x00, 0xf0, 0xa1, 0x03


	//----- nvinfo : EIATTR_MAXREG_COUNT
	.align		4
.L_1570:
        /*002c*/ 	.byte	0x03, 0x1b
        /*002e*/ 	.short	0x00ff


	//----- nvinfo : EIATTR_NUM_BARRIERS
	.align		4
        /*0030*/ 	.byte	0x02, 0x4c
        /*0032*/ 	.byte	0x01
	.zero		1


	//----- nvinfo : EIATTR_MERCURY_ISA_VERSION
	.align		4
        /*0034*/ 	.byte	0x03, 0x5f
        /*0036*/ 	.short	0x0000


	//----- nvinfo : EIATTR_COOP_GROUP_MASK_REGIDS
	.align		4
        /*0038*/ 	.byte	0x04, 0x29
        /*003a*/ 	.short	(.L_1572 - .L_1571)


	//   ....[0]....
.L_1571:
        /*003c*/ 	.word	0xffffffff


	//   ....[1]....
        /*0040*/ 	.word	0xffffffff


	//   ....[2]....
        /*0044*/ 	.word	0xffffffff


	//   ....[3]....
        /*0048*/ 	.word	0xffffffff


	//   ....[4]....
        /*004c*/ 	.word	0xffffffff


	//   ....[5]....
        /*0050*/ 	.word	0xffffffff


	//   ....[6]....
        /*0054*/ 	.word	0xffffffff


	//   ....[7]....
        /*0058*/ 	.word	0xffffffff


	//   ....[8]....
        /*005c*/ 	.word	0xffffffff


	//   ....[9]....
        /*0060*/ 	.word	0xffffffff


	//   ....[10]....
        /*0064*/ 	.word	0xffffffff


	//   ....[11]....
        /*0068*/ 	.word	0xffffffff


	//   ....[12]....
        /*006c*/ 	.word	0xffffffff


	//   ....[13]....
        /*0070*/ 	.word	0xffffffff


	//   ....[14]....
        /*0074*/ 	.word	0xffffffff


	//   ....[15]....
        /*0078*/ 	.word	0xffffffff


	//   ....[16]....
        /*007c*/ 	.word	0xffffffff


	//   ....[17]....
        /*0080*/ 	.word	0xffffffff


	//   ....[18]....
        /*0084*/ 	.word	0xffffffff


	//   ....[19]....
        /*0088*/ 	.word	0xffffffff


	//   ....[20]....
        /*008c*/ 	.word	0xffffffff


	//   ....[21]....
        /*0090*/ 	.word	0xffffffff


	//   ....[22]....
        /*0094*/ 	.word	0xffffffff


	//   ....[23]....
        /*0098*/ 	.word	0xffffffff


	//   ....[24]....
        /*009c*/ 	.word	0xffffffff


	//   ....[25]....
        /*00a0*/ 	.word	0xffffffff


	//   ....[26]....
        /*00a4*/ 	.word	0xffffffff


	//   ....[27]....
        /*00a8*/ 	.word	0xffffffff


	//----- nvinfo : EIATTR_COOP_GROUP_INSTR_OFFSETS
	.align		4
.L_1572:
        /*00ac*/ 	.byte	0x04, 0x28
        /*00ae*/ 	.short	(.L_1574 - .L_1573)


	//   ....[0]....
.L_1573:
        /*00b0*/ 	.word	0x00002220


	//   ....[1]....
        /*00b4*/ 	.word	0x00002250


	//   ....[2]....
        /*00b8*/ 	.word	0x00002270


	//   ....[3]....
        /*00bc*/ 	.word	0x00002290


	//   ....[4]....
        /*00c0*/ 	.word	0x000022b0


	//   ....[5]....
        /*00c4*/ 	.word	0x000027e0


	//   ....[6]....
        /*00c8*/ 	.word	0x00002800


	//   ....[7]....
        /*00cc*/ 	.word	0x00002820


	//   ....[8]....
        /*00d0*/ 	.word	0x00002840


	//   ....[9]....
        /*00d4*/ 	.word	0x00002860


	//   ....[10]....
        /*00d8*/ 	.word	0x00002980


	//   ....[11]....
        /*00dc*/ 	.word	0x000029b0


	//   ....[12]....
        /*00e0*/ 	.word	0x000029d0


	//   ....[13]....
        /*00e4*/ 	.word	0x00002a30


	//   ....[14]....
        /*00e8*/ 	.word	0x00002a80


	//   ....[15]....
        /*00ec*/ 	.word	0x00002b10


	//   ....[16]....
        /*00f0*/ 	.word	0x00002ba0


	//   ....[17]....
        /*00f4*/ 	.word	0x00002c10


	//   ....[18]....
        /*00f8*/ 	.word	0x00003b90


	//   ....[19]....
        /*00fc*/ 	.word	0x00003c00


	//   ....[20]....
        /*0100*/ 	.word	0x00003c60


	//   ....[21]....
        /*0104*/ 	.word	0x00003cc0


	//   ....[22]....
        /*0108*/ 	.word	0x00003d20


	//   ....[23]....
        /*010c*/ 	.word	0x00004290


	//   ....[24]....
        /*0110*/ 	.word	0x000042f0


	//   ....[25]....
        /*0114*/ 	.word	0x00004350


	//   ....[26]....
        /*0118*/ 	.word	0x000043b0


	//   ....[27]....
        /*011c*/ 	.word	0x00004410


	//----- nvinfo : EIATTR_EXIT_INSTR_OFFSETS
	.align		4
.L_1574:
        /*0120*/ 	.byte	0x04, 0x1c
        /*0122*/ 	.short	(.L_1576 - .L_1575)


	//   ....[0]....
.L_1575:
        /*0124*/ 	.word	0x00000520


	//   ....[1]....
        /*0128*/ 	.word	0x00003b30


	//----- nvinfo : EIATTR_MAX_THREADS
	.align		4
.L_1576:
        /*012c*/ 	.byte	0x04, 0x05
        /*012e*/ 	.short	(.L_1578 - .L_1577)
.L_1577:
        /*0130*/ 	.word	0x00000080
        /*0134*/ 	.word	0x00000001
        /*0138*/ 	.word	0x00000001


	//----- nvinfo : EIATTR_CRS_STACK_SIZE
	.align		4
.L_1578:
        /*013c*/ 	.byte	0x04, 0x1e
        /*013e*/ 	.short	(.L_1580 - .L_1579)
.L_1579:
        /*0140*/ 	.word	0x00000000
.L_1580:


//--------------------- .nv.info._ZN10layer_norm31ln_parallel_residual_fwd_kernelINS_13Kernel_traitsIf6__halffS2_fjLj5120ELj1ELj1ELj4ELj16ENS_18Kernel_traits_baseILj5120EfS2_fS2_fjLj128EEEEELb0ELb1ELb0EEEvNS_9FwdParamsE --------------------------
	.section	.nv.info._ZN10layer_norm31ln_parallel_residual_fwd_kernelINS_13Kernel_traitsIf6__halffS2_fjLj5120ELj1ELj1ELj4ELj16ENS_18Kernel_traits_baseILj5120EfS2_fS2_fjLj128EEEEELb0ELb1ELb0EEEvNS_9FwdParamsE,"",@"SHT_CUDA_INFO"
	.sectionflags	@""
	.align	4


	//----- nvinfo : EIATTR_CUDA_API_VERSION
	.align		4
        /*0000*/ 	.byte	0x04, 0x37
        /*0002*/ 	.short	(.L_1582 - .L_1581)
.L_1581:
        /*0004*/ 	.word	0x00000082


	//----- nvinfo : EIATTR_SW2861232_WAR
	.align		4
.L_1582:
        /*0008*/ 	.byte	0x01, 0x35
	.zero		2


	//----- nvinfo : EIATTR_PARAM_CBANK
	.align		4
        /*000c*/ 	.byte	0x04, 0x0a
        /*000e*/ 	.short	(.L_1584 - .L_1583)
	.align		4
.L_1583:
        /*0010*/ 	.word	index@(.nv.constant0._ZN10layer_norm31ln_parallel_residual_fwd_kernelINS_13Kernel_traitsIf6__halffS2_fjLj5120ELj1ELj1ELj4ELj16ENS_18Kernel_traits_baseILj5120EfS2_fS2_fjLj128EEEEELb0ELb1ELb0EEEvNS_9FwdParamsE)
        /*0014*/ 	.short	0x0160
        /*0016*/ 	.short	0x00e8


	//----- nvinfo : EIATTR_CBANK_PARAM_SIZE
	.align		4
.L_1584:
        /*0018*/ 	.byte	0x03, 0x19
        /*001a*/ 	.short	0x00e8


	//----- nvinfo : EIATTR_KPARAM_INFO
	.align		4
        /*001c*/ 	.byte	0x04, 0x17
        /*001e*/ 	.short	(.L_1586 - .L_1585)
.L_1585:
        /*0020*/ 	.word	0x00000000
        /*0024*/ 	.short	0x0000
        /*0026*/ 	.short	0x0000
        /*0028*/ 	.byte	0x00, 0xf0, 0xa1, 0x03


	//----- nvinfo : EIATTR_MAXREG_COUNT
	.align		4
.L_1586:
        /*002c*/ 	.byte	0x03, 0x1b
        /*002e*/ 	.short	0x00ff


	//----- nvinfo : EIATTR_NUM_BARRIERS
	.align		4
        /*0030*/ 	.byte	0x02, 0x4c
        /*0032*/ 	.byte	0x01
	.zero		1


	//----- nvinfo : EIATTR_MERCURY_ISA_VERSION
	.align		4
        /*0034*/ 	.byte	0x03, 0x5f
        /*0036*/ 	.short	0x0000


	//----- nvinfo : EIATTR_COOP_GROUP_MASK_REGIDS
	.align		4
        /*0038*/ 	.byte	0x04, 0x29
        /*003a*/ 	.short	(.L_1588 - .L_1587)


	//   ....[0]....
.L_1587:
        /*003c*/ 	.word	0xffffffff


	//   ....[1]....
        /*0040*/ 	.word	0xffffffff


	//   ....[2]....
        /*0044*/ 	.word	0xffffffff


	//   ....[3]....
        /*0048*/ 	.word	0xffffffff


	//   ....[4]....
        /*004c*/ 	.word	0xffffffff


	//   ....[5]....
        /*0050*/ 	.word	0xffffffff


	//   ....[6]....
        /*0054*/ 	.word	0xffffffff


	//   ....[7]....
        /*0058*/ 	.word	0xffffffff


	//   ....[8]....
        /*005c*/ 	.word	0xffffffff


	//   ....[9]....
        /*0060*/ 	.word	0xffffffff


	//   ....[10]....
        /*0064*/ 	.word	0xffffffff


	//   ....[11]....
        /*0068*/ 	.word	0xffffffff


	//   ....[12]....
        /*006c*/ 	.word	0xffffffff


	//   ....[13]....
        /*0070*/ 	.word	0xffffffff


	//   ....[14]....
        /*0074*/ 	.word	0xffffffff


	//   ....[15]....
        /*0078*/ 	.word	0xffffffff


	//   ....[16]....
        /*007c*/ 	.word	0xffffffff


	//   ....[17]....
        /*0080*/ 	.word	0xffffffff


	//   ....[18]....
        /*0084*/ 	.word	0xffffffff


	//   ....[19]....
        /*0088*/ 	.word	0xffffffff


	//   ....[20]....
        /*008c*/ 	.word	0xffffffff


	//   ....[21]....
        /*0090*/ 	.word	0xffffffff


	//   ....[22]....
        /*0094*/ 	.word	0xffffffff


	//   ....[23]....
        /*0098*/ 	.word	0xffffffff


	//   ....[24]....
        /*009c*/ 	.word	0xffffffff


	//   ....[25]....
        /*00a0*/ 	.word	0xffffffff


	//   ....[26]....
        /*00a4*/ 	.word	0xffffffff


	//   ....[27]....
        /*00a8*/ 	.word	0xffffffff


	//----- nvinfo : EIATTR_COOP_GROUP_INSTR_OFFSETS
	.align		4
.L_1588:
        /*00ac*/ 	.byte	0x04, 0x28
        /*00ae*/ 	.short	(.L_1590 - .L_1589)


	//   ....[0]....
.L_1589:
        /*00b0*/ 	.word	0x00002740


	//   ....[1]....
        /*00b4*/ 	.word	0x00002770


	//   ....[2]....
        /*00b8*/ 	.word	0x00002790


	//   ....[3]....
        /*00bc*/ 	.word	0x000027b0


	//   ....[4]....
        /*00c0*/ 	.word	0x000027d0


	//   ....[5]....
        /*00c4*/ 	.word	0x00002d10


	//   ....[6]....
        /*00c8*/ 	.word	0x00002d30


	//   ....[7]....
        /*00cc*/ 	.word	0x00002d50


	//   ....[8]....
        /*00d0*/ 	.word	0x00002d70


	//   ....[9]....
        /*00d4*/ 	.word	0x00002d90


	//   ....[10]....
        /*00d8*/ 	.word	0x00002eb0


	//   ....[11]....
        /*00dc*/ 	.word	0x00002f00


	//   ....[12]....
        /*00e0*/ 	.word	0x00002f30


	//   ....[13]....
        /*00e4*/ 	.word	0x00002f40


	//   ....[14]....
        /*00e8*/ 	.word	0x00002fd0


	//   ....[15]....
        /*00ec*/ 	.word	0x00003020


	//   ....[16]....
        /*00f0*/ 	.word	0x000030e0


	//   ....[17]....
        /*00f4*/ 	.word	0x000030f0


	//   ....[18]....
        /*00f8*/ 	.word	0x00003d60


	//   ....[19]....
        /*00fc*/ 	.word	0x00003de0


	//   ....[20]....
        /*0100*/ 	.word	0x00003e40


	//   ....[21]....
        /*0104*/ 	.word	0x00003ea0


	//   ....[22]....
        /*0108*/ 	.word	0x00003f00


	//   ....[23]....
        /*010c*/ 	.word	0x00004480


	//   ....[24]....
        /*0110*/ 	.word	0x000044e0


	//   ....[25]....
        /*0114*/ 	.word	0x00004540


	//   ....[26]....
        /*0118*/ 	.word	0x000045a0


	//   ....[27]....
        /*011c*/ 	.word	0x00004610


	//----- nvinfo : EIATTR_EXIT_INSTR_OFFSETS
	.align		4
.L_1590:
        /*0120*/ 	.byte	0x04, 0x1c
        /*0122*/ 	.short	(.L_1592 - .L_1591)


	//   ....[0]....
.L_1591:
        /*0124*/ 	.word	0x000006c0


	//   ....[1]....
        /*0128*/ 	.word	0x00003d10


	//----- nvinfo : EIATTR_MAX_THREADS
	.align		4
.L_1592:
        /*012c*/ 	.byte	0x04, 0x05
        /*012e*/ 	.short	(.L_1594 - .L_1593)
.L_1593:
        /*0130*/ 	.word	0x00000080
        /*0134*/ 	.word	0x00000001
        /*0138*/ 	.word	0x00000001


	//----- nvinfo : EIATTR_CRS_STACK_SIZE
	.align		4
.L_1594:
        /*013c*/ 	.byte	0x04, 0x1e
        /*013e*/ 	.short	(.L_1596 - .L_1595)
.L_1595:
        /*0140*/ 	.word	0x00000000
.L_1596:


//--------------------- .nv.info._ZN10layer_norm31ln_parallel_residual_fwd_kernelINS_13Kernel_traitsIf6__halffS2_fjLj5120ELj1ELj1ELj4ELj16ENS_18Kernel_traits_baseILj5120EfS2_fS2_fjLj128EEEEELb0ELb1ELb1EEEvNS_9FwdParamsE --------------------------
	.section	.nv.info._ZN10layer_norm31ln_parallel_residual_fwd_kernelINS_13Kernel_traitsIf6__halffS2_fjLj5120ELj1ELj1ELj4ELj16ENS_18Kernel_traits_baseILj5120EfS2_fS2_fjLj128EEEEELb0ELb1ELb1EEEvNS_9FwdParamsE,"",@"SHT_CUDA_INFO"
	.sectionflags	@""
	.align	4


	//----- nvinfo : EIATTR_CUDA_API_VERSION
	.align		4
        /*0000*/ 	.byte	0x04, 0x37
        /*0002*/ 	.short	(.L_1598 - .L_1597)
.L_1597:
        /*0004*/ 	.word	0x00000082


	//----- nvinfo : EIATTR_SW2861232_WAR
	.align		4
.L_1598:
        /*0008*/ 	.byte	0x01, 0x35
	.zero		2


	//----- nvinfo : EIATTR_PARAM_CBANK
	.align		4
        /*000c*/ 	.byte	0x04, 0x0a
        /*000e*/ 	.short	(.L_1600 - .L_1599)
	.align		4
.L_1599:
        /*0010*/ 	.word	index@(.nv.constant0._ZN10layer_norm31ln_parallel_residual_fwd_kernelINS_13Kernel_traitsIf6__halffS2_fjLj5120ELj1ELj1ELj4ELj16ENS_18Kernel_traits_baseILj5120EfS2_fS2_fjLj128EEEEELb0ELb1ELb1EEEvNS_9FwdParamsE)
        /*0014*/ 	.short	0x0160
        /*0016*/ 	.short	0x00e8


	//----- nvinfo : EIATTR_CBANK_PARAM_SIZE
	.align		4
.L_1600:
        /*0018*/ 	.byte	0x03, 0x19
        /*001a*/ 	.short	0x00e8


	//----- nvinfo : EIATTR_KPARAM_INFO
	.align		4
        /*001c*/ 	.byte	0x04, 0x17
        /*001e*/ 	.short	(.L_1602 - .L_1601)
.L_1601:
        /*0020*/ 	.word	0x00000000
        /*0024*/ 	.short	0x0000
        /*0026*/ 	.short	0x0000
        /*0028*/ 	.byte	0x00, 0xf0, 0xa1, 0x03


	//----- nvinfo : EIATTR_MAXREG_COUNT
	.align		4
.L_1602:
        /*002c*/ 	.byte	0x03, 0x1b
        /*002e*/ 	.short	0x00ff


	//----- nvinfo : EIATTR_NUM_BARRIERS
	.align		4
        /*0030*/ 	.byte	0x02, 0x4c
        /*0032*/ 	.byte	0x01
	.zero		1


	//----- nvinfo : EIATTR_MERCURY_ISA_VERSION
	.align		4
        /*0034*/ 	.byte	0x03, 0x5f
        /*0036*/ 	.short	0x0000


	//----- nvinfo : EIATTR_COOP_GROUP_MASK_REGIDS
	.align		4
        /*0038*/ 	.byte	0x04, 0x29
        /*003a*/ 	.short	(.L_1604 - .L_1603)


	//   ....[0]....
.L_1603:
        /*003c*/ 	.word	0xffffffff


	//   ....[1]....
        /*0040*/ 	.word	0xffffffff


	//   ....[2]....
        /*0044*/ 	.word	0xffffffff


	//   ....[3]....
        /*0048*/ 	.word	0xffffffff


	//   ....[4]....
        /*004c*/ 	.word	0xffffffff


	//   ....[5]....
        /*0050*/ 	.word	0xffffffff


	//   ....[6]....
        /*0054*/ 	.word	0xffffffff


	//   ....[7]....
        /*0058*/ 	.word	0xffffffff


	//   ....[8]....
        /*005c*/ 	.word	0xffffffff


	//   ....[9]....
        /*0060*/ 	.word	0xffffffff


	//   ....[10]....
        /*0064*/ 	.word	0xffffffff


	//   ....[11]....
        /*0068*/ 	.word	0xffffffff


	//   ....[12]....
        /*006c*/ 	.word	0xffffffff


	//   ....[13]....
        /*0070*/ 	.word	0xffffffff


	//   ....[14]....
        /*0074*/ 	.word	0xffffffff


	//   ....[15]....
        /*0078*/ 	.word	0xffffffff


	//   ....[16]....
        /*007c*/ 	.word	0xffffffff


	//   ....[17]....
        /*0080*/ 	.word	0xffffffff


	//   ....[18]....
        /*0084*/ 	.word	0xffffffff


	//   ....[19]....
        /*0088*/ 	.word	0xffffffff


	//   ....[20]....
        /*008c*/ 	.word	0xffffffff


	//   ....[21]....
        /*0090*/ 	.word	0xffffffff


	//   ....[22]....
        /*0094*/ 	.word	0xffffffff


	//   ....[23]....
        /*0098*/ 	.word	0xffffffff


	//   ....[24]....
        /*009c*/ 	.word	0xffffffff


	//   ....[25]....
        /*00a0*/ 	.word	0xffffffff


	//   ....[26]....
        /*00a4*/ 	.word	0xffffffff


	//   ....[27]....
        /*00a8*/ 	.word	0xffffffff


	//----- nvinfo : EIATTR_COOP_GROUP_INSTR_OFFSETS
	.align		4
.L_1604:
        /*00ac*/ 	.byte	0x04, 0x28
        /*00ae*/ 	.short	(.L_1606 - .L_1605)


	//   ....[0]....
.L_1605:
        /*00b0*/ 	.word	0x00001fb0


	//   ....[1]....
        /*00b4*/ 	.word	0x00001fe0


	//   ....[2]....
        /*00b8*/ 	.word	0x00002000


	//   ....[3]....
        /*00bc*/ 	.word	0x00002020


	//   ....[4]....
        /*00c0*/ 	.word	0x00002040


	//   ....[5]....
        /*00c4*/ 	.word	0x00002570


	//   ....[6]....
        /*00c8*/ 	.word	0x00002590


	//   ....[7]....
        /*00cc*/ 	.word	0x000025b0


	//   ....[8]....
        /*00d0*/ 	.word	0x000025d0


	//   ....[9]....
        /*00d4*/ 	.word	0x000025f0


	//   ....[10]....
        /*00d8*/ 	.word	0x000026c0


	//   ....[11]....
        /*00dc*/ 	.word	0x00002720


	//   ....[12]....
        /*00e0*/ 	.word	0x00002760


	//   ....[13]....
        /*00e4*/ 	.word	0x000027e0


	//   ....[14]....
        /*00e8*/ 	.word	0x00002800


	//   ....[15]....
        /*00ec*/ 	.word	0x00002860


	//   ....[16]....
        /*00f0*/ 	.word	0x000028b0


	//   ....[17]....
        /*00f4*/ 	.word	0x00002920


	//   ....[18]....
        /*00f8*/ 	.word	0x00003440


	//   ....[19]....
        /*00fc*/ 	.word	0x000034b0


	//   ....[20]....
        /*0100*/ 	.word	0x00003510


	//   ....[21]....
        /*0104*/ 	.word	0x00003570


	//   ....[22]....
        /*0108*/ 	.word	0x000035d0


	//   ....[23]....
        /*010c*/ 	.word	0x00003b40


	//   ....[24]....
        /*0110*/ 	.word	0x00003ba0


	//   ....[25]....
        /*0114*/ 	.word	0x00003c00


	//   ....[26]....
        /*0118*/ 	.word	0x00003c60


	//   ....[27]....
        /*011c*/ 	.word	0x00003cc0


	//----- nvinfo : EIATTR_EXIT_INSTR_OFFSETS
	.align		4
.L_1606:
        /*0120*/ 	.byte	0x04, 0x1c
        /*0122*/ 	.short	(.L_1608 - .L_1607)


	//   ....[0]....
.L_1607:
        /*0124*/ 	.word	0x000002d0


	//   ....[1]....
        /*0128*/ 	.word	0x000033f0


	//----- nvinfo : EIATTR_MAX_THREADS
	.align		4
.L_1608:
        /*012c*/ 	.byte	0x04, 0x05
        /*012e*/ 	.short	(.L_1610 - .L_1609)
.L_1609:
        /*0130*/ 	.word	0x00000080
        /*0134*/ 	.word	0x00000001
        /*0138*/ 	.word	0x00000001


	//----- nvinfo : EIATTR_CRS_STACK_SIZE
	.align		4
.L_1610:
        /*013c*/ 	.byte	0x04, 0x1e
        /*013e*/ 	.short	(.L_1612 - .L_1611)
.L_1611:
        /*0140*/ 	.word	0x00000000
.L_1612:


//--------------------- .nv.info._ZN10layer_norm31ln_parallel_residual_fwd_kernelINS_13Kernel_traitsIf6__halffS2_fjLj5120ELj1ELj1ELj4ELj16ENS_18Kernel_traits_baseILj5120EfS2_fS2_fjLj128EEEEELb1ELb0ELb0EEEvNS_9FwdParamsE --------------------------
	.section	.nv.info._ZN10layer_norm31ln_parallel_residual_fwd_kernelINS_13Kernel_traitsIf6__halffS2_fjLj5120ELj1ELj1ELj4ELj16ENS_18Kernel_traits_baseILj5120EfS2_fS2_fjLj128EEEEELb1ELb0ELb0EEEvNS_9FwdParamsE,"",@"SHT_CUDA_INFO"
	.sectionflags	@""
	.align	4


	//----- nvinfo : EIATTR_CUDA_API_VERSION
	.align		4
        /*0000*/ 	.byte	0x04, 0x37
        /*0002*/ 	.short	(.L_1614 - .L_1613)
.L_1613:
        /*0004*/ 	.word	0x00000082


	//----- nvinfo : EIATTR_SW2861232_WAR
	.align		4
.L_1614:
        /*0008*/ 	.byte	0x01, 0x35
	.zero		2


	//----- nvinfo : EIATTR_PARAM_CBANK
	.align		4
        /*000c*/ 	.byte	0x04, 0x0a
        /*000e*/ 	.short	(.L_1616 - .L_1615)
	.align		4
.L_1615:
        /*0010*/ 	.word	index@(.nv.constant0._ZN10layer_norm31ln_parallel_residual_fwd_kernelINS_13Kernel_traitsIf6__halffS2_fjLj5120ELj1ELj1ELj4ELj16ENS_18Kernel_traits_baseILj5120EfS2_fS2_fjLj128EEEEELb1ELb0ELb0EEEvNS_9FwdParamsE)
        /*0014*/ 	.short	0x0160
        /*0016*/ 	.short	0x00e8


	//----- nvinfo : EIATTR_CBANK_PARAM_SIZE
	.align		4
.L_1616:
        /*0018*/ 	.byte	0x03, 0x19
        /*001a*/ 	.short	0x00e8


	//----- nvinfo : EIATTR_KPARAM_INFO
	.align		4
        /*001c*/ 	.byte	0x04, 0x17
        /*001e*/ 	.short	(.L_1618 - .L_1617)
.L_1617:
        /*0020*/ 	.word	0x00000000
        /*0024*/ 	.short	0x0000
        /*0026*/ 	.short	0x0000
        /*0028*/ 	.byte	0x00, 0xf0, 0xa1, 0x03


	//----- nvinfo : EIATTR_MAXREG_COUNT
	.align		4
.L_1618:
        /*002c*/ 	.byte	0x03, 0x1b
        /*002e*/ 	.short	0x00ff


	//----- nvinfo : EIATTR_NUM_BARRIERS
	.align		4
        /*0030*/ 	.byte	0x02, 0x4c
        /*0032*/ 	.byte	0x01
	.zero		1


	//----- nvinfo : EIATTR_MERCURY_ISA_VERSION
	.align		4
        /*0034*/ 	.byte	0x03, 0x5f
        /*0036*/ 	.short	0x0000


	//----- nvinfo : EIATTR_COOP_GROUP_MASK_REGIDS
	.align		4
        /*0038*/ 	.byte	0x04, 0x29
        /*003a*/ 	.short	(.L_1620 - .L_1619)


	//   ....[0]....
.L_1619:
        /*003c*/ 	.word	0xffffffff


	//   ....[1]....
        /*0040*/ 	.word	0xffffffff


	//   ....[2]....
        /*0044*/ 	.word	0xffffffff


	//   ....[3]....
        /*0048*/ 	.word	0xffffffff


	//   ....[4]....
        /*004c*/ 	.word	0xffffffff


	//   ....[5]....
        /*0050*/ 	.word	0xffffffff


	//   ....[6]....
        /*0054*/ 	.word	0xffffffff


	//   ....[7]....
        /*0058*/ 	.word	0xffffffff


	//   ....[8]....
        /*005c*/ 	.word	0xffffffff


	//   ....[9]....
        /*0060*/ 	.word	0xffffffff


	//   ....[10]....
        /*0064*/ 	.word	0xffffffff


	//   ....[11]....
        /*0068*/ 	.word	0xffffffff


	//   ....[12]....
        /*006c*/ 	.word	0xffffffff


	//   ....[13]....
        /*0070*/ 	.word	0xffffffff


	//   ....[14]....
        /*0074*/ 	.word	0xffffffff


	//   ....[15]....
        /*0078*/ 	.word	0xffffffff


	//   ....[16]....
        /*007c*/ 	.word	0xffffffff


	//   ....[17]....
        /*0080*/ 	.word	0xffffffff


	//   ....[18]....
        /*0084*/ 	.word	0xffffffff


	//   ....[19]....
        /*0088*/ 	.word	0xffffffff


	//   ....[20]....
        /*008c*/ 	.word	0xffffffff


	//   ....[21]....
        /*0090*/ 	.word	0xffffffff


	//   ....[22]....
        /*0094*/ 	.word	0xffffffff


	//   ....[23]....
        /*0098*/ 	.word	0xffffffff


	//   ....[24]....
        /*009c*/ 	.word	0xffffffff


	//   ....[25]....
        /*00a0*/ 	.word	0xffffffff


	//   ....[26]....
        /*00a4*/ 	.word	0xffffffff


	//   ....[27]....
        /*00a8*/ 	.word	0xffffffff


	//----- nvinfo : EIATTR_COOP_GROUP_INSTR_OFFSETS
	.align		4
.L_1620:
        /*00ac*/ 	.byte	0x04, 0x28
        /*00ae*/ 	.short	(.L_1622 - .L_1621)


	//   ....[0]....
.L_1621:
        /*00b0*/ 	.word	0x0001e0b0


	//   ....[1]....
        /*00b4*/ 	.word	0x0001e0e0


	//   ....[2]....
        /*00b8*/ 	.word	0x0001e110


	//   ....[3]....
        /*00bc*/ 	.word	0x0001e130


	//   ....[4]....
        /*00c0*/ 	.word	0x0001e150


	//   ....[5]....
        /*00c4*/ 	.word	0x0001e690


	//   ....[6]....
        /*00c8*/ 	.word	0x0001e6b0


	//   ....[7]....
        /*00cc*/ 	.word	0x0001e6d0


	//   ....[8]....
        /*00d0*/ 	.word	0x0001e6f0


	//   ....[9]....
        /*00d4*/ 	.word	0x0001e710


	//   ....[10]....
        /*00d8*/ 	.word	0x0001e840


	//   ....[11]....
        /*00dc*/ 	.word	0x0001e8a0


	//   ....[12]....
        /*00e0*/ 	.word	0x0001e8e0


	//   ....[13]....
        /*00e4*/ 	.word	0x0001e8f0


	//   ....[14]....
        /*00e8*/ 	.word	0x0001e9a0


	//   ....[15]....
        /*00ec*/ 	.word	0x0001e9c0


	//   ....[16]....
        /*00f0*/ 	.word	0x0001ea60


	//   ....[17]....
        /*00f4*/ 	.word	0x0001ea90


	//   ....[18]....
        /*00f8*/ 	.word	0x0001fba0


	//   ....[19]....
        /*00fc*/ 	.word	0x0001fc00


	//   ....[20]....
        /*0100*/ 	.word	0x0001fc60


	//   ....[21]....
        /*0104*/ 	.word	0x0001fcc0


	//   ....[22]....
        /*0108*/ 	.word	0x0001fd20


	//   ....[23]....
        /*010c*/ 	.word	0x000202b0


	//   ....[24]....
        /*0110*/ 	.word	0x00020310


	//   ....[25]....
        /*0114*/ 	.word	0x00020370


	//   ....[26]....
        /*0118*/ 	.word	0x000203d0


	//   ....[27]....
        /*011c*/ 	.word	0x00020440


	//----- nvinfo : EIATTR_EXIT_INSTR_OFFSETS
	.align		4
.L_1622:
        /*0120*/ 	.byte	0x04, 0x1c
        /*0122*/ 	.short	(.L_1624 - .L_1623)


	//   ....[0]....
.L_1623:
        /*0124*/ 	.word	0x000010c0


	//   ....[1]....
        /*0128*/ 	.word	0x0001fb50


	//----- nvinfo : EIATTR_MAX_THREADS
	.align		4
.L_1624:
        /*012c*/ 	.byte	0x04, 0x05
        /*012e*/ 	.short	(.L_1626 - .L_1625)
.L_1625:
        /*0130*/ 	.word	0x00000080
        /*0134*/ 	.word	0x00000001
        /*0138*/ 	.word	0x00000001


	//----- nvinfo : EIATTR_CRS_STACK_SIZE
	.align		4
.L_1626:
        /*013c*/ 	.byte	0x04, 0x1e
        /*013e*/ 	.short	(.L_1628 - .L_1627)
.L_1627:
        /*0140*/ 	.word	0x00000000
.L_1628:


//--------------------- .nv.info._ZN10layer_norm31ln_parallel_residual_fwd_kernelINS_13Kernel_traitsIf6__halffS2_fjLj5120ELj1ELj1ELj4ELj16ENS_18Kernel_traits_baseILj5120EfS2_fS2_fjLj128EEEEELb1ELb0ELb1EEEvNS_9FwdParamsE --------------------------
	.section	.nv.info._ZN10layer_norm31ln_parallel_residual_fwd_kernelINS_13Kernel_traitsIf6__halffS2_fjLj5120ELj1ELj1ELj4ELj16ENS_18Kernel_traits_baseILj5120EfS2_fS2_fjLj128EEEEELb1ELb0ELb1EEEvNS_9FwdParamsE,"",@"SHT_CUDA_INFO"
	.sectionflags	@""
	.align	4


	//----- nvinfo : EIATTR_CUDA_API_VERSION
	.align		4
        /*0000*/ 	.byte	0x04, 0x37
        /*0002*/ 	.short	(.L_1630 - .L_1629)
.L_1629:
        /*0004*/ 	.word	0x00000082


	//----- nvinfo : EIATTR_SW2861232_WAR
	.align		4
.L_1630:
        /*0008*/ 	.byte	0x01, 0x35
	.zero		2


	//----- nvinfo : EIATTR_PARAM_CBANK
	.align		4
        /*000c*/ 	.byte	0x04, 0x0a
        /*000e*/ 	.short	(.L_1632 - .L_1631)
	.align		4
.L_1631:
        /*0010*/ 	.word	index@(.nv.constant0._ZN10layer_norm31ln_parallel_residual_fwd_kernelINS_13Kernel_traitsIf6__halffS2_fjLj5120ELj1ELj1ELj4ELj16ENS_18Kernel_traits_baseILj5120EfS2_fS2_fjLj128EEEEELb1ELb0ELb1EEEvNS_9FwdParamsE)
        /*0014*/ 	.short	0x0160
        /*0016*/ 	.short	0x00e8


	//----- nvinfo : EIATTR_CBANK_PARAM_SIZE
	.align		4
.L_1632:
        /*0018*/ 	.byte	0x03, 0x19
        /*001a*/ 	.short	0x00e8


	//----- nvinfo : EIATTR_KPARAM_INFO
	.align		4
        /*001c*/ 	.byte	0x04, 0x17
        /*001e*/ 	.short	(.L_1634 - .L_1633)
.L_1633:
        /*0020*/ 	.word	0x00000000
        /*0024*/ 	.short	0x0000
        /*0026*/ 	.short	0x0000
        /*0028*/ 	.byte	0x00, 0xf0, 0xa1, 0x03


	//----- nvinfo : EIATTR_MAXREG_COUNT
	.align		4
.L_1634:
        /*002c*/ 	.byte	0x03, 0x1b
        /*002e*/ 	.short	0x00ff


	//----- nvinfo : EIATTR_NUM_BARRIERS
	.align		4
        /*0030*/ 	.byte	0x02, 0x4c
        /*0032*/ 	.byte	0x01
	.zero		1


	//----- nvinfo : EIATTR_MERCURY_ISA_VERSION
	.align		4
        /*0034*/ 	.byte	0x03, 0x5f
        /*0036*/ 	.short	0x0000


	//----- nvinfo : EIATTR_COOP_GROUP_MASK_REGIDS
	.align		4
        /*0038*/ 	.byte	0x04, 0x29
        /*003a*/ 	.short	(.L_1636 - .L_1635)


	//   ....[0]....
.L_1635:
        /*003c*/ 	.word	0xffffffff


	//   ....[1]....
        /*0040*/ 	.word	0xffffffff


	//   ....[2]....
        /*0044*/ 	.word	0xffffffff


	//   ....[3]....
        /*0048*/ 	.word	0xffffffff


	//   ....[4]....
        /*004c*/ 	.word	0xffffffff


	//   ....[5]....
        /*0050*/ 	.word	0xffffffff


	//   ....[6]....
        /*0054*/ 	.word	0xffffffff


	//   ....[7]....
        /*0058*/ 	.word	0xffffffff


	//   ....[8]....
        /*005c*/ 	.word	0xffffffff


	//   ....[9]....
        /*0060*/ 	.word	0xffffffff


	//   ....[10]....
        /*0064*/ 	.word	0xffffffff


	//   ....[11]....
        /*0068*/ 	.word	0xffffffff


	//   ....[12]....
        /*006c*/ 	.word	0xffffffff


	//   ....[13]....
        /*0070*/ 	.word	0xffffffff


	//   ....[14]....
        /*0074*/ 	.word	0xffffffff


	//   ....[15]....
        /*0078*/ 	.word	0xffffffff


	//   ....[16]....
        /*007c*/ 	.word	0xffffffff


	//   ....[17]....
        /*0080*/ 	.word	0xffffffff


	//   ....[18]....
        /*0084*/ 	.word	0xffffffff


	//   ....[19]....
        /*0088*/ 	.word	0xffffffff


	//   ....[20]....
        /*008c*/ 	.word	0xffffffff


	//   ....[21]....
        /*0090*/ 	.word	0xffffffff


	//   ....[22]....
        /*0094*/ 	.word	0xffffffff


	//   ....[23]....
        /*0098*/ 	.word	0xffffffff


	//   ....[24]....
        /*009c*/ 	.word	0xffffffff


	//   ....[25]....
        /*00a0*/ 	.word	0xffffffff


	//   ....[26]....
        /*00a4*/ 	.word	0xffffffff


	//   ....[27]....
        /*00a8*/ 	.word	0xffffffff


	//----- nvinfo : EIATTR_COOP_GROUP_INSTR_OFFSETS
	.align		4
.L_1636:
        /*00ac*/ 	.byte	0x04, 0x28
        /*00ae*/ 	.short	(.L_1638 - .L_1637)


	//   ....[0]....
.L_1637:
        /*00b0*/ 	.word	0x0001d320


	//   ....[1]....
        /*00b4*/ 	.word	0x0001d350


	//   ....[2]....
        /*00b8*/ 	.word	0x0001d370


	//   ....[3]....
        /*00bc*/ 	.word	0x0001d390


	//   ....[4]....
        /*00c0*/ 	.word	0x0001d3b0


	//   ....[5]....
        /*00c4*/ 	.word	0x0001d8e0


	//   ....[6]....
        /*00c8*/ 	.word	0x0001d900


	//   ....[7]....
        /*00cc*/ 	.word	0x0001d920


	//   ....[8]....
        /*00d0*/ 	.word	0x0001d940


	//   ....[9]....
        /*00d4*/ 	.word	0x0001d960


	//   ....[10]....
        /*00d8*/ 	.word	0x0001da60


	//   ....[11]....
        /*00dc*/ 	.word	0x0001dab0


	//   ....[12]....
        /*00e0*/ 	.word	0x0001dad0


	//   ....[13]....
        /*00e4*/ 	.word	0x0001dae0


	//   ....[14]....
        /*00e8*/ 	.word	0x0001dbb0


	//   ....[15]....
        /*00ec*/ 	.word	0x0001dbc0


	//   ....[16]....
        /*00f0*/ 	.word	0x0001dcc0


	//   ....[17]....
        /*00f4*/ 	.word	0x0001dce0


	//   ....[18]....
        /*00f8*/ 	.word	0x0001ecd0


	//   ....[19]....
        /*00fc*/ 	.word	0x0001ed30


	//   ....[20]....
        /*0100*/ 	.word	0x0001ed90


	//   ....[21]....
        /*0104*/ 	.word	0x0001edf0


	//   ....[22]....
        /*0108*/ 	.word	0x0001ee50


	//   ....[23]....
        /*010c*/ 	.word	0x0001f3c0


	//   ....[24]....
        /*0110*/ 	.word	0x0001f420


	//   ....[25]....
        /*0114*/ 	.word	0x0001f480


	//   ....[26]....
        /*0118*/ 	.word	0x0001f4e0


	//   ....[27]....
        /*011c*/ 	.word	0x0001f540


	//----- nvinfo : EIATTR_EXIT_INSTR_OFFSETS
	.align		4
.L_1638:
        /*0120*/ 	.byte	0x04, 0x1c
        /*0122*/ 	.short	(.L_1640 - .L_1639)


	//   ....[0]....
.L_1639:
        /*0124*/ 	.word	0x00000980


	//   ....[1]....
        /*0128*/ 	.word	0x0001ec80


	//----- nvinfo : EIATTR_MAX_THREADS
	.align		4
.L_1640:
        /*012c*/ 	.byte	0x04, 0x05
        /*012e*/ 	.short	(.L_1642 - .L_1641)
.L_1641:
        /*0130*/ 	.word	0x00000080
        /*0134*/ 	.word	0x00000001
        /*0138*/ 	.word	0x00000001


	//----- nvinfo : EIATTR_CRS_STACK_SIZE
	.align		4
.L_1642:
        /*013c*/ 	.byte	0x04, 0x1e
        /*013e*/ 	.short	(.L_1644 - .L_1643)
.L_1643:
        /*0140*/ 	.word	0x00000000
.L_1644:


//--------------------- .nv.info._ZN10layer_norm31ln_parallel_residual_fwd_kernelINS_13Kernel_traitsIf6__halffS2_fjLj5120ELj1ELj1ELj4ELj16ENS_18Kernel_traits_baseILj5120EfS2_fS2_fjLj128EEEEELb1ELb1ELb0EEEvNS_9FwdParamsE --------------------------
	.section	.nv.info._ZN10layer_norm31ln_parallel_residual_fwd_kernelINS_13Kernel_traitsIf6__halffS2_fjLj5120ELj1ELj1ELj4ELj16ENS_18Kernel_traits_baseILj5120EfS2_fS2_fjLj128EEEEELb1ELb1ELb0EEEvNS_9FwdParamsE,"",@"SHT_CUDA_INFO"
	.sectionflags	@""
	.align	4


	//----- nvinfo : EIATTR_CUDA_API_VERSION
	.align		4
        /*0000*/ 	.byte	0x04, 0x37
        /*0002*/ 	.short	(.L_1646 - .L_1645)
.L_1645:
        /*0004*/ 	.word	0x00000082


	//----- nvinfo : EIATTR_SW2861232_WAR
	.align		4
.L_1646:
        /*0008*/ 	.byte	0x01, 0x35
	.zero		2


	//----- nvinfo : EIATTR_PARAM_CBANK
	.align		4
        /*000c*/ 	.byte	0x04, 0x0a
        /*000e*/ 	.short	(.L_1648 - .L_1647)
	.align		4
.L_1647:
        /*0010*/ 	.word	index@(.nv.constant0._ZN10layer_norm31ln_parallel_residual_fwd_kernelINS_13Kernel_traitsIf6__halffS2_fjLj5120ELj1ELj1ELj4ELj16ENS_18Kernel_traits_baseILj5120EfS2_fS2_fjLj128EEEEELb1ELb1ELb0EEEvNS_9FwdParamsE)
        /*0014*/ 	.short	0x0160
        /*0016*/ 	.short	0x00e8


	//----- nvinfo : EIATTR_CBANK_PARAM_SIZE
	.align		4
.L_1648:
        /*0018*/ 	.byte	0x03, 0x19
        /*001a*/ 	.short	0x00e8


	//----- nvinfo : EIATTR_KPARAM_INFO
	.align		4
        /*001c*/ 	.byte	0x04, 0x17
        /*001e*/ 	.short	(.L_1650 - .L_1649)
.L_1649:
        /*0020*/ 	.word	0x00000000
        /*0024*/ 	.short	0x0000
        /*0026*/ 	.short	0x0000
        /*0028*/ 	.byte	0x00, 0xf0, 0xa1, 0x03


	//----- nvinfo : EIATTR_MAXREG_COUNT
	.align		4
.L_1650:
        /*002c*/ 	.byte	0x03, 0x1b
        /*002e*/ 	.short	0x00ff


	//----- nvinfo : EIATTR_NUM_BARRIERS
	.align		4
        /*0030*/ 	.byte	0x02, 0x4c
        /*0032*/ 	.byte	0x01
	.zero		1


	//----- nvinfo : EIATTR_MERCURY_ISA_VERSION
	.align		4
        /*0034*/ 	.byte	0x03, 0x5f
        /*0036*/ 	.short	0x0000


	//----- nvinfo : EIATTR_COOP_GROUP_MASK_REGIDS
	.align		4
        /*0038*/ 	.byte	0x04, 0x29
        /*003a*/ 	.short	(.L_1652 - .L_1651)


	//   ....[0]....
.L_1651:
        /*003c*/ 	.word	0xffffffff


	//   ....[1]....
        /*0040*/ 	.word	0xffffffff


	//   ....[2]....
        /*0044*/ 	.word	0xffffffff


	//   ....[3]....
        /*0048*/ 	.word	0xffffffff


	//   ....[4]....
        /*004c*/ 	.word	0xffffffff


	//   ....[5]....
        /*0050*/ 	.word	0xffffffff


	//   ....[6]....
        /*0054*/ 	.word	0xffffffff


	//   ....[7]....
        /*0058*/ 	.word	0xffffffff


	//   ....[8]....
        /*005c*/ 	.word	0xffffffff


	//   ....[9]....
        /*0060*/ 	.word	0xffffffff


	//   ....[10]....
        /*0064*/ 	.word	0xffffffff


	//   ....[11]....
        /*0068*/ 	.word	0xffffffff


	//   ....[12]....
        /*006c*/ 	.word	0xffffffff


	//   ....[13]....
        /*0070*/ 	.word	0xffffffff


	//   ....[14]....
        /*0074*/ 	.word	0xffffffff


	//   ....[15]....
        /*0078*/ 	.word	0xffffffff


	//   ....[16]....
        /*007c*/ 	.word	0xffffffff


	//   ....[17]....
        /*0080*/ 	.word	0xffffffff


	//   ....[18]....
        /*0084*/ 	.word	0xffffffff


	//   ....[19]....
        /*0088*/ 	.word	0xffffffff


	//   ....[20]....
        /*008c*/ 	.word	0xffffffff


	//   ....[21]....
        /*0090*/ 	.word	0xffffffff


	//   ....[22]....
        /*0094*/ 	.word	0xffffffff


	//   ....[23]....
        /*0098*/ 	.word	0xffffffff


	//   ....[24]....
        /*009c*/ 	.word	0xffffffff


	//   ....[25]....
        /*00a0*/ 	.word	0xffffffff


	//   ....[26]....
        /*00a4*/ 	.word	0xffffffff


	//   ....[27]....
        /*00a8*/ 	.word	0xffffffff


	//----- nvinfo : EIATTR_COOP_GROUP_INSTR_OFFSETS
	.align		4
.L_1652:
        /*00ac*/ 	.byte	0x04, 0x28
        /*00ae*/ 	.short	(.L_1654 - .L_1653)


	//   ....[0]....
.L_1653:
        /*00b0*/ 	.word	0x0001dbb0


	//   ....[1]....
        /*00b4*/ 	.word	0x0001dbe0


	//   ....[2]....
        /*00b8*/ 	.word	0x0001dc10


	//   ....[3]....
        /*00bc*/ 	.word	0x0001dc30


	//   ....[4]....
        /*00c0*/ 	.word	0x0001dc50


	//   ....[5]....
        /*00c4*/ 	.word	0x0001e190


	//   ....[6]....
        /*00c8*/ 	.word	0x0001e1b0


	//   ....[7]....
        /*00cc*/ 	.word	0x0001e1d0


	//   ....[8]....
        /*00d0*/ 	.word	0x0001e1f0


	//   ....[9]....
        /*00d4*/ 	.word	0x0001e210


	//   ....[10]....
        /*00d8*/ 	.word	0x0001e340


	//   ....[11]....
        /*00dc*/ 	.word	0x0001e390


	//   ....[12]....
        /*00e0*/ 	.word	0x0001e3c0


	//   ....[13]....
        /*00e4*/ 	.word	0x0001e3d0


	//   ....[14]....
        /*00e8*/ 	.word	0x0001e450


	//   ....[15]....
        /*00ec*/ 	.word	0x0001e4b0


	//   ....[16]....
        /*00f0*/ 	.word	0x0001e590


	//   ....[17]....
        /*00f4*/ 	.word	0x0001e5b0


	//   ....[18]....
        /*00f8*/ 	.word	0x0001f210


	//   ....[19]....
        /*00fc*/ 	.word	0x0001f280


	//   ....[20]....
        /*0100*/ 	.word	0x0001f2e0


	//   ....[21]....
        /*0104*/ 	.word	0x0001f340


	//   ....[22]....
        /*0108*/ 	.word	0x0001f3a0


	//   ....[23]....
        /*010c*/ 	.word	0x0001f940


	//   ....[24]....
        /*0110*/ 	.word	0x0001f9a0


	//   ....[25]....
        /*0114*/ 	.word	0x0001fa00


	//   ....[26]....
        /*0118*/ 	.word	0x0001fa60


	//   ....[27]....
        /*011c*/ 	.word	0x0001fad0


	//----- nvinfo : EIATTR_EXIT_INSTR_OFFSETS
	.align		4
.L_1654:
        /*0120*/ 	.byte	0x04, 0x1c
        /*0122*/ 	.short	(.L_1656 - .L_1655)


	//   ....[0]....
.L_1655:
        /*0124*/ 	.word	0x00000bc0


	//   ....[1]....
        /*0128*/ 	.word	0x0001f1c0


	//----- nvinfo : EIATTR_MAX_THREADS
	.align		4
.L_1656:
        /*012c*/ 	.byte	0x04, 0x05
        /*012e*/ 	.short	(.L_1658 - .L_1657)
.L_1657:
        /*0130*/ 	.word	0x00000080
        /*0134*/ 	.word	0x00000001
        /*0138*/ 	.word	0x00000001


	//----- nvinfo : EIATTR_CRS_STACK_SIZE
	.align		4
.L_1658:
        /*013c*/ 	.byte	0x04, 0x1e
        /*013e*/ 	.short	(.L_1660 - .L_1659)
.L_1659:
        /*0140*/ 	.word	0x00000000
.L_1660:


//--------------------- .nv.info._ZN10layer_norm31ln_parallel_residual_fwd_kernelINS_13Kernel_traitsIf6__halffS2_fjLj5120ELj1ELj1ELj4ELj16ENS_18Kernel_traits_baseILj5120EfS2_fS2_fjLj128EEEEELb1ELb1ELb1EEEvNS_9FwdParamsE --------------------------
	.section	.nv.info._ZN10layer_norm31ln_parallel_residual_fwd_kernelINS_13Kernel_traitsIf6__halffS2_fjLj5120ELj1ELj1ELj4ELj16ENS_18Kernel_traits_baseILj5120EfS2_fS2_fjLj128EEEEELb1ELb1ELb1EEEvNS_9FwdParamsE,"",@"SHT_CUDA_INFO"
	.sectionflags	@""
	.align	4


	//----- nvinfo : EIATTR_CUDA_API_VERSION
	.align		4
        /*0000*/ 	.byte	0x04, 0x37
        /*0002*/ 	.short	(.L_1662 - .L_1661)
.L_1661:
        /*0004*/ 	.word	0x00000082


	//----- nvinfo : EIATTR_SW2861232_WAR
	.align		4
.L_1662:
        /*0008*/ 	.byte	0x01, 0x35
	.zero		2


	//----- nvinfo : EIATTR_PARAM_CBANK
	.align		4
        /*000c*/ 	.byte	0x04, 0x0a
        /*000e*/ 	.short	(.L_1664 - .L_1663)
	.align		4
.L_1663:
        /*0010*/ 	.word	index@(.nv.constant0._ZN10layer_norm31ln_parallel_residual_fwd_kernelINS_13Kernel_traitsIf6__halffS2_fjLj5120ELj1ELj1ELj4ELj16ENS_18Kernel_traits_baseILj5120EfS2_fS2_fjLj128EEEEELb1ELb1ELb1EEEvNS_9FwdParamsE)
        /*0014*/ 	.short	0x0160
        /*0016*/ 	.short	0x00e8


	//----- nvinfo : EIATTR_CBANK_PARAM_SIZE
	.align		4
.L_1664:
        /*0018*/ 	.byte	0x03, 0x19
        /*001a*/ 	.short	0x00e8


	//----- nvinfo : EIATTR_KPARAM_INFO
	.align		4
        /*001c*/ 	.byte	0x04, 0x17
        /*001e*/ 	.short	(.L_1666 - .L_1665)
.L_1665:
        /*0020*/ 	.word	0x00000000
        /*0024*/ 	.short	0x0000
        /*0026*/ 	.short	0x0000
        /*0028*/ 	.byte	0x00, 0xf0, 0xa1, 0x03


	//----- nvinfo : EIATTR_MAXREG_COUNT
	.align		4
.L_1666:
        /*002c*/ 	.byte	0x03, 0x1b
        /*002e*/ 	.short	0x00ff


	//----- nvinfo : EIATTR_NUM_BARRIERS
	.align		4
        /*0030*/ 	.byte	0x02, 0x4c
        /*0032*/ 	.byte	0x01
	.zero		1


	//----- nvinfo : EIATTR_MERCURY_ISA_VERSION
	.align		4
        /*0034*/ 	.byte	0x03, 0x5f
        /*0036*/ 	.short	0x0000


	//----- nvinfo : EIATTR_COOP_GROUP_MASK_REGIDS
	.align		4
        /*0038*/ 	.byte	0x04, 0x29
        /*003a*/ 	.short	(.L_1668 - .L_1667)


	//   ....[0]....
.L_1667:
        /*003c*/ 	.word	0xffffffff


	//   ....[1]....
        /*0040*/ 	.word	0xffffffff


	//   ....[2]....
        /*0044*/ 	.word	0xffffffff


	//   ....[3]....
        /*0048*/ 	.word	0xffffffff


	//   ....[4]....
        /*004c*/ 	.word	0xffffffff


	//   ....[5]....
        /*0050*/ 	.word	0xffffffff


	//   ....[6]....
        /*0054*/ 	.word	0xffffffff


	//   ....[7]....
        /*0058*/ 	.word	0xffffffff


	//   ....[8]....
        /*005c*/ 	.word	0xffffffff


	//   ....[9]....
        /*0060*/ 	.word	0xffffffff


	//   ....[10]....
        /*0064*/ 	.word	0xffffffff


	//   ....[11]....
        /*0068*/ 	.word	0xffffffff


	//   ....[12]....
        /*006c*/ 	.word	0xffffffff


	//   ....[13]....
        /*0070*/ 	.word	0xffffffff


	//   ....[14]....
        /*0074*/ 	.word	0xffffffff


	//   ....[15]....
        /*0078*/ 	.word	0xffffffff


	//   ....[16]....
        /*007c*/ 	.word	0xffffffff


	//   ....[17]....
        /*0080*/ 	.word	0xffffffff


	//   ....[18]....
        /*0084*/ 	.word	0xffffffff


	//   ....[19]....
        /*0088*/ 	.word	0xffffffff


	//   ....[20]....
        /*008c*/ 	.word	0xffffffff


	//   ....[21]....
        /*0090*/ 	.word	0xffffffff


	//   ....[22]....
        /*0094*/ 	.word	0xffffffff


	//   ....[23]....
        /*0098*/ 	.word	0xffffffff


	//   ....[24]....
        /*009c*/ 	.word	0xffffffff


	//   ....[25]....
        /*00a0*/ 	.word	0xffffffff


	//   ....[26]....
        /*00a4*/ 	.word	0xffffffff


	//   ....[27]....
        /*00a8*/ 	.word	0xffffffff


	//----- nvinfo : EIATTR_COOP_GROUP_INSTR_OFFSETS
	.align		4
.L_1668:
        /*00ac*/ 	.byte	0x04, 0x28
        /*00ae*/ 	.short	(.L_1670 - .L_1669)


	//   ....[0]....
.L_1669:
        /*00b0*/ 	.word	0x0001d090


	//   ....[1]....
        /*00b4*/ 	.word	0x0001d0c0


	//   ....[2]....
        /*00b8*/ 	.word	0x0001d0e0


	//   ....[3]....
        /*00bc*/ 	.word	0x0001d100


	//   ....[4]....
        /*00c0*/ 	.word	0x0001d120


	//   ....[5]....
        /*00c4*/ 	.word	0x0001d650


	//   ....[6]....
        /*00c8*/ 	.word	0x0001d670


	//   ....[7]....
        /*00cc*/ 	.word	0x0001d690


	//   ....[8]....
        /*00d0*/ 	.word	0x0001d6b0


	//   ....[9]....
        /*00d4*/ 	.word	0x0001d6d0


	//   ....[10]....
        /*00d8*/ 	.word	0x0001d7e0


	//   ....[11]....
        /*00dc*/ 	.word	0x0001d830


	//   ....[12]....
        /*00e0*/ 	.word	0x0001d8a0


	//   ....[13]....
        /*00e4*/ 	.word	0x0001d8e0


	//   ....[14]....
        /*00e8*/ 	.word	0x0001d910


	//   ....[15]....
        /*00ec*/ 	.word	0x0001d920


	//   ....[16]....
        /*00f0*/ 	.word	0x0001da20


	//   ....[17]....
        /*00f4*/ 	.word	0x0001da40


	//   ....[18]....
        /*00f8*/ 	.word	0x0001e560


	//   ....[19]....
        /*00fc*/ 	.word	0x0001e5c0


	//   ....[20]....
        /*0100*/ 	.word	0x0001e620


	//   ....[21]....
        /*0104*/ 	.word	0x0001e680


	//   ....[22]....
        /*0108*/ 	.word	0x0001e6e0


	//   ....[23]....
        /*010c*/ 	.word	0x0001ec50


	//   ....[24]....
        /*0110*/ 	.word	0x0001ecb0


	//   ....[25]....
        /*0114*/ 	.word	0x0001ed10


	//   ....[26]....
        /*0118*/ 	.word	0x0001ed70


	//   ....[27]....
        /*011c*/ 	.word	0x0001edd0


	//----- nvinfo : EIATTR_EXIT_INSTR_OFFSETS
	.align		4
.L_1670:
        /*0120*/ 	.byte	0x04, 0x1c
        /*0122*/ 	.short	(.L_1672 - .L_1671)


	//   ....[0]....
.L_1671:
        /*0124*/ 	.word	0x00000720


	//   ....[1]....
        /*0128*/ 	.word	0x0001e500


	//----- nvinfo : EIATTR_MAX_THREADS
	.align		4
.L_1672:
        /*012c*/ 	.byte	0x04, 0x05
        /*012e*/ 	.short	(.L_1674 - .L_1673)
.L_1673:
        /*0130*/ 	.word	0x00000080
        /*0134*/ 	.word	0x00000001
        /*0138*/ 	.word	0x00000001


	//----- nvinfo : EIATTR_CRS_STACK_SIZE
	.align		4
.L_1674:
        /*013c*/ 	.byte	0x04, 0x1e
        /*013e*/ 	.short	(.L_1676 - .L_1675)
.L_1675:
        /*0140*/ 	.word	0x00000000
.L_1676:


//--------------------- .nv.info._ZN10layer_norm31ln_parallel_residual_fwd_kernelINS_13Kernel_traitsI6__halfffffjLj5120ELj1ELj1ELj4ELj16ENS_18Kernel_traits_baseILj5120ES2_ffffjLj128EEEEELb0ELb0ELb0EEEvNS_9FwdParamsE --------------------------
	.section	.nv.info._ZN10layer_norm31ln_parallel_residual_fwd_kernelINS_13Kernel_traitsI6__halfffffjLj5120ELj1ELj1ELj4ELj16ENS_18Kernel_traits_baseILj5120ES2_ffffjLj128EEEEELb0ELb0ELb0EEEvNS_9FwdParamsE,"",@"SHT_CUDA_INFO"
	.sectionflags	@""
	.align	4


	//----- nvinfo : EIATTR_CUDA_API_VERSION
	.align		4
        /*0000*/ 	.byte	0x04, 0x37
        /*0002*/ 	.short	(.L_1678 - .L_1677)
.L_1677:
        /*0004*/ 	.word	0x00000082


	//----- nvinfo : EIATTR_SW2861232_WAR
	.align		4
.L_1678:
        /*0008*/ 	.byte	0x01, 0x35
	.zero		2


	//----- nvinfo : EIATTR_PARAM_CBANK
	.align		4
        /*000c*/ 	.byte	0x04, 0x0a
        /*000e*/ 	.short	(.L_1680 - .L_1679)
	.align		4
.L_1679:
        /*0010*/ 	.word	index@(.nv.constant0._ZN10layer_norm31ln_parallel_residual_fwd_kernelINS_13Kernel_traitsI6__halfffffjLj5120ELj1ELj1ELj4ELj16ENS_18Kernel_traits_baseILj5120ES2_ffffjLj128EEEEELb0ELb0ELb0EEEvNS_9FwdParamsE)
        /*0014*/ 	.short	0x0160
        /*0016*/ 	.short	0x00e8


	//----- nvinfo : EIATTR_CBANK_PARAM_SIZE
	.align		4
.L_1680:
        /*0018*/ 	.byte	0x03, 0x19
        /*001a*/ 	.short	0x00e8


	//----- nvinfo : EIATTR_KPARAM_INFO
	.align		4
        /*001c*/ 	.byte	0x04, 0x17
        /*001e*/ 	.short	(.L_1682 - .L_1681)
.L_1681:
        /*0020*/ 	.word	0x00000000
        /*0024*/ 	.short	0x0000
        /*0026*/ 	.short	0x0000
        /*0028*/ 	.byte	0x00, 0xf0, 0xa1, 0x03


	//----- nvinfo : EIATTR_MAXREG_COUNT
	.align		4
.L_1682:
        /*002c*/ 	.byte	0x03, 0x1b
        /*002e*/ 	.short	0x00ff


	//----- nvinfo : EIATTR_NUM_BARRIERS
	.align		4
        /*0030*/ 	.byte	0x02, 0x4c
        /*0032*/ 	.byte	0x01
	.zero		1


	//----- nvinfo : EIATTR_MERCURY_ISA_VERSION
	.align		4
        /*0034*/ 	.byte	0x03, 0x5f
        /*0036*/ 	.short	0x0000


	//----- nvinfo : EIATTR_COOP_GROUP_MASK_REGIDS
	.align		4
        /*0038*/ 	.byte	0x04, 0x29
        /*003a*/ 	.short	(.L_1684 - .L_1683)


	//   ....[0]....
.L_1683:
        /*003c*/ 	.word	0xffffffff


	//   ....[1]....
        /*0040*/ 	.word	0xffffffff


	//   ....[2]....
        /*0044*/ 	.word	0xffffffff


	//   ....[3]....
        /*0048*/ 	.word	0xffffffff


	//   ....[4]....
        /*004c*/ 	.word	0xffffffff


	//   ....[5]....
        /*0050*/ 	.word	0xffffffff


	//   ....[6]....
        /*0054*/ 	.word	0xffffffff


	//   ....[7]....
        /*0058*/ 	.word	0xffffffff


	//   ....[8]....
        /*005c*/ 	.word	0xffffffff


	//   ....[9]....
        /*0060*/ 	.word	0xffffffff


	//   ....[10]....
        /*0064*/ 	.word	0xffffffff


	//   ....[11]....
        /*0068*/ 	.word	0xffffffff


	//   ....[12]....
        /*006c*/ 	.word	0xffffffff


	//   ....[13]....
        /*0070*/ 	.word	0xffffffff


	//   ....[14]....
        /*0074*/ 	.word	0xffffffff


	//   ....[15]....
        /*0078*/ 	.word	0xffffffff


	//   ....[16]....
        /*007c*/ 	.word	0xffffffff


	//   ....[17]....
        /*0080*/ 	.word	0xffffffff


	//   ....[18]....
        /*0084*/ 	.word	0xffffffff


	//   ....[19]....
        /*0088*/ 	.word	0xffffffff


	//   ....[20]....
        /*008c*/ 	.word	0xffffffff


	//   ....[21]....
        /*0090*/ 	.word	0xffffffff


	//   ....[22]....
        /*0094*/ 	.word	0xffffffff


	//   ....[23]....
        /*0098*/ 	.word	0xffffffff


	//   ....[24]....
        /*009c*/ 	.word	0xffffffff


	//   ....[25]....
        /*00a0*/ 	.word	0xffffffff


	//   ....[26]....
        /*00a4*/ 	.word	0xffffffff


	//   ....[27]....
        /*00a8*/ 	.word	0xffffffff


	//----- nvinfo : EIATTR_COOP_GROUP_INSTR_OFFSETS
	.align		4
.L_1684:
        /*00ac*/ 	.byte	0x04, 0x28
        /*00ae*/ 	.short	(.L_1686 - .L_1685)


	//   ....[0]....
.L_1685:
        /*00b0*/ 	.word	0x000052a0


	//   ....[1]....
        /*00b4*/ 	.word	0x000052d0


	//   ....[2]....
        /*00b8*/ 	.word	0x00005310


	//   ....[3]....
        /*00bc*/ 	.word	0x00005330


	//   ....[4]....
        /*00c0*/ 	.word	0x00005350


	//   ....[5]....
        /*00c4*/ 	.word	0x000058d0


	//   ....[6]....
        /*00c8*/ 	.word	0x000058f0


	//   ....[7]....
        /*00cc*/ 	.word	0x00005910


	//   ....[8]....
        /*00d0*/ 	.word	0x00005930


	//   ....[9]....
        /*00d4*/ 	.word	0x00005950


	//   ....[10]....
        /*00d8*/ 	.word	0x00005a70


	//   ....[11]....
        /*00dc*/ 	.word	0x00005ac0


	//   ....[12]....
        /*00e0*/ 	.word	0x00005af0


	//   ....[13]....
        /*00e4*/ 	.word	0x00005b00


	//   ....[14]....
        /*00e8*/ 	.word	0x00005b90


	//   ....[15]....
        /*00ec*/ 	.word	0x00005bf0


	//   ....[16]....
        /*00f0*/ 	.word	0x00005cb0


	//   ....[17]....
        /*00f4*/ 	.word	0x00005cc0


	//   ....[18]....
        /*00f8*/ 	.word	0x00006ed0


	//   ....[19]....
        /*00fc*/ 	.word	0x00006f40


	//   ....[20]....
        /*0100*/ 	.word	0x00006fa0


	//   ....[21]....
        /*0104*/ 	.word	0x00007000


	//   ....[22]....
        /*0108*/ 	.word	0x00007060


	//   ....[23]....
        /*010c*/ 	.word	0x00007640


	//   ....[24]....
        /*0110*/ 	.word	0x000076a0


	//   ....[25]....
        /*0114*/ 	.word	0x00007700


	//   ....[26]....
        /*0118*/ 	.word	0x00007760


	//   ....[27]....
        /*011c*/ 	.word	0x000077d0


	//----- nvinfo : EIATTR_EXIT_INSTR_OFFSETS
	.align		4
.L_1686:
        /*0120*/ 	.byte	0x04, 0x1c
        /*0122*/ 	.short	(.L_1688 - .L_1687)


	//   ....[0]....
.L_1687:
        /*0124*/ 	.word	0x000011b0


	//   ....[1]....
        /*0128*/ 	.word	0x00006e80


	//----- nvinfo : EIATTR_MAX_THREADS
	.align		4
.L_1688:
        /*012c*/ 	.byte	0x04, 0x05
        /*012e*/ 	.short	(.L_1690 - .L_1689)
.L_1689:
        /*0130*/ 	.word	0x00000080
        /*0134*/ 	.word	0x00000001
        /*0138*/ 	.word	0x00000001


	//----- nvinfo : EIATTR_CRS_STACK_SIZE
	.align		4
.L_1690:
        /*013c*/ 	.byte	0x04, 0x1e
        /*013e*/ 	.short	(.L_1692 - .L_1691)
.L_1691:
        /*0140*/ 	.word	0x00000000
.L_1692:


//--------------------- .nv.info._ZN10layer_norm31ln_parallel_residual_fwd_kernelINS_13Kernel_traitsI6__halfffffjLj5120ELj1ELj1ELj4ELj16ENS_18Kernel_traits_baseILj5120ES2_ffffjLj128EEEEELb0ELb0ELb1EEEvNS_9FwdParamsE --------------------------
	.section	.nv.info._ZN10layer_norm31ln_parallel_residual_fwd_kernelINS_13Kernel_traitsI6__halfffffjLj5120ELj1ELj1ELj4ELj16ENS_18Kernel_traits_baseILj5120ES2_ffffjLj128EEEEELb0ELb0ELb1EEEvNS_9FwdParamsE,"",@"SHT_CUDA_INFO"
	.sectionflags	@""
	.align	4


	//----- nvinfo : EIATTR_CUDA_API_VERSION
	.align		4
        /*0000*/ 	.byte	0x04, 0x37
        /*0002*/ 	.short	(.L_1694 - .L_1693)
.L_1693:
        /*0004*/ 	.word	0x00000082


	//----- nvinfo : EIATTR_SW2861232_WAR
	.align		4
.L_1694:
        /*0008*/ 	.byte	0x01, 0x35
	.zero		2


	//----- nvinfo : EIATTR_PARAM_CBANK
	.align		4
        /*000c*/ 	.byte	0x04, 0x0a
        /*000e*/ 	.short	(.L_1696 - .L_1695)
	.align		4
.L_1695:
        /*0010*/ 	.word	index@(.nv.constant0._ZN10layer_norm31ln_parallel_residual_fwd_kernelINS_13Kernel_traitsI6__halfffffjLj5120ELj1ELj1ELj4ELj16ENS_18Kernel_traits_baseILj5120ES2_ffffjLj128EEEEELb0ELb0ELb1EEEvNS_9FwdParamsE)
        /*0014*/ 	.short	0x0160
        /*0016*/ 	.short	0x00e8


	//----- nvinfo : EIATTR_CBANK_PARAM_SIZE
	.align		4
.L_1696:
        /*0018*/ 	.byte	0x03, 0x19
        /*001a*/ 	.short	0x00e8


	//----- nvinfo : EIATTR_KPARAM_INFO
	.align		4
        /*001c*/ 	.byte	0x04, 0x17
        /*001e*/ 	.short	(.L_1698 - .L_1697)
.L_1697:
        /*0020*/ 	.word	0x00000000
        /*0024*/ 	.short	0x0000
        /*0026*/ 	.short	0x0000
        /*0028*/ 	.byte	0x00, 0xf0, 0xa1, 0x03


	//----- nvinfo : EIATTR_MAXREG_COUNT
	.align		4
.L_1698:
        /*002c*/ 	.byte	0x03, 0x1b
        /*002e*/ 	.short	0x00ff


	//----- nvinfo : EIATTR_NUM_BARRIERS
	.align		4
        /*0030*/ 	.byte	0x02, 0x4c
        /*0032*/ 	.byte	0x01
	.zero		1


	//----- nvinfo : EIATTR_MERCURY_ISA_VERSION
	.align		4
        /*0034*/ 	.byte	0x03, 0x5f
        /*0036*/ 	.short	0x0000


	//----- nvinfo : EIATTR_COOP_GROUP_MASK_REGIDS
	.align		4
        /*0038*/ 	.byte	0x04, 0x29
        /*003a*/ 	.short	(.L_1700 - .L_1699)


	//   ....[0]....
.L_1699:
        /*003c*/ 	.word	0xffffffff


	//   ....[1]....
        /*0040*/ 	.word	0xffffffff


	//   ....[2]....
        /*0044*/ 	.word	0xffffffff


	//   ....[3]....
        /*0048*/ 	.word	0xffffffff


	//   ....[4]....
        /*004c*/ 	.word	0xffffffff


	//   ....[5]....
        /*0050*/ 	.word	0xffffffff


	//   ....[6]....
        /*0054*/ 	.word	0xffffffff


	//   ....[7]....
        /*0058*/ 	.word	0xffffffff


	//   ....[8]....
        /*005c*/ 	.word	0xffffffff


	//   ....[9]....
        /*0060*/ 	.word	0xffffffff


	//   ....[10]....
        /*0064*/ 	.word	0xffffffff


	//   ....[11]....
        /*0068*/ 	.word	0xffffffff


	//   ....[12]....
        /*006c*/ 	.word	0xffffffff


	//   ....[13]....
        /*0070*/ 	.word	0xffffffff


	//   ....[14]....
        /*0074*/ 	.word	0xffffffff


	//   ....[15]....
        /*0078*/ 	.word	0xffffffff


	//   ....[16]....
        /*007c*/ 	.word	0xffffffff


	//   ....[17]....
        /*0080*/ 	.word	0xffffffff


	//   ....[18]....
        /*0084*/ 	.word	0xffffffff


	//   ....[19]....
        /*0088*/ 	.word	0xffffffff


	//   ....[20]....
        /*008c*/ 	.word	0xffffffff


	//   ....[21]....
        /*0090*/ 	.word	0xffffffff


	//   ....[22]....
        /*0094*/ 	.word	0xffffffff


	//   ....[23]....
        /*0098*/ 	.word	0xffffffff


	//   ....[24]....
        /*009c*/ 	.word	0xffffffff


	//   ....[25]....
        /*00a0*/ 	.word	0xffffffff


	//   ....[26]....
        /*00a4*/ 	.word	0xffffffff


	//   ....[27]....
        /*00a8*/ 	.word	0xffffffff


	//----- nvinfo : EIATTR_COOP_GROUP_INSTR_OFFSETS
	.align		4
.L_1700:
        /*00ac*/ 	.byte	0x04, 0x28
        /*00ae*/ 	.short	(.L_1702 - .L_1701)


	//   ....[0]....
.L_1701:
        /*00b0*/ 	.word	0x00003f20


	//   ....[1]....
        /*00b4*/ 	.word	0x00003f50


	//   ....[2]....
        /*00b8*/ 	.word	0x00003f70


	//   ....[3]....
        /*00bc*/ 	.word	0x00003f90


	//   ....[4]....
        /*00c0*/ 	.word	0x00003fb0


	//   ....[5]....
        /*00c4*/ 	.word	0x000044e0


	//   ....[6]....
        /*00c8*/ 	.word	0x00004500


	//   ....[7]....
        /*00cc*/ 	.word	0x00004520


	//   ....[8]....
        /*00d0*/ 	.word	0x00004540


	//   ....[9]....
        /*00d4*/ 	.word	0x00004560


	//   ....[10]....
        /*00d8*/ 	.word	0x00004660


	//   ....[11]....
        /*00dc*/ 	.word	0x000046b0


	//   ....[12]....
        /*00e0*/ 	.word	0x000046d0


	//   ....[13]....
        /*00e4*/ 	.word	0x000046e0


	//   ....[14]....
        /*00e8*/ 	.word	0x000047b0


	//   ....[15]....
        /*00ec*/ 	.word	0x000047e0


	//   ....[16]....
        /*00f0*/ 	.word	0x00004880


	//   ....[17]....
        /*00f4*/ 	.word	0x000048d0


	//   ....[18]....
        /*00f8*/ 	.word	0x00005720


	//   ....[19]....
        /*00fc*/ 	.word	0x00005790


	//   ....[20]....
        /*0100*/ 	.word	0x000057f0


	//   ....[21]....
        /*0104*/ 	.word	0x00005850


	//   ....[22]....
        /*0108*/ 	.word	0x000058b0


	//   ....[23]....
        /*010c*/ 	.word	0x00005e20


	//   ....[24]....
        /*0110*/ 	.word	0x00005e80


	//   ....[25]....
        /*0114*/ 	.word	0x00005ee0


	//   ....[26]....
        /*0118*/ 	.word	0x00005f40


	//   ....[27]....
        /*011c*/ 	.word	0x00005fa0


	//----- nvinfo : EIATTR_EXIT_INSTR_OFFSETS
	.align		4
.L_1702:
        /*0120*/ 	.byte	0x04, 0x1c
        /*0122*/ 	.short	(.L_1704 - .L_1703)


	//   ....[0]....
.L_1703:
        /*0124*/ 	.word	0x000006a0


	//   ....[1]....
        /*0128*/ 	.word	0x000056d0


	//----- nvinfo : EIATTR_MAX_THREADS
	.align		4
.L_1704:
        /*012c*/ 	.byte	0x04, 0x05
        /*012e*/ 	.short	(.L_1706 - .L_1705)
.L_1705:
        /*0130*/ 	.word	0x00000080
        /*0134*/ 	.word	0x00000001
        /*0138*/ 	.word	0x00000001


	//----- nvinfo : EIATTR_CRS_STACK_SIZE
	.align		4
.L_1706:
        /*013c*/ 	.byte	0x04, 0x1e
        /*013e*/ 	.short	(.L_1708 - .L_1707)
.L_1707:
        /*0140*/ 	.word	0x00000000
.L_1708:


//--------------------- .nv.info._ZN10layer_norm31ln_parallel_residual_fwd_kernelINS_13Kernel_traitsI6__halfffffjLj5120ELj1ELj1ELj4ELj16ENS_18Kernel_traits_baseILj5120ES2_ffffjLj128EEEEELb0ELb1ELb0EEEvNS_9FwdParamsE --------------------------
	.section	.nv.info._ZN10layer_norm31ln_parallel_residual_fwd_kernelINS_13Kernel_traitsI6__halfffffjLj5120ELj1ELj1ELj4ELj16ENS_18Kernel_traits_baseILj5120ES2_ffffjLj128EEEEELb0ELb1ELb0EEEvNS_9FwdParamsE,"",@"SHT_CUDA_INFO"
	.sectionflags	@""
	.align	4


	//----- nvinfo : EIATTR_CUDA_API_VERSION
	.align		4
        /*0000*/ 	.byte	0x04, 0x37
        /*0002*/ 	.short	(.L_1710 - .L_1709)
.L_1709:
        /*0004*/ 	.word	0x00000082


	//----- nvinfo : EIATTR_SW2861232_WAR
	.align		4
.L_1710:
        /*0008*/ 	.byte	0x01, 0x35
	.zero		2


	//----- nvinfo : EIATTR_PARAM_CBANK
	.align		4
        /*000c*/ 	.byte	0x04, 0x0a
        /*000e*/ 	.short	(.L_1712 - .L_1711)
	.align		4
.L_1711:
        /*0010*/ 	.word	index@(.nv.constant0._ZN10layer_norm31ln_parallel_residual_fwd_kernelINS_13Kernel_traitsI6__halfffffjLj5120ELj1ELj1ELj4ELj16ENS_18Kernel_traits_baseILj5120ES2_ffffjLj128EEEEELb0ELb1ELb0EEEvNS_9FwdParamsE)
        /*0014*/ 	.short	0x0160
        /*0016*/ 	.short	0x00e8


	//----- nvinfo : EIATTR_CBANK_PARAM_SIZE
	.align		4
.L_1712:
        /*0018*/ 	.byte	0x03, 0x19
        /*001a*/ 	.short	0x00e8


	//----- nvinfo : EIATTR_KPARAM_INFO
	.align		4
        /*001c*/ 	.byte	0x04, 0x17
        /*001e*/ 	.short	(.L_1714 - .L_1713)
.L_1713:
        /*0020*/ 	.word	0x00000000
        /*0024*/ 	.short	0x0000
        /*0026*/ 	.short	0x0000
        /*0028*/ 	.byte	0x00, 0xf0, 0xa1, 0x03


	//----- nvinfo : EIATTR_MAXREG_COUNT
	.align		4
.L_1714:
        /*002c*/ 	.byte	0x03, 0x1b
        /*002e*/ 	.short	0x00ff


	//----- nvinfo : EIATTR_NUM_BARRIERS
	.align		4
        /*0030*/ 	.byte	0x02, 0x4c
        /*0032*/ 	.byte	0x01
	.zero		1


	//----- nvinfo : EIATTR_MERCURY_ISA_VERSION
	.align		4
        /*0034*/ 	.byte	0x03, 0x5f
        /*0036*/ 	.short	0x0000


	//----- nvinfo : EIATTR_COOP_GROUP_MASK_REGIDS
	.align		4
        /*0038*/ 	.byte	0x04, 0x29
        /*003a*/ 	.short	(.L_1716 - .L_1715)


	//   ....[0]....
.L_1715:
        /*003c*/ 	.word	0xffffffff


	//   ....[1]....
        /*0040*/ 	.word	0xffffffff


	//   ....[2]....
        /*0044*/ 	.word	0xffffffff


	//   ....[3]....
        /*0048*/ 	.word	0xffffffff


	//   ....[4]....
        /*004c*/ 	.word	0xffffffff


	//   ....[5]....
        /*0050*/ 	.word	0xffffffff


	//   ....[6]....
        /*0054*/ 	.word	0xffffffff


	//   ....[7]....
        /*0058*/ 	.word	0xffffffff


	//   ....[8]....
        /*005c*/ 	.word	0xffffffff


	//   ....[9]....
        /*0060*/ 	.word	0xffffffff


	//   ....[10]....
        /*0064*/ 	.word	0xffffffff


	//   ....[11]....
        /*0068*/ 	.word	0xffffffff


	//   ....[12]....
        /*006c*/ 	.word	0xffffffff


	//   ....[13]....
        /*0070*/ 	.word	0xffffffff


	//   ....[14]....
        /*0074*/ 	.word	0xffffffff


	//   ....[15]....
        /*0078*/ 	.word	0xffffffff


	//   ....[16]....
        /*007c*/ 	.word	0xffffffff


	//   ....[17]....
        /*0080*/ 	.word	0xffffffff


	//   ....[18]....
        /*0084*/ 	.word	0xffffffff


	//   ....[19]....
        /*0088*/ 	.word	0xffffffff


	//   ....[20]....
        /*008c*/ 	.word	0xffffffff


	//   ....[21]....
        /*0090*/ 	.word	0xffffffff


	//   ....[22]....
        /*0094*/ 	.word	0xffffffff


	//   ....[23]....
        /*0098*/ 	.word	0xffffffff


	//   ....[24]....
        /*009c*/ 	.word	0xffffffff


	//   ....[25]....
        /*00a0*/ 	.word	0xffffffff


	//   ....[26]....
        /*00a4*/ 	.word	0xffffffff


	//   ....[27]....
        /*00a8*/ 	.word	0xffffffff


	//----- nvinfo : EIATTR_COOP_GROUP_INSTR_OFFSETS
	.align		4
.L_1716:
        /*00ac*/ 	.byte	0x04, 0x28
        /*00ae*/ 	.short	(.L_1718 - .L_1717)


	//   ....[0]....
.L_1717:
        /*00b0*/ 	.word	0x00004230


	//   ....[1]....
        /*00b4*/ 	.word	0x00004260


	//   ....[2]....
        /*00b8*/ 	.word	0x000042a0


	//   ....[3]....
        /*00bc*/ 	.word	0x000042c0


	//   ....[4]....
        /*00c0*/ 	.word	0x000042e0


	//   ....[5]....
        /*00c4*/ 	.word	0x00004860


	//   ....[6]....
        /*00c8*/ 	.word	0x00004880


	//   ....[7]....
        /*00cc*/ 	.word	0x000048a0


	//   ....[8]....
        /*00d0*/ 	.word	0x000048c0


	//   ....[9]....
        /*00d4*/ 	.word	0x000048e0


	//   ....[10]....
        /*00d8*/ 	.word	0x000049f0


	//   ....[11]....
        /*00dc*/ 	.word	0x00004a40


	//   ....[12]....
        /*00e0*/ 	.word	0x00004a70


	//   ....[13]....
        /*00e4*/ 	.word	0x00004aa0


	//   ....[14]....
        /*00e8*/ 	.word	0x00004b20


	//   ....[15]....
        /*00ec*/ 	.word	0x00004b80


	//   ....[16]....
        /*00f0*/ 	.word	0x00004c00


	//   ....[17]....
        /*00f4*/ 	.word	0x00004c30


	//   ....[18]....
        /*00f8*/ 	.word	0x00005a10


	//   ....[19]....
        /*00fc*/ 	.word	0x00005a80


	//   ....[20]....
        /*0100*/ 	.word	0x00005ae0


	//   ....[21]....
        /*0104*/ 	.word	0x00005b40


	//   ....[22]....
        /*0108*/ 	.word	0x00005ba0


	//   ....[23]....
        /*010c*/ 	.word	0x00006180


	//   ....[24]....
        /*0110*/ 	.word	0x000061e0


	//   ....[25]....
        /*0114*/ 	.word	0x00006240


	//   ....[26]....
        /*0118*/ 	.word	0x000062a0


	//   ....[27]....
        /*011c*/ 	.word	0x00006310


	//----- nvinfo : EIATTR_EXIT_INSTR_OFFSETS
	.align		4
.L_1718:
        /*0120*/ 	.byte	0x04, 0x1c
        /*0122*/ 	.short	(.L_1720 - .L_1719)


	//   ....[0]....
.L_1719:
        /*0124*/ 	.word	0x00000a40


	//   ....[1]....
        /*0128*/ 	.word	0x000059c0


	//----- nvinfo : EIATTR_MAX_THREADS
	.align		4
.L_1720:
        /*012c*/ 	.byte	0x04, 0x05
        /*012e*/ 	.short	(.L_1722 - .L_1721)
.L_1721:
        /*0130*/ 	.word	0x00000080
        /*0134*/ 	.word	0x00000001
        /*0138*/ 	.word	0x00000001


	//----- nvinfo : EIATTR_CRS_STACK_SIZE
	.align		4
.L_1722:
        /*013c*/ 	.byte	0x04, 0x1e
        /*013e*/ 	.short	(.L_1724 - .L_1723)
.L_1723:
        /*0140*/ 	.word	0x00000000
.L_1724:


//--------------------- .nv.info._ZN10layer_norm31ln_parallel_residual_fwd_kernelINS_13Kernel_traitsI6__halfffffjLj5120ELj1ELj1ELj4ELj16ENS_18Kernel_traits_baseILj5120ES2_ffffjLj128EEEEELb0ELb1ELb1EEEvNS_9FwdParamsE --------------------------
	.section	.nv.info._ZN10layer_norm31ln_parallel_residual_fwd_kernelINS_13Kernel_traitsI6__halfffffjLj5120ELj1ELj1ELj4ELj16ENS_18Kernel_traits_baseILj5120ES2_ffffjLj128EEEEELb0ELb1ELb1EEEvNS_9FwdParamsE,"",@"SHT_CUDA_INFO"
	.sectionflags	@""
	.align	4


	//----- nvinfo : EIATTR_CUDA_API_VERSION
	.align		4
        /*0000*/ 	.byte	0x04, 0x37
        /*0002*/ 	.short	(.L_1726 - .L_1725)
.L_1725:
        /*0004*/ 	.word	0x00000082


	//----- nvinfo : EIATTR_SW2861232_WAR
	.align		4
.L_1726:
        /*0008*/ 	.byte	0x01, 0x35
	.zero		2


	//----- nvinfo : EIATTR_PARAM_CBANK
	.align		4
        /*000c*/ 	.byte	0x04, 0x0a
        /*000e*/ 	.short	(.L_1728 - .L_1727)
	.align		4
.L_1727:
        /*0010*/ 	.word	index@(.nv.constant0._ZN10layer_norm31ln_parallel_residual_fwd_kernelINS_13Kernel_traitsI6__halfffffjLj5120ELj1ELj1ELj4ELj16ENS_18Kernel_traits_baseILj5120ES2_ffffjLj128EEEEELb0ELb1ELb1EEEvNS_9FwdParamsE)
        /*0014*/ 	.short	0x0160
        /*0016*/ 	.short	0x00e8


	//----- nvinfo : EIATTR_CBANK_PARAM_SIZE
	.align		4
.L_1728:
        /*0018*/ 	.byte	0x03, 0x19
        /*001a*/ 	.short	0x00e8


	//----- nvinfo : EIATTR_KPARAM_INFO
	.align		4
        /*001c*/ 	.byte	0x04, 0x17
        /*001e*/ 	.short	(.L_1730 - .L_1729)
.L_1729:
        /*0020*/ 	.word	0x00000000
        /*0024*/ 	.short	0x0000
        /*0026*/ 	.short	0x0000
        /*0028*/ 	.byte	0x00, 0xf0, 0xa1, 0x03


	//----- nvinfo : EIATTR_MAXREG_COUNT
	.align		4
.L_1730:
        /*002c*/ 	.byte	0x03, 0x1b
        /*002e*/ 	.short	0x00ff


	//----- nvinfo : EIATTR_NUM_BARRIERS
	.align		4
        /*0030*/ 	.byte	0x02, 0x4c
        /*0032*/ 	.byte	0x01
	.zero		1


	//----- nvinfo : EIATTR_MERCURY_ISA_VERSION
	.align		4
        /*0034*/ 	.byte	0x03, 0x5f
        /*0036*/ 	.short	0x0000


	//----- nvinfo : EIATTR_COOP_GROUP_MASK_REGIDS
	.align		4
        /*0038*/ 	.byte	0x04, 0x29
        /*003a*/ 	.short	(.L_1732 - .L_1731)


	//   ....[0]....
.L_1731:
        /*003c*/ 	.word	0xffffffff


	//   ....[1]....
        /*0040*/ 	.word	0xffffffff


	//   ....[2]....
        /*0044*/ 	.word	0xffffffff


	//   ....[3]....
        /*0048*/ 	.word	0xffffffff


	//   ....[4]....
        /*004c*/ 	.word	0xffffffff


	//   ....[5]....
        /*0050*/ 	.word	0xffffffff


	//   ....[6]....
        /*0054*/ 	.word	0xffffffff


	//   ....[7]....
        /*0058*/ 	.word	0xffffffff


	//   ....[8]....
        /*005c*/ 	.word	0xffffffff


	//   ....[9]....
        /*0060*/ 	.word	0xffffffff


	//   ....[10]....
        /*0064*/ 	.word	0xffffffff


	//   ....[11]....
        /*0068*/ 	.word	0xffffffff


	//   ....[12]....
        /*006c*/ 	.word	0xffffffff


	//   ....[13]....
        /*0070*/ 	.word	0xffffffff


	//   ....[14]....
        /*0074*/ 	.word	0xffffffff


	//   ....[15]....
        /*0078*/ 	.word	0xffffffff


	//   ....[16]....
        /*007c*/ 	.word	0xffffffff


	//   ....[17]....
        /*0080*/ 	.word	0xffffffff


	//   ....[18]....
        /*0084*/ 	.word	0xffffffff


	//   ....[19]....
        /*0088*/ 	.word	0xffffffff


	//   ....[20]....
        /*008c*/ 	.word	0xffffffff


	//   ....[21]....
        /*0090*/ 	.word	0xffffffff


	//   ....[22]....
        /*0094*/ 	.word	0xffffffff


	//   ....[23]....
        /*0098*/ 	.word	0xffffffff


	//   ....[24]....
        /*009c*/ 	.word	0xffffffff


	//   ....[25]....
        /*00a0*/ 	.word	0xffffffff


	//   ....[26]....
        /*00a4*/ 	.word	0xffffffff


	//   ....[27]....
        /*00a8*/ 	.word	0xffffffff


	//----- nvinfo : EIATTR_COOP_GROUP_INSTR_OFFSETS
	.align		4
.L_1732:
        /*00ac*/ 	.byte	0x04, 0x28
        /*00ae*/ 	.short	(.L_1734 - .L_1733)


	//   ....[0]....
.L_1733:
        /*00b0*/ 	.word	0x00002f90


	//   ....[1]....
        /*00b4*/ 	.word	0x00002fc0


	//   ....[2]....
        /*00b8*/ 	.word	0x00002fe0


	//   ....[3]....
        /*00bc*/ 	.word	0x00003000


	//   ....[4]....
        /*00c0*/ 	.word	0x00003020


	//   ....[5]....
        /*00c4*/ 	.word	0x00003550


	//   ....[6]....
        /*00c8*/ 	.word	0x00003570


	//   ....[7]....
        /*00cc*/ 	.word	0x00003590


	//   ....[8]....
        /*00d0*/ 	.word	0x000035b0


	//   ....[9]....
        /*00d4*/ 	.word	0x000035d0


	//   ....[10]....
        /*00d8*/ 	.word	0x000036d0


	//   ....[11]....
        /*00dc*/ 	.word	0x00003730


	//   ....[12]....
        /*00e0*/ 	.word	0x00003760


	//   ....[13]....
        /*00e4*/ 	.word	0x00003770


	//   ....[14]....
        /*00e8*/ 	.word	0x00003810


	//   ....[15]....
        /*00ec*/ 	.word	0x00003850


	//   ....[16]....
        /*00f0*/ 	.word	0x000038e0


	//   ....[17]....
        /*00f4*/ 	.word	0x00003920


	//   ....[18]....
        /*00f8*/ 	.word	0x00004370


	//   ....[19]....
        /*00fc*/ 	.word	0x000043e0


	//   ....[20]....
        /*0100*/ 	.word	0x00004440


	//   ....[21]....
        /*0104*/ 	.word	0x000044a0


	//   ....[22]....
        /*0108*/ 	.word	0x00004500


	//   ....[23]....
        /*010c*/ 	.word	0x00004a70


	//   ....[24]....
        /*0110*/ 	.word	0x00004ad0


	//   ....[25]....
        /*0114*/ 	.word	0x00004b30


	//   ....[26]....
        /*0118*/ 	.word	0x00004b90


	//   ....[27]....
        /*011c*/ 	.word	0x00004bf0


	//----- nvinfo : EIATTR_EXIT_INSTR_OFFSETS
	.align		4
.L_1734:
        /*0120*/ 	.byte	0x04, 0x1c
        /*0122*/ 	.short	(.L_1736 - .L_1735)


	//   ....[0]....
.L_1735:
        /*0124*/ 	.word	0x00000180


	//   ....[1]....
        /*0128*/ 	.word	0x00004320


	//----- nvinfo : EIATTR_MAX_THREADS
	.align		4
.L_1736:
        /*012c*/ 	.byte	0x04, 0x05
        /*012e*/ 	.short	(.L_1738 - .L_1737)
.L_1737:
        /*0130*/ 	.word	0x00000080
        /*0134*/ 	.word	0x00000001
        /*0138*/ 	.word	0x00000001


	//----- nvinfo : EIATTR_CRS_STACK_SIZE
	.align		4
.L_1738:
        /*013c*/ 	.byte	0x04, 0x1e
        /*013e*/ 	.short	(.L_1740 - .L_1739)
.L_1739:
        /*0140*/ 	.word	0x00000000
.L_1740:


//--------------------- .nv.info._ZN10layer_norm31ln_parallel_residual_fwd_kernelINS_13Kernel_traitsI6__halfffffjLj5120ELj1ELj1ELj4ELj16ENS_18Kernel_traits_baseILj5120ES2_ffffjLj128EEEEELb1ELb0ELb0EEEvNS_9FwdParamsE --------------------------
	.section	.nv.info._ZN10layer_norm31ln_parallel_residual_fwd_kernelINS_13Kernel_traitsI6__halfffffjLj5120ELj1ELj1ELj4ELj16ENS_18Kernel_traits_baseILj5120ES2_ffffjLj128EEEEELb1ELb0ELb0EEEvNS_9FwdParamsE,"",@"SHT_CUDA_INFO"
	.sectionflags	@""
	.align	4


	//----- nvinfo : EIATTR_CUDA_API_VERSION
	.align		4
        /*0000*/ 	.byte	0x04, 0x37
        /*0002*/ 	.short	(.L_1742 - .L_1741)
.L_1741:
        /*0004*/ 	.word	0x00000082


	//----- nvinfo : EIATTR_SW2861232_WAR
	.align		4
.L_1742:
        /*0008*/ 	.byte	0x01, 0x35
	.zero		2


	//----- nvinfo : EIATTR_PARAM_CBANK
	.align		4
        /*000c*/ 	.byte	0x04, 0x0a
        /*000e*/ 	.short	(.L_1744 - .L_1743)
	.align		4
.L_1743:
        /*0010*/ 	.word	index@(.nv.constant0._ZN10layer_norm31ln_parallel_residual_fwd_kernelINS_13Kernel_traitsI6__halfffffjLj5120ELj1ELj1ELj4ELj16ENS_18Kernel_traits_baseILj5120ES2_ffffjLj128EEEEELb1ELb0ELb0EEEvNS_9FwdParamsE)
        /*0014*/ 	.short	0x0160
        /*0016*/ 	.short	0x00e8


	//----- nvinfo : EIATTR_CBANK_PARAM_SIZE
	.align		4
.L_1744:
        /*0018*/ 	.byte	0x03, 0x19
        /*001a*/ 	.short	0x00e8


	//----- nvinfo : EIATTR_KPARAM_INFO
	.align		4
        /*001c*/ 	.byte	0x04, 0x17
        /*001e*/ 	.short	(.L_1746 - .L_1745)
.L_1745:
        /*0020*/ 	.word	0x00000000
        /*0024*/ 	.short	0x0000
        /*0026*/ 	.short	0x0000
        /*0028*/ 	.byte	0x00, 0xf0, 0xa1, 0x03


	//----- nvinfo : EIATTR_MAXREG_COUNT
	.align		4
.L_1746:
        /*002c*/ 	.byte	0x03, 0x1b
        /*002e*/ 	.short	0x00ff


	//----- nvinfo : EIATTR_NUM_BARRIERS
	.align		4
        /*0030*/ 	.byte	0x02, 0x4c
        /*0032*/ 	.byte	0x01
	.zero		1


	//----- nvinfo : EIATTR_MERCURY_ISA_VERSION
	.align		4
        /*0034*/ 	.byte	0x03, 0x5f
        /*0036*/ 	.short	0x0000


	//----- nvinfo : EIATTR_COOP_GROUP_MASK_REGIDS
	.align		4
        /*0038*/ 	.byte	0x04, 0x29
        /*003a*/ 	.short	(.L_1748 - .L_1747)


	//   ....[0]....
.L_1747:
        /*003c*/ 	.word	0xffffffff


	//   ....[1]....
        /*0040*/ 	.word	0xffffffff


	//   ....[2]....
        /*0044*/ 	.word	0xffffffff


	//   ....[3]....
        /*0048*/ 	.word	0xffffffff


	//   ....[4]....
        /*004c*/ 	.word	0xffffffff


	//   ....[5]....
        /*0050*/ 	.word	0xffffffff


	//   ....[6]....
        /*0054*/ 	.word	0xffffffff


	//   ....[7]....
        /*0058*/ 	.word	0xffffffff


	//   ....[8]....
        /*005c*/ 	.word	0xffffffff


	//   ....[9]....
        /*0060*/ 	.word	0xffffffff


	//   ....[10]....
        /*0064*/ 	.word	0xffffffff


	//   ....[11]....
        /*0068*/ 	.word	0xffffffff


	//   ....[12]....
        /*006c*/ 	.word	0xffffffff


	//   ....[13]....
        /*0070*/ 	.word	0xffffffff


	//   ....[14]....
        /*0074*/ 	.word	0xffffffff


	//   ....[15]....
        /*0078*/ 	.word	0xffffffff


	//   ....[16]....
        /*007c*/ 	.word	0xffffffff


	//   ....[17]....
        /*0080*/ 	.word	0xffffffff


	//   ....[18]....
        /*0084*/ 	.word	0xffffffff


	//   ....[19]....
        /*0088*/ 	.word	0xffffffff


	//   ....[20]....
        /*008c*/ 	.word	0xffffffff


	//   ....[21]....
        /*0090*/ 	.word	0xffffffff


	//   ....[22]....
        /*0094*/ 	.word	0xffffffff


	//   ....[23]....
        /*0098*/ 	.word	0xffffffff


	//   ....[24]....
        /*009c*/ 	.word	0xffffffff


	//   ....[25]....
        /*00a0*/ 	.word	0xffffffff


	//   ....[26]....
        /*00a4*/ 	.word	0xffffffff


	//   ....[27]....
        /*00a8*/ 	.word	0xffffffff


	//----- nvinfo : EIATTR_COOP_GROUP_INSTR_OFFSETS
	.align		4
.L_1748:
        /*00ac*/ 	.byte	0x04, 0x28
        /*00ae*/ 	.short	(.L_1750 - .L_1749)


	//   ....[0]....
.L_1749:
        /*00b0*/ 	.word	0x0001f860


	//   ....[1]....
        /*00b4*/ 	.word	0x0001f890


	//   ....[2]....
        /*00b8*/ 	.word	0x0001f910


	//   ....[3]....
        /*00bc*/ 	.word	0x0001f930


	//   ....[4]....
        /*00c0*/ 	.word	0x0001f950


	//   ....[5]....
        /*00c4*/ 	.word	0x0001fec0


	//   ....[6]....
        /*00c8*/ 	.word	0x0001fee0


	//   ....[7]....
        /*00cc*/ 	.word	0x0001ff00


	//   ....[8]....
        /*00d0*/ 	.word	0x0001ff20


	//   ....[9]....
        /*00d4*/ 	.word	0x0001ff40


	//   ....[10]....
        /*00d8*/ 	.word	0x00020070


	//   ....[11]....
        /*00dc*/ 	.word	0x000200c0


	//   ....[12]....
        /*00e0*/ 	.word	0x000200f0


	//   ....[13]....
        /*00e4*/ 	.word	0x00020110


	//   ....[14]....
        /*00e8*/ 	.word	0x000201b0


	//   ....[15]....
        /*00ec*/ 	.word	0x000201f0


	//   ....[16]....
        /*00f0*/ 	.word	0x00020290


	//   ....[17]....
        /*00f4*/ 	.word	0x000202b0


	//   ....[18]....
        /*00f8*/ 	.word	0x000214f0


	//   ....[19]....
        /*00fc*/ 	.word	0x00021560


	//   ....[20]....
        /*0100*/ 	.word	0x000215c0


	//   ....[21]....
        /*0104*/ 	.word	0x00021620


	//   ....[22]....
        /*0108*/ 	.word	0x00021680


	//   ....[23]....
        /*010c*/ 	.word	0x00021c90


	//   ....[24]....
        /*0110*/ 	.word	0x00021cf0


	//   ....[25]....
        /*0114*/ 	.word	0x00021d50


	//   ....[26]....
        /*0118*/ 	.word	0x00021db0


	//   ....[27]....
        /*011c*/ 	.word	0x00021e20


	//----- nvinfo : EIATTR_EXIT_INSTR_OFFSETS
	.align		4
.L_1750:
        /*0120*/ 	.byte	0x04, 0x1c
        /*0122*/ 	.short	(.L_1752 - .L_1751)


	//   ....[0]....
.L_1751:
        /*0124*/ 	.word	0x00001610


	//   ....[1]....
        /*0128*/ 	.word	0x000214a0


	//----- nvinfo : EIATTR_MAX_THREADS
	.align		4
.L_1752:
        /*012c*/ 	.byte	0x04, 0x05
        /*012e*/ 	.short	(.L_1754 - .L_1753)
.L_1753:
        /*0130*/ 	.word	0x00000080
        /*0134*/ 	.word	0x00000001
        /*0138*/ 	.word	0x00000001


	//----- nvinfo : EIATTR_CRS_STACK_SIZE
	.align		4
.L_1754:
        /*013c*/ 	.byte	0x04, 0x1e
        /*013e*/ 	.short	(.L_1756 - .L_1755)
.L_1755:
        /*0140*/ 	.word	0x00000000
.L_1756:


//--------------------- .nv.info._ZN10layer_norm31ln_parallel_residual_fwd_kernelINS_13Kernel_traitsI6__halfffffjLj5120ELj1ELj1ELj4ELj16ENS_18Kernel_traits_baseILj5120ES2_ffffjLj128EEEEELb1ELb0ELb1EEEvNS_9FwdParamsE --------------------------
	.section	.nv.info._ZN10layer_norm31ln_parallel_residual_fwd_kernelINS_13Kernel_traitsI6__halfffffjLj5120ELj1ELj1ELj4ELj16ENS_18Kernel_traits_baseILj5120ES2_ffffjLj128EEEEELb1ELb0ELb1EEEvNS_9FwdParamsE,"",@"SHT_CUDA_INFO"
	.sectionflags	@""
	.align	4


	//----- nvinfo : EIATTR_CUDA_API_VERSION
	.align		4
        /*0000*/ 	.byte	0x04, 0x37
        /*0002*/ 	.short	(.L_1758 - .L_1757)
.L_1757:
        /*0004*/ 	.word	0x00000082


	//----- nvinfo : EIATTR_SW2861232_WAR
	.align		4
.L_1758:
        /*0008*/ 	.byte	0x01, 0x35
	.zero		2


	//----- nvinfo : EIATTR_PARAM_CBANK
	.align		4
        /*000c*/ 	.byte	0x04, 0x0a
        /*000e*/ 	.short	(.L_1760 - .L_1759)
	.align		4
.L_1759:
        /*0010*/ 	.word	index@(.nv.constant0._ZN10layer_norm31ln_parallel_residual_fwd_kernelINS_13Kernel_traitsI6__halfffffjLj5120ELj1ELj1ELj4ELj16ENS_18Kernel_traits_baseILj5120ES2_ffffjLj128EEEEELb1ELb0ELb1EEEvNS_9FwdParamsE)
        /*0014*/ 	.short	0x0160
        /*0016*/ 	.short	0x00e8


	//----- nvinfo : EIATTR_CBANK_PARAM_SIZE
	.align		4
.L_1760:
        /*0018*/ 	.byte	0x03, 0x19
        /*001a*/ 	.short	0x00e8


	//----- nvinfo : EIATTR_KPARAM_INFO
	.align		4
        /*001c*/ 	.byte	0x04, 0x17
        /*001e*/ 	.short	(.L_1762 - .L_1761)
.L_1761:
        /*0020*/ 	.word	0x00000000
        /*0024*/ 	.short	0x0000
        /*0026*/ 	.short	0x0000
        /*0028*/ 	.byte	0x00, 0xf0, 0xa1, 0x03


	//----- nvinfo : EIATTR_MAXREG_COUNT
	.align		4
.L_1762:
        /*002c*/ 	.byte	0x03, 0x1b
        /*002e*/ 	.short	0x00ff


	//----- nvinfo : EIATTR_NUM_BARRIERS
	.align		4
        /*0030*/ 	.byte	0x02, 0x4c
        /*0032*/ 	.byte	0x01
	.zero		1


	//----- nvinfo : EIATTR_MERCURY_ISA_VERSION
	.align		4
        /*0034*/ 	.byte	0x03, 0x5f
        /*0036*/ 	.short	0x0000


	//----- nvinfo : EIATTR_COOP_GROUP_MASK_REGIDS
	.align		4
        /*0038*/ 	.byte	0x04, 0x29
        /*003a*/ 	.short	(.L_1764 - .L_1763)


	//   ....[0]....
.L_1763:
        /*003c*/ 	.word	0xffffffff


	//   ....[1]....
        /*0040*/ 	.word	0xffffffff


	//   ....[2]....
        /*0044*/ 	.word	0xffffffff


	//   ....[3]....
        /*0048*/ 	.word	0xffffffff


	//   ....[4]....
        /*004c*/ 	.word	0xffffffff


	//   ....[5]....
        /*0050*/ 	.word	0xffffffff


	//   ....[6]....
        /*0054*/ 	.word	0xffffffff


	//   ....[7]....
        /*0058*/ 	.word	0xffffffff


	//   ....[8]....
        /*005c*/ 	.word	0xffffffff


	//   ....[9]....
        /*0060*/ 	.word	0xffffffff


	//   ....[10]....
        /*0064*/ 	.word	0xffffffff


	//   ....[11]....
        /*0068*/ 	.word	0xffffffff


	//   ....[12]....
        /*006c*/ 	.word	0xffffffff


	//   ....[13]....
        /*0070*/ 	.word	0xffffffff


	//   ....[14]....
        /*0074*/ 	.word	0xffffffff


	//   ....[15]....
        /*0078*/ 	.word	0xffffffff


	//   ....[16]....
        /*007c*/ 	.word	0xffffffff


	//   ....[17]....
        /*0080*/ 	.word	0xffffffff


	//   ....[18]....
        /*0084*/ 	.word	0xffffffff


	//   ....[19]....
        /*0088*/ 	.word	0xffffffff


	//   ....[20]....
        /*008c*/ 	.word	0xffffffff


	//   ....[21]....
        /*0090*/ 	.word	0xffffffff


	//   ....[22]....
        /*0094*/ 	.word	0xffffffff


	//   ....[23]....
        /*0098*/ 	.word	0xffffffff


	//   ....[24]....
        /*009c*/ 	.word	0xffffffff


	//   ....[25]....
        /*00a0*/ 	.word	0xffffffff


	//   ....[26]....
        /*00a4*/ 	.word	0xffffffff


	//   ....[27]....
        /*00a8*/ 	.word	0xffffffff


	//----- nvinfo : EIATTR_COOP_GROUP_INSTR_OFFSETS
	.align		4
.L_1764:
        /*00ac*/ 	.byte	0x04, 0x28
        /*00ae*/ 	.short	(.L_1766 - .L_1765)


	//   ....[0]....
.L_1765:
        /*00b0*/ 	.word	0x0001e180


	//   ....[1]....
        /*00b4*/ 	.word	0x0001e1b0


	//   ....[2]....
        /*00b8*/ 	.word	0x0001e1d0


	//   ....[3]....
        /*00bc*/ 	.word	0x0001e1f0


	//   ....[4]....
        /*00c0*/ 	.word	0x0001e210


	//   ....[5]....
        /*00c4*/ 	.word	0x0001e740


	//   ....[6]....
        /*00c8*/ 	.word	0x0001e760


	//   ....[7]....
        /*00cc*/ 	.word	0x0001e780


	//   ....[8]....
        /*00d0*/ 	.word	0x0001e7a0


	//   ....[9]....
        /*00d4*/ 	.word	0x0001e7c0


	//   ....[10]....
        /*00d8*/ 	.word	0x0001e8c0


	//   ....[11]....
        /*00dc*/ 	.word	0x0001e910


	//   ....[12]....
        /*00e0*/ 	.word	0x0001e930


	//   ....[13]....
        /*00e4*/ 	.word	0x0001e940


	//   ....[14]....
        /*00e8*/ 	.word	0x0001ea00


	//   ....[15]....
        /*00ec*/ 	.word	0x0001ea20


	//   ....[16]....
        /*00f0*/ 	.word	0x0001eb20


	//   ....[17]....
        /*00f4*/ 	.word	0x0001eb30


	//   ....[18]....
        /*00f8*/ 	.word	0x0001f9d0


	//   ....[19]....
        /*00fc*/ 	.word	0x0001fa40


	//   ....[20]....
        /*0100*/ 	.word	0x0001faa0


	//   ....[21]....
        /*0104*/ 	.word	0x0001fb00


	//   ....[22]....
        /*0108*/ 	.word	0x0001fb60


	//   ....[23]....
        /*010c*/ 	.word	0x000200d0


	//   ....[24]....
        /*0110*/ 	.word	0x00020130


	//   ....[25]....
        /*0114*/ 	.word	0x00020190


	//   ....[26]....
        /*0118*/ 	.word	0x000201f0


	//   ....[27]....
        /*011c*/ 	.word	0x00020250


	//----- nvinfo : EIATTR_EXIT_INSTR_OFFSETS
	.align		4
.L_1766:
        /*0120*/ 	.byte	0x04, 0x1c
        /*0122*/ 	.short	(.L_1768 - .L_1767)


	//   ....[0]....
.L_1767:
        /*0124*/ 	.word	0x00000a50


	//   ....[1]....
        /*0128*/ 	.word	0x0001f980


	//----- nvinfo : EIATTR_MAX_THREADS
	.align		4
.L_1768:
        /*012c*/ 	.byte	0x04, 0x05
        /*012e*/ 	.short	(.L_1770 - .L_1769)
.L_1769:
        /*0130*/ 	.word	0x00000080
        /*0134*/ 	.word	0x00000001
        /*0138*/ 	.word	0x00000001


	//----- nvinfo : EIATTR_CRS_STACK_SIZE
	.align		4
.L_1770:
        /*013c*/ 	.byte	0x04, 0x1e
        /*013e*/ 	.short	(.L_1772 - .L_1771)
.L_1771:
        /*0140*/ 	.word	0x00000000
.L_1772:


//--------------------- .nv.info._ZN10layer_norm31ln_parallel_residual_fwd_kernelINS_13Kernel_traitsI6__halfffffjLj5120ELj1ELj1ELj4ELj16ENS_18Kernel_traits_baseILj5120ES2_ffffjLj128EEEEELb1ELb1ELb0EEEvNS_9FwdParamsE --------------------------
	.section	.nv.info._ZN10layer_norm31ln_parallel_residual_fwd_kernelINS_13Kernel_traitsI6__halfffffjLj5120ELj1ELj1ELj4ELj16ENS_18Kernel_traits_baseILj5120ES2_ffffjLj128EEEEELb1ELb1ELb0EEEvNS_9FwdParamsE,"",@"SHT_CUDA_INFO"
	.sectionflags	@""
	.align	4


	//----- nvinfo : EIATTR_CUDA_API_VERSION
	.align		4
        /*0000*/ 	.byte	0x04, 0x37
        /*0002*/ 	.short	(.L_1774 - .L_1773)
.L_1773:
        /*0004*/ 	.word	0x00000082


	//----- nvinfo : EIATTR_SW2861232_WAR
	.align		4
.L_1774:
        /*0008*/ 	.byte	0x01, 0x35
	.zero		2


	//----- nvinfo : EIATTR_PARAM_CBANK
	.align		4
        /*000c*/ 	.byte	0x04, 0x0a
        /*000e*/ 	.short	(.L_1776 - .L_1775)
	.align		4
.L_1775:
        /*0010*/ 	.word	index@(.nv.constant0._ZN10layer_norm31ln_parallel_residual_fwd_kernelINS_13Kernel_traitsI6__halfffffjLj5120ELj1ELj1ELj4ELj16ENS_18Kernel_traits_baseILj5120ES2_ffffjLj128EEEEELb1ELb1ELb0EEEvNS_9FwdParamsE)
        /*0014*/ 	.short	0x0160
        /*0016*/ 	.short	0x00e8


	//----- nvinfo : EIATTR_CBANK_PARAM_SIZE
	.align		4
.L_1776:
        /*0018*/ 	.byte	0x03, 0x19
        /*001a*/ 	.short	0x00e8


	//----- nvinfo : EIATTR_KPARAM_INFO
	.align		4
        /*001c*/ 	.byte	0x04, 0x17
        /*001e*/ 	.short	(.L_1778 - .L_1777)
.L_1777:
        /*0020*/ 	.word	0x00000000
        /*0024*/ 	.short	0x0000
        /*0026*/ 	.short	0x0000
        /*0028*/ 	.byte	0x00, 0xf0, 0xa1, 0x03


	//----- nvinfo : EIATTR_MAXREG_COUNT
	.align		4
.L_1778:
        /*002c*/ 	.byte	0x03, 0x1b
        /*002e*/ 	.short	0x00ff


	//----- nvinfo : EIATTR_NUM_BARRIERS
	.align		4
        /*0030*/ 	.byte	0x02, 0x4c
        /*0032*/ 	.byte	0x01
	.zero		1


	//----- nvinfo : EIATTR_MERCURY_ISA_VERSION
	.align		4
        /*0034*/ 	.byte	0x03, 0x5f
        /*0036*/ 	.short	0x0000


	//----- nvinfo : EIATTR_COOP_GROUP_MASK_REGIDS
	.align		4
        /*0038*/ 	.byte	0x04, 0x29
        /*003a*/ 	.short	(.L_1780 - .L_1779)


	//   ....[0]....
.L_1779:
        /*003c*/ 	.word	0xffffffff


	//   ....[1]....
        /*0040*/ 	.word	0xffffffff


	//   ....[2]....
        /*0044*/ 	.word	0xffffffff


	//   ....[3]....
        /*0048*/ 	.word	0xffffffff


	//   ....[4]....
        /*004c*/ 	.word	0xffffffff


	//   ....[5]....
        /*0050*/ 	.word	0xffffffff


	//   ....[6]....
        /*0054*/ 	.word	0xffffffff


	//   ....[7]....
        /*0058*/ 	.word	0xffffffff


	//   ....[8]....
        /*005c*/ 	.word	0xffffffff


	//   ....[9]....
        /*0060*/ 	.word	0xffffffff


	//   ....[10]....
        /*0064*/ 	.word	0xffffffff


	//   ....[11]....
        /*0068*/ 	.word	0xffffffff


	//   ....[12]....
        /*006c*/ 	.word	0xffffffff


	//   ....[13]....
        /*0070*/ 	.word	0xffffffff


	//   ....[14]....
        /*0074*/ 	.word	0xffffffff


	//   ....[15]....
        /*0078*/ 	.word	0xffffffff


	//   ....[16]....
        /*007c*/ 	.word	0xffffffff


	//   ....[17]....
        /*0080*/ 	.word	0xffffffff


	//   ....[18]....
        /*0084*/ 	.word	0xffffffff


	//   ....[19]....
        /*0088*/ 	.word	0xffffffff


	//   ....[20]....
        /*008c*/ 	.word	0xffffffff


	//   ....[21]....
        /*0090*/ 	.word	0xffffffff


	//   ....[22]....
        /*0094*/ 	.word	0xffffffff


	//   ....[23]....
        /*0098*/ 	.word	0xffffffff


	//   ....[24]....
        /*009c*/ 	.word	0xffffffff


	//   ....[25]....
        /*00a0*/ 	.word	0xffffffff


	//   ....[26]....
        /*00a4*/ 	.word	0xffffffff


	//   ....[27]....
        /*00a8*/ 	.word	0xffffffff


	//----- nvinfo : EIATTR_COOP_GROUP_INSTR_OFFSETS
	.align		4
.L_1780:
        /*00ac*/ 	.byte	0x04, 0x28
        /*00ae*/ 	.short	(.L_1782 - .L_1781)


	//   ....[0]....
.L_1781:
        /*00b0*/ 	.word	0x0001e8c0


	//   ....[1]....
        /*00b4*/ 	.word	0x0001e8f0


	//   ....[2]....
        /*00b8*/ 	.word	0x0001e970


	//   ....[3]....
        /*00bc*/ 	.word	0x0001e990


	//   ....[4]....
        /*00c0*/ 	.word	0x0001e9b0


	//   ....[5]....
        /*00c4*/ 	.word	0x0001ef20


	//   ....[6]....
        /*00c8*/ 	.word	0x0001ef40


	//   ....[7]....
        /*00cc*/ 	.word	0x0001ef60


	//   ....[8]....
        /*00d0*/ 	.word	0x0001ef80


	//   ....[9]....
        /*00d4*/ 	.word	0x0001efa0


	//   ....[10]....
        /*00d8*/ 	.word	0x0001f0d0


	//   ....[11]....
        /*00dc*/ 	.word	0x0001f120


	//   ....[12]....
        /*00e0*/ 	.word	0x0001f160


	//   ....[13]....
        /*00e4*/ 	.word	0x0001f170


	//   ....[14]....
        /*00e8*/ 	.word	0x0001f240


	//   ....[15]....
        /*00ec*/ 	.word	0x0001f250


	//   ....[16]....
        /*00f0*/ 	.word	0x0001f2e0


	//   ....[17]....
        /*00f4*/ 	.word	0x0001f310


	//   ....[18]....
        /*00f8*/ 	.word	0x000200e0


	//   ....[19]....
        /*00fc*/ 	.word	0x00020140


	//   ....[20]....
        /*0100*/ 	.word	0x000201a0


	//   ....[21]....
        /*0104*/ 	.word	0x00020200


	//   ....[22]....
        /*0108*/ 	.word	0x00020260


	//   ....[23]....
        /*010c*/ 	.word	0x00020870


	//   ....[24]....
        /*0110*/ 	.word	0x000208d0


	//   ....[25]....
        /*0114*/ 	.word	0x00020930


	//   ....[26]....
        /*0118*/ 	.word	0x00020990


	//   ....[27]....
        /*011c*/ 	.word	0x00020a00


	//----- nvinfo : EIATTR_EXIT_INSTR_OFFSETS
	.align		4
.L_1782:
        /*0120*/ 	.byte	0x04, 0x1c
        /*0122*/ 	.short	(.L_1784 - .L_1783)


	//   ....[0]....
.L_1783:
        /*0124*/ 	.word	0x00000f30


	//   ....[1]....
        /*0128*/ 	.word	0x00020090


	//----- nvinfo : EIATTR_MAX_THREADS
	.align		4
.L_1784:
        /*012c*/ 	.byte	0x04, 0x05
        /*012e*/ 	.short	(.L_1786 - .L_1785)
.L_1785:
        /*0130*/ 	.word	0x00000080
        /*0134*/ 	.word	0x00000001
        /*0138*/ 	.word	0x00000001


	//----- nvinfo : EIATTR_CRS_STACK_SIZE
	.align		4
.L_1786:
        /*013c*/ 	.byte	0x04, 0x1e
        /*013e*/ 	.short	(.L_1788 - .L_1787)
.L_1787:
        /*0140*/ 	.word	0x00000000
.L_1788:


//--------------------- .nv.info._ZN10layer_norm31ln_parallel_residual_fwd_kernelINS_13Kernel_traitsI6__halfffffjLj5120ELj1ELj1ELj4ELj16ENS_18Kernel_traits_baseILj5120ES2_ffffjLj128EEEEELb1ELb1ELb1EEEvNS_9FwdParamsE --------------------------
	.section	.nv.info._ZN10layer_norm31ln_parallel_residual_fwd_kernelINS_13Kernel_traitsI6__halfffffjLj5120ELj1ELj1ELj4ELj16ENS_18Kernel_traits_baseILj5120ES2_ffffjLj128EEEEELb1ELb1ELb1EEEvNS_9FwdParamsE,"",@"SHT_CUDA_INFO"
	.sectionflags	@""
	.align	4


	//----- nvinfo : EIATTR_CUDA_API_VERSION
	.align		4
        /*0000*/ 	.byte	0x04, 0x37
        /*0002*/ 	.short	(.L_1790 - .L_1789)
.L_1789:
        /*0004*/ 	.word	0x00000082


	//----- nvinfo : EIATTR_SW2861232_WAR
	.align		4
.L_1790:
        /*0008*/ 	.byte	0x01, 0x35
	.zero		2


	//----- nvinfo : EIATTR_PARAM_CBANK
	.align		4
        /*000c*/ 	.byte	0x04, 0x0a
        /*000e*/ 	.short	(.L_1792 - .L_1791)
	.align		4
.L_1791:
        /*0010*/ 	.word	index@(.nv.constant0._ZN10layer_norm31ln_parallel_residual_fwd_kernelINS_13Kernel_traitsI6__halfffffjLj5120ELj1ELj1ELj4ELj16ENS_18Kernel_traits_baseILj5120ES2_ffffjLj128EEEEELb1ELb1ELb1EEEvNS_9FwdParamsE)
        /*0014*/ 	.short	0x0160
        /*0016*/ 	.short	0x00e8


	//----- nvinfo : EIATTR_CBANK_PARAM_SIZE
	.align		4
.L_1792:
        /*0018*/ 	.byte	0x03, 0x19
        /*001a*/ 	.short	0x00e8


	//----- nvinfo : EIATTR_KPARAM_INFO
	.align		4
        /*001c*/ 	.byte	0x04, 0x17
        /*001e*/ 	.short	(.L_1794 - .L_1793)
.L_1793:
        /*0020*/ 	.word	0x00000000
        /*0024*/ 	.short	0x0000
        /*0026*/ 	.short	0x0000
        /*0028*/ 	.byte	0x00, 0xf0, 0xa1, 0x03


	//----- nvinfo : EIATTR_MAXREG_COUNT
	.align		4
.L_1794:
        /*002c*/ 	.byte	0x03, 0x1b
        /*002e*/ 	.short	0x00ff


	//----- nvinfo : EIATTR_NUM_BARRIERS
	.align		4
        /*0030*/ 	.byte	0x02, 0x4c
        /*0032*/ 	.byte	0x01
	.zero		1


	//----- nvinfo : EIATTR_MERCURY_ISA_VERSION
	.align		4
        /*0034*/ 	.byte	0x03, 0x5f
        /*0036*/ 	.short	0x0000


	//----- nvinfo : EIATTR_COOP_GROUP_MASK_REGIDS
	.align		4
        /*0038*/ 	.byte	0x04, 0x29
        /*003a*/ 	.short	(.L_1796 - .L_1795)


	//   ....[0]....
.L_1795:
        /*003c*/ 	.word	0xffffffff


	//   ....[1]....
        /*0040*/ 	.word	0xffffffff


	//   ....[2]....
        /*0044*/ 	.word	0xffffffff


	//   ....[3]....
        /*0048*/ 	.word	0xffffffff


	//   ....[4]....
        /*004c*/ 	.word	0xffffffff


	//   ....[5]....
        /*0050*/ 	.word	0xffffffff


	//   ....[6]....
        /*0054*/ 	.word	0xffffffff


	//   ....[7]....
        /*0058*/ 	.word	0xffffffff


	//   ....[8]....
        /*005c*/ 	.word	0xffffffff


	//   ....[9]....
        /*0060*/ 	.word	0xffffffff


	//   ....[10]....
        /*0064*/ 	.word	0xffffffff


	//   ....[11]....
        /*0068*/ 	.word	0xffffffff


	//   ....[12]....
        /*006c*/ 	.word	0xffffffff


	//   ....[13]....
        /*0070*/ 	.word	0xffffffff


	//   ....[14]....
        /*0074*/ 	.word	0xffffffff


	//   ....[15]....
        /*0078*/ 	.word	0xffffffff


	//   ....[16]....
        /*007c*/ 	.word	0xffffffff


	//   ....[17]....
        /*0080*/ 	.word	0xffffffff


	//   ....[18]....
        /*0084*/ 	.word	0xffffffff


	//   ....[19]....
        /*0088*/ 	.word	0xffffffff


	//   ....[20]....
        /*008c*/ 	.word	0xffffffff


	//   ....[21]....
        /*0090*/ 	.word	0xffffffff


	//   ....[22]....
        /*0094*/ 	.word	0xffffffff


	//   ....[23]....
        /*0098*/ 	.word	0xffffffff


	//   ....[24]....
        /*009c*/ 	.word	0xffffffff


	//   ....[25]....
        /*00a0*/ 	.word	0xffffffff


	//   ....[26]....
        /*00a4*/ 	.word	0xffffffff


	//   ....[27]....
        /*00a8*/ 	.word	0xffffffff


	//----- nvinfo : EIATTR_COOP_GROUP_INSTR_OFFSETS
	.align		4
.L_1796:
        /*00ac*/ 	.byte	0x04, 0x28
        /*00ae*/ 	.short	(.L_1798 - .L_1797)


	//   ....[0]....
.L_1797:
        /*00b0*/ 	.word	0x0001d200


	//   ....[1]....
        /*00b4*/ 	.word	0x0001d230


	//   ....[2]....
        /*00b8*/ 	.word	0x0001d250


	//   ....[3]....
        /*00bc*/ 	.word	0x0001d270


	//   ....[4]....
        /*00c0*/ 	.word	0x0001d290


	//   ....[5]....
        /*00c4*/ 	.word	0x0001d7c0


	//   ....[6]....
        /*00c8*/ 	.word	0x0001d7e0


	//   ....[7]....
        /*00cc*/ 	.word	0x0001d800


	//   ....[8]....
        /*00d0*/ 	.word	0x0001d820


	//   ....[9]....
        /*00d4*/ 	.word	0x0001d840


	//   ....[10]....
        /*00d8*/ 	.word	0x0001d940


	//   ....[11]....
        /*00dc*/ 	.word	0x0001d990


	//   ....[12]....
        /*00e0*/ 	.word	0x0001d9a0


	//   ....[13]....
        /*00e4*/ 	.word	0x0001da10


	//   ....[14]....
        /*00e8*/ 	.word	0x0001dab0


	//   ....[15]....
        /*00ec*/ 	.word	0x0001db00


	//   ....[16]....
        /*00f0*/ 	.word	0x0001db90


	//   ....[17]....
        /*00f4*/ 	.word	0x0001dbc0


	//   ....[18]....
        /*00f8*/ 	.word	0x0001e630


	//   ....[19]....
        /*00fc*/ 	.word	0x0001e690


	//   ....[20]....
        /*0100*/ 	.word	0x0001e6f0


	//   ....[21]....
        /*0104*/ 	.word	0x0001e750


	//   ....[22]....
        /*0108*/ 	.word	0x0001e7b0


	//   ....[23]....
        /*010c*/ 	.word	0x0001ed20


	//   ....[24]....
        /*0110*/ 	.word	0x0001ed80


	//   ....[25]....
        /*0114*/ 	.word	0x0001ede0


	//   ....[26]....
        /*0118*/ 	.word	0x0001ee40


	//   ....[27]....
        /*011c*/ 	.word	0x0001eea0


	//----- nvinfo : EIATTR_EXIT_INSTR_OFFSETS
	.align		4
.L_1798:
        /*0120*/ 	.byte	0x04, 0x1c
        /*0122*/ 	.short	(.L_1800 - .L_1799)


	//   ....[0]....
.L_1799:
        /*0124*/ 	.word	0x000005e0


	//   ....[1]....
        /*0128*/ 	.word	0x0001e5e0


	//----- nvinfo : EIATTR_MAX_THREADS
	.align		4
.L_1800:
        /*012c*/ 	.byte	0x04, 0x05
        /*012e*/ 	.short	(.L_1802 - .L_1801)
.L_1801:
        /*0130*/ 	.word	0x00000080
        /*0134*/ 	.word	0x00000001
        /*0138*/ 	.word	0x00000001


	//----- nvinfo : EIATTR_CRS_STACK_SIZE
	.align		4
.L_1802:
        /*013c*/ 	.byte	0x04, 0x1e
        /*013e*/ 	.short	(.L_1804 - .L_1803)
.L_1803:
        /*0140*/ 	.word	0x00000000
.L_1804:


//--------------------- .nv.info._ZN10layer_norm31ln_parallel_residual_fwd_kernelINS_13Kernel_traitsIfffffjLj5120ELj1ELj1ELj4ELj16ENS_18Kernel_traits_baseILj5120EfffffjLj128EEEEELb0ELb0ELb0EEEvNS_9FwdParamsE --------------------------
	.section	.nv.info._ZN10layer_norm31ln_parallel_residual_fwd_kernelINS_13Kernel_traitsIfffffjLj5120ELj1ELj1ELj4ELj16ENS_18Kernel_traits_baseILj5120EfffffjLj128EEEEELb0ELb0ELb0EEEvNS_9FwdParamsE,"",@"SHT_CUDA_INFO"
	.sectionflags	@""
	.align	4


	//----- nvinfo : EIATTR_CUDA_API_VERSION
	.align		4
        /*0000*/ 	.byte	0x04, 0x37
        /*0002*/ 	.short	(.L_1806 - .L_1805)
.L_1805:
        /*0004*/ 	.word	0x00000082


	//----- nvinfo : EIATTR_SW2861232_WAR
	.align		4
.L_1806:
        /*0008*/ 	.byte	0x01, 0x35
	.zero		2


	//----- nvinfo : EIATTR_PARAM_CBANK
	.align		4
        /*000c*/ 	.byte	0x04, 0x0a
        /*000e*/ 	.short	(.L_1808 - .L_1807)
	.align		4
.L_1807:
        /*0010*/ 	.word	index@(.nv.constant0._ZN10layer_norm31ln_parallel_residual_fwd_kernelINS_13Kernel_traitsIfffffjLj5120ELj1ELj1ELj4ELj16ENS_18Kernel_traits_baseILj5120EfffffjLj128EEEEELb0ELb0ELb0EEEvNS_9FwdParamsE)
        /*0014*/ 	.short	0x0160
        /*0016*/ 	.short	0x00e8


	//----- nvinfo : EIATTR_CBANK_PARAM_SIZE
	.align		4
.L_1808:
        /*0018*/ 	.byte	0x03, 0x19
        /*001a*/ 	.short	0x00e8


	//----- nvinfo : EIATTR_KPARAM_INFO
	.align		4
        /*001c*/ 	.byte	0x04, 0x17
        /*001e*/ 	.short	(.L_1810 - .L_1809)
.L_1809:
        /*0020*/ 	.word	0x00000000
        /*0024*/ 	.short	0x0000
        /*0026*/ 	.short	0x0000
        /*0028*/ 	.byte	0x00, 0xf0, 0xa1, 0x03


	//----- nvinfo : EIATTR_MAXREG_COUNT
	.align		4
.L_1810:
        /*002c*/ 	.byte	0x03, 0x1b
        /*002e*/ 	.short	0x00ff


	//----- nvinfo : EIATTR_NUM_BARRIERS
	.align		4
        /*0030*/ 	.byte	0x02, 0x4c
        /*0032*/ 	.byte	0x01
	.zero		1


	//----- nvinfo : EIATTR_MERCURY_ISA_VERSION
	.align		4
        /*0034*/ 	.byte	0x03, 0x5f
        /*0036*/ 	.short	0x0000


	//----- nvinfo : EIATTR_COOP_GROUP_MASK_REGIDS
	.align		4
        /*0038*/ 	.byte	0x04, 0x29
        /*003a*/ 	.short	(.L_1812 - .L_1811)


	//   ....[0]....
.L_1811:
        /*003c*/ 	.word	0xffffffff


	//   ....[1]....
        /*0040*/ 	.word	0xffffffff


	//   ....[2]....
        /*0044*/ 	.word	0xffffffff


	//   ....[3]....
        /*0048*/ 	.word	0xffffffff


	//   ....[4]....
        /*004c*/ 	.word	0xffffffff


	//   ....[5]....
        /*0050*/ 	.word	0xffffffff


	//   ....[6]....
        /*0054*/ 	.word	0xffffffff


	//   ....[7]....
        /*0058*/ 	.word	0xffffffff


	//   ....[8]....
        /*005c*/ 	.word	0xffffffff


	//   ....[9]....
        /*0060*/ 	.word	0xffffffff


	//   ....[10]....
        /*0064*/ 	.word	0xffffffff


	//   ....[11]....
        /*0068*/ 	.word	0xffffffff


	//   ....[12]....
        /*006c*/ 	.word	0xffffffff


	//   ....[13]....
        /*0070*/ 	.word	0xffffffff


	//   ....[14]....
        /*0074*/ 	.word	0xffffffff


	//   ....[15]....
        /*0078*/ 	.word	0xffffffff


	//   ....[16]....
        /*007c*/ 	.word	0xffffffff


	//   ....[17]....
        /*0080*/ 	.word	0xffffffff


	//   ....[18]....
        /*0084*/ 	.word	0xffffffff


	//   ....[19]....
        /*0088*/ 	.word	0xffffffff


	//   ....[20]....
        /*008c*/ 	.word	0xffffffff


	//   ....[21]....
        /*0090*/ 	.word	0xffffffff


	//   ....[22]....
        /*0094*/ 	.word	0xffffffff


	//   ....[23]....
        /*0098*/ 	.word	0xffffffff


	//   ....[24]....
        /*009c*/ 	.word	0xffffffff


	//   ....[25]....
        /*00a0*/ 	.word	0xffffffff


	//   ....[26]....
        /*00a4*/ 	.word	0xffffffff


	//   ....[27]....
        /*00a8*/ 	.word	0xffffffff


	//----- nvinfo : EIATTR_COOP_GROUP_INSTR_OFFSETS
	.align		4
.L_1812:
        /*00ac*/ 	.byte	0x04, 0x28
        /*00ae*/ 	.short	(.L_1814 - .L_1813)


	//   ....[0]....
.L_1813:
        /*00b0*/ 	.word	0x00004260


	//   ....[1]....
        /*00b4*/ 	.word	0x00004290


	//   ....[2]....
        /*00b8*/ 	.word	0x000042d0


	//   ....[3]....
        /*00bc*/ 	.word	0x000042f0


	//   ....[4]....
        /*00c0*/ 	.word	0x00004310


	//   ....[5]....
        /*00c4*/ 	.word	0x00004890


	//   ....[6]....
        /*00c8*/ 	.word	0x000048b0


	//   ....[7]....
        /*00cc*/ 	.word	0x000048d0


	//   ....[8]....
        /*00d0*/ 	.word	0x000048f0


	//   ....[9]....
        /*00d4*/ 	.word	0x00004910


	//   ....[10]....
        /*00d8*/ 	.word	0x00004a30


	//   ....[11]....
        /*00dc*/ 	.word	0x00004a80


	//   ....[12]....
        /*00e0*/ 	.word	0x00004aa0


	//   ....[13]....
        /*00e4*/ 	.word	0x00004ac0


	//   ....[14]....
        /*00e8*/ 	.word	0x00004b60


	//   ....[15]....
        /*00ec*/ 	.word	0x00004ba0


	//   ....[16]....
        /*00f0*/ 	.word	0x00004c50


	//   ....[17]....
        /*00f4*/ 	.word	0x00004c90


	//   ....[18]....
        /*00f8*/ 	.word	0x00005ea0


	//   ....[19]....
        /*00fc*/ 	.word	0x00005f20


	//   ....[20]....
        /*0100*/ 	.word	0x00005f80


	//   ....[21]....
        /*0104*/ 	.word	0x00005fe0


	//   ....[22]....
        /*0108*/ 	.word	0x00006040


	//   ....[23]....
        /*010c*/ 	.word	0x00006620


	//   ....[24]....
        /*0110*/ 	.word	0x00006680


	//   ....[25]....
        /*0114*/ 	.word	0x000066e0


	//   ....[26]....
        /*0118*/ 	.word	0x00006740


	//   ....[27]....
        /*011c*/ 	.word	0x000067b0


	//----- nvinfo : EIATTR_EXIT_INSTR_OFFSETS
	.align		4
.L_1814:
        /*0120*/ 	.byte	0x04, 0x1c
        /*0122*/ 	.short	(.L_1816 - .L_1815)


	//   ....[0]....
.L_1815:
        /*0124*/ 	.word	0x000012b0


	//   ....[1]....
        /*0128*/ 	.word	0x00005e40


	//----- nvinfo : EIATTR_MAX_THREADS
	.align		4
.L_1816:
        /*012c*/ 	.byte	0x04, 0x05
        /*012e*/ 	.short	(.L_1818 - .L_1817)
.L_1817:
        /*0130*/ 	.word	0x00000080
        /*0134*/ 	.word	0x00000001
        /*0138*/ 	.word	0x00000001


	//----- nvinfo : EIATTR_CRS_STACK_SIZE
	.align		4
.L_1818:
        /*013c*/ 	.byte	0x04, 0x1e
        /*013e*/ 	.short	(.L_1820 - .L_1819)
.L_1819:
        /*0140*/ 	.word	0x00000000
.L_1820:


//--------------------- .nv.info._ZN10layer_norm31ln_parallel_residual_fwd_kernelINS_13Kernel_traitsIfffffjLj5120ELj1ELj1ELj4ELj16ENS_18Kernel_traits_baseILj5120EfffffjLj128EEEEELb0ELb0ELb1EEEvNS_9FwdParamsE --------------------------
	.section	.nv.info._ZN10layer_norm31ln_parallel_residual_fwd_kernelINS_13Kernel_traitsIfffffjLj5120ELj1ELj1ELj4ELj16ENS_18Kernel_traits_baseILj5120EfffffjLj128EEEEELb0ELb0ELb1EEEvNS_9FwdParamsE,"",@"SHT_CUDA_INFO"
	.sectionflags	@""
	.align	4


	//----- nvinfo : EIATTR_CUDA_API_VERSION
	.align		4
        /*0000*/ 	.byte	0x04, 0x37
        /*0002*/ 	.short	(.L_1822 - .L_1821)
.L_1821:
        /*0004*/ 	.word	0x00000082


	//----- nvinfo : EIATTR_SW2861232_WAR
	.align		4
.L_1822:
        /*0008*/ 	.byte	0x01, 0x35
	.zero		2


	//----- nvinfo : EIATTR_PARAM_CBANK
	.align		4
        /*000c*/ 	.byte	0x04, 0x0a
        /*000e*/ 	.short	(.L_1824 - .L_1823)
	.align		4
.L_1823:
        /*0010*/ 	.word	index@(.nv.constant0._ZN10layer_norm31ln_parallel_residual_fwd_kernelINS_13Kernel_traitsIfffffjLj5120ELj1ELj1ELj4ELj16ENS_18Kernel_traits_baseILj5120EfffffjLj128EEEEELb0ELb0ELb1EEEvNS_9FwdParamsE)
        /*0014*/ 	.short	0x0160
        /*0016*/ 	.short	0x00e8


	//----- nvinfo : EIATTR_CBANK_PARAM_SIZE
	.align		4
.L_1824:
        /*0018*/ 	.byte	0x03, 0x19
        /*001a*/ 	.short	0x00e8


	//----- nvinfo : EIATTR_KPARAM_INFO
	.align		4
        /*001c*/ 	.byte	0x04, 0x17
        /*001e*/ 	.short	(.L_1826 - .L_1825)
.L_1825:
        /*0020*/ 	.word	0x00000000
        /*0024*/ 	.short	0x0000
        /*0026*/ 	.short	0x0000
        /*0028*/ 	.byte	0x00, 0xf0, 0xa1, 0x03


	//----- nvinfo : EIATTR_MAXREG_COUNT
	.align		4
.L_1826:
        /*002c*/ 	.byte	0x03, 0x1b
        /*002e*/ 	.short	0x00ff


	//----- nvinfo : EIATTR_NUM_BARRIERS
	.align		4
        /*0030*/ 	.byte	0x02, 0x4c
        /*0032*/ 	.byte	0x01
	.zero		1


	//----- nvinfo : EIATTR_MERCURY_ISA_VERSION
	.align		4
        /*0034*/ 	.byte	0x03, 0x5f
        /*0036*/ 	.short	0x0000


	//----- nvinfo : EIATTR_COOP_GROUP_MASK_REGIDS
	.align		4
        /*0038*/ 	.byte	0x04, 0x29
        /*003a*/ 	.short	(.L_1828 - .L_1827)


	//   ....[0]....
.L_1827:
        /*003c*/ 	.word	0xffffffff


	//   ....[1]....
        /*0040*/ 	.word	0xffffffff


	//   ....[2]....
        /*0044*/ 	.word	0xffffffff


	//   ....[3]....
        /*0048*/ 	.word	0xffffffff


	//   ....[4]....
        /*004c*/ 	.word	0xffffffff


	//   ....[5]....
        /*0050*/ 	.word	0xffffffff


	//   ....[6]....
        /*0054*/ 	.word	0xffffffff


	//   ....[7]....
        /*0058*/ 	.word	0xffffffff


	//   ....[8]....
        /*005c*/ 	.word	0xffffffff


	//   ....[9]....
        /*0060*/ 	.word	0xffffffff


	//   ....[10]....
        /*0064*/ 	.word	0xffffffff


	//   ....[11]....
        /*0068*/ 	.word	0xffffffff


	//   ....[12]....
        /*006c*/ 	.word	0xffffffff


	//   ....[13]....
        /*0070*/ 	.word	0xffffffff


	//   ....[14]....
        /*0074*/ 	.word	0xffffffff


	//   ....[15]....
        /*0078*/ 	.word	0xffffffff


	//   ....[16]....
        /*007c*/ 	.word	0xffffffff


	//   ....[17]....
        /*0080*/ 	.word	0xffffffff


	//   ....[18]....
        /*0084*/ 	.word	0xffffffff


	//   ....[19]....
        /*0088*/ 	.word	0xffffffff


	//   ....[20]....
        /*008c*/ 	.word	0xffffffff


	//   ....[21]....
        /*0090*/ 	.word	0xffffffff


	//   ....[22]....
        /*0094*/ 	.word	0xffffffff


	//   ....[23]....
        /*0098*/ 	.word	0xffffffff


	//   ....[24]....
        /*009c*/ 	.word	0xffffffff


	//   ....[25]....
        /*00a0*/ 	.word	0xffffffff


	//   ....[26]....
        /*00a4*/ 	.word	0xffffffff


	//   ....[27]....
        /*00a8*/ 	.word	0xffffffff


	//----- nvinfo : EIATTR_COOP_GROUP_INSTR_OFFSETS
	.align		4
.L_1828:
        /*00ac*/ 	.byte	0x04, 0x28
        /*00ae*/ 	.short	(.L_1830 - .L_1829)


	//   ....[0]....
.L_1829:
        /*00b0*/ 	.word	0x00003160


	//   ....[1]....
        /*00b4*/ 	.word	0x00003190


	//   ....[2]....
        /*00b8*/ 	.word	0x000031b0


	//   ....[3]....
        /*00bc*/ 	.word	0x000031d0


	//   ....[4]....
        /*00c0*/ 	.word	0x000031f0


	//   ....[5]....
        /*00c4*/ 	.word	0x00003720


	//   ....[6]....
        /*00c8*/ 	.word	0x00003740


	//   ....[7]....
        /*00cc*/ 	.word	0x00003760


	//   ....[8]....
        /*00d0*/ 	.word	0x00003780


	//   ....[9]....
        /*00d4*/ 	.word	0x000037a0


	//   ....[10]....
        /*00d8*/ 	.word	0x000038c0


	//   ....[11]....
        /*00dc*/ 	.word	0x000038f0


	//   ....[12]....
        /*00e0*/ 	.word	0x00003910


	//   ....[13]....
        /*00e4*/ 	.word	0x00003920


	//   ....[14]....
        /*00e8*/ 	.word	0x000039f0


	//   ....[15]....
        /*00ec*/ 	.word	0x00003a10


	//   ....[16]....
        /*00f0*/ 	.word	0x00003ae0


	//   ....[17]....
        /*00f4*/ 	.word	0x00003b10


	//   ....[18]....
        /*00f8*/ 	.word	0x00004960


	//   ....[19]....
        /*00fc*/ 	.word	0x000049d0


	//   ....[20]....
        /*0100*/ 	.word	0x00004a30


	//   ....[21]....
        /*0104*/ 	.word	0x00004a90


	//   ....[22]....
        /*0108*/ 	.word	0x00004af0


	//   ....[23]....
        /*010c*/ 	.word	0x00005060


	//   ....[24]....
        /*0110*/ 	.word	0x000050c0


	//   ....[25]....
        /*0114*/ 	.word	0x00005120


	//   ....[26]....
        /*0118*/ 	.word	0x00005180


	//   ....[27]....
        /*011c*/ 	.word	0x000051e0


	//----- nvinfo : EIATTR_EXIT_INSTR_OFFSETS
	.align		4
.L_1830:
        /*0120*/ 	.byte	0x04, 0x1c
        /*0122*/ 	.short	(.L_1832 - .L_1831)


	//   ....[0]....
.L_1831:
        /*0124*/ 	.word	0x00000ad0


	//   ....[1]....
        /*0128*/ 	.word	0x00004910


	//----- nvinfo : EIATTR_MAX_THREADS
	.align		4
.L_1832:
        /*012c*/ 	.byte	0x04, 0x05
        /*012e*/ 	.short	(.L_1834 - .L_1833)
.L_1833:
        /*0130*/ 	.word	0x00000080
        /*0134*/ 	.word	0x00000001
        /*0138*/ 	.word	0x00000001


	//----- nvinfo : EIATTR_CRS_STACK_SIZE
	.align		4
.L_1834:
        /*013c*/ 	.byte	0x04, 0x1e
        /*013e*/ 	.short	(.L_1836 - .L_1835)
.L_1835:
        /*0140*/ 	.word	0x00000000
.L_1836:


//--------------------- .nv.info._ZN10layer_norm31ln_parallel_residual_fwd_kernelINS_13Kernel_traitsIfffffjLj5120ELj1ELj1ELj4ELj16ENS_18Kernel_traits_baseILj5120EfffffjLj128EEEEELb0ELb1ELb0EEEvNS_9FwdParamsE --------------------------
	.section	.nv.info._ZN10layer_norm31ln_parallel_residual_fwd_kernelINS_13Kernel_traitsIfffffjLj5120ELj1ELj1ELj4ELj16ENS_18Kernel_traits_baseILj5120EfffffjLj128EEEEELb0ELb1ELb0EEEvNS_9FwdParamsE,"",@"SHT_CUDA_INFO"
	.sectionflags	@""
	.align	4


	//----- nvinfo : EIATTR_CUDA_API_VERSION
	.align		4
        /*0000*/ 	.byte	0x04, 0x37
        /*0002*/ 	.short	(.L_1838 - .L_1837)
.L_1837:
        /*0004*/ 	.word	0x00000082


	//----- nvinfo : EIATTR_SW2861232_WAR
	.align		4
.L_1838:
        /*0008*/ 	.byte	0x01, 0x35
	.zero		2


	//----- nvinfo : EIATTR_PARAM_CBANK
	.align		4
        /*000c*/ 	.byte	0x04, 0x0a
        /*000e*/ 	.short	(.L_1840 - .L_1839)
	.align		4
.L_1839:
        /*0010*/ 	.word	index@(.nv.constant0._ZN10layer_norm31ln_parallel_residual_fwd_kernelINS_13Kernel_traitsIfffffjLj5120ELj1ELj1ELj4ELj16ENS_18Kernel_traits_baseILj5120EfffffjLj128EEEEELb0ELb1ELb0EEEvNS_9FwdParamsE)
        /*0014*/ 	.short	0x0160
        /*0016*/ 	.short	0x00e8


	//----- nvinfo : EIATTR_CBANK_PARAM_SIZE
	.align		4
.L_1840:
        /*0018*/ 	.byte	0x03, 0x19
        /*001a*/ 	.short	0x00e8


	//----- nvinfo : EIATTR_KPARAM_INFO
	.align		4
        /*001c*/ 	.byte	0x04, 0x17
        /*001e*/ 	.short	(.L_1842 - .L_1841)
.L_1841:
        /*0020*/ 	.word	0x00000000
        /*0024*/ 	.short	0x0000
        /*0026*/ 	.short	0x0000
        /*0028*/ 	.byte	0x00, 0xf0, 0xa1, 0x03


	//----- nvinfo : EIATTR_MAXREG_COUNT
	.align		4
.L_1842:
        /*002c*/ 	.byte	0x03, 0x1b
        /*002e*/ 	.short	0x00ff


	//----- nvinfo : EIATTR_NUM_BARRIERS
	.align		4
        /*0030*/ 	.byte	0x02, 0x4c
        /*0032*/ 	.byte	0x01
	.zero		1


	//----- nvinfo : EIATTR_MERCURY_ISA_VERSION
	.align		4
        /*0034*/ 	.byte	0x03, 0x5f
        /*0036*/ 	.short	0x0000


	//----- nvinfo : EIATTR_COOP_GROUP_MASK_REGIDS
	.align		4
        /*0038*/ 	.byte	0x04, 0x29
        /*003a*/ 	.short	(.L_1844 - .L_1843)


	//   ....[0]....
.L_1843:
        /*003c*/ 	.word	0xffffffff


	//   ....[1]....
        /*0040*/ 	.word	0xffffffff


	//   ....[2]....
        /*0044*/ 	.word	0xffffffff


	//   ....[3]....
        /*0048*/ 	.word	0xffffffff


	//   ....[4]....
        /*004c*/ 	.word	0xffffffff


	//   ....[5]....
        /*0050*/ 	.word	0xffffffff


	//   ....[6]....
        /*0054*/ 	.word	0xffffffff


	//   ....[7]....
        /*0058*/ 	.word	0xffffffff


	//   ....[8]....
        /*005c*/ 	.word	0xffffffff


	//   ....[9]....
        /*0060*/ 	.word	0xffffffff


	//   ....[10]....
        /*0064*/ 	.word	0xffffffff


	//   ....[11]....
        /*0068*/ 	.word	0xffffffff


	//   ....[12]....
        /*006c*/ 	.word	0xffffffff


	//   ....[13]....
        /*0070*/ 	.word	0xffffffff


	//   ....[14]....
        /*0074*/ 	.word	0xffffffff


	//   ....[15]....
        /*0078*/ 	.word	0xffffffff


	//   ....[16]....
        /*007c*/ 	.word	0xffffffff


	//   ....[17]....
        /*0080*/ 	.word	0xffffffff


	//   ....[18]....
        /*0084*/ 	.word	0xffffffff


	//   ....[19]....
        /*0088*/ 	.word	0xffffffff


	//   ....[20]....
        /*008c*/ 	.word	0xffffffff


	//   ....[21]....
        /*0090*/ 	.word	0xffffffff


	//   ....[22]....
        /*0094*/ 	.word	0xffffffff


	//   ....[23]....
        /*0098*/ 	.word	0xffffffff


	//   ....[24]....
        /*009c*/ 	.word	0xffffffff


	//   ....[25]....
        /*00a0*/ 	.word	0xffffffff


	//   ....[26]....
        /*00a4*/ 	.word	0xffffffff


	//   ....[27]....
        /*00a8*/ 	.word	0xffffffff


	//----- nvinfo : EIATTR_COOP_GROUP_INSTR_OFFSETS
	.align		4
.L_1844:
        /*00ac*/ 	.byte	0x04, 0x28
        /*00ae*/ 	.short	(.L_1846 - .L_1845)


	//   ....[0]....
.L_1845:
        /*00b0*/ 	.word	0x00003a10


	//   ....[1]....
        /*00b4*/ 	.word	0x00003a40


	//   ....[2]....
        /*00b8*/ 	.word	0x00003a80


	//   ....[3]....
        /*00bc*/ 	.word	0x00003aa0


	//   ....[4]....
        /*00c0*/ 	.word	0x00003ac0


	//   ....[5]....
        /*00c4*/ 	.word	0x00004040


	//   ....[6]....
        /*00c8*/ 	.word	0x00004060


	//   ....[7]....
        /*00cc*/ 	.word	0x00004080


	//   ....[8]....
        /*00d0*/ 	.word	0x000040a0


	//   ....[9]....
        /*00d4*/ 	.word	0x000040c0


	//   ....[10]....
        /*00d8*/ 	.word	0x000041d0


	//   ....[11]....
        /*00dc*/ 	.word	0x00004220


	//   ....[12]....
        /*00e0*/ 	.word	0x00004250


	//   ....[13]....
        /*00e4*/ 	.word	0x00004280


	//   ....[14]....
        /*00e8*/ 	.word	0x00004300


	//   ....[15]....
        /*00ec*/ 	.word	0x00004360


	//   ....[16]....
        /*00f0*/ 	.word	0x000043e0


	//   ....[17]....
        /*00f4*/ 	.word	0x00004410


	//   ....[18]....
        /*00f8*/ 	.word	0x000051f0


	//   ....[19]....
        /*00fc*/ 	.word	0x00005270


	//   ....[20]....
        /*0100*/ 	.word	0x000052d0


	//   ....[21]....
        /*0104*/ 	.word	0x00005330


	//   ....[22]....
        /*0108*/ 	.word	0x00005390


	//   ....[23]....
        /*010c*/ 	.word	0x00005970


	//   ....[24]....
        /*0110*/ 	.word	0x000059d0


	//   ....[25]....
        /*0114*/ 	.word	0x00005a30


	//   ....[26]....
        /*0118*/ 	.word	0x00005a90


	//   ....[27]....
        /*011c*/ 	.word	0x00005b00


	//----- nvinfo : EIATTR_EXIT_INSTR_OFFSETS
	.align		4
.L_1846:
        /*0120*/ 	.byte	0x04, 0x1c
        /*0122*/ 	.short	(.L_1848 - .L_1847)


	//   ....[0]....
.L_1847:
        /*0124*/ 	.word	0x00000aa0


	//   ....[1]....
        /*0128*/ 	.word	0x000051a0


	//----- nvinfo : EIATTR_MAX_THREADS
	.align		4
.L_1848:
        /*012c*/ 	.byte	0x04, 0x05
        /*012e*/ 	.short	(.L_1850 - .L_1849)
.L_1849:
        /*0130*/ 	.word	0x00000080
        /*0134*/ 	.word	0x00000001
        /*0138*/ 	.word	0x00000001


	//----- nvinfo : EIATTR_CRS_STACK_SIZE
	.align		4
.L_1850:
        /*013c*/ 	.byte	0x04, 0x1e
        /*013e*/ 	.short	(.L_1852 - .L_1851)
.L_1851:
        /*0140*/ 	.word	0x00000000
.L_1852:


//--------------------- .nv.info._ZN10layer_norm31ln_parallel_residual_fwd_kernelINS_13Kernel_traitsIfffffjLj5120ELj1ELj1ELj4ELj16ENS_18Kernel_traits_baseILj5120EfffffjLj128EEEEELb0ELb1ELb1EEEvNS_9FwdParamsE --------------------------
	.section	.nv.info._ZN10layer_norm31ln_parallel_residual_fwd_kernelINS_13Kernel_traitsIfffffjLj5120ELj1ELj1ELj4ELj16ENS_18Kernel_traits_baseILj5120EfffffjLj128EEEEELb0ELb1ELb1EEEvNS_9FwdParamsE,"",@"SHT_CUDA_INFO"
	.sectionflags	@""
	.align	4


	//----- nvinfo : EIATTR_CUDA_API_VERSION
	.align		4
        /*0000*/ 	.byte	0x04, 0x37
        /*0002*/ 	.short	(.L_1854 - .L_1853)
.L_1853:
        /*0004*/ 	.word	0x00000082


	//----- nvinfo : EIATTR_SW2861232_WAR
	.align		4
.L_1854:
        /*0008*/ 	.byte	0x01, 0x35
	.zero		2


	//----- nvinfo : EIATTR_PARAM_CBANK
	.align		4
        /*000c*/ 	.byte	0x04, 0x0a
        /*000e*/ 	.short	(.L_1856 - .L_1855)
	.align		4
.L_1855:
        /*0010*/ 	.word	index@(.nv.constant0._ZN10layer_norm31ln_parallel_residual_fwd_kernelINS_13Kernel_traitsIfffffjLj5120ELj1ELj1ELj4ELj16ENS_18Kernel_traits_baseILj5120EfffffjLj128EEEEELb0ELb1ELb1EEEvNS_9FwdParamsE)
        /*0014*/ 	.short	0x0160
        /*0016*/ 	.short	0x00e8


	//----- nvinfo : EIATTR_CBANK_PARAM_SIZE
	.align		4
.L_1856:
        /*0018*/ 	.byte	0x03, 0x19
        /*001a*/ 	.short	0x00e8


	//----- nvinfo : EIATTR_KPARAM_INFO
	.align		4
        /*001c*/ 	.byte	0x04, 0x17
        /*001e*/ 	.short	(.L_1858 - .L_1857)
.L_1857:
        /*0020*/ 	.word	0x00000000
        /*0024*/ 	.short	0x0000
        /*0026*/ 	.short	0x0000
        /*0028*/ 	.byte	0x00, 0xf0, 0xa1, 0x03


	//----- nvinfo : EIATTR_MAXREG_COUNT
	.align		4
.L_1858:
        /*002c*/ 	.byte	0x03, 0x1b
        /*002e*/ 	.short	0x00ff


	//----- nvinfo : EIATTR_NUM_BARRIERS
	.align		4
        /*0030*/ 	.byte	0x02, 0x4c
        /*0032*/ 	.byte	0x01
	.zero		1


	//----- nvinfo : EIATTR_MERCURY_ISA_VERSION
	.align		4
        /*0034*/ 	.byte	0x03, 0x5f
        /*0036*/ 	.short	0x0000


	//----- nvinfo : EIATTR_COOP_GROUP_MASK_REGIDS
	.align		4
        /*0038*/ 	.byte	0x04, 0x29
        /*003a*/ 	.short	(.L_1860 - .L_1859)


	//   ....[0]....
.L_1859:
        /*003c*/ 	.word	0xffffffff


	//   ....[1]....
        /*0040*/ 	.word	0xffffffff


	//   ....[2]....
        /*0044*/ 	.word	0xffffffff


	//   ....[3]....
        /*0048*/ 	.word	0xffffffff


	//   ....[4]....
        /*004c*/ 	.word	0xffffffff


	//   ....[5]....
        /*0050*/ 	.word	0xffffffff


	//   ....[6]....
        /*0054*/ 	.word	0xffffffff


	//   ....[7]....
        /*0058*/ 	.word	0xffffffff


	//   ....[8]....
        /*005c*/ 	.word	0xffffffff


	//   ....[9]....
        /*0060*/ 	.word	0xffffffff


	//   ....[10]....
        /*0064*/ 	.word	0xffffffff


	//   ....[11]....
        /*0068*/ 	.word	0xffffffff


	//   ....[12]....
        /*006c*/ 	.word	0xffffffff


	//   ....[13]....
        /*0070*/ 	.word	0xffffffff


	//   ....[14]....
        /*0074*/ 	.word	0xffffffff


	//   ....[15]....
        /*0078*/ 	.word	0xffffffff


	//   ....[16]....
        /*007c*/ 	.word	0xffffffff


	//   ....[17]....
        /*0080*/ 	.word	0xffffffff


	//   ....[18]....
        /*0084*/ 	.word	0xffffffff


	//   ....[19]....
        /*0088*/ 	.word	0xffffffff


	//   ....[20]....
        /*008c*/ 	.word	0xffffffff


	//   ....[21]....
        /*0090*/ 	.word	0xffffffff


	//   ....[22]....
        /*0094*/ 	.word	0xffffffff


	//   ....[23]....
        /*0098*/ 	.word	0xffffffff


	//   ....[24]....
        /*009c*/ 	.word	0xffffffff


	//   ....[25]....
        /*00a0*/ 	.word	0xffffffff


	//   ....[26]....
        /*00a4*/ 	.word	0xffffffff


	//   ....[27]....
        /*00a8*/ 	.word	0xffffffff


	//----- nvinfo : EIATTR_COOP_GROUP_INSTR_OFFSETS
	.align		4
.L_1860:
        /*00ac*/ 	.byte	0x04, 0x28
        /*00ae*/ 	.short	(.L_1862 - .L_1861)


	//   ....[0]....
.L_1861:
        /*00b0*/ 	.word	0x000028c0


	//   ....[1]....
        /*00b4*/ 	.word	0x000028f0


	//   ....[2]....
        /*00b8*/ 	.word	0x00002910


	//   ....[3]....
        /*00bc*/ 	.word	0x00002930


	//   ....[4]....
        /*00c0*/ 	.word	0x00002950


	//   ....[5]....
        /*00c4*/ 	.word	0x00002e80


	//   ....[6]....
        /*00c8*/ 	.word	0x00002ea0


	//   ....[7]....
        /*00cc*/ 	.word	0x00002ec0


	//   ....[8]....
        /*00d0*/ 	.word	0x00002ee0


	//   ....[9]....
        /*00d4*/ 	.word	0x00002f00


	//   ....[10]....
        /*00d8*/ 	.word	0x00003010


	//   ....[11]....
        /*00dc*/ 	.word	0x00003060


	//   ....[12]....
        /*00e0*/ 	.word	0x000030a0


	//   ....[13]....
        /*00e4*/ 	.word	0x000030c0


	//   ....[14]....
        /*00e8*/ 	.word	0x00003150


	//   ....[15]....
        /*00ec*/ 	.word	0x00003190


	//   ....[16]....
        /*00f0*/ 	.word	0x00003240


	//   ....[17]....
        /*00f4*/ 	.word	0x00003270


	//   ....[18]....
        /*00f8*/ 	.word	0x00003cb0


	//   ....[19]....
        /*00fc*/ 	.word	0x00003d20


	//   ....[20]....
        /*0100*/ 	.word	0x00003d80


	//   ....[21]....
        /*0104*/ 	.word	0x00003de0


	//   ....[22]....
        /*0108*/ 	.word	0x00003e40


	//   ....[23]....
        /*010c*/ 	.word	0x000043b0


	//   ....[24]....
        /*0110*/ 	.word	0x00004410


	//   ....[25]....
        /*0114*/ 	.word	0x00004470


	//   ....[26]....
        /*0118*/ 	.word	0x000044d0


	//   ....[27]....
        /*011c*/ 	.word	0x00004530


	//----- nvinfo : EIATTR_EXIT_INSTR_OFFSETS
	.align		4
.L_1862:
        /*0120*/ 	.byte	0x04, 0x1c
        /*0122*/ 	.short	(.L_1864 - .L_1863)


	//   ....[0]....
.L_1863:
        /*0124*/ 	.word	0x000002c0


	//   ....[1]....
        /*0128*/ 	.word	0x00003c50


	//----- nvinfo : EIATTR_MAX_THREADS
	.align		4
.L_1864:
        /*012c*/ 	.byte	0x04, 0x05
        /*012e*/ 	.short	(.L_1866 - .L_1865)
.L_1865:
        /*0130*/ 	.word	0x00000080
        /*0134*/ 	.word	0x00000001
        /*0138*/ 	.word	0x00000001


	//----- nvinfo : EIATTR_CRS_STACK_SIZE
	.align		4
.L_1866:
        /*013c*/ 	.byte	0x04, 0x1e
        /*013e*/ 	.short	(.L_1868 - .L_1867)
.L_1867:
        /*0140*/ 	.word	0x00000000
.L_1868:


//--------------------- .nv.info._ZN10layer_norm31ln_parallel_residual_fwd_kernelINS_13Kernel_traitsIfffffjLj5120ELj1ELj1ELj4ELj16ENS_18Kernel_traits_baseILj5120EfffffjLj128EEEEELb1ELb0ELb0EEEvNS_9FwdParamsE --------------------------
	.section	.nv.info._ZN10layer_norm31ln_parallel_residual_fwd_kernelINS_13Kernel_traitsIfffffjLj5120ELj1ELj1ELj4ELj16ENS_18Kernel_traits_baseILj5120EfffffjLj128EEEEELb1ELb0ELb0EEEvNS_9FwdParamsE,"",@"SHT_CUDA_INFO"
	.sectionflags	@""
	.align	4


	//----- nvinfo : EIATTR_CUDA_API_VERSION
	.align		4
        /*0000*/ 	.byte	0x04, 0x37
        /*0002*/ 	.short	(.L_1870 - .L_1869)
.L_1869:
        /*0004*/ 	.word	0x00000082


	//----- nvinfo : EIATTR_SW2861232_WAR
	.align		4
.L_1870:
        /*0008*/ 	.byte	0x01, 0x35
	.zero		2


	//----- nvinfo : EIATTR_PARAM_CBANK
	.align		4
        /*000c*/ 	.byte	0x04, 0x0a
        /*000e*/ 	.short	(.L_1872 - .L_1871)
	.align		4
.L_1871:
        /*0010*/ 	.word	index@(.nv.constant0._ZN10layer_norm31ln_parallel_residual_fwd_kernelINS_13Kernel_traitsIfffffjLj5120ELj1ELj1ELj4ELj16ENS_18Kernel_traits_baseILj5120EfffffjLj128EEEEELb1ELb0ELb0EEEvNS_9FwdParamsE)
        /*0014*/ 	.short	0x0160
        /*0016*/ 	.short	0x00e8


	//----- nvinfo : EIATTR_CBANK_PARAM_SIZE
	.align		4
.L_1872:
        /*0018*/ 	.byte	0x03, 0x19
        /*001a*/ 	.short	0x00e8


	//----- nvinfo : EIATTR_KPARAM_INFO
	.align		4
        /*001c*/ 	.byte	0x04, 0x17
        /*001e*/ 	.short	(.L_1874 - .L_1873)
.L_1873:
        /*0020*/ 	.word	0x00000000
        /*0024*/ 	.short	0x0000
        /*0026*/ 	.short	0x0000
        /*0028*/ 	.byte	0x00, 0xf0, 0xa1, 0x03


	//----- nvinfo : EIATTR_MAXREG_COUNT
	.align		4
.L_1874:
        /*002c*/ 	.byte	0x03, 0x1b
        /*002e*/ 	.short	0x00ff


	//----- nvinfo : EIATTR_NUM_BARRIERS
	.align		4
        /*0030*/ 	.byte	0x02, 0x4c
        /*0032*/ 	.byte	0x01
	.zero		1


	//----- nvinfo : EIATTR_MERCURY_ISA_VERSION
	.align		4
        /*0034*/ 	.byte	0x03, 0x5f
        /*0036*/ 	.short	0x0000


	//----- nvinfo : EIATTR_COOP_GROUP_MASK_REGIDS
	.align		4
        /*0038*/ 	.byte	0x04, 0x29
        /*003a*/ 	.short	(.L_1876 - .L_1875)


	//   ....[0]....
.L_1875:
        /*003c*/ 	.word	0xffffffff


	//   ....[1]....
        /*0040*/ 	.word	0xffffffff


	//   ....[2]....
        /*0044*/ 	.word	0xffffffff


	//   ....[3]....
        /*0048*/ 	.word	0xffffffff


	//   ....[4]....
        /*004c*/ 	.word	0xffffffff


	//   ....[5]....
        /*0050*/ 	.word	0xffffffff


	//   ....[6]....
        /*0054*/ 	.word	0xffffffff


	//   ....[7]....
        /*0058*/ 	.word	0xffffffff


	//   ....[8]....
        /*005c*/ 	.word	0xffffffff


	//   ....[9]....
        /*0060*/ 	.word	0xffffffff


	//   ....[10]....
        /*0064*/ 	.word	0xffffffff


	//   ....[11]....
        /*0068*/ 	.word	0xffffffff


	//   ....[12]....
        /*006c*/ 	.word	0xffffffff


	//   ....[13]....
        /*0070*/ 	.word	0xffffffff


	//   ....[14]....
        /*0074*/ 	.word	0xffffffff


	//   ....[15]....
        /*0078*/ 	.word	0xffffffff


	//   ....[16]....
        /*007c*/ 	.word	0xffffffff


	//   ....[17]....
        /*0080*/ 	.word	0xffffffff


	//   ....[18]....
        /*0084*/ 	.word	0xffffffff


	//   ....[19]....
        /*0088*/ 	.word	0xffffffff


	//   ....[20]....
        /*008c*/ 	.word	0xffffffff


	//   ....[21]....
        /*0090*/ 	.word	0xffffffff


	//   ....[22]....
        /*0094*/ 	.word	0xffffffff


	//   ....[23]....
        /*0098*/ 	.word	0xffffffff


	//   ....[24]....
        /*009c*/ 	.word	0xffffffff


	//   ....[25]....
        /*00a0*/ 	.word	0xffffffff


	//   ....[26]....
        /*00a4*/ 	.word	0xffffffff


	//   ....[27]....
        /*00a8*/ 	.word	0xffffffff


	//----- nvinfo : EIATTR_COOP_GROUP_INSTR_OFFSETS
	.align		4
.L_1876:
        /*00ac*/ 	.byte	0x04, 0x28
        /*00ae*/ 	.short	(.L_1878 - .L_1877)


	//   ....[0]....
.L_1877:
        /*00b0*/ 	.word	0x0001e800


	//   ....[1]....
        /*00b4*/ 	.word	0x0001e830


	//   ....[2]....
        /*00b8*/ 	.word	0x0001e8b0


	//   ....[3]....
        /*00bc*/ 	.word	0x0001e8d0


	//   ....[4]....
        /*00c0*/ 	.word	0x0001e8f0


	//   ....[5]....
        /*00c4*/ 	.word	0x0001ee60


	//   ....[6]....
        /*00c8*/ 	.word	0x0001ee80


	//   ....[7]....
        /*00cc*/ 	.word	0x0001eea0


	//   ....[8]....
        /*00d0*/ 	.word	0x0001eec0


	//   ....[9]....
        /*00d4*/ 	.word	0x0001eee0


	//   ....[10]....
        /*00d8*/ 	.word	0x0001f010


	//   ....[11]....
        /*00dc*/ 	.word	0x0001f060


	//   ....[12]....
        /*00e0*/ 	.word	0x0001f090


	//   ....[13]....
        /*00e4*/ 	.word	0x0001f0b0


	//   ....[14]....
        /*00e8*/ 	.word	0x0001f150


	//   ....[15]....
        /*00ec*/ 	.word	0x0001f190


	//   ....[16]....
        /*00f0*/ 	.word	0x0001f220


	//   ....[17]....
        /*00f4*/ 	.word	0x0001f250


	//   ....[18]....
        /*00f8*/ 	.word	0x00020490


	//   ....[19]....
        /*00fc*/ 	.word	0x00020500


	//   ....[20]....
        /*0100*/ 	.word	0x00020560


	//   ....[21]....
        /*0104*/ 	.word	0x000205c0


	//   ....[22]....
        /*0108*/ 	.word	0x00020620


	//   ....[23]....
        /*010c*/ 	.word	0x00020c30


	//   ....[24]....
        /*0110*/ 	.word	0x00020c90


	//   ....[25]....
        /*0114*/ 	.word	0x00020cf0


	//   ....[26]....
        /*0118*/ 	.word	0x00020d50


	//   ....[27]....
        /*011c*/ 	.word	0x00020dc0


	//----- nvinfo : EIATTR_EXIT_INSTR_OFFSETS
	.align		4
.L_1878:
        /*0120*/ 	.byte	0x04, 0x1c
        /*0122*/ 	.short	(.L_1880 - .L_1879)


	//   ....[0]....
.L_1879:
        /*0124*/ 	.word	0x00001730


	//   ....[1]....
        /*0128*/ 	.word	0x00020440


	//----- nvinfo : EIATTR_MAX_THREADS
	.align		4
.L_1880:
        /*012c*/ 	.byte	0x04, 0x05
        /*012e*/ 	.short	(.L_1882 - .L_1881)
.L_1881:
        /*0130*/ 	.word	0x00000080
        /*0134*/ 	.word	0x00000001
        /*0138*/ 	.word	0x00000001


	//----- nvinfo : EIATTR_CRS_STACK_SIZE
	.align		4
.L_1882:
        /*013c*/ 	.byte	0x04, 0x1e
        /*013e*/ 	.short	(.L_1884 - .L_1883)
.L_1883:
        /*0140*/ 	.word	0x00000000
.L_1884:


//--------------------- .nv.info._ZN10layer_norm31ln_parallel_residual_fwd_kernelINS_13Kernel_traitsIfffffjLj5120ELj1ELj1ELj4ELj16ENS_18Kernel_traits_baseILj5120EfffffjLj128EEEEELb1ELb0ELb1EEEvNS_9FwdParamsE --------------------------
	.section	.nv.info._ZN10layer_norm31ln_parallel_residual_fwd_kernelINS_13Kernel_traitsIfffffjLj5120ELj1ELj1ELj4ELj16ENS_18Kernel_traits_baseILj5120EfffffjLj128EEEEELb1ELb0ELb1EEEvNS_9FwdParamsE,"",@"SHT_CUDA_INFO"
	.sectionflags	@""
	.align	4


	//----- nvinfo : EIATTR_CUDA_API_VERSION
	.align		4
        /*0000*/ 	.byte	0x04, 0x37
        /*0002*/ 	.short	(.L_1886 - .L_1885)
.L_1885:
        /*0004*/ 	.word	0x00000082


	//----- nvinfo : EIATTR_SW2861232_WAR
	.align		4
.L_1886:
        /*0008*/ 	.byte	0x01, 0x35
	.zero		2


	//----- nvinfo : EIATTR_PARAM_CBANK
	.align		4
        /*000c*/ 	.byte	0x04, 0x0a
        /*000e*/ 	.short	(.L_1888 - .L_1887)
	.align		4
.L_1887:
        /*0010*/ 	.word	index@(.nv.constant0._ZN10layer_norm31ln_parallel_residual_fwd_kernelINS_13Kernel_traitsIfffffjLj5120ELj1ELj1ELj4ELj16ENS_18Kernel_traits_baseILj5120EfffffjLj128EEEEELb1ELb0ELb1EEEvNS_9FwdParamsE)
        /*0014*/ 	.short	0x0160
        /*0016*/ 	.short	0x00e8


	//----- nvinfo : EIATTR_CBANK_PARAM_SIZE
	.align		4
.L_1888:
        /*0018*/ 	.byte	0x03, 0x19
        /*001a*/ 	.short	0x00e8


	//----- nvinfo : EIATTR_KPARAM_INFO
	.align		4
        /*001c*/ 	.byte	0x04, 0x17
        /*001e*/ 	.short	(.L_1890 - .L_1889)
.L_1889:
        /*0020*/ 	.word	0x00000000
        /*0024*/ 	.short	0x0000
        /*0026*/ 	.short	0x0000
        /*0028*/ 	.byte	0x00, 0xf0, 0xa1, 0x03


	//----- nvinfo : EIATTR_MAXREG_COUNT
	.align		4
.L_1890:
        /*002c*/ 	.byte	0x03, 0x1b
        /*002e*/ 	.short	0x00ff


	//----- nvinfo : EIATTR_NUM_BARRIERS
	.align		4
        /*0030*/ 	.byte	0x02, 0x4c
        /*0032*/ 	.byte	0x01
	.zero		1


	//----- nvinfo : EIATTR_MERCURY_ISA_VERSION
	.align		4
        /*0034*/ 	.byte	0x03, 0x5f
        /*0036*/ 	.short	0x0000


	//----- nvinfo : EIATTR_COOP_GROUP_MASK_REGIDS
	.align		4
        /*0038*/ 	.byte	0x04, 0x29
        /*003a*/ 	.short	(.L_1892 - .L_1891)


	//   ....[0]....
.L_1891:
        /*003c*/ 	.word	0xffffffff


	//   ....[1]....
        /*0040*/ 	.word	0xffffffff


	//   ....[2]....
        /*0044*/ 	.word	0xffffffff


	//   ....[3]....
        /*0048*/ 	.word	0xffffffff


	//   ....[4]....
        /*004c*/ 	.word	0xffffffff


	//   ....[5]....
        /*0050*/ 	.word	0xffffffff


	//   ....[6]....
        /*0054*/ 	.word	0xffffffff


	//   ....[7]....
        /*0058*/ 	.word	0xffffffff


	//   ....[8]....
        /*005c*/ 	.word	0xffffffff


	//   ....[9]....
        /*0060*/ 	.word	0xffffffff


	//   ....[10]....
        /*0064*/ 	.word	0xffffffff


	//   ....[11]....
        /*0068*/ 	.word	0xffffffff


	//   ....[12]....
        /*006c*/ 	.word	0xffffffff


	//   ....[13]....
        /*0070*/ 	.word	0xffffffff


	//   ....[14]....
        /*0074*/ 	.word	0xffffffff


	//   ....[15]....
        /*0078*/ 	.word	0xffffffff


	//   ....[16]....
        /*007c*/ 	.word	0xffffffff


	//   ....[17]....
        /*0080*/ 	.word	0xffffffff


	//   ....[18]....
        /*0084*/ 	.word	0xffffffff


	//   ....[19]....
        /*0088*/ 	.word	0xffffffff


	//   ....[20]....
        /*008c*/ 	.word	0xffffffff


	//   ....[21]....
        /*0090*/ 	.word	0xffffffff


	//   ....[22]....
        /*0094*/ 	.word	0xffffffff


	//   ....[23]....
        /*0098*/ 	.word	0xffffffff


	//   ....[24]....
        /*009c*/ 	.word	0xffffffff


	//   ....[25]....
        /*00a0*/ 	.word	0xffffffff


	//   ....[26]....
        /*00a4*/ 	.word	0xffffffff


	//   ....[27]....
        /*00a8*/ 	.word	0xffffffff


	//----- nvinfo : EIATTR_COOP_GROUP_INSTR_OFFSETS
	.align		4
.L_1892:
        /*00ac*/ 	.byte	0x04, 0x28
        /*00ae*/ 	.short	(.L_1894 - .L_1893)


	//   ....[0]....
.L_1893:
        /*00b0*/ 	.word	0x0001d230


	//   ....[1]....
        /*00b4*/ 	.word	0x0001d260


	//   ....[2]....
        /*00b8*/ 	.word	0x0001d280


	//   ....[3]....
        /*00bc*/ 	.word	0x0001d2a0


	//   ....[4]....
        /*00c0*/ 	.word	0x0001d2c0


	//   ....[5]....
        /*00c4*/ 	.word	0x0001d7f0


	//   ....[6]....
        /*00c8*/ 	.word	0x0001d810


	//   ....[7]....
        /*00cc*/ 	.word	0x0001d830


	//   ....[8]....
        /*00d0*/ 	.word	0x0001d850


	//   ....[9]....
        /*00d4*/ 	.word	0x0001d870


	//   ....[10]....
        /*00d8*/ 	.word	0x0001d990


	//   ....[11]....
        /*00dc*/ 	.word	0x0001d9c0


	//   ....[12]....
        /*00e0*/ 	.word	0x0001d9e0


	//   ....[13]....
        /*00e4*/ 	.word	0x0001d9f0


	//   ....[14]....
        /*00e8*/ 	.word	0x0001da90


	//   ....[15]....
        /*00ec*/ 	.word	0x0001dad0


	//   ....[16]....
        /*00f0*/ 	.word	0x0001dbd0


	//   ....[17]....
        /*00f4*/ 	.word	0x0001dbe0


	//   ....[18]....
        /*00f8*/ 	.word	0x0001ea80


	//   ....[19]....
        /*00fc*/ 	.word	0x0001eaf0


	//   ....[20]....
        /*0100*/ 	.word	0x0001eb50


	//   ....[21]....
        /*0104*/ 	.word	0x0001ebb0


	//   ....[22]....
        /*0108*/ 	.word	0x0001ec10


	//   ....[23]....
        /*010c*/ 	.word	0x0001f180


	//   ....[24]....
        /*0110*/ 	.word	0x0001f1e0


	//   ....[25]....
        /*0114*/ 	.word	0x0001f240


	//   ....[26]....
        /*0118*/ 	.word	0x0001f2a0


	//   ....[27]....
        /*011c*/ 	.word	0x0001f300


	//----- nvinfo : EIATTR_EXIT_INSTR_OFFSETS
	.align		4
.L_1894:
        /*0120*/ 	.byte	0x04, 0x1c
        /*0122*/ 	.short	(.L_1896 - .L_1895)


	//   ....[0]....
.L_1895:
        /*0124*/ 	.word	0x00000e60


	//   ....[1]....
        /*0128*/ 	.word	0x0001ea30


	//----- nvinfo : EIATTR_MAX_THREADS
	.align		4
.L_1896:
        /*012c*/ 	.byte	0x04, 0x05
        /*012e*/ 	.short	(.L_1898 - .L_1897)
.L_1897:
        /*0130*/ 	.word	0x00000080
        /*0134*/ 	.word	0x00000001
        /*0138*/ 	.word	0x00000001


	//----- nvinfo : EIATTR_CRS_STACK_SIZE
	.align		4
.L_1898:
        /*013c*/ 	.byte	0x04, 0x1e
        /*013e*/ 	.short	(.L_1900 - .L_1899)
.L_1899:
        /*0140*/ 	.word	0x00000000
.L_1900:


//--------------------- .nv.info._ZN10layer_norm31ln_parallel_residual_fwd_kernelINS_13Kernel_traitsIfffffjLj5120ELj1ELj1ELj4ELj16ENS_18Kernel_traits_baseILj5120EfffffjLj128EEEEELb1ELb1ELb0EEEvNS_9FwdParamsE --------------------------
	.section	.nv.info._ZN10layer_norm31ln_parallel_residual_fwd_kernelINS_13Kernel_traitsIfffffjLj5120ELj1ELj1ELj4ELj16ENS_18Kernel_traits_baseILj5120EfffffjLj128EEEEELb1ELb1ELb0EEEvNS_9FwdParamsE,"",@"SHT_CUDA_INFO"
	.sectionflags	@""
	.align	4


	//----- nvinfo : EIATTR_CUDA_API_VERSION
	.align		4
        /*0000*/ 	.byte	0x04, 0x37
        /*0002*/ 	.short	(.L_1902 - .L_1901)
.L_1901:
        /*0004*/ 	.word	0x00000082


	//----- nvinfo : EIATTR_SW2861232_WAR
	.align		4
.L_1902:
        /*0008*/ 	.byte	0x01, 0x35
	.zero		2


	//----- nvinfo : EIATTR_PARAM_CBANK
	.align		4
        /*000c*/ 	.byte	0x04, 0x0a
        /*000e*/ 	.short	(.L_1904 - .L_1903)
	.align		4
.L_1903:
        /*0010*/ 	.word	index@(.nv.constant0._ZN10layer_norm31ln_parallel_residual_fwd_kernelINS_13Kernel_traitsIfffffjLj5120ELj1ELj1ELj4ELj16ENS_18Kernel_traits_baseILj5120EfffffjLj128EEEEELb1ELb1ELb0EEEvNS_9FwdParamsE)
        /*0014*/ 	.short	0x0160
        /*0016*/ 	.short	0x00e8


	//----- nvinfo : EIATTR_CBANK_PARAM_SIZE
	.align		4
.L_1904:
        /*0018*/ 	.byte	0x03, 0x19
        /*001a*/ 	.short	0x00e8


	//----- nvinfo : EIATTR_KPARAM_INFO
	.align		4
        /*001c*/ 	.byte	0x04, 0x17
        /*001e*/ 	.short	(.L_1906 - .L_1905)
.L_1905:
        /*0020*/ 	.word	0x00000000
        /*0024*/ 	.short	0x0000
        /*0026*/ 	.short	0x0000
        /*0028*/ 	.byte	0x00, 0xf0, 0xa1, 0x03


	//----- nvinfo : EIATTR_MAXREG_COUNT
	.align		4
.L_1906:
        /*002c*/ 	.byte	0x03, 0x1b
        /*002e*/ 	.short	0x00ff


	//----- nvinfo : EIATTR_NUM_BARRIERS
	.align		4
        /*0030*/ 	.byte	0x02, 0x4c
        /*0032*/ 	.byte	0x01
	.zero		1


	//----- nvinfo : EIATTR_MERCURY_ISA_VERSION
	.align		4
        /*0034*/ 	.byte	0x03, 0x5f
        /*0036*/ 	.short	0x0000


	//----- nvinfo : EIATTR_COOP_GROUP_MASK_REGIDS
	.align		4
        /*0038*/ 	.byte	0x04, 0x29
        /*003a*/ 	.short	(.L_1908 - .L_1907)


	//   ....[0]....
.L_1907:
        /*003c*/ 	.word	0xffffffff


	//   ....[1]....
        /*0040*/ 	.word	0xffffffff


	//   ....[2]....
        /*0044*/ 	.word	0xffffffff


	//   ....[3]....
        /*0048*/ 	.word	0xffffffff


	//   ....[4]....
        /*004c*/ 	.word	0xffffffff


	//   ....[5]....
        /*0050*/ 	.word	0xffffffff


	//   ....[6]....
        /*0054*/ 	.word	0xffffffff


	//   ....[7]....
        /*0058*/ 	.word	0xffffffff


	//   ....[8]....
        /*005c*/ 	.word	0xffffffff


	//   ....[9]....
        /*0060*/ 	.word	0xffffffff


	//   ....[10]....
        /*0064*/ 	.word	0xffffffff


	//   ....[11]....
        /*0068*/ 	.word	0xffffffff


	//   ....[12]....
        /*006c*/ 	.word	0xffffffff


	//   ....[13]....
        /*0070*/ 	.word	0xffffffff


	//   ....[14]....
        /*0074*/ 	.word	0xffffffff


	//   ....[15]....
        /*0078*/ 	.word	0xffffffff


	//   ....[16]....
        /*007c*/ 	.word	0xffffffff


	//   ....[17]....
        /*0080*/ 	.word	0xffffffff


	//   ....[18]....
        /*0084*/ 	.word	0xffffffff


	//   ....[19]....
        /*0088*/ 	.word	0xffffffff


	//   ....[20]....
        /*008c*/ 	.word	0xffffffff


	//   ....[21]....
        /*0090*/ 	.word	0xffffffff


	//   ....[22]....
        /*0094*/ 	.word	0xffffffff


	//   ....[23]....
        /*0098*/ 	.word	0xffffffff


	//   ....[24]....
        /*009c*/ 	.word	0xffffffff


	//   ....[25]....
        /*00a0*/ 	.word	0xffffffff


	//   ....[26]....
        /*00a4*/ 	.word	0xffffffff


	//   ....[27]....
        /*00a8*/ 	.word	0xffffffff


	//----- nvinfo : EIATTR_COOP_GROUP_INSTR_OFFSETS
	.align		4
.L_1908:
        /*00ac*/ 	.byte	0x04, 0x28
        /*00ae*/ 	.short	(.L_1910 - .L_1909)


	//   ....[0]....
.L_1909:
        /*00b0*/ 	.word	0x0001e080


	//   ....[1]....
        /*00b4*/ 	.word	0x0001e0b0


	//   ....[2]....
        /*00b8*/ 	.word	0x0001e130


	//   ....[3]....
        /*00bc*/ 	.word	0x0001e150


	//   ....[4]....
        /*00c0*/ 	.word	0x0001e170


	//   ....[5]....
        /*00c4*/ 	.word	0x0001e6e0


	//   ....[6]....
        /*00c8*/ 	.word	0x0001e700


	//   ....[7]....
        /*00cc*/ 	.word	0x0001e720


	//   ....[8]....
        /*00d0*/ 	.word	0x0001e740


	//   ....[9]....
        /*00d4*/ 	.word	0x0001e760


	//   ....[10]....
        /*00d8*/ 	.word	0x0001e890


	//   ....[11]....
        /*00dc*/ 	.word	0x0001e8e0


	//   ....[12]....
        /*00e0*/ 	.word	0x0001e910


	//   ....[13]....
        /*00e4*/ 	.word	0x0001e930


	//   ....[14]....
        /*00e8*/ 	.word	0x0001ea00


	//   ....[15]....
        /*00ec*/ 	.word	0x0001ea10


	//   ....[16]....
        /*00f0*/ 	.word	0x0001eaa0


	//   ....[17]....
        /*00f4*/ 	.word	0x0001ead0


	//   ....[18]....
        /*00f8*/ 	.word	0x0001f8a0


	//   ....[19]....
        /*00fc*/ 	.word	0x0001f900


	//   ....[20]....
        /*0100*/ 	.word	0x0001f960


	//   ....[21]....
        /*0104*/ 	.word	0x0001f9c0


	//   ....[22]....
        /*0108*/ 	.word	0x0001fa20


	//   ....[23]....
        /*010c*/ 	.word	0x00020030


	//   ....[24]....
        /*0110*/ 	.word	0x00020090


	//   ....[25]....
        /*0114*/ 	.word	0x000200f0


	//   ....[26]....
        /*0118*/ 	.word	0x00020150


	//   ....[27]....
        /*011c*/ 	.word	0x000201c0


	//----- nvinfo : EIATTR_EXIT_INSTR_OFFSETS
	.align		4
.L_1910:
        /*0120*/ 	.byte	0x04, 0x1c
        /*0122*/ 	.short	(.L_1912 - .L_1911)


	//   ....[0]....
.L_1911:
        /*0124*/ 	.word	0x00000fb0


	//   ....[1]....
        /*0128*/ 	.word	0x0001f850


	//----- nvinfo : EIATTR_MAX_THREADS
	.align		4
.L_1912:
        /*012c*/ 	.byte	0x04, 0x05
        /*012e*/ 	.short	(.L_1914 - .L_1913)
.L_1913:
        /*0130*/ 	.word	0x00000080
        /*0134*/ 	.word	0x00000001
        /*0138*/ 	.word	0x00000001


	//----- nvinfo : EIATTR_CRS_STACK_SIZE
	.align		4
.L_1914:
        /*013c*/ 	.byte	0x04, 0x1e
        /*013e*/ 	.short	(.L_1916 - .L_1915)
.L_1915:
        /*0140*/ 	.word	0x00000000
.L_1916:


//--------------------- .nv.info._ZN10layer_norm31ln_parallel_residual_fwd_kernelINS_13Kernel_traitsIfffffjLj5120ELj1ELj1ELj4ELj16ENS_18Kernel_traits_baseILj5120EfffffjLj128EEEEELb1ELb1ELb1EEEvNS_9FwdParamsE --------------------------
	.section	.nv.info._ZN10layer_norm31ln_parallel_residual_fwd_kernelINS_13Kernel_traitsIfffffjLj5120ELj1ELj1ELj4ELj16ENS_18Kernel_traits_baseILj5120EfffffjLj128EEEEELb1ELb1ELb1EEEvNS_9FwdParamsE,"",@"SHT_CUDA_INFO"
	.sectionflags	@""
	.align	4


	//----- nvinfo : EIATTR_CUDA_API_VERSION
	.align		4
        /*0000*/ 	.byte	0x04, 0x37
        /*0002*/ 	.short	(.L_1918 - .L_1917)
.L_1917:
        /*0004*/ 	.word	0x00000082


	//----- nvinfo : EIATTR_SW2861232_WAR
	.align		4
.L_1918:
        /*0008*/ 	.byte	0x01, 0x35
	.zero		2


	//----- nvinfo : EIATTR_PARAM_CBANK
	.align		4
        /*000c*/ 	.byte	0x04, 0x0a
        /*000e*/ 	.short	(.L_1920 - .L_1919)
	.align		4
.L_1919:
        /*0010*/ 	.word	index@(.nv.constant0._ZN10layer_norm31ln_parallel_residual_fwd_kernelINS_13Kernel_traitsIfffffjLj5120ELj1ELj1ELj4ELj16ENS_18Kernel_traits_baseILj5120EfffffjLj128EEEEELb1ELb1ELb1EEEvNS_9FwdParamsE)
        /*0014*/ 	.short	0x0160
        /*0016*/ 	.short	0x00e8


	//----- nvinfo : EIATTR_CBANK_PARAM_SIZE
	.align		4
.L_1920:
        /*0018*/ 	.byte	0x03, 0x19
        /*001a*/ 	.short	0x00e8


	//----- nvinfo : EIATTR_KPARAM_INFO
	.align		4
        /*001c*/ 	.byte	0x04, 0x17
        /*001e*/ 	.short	(.L_1922 - .L_1921)
.L_1921:
        /*0020*/ 	.word	0x00000000
        /*0024*/ 	.short	0x0000
        /*0026*/ 	.short	0x0000
        /*0028*/ 	.byte	0x00, 0xf0, 0xa1, 0x03


	//----- nvinfo : EIATTR_MAXREG_COUNT
	.align		4
.L_1922:
        /*002c*/ 	.byte	0x03, 0x1b
        /*002e*/ 	.short	0x00ff


	//----- nvinfo : EIATTR_NUM_BARRIERS
	.align		4
        /*0030*/ 	.byte	0x02, 0x4c
        /*0032*/ 	.byte	0x01
	.zero		1


	//----- nvinfo : EIATTR_MERCURY_ISA_VERSION
	.align		4
        /*0034*/ 	.byte	0x03, 0x5f
        /*0036*/ 	.short	0x0000


	//----- nvinfo : EIATTR_COOP_GROUP_MASK_REGIDS
	.align		4
        /*0038*/ 	.byte	0x04, 0x29
        /*003a*/ 	.short	(.L_1924 - .L_1923)


	//   ....[0]....
.L_1923:
        /*003c*/ 	.word	0xffffffff


	//   ....[1]....
        /*0040*/ 	.word	0xffffffff


	//   ....[2]....
        /*0044*/ 	.word	0xffffffff


	//   ....[3]....
        /*0048*/ 	.word	0xffffffff


	//   ....[4]....
        /*004c*/ 	.word	0xffffffff


	//   ....[5]....
        /*0050*/ 	.word	0xffffffff


	//   ....[6]....
        /*0054*/ 	.word	0xffffffff


	//   ....[7]....
        /*0058*/ 	.word	0xffffffff


	//   ....[8]....
        /*005c*/ 	.word	0xffffffff


	//   ....[9]....
        /*0060*/ 	.word	0xffffffff


	//   ....[10]....
        /*0064*/ 	.word	0xffffffff


	//   ....[11]....
        /*0068*/ 	.word	0xffffffff


	//   ....[12]....
        /*006c*/ 	.word	0xffffffff


	//   ....[13]....
        /*0070*/ 	.word	0xffffffff


	//   ....[14]....
        /*0074*/ 	.word	0xffffffff


	//   ....[15]....
        /*0078*/ 	.word	0xffffffff


	//   ....[16]....
        /*007c*/ 	.word	0xffffffff


	//   ....[17]....
        /*0080*/ 	.word	0xffffffff


	//   ....[18]....
        /*0084*/ 	.word	0xffffffff


	//   ....[19]....
        /*0088*/ 	.word	0xffffffff


	//   ....[20]....
        /*008c*/ 	.word	0xffffffff


	//   ....[21]....
        /*0090*/ 	.word	0xffffffff


	//   ....[22]....
        /*0094*/ 	.word	0xffffffff


	//   ....[23]....
        /*0098*/ 	.word	0xffffffff


	//   ....[24]....
        /*009c*/ 	.word	0xffffffff


	//   ....[25]....
        /*00a0*/ 	.word	0xffffffff


	//   ....[26]....
        /*00a4*/ 	.word	0xffffffff


	//   ....[27]....
        /*00a8*/ 	.word	0xffffffff


	//----- nvinfo : EIATTR_COOP_GROUP_INSTR_OFFSETS
	.align		4
.L_1924:
        /*00ac*/ 	.byte	0x04, 0x28
        /*00ae*/ 	.short	(.L_1926 - .L_1925)


	//   ....[0]....
.L_1925:
        /*00b0*/ 	.word	0x0001c3d0


	//   ....[1]....
        /*00b4*/ 	.word	0x0001c400


	//   ....[2]....
        /*00b8*/ 	.word	0x0001c420


	//   ....[3]....
        /*00bc*/ 	.word	0x0001c440


	//   ....[4]....
        /*00c0*/ 	.word	0x0001c460


	//   ....[5]....
        /*00c4*/ 	.word	0x0001c990


	//   ....[6]....
        /*00c8*/ 	.word	0x0001c9b0


	//   ....[7]....
        /*00cc*/ 	.word	0x0001c9d0


	//   ....[8]....
        /*00d0*/ 	.word	0x0001c9f0


	//   ....[9]....
        /*00d4*/ 	.word	0x0001ca10


	//   ....[10]....
        /*00d8*/ 	.word	0x0001cb10


	//   ....[11]....
        /*00dc*/ 	.word	0x0001cb60


	//   ....[12]....
        /*00e0*/ 	.word	0x0001cbc0


	//   ....[13]....
        /*00e4*/ 	.word	0x0001cbe0


	//   ....[14]....
        /*00e8*/ 	.word	0x0001cc50


	//   ....[15]....
        /*00ec*/ 	.word	0x0001ccc0


	//   ....[16]....
        /*00f0*/ 	.word	0x0001cd30


	//   ....[17]....
        /*00f4*/ 	.word	0x0001cd70


	//   ....[18]....
        /*00f8*/ 	.word	0x0001d800


	//   ....[19]....
        /*00fc*/ 	.word	0x0001d860


	//   ....[20]....
        /*0100*/ 	.word	0x0001d8c0


	//   ....[21]....
        /*0104*/ 	.word	0x0001d920


	//   ....[22]....
        /*0108*/ 	.word	0x0001d980


	//   ....[23]....
        /*010c*/ 	.word	0x0001def0


	//   ....[24]....
        /*0110*/ 	.word	0x0001df50


	//   ....[25]....
        /*0114*/ 	.word	0x0001dfb0


	//   ....[26]....
        /*0118*/ 	.word	0x0001e010


	//   ....[27]....
        /*011c*/ 	.word	0x0001e070


	//----- nvinfo : EIATTR_EXIT_INSTR_OFFSETS
	.align		4
.L_1926:
        /*0120*/ 	.byte	0x04, 0x1c
        /*0122*/ 	.short	(.L_1928 - .L_1927)


	//   ....[0]....
.L_1927:
        /*0124*/ 	.word	0x00000720


	//   ....[1]....
        /*0128*/ 	.word	0x0001d7b0


	//----- nvinfo : EIATTR_MAX_THREADS
	.align		4
.L_1928:
        /*012c*/ 	.byte	0x04, 0x05
        /*012e*/ 	.short	(.L_1930 - .L_1929)
.L_1929:
        /*0130*/ 	.word	0x00000080
        /*0134*/ 	.word	0x00000001
        /*0138*/ 	.word	0x00000001


	//----- nvinfo : EIATTR_CRS_STACK_SIZE
	.align		4
.L_1930:
        /*013c*/ 	.byte	0x04, 0x1e
        /*013e*/ 	.short	(.L_1932 - .L_1931)
.L_1931:
        /*0140*/ 	.word	0x00000000
.L_1932:


//--------------------- .nv.callgraph             --------------------------
	.section	.nv.callgraph,"",@"SHT_CUDA_CALLGRAPH"
	.align	4
	.sectionentsize	8
	.align		4
        /*0000*/ 	.word	0x00000000
	.align		4
        /*0004*/ 	.word	0xffffffff
	.align		4
        /*0008*/ 	.word	0x00000000
	.align		4
        /*000c*/ 	.word	0xfffffffe
	.align		4
        /*0010*/ 	.word	0x00000000
	.align		4
        /*0014*/ 	.word	0xfffffffd
	.align		4
        /*0018*/ 	.word	0x00000000
	.align		4
        /*001c*/ 	.word	0xfffffffc


//--------------------- .nv.rel.action            --------------------------
	.section	.nv.rel.action,"",@"SHT_CUDA_RELOCINFO"
	.align	8
	.sectionentsize	8
        /*0000*/ 	.byte	0x73, 0x00, 0x00, 0x00, 0x00, 0x00, 0x00, 0x00, 0x00, 0x00, 0x00, 0x11, 0x25, 0x00, 0x05, 0x36


//--------------------- .nv.constant4             --------------------------
	.section	.nv.constant4,"a",@progbits
	.align	8
	.align		8
.nv.constant4:
        /*0000*/ 	.dword	precalc_xorwow_matrix
	.align		8
        /*0008*/ 	.dword	precalc_xorwow_offset_matrix
	.align		8
        /*0010*/ 	.dword	mrg32k3aM1
	.align		8
        /*0018*/ 	.dword	mrg32k3aM2
	.align		8
        /*0020*/ 	.dword	mrg32k3aM1SubSeq
	.align		8
        /*0028*/ 	.dword	mrg32k3aM2SubSeq
	.align		8
        /*0030*/ 	.dword	mrg32k3aM1Seq
	.align		8
        /*0038*/ 	.dword	mrg32k3aM2Seq


//--------------------- .nv.constant3             --------------------------
	.section	.nv.constant3,"a",@progbits
	.align	8
.nv.constant3:
	.type		__cr_lgamma_table,@object
	.size		__cr_lgamma_table,(.L_8 - __cr_lgamma_table)
__cr_lgamma_table:
        /*0000*/ 	.byte	0x00, 0x00, 0x00, 0x00, 0x00, 0x00, 0x00, 0x00, 0x00, 0x00, 0x00, 0x00, 0x00, 0x00, 0x00, 0x00
        /*0010*/ 	.byte	0xef, 0x39, 0xfa, 0xfe, 0x42, 0x2e, 0xe6, 0x3f, 0x02, 0x20, 0x2a, 0xfa, 0x0b, 0xab, 0xfc, 0x3f
        /*0020*/ 	.byte	0xf9, 0x2c, 0x92, 0x7c, 0xa7, 0x6c, 0x09, 0x40, 0xc9, 0x79, 0x44, 0x3c, 0x64, 0x26, 0x13, 0x40
        /*0030*/ 	.byte	0xca, 0x01, 0xcf, 0x3a, 0x27, 0x51, 0x1a, 0x40, 0x30, 0xcc, 0x2d, 0xf3, 0xe1, 0x0c, 0x21, 0x40
        /*0040*/ 	.byte	0x0d, 0xb7, 0xfc, 0x82, 0x8e, 0x35, 0x25, 0x40
.L_8:


//--------------------- .nv.constant0._ZN10layer_norm31ln_parallel_residual_fwd_kernelINS_13Kernel_traitsI13__nv_bfloat16S2_S2_S2_fjLj5120ELj1ELj1ELj4ELj16ENS_18Kernel_traits_baseILj5120ES2_S2_S2_S2_fjLj128EEEEELb0ELb0ELb0EEEvNS_9FwdParamsE --------------------------
	.section	.nv.constant0._ZN10layer_norm31ln_parallel_residual_fwd_kernelINS_13Kernel_traitsI13__nv_bfloat16S2_S2_S2_fjLj5120ELj1ELj1ELj4ELj16ENS_18Kernel_traits_baseILj5120ES2_S2_S2_S2_fjLj128EEEEELb0ELb0ELb0EEEvNS_9FwdParamsE,"a",@progbits
	.sectionflags	@""
	.align	4
.nv.constant0._ZN10layer_norm31ln_parallel_residual_fwd_kernelINS_13Kernel_traitsI13__nv_bfloat16S2_S2_S2_fjLj5120ELj1ELj1ELj4ELj16ENS_18Kernel_traits_baseILj5120ES2_S2_S2_S2_fjLj128EEEEELb0ELb0ELb0EEEvNS_9FwdParamsE:
	.zero		584


//--------------------- .nv.constant0._ZN10layer_norm31ln_parallel_residual_fwd_kernelINS_13Kernel_traitsI13__nv_bfloat16S2_S2_S2_fjLj5120ELj1ELj1ELj4ELj16ENS_18Kernel_traits_baseILj5120ES2_S2_S2_S2_fjLj128EEEEELb0ELb0ELb1EEEvNS_9FwdParamsE --------------------------
	.section	.nv.constant0._ZN10layer_norm31ln_parallel_residual_fwd_kernelINS_13Kernel_traitsI13__nv_bfloat16S2_S2_S2_fjLj5120ELj1ELj1ELj4ELj16ENS_18Kernel_traits_baseILj5120ES2_S2_S2_S2_fjLj128EEEEELb0ELb0ELb1EEEvNS_9FwdParamsE,"a",@progbits
	.sectionflags	@""
	.align	4
.nv.constant0._ZN10layer_norm31ln_parallel_residual_fwd_kernelINS_13Kernel_traitsI13__nv_bfloat16S2_S2_S2_fjLj5120ELj1ELj1ELj4ELj16ENS_18Kernel_traits_baseILj5120ES2_S2_S2_S2_fjLj128EEEEELb0ELb0ELb1EEEvNS_9FwdParamsE:
	.zero		584


//--------------------- .nv.constant0._ZN10layer_norm31ln_parallel_residual_fwd_kernelINS_13Kernel_traitsI13__nv_bfloat16S2_S2_S2_fjLj5120ELj1ELj1ELj4ELj16ENS_18Kernel_traits_baseILj5120ES2_S2_S2_S2_fjLj128EEEEELb0ELb1ELb0EEEvNS_9FwdParamsE --------------------------
	.section	.nv.constant0._ZN10layer_norm31ln_parallel_residual_fwd_kernelINS_13Kernel_traitsI13__nv_bfloat16S2_S2_S2_fjLj5120ELj1ELj1ELj4ELj16ENS_18Kernel_traits_baseILj5120ES2_S2_S2_S2_fjLj128EEEEELb0ELb1ELb0EEEvNS_9FwdParamsE,"a",@progbits
	.sectionflags	@""
	.align	4
.nv.constant0._ZN10layer_norm31ln_parallel_residual_fwd_kernelINS_13Kernel_traitsI13__nv_bfloat16S2_S2_S2_fjLj5120ELj1ELj1ELj4ELj16ENS_18Kernel_traits_baseILj5120ES2_S2_S2_S2_fjLj128EEEEELb0ELb1ELb0EEEvNS_9FwdParamsE:
	.zero		584


//--------------------- .nv.constant0._ZN10layer_norm31ln_parallel_residual_fwd_kernelINS_13Kernel_traitsI13__nv_bfloat16S2_S2_S2_fjLj5120ELj1ELj1ELj4ELj16ENS_18Kernel_traits_baseILj5120ES2_S2_S2_S2_fjLj128EEEEELb0ELb1ELb1EEEvNS_9FwdParamsE --------------------------
	.section	.nv.constant0._ZN10layer_norm31ln_parallel_residual_fwd_kernelINS_13Kernel_traitsI13__nv_bfloat16S2_S2_S2_fjLj5120ELj1ELj1ELj4ELj16ENS_18Kernel_traits_baseILj5120ES2_S2_S2_S2_fjLj128EEEEELb0ELb1ELb1EEEvNS_9FwdParamsE,"a",@progbits
	.sectionflags	@""
	.align	4
.nv.constant0._ZN10layer_norm31ln_parallel_residual_fwd_kernelINS_13Kernel_traitsI13__nv_bfloat16S2_S2_S2_fjLj5120ELj1ELj1ELj4ELj16ENS_18Kernel_traits_baseILj5120ES2_S2_S2_S2_fjLj128EEEEELb0ELb1ELb1EEEvNS_9FwdParamsE:
	.zero		584


//--------------------- .nv.constant0._ZN10layer_norm31ln_parallel_residual_fwd_kernelINS_13Kernel_traitsI13__nv_bfloat16S2_S2_S2_fjLj5120ELj1ELj1ELj4ELj16ENS_18Kernel_traits_baseILj5120ES2_S2_S2_S2_fjLj128EEEEELb1ELb0ELb0EEEvNS_9FwdParamsE --------------------------
	.section	.nv.constant0._ZN10layer_norm31ln_parallel_residual_fwd_kernelINS_13Kernel_traitsI13__nv_bfloat16S2_S2_S2_fjLj5120ELj1ELj1ELj4ELj16ENS_18Kernel_traits_baseILj5120ES2_S2_S2_S2_fjLj128EEEEELb1ELb0ELb0EEEvNS_9FwdParamsE,"a",@progbits
	.sectionflags	@""
	.align	4
.nv.constant0._ZN10layer_norm31ln_parallel_residual_fwd_kernelINS_13Kernel_traitsI13__nv_bfloat16S2_S2_S2_fjLj5120ELj1ELj1ELj4ELj16ENS_18Kernel_traits_baseILj5120ES2_S2_S2_S2_fjLj128EEEEELb1ELb0ELb0EEEvNS_9FwdParamsE:
	.zero		584


//--------------------- .nv.constant0._ZN10layer_norm31ln_parallel_residual_fwd_kernelINS_13Kernel_traitsI13__nv_bfloat16S2_S2_S2_fjLj5120ELj1ELj1ELj4ELj16ENS_18Kernel_traits_baseILj5120ES2_S2_S2_S2_fjLj128EEEEELb1ELb0ELb1EEEvNS_9FwdParamsE --------------------------
	.section	.nv.constant0._ZN10layer_norm31ln_parallel_residual_fwd_kernelINS_13Kernel_traitsI13__nv_bfloat16S2_S2_S2_fjLj5120ELj1ELj1ELj4ELj16ENS_18Kernel_traits_baseILj5120ES2_S2_S2_S2_fjLj128EEEEELb1ELb0ELb1EEEvNS_9FwdParamsE,"a",@progbits
	.sectionflags	@""
	.align	4
.nv.constant0._ZN10layer_norm31ln_parallel_residual_fwd_kernelINS_13Kernel_traitsI13__nv_bfloat16S2_S2_S2_fjLj5120ELj1ELj1ELj4ELj16ENS_18Kernel_traits_baseILj5120ES2_S2_S2_S2_fjLj128EEEEELb1ELb0ELb1EEEvNS_9FwdParamsE:
	.zero		584


//--------------------- .nv.constant0._ZN10layer_norm31ln_parallel_residual_fwd_kernelINS_13Kernel_traitsI13__nv_bfloat16S2_S2_S2_fjLj5120ELj1ELj1ELj4ELj16ENS_18Kernel_traits_baseILj5120ES2_S2_S2_S2_fjLj128EEEEELb1ELb1ELb0EEEvNS_9FwdParamsE --------------------------
	.section	.nv.constant0._ZN10layer_norm31ln_parallel_residual_fwd_kernelINS_13Kernel_traitsI13__nv_bfloat16S2_S2_S2_fjLj5120ELj1ELj1ELj4ELj16ENS_18Kernel_traits_baseILj5120ES2_S2_S2_S2_fjLj128EEEEELb1ELb1ELb0EEEvNS_9FwdParamsE,"a",@progbits
	.sectionflags	@""
	.align	4
.nv.constant0._ZN10layer_norm31ln_parallel_residual_fwd_kernelINS_13Kernel_traitsI13__nv_bfloat16S2_S2_S2_fjLj5120ELj1ELj1ELj4ELj16ENS_18Kernel_traits_baseILj5120ES2_S2_S2_S2_fjLj128EEEEELb1ELb1ELb0EEEvNS_9FwdParamsE:
	.zero		584


//--------------------- .nv.constant0._ZN10layer_norm31ln_parallel_residual_fwd_kernelINS_13Kernel_traitsI13__nv_bfloat16S2_S2_S2_fjLj5120ELj1ELj1ELj4ELj16ENS_18Kernel_traits_baseILj5120ES2_S2_S2_S2_fjLj128EEEEELb1ELb1ELb1EEEvNS_9FwdParamsE --------------------------
	.section	.nv.constant0._ZN10layer_norm31ln_parallel_residual_fwd_kernelINS_13Kernel_traitsI13__nv_bfloat16S2_S2_S2_fjLj5120ELj1ELj1ELj4ELj16ENS_18Kernel_traits_baseILj5120ES2_S2_S2_S2_fjLj128EEEEELb1ELb1ELb1EEEvNS_9FwdParamsE,"a",@progbits
	.sectionflags	@""
	.align	4
.nv.constant0._ZN10layer_norm31ln_parallel_residual_fwd_kernelINS_13Kernel_traitsI13__nv_bfloat16S2_S2_S2_fjLj5120ELj1ELj1ELj4ELj16ENS_18Kernel_traits_baseILj5120ES2_S2_S2_S2_fjLj128EEEEELb1ELb1ELb1EEEvNS_9FwdParamsE:
	.zero		584


//--------------------- .nv.constant0._ZN10layer_norm31ln_parallel_residual_fwd_kernelINS_13Kernel_traitsI6__halfS2_S2_S2_fjLj5120ELj1ELj1ELj4ELj16ENS_18Kernel_traits_baseILj5120ES2_S2_S2_S2_fjLj128EEEEELb0ELb0ELb0EEEvNS_9FwdParamsE --------------------------
	.section	.nv.constant0._ZN10layer_norm31ln_parallel_residual_fwd_kernelINS_13Kernel_traitsI6__halfS2_S2_S2_fjLj5120ELj1ELj1ELj4ELj16ENS_18Kernel_traits_baseILj5120ES2_S2_S2_S2_fjLj128EEEEELb0ELb0ELb0EEEvNS_9FwdParamsE,"a",@progbits
	.sectionflags	@""
	.align	4
.nv.constant0._ZN10layer_norm31ln_parallel_residual_fwd_kernelINS_13Kernel_traitsI6__halfS2_S2_S2_fjLj5120ELj1ELj1ELj4ELj16ENS_18Kernel_traits_baseILj5120ES2_S2_S2_S2_fjLj128EEEEELb0ELb0ELb0EEEvNS_9FwdParamsE:
	.zero		584


//--------------------- .nv.constant0._ZN10layer_norm31ln_parallel_residual_fwd_kernelINS_13Kernel_traitsI6__halfS2_S2_S2_fjLj5120ELj1ELj1ELj4ELj16ENS_18Kernel_traits_baseILj5120ES2_S2_S2_S2_fjLj128EEEEELb0ELb0ELb1EEEvNS_9FwdParamsE --------------------------
	.section	.nv.constant0._ZN10layer_norm31ln_parallel_residual_fwd_kernelINS_13Kernel_traitsI6__halfS2_S2_S2_fjLj5120ELj1ELj1ELj4ELj16ENS_18Kernel_traits_baseILj5120ES2_S2_S2_S2_fjLj128EEEEELb0ELb0ELb1EEEvNS_9FwdParamsE,"a",@progbits
	.sectionflags	@""
	.align	4
.nv.constant0._ZN10layer_norm31ln_parallel_residual_fwd_kernelINS_13Kernel_traitsI6__halfS2_S2_S2_fjLj5120ELj1ELj1ELj4ELj16ENS_18Kernel_traits_baseILj5120ES2_S2_S2_S2_fjLj128EEEEELb0ELb0ELb1EEEvNS_9FwdParamsE:
	.zero		584


//--------------------- .nv.constant0._ZN10layer_norm31ln_parallel_residual_fwd_kernelINS_13Kernel_traitsI6__halfS2_S2_S2_fjLj5120ELj1ELj1ELj4ELj16ENS_18Kernel_traits_baseILj5120ES2_S2_S2_S2_fjLj128EEEEELb0ELb1ELb0EEEvNS_9FwdParamsE --------------------------
	.section	.nv.constant0._ZN10layer_norm31ln_parallel_residual_fwd_kernelINS_13Kernel_traitsI6__halfS2_S2_S2_fjLj5120ELj1ELj1ELj4ELj16ENS_18Kernel_traits_baseILj5120ES2_S2_S2_S2_fjLj128EEEEELb0ELb1ELb0EEEvNS_9FwdParamsE,"a",@progbits
	.sectionflags	@""
	.align	4
.nv.constant0._ZN10layer_norm31ln_parallel_residual_fwd_kernelINS_13Kernel_traitsI6__halfS2_S2_S2_fjLj5120ELj1ELj1ELj4ELj16ENS_18Kernel_traits_baseILj5120ES2_S2_S2_S2_fjLj128EEEEELb0ELb1ELb0EEEvNS_9FwdParamsE:
	.zero		584


//--------------------- .nv.constant0._ZN10layer_norm31ln_parallel_residual_fwd_kernelINS_13Kernel_traitsI6__halfS2_S2_S2_fjLj5120ELj1ELj1ELj4ELj16ENS_18Kernel_traits_baseILj5120ES2_S2_S2_S2_fjLj128EEEEELb0ELb1ELb1EEEvNS_9FwdParamsE --------------------------
	.section	.nv.constant0._ZN10layer_norm31ln_parallel_residual_fwd_kernelINS_13Kernel_traitsI6__halfS2_S2_S2_fjLj5120ELj1ELj1ELj4ELj16ENS_18Kernel_traits_baseILj5120ES2_S2_S2_S2_fjLj128EEEEELb0ELb1ELb1EEEvNS_9FwdParamsE,"a",@progbits
	.sectionflags	@""
	.align	4
.nv.constant0._ZN10layer_norm31ln_parallel_residual_fwd_kernelINS_13Kernel_traitsI6__halfS2_S2_S2_fjLj5120ELj1ELj1ELj4ELj16ENS_18Kernel_traits_baseILj5120ES2_S2_S2_S2_fjLj128EEEEELb0ELb1ELb1EEEvNS_9FwdParamsE:
	.zero		584


//--------------------- .nv.constant0._ZN10layer_norm31ln_parallel_residual_fwd_kernelINS_13Kernel_traitsI6__halfS2_S2_S2_fjLj5120ELj1ELj1ELj4ELj16ENS_18Kernel_traits_baseILj5120ES2_S2_S2_S2_fjLj128EEEEELb1ELb0ELb0EEEvNS_9FwdParamsE --------------------------
	.section	.nv.constant0._ZN10layer_norm31ln_parallel_residual_fwd_kernelINS_13Kernel_traitsI6__halfS2_S2_S2_fjLj5120ELj1ELj1ELj4ELj16ENS_18Kernel_traits_baseILj5120ES2_S2_S2_S2_fjLj128EEEEELb1ELb0ELb0EEEvNS_9FwdParamsE,"a",@progbits
	.sectionflags	@""
	.align	4
.nv.constant0._ZN10layer_norm31ln_parallel_residual_fwd_kernelINS_13Kernel_traitsI6__halfS2_S2_S2_fjLj5120ELj1ELj1ELj4ELj16ENS_18Kernel_traits_baseILj5120ES2_S2_S2_S2_fjLj128EEEEELb1ELb0ELb0EEEvNS_9FwdParamsE:
	.zero		584


//--------------------- .nv.constant0._ZN10layer_norm31ln_parallel_residual_fwd_kernelINS_13Kernel_traitsI6__halfS2_S2_S2_fjLj5120ELj1ELj1ELj4ELj16ENS_18Kernel_traits_baseILj5120ES2_S2_S2_S2_fjLj128EEEEELb1ELb0ELb1EEEvNS_9FwdParamsE --------------------------
	.section	.nv.constant0._ZN10layer_norm31ln_parallel_residual_fwd_kernelINS_13Kernel_traitsI6__halfS2_S2_S2_fjLj5120ELj1ELj1ELj4ELj16ENS_18Kernel_traits_baseILj5120ES2_S2_S2_S2_fjLj128EEEEELb1ELb0ELb1EEEvNS_9FwdParamsE,"a",@progbits
	.sectionflags	@""
	.align	4
.nv.constant0._ZN10layer_norm31ln_parallel_residual_fwd_kernelINS_13Kernel_traitsI6__halfS2_S2_S2_fjLj5120ELj1ELj1ELj4ELj16ENS_18Kernel_traits_baseILj5120ES2_S2_S2_S2_fjLj128EEEEELb1ELb0ELb1EEEvNS_9FwdParamsE:
	.zero		584


//--------------------- .nv.constant0._ZN10layer_norm31ln_parallel_residual_fwd_kernelINS_13Kernel_traitsI6__halfS2_S2_S2_fjLj5120ELj1ELj1ELj4ELj16ENS_18Kernel_traits_baseILj5120ES2_S2_S2_S2_fjLj128EEEEELb1ELb1ELb0EEEvNS_9FwdParamsE --------------------------
	.section	.nv.constant0._ZN10layer_norm31ln_parallel_residual_fwd_kernelINS_13Kernel_traitsI6__halfS2_S2_S2_fjLj5120ELj1ELj1ELj4ELj16ENS_18Kernel_traits_baseILj5120ES2_S2_S2_S2_fjLj128EEEEELb1ELb1ELb0EEEvNS_9FwdParamsE,"a",@progbits
	.sectionflags	@""
	.align	4
.nv.constant0._ZN10layer_norm31ln_parallel_residual_fwd_kernelINS_13Kernel_traitsI6__halfS2_S2_S2_fjLj5120ELj1ELj1ELj4ELj16ENS_18Kernel_traits_baseILj5120ES2_S2_S2_S2_fjLj128EEEEELb1ELb1ELb0EEEvNS_9FwdParamsE:
	.zero		584


//--------------------- .nv.constant0._ZN10layer_norm31ln_parallel_residual_fwd_kernelINS_13Kernel_traitsI6__halfS2_S2_S2_fjLj5120ELj1ELj1ELj4ELj16ENS_18Kernel_traits_baseILj5120ES2_S2_S2_S2_fjLj128EEEEELb1ELb1ELb1EEEvNS_9FwdParamsE --------------------------
	.section	.nv.constant0._ZN10layer_norm31ln_parallel_residual_fwd_kernelINS_13Kernel_traitsI6__halfS2_S2_S2_fjLj5120ELj1ELj1ELj4ELj16ENS_18Kernel_traits_baseILj5120ES2_S2_S2_S2_fjLj128EEEEELb1ELb1ELb1EEEvNS_9FwdParamsE,"a",@progbits
	.sectionflags	@""
	.align	4
.nv.constant0._ZN10layer_norm31ln_parallel_residual_fwd_kernelINS_13Kernel_traitsI6__halfS2_S2_S2_fjLj5120ELj1ELj1ELj4ELj16ENS_18Kernel_traits_baseILj5120ES2_S2_S2_S2_fjLj128EEEEELb1ELb1ELb1EEEvNS_9FwdParamsE:
	.zero		584


//--------------------- .nv.constant0._ZN10layer_norm31ln_parallel_residual_fwd_kernelINS_13Kernel_traitsIf13__nv_bfloat16S2_S2_fjLj5120ELj1ELj1ELj4ELj16ENS_18Kernel_traits_baseILj5120EfS2_S2_S2_fjLj128EEEEELb0ELb0ELb0EEEvNS_9FwdParamsE --------------------------
	.section	.nv.constant0._ZN10layer_norm31ln_parallel_residual_fwd_kernelINS_13Kernel_traitsIf13__nv_bfloat16S2_S2_fjLj5120ELj1ELj1ELj4ELj16ENS_18Kernel_traits_baseILj5120EfS2_S2_S2_fjLj128EEEEELb0ELb0ELb0EEEvNS_9FwdParamsE,"a",@progbits
	.sectionflags	@""
	.align	4
.nv.constant0._ZN10layer_norm31ln_parallel_residual_fwd_kernelINS_13Kernel_traitsIf13__nv_bfloat16S2_S2_fjLj5120ELj1ELj1ELj4ELj16ENS_18Kernel_traits_baseILj5120EfS2_S2_S2_fjLj128EEEEELb0ELb0ELb0EEEvNS_9FwdParamsE:
	.zero		584


//--------------------- .nv.constant0._ZN10layer_norm31ln_parallel_residual_fwd_kernelINS_13Kernel_traitsIf13__nv_bfloat16S2_S2_fjLj5120ELj1ELj1ELj4ELj16ENS_18Kernel_traits_baseILj5120EfS2_S2_S2_fjLj128EEEEELb0ELb0ELb1EEEvNS_9FwdParamsE --------------------------
	.section	.nv.constant0._ZN10layer_norm31ln_parallel_residual_fwd_kernelINS_13Kernel_traitsIf13__nv_bfloat16S2_S2_fjLj5120ELj1ELj1ELj4ELj16ENS_18Kernel_traits_baseILj5120EfS2_S2_S2_fjLj128EEEEELb0ELb0ELb1EEEvNS_9FwdParamsE,"a",@progbits
	.sectionflags	@""
	.align	4
.nv.constant0._ZN10layer_norm31ln_parallel_residual_fwd_kernelINS_13Kernel_traitsIf13__nv_bfloat16S2_S2_fjLj5120ELj1ELj1ELj4ELj16ENS_18Kernel_traits_baseILj5120EfS2_S2_S2_fjLj128EEEEELb0ELb0ELb1EEEvNS_9FwdParamsE:
	.zero		584


//--------------------- .nv.constant0._ZN10layer_norm31ln_parallel_residual_fwd_kernelINS_13Kernel_traitsIf13__nv_bfloat16S2_S2_fjLj5120ELj1ELj1ELj4ELj16ENS_18Kernel_traits_baseILj5120EfS2_S2_S2_fjLj128EEEEELb0ELb1ELb0EEEvNS_9FwdParamsE --------------------------
	.section	.nv.constant0._ZN10layer_norm31ln_parallel_residual_fwd_kernelINS_13Kernel_traitsIf13__nv_bfloat16S2_S2_fjLj5120ELj1ELj1ELj4ELj16ENS_18Kernel_traits_baseILj5120EfS2_S2_S2_fjLj128EEEEELb0ELb1ELb0EEEvNS_9FwdParamsE,"a",@progbits
	.sectionflags	@""
	.align	4
.nv.constant0._ZN10layer_norm31ln_parallel_residual_fwd_kernelINS_13Kernel_traitsIf13__nv_bfloat16S2_S2_fjLj5120ELj1ELj1ELj4ELj16ENS_18Kernel_traits_baseILj5120EfS2_S2_S2_fjLj128EEEEELb0ELb1ELb0EEEvNS_9FwdParamsE:
	.zero		584


//--------------------- .nv.constant0._ZN10layer_norm31ln_parallel_residual_fwd_kernelINS_13Kernel_traitsIf13__nv_bfloat16S2_S2_fjLj5120ELj1ELj1ELj4ELj16ENS_18Kernel_traits_baseILj5120EfS2_S2_S2_fjLj128EEEEELb0ELb1ELb1EEEvNS_9FwdParamsE --------------------------
	.section	.nv.constant0._ZN10layer_norm31ln_parallel_residual_fwd_kernelINS_13Kernel_traitsIf13__nv_bfloat16S2_S2_fjLj5120ELj1ELj1ELj4ELj16ENS_18Kernel_traits_baseILj5120EfS2_S2_S2_fjLj128EEEEELb0ELb1ELb1EEEvNS_9FwdParamsE,"a",@progbits
	.sectionflags	@""
	.align	4
.nv.constant0._ZN10layer_norm31ln_parallel_residual_fwd_kernelINS_13Kernel_traitsIf13__nv_bfloat16S2_S2_fjLj5120ELj1ELj1ELj4ELj16ENS_18Kernel_traits_baseILj5120EfS2_S2_S2_fjLj128EEEEELb0ELb1ELb1EEEvNS_9FwdParamsE:
	.zero		584


//--------------------- .nv.constant0._ZN10layer_norm31ln_parallel_residual_fwd_kernelINS_13Kernel_traitsIf13__nv_bfloat16S2_S2_fjLj5120ELj1ELj1ELj4ELj16ENS_18Kernel_traits_baseILj5120EfS2_S2_S2_fjLj128EEEEELb1ELb0ELb0EEEvNS_9FwdParamsE --------------------------
	.section	.nv.constant0._ZN10layer_norm31ln_parallel_residual_fwd_kernelINS_13Kernel_traitsIf13__nv_bfloat16S2_S2_fjLj5120ELj1ELj1ELj4ELj16ENS_18Kernel_traits_baseILj5120EfS2_S2_S2_fjLj128EEEEELb1ELb0ELb0EEEvNS_9FwdParamsE,"a",@progbits
	.sectionflags	@""
	.align	4
.nv.constant0._ZN10layer_norm31ln_parallel_residual_fwd_kernelINS_13Kernel_traitsIf13__nv_bfloat16S2_S2_fjLj5120ELj1ELj1ELj4ELj16ENS_18Kernel_traits_baseILj5120EfS2_S2_S2_fjLj128EEEEELb1ELb0ELb0EEEvNS_9FwdParamsE:
	.zero		584


//--------------------- .nv.constant0._ZN10layer_norm31ln_parallel_residual_fwd_kernelINS_13Kernel_traitsIf13__nv_bfloat16S2_S2_fjLj5120ELj1ELj1ELj4ELj16ENS_18Kernel_traits_baseILj5120EfS2_S2_S2_fjLj128EEEEELb1ELb0ELb1EEEvNS_9FwdParamsE --------------------------
	.section	.nv.constant0._ZN10layer_norm31ln_parallel_residual_fwd_kernelINS_13Kernel_traitsIf13__nv_bfloat16S2_S2_fjLj5120ELj1ELj1ELj4ELj16ENS_18Kernel_traits_baseILj5120EfS2_S2_S2_fjLj128EEEEELb1ELb0ELb1EEEvNS_9FwdParamsE,"a",@progbits
	.sectionflags	@""
	.align	4
.nv.constant0._ZN10layer_norm31ln_parallel_residual_fwd_kernelINS_13Kernel_traitsIf13__nv_bfloat16S2_S2_fjLj5120ELj1ELj1ELj4ELj16ENS_18Kernel_traits_baseILj5120EfS2_S2_S2_fjLj128EEEEELb1ELb0ELb1EEEvNS_9FwdParamsE:
	.zero		584


//--------------------- .nv.constant0._ZN10layer_norm31ln_parallel_residual_fwd_kernelINS_13Kernel_traitsIf13__nv_bfloat16S2_S2_fjLj5120ELj1ELj1ELj4ELj16ENS_18Kernel_traits_baseILj5120EfS2_S2_S2_fjLj128EEEEELb1ELb1ELb0EEEvNS_9FwdParamsE --------------------------
	.section	.nv.constant0._ZN10layer_norm31ln_parallel_residual_fwd_kernelINS_13Kernel_traitsIf13__nv_bfloat16S2_S2_fjLj5120ELj1ELj1ELj4ELj16ENS_18Kernel_traits_baseILj5120EfS2_S2_S2_fjLj128EEEEELb1ELb1ELb0EEEvNS_9FwdParamsE,"a",@progbits
	.sectionflags	@""
	.align	4
.nv.constant0._ZN10layer_norm31ln_parallel_residual_fwd_kernelINS_13Kernel_traitsIf13__nv_bfloat16S2_S2_fjLj5120ELj1ELj1ELj4ELj16ENS_18Kernel_traits_baseILj5120EfS2_S2_S2_fjLj128EEEEELb1ELb1ELb0EEEvNS_9FwdParamsE:
	.zero		584


//--------------------- .nv.constant0._ZN10layer_norm31ln_parallel_residual_fwd_kernelINS_13Kernel_traitsIf13__nv_bfloat16S2_S2_fjLj5120ELj1ELj1ELj4ELj16ENS_18Kernel_traits_baseILj5120EfS2_S2_S2_fjLj128EEEEELb1ELb1ELb1EEEvNS_9FwdParamsE --------------------------
	.section	.nv.constant0._ZN10layer_norm31ln_parallel_residual_fwd_kernelINS_13Kernel_traitsIf13__nv_bfloat16S2_S2_fjLj5120ELj1ELj1ELj4ELj16ENS_18Kernel_traits_baseILj5120EfS2_S2_S2_fjLj128EEEEELb1ELb1ELb1EEEvNS_9FwdParamsE,"a",@progbits
	.sectionflags	@""
	.align	4
.nv.constant0._ZN10layer_norm31ln_parallel_residual_fwd_kernelINS_13Kernel_traitsIf13__nv_bfloat16S2_S2_fjLj5120ELj1ELj1ELj4ELj16ENS_18Kernel_traits_baseILj5120EfS2_S2_S2_fjLj128EEEEELb1ELb1ELb1EEEvNS_9FwdParamsE:
	.zero		584


//--------------------- .nv.constant0._ZN10layer_norm31ln_parallel_residual_fwd_kernelINS_13Kernel_traitsI13__nv_bfloat16S2_fS2_fjLj5120ELj1ELj1ELj4ELj16ENS_18Kernel_traits_baseILj5120ES2_S2_fS2_fjLj128EEEEELb0ELb0ELb0EEEvNS_9FwdParamsE --------------------------
	.section	.nv.constant0._ZN10layer_norm31ln_parallel_residual_fwd_kernelINS_13Kernel_traitsI13__nv_bfloat16S2_fS2_fjLj5120ELj1ELj1ELj4ELj16ENS_18Kernel_traits_baseILj5120ES2_S2_fS2_fjLj128EEEEELb0ELb0ELb0EEEvNS_9FwdParamsE,"a",@progbits
	.sectionflags	@""
	.align	4
.nv.constant0._ZN10layer_norm31ln_parallel_residual_fwd_kernelINS_13Kernel_traitsI13__nv_bfloat16S2_fS2_fjLj5120ELj1ELj1ELj4ELj16ENS_18Kernel_traits_baseILj5120ES2_S2_fS2_fjLj128EEEEELb0ELb0ELb0EEEvNS_9FwdParamsE:
	.zero		584


//--------------------- .nv.constant0._ZN10layer_norm31ln_parallel_residual_fwd_kernelINS_13Kernel_traitsI13__nv_bfloat16S2_fS2_fjLj5120ELj1ELj1ELj4ELj16ENS_18Kernel_traits_baseILj5120ES2_S2_fS2_fjLj128EEEEELb0ELb0ELb1EEEvNS_9FwdParamsE --------------------------
	.section	.nv.constant0._ZN10layer_norm31ln_parallel_residual_fwd_kernelINS_13Kernel_traitsI13__nv_bfloat16S2_fS2_fjLj5120ELj1ELj1ELj4ELj16ENS_18Kernel_traits_baseILj5120ES2_S2_fS2_fjLj128EEEEELb0ELb0ELb1EEEvNS_9FwdParamsE,"a",@progbits
	.sectionflags	@""
	.align	4
.nv.constant0._ZN10layer_norm31ln_parallel_residual_fwd_kernelINS_13Kernel_traitsI13__nv_bfloat16S2_fS2_fjLj5120ELj1ELj1ELj4ELj16ENS_18Kernel_traits_baseILj5120ES2_S2_fS2_fjLj128EEEEELb0ELb0ELb1EEEvNS_9FwdParamsE:
	.zero		584


//--------------------- .nv.constant0._ZN10layer_norm31ln_parallel_residual_fwd_kernelINS_13Kernel_traitsI13__nv_bfloat16S2_fS2_fjLj5120ELj1ELj1ELj4ELj16ENS_18Kernel_traits_baseILj5120ES2_S2_fS2_fjLj128EEEEELb0ELb1ELb0EEEvNS_9FwdParamsE --------------------------
	.section	.nv.constant0._ZN10layer_norm31ln_parallel_residual_fwd_kernelINS_13Kernel_traitsI13__nv_bfloat16S2_fS2_fjLj5120ELj1ELj1ELj4ELj16ENS_18Kernel_traits_baseILj5120ES2_S2_fS2_fjLj128EEEEELb0ELb1ELb0EEEvNS_9FwdParamsE,"a",@progbits
	.sectionflags	@""
	.align	4
.nv.constant0._ZN10layer_norm31ln_parallel_residual_fwd_kernelINS_13Kernel_traitsI13__nv_bfloat16S2_fS2_fjLj5120ELj1ELj1ELj4ELj16ENS_18Kernel_traits_baseILj5120ES2_S2_fS2_fjLj128EEEEELb0ELb1ELb0EEEvNS_9FwdParamsE:
	.zero		584


//--------------------- .nv.constant0._ZN10layer_norm31ln_parallel_residual_fwd_kernelINS_13Kernel_traitsI13__nv_bfloat16S2_fS2_fjLj5120ELj1ELj1ELj4ELj16ENS_18Kernel_traits_baseILj5120ES2_S2_fS2_fjLj128EEEEELb0ELb1ELb1EEEvNS_9FwdParamsE --------------------------
	.section	.nv.constant0._ZN10layer_norm31ln_parallel_residual_fwd_kernelINS_13Kernel_traitsI13__nv_bfloat16S2_fS2_fjLj5120ELj1ELj1ELj4ELj16ENS_18Kernel_traits_baseILj5120ES2_S2_fS2_fjLj128EEEEELb0ELb1ELb1EEEvNS_9FwdParamsE,"a",@progbits
	.sectionflags	@""
	.align	4
.nv.constant0._ZN10layer_norm31ln_parallel_residual_fwd_kernelINS_13Kernel_traitsI13__nv_bfloat16S2_fS2_fjLj5120ELj1ELj1ELj4ELj16ENS_18Kernel_traits_baseILj5120ES2_S2_fS2_fjLj128EEEEELb0ELb1ELb1EEEvNS_9FwdParamsE:
	.zero		584


//--------------------- .nv.constant0._ZN10layer_norm31ln_parallel_residual_fwd_kernelINS_13Kernel_traitsI13__nv_bfloat16S2_fS2_fjLj5120ELj1ELj1ELj4ELj16ENS_18Kernel_traits_baseILj5120ES2_S2_fS2_fjLj128EEEEELb1ELb0ELb0EEEvNS_9FwdParamsE --------------------------
	.section	.nv.constant0._ZN10layer_norm31ln_parallel_residual_fwd_kernelINS_13Kernel_traitsI13__nv_bfloat16S2_fS2_fjLj5120ELj1ELj1ELj4ELj16ENS_18Kernel_traits_baseILj5120ES2_S2_fS2_fjLj128EEEEELb1ELb0ELb0EEEvNS_9FwdParamsE,"a",@progbits
	.sectionflags	@""
	.align	4
.nv.constant0._ZN10layer_norm31ln_parallel_residual_fwd_kernelINS_13Kernel_traitsI13__nv_bfloat16S2_fS2_fjLj5120ELj1ELj1ELj4ELj16ENS_18Kernel_traits_baseILj5120ES2_S2_fS2_fjLj128EEEEELb1ELb0ELb0EEEvNS_9FwdParamsE:
	.zero		584


//--------------------- .nv.constant0._ZN10layer_norm31ln_parallel_residual_fwd_kernelINS_13Kernel_traitsI13__nv_bfloat16S2_fS2_fjLj5120ELj1ELj1ELj4ELj16ENS_18Kernel_traits_baseILj5120ES2_S2_fS2_fjLj128EEEEELb1ELb0ELb1EEEvNS_9FwdParamsE --------------------------
	.section	.nv.constant0._ZN10layer_norm31ln_parallel_residual_fwd_kernelINS_13Kernel_traitsI13__nv_bfloat16S2_fS2_fjLj5120ELj1ELj1ELj4ELj16ENS_18Kernel_traits_baseILj5120ES2_S2_fS2_fjLj128EEEEELb1ELb0ELb1EEEvNS_9FwdParamsE,"a",@progbits
	.sectionflags	@""
	.align	4
.nv.constant0._ZN10layer_norm31ln_parallel_residual_fwd_kernelINS_13Kernel_traitsI13__nv_bfloat16S2_fS2_fjLj5120ELj1ELj1ELj4ELj16ENS_18Kernel_traits_baseILj5120ES2_S2_fS2_fjLj128EEEEELb1ELb0ELb1EEEvNS_9FwdParamsE:
	.zero		584


//--------------------- .nv.constant0._ZN10layer_norm31ln_parallel_residual_fwd_kernelINS_13Kernel_traitsI13__nv_bfloat16S2_fS2_fjLj5120ELj1ELj1ELj4ELj16ENS_18Kernel_traits_baseILj5120ES2_S2_fS2_fjLj128EEEEELb1ELb1ELb0EEEvNS_9FwdParamsE --------------------------
	.section	.nv.constant0._ZN10layer_norm31ln_parallel_residual_fwd_kernelINS_13Kernel_traitsI13__nv_bfloat16S2_fS2_fjLj5120ELj1ELj1ELj4ELj16ENS_18Kernel_traits_baseILj5120ES2_S2_fS2_fjLj128EEEEELb1ELb1ELb0EEEvNS_9FwdParamsE,"a",@progbits
	.sectionflags	@""
	.align	4
.nv.constant0._ZN10layer_norm31ln_parallel_residual_fwd_kernelINS_13Kernel_traitsI13__nv_bfloat16S2_fS2_fjLj5120ELj1ELj1ELj4ELj16ENS_18Kernel_traits_baseILj5120ES2_S2_fS2_fjLj128EEEEELb1ELb1ELb0EEEvNS_9FwdParamsE:
	.zero		584


//--------------------- .nv.constant0._ZN10layer_norm31ln_parallel_residual_fwd_kernelINS_13Kernel_traitsI13__nv_bfloat16S2_fS2_fjLj5120ELj1ELj1ELj4ELj16ENS_18Kernel_traits_baseILj5120ES2_S2_fS2_fjLj128EEEEELb1ELb1ELb1EEEvNS_9FwdParamsE --------------------------
	.section	.nv.constant0._ZN10layer_norm31ln_parallel_residual_fwd_kernelINS_13Kernel_traitsI13__nv_bfloat16S2_fS2_fjLj5120ELj1ELj1ELj4ELj16ENS_18Kernel_traits_baseILj5120ES2_S2_fS2_fjLj128EEEEELb1ELb1ELb1EEEvNS_9FwdParamsE,"a",@progbits
	.sectionflags	@""
	.align	4
.nv.constant0._ZN10layer_norm31ln_parallel_residual_fwd_kernelINS_13Kernel_traitsI13__nv_bfloat16S2_fS2_fjLj5120ELj1ELj1ELj4ELj16ENS_18Kernel_traits_baseILj5120ES2_S2_fS2_fjLj128EEEEELb1ELb1ELb1EEEvNS_9FwdParamsE:
	.zero		584


//--------------------- .nv.constant0._ZN10layer_norm31ln_parallel_residual_fwd_kernelINS_13Kernel_traitsIf13__nv_bfloat16fS2_fjLj5120ELj1ELj1ELj4ELj16ENS_18Kernel_traits_baseILj5120EfS2_fS2_fjLj128EEEEELb0ELb0ELb0EEEvNS_9FwdParamsE --------------------------
	.section	.nv.constant0._ZN10layer_norm31ln_parallel_residual_fwd_kernelINS_13Kernel_traitsIf13__nv_bfloat16fS2_fjLj5120ELj1ELj1ELj4ELj16ENS_18Kernel_traits_baseILj5120EfS2_fS2_fjLj128EEEEELb0ELb0ELb0EEEvNS_9FwdParamsE,"a",@progbits
	.sectionflags	@""
	.align	4
.nv.constant0._ZN10layer_norm31ln_parallel_residual_fwd_kernelINS_13Kernel_traitsIf13__nv_bfloat16fS2_fjLj5120ELj1ELj1ELj4ELj16ENS_18Kernel_traits_baseILj5120EfS2_fS2_fjLj128EEEEELb0ELb0ELb0EEEvNS_9FwdParamsE:
	.zero		584


//--------------------- .nv.constant0._ZN10layer_norm31ln_parallel_residual_fwd_kernelINS_13Kernel_traitsIf13__nv_bfloat16fS2_fjLj5120ELj1ELj1ELj4ELj16ENS_18Kernel_traits_baseILj5120EfS2_fS2_fjLj128EEEEELb0ELb0ELb1EEEvNS_9FwdParamsE --------------------------
	.section	.nv.constant0._ZN10layer_norm31ln_parallel_residual_fwd_kernelINS_13Kernel_traitsIf13__nv_bfloat16fS2_fjLj5120ELj1ELj1ELj4ELj16ENS_18Kernel_traits_baseILj5120EfS2_fS2_fjLj128EEEEELb0ELb0ELb1EEEvNS_9FwdParamsE,"a",@progbits
	.sectionflags	@""
	.align	4
.nv.constant0._ZN10layer_norm31ln_parallel_residual_fwd_kernelINS_13Kernel_traitsIf13__nv_bfloat16fS2_fjLj5120ELj1ELj1ELj4ELj16ENS_18Kernel_traits_baseILj5120EfS2_fS2_fjLj128EEEEELb0ELb0ELb1EEEvNS_9FwdParamsE:
	.zero		584


//--------------------- .nv.constant0._ZN10layer_norm31ln_parallel_residual_fwd_kernelINS_13Kernel_traitsIf13__nv_bfloat16fS2_fjLj5120ELj1ELj1ELj4ELj16ENS_18Kernel_traits_baseILj5120EfS2_fS2_fjLj128EEEEELb0ELb1ELb0EEEvNS_9FwdParamsE --------------------------
	.section	.nv.constant0._ZN10layer_norm31ln_parallel_residual_fwd_kernelINS_13Kernel_traitsIf13__nv_bfloat16fS2_fjLj5120ELj1ELj1ELj4ELj16ENS_18Kernel_traits_baseILj5120EfS2_fS2_fjLj128EEEEELb0ELb1ELb0EEEvNS_9FwdParamsE,"a",@progbits
	.sectionflags	@""
	.align	4
.nv.constant0._ZN10layer_norm31ln_parallel_residual_fwd_kernelINS_13Kernel_traitsIf13__nv_bfloat16fS2_fjLj5120ELj1ELj1ELj4ELj16ENS_18Kernel_traits_baseILj5120EfS2_fS2_fjLj128EEEEELb0ELb1ELb0EEEvNS_9FwdParamsE:
	.zero		584


//--------------------- .nv.constant0._ZN10layer_norm31ln_parallel_residual_fwd_kernelINS_13Kernel_traitsIf13__nv_bfloat16fS2_fjLj5120ELj1ELj1ELj4ELj16ENS_18Kernel_traits_baseILj5120EfS2_fS2_fjLj128EEEEELb0ELb1ELb1EEEvNS_9FwdParamsE --------------------------
	.section	.nv.constant0._ZN10layer_norm31ln_parallel_residual_fwd_kernelINS_13Kernel_traitsIf13__nv_bfloat16fS2_fjLj5120ELj1ELj1ELj4ELj16ENS_18Kernel_traits_baseILj5120EfS2_fS2_fjLj128EEEEELb0ELb1ELb1EEEvNS_9FwdParamsE,"a",@progbits
	.sectionflags	@""
	.align	4
.nv.constant0._ZN10layer_norm31ln_parallel_residual_fwd_kernelINS_13Kernel_traitsIf13__nv_bfloat16fS2_fjLj5120ELj1ELj1ELj4ELj16ENS_18Kernel_traits_baseILj5120EfS2_fS2_fjLj128EEEEELb0ELb1ELb1EEEvNS_9FwdParamsE:
	.zero		584


//--------------------- .nv.constant0._ZN10layer_norm31ln_parallel_residual_fwd_kernelINS_13Kernel_traitsIf13__nv_bfloat16fS2_fjLj5120ELj1ELj1ELj4ELj16ENS_18Kernel_traits_baseILj5120EfS2_fS2_fjLj128EEEEELb1ELb0ELb0EEEvNS_9FwdParamsE --------------------------
	.section	.nv.constant0._ZN10layer_norm31ln_parallel_residual_fwd_kernelINS_13Kernel_traitsIf13__nv_bfloat16fS2_fjLj5120ELj1ELj1ELj4ELj16ENS_18Kernel_traits_baseILj5120EfS2_fS2_fjLj128EEEEELb1ELb0ELb0EEEvNS_9FwdParamsE,"a",@progbits
	.sectionflags	@""
	.align	4
.nv.constant0._ZN10layer_norm31ln_parallel_residual_fwd_kernelINS_13Kernel_traitsIf13__nv_bfloat16fS2_fjLj5120ELj1ELj1ELj4ELj16ENS_18Kernel_traits_baseILj5120EfS2_fS2_fjLj128EEEEELb1ELb0ELb0EEEvNS_9FwdParamsE:
	.zero		584


//--------------------- .nv.constant0._ZN10layer_norm31ln_parallel_residual_fwd_kernelINS_13Kernel_traitsIf13__nv_bfloat16fS2_fjLj5120ELj1ELj1ELj4ELj16ENS_18Kernel_traits_baseILj5120EfS2_fS2_fjLj128EEEEELb1ELb0ELb1EEEvNS_9FwdParamsE --------------------------
	.section	.nv.constant0._ZN10layer_norm31ln_parallel_residual_fwd_kernelINS_13Kernel_traitsIf13__nv_bfloat16fS2_fjLj5120ELj1ELj1ELj4ELj16ENS_18Kernel_traits_baseILj5120EfS2_fS2_fjLj128EEEEELb1ELb0ELb1EEEvNS_9FwdParamsE,"a",@progbits
	.sectionflags	@""
	.align	4
.nv.constant0._ZN10layer_norm31ln_parallel_residual_fwd_kernelINS_13Kernel_traitsIf13__nv_bfloat16fS2_fjLj5120ELj1ELj1ELj4ELj16ENS_18Kernel_traits_baseILj5120EfS2_fS2_fjLj128EEEEELb1ELb0ELb1EEEvNS_9FwdParamsE:
	.zero		584


//--------------------- .nv.constant0._ZN10layer_norm31ln_parallel_residual_fwd_kernelINS_13Kernel_traitsIf13__nv_bfloat16fS2_fjLj5120ELj1ELj1ELj4ELj16ENS_18Kernel_traits_baseILj5120EfS2_fS2_fjLj128EEEEELb1ELb1ELb0EEEvNS_9FwdParamsE --------------------------
	.section	.nv.constant0._ZN10layer_norm31ln_parallel_residual_fwd_kernelINS_13Kernel_traitsIf13__nv_bfloat16fS2_fjLj5120ELj1ELj1ELj4ELj16ENS_18Kernel_traits_baseILj5120EfS2_fS2_fjLj128EEEEELb1ELb1ELb0EEEvNS_9FwdParamsE,"a",@progbits
	.sectionflags	@""
	.align	4
.nv.constant0._ZN10layer_norm31ln_parallel_residual_fwd_kernelINS_13Kernel_traitsIf13__nv_bfloat16fS2_fjLj5120ELj1ELj1ELj4ELj16ENS_18Kernel_traits_baseILj5120EfS2_fS2_fjLj128EEEEELb1ELb1ELb0EEEvNS_9FwdParamsE:
	.zero		584


//--------------------- .nv.constant0._ZN10layer_norm31ln_parallel_residual_fwd_kernelINS_13Kernel_traitsIf13__nv_bfloat16fS2_fjLj5120ELj1ELj1ELj4ELj16ENS_18Kernel_traits_baseILj5120EfS2_fS2_fjLj128EEEEELb1ELb1ELb1EEEvNS_9FwdParamsE --------------------------
	.section	.nv.constant0._ZN10layer_norm31ln_parallel_residual_fwd_kernelINS_13Kernel_traitsIf13__nv_bfloat16fS2_fjLj5120ELj1ELj1ELj4ELj16ENS_18Kernel_traits_baseILj5120EfS2_fS2_fjLj128EEEEELb1ELb1ELb1EEEvNS_9FwdParamsE,"a",@progbits
	.sectionflags	@""
	.align	4
.nv.constant0._ZN10layer_norm31ln_parallel_residual_fwd_kernelINS_13Kernel_traitsIf13__nv_bfloat16fS2_fjLj5120ELj1ELj1ELj4ELj16ENS_18Kernel_traits_baseILj5120EfS2_fS2_fjLj128EEEEELb1ELb1ELb1EEEvNS_9FwdParamsE:
	.zero		584


//--------------------- .nv.constant0._ZN10layer_norm31ln_parallel_residual_fwd_kernelINS_13Kernel_traitsIf6__halfS2_S2_fjLj5120ELj1ELj1ELj4ELj16ENS_18Kernel_traits_baseILj5120EfS2_S2_S2_fjLj128EEEEELb0ELb0ELb0EEEvNS_9FwdParamsE --------------------------
	.section	.nv.constant0._ZN10layer_norm31ln_parallel_residual_fwd_kernelINS_13Kernel_traitsIf6__halfS2_S2_fjLj5120ELj1ELj1ELj4ELj16ENS_18Kernel_traits_baseILj5120EfS2_S2_S2_fjLj128EEEEELb0ELb0ELb0EEEvNS_9FwdParamsE,"a",@progbits
	.sectionflags	@""
	.align	4
.nv.constant0._ZN10layer_norm31ln_parallel_residual_fwd_kernelINS_13Kernel_traitsIf6__halfS2_S2_fjLj5120ELj1ELj1ELj4ELj16ENS_18Kernel_traits_baseILj5120EfS2_S2_S2_fjLj128EEEEELb0ELb0ELb0EEEvNS_9FwdParamsE:
	.zero		584


//--------------------- .nv.constant0._ZN10layer_norm31ln_parallel_residual_fwd_kernelINS_13Kernel_traitsIf6__halfS2_S2_fjLj5120ELj1ELj1ELj4ELj16ENS_18Kernel_traits_baseILj5120EfS2_S2_S2_fjLj128EEEEELb0ELb0ELb1EEEvNS_9FwdParamsE --------------------------
	.section	.nv.constant0._ZN10layer_norm31ln_parallel_residual_fwd_kernelINS_13Kernel_traitsIf6__halfS2_S2_fjLj5120ELj1ELj1ELj4ELj16ENS_18Kernel_traits_baseILj5120EfS2_S2_S2_fjLj128EEEEELb0ELb0ELb1EEEvNS_9FwdParamsE,"a",@progbits
	.sectionflags	@""
	.align	4
.nv.constant0._ZN10layer_norm31ln_parallel_residual_fwd_kernelINS_13Kernel_traitsIf6__halfS2_S2_fjLj5120ELj1ELj1ELj4ELj16ENS_18Kernel_traits_baseILj5120EfS2_S2_S2_fjLj128EEEEELb0ELb0ELb1EEEvNS_9FwdParamsE:
	.zero		584


//--------------------- .nv.constant0._ZN10layer_norm31ln_parallel_residual_fwd_kernelINS_13Kernel_traitsIf6__halfS2_S2_fjLj5120ELj1ELj1ELj4ELj16ENS_18Kernel_traits_baseILj5120EfS2_S2_S2_fjLj128EEEEELb0ELb1ELb0EEEvNS_9FwdParamsE --------------------------
	.section	.nv.constant0._ZN10layer_norm31ln_parallel_residual_fwd_kernelINS_13Kernel_traitsIf6__halfS2_S2_fjLj5120ELj1ELj1ELj4ELj16ENS_18Kernel_traits_baseILj5120EfS2_S2_S2_fjLj128EEEEELb0ELb1ELb0EEEvNS_9FwdParamsE,"a",@progbits
	.sectionflags	@""
	.align	4
.nv.constant0._ZN10layer_norm31ln_parallel_residual_fwd_kernelINS_13Kernel_traitsIf6__halfS2_S2_fjLj5120ELj1ELj1ELj4ELj16ENS_18Kernel_traits_baseILj5120EfS2_S2_S2_fjLj128EEEEELb0ELb1ELb0EEEvNS_9FwdParamsE:
	.zero		584


//--------------------- .nv.constant0._ZN10layer_norm31ln_parallel_residual_fwd_kernelINS_13Kernel_traitsIf6__halfS2_S2_fjLj5120ELj1ELj1ELj4ELj16ENS_18Kernel_traits_baseILj5120EfS2_S2_S2_fjLj128EEEEELb0ELb1ELb1EEEvNS_9FwdParamsE --------------------------
	.section	.nv.constant0._ZN10layer_norm31ln_parallel_residual_fwd_kernelINS_13Kernel_traitsIf6__halfS2_S2_fjLj5120ELj1ELj1ELj4ELj16ENS_18Kernel_traits_baseILj5120EfS2_S2_S2_fjLj128EEEEELb0ELb1ELb1EEEvNS_9FwdParamsE,"a",@progbits
	.sectionflags	@""
	.align	4
.nv.constant0._ZN10layer_norm31ln_parallel_residual_fwd_kernelINS_13Kernel_traitsIf6__halfS2_S2_fjLj5120ELj1ELj1ELj4ELj16ENS_18Kernel_traits_baseILj5120EfS2_S2_S2_fjLj128EEEEELb0ELb1ELb1EEEvNS_9FwdParamsE:
	.zero		584


//--------------------- .nv.constant0._ZN10layer_norm31ln_parallel_residual_fwd_kernelINS_13Kernel_traitsIf6__halfS2_S2_fjLj5120ELj1ELj1ELj4ELj16ENS_18Kernel_traits_baseILj5120EfS2_S2_S2_fjLj128EEEEELb1ELb0ELb0EEEvNS_9FwdParamsE --------------------------
	.section	.nv.constant0._ZN10layer_norm31ln_parallel_residual_fwd_kernelINS_13Kernel_traitsIf6__halfS2_S2_fjLj5120ELj1ELj1ELj4ELj16ENS_18Kernel_traits_baseILj5120EfS2_S2_S2_fjLj128EEEEELb1ELb0ELb0EEEvNS_9FwdParamsE,"a",@progbits
	.sectionflags	@""
	.align	4
.nv.constant0._ZN10layer_norm31ln_parallel_residual_fwd_kernelINS_13Kernel_traitsIf6__halfS2_S2_fjLj5120ELj1ELj1ELj4ELj16ENS_18Kernel_traits_baseILj5120EfS2_S2_S2_fjLj128EEEEELb1ELb0ELb0EEEvNS_9FwdParamsE:
	.zero		584


//--------------------- .nv.constant0._ZN10layer_norm31ln_parallel_residual_fwd_kernelINS_13Kernel_traitsIf6__halfS2_S2_fjLj5120ELj1ELj1ELj4ELj16ENS_18Kernel_traits_baseILj5120EfS2_S2_S2_fjLj128EEEEELb1ELb0ELb1EEEvNS_9FwdParamsE --------------------------
	.section	.nv.constant0._ZN10layer_norm31ln_parallel_residual_fwd_kernelINS_13Kernel_traitsIf6__halfS2_S2_fjLj5120ELj1ELj1ELj4ELj16ENS_18Kernel_traits_baseILj5120EfS2_S2_S2_fjLj128EEEEELb1ELb0ELb1EEEvNS_9FwdParamsE,"a",@progbits
	.sectionflags	@""
	.align	4
.nv.constant0._ZN10layer_norm31ln_parallel_residual_fwd_kernelINS_13Kernel_traitsIf6__halfS2_S2_fjLj5120ELj1ELj1ELj4ELj16ENS_18Kernel_traits_baseILj5120EfS2_S2_S2_fjLj128EEEEELb1ELb0ELb1EEEvNS_9FwdParamsE:
	.zero		584


//--------------------- .nv.constant0._ZN10layer_norm31ln_parallel_residual_fwd_kernelINS_13Kernel_traitsIf6__halfS2_S2_fjLj5120ELj1ELj1ELj4ELj16ENS_18Kernel_traits_baseILj5120EfS2_S2_S2_fjLj128EEEEELb1ELb1ELb0EEEvNS_9FwdParamsE --------------------------
	.section	.nv.constant0._ZN10layer_norm31ln_parallel_residual_fwd_kernelINS_13Kernel_traitsIf6__halfS2_S2_fjLj5120ELj1ELj1ELj4ELj16ENS_18Kernel_traits_baseILj5120EfS2_S2_S2_fjLj128EEEEELb1ELb1ELb0EEEvNS_9FwdParamsE,"a",@progbits
	.sectionflags	@""
	.align	4
.nv.constant0._ZN10layer_norm31ln_parallel_residual_fwd_kernelINS_13Kernel_traitsIf6__halfS2_S2_fjLj5120ELj1ELj1ELj4ELj16ENS_18Kernel_traits_baseILj5120EfS2_S2_S2_fjLj128EEEEELb1ELb1ELb0EEEvNS_9FwdParamsE:
	.zero		584


//--------------------- .nv.constant0._ZN10layer_norm31ln_parallel_residual_fwd_kernelINS_13Kernel_traitsIf6__halfS2_S2_fjLj5120ELj1ELj1ELj4ELj16ENS_18Kernel_traits_baseILj5120EfS2_S2_S2_fjLj128EEEEELb1ELb1ELb1EEEvNS_9FwdParamsE --------------------------
	.section	.nv.constant0._ZN10layer_norm31ln_parallel_residual_fwd_kernelINS_13Kernel_traitsIf6__halfS2_S2_fjLj5120ELj1ELj1ELj4ELj16ENS_18Kernel_traits_baseILj5120EfS2_S2_S2_fjLj128EEEEELb1ELb1ELb1EEEvNS_9FwdParamsE,"a",@progbits
	.sectionflags	@""
	.align	4
.nv.constant0._ZN10layer_norm31ln_parallel_residual_fwd_kernelINS_13Kernel_traitsIf6__halfS2_S2_fjLj5120ELj1ELj1ELj4ELj16ENS_18Kernel_traits_baseILj5120EfS2_S2_S2_fjLj128EEEEELb1ELb1ELb1EEEvNS_9FwdParamsE:
	.zero		584


//--------------------- .nv.constant0._ZN10layer_norm31ln_parallel_residual_fwd_kernelINS_13Kernel_traitsI6__halfS2_fS2_fjLj5120ELj1ELj1ELj4ELj16ENS_18Kernel_traits_baseILj5120ES2_S2_fS2_fjLj128EEEEELb0ELb0ELb0EEEvNS_9FwdParamsE --------------------------
	.section	.nv.constant0._ZN10layer_norm31ln_parallel_residual_fwd_kernelINS_13Kernel_traitsI6__halfS2_fS2_fjLj5120ELj1ELj1ELj4ELj16ENS_18Kernel_traits_baseILj5120ES2_S2_fS2_fjLj128EEEEELb0ELb0ELb0EEEvNS_9FwdParamsE,"a",@progbits
	.sectionflags	@""
	.align	4
.nv.constant0._ZN10layer_norm31ln_parallel_residual_fwd_kernelINS_13Kernel_traitsI6__halfS2_fS2_fjLj5120ELj1ELj1ELj4ELj16ENS_18Kernel_traits_baseILj5120ES2_S2_fS2_fjLj128EEEEELb0ELb0ELb0EEEvNS_9FwdParamsE:
	.zero		584


//--------------------- .nv.constant0._ZN10layer_norm31ln_parallel_residual_fwd_kernelINS_13Kernel_traitsI6__halfS2_fS2_fjLj5120ELj1ELj1ELj4ELj16ENS_18Kernel_traits_baseILj5120ES2_S2_fS2_fjLj128EEEEELb0ELb0ELb1EEEvNS_9FwdParamsE --------------------------
	.section	.nv.constant0._ZN10layer_norm31ln_parallel_residual_fwd_kernelINS_13Kernel_traitsI6__halfS2_fS2_fjLj5120ELj1ELj1ELj4ELj16ENS_18Kernel_traits_baseILj5120ES2_S2_fS2_fjLj128EEEEELb0ELb0ELb1EEEvNS_9FwdParamsE,"a",@progbits
	.sectionflags	@""
	.align	4
.nv.constant0._ZN10layer_norm31ln_parallel_residual_fwd_kernelINS_13Kernel_traitsI6__halfS2_fS2_fjLj5120ELj1ELj1ELj4ELj16ENS_18Kernel_traits_baseILj5120ES2_S2_fS2_fjLj128EEEEELb0ELb0ELb1EEEvNS_9FwdParamsE:
	.zero		584


//--------------------- .nv.constant0._ZN10layer_norm31ln_parallel_residual_fwd_kernelINS_13Kernel_traitsI6__halfS2_fS2_fjLj5120ELj1ELj1ELj4ELj16ENS_18Kernel_traits_baseILj5120ES2_S2_fS2_fjLj128EEEEELb0ELb1ELb0EEEvNS_9FwdParamsE --------------------------
	.section	.nv.constant0._ZN10layer_norm31ln_parallel_residual_fwd_kernelINS_13Kernel_traitsI6__halfS2_fS2_fjLj5120ELj1ELj1ELj4ELj16ENS_18Kernel_traits_baseILj5120ES2_S2_fS2_fjLj128EEEEELb0ELb1ELb0EEEvNS_9FwdParamsE,"a",@progbits
	.sectionflags	@""
	.align	4
.nv.constant0._ZN10layer_norm31ln_parallel_residual_fwd_kernelINS_13Kernel_traitsI6__halfS2_fS2_fjLj5120ELj1ELj1ELj4ELj16ENS_18Kernel_traits_baseILj5120ES2_S2_fS2_fjLj128EEEEELb0ELb1ELb0EEEvNS_9FwdParamsE:
	.zero		584


//--------------------- .nv.constant0._ZN10layer_norm31ln_parallel_residual_fwd_kernelINS_13Kernel_traitsI6__halfS2_fS2_fjLj5120ELj1ELj1ELj4ELj16ENS_18Kernel_traits_baseILj5120ES2_S2_fS2_fjLj128EEEEELb0ELb1ELb1EEEvNS_9FwdParamsE --------------------------
	.section	.nv.constant0._ZN10layer_norm31ln_parallel_residual_fwd_kernelINS_13Kernel_traitsI6__halfS2_fS2_fjLj5120ELj1ELj1ELj4ELj16ENS_18Kernel_traits_baseILj5120ES2_S2_fS2_fjLj128EEEEELb0ELb1ELb1EEEvNS_9FwdParamsE,"a",@progbits
	.sectionflags	@""
	.align	4
.nv.constant0._ZN10layer_norm31ln_parallel_residual_fwd_kernelINS_13Kernel_traitsI6__halfS2_fS2_fjLj5120ELj1ELj1ELj4ELj16ENS_18Kernel_traits_baseILj5120ES2_S2_fS2_fjLj128EEEEELb0ELb1ELb1EEEvNS_9FwdParamsE:
	.zero		584


//--------------------- .nv.constant0._ZN10layer_norm31ln_parallel_residual_fwd_kernelINS_13Kernel_traitsI6__halfS2_fS2_fjLj5120ELj1ELj1ELj4ELj16ENS_18Kernel_traits_baseILj5120ES2_S2_fS2_fjLj128EEEEELb1ELb0ELb0EEEvNS_9FwdParamsE --------------------------
	.section	.nv.constant0._ZN10layer_norm31ln_parallel_residual_fwd_kernelINS_13Kernel_traitsI6__halfS2_fS2_fjLj5120ELj1ELj1ELj4ELj16ENS_18Kernel_traits_baseILj5120ES2_S2_fS2_fjLj128EEEEELb1ELb0ELb0EEEvNS_9FwdParamsE,"a",@progbits
	.sectionflags	@""
	.align	4
.nv.constant0._ZN10layer_norm31ln_parallel_residual_fwd_kernelINS_13Kernel_traitsI6__halfS2_fS2_fjLj5120ELj1ELj1ELj4ELj16ENS_18Kernel_traits_baseILj5120ES2_S2_fS2_fjLj128EEEEELb1ELb0ELb0EEEvNS_9FwdParamsE:
	.zero		584


//--------------------- .nv.constant0._ZN10layer_norm31ln_parallel_residual_fwd_kernelINS_13Kernel_traitsI6__halfS2_fS2_fjLj5120ELj1ELj1ELj4ELj16ENS_18Kernel_traits_baseILj5120ES2_S2_fS2_fjLj128EEEEELb1ELb0ELb1EEEvNS_9FwdParamsE --------------------------
	.section	.nv.constant0._ZN10layer_norm31ln_parallel_residual_fwd_kernelINS_13Kernel_traitsI6__halfS2_fS2_fjLj5120ELj1ELj1ELj4ELj16ENS_18Kernel_traits_baseILj5120ES2_S2_fS2_fjLj128EEEEELb1ELb0ELb1EEEvNS_9FwdParamsE,"a",@progbits
	.sectionflags	@""
	.align	4
.nv.constant0._ZN10layer_norm31ln_parallel_residual_fwd_kernelINS_13Kernel_traitsI6__halfS2_fS2_fjLj5120ELj1ELj1ELj4ELj16ENS_18Kernel_traits_baseILj5120ES2_S2_fS2_fjLj128EEEEELb1ELb0ELb1EEEvNS_9FwdParamsE:
	.zero		584


//--------------------- .nv.constant0._ZN10layer_norm31ln_parallel_residual_fwd_kernelINS_13Kernel_traitsI6__halfS2_fS2_fjLj5120ELj1ELj1ELj4ELj16ENS_18Kernel_traits_baseILj5120ES2_S2_fS2_fjLj128EEEEELb1ELb1ELb0EEEvNS_9FwdParamsE --------------------------
	.section	.nv.constant0._ZN10layer_norm31ln_parallel_residual_fwd_kernelINS_13Kernel_traitsI6__halfS2_fS2_fjLj5120ELj1ELj1ELj4ELj16ENS_18Kernel_traits_baseILj5120ES2_S2_fS2_fjLj128EEEEELb1ELb1ELb0EEEvNS_9FwdParamsE,"a",@progbits
	.sectionflags	@""
	.align	4
.nv.constant0._ZN10layer_norm31ln_parallel_residual_fwd_kernelINS_13Kernel_traitsI6__halfS2_fS2_fjLj5120ELj1ELj1ELj4ELj16ENS_18Kernel_traits_baseILj5120ES2_S2_fS2_fjLj128EEEEELb1ELb1ELb0EEEvNS_9FwdParamsE:
	.zero		584


//--------------------- .nv.constant0._ZN10layer_norm31ln_parallel_residual_fwd_kernelINS_13Kernel_traitsI6__halfS2_fS2_fjLj5120ELj1ELj1ELj4ELj16ENS_18Kernel_traits_baseILj5120ES2_S2_fS2_fjLj128EEEEELb1ELb1ELb1EEEvNS_9FwdParamsE --------------------------
	.section	.nv.constant0._ZN10layer_norm31ln_parallel_residual_fwd_kernelINS_13Kernel_traitsI6__halfS2_fS2_fjLj5120ELj1ELj1ELj4ELj16ENS_18Kernel_traits_baseILj5120ES2_S2_fS2_fjLj128EEEEELb1ELb1ELb1EEEvNS_9FwdParamsE,"a",@progbits
	.sectionflags	@""
	.align	4
.nv.constant0._ZN10layer_norm31ln_parallel_residual_fwd_kernelINS_13Kernel_traitsI6__halfS2_fS2_fjLj5120ELj1ELj1ELj4ELj16ENS_18Kernel_traits_baseILj5120ES2_S2_fS2_fjLj128EEEEELb1ELb1ELb1EEEvNS_9FwdParamsE:
	.zero		584


//--------------------- .nv.constant0._ZN10layer_norm31ln_parallel_residual_fwd_kernelINS_13Kernel_traitsIf6__halffS2_fjLj5120ELj1ELj1ELj4ELj16ENS_18Kernel_traits_baseILj5120EfS2_fS2_fjLj128EEEEELb0ELb0ELb0EEEvNS_9FwdParamsE --------------------------
	.section	.nv.constant0._ZN10layer_norm31ln_parallel_residual_fwd_kernelINS_13Kernel_traitsIf6__halffS2_fjLj5120ELj1ELj1ELj4ELj16ENS_18Kernel_traits_baseILj5120EfS2_fS2_fjLj128EEEEELb0ELb0ELb0EEEvNS_9FwdParamsE,"a",@progbits
	.sectionflags	@""
	.align	4
.nv.constant0._ZN10layer_norm31ln_parallel_residual_fwd_kernelINS_13Kernel_traitsIf6__halffS2_fjLj5120ELj1ELj1ELj4ELj16ENS_18Kernel_traits_baseILj5120EfS2_fS2_fjLj128EEEEELb0ELb0ELb0EEEvNS_9FwdParamsE:
	.zero		584


//--------------------- .nv.constant0._ZN10layer_norm31ln_parallel_residual_fwd_kernelINS_13Kernel_traitsIf6__halffS2_fjLj5120ELj1ELj1ELj4ELj16ENS_18Kernel_traits_baseILj5120EfS2_fS2_fjLj128EEEEELb0ELb0ELb1EEEvNS_9FwdParamsE --------------------------
	.section	.nv.constant0._ZN10layer_norm31ln_parallel_residual_fwd_kernelINS_13Kernel_traitsIf6__halffS2_fjLj5120ELj1ELj1ELj4ELj16ENS_18Kernel_traits_baseILj5120EfS2_fS2_fjLj128EEEEELb0ELb0ELb1EEEvNS_9FwdParamsE,"a",@progbits
	.sectionflags	@""
	.align	4
.nv.constant0._ZN10layer_norm31ln_parallel_residual_fwd_kernelINS_13Kernel_traitsIf6__halffS2_fjLj5120ELj1ELj1ELj4ELj16ENS_18Kernel_traits_baseILj5120EfS2_fS2_fjLj128EEEEELb0ELb0ELb1EEEvNS_9FwdParamsE:
	.zero		584


//--------------------- .nv.constant0._ZN10layer_norm31ln_parallel_residual_fwd_kernelINS_13Kernel_traitsIf6__halffS2_fjLj5120ELj1ELj1ELj4ELj16ENS_18Kernel_traits_baseILj5120EfS2_fS2_fjLj128EEEEELb0ELb1ELb0EEEvNS_9FwdParamsE --------------------------
	.section	.nv.constant0._ZN10layer_norm31ln_parallel_residual_fwd_kernelINS_13Kernel_traitsIf6__halffS2_fjLj5120ELj1ELj1ELj4ELj16ENS_18Kernel_traits_baseILj5120EfS2_fS2_fjLj128EEEEELb0ELb1ELb0EEEvNS_9FwdParamsE,"a",@progbits
	.sectionflags	@""
	.align	4
.nv.constant0._ZN10layer_norm31ln_parallel_residual_fwd_kernelINS_13Kernel_traitsIf6__halffS2_fjLj5120ELj1ELj1ELj4ELj16ENS_18Kernel_traits_baseILj5120EfS2_fS2_fjLj128EEEEELb0ELb1ELb0EEEvNS_9FwdParamsE:
	.zero		584


//--------------------- .nv.constant0._ZN10layer_norm31ln_parallel_residual_fwd_kernelINS_13Kernel_traitsIf6__halffS2_fjLj5120ELj1ELj1ELj4ELj16ENS_18Kernel_traits_baseILj5120EfS2_fS2_fjLj128EEEEELb0ELb1ELb1EEEvNS_9FwdParamsE --------------------------
	.section	.nv.constant0._ZN10layer_norm31ln_parallel_residual_fwd_kernelINS_13Kernel_traitsIf6__halffS2_fjLj5120ELj1ELj1ELj4ELj16ENS_18Kernel_traits_baseILj5120EfS2_fS2_fjLj128EEEEELb0ELb1ELb1EEEvNS_9FwdParamsE,"a",@progbits
	.sectionflags	@""
	.align	4
.nv.constant0._ZN10layer_norm31ln_parallel_residual_fwd_kernelINS_13Kernel_traitsIf6__halffS2_fjLj5120ELj1ELj1ELj4ELj16ENS_18Kernel_traits_baseILj5120EfS2_fS2_fjLj128EEEEELb0ELb1ELb1EEEvNS_9FwdParamsE:
	.zero		584


//--------------------- .nv.constant0._ZN10layer_norm31ln_parallel_residual_fwd_kernelINS_13Kernel_traitsIf6__halffS2_fjLj5120ELj1ELj1ELj4ELj16ENS_18Kernel_traits_baseILj5120EfS2_fS2_fjLj128EEEEELb1ELb0ELb0EEEvNS_9FwdParamsE --------------------------
	.section	.nv.constant0._ZN10layer_norm31ln_parallel_residual_fwd_kernelINS_13Kernel_traitsIf6__halffS2_fjLj5120ELj1ELj1ELj4ELj16ENS_18Kernel_traits_baseILj5120EfS2_fS2_fjLj128EEEEELb1ELb0ELb0EEEvNS_9FwdParamsE,"a",@progbits
	.sectionflags	@""
	.align	4
.nv.constant0._ZN10layer_norm31ln_parallel_residual_fwd_kernelINS_13Kernel_traitsIf6__halffS2_fjLj5120ELj1ELj1ELj4ELj16ENS_18Kernel_traits_baseILj5120EfS2_fS2_fjLj128EEEEELb1ELb0ELb0EEEvNS_9FwdParamsE:
	.zero		584


//--------------------- .nv.constant0._ZN10layer_norm31ln_parallel_residual_fwd_kernelINS_13Kernel_traitsIf6__halffS2_fjLj5120ELj1ELj1ELj4ELj16ENS_18Kernel_traits_baseILj5120EfS2_fS2_fjLj128EEEEELb1ELb0ELb1EEEvNS_9FwdParamsE --------------------------
	.section	.nv.constant0._ZN10layer_norm31ln_parallel_residual_fwd_kernelINS_13Kernel_traitsIf6__halffS2_fjLj5120ELj1ELj1ELj4ELj16ENS_18Kernel_traits_baseILj5120EfS2_fS2_fjLj128EEEEELb1ELb0ELb1EEEvNS_9FwdParamsE,"a",@progbits
	.sectionflags	@""
	.align	4
.nv.constant0._ZN10layer_norm31ln_parallel_residual_fwd_kernelINS_13Kernel_traitsIf6__halffS2_fjLj5120ELj1ELj1ELj4ELj16ENS_18Kernel_traits_baseILj5120EfS2_fS2_fjLj128EEEEELb1ELb0ELb1EEEvNS_9FwdParamsE:
	.zero		584


//--------------------- .nv.constant0._ZN10layer_norm31ln_parallel_residual_fwd_kernelINS_13Kernel_traitsIf6__halffS2_fjLj5120ELj1ELj1ELj4ELj16ENS_18Kernel_traits_baseILj5120EfS2_fS2_fjLj128EEEEELb1ELb1ELb0EEEvNS_9FwdParamsE --------------------------
	.section	.nv.constant0._ZN10layer_norm31ln_parallel_residual_fwd_kernelINS_13Kernel_traitsIf6__halffS2_fjLj5120ELj1ELj1ELj4ELj16ENS_18Kernel_traits_baseILj5120EfS2_fS2_fjLj128EEEEELb1ELb1ELb0EEEvNS_9FwdParamsE,"a",@progbits
	.sectionflags	@""
	.align	4
.nv.constant0._ZN10layer_norm31ln_parallel_residual_fwd_kernelINS_13Kernel_traitsIf6__halffS2_fjLj5120ELj1ELj1ELj4ELj16ENS_18Kernel_traits_baseILj5120EfS2_fS2_fjLj128EEEEELb1ELb1ELb0EEEvNS_9FwdParamsE:
	.zero		584


//--------------------- .nv.constant0._ZN10layer_norm31ln_parallel_residual_fwd_kernelINS_13Kernel_traitsIf6__halffS2_fjLj5120ELj1ELj1ELj4ELj16ENS_18Kernel_traits_baseILj5120EfS2_fS2_fjLj128EEEEELb1ELb1ELb1EEEvNS_9FwdParamsE --------------------------
	.section	.nv.constant0._ZN10layer_norm31ln_parallel_residual_fwd_kernelINS_13Kernel_traitsIf6__halffS2_fjLj5120ELj1ELj1ELj4ELj16ENS_18Kernel_traits_baseILj5120EfS2_fS2_fjLj128EEEEELb1ELb1ELb1EEEvNS_9FwdParamsE,"a",@progbits
	.sectionflags	@""
	.align	4
.nv.constant0._ZN10layer_norm31ln_parallel_residual_fwd_kernelINS_13Kernel_traitsIf6__halffS2_fjLj5120ELj1ELj1ELj4ELj16ENS_18Kernel_traits_baseILj5120EfS2_fS2_fjLj128EEEEELb1ELb1ELb1EEEvNS_9FwdParamsE:
	.zero		584


//--------------------- .nv.constant0._ZN10layer_norm31ln_parallel_residual_fwd_kernelINS_13Kernel_traitsI6__halfffffjLj5120ELj1ELj1ELj4ELj16ENS_18Kernel_traits_baseILj5120ES2_ffffjLj128EEEEELb0ELb0ELb0EEEvNS_9FwdParamsE --------------------------
	.section	.nv.constant0._ZN10layer_norm31ln_parallel_residual_fwd_kernelINS_13Kernel_traitsI6__halfffffjLj5120ELj1ELj1ELj4ELj16ENS_18Kernel_traits_baseILj5120ES2_ffffjLj128EEEEELb0ELb0ELb0EEEvNS_9FwdParamsE,"a",@progbits
	.sectionflags	@""
	.align	4
.nv.constant0._ZN10layer_norm31ln_parallel_residual_fwd_kernelINS_13Kernel_traitsI6__halfffffjLj5120ELj1ELj1ELj4ELj16ENS_18Kernel_traits_baseILj5120ES2_ffffjLj128EEEEELb0ELb0ELb0EEEvNS_9FwdParamsE:
	.zero		584


//--------------------- .nv.constant0._ZN10layer_norm31ln_parallel_residual_fwd_kernelINS_13Kernel_traitsI6__halfffffjLj5120ELj1ELj1ELj4ELj16ENS_18Kernel_traits_baseILj5120ES2_ffffjLj128EEEEELb0ELb0ELb1EEEvNS_9FwdParamsE --------------------------
	.section	.nv.constant0._ZN10layer_norm31ln_parallel_residual_fwd_kernelINS_13Kernel_traitsI6__halfffffjLj5120ELj1ELj1ELj4ELj16ENS_18Kernel_traits_baseILj5120ES2_ffffjLj128EEEEELb0ELb0ELb1EEEvNS_9FwdParamsE,"a",@progbits
	.sectionflags	@""
	.align	4
.nv.constant0._ZN10layer_norm31ln_parallel_residual_fwd_kernelINS_13Kernel_traitsI6__halfffffjLj5120ELj1ELj1ELj4ELj16ENS_18Kernel_traits_baseILj5120ES2_ffffjLj128EEEEELb0ELb0ELb1EEEvNS_9FwdParamsE:
	.zero		584


//--------------------- .nv.constant0._ZN10layer_norm31ln_parallel_residual_fwd_kernelINS_13Kernel_traitsI6__halfffffjLj5120ELj1ELj1ELj4ELj16ENS_18Kernel_traits_baseILj5120ES2_ffffjLj128EEEEELb0ELb1ELb0EEEvNS_9FwdParamsE --------------------------
	.section	.nv.constant0._ZN10layer_norm31ln_parallel_residual_fwd_kernelINS_13Kernel_traitsI6__halfffffjLj5120ELj1ELj1ELj4ELj16ENS_18Kernel_traits_baseILj5120ES2_ffffjLj128EEEEELb0ELb1ELb0EEEvNS_9FwdParamsE,"a",@progbits
	.sectionflags	@""
	.align	4
.nv.constant0._ZN10layer_norm31ln_parallel_residual_fwd_kernelINS_13Kernel_traitsI6__halfffffjLj5120ELj1ELj1ELj4ELj16ENS_18Kernel_traits_baseILj5120ES2_ffffjLj128EEEEELb0ELb1ELb0EEEvNS_9FwdParamsE:
	.zero		584


//--------------------- .nv.constant0._ZN10layer_norm31ln_parallel_residual_fwd_kernelINS_13Kernel_traitsI6__halfffffjLj5120ELj1ELj1ELj4ELj16ENS_18Kernel_traits_baseILj5120ES2_ffffjLj128EEEEELb0ELb1ELb1EEEvNS_9FwdParamsE --------------------------
	.section	.nv.constant0._ZN10layer_norm31ln_parallel_residual_fwd_kernelINS_13Kernel_traitsI6__halfffffjLj5120ELj1ELj1ELj4ELj16ENS_18Kernel_traits_baseILj5120ES2_ffffjLj128EEEEELb0ELb1ELb1EEEvNS_9FwdParamsE,"a",@progbits
	.sectionflags	@""
	.align	4
.nv.constant0._ZN10layer_norm31ln_parallel_residual_fwd_kernelINS_13Kernel_traitsI6__halfffffjLj5120ELj1ELj1ELj4ELj16ENS_18Kernel_traits_baseILj5120ES2_ffffjLj128EEEEELb0ELb1ELb1EEEvNS_9FwdParamsE:
	.zero		584


//--------------------- .nv.constant0._ZN10layer_norm31ln_parallel_residual_fwd_kernelINS_13Kernel_traitsI6__halfffffjLj5120ELj1ELj1ELj4ELj16ENS_18Kernel_traits_baseILj5120ES2_ffffjLj128EEEEELb1ELb0ELb0EEEvNS_9FwdParamsE --------------------------
	.section	.nv.constant0._ZN10layer_norm31ln_parallel_residual_fwd_kernelINS_13Kernel_traitsI6__halfffffjLj5120ELj1ELj1ELj4ELj16ENS_18Kernel_traits_baseILj5120ES2_ffffjLj128EEEEELb1ELb0ELb0EEEvNS_9FwdParamsE,"a",@progbits
	.sectionflags	@""
	.align	4
.nv.constant0._ZN10layer_norm31ln_parallel_residual_fwd_kernelINS_13Kernel_traitsI6__halfffffjLj5120ELj1ELj1ELj4ELj16ENS_18Kernel_traits_baseILj5120ES2_ffffjLj128EEEEELb1ELb0ELb0EEEvNS_9FwdParamsE:
	.zero		584


//--------------------- .nv.constant0._ZN10layer_norm31ln_parallel_residual_fwd_kernelINS_13Kernel_traitsI6__halfffffjLj5120ELj1ELj1ELj4ELj16ENS_18Kernel_traits_baseILj5120ES2_ffffjLj128EEEEELb1ELb0ELb1EEEvNS_9FwdParamsE --------------------------
	.section	.nv.constant0._ZN10layer_norm31ln_parallel_residual_fwd_kernelINS_13Kernel_traitsI6__halfffffjLj5120ELj1ELj1ELj4ELj16ENS_18Kernel_traits_baseILj5120ES2_ffffjLj128EEEEELb1ELb0ELb1EEEvNS_9FwdParamsE,"a",@progbits
	.sectionflags	@""
	.align	4
.nv.constant0._ZN10layer_norm31ln_parallel_residual_fwd_kernelINS_13Kernel_traitsI6__halfffffjLj5120ELj1ELj1ELj4ELj16ENS_18Kernel_traits_baseILj5120ES2_ffffjLj128EEEEELb1ELb0ELb1EEEvNS_9FwdParamsE:
	.zero		584


//--------------------- .nv.constant0._ZN10layer_norm31ln_parallel_residual_fwd_kernelINS_13Kernel_traitsI6__halfffffjLj5120ELj1ELj1ELj4ELj16ENS_18Kernel_traits_baseILj5120ES2_ffffjLj128EEEEELb1ELb1ELb0EEEvNS_9FwdParamsE --------------------------
	.section	.nv.constant0._ZN10layer_norm31ln_parallel_residual_fwd_kernelINS_13Kernel_traitsI6__halfffffjLj5120ELj1ELj1ELj4ELj16ENS_18Kernel_traits_baseILj5120ES2_ffffjLj128EEEEELb1ELb1ELb0EEEvNS_9FwdParamsE,"a",@progbits
	.sectionflags	@""
	.align	4
.nv.constant0._ZN10layer_norm31ln_parallel_residual_fwd_kernelINS_13Kernel_traitsI6__halfffffjLj5120ELj1ELj1ELj4ELj16ENS_18Kernel_traits_baseILj5120ES2_ffffjLj128EEEEELb1ELb1ELb0EEEvNS_9FwdParamsE:
	.zero		584


//--------------------- .nv.constant0._ZN10layer_norm31ln_parallel_residual_fwd_kernelINS_13Kernel_traitsI6__halfffffjLj5120ELj1ELj1ELj4ELj16ENS_18Kernel_traits_baseILj5120ES2_ffffjLj128EEEEELb1ELb1ELb1EEEvNS_9FwdParamsE --------------------------
	.section	.nv.constant0._ZN10layer_norm31ln_parallel_residual_fwd_kernelINS_13Kernel_traitsI6__halfffffjLj5120ELj1ELj1ELj4ELj16ENS_18Kernel_traits_baseILj5120ES2_ffffjLj128EEEEELb1ELb1ELb1EEEvNS_9FwdParamsE,"a",@progbits
	.sectionflags	@""
	.align	4
.nv.constant0._ZN10layer_norm31ln_parallel_residual_fwd_kernelINS_13Kernel_traitsI6__halfffffjLj5120ELj1ELj1ELj4ELj16ENS_18Kernel_traits_baseILj5120ES2_ffffjLj128EEEEELb1ELb1ELb1EEEvNS_9FwdParamsE:
	.zero		584


//--------------------- .nv.constant0._ZN10layer_norm31ln_parallel_residual_fwd_kernelINS_13Kernel_traitsIfffffjLj5120ELj1ELj1ELj4ELj16ENS_18Kernel_traits_baseILj5120EfffffjLj128EEEEELb0ELb0ELb0EEEvNS_9FwdParamsE --------------------------
	.section	.nv.constant0._ZN10layer_norm31ln_parallel_residual_fwd_kernelINS_13Kernel_traitsIfffffjLj5120ELj1ELj1ELj4ELj16ENS_18Kernel_traits_baseILj5120EfffffjLj128EEEEELb0ELb0ELb0EEEvNS_9FwdParamsE,"a",@progbits
	.sectionflags	@""
	.align	4
.nv.constant0._ZN10layer_norm31ln_parallel_residual_fwd_kernelINS_13Kernel_traitsIfffffjLj5120ELj1ELj1ELj4ELj16ENS_18Kernel_traits_baseILj5120EfffffjLj128EEEEELb0ELb0ELb0EEEvNS_9FwdParamsE:
	.zero		584


//--------------------- .nv.constant0._ZN10layer_norm31ln_parallel_residual_fwd_kernelINS_13Kernel_traitsIfffffjLj5120ELj1ELj1ELj4ELj16ENS_18Kernel_traits_baseILj5120EfffffjLj128EEEEELb0ELb0ELb1EEEvNS_9FwdParamsE --------------------------
	.section	.nv.constant0._ZN10layer_norm31ln_parallel_residual_fwd_kernelINS_13Kernel_traitsIfffffjLj5120ELj1ELj1ELj4ELj16ENS_18Kernel_traits_baseILj5120EfffffjLj128EEEEELb0ELb0ELb1EEEvNS_9FwdParamsE,"a",@progbits
	.sectionflags	@""
	.align	4
.nv.constant0._ZN10layer_norm31ln_parallel_residual_fwd_kernelINS_13Kernel_traitsIfffffjLj5120ELj1ELj1ELj4ELj16ENS_18Kernel_traits_baseILj5120EfffffjLj128EEEEELb0ELb0ELb1EEEvNS_9FwdParamsE:
	.zero		584


//--------------------- .nv.constant0._ZN10layer_norm31ln_parallel_residual_fwd_kernelINS_13Kernel_traitsIfffffjLj5120ELj1ELj1ELj4ELj16ENS_18Kernel_traits_baseILj5120EfffffjLj128EEEEELb0ELb1ELb0EEEvNS_9FwdParamsE --------------------------
	.section	.nv.constant0._ZN10layer_norm31ln_parallel_residual_fwd_kernelINS_13Kernel_traitsIfffffjLj5120ELj1ELj1ELj4ELj16ENS_18Kernel_traits_baseILj5120EfffffjLj128EEEEELb0ELb1ELb0EEEvNS_9FwdParamsE,"a",@progbits
	.sectionflags	@""
	.align	4
.nv.constant0._ZN10layer_norm31ln_parallel_residual_fwd_kernelINS_13Kernel_traitsIfffffjLj5120ELj1ELj1ELj4ELj16ENS_18Kernel_traits_baseILj5120EfffffjLj128EEEEELb0ELb1ELb0EEEvNS_9FwdParamsE:
	.zero		584


//--------------------- .nv.constant0._ZN10layer_norm31ln_parallel_residual_fwd_kernelINS_13Kernel_traitsIfffffjLj5120ELj1ELj1ELj4ELj16ENS_18Kernel_traits_baseILj5120EfffffjLj128EEEEELb0ELb1ELb1EEEvNS_9FwdParamsE --------------------------
	.section	.nv.constant0._ZN10layer_norm31ln_parallel_residual_fwd_kernelINS_13Kernel_traitsIfffffjLj5120ELj1ELj1ELj4ELj16ENS_18Kernel_traits_baseILj5120EfffffjLj128EEEEELb0ELb1ELb1EEEvNS_9FwdParamsE,"a",@progbits
	.sectionflags	@""
	.align	4
.nv.constant0._ZN10layer_norm31ln_parallel_residual_fwd_kernelINS_13Kernel_traitsIfffffjLj5120ELj1ELj1ELj4ELj16ENS_18Kernel_traits_baseILj5120EfffffjLj128EEEEELb0ELb1ELb1EEEvNS_9FwdParamsE:
	.zero		584


//--------------------- .nv.constant0._ZN10layer_norm31ln_parallel_residual_fwd_kernelINS_13Kernel_traitsIfffffjLj5120ELj1ELj1ELj4ELj16ENS_18Kernel_traits_baseILj5120EfffffjLj128EEEEELb1ELb0ELb0EEEvNS_9FwdParamsE --------------------------
	.section	.nv.constant0._ZN10layer_norm31ln_parallel_residual_fwd_kernelINS_13Kernel_traitsIfffffjLj5120ELj1ELj1ELj4ELj16ENS_18Kernel_traits_baseILj5120EfffffjLj128EEEEELb1ELb0ELb0EEEvNS_9FwdParamsE,"a",@progbits
	.sectionflags	@""
	.align	4
.nv.constant0._ZN10layer_norm31ln_parallel_residual_fwd_kernelINS_13Kernel_traitsIfffffjLj5120ELj1ELj1ELj4ELj16ENS_18Kernel_traits_baseILj5120EfffffjLj128EEEEELb1ELb0ELb0EEEvNS_9FwdParamsE:
	.zero		584


//--------------------- .nv.constant0._ZN10layer_norm31ln_parallel_residual_fwd_kernelINS_13Kernel_traitsIfffffjLj5120ELj1ELj1ELj4ELj16ENS_18Kernel_traits_baseILj5120EfffffjLj128EEEEELb1ELb0ELb1EEEvNS_9FwdParamsE --------------------------
	.section	.nv.constant0._ZN10layer_norm31ln_parallel_residual_fwd_kernelINS_13Kernel_traitsIfffffjLj5120ELj1ELj1ELj4ELj16ENS_18Kernel_traits_baseILj5120EfffffjLj128EEEEELb1ELb0ELb1EEEvNS_9FwdParamsE,"a",@progbits
	.sectionflags	@""
	.align	4
.nv.constant0._ZN10layer_norm31ln_parallel_residual_fwd_kernelINS_13Kernel_traitsIfffffjLj5120ELj1ELj1ELj4ELj16ENS_18Kernel_traits_baseILj5120EfffffjLj128EEEEELb1ELb0ELb1EEEvNS_9FwdParamsE:
	.zero		584


//--------------------- .nv.constant0._ZN10layer_norm31ln_parallel_residual_fwd_kernelINS_13Kernel_traitsIfffffjLj5120ELj1ELj1ELj4ELj16ENS_18Kernel_traits_baseILj5120EfffffjLj128EEEEELb1ELb1ELb0EEEvNS_9FwdParamsE --------------------------
	.section	.nv.constant0._ZN10layer_norm31ln_parallel_residual_fwd_kernelINS_13Kernel_traitsIfffffjLj5120ELj1ELj1ELj4ELj16ENS_18Kernel_traits_baseILj5120EfffffjLj128EEEEELb1ELb1ELb0EEEvNS_9FwdParamsE,"a",@progbits
	.sectionflags	@""
	.align	4
.nv.constant0._ZN10layer_norm31ln_parallel_residual_fwd_kernelINS_13Kernel_traitsIfffffjLj5120ELj1ELj1ELj4ELj16ENS_18Kernel_traits_baseILj5120EfffffjLj128EEEEELb1ELb1ELb0EEEvNS_9FwdParamsE:
	.zero		584


//--------------------- .nv.constant0._ZN10layer_norm31ln_parallel_residual_fwd_kernelINS_13Kernel_traitsIfffffjLj5120ELj1ELj1ELj4ELj16ENS_18Kernel_traits_baseILj5120EfffffjLj128EEEEELb1ELb1ELb1EEEvNS_9FwdParamsE --------------------------
	.section	.nv.constant0._ZN10layer_norm31ln_parallel_residual_fwd_kernelINS_13Kernel_traitsIfffffjLj5120ELj1ELj1ELj4ELj16ENS_18Kernel_traits_baseILj5120EfffffjLj128EEEEELb1ELb1ELb1EEEvNS_9FwdParamsE,"a",@progbits
	.sectionflags	@""
	.align	4
.nv.constant0._ZN10layer_norm31ln_parallel_residual_fwd_kernelINS_13Kernel_traitsIfffffjLj5120ELj1ELj1ELj4ELj16ENS_18Kernel_traits_baseILj5120EfffffjLj128EEEEELb1ELb1ELb1EEEvNS_9FwdParamsE:
	.zero		584


//--------------------- .text._ZN10layer_norm31ln_parallel_residual_fwd_kernelINS_13Kernel_traitsI13__nv_bfloat16S2_S2_S2_fjLj5120ELj1ELj1ELj4ELj16ENS_18Kernel_traits_baseILj5120ES2_S2_S2_S2_fjLj128EEEEELb0ELb0ELb0EEEvNS_9FwdParamsE --------------------------
	.section	.text._ZN10layer_norm31ln_parallel_residual_fwd_kernelINS_13Kernel_traitsI13__nv_bfloat16S2_S2_S2_fjLj5120ELj1ELj1ELj4ELj16ENS_18Kernel_traits_baseILj5120ES2_S2_S2_S2_fjLj128EEEEELb0ELb0ELb0EEEvNS_9FwdParamsE,"ax",@progbits
	.sectioninfo	@"SHI_REGISTERS=241"
	.align	128
        .global         _ZN10layer_norm31ln_parallel_residual_fwd_kernelINS_13Kernel_traitsI13__nv_bfloat16S2_S2_S2_fjLj5120ELj1ELj1ELj4ELj16ENS_18Kernel_traits_baseILj5120ES2_S2_S2_S2_fjLj128EEEEELb0ELb0ELb0EEEvNS_9FwdParamsE
        .type           _ZN10layer_norm31ln_parallel_residual_fwd_kernelINS_13Kernel_traitsI13__nv_bfloat16S2_S2_S2_fjLj5120ELj1ELj1ELj4ELj16ENS_18Kernel_traits_baseILj5120ES2_S2_S2_S2_fjLj128EEEEELb0ELb0ELb0EEEvNS_9FwdParamsE,@function
        .size           _ZN10layer_norm31ln_parallel_residual_fwd_kernelINS_13Kernel_traitsI13__nv_bfloat16S2_S2_S2_fjLj5120ELj1ELj1ELj4ELj16ENS_18Kernel_traits_baseILj5120ES2_S2_S2_S2_fjLj128EEEEELb0ELb0ELb0EEEvNS_9FwdParamsE,(.L_x_32940 - _ZN10layer_norm31ln_parallel_residual_fwd_kernelINS_13Kernel_traitsI13__nv_bfloat16S2_S2_S2_fjLj5120ELj1ELj1ELj4ELj16ENS_18Kernel_traits_baseILj5120ES2_S2_S2_S2_fjLj128EEEEELb0ELb0ELb0EEEvNS_9FwdParamsE)
        .other          _ZN10layer_norm31ln_parallel_residual_fwd_kernelINS_13Kernel_traitsI13__nv_bfloat16S2_S2_S2_fjLj5120ELj1ELj1ELj4ELj16ENS_18Kernel_traits_baseILj5120ES2_S2_S2_S2_fjLj128EEEEELb0ELb0ELb0EEEvNS_9FwdParamsE,@"STO_CUDA_ENTRY STV_DEFAULT"
_ZN10layer_norm31ln_parallel_residual_fwd_kernelINS_13Kernel_traitsI13__nv_bfloat16S2_S2_S2_fjLj5120ELj1ELj1ELj4ELj16ENS_18Kernel_traits_baseILj5120ES2_S2_S2_S2_fjLj128EEEEELb0ELb0ELb0EEEvNS_9FwdParamsE:
.text._ZN10layer_norm31ln_parallel_residual_fwd_kernelINS_13Kernel_traitsI13__nv_bfloat16S2_S2_S2_fjLj5120ELj1ELj1ELj4ELj16ENS_18Kernel_traits_baseILj5120ES2_S2_S2_S2_fjLj128EEEEELb0ELb0ELb0EEEvNS_9FwdParamsE:
[----:B------:R-:W-:Y:S02]  /*0000*/  IMAD.MOV.U32 R1, RZ, RZ, c[0x0][0x28] ;  /* 0x00000a00ff017624 */ /* 0x000fe400078e00ff */
[----:B------:R-:W0:Y:S01]  /*0010*/  S2R R0, SR_TID.X ;  /* 0x0000000000007919 */ /* 0x000e220000002100 */
[----:B------:R-:W-:Y:S01]  /*0020*/  IMAD.MOV.U32 R149, RZ, RZ, c[0x0][0x168] ;  /* 0x00005a00ff957624 */ /* 0x000fe200078e00ff */
[----:B------:R-:W-:Y:S01]  /*0030*/  ULDC.64 UR4, c[0x0][0x118] ;  /* 0x0000460000047ab9 */ /* 0x000fe20000000a00 */
[----:B------:R-:W-:Y:S03]  /*0040*/  BSSY B0, `(.L_x_0) ;  /* 0x0000025000007945 */ /* 0x000fe60003800000 */
[----:B------:R-:W-:-:S04]  /*0050*/  SHF.R.S32.HI R149, RZ, 0x1f, R149 ;  /* 0x0000001fff957819 */ /* 0x000fc80000011495 */
[----:B------:R-:W-:Y:S02]  /*0060*/  LEA.HI R149, R149, c[0x0][0x168], RZ, 0x3 ;  /* 0x00005a0095957a11 */ /* 0x000fe400078f18ff */
[C---:B0-----:R-:W-:Y:S02]  /*0070*/  LOP3.LUT R2, R0.reuse, 0x7f, RZ, 0xc, !PT ;  /* 0x0000007f00027812 */ /* 0x041fe400078e0cff */
[----:B------:R-:W-:Y:S02]  /*0080*/  LOP3.LUT R56, R0, 0x7f, RZ, 0xc0, !PT ;  /* 0x0000007f00387812 */ /* 0x000fe400078ec0ff */
[----:B------:R-:W-:-:S04]  /*0090*/  LEA.HI.SX32 R2, R149, R2, 0x1d ;  /* 0x0000000295027211 */ /* 0x000fc800078feaff */
[C---:B------:R-:W-:Y:S02]  /*00a0*/  LOP3.LUT P0, RZ, R2.reuse, 0xffffff80, RZ, 0xc0, !PT ;  /* 0xffffff8002ff7812 */ /* 0x040fe4000780c0ff */
[C---:B------:R-:W-:Y:S02]  /*00b0*/  ISETP.GE.U32.AND P6, PT, R2.reuse, 0x100, PT ;  /* 0x000001000200780c */ /* 0x040fe40003fc6070 */
[C---:B------:R-:W-:Y:S02]  /*00c0*/  ISETP.GE.U32.AND P5, PT, R2.reuse, 0x180, PT ;  /* 0x000001800200780c */ /* 0x040fe40003fa6070 */
[----:B------:R-:W-:Y:S02]  /*00d0*/  ISETP.GE.U32.AND P4, PT, R2, 0x200, PT ;  /* 0x000002000200780c */ /* 0x000fe40003f86070 */
[----:B------:R-:W-:Y:S02]  /*00e0*/  P2R R3, PR, RZ, 0x40 ;  /* 0x00000040ff037803 */ /* 0x000fe40000000000 */
[----:B------:R-:W-:-:S02]  /*00f0*/  P2R R3, PR, RZ, 0x20 ;  /* 0x00000020ff037803 */ /* 0x000fc40000000000 */
[----:B------:R-:W-:Y:S01]  /*0100*/  P2R R3, PR, RZ, 0x10 ;  /* 0x00000010ff037803 */ /* 0x000fe20000000000 */
[----:B------:R-:W-:Y:S05]  /*0110*/  @!P0 BRA `(.L_x_1) ;  /* 0x0000017000008947 */ /* 0x000fea0003800000 */
[----:B------:R-:W-:Y:S01]  /*0120*/  ISETP.NE.U32.AND P1, PT, RZ, c[0x0][0x218], PT ;  /* 0x00008600ff007a0c */ /* 0x000fe20003f25070 */
[C---:B------:R-:W-:Y:S01]  /*0130*/  IMAD.SHL.U32 R24, R56.reuse, 0x10, RZ ;  /* 0x0000001038187824 */ /* 0x040fe200078e00ff */
[----:B------:R-:W-:Y:S02]  /*0140*/  ISETP.NE.U32.AND P2, PT, RZ, c[0x0][0x220], PT ;  /* 0x00008800ff007a0c */ /* 0x000fe40003f45070 */
[----:B------:R-:W-:Y:S02]  /*0150*/  ISETP.NE.AND.EX P1, PT, RZ, c[0x0][0x21c], PT, P1 ;  /* 0x00008700ff007a0c */ /* 0x000fe40003f25310 */
[----:B------:R-:W-:Y:S02]  /*0160*/  ISETP.NE.AND.EX P2, PT, RZ, c[0x0][0x224], PT, P2 ;  /* 0x00008900ff007a0c */ /* 0x000fe40003f45320 */
[----:B------:R-:W-:-:S09]  /*0170*/  SHF.L.U64.HI R3, R56, 0x4, RZ ;  /* 0x0000000438037819 */ /* 0x000fd200000102ff */
[----:B------:R-:W-:-:S04]  /*0180*/  @P1 LEA R18, P3, R56, c[0x0][0x218], 0x4 ;  /* 0x0000860038121a11 */ /* 0x000fc800078620ff */
[----:B------:R-:W-:Y:S02]  /*0190*/  @P1 LEA.HI.X R19, R56, c[0x0][0x21c], RZ, 0x4, P3 ;  /* 0x0000870038131a11 */ /* 0x000fe400018f24ff */
[----:B------:R-:W-:Y:S01]  /*01a0*/  @P2 IADD3 R34, P3, R24, c[0x0][0x220], RZ ;  /* 0x0000880018222a10 */ /* 0x000fe20007f7e0ff */
[----:B------:R-:W-:-:S03]  /*01b0*/  IMAD.MOV.U32 R9, RZ, RZ, 0x10 ;  /* 0x00000010ff097424 */ /* 0x000fc600078e00ff */
[----:B------:R-:W-:Y:S01]  /*01c0*/  @P2 IADD3.X R35, R3, c[0x0][0x224], RZ, P3, !PT ;  /* 0x0000890003232a10 */ /* 0x000fe20001ffe4ff */
[----:B------:R-:W5:Y:S01]  /*01d0*/  @P1 LDG.E.128 R16, [R18.64] ;  /* 0x0000000412101981 */ /* 0x000f62000c1e1d00 */
[----:B------:R-:W-:Y:S01]  /*01e0*/  IADD3 R24, P3, R24, c[0x0][0x1b8], RZ ;  /* 0x00006e0018187a10 */ /* 0x000fe20007f7e0ff */
[----:B------:R-:W-:-:S03]  /*01f0*/  IMAD.WIDE.U32 R8, R56, R9, c[0x0][0x1b0] ;  /* 0x00006c0038087625 */ /* 0x000fc600078e0009 */
[----:B------:R-:W-:Y:S01]  /*0200*/  IADD3.X R25, R3, c[0x0][0x1bc], RZ, P3, !PT ;  /* 0x00006f0003197a10 */ /* 0x000fe20001ffe4ff */
[----:B------:R-:W5:Y:S04]  /*0210*/  @P2 LDG.E.128 R32, [R34.64] ;  /* 0x0000000422202981 */ /* 0x000f68000c1e1d00 */
[----:B------:R-:W5:Y:S04]  /*0220*/  LDG.E.128 R8, [R8.64] ;  /* 0x0000000408087981 */ /* 0x000f68000c1e1d00 */
[----:B------:R-:W5:Y:S01]  /*0230*/  LDG.E.128 R24, [R24.64] ;  /* 0x0000000418187981 */ /* 0x000f62000c1e1d00 */
[----:B------:R-:W-:Y:S01]  /*0240*/  LOP3.LUT R56, R56, 0x80, RZ, 0xfc, !PT ;  /* 0x0000008038387812 */ /* 0x000fe200078efcff */
[----:B------:R-:W-:Y:S01]  /*0250*/  @!P1 CS2R R16, SRZ ;  /* 0x0000000000109805 */ /* 0x000fe2000001ff00 */
[----:B------:R-:W-:Y:S01]  /*0260*/  @!P1 CS2R R18, SRZ ;  /* 0x0000000000129805 */ /* 0x000fe2000001ff00 */
[----:B------:R-:W-:Y:S01]  /*0270*/  @!P2 CS2R R32, SRZ ;  /* 0x000000000020a805 */ /* 0x000fe2000001ff00 */
[----:B------:R-:W-:-:S02]  /*0280*/  @!P2 CS2R R34, SRZ ;  /* 0x000000000022a805 */ /* 0x000fc4000001ff00 */
.L_x_1:
[----:B------:R-:W-:Y:S05]  /*0290*/  BSYNC B0 ;  /* 0x0000000000007941 */ /* 0x000fea0003800000 */
.L_x_0:
[----:B------:R-:W-:Y:S01]  /*02a0*/  BSSY B0, `(.L_x_2) ;  /* 0x0000019000007945 */ /* 0x000fe20003800000 */
[----:B------:R-:W-:Y:S05]  /*02b0*/  @!P6 BRA `(.L_x_3) ;  /* 0x000001700000e947 */ /* 0x000fea0003800000 */
[----:B------:R-:W-:Y:S01]  /*02c0*/  ISETP.NE.U32.AND P1, PT, RZ, c[0x0][0x218], PT ;  /* 0x00008600ff007a0c */ /* 0x000fe20003f25070 */
[----:B------:R-:W-:Y:S01]  /*02d0*/  IMAD.SHL.U32 R100, R56, 0x10, RZ ;  /* 0x0000001038647824 */ /* 0x000fe200078e00ff */
[----:B------:R-:W-:-:S02]  /*02e0*/  ISETP.NE.U32.AND P2, PT, RZ, c[0x0][0x220], PT ;  /* 0x00008800ff007a0c */ /* 0x000fc40003f45070 */
        /* <DEDUP_REMOVED lines=15> */
[----:B------:R-:W-:Y:S01]  /*03e0*/  IADD3 R56, R56, 0x80, RZ ;  /* 0x0000008038387810 */ /* 0x000fe20007ffe0ff */
[----:B------:R-:W-:Y:S01]  /*03f0*/  @!P1 CS2R R48, SRZ ;  /* 0x0000000000309805 */ /* 0x000fe2000001ff00 */
[----:B------:R-:W-:Y:S01]  /*0400*/  @!P1 CS2R R50, SRZ ;  /* 0x0000000000329805 */ /* 0x000fe2000001ff00 */
[----:B------:R-:W-:Y:S01]  /*0410*/  @!P2 CS2R R104, SRZ ;  /* 0x000000000068a805 */ /* 0x000fe2000001ff00 */
[----:B------:R-:W-:-:S02]  /*0420*/  @!P2 CS2R R106, SRZ ;  /* 0x00000000006aa805 */ /* 0x000fc4000001ff00 */
.L_x_3:
[----:B------:R-:W-:Y:S05]  /*0430*/  BSYNC B0 ;  /* 0x0000000000007941 */ /* 0x000fea0003800000 */
.L_x_2:
        /* <DEDUP_REMOVED lines=25> */
.L_x_5:
[----:B------:R-:W-:Y:S05]  /*05d0*/  BSYNC B0 ;  /* 0x0000000000007941 */ /* 0x000fea0003800000 */
.L_x_4:
        /* <DEDUP_REMOVED lines=25> */
.L_x_7:
[----:B------:R-:W-:Y:S05]  /*0770*/  BSYNC B0 ;  /* 0x0000000000007941 */ /* 0x000fea0003800000 */
.L_x_6:
[----:B------:R-:W-:Y:S01]  /*0780*/  ISETP.GE.U32.AND P1, PT, R2, 0x280, PT ;  /* 0x000002800200780c */ /* 0x000fe20003f26070 */
[----:B------:R-:W-:-:S12]  /*0790*/  BSSY B0, `(.L_x_8) ;  /* 0x0000018000007945 */ /* 0x000fd80003800000 */
[----:B------:R-:W-:Y:S05]  /*07a0*/  @!P1 BRA `(.L_x_9) ;  /* 0x0000016000009947 */ /* 0x000fea0003800000 */
[----:B------:R-:W-:Y:S01]  /*07b0*/  ISETP.NE.U32.AND P2, PT, RZ, c[0x0][0x218], PT ;  /* 0x00008600ff007a0c */ /* 0x000fe20003f45070 */
[----:B------:R-:W-:Y:S01]  /*07c0*/  IMAD.SHL.U32 R6, R56, 0x10, RZ ;  /* 0x0000001038067824 */ /* 0x000fe200078e00ff */
[----:B------:R-:W-:Y:S02]  /*07d0*/  SHF.R.U32.HI R3, RZ, 0x1c, R56 ;  /* 0x0000001cff037819 */ /* 0x000fe40000011638 */
[----:B------:R-:W-:-:S13]  /*07e0*/  ISETP.NE.AND.EX P2, PT, RZ, c[0x0][0x21c], PT, P2 ;  /* 0x00008700ff007a0c */ /* 0x000fda0003f45320 */
[----:B------:R-:W-:-:S04]  /*07f0*/  @P2 LEA R4, P3, R56, c[0x0][0x218], 0x4 ;  /* 0x0000860038042a11 */ /* 0x000fc800078620ff */
[----:B------:R-:W-:Y:S02]  /*0800*/  @P2 LEA.HI.X R5, R56, c[0x0][0x21c], RZ, 0x4, P3 ;  /* 0x0000870038052a11 */ /* 0x000fe400018f24ff */
[----:B------:R-:W-:Y:S01]  /*0810*/  IADD3 R52, P3, R6, c[0x0][0x1b8], RZ ;  /* 0x00006e0006347a10 */ /* 0x000fe20007f7e0ff */
[----:B------:R-:W-:Y:S02]  /*0820*/  IMAD.MOV.U32 R57, RZ, RZ, 0x10 ;  /* 0x00000010ff397424 */ /* 0x000fe400078e00ff */
[----:B------:R0:W5:Y:S01]  /*0830*/  @P2 LDG.E.128 R64, [R4.64] ;  /* 0x0000000404402981 */ /* 0x000162000c1e1d00 */
[----:B------:R-:W-:Y:S02]  /*0840*/  IADD3.X R53, R3, c[0x0][0x1bc], RZ, P3, !PT ;  /* 0x00006f0003357a10 */ /* 0x000fe40001ffe4ff */
[----:B------:R-:W-:-:S04]  /*0850*/  ISETP.NE.U32.AND P3, PT, RZ, c[0x0][0x220], PT ;  /* 0x00008800ff007a0c */ /* 0x000fc80003f65070 */
[----:B------:R-:W-:Y:S01]  /*0860*/  ISETP.NE.AND.EX P3, PT, RZ, c[0x0][0x224], PT, P3 ;  /* 0x00008900ff007a0c */ /* 0x000fe20003f65330 */
[----:B------:R-:W-:Y:S01]  /*0870*/  IMAD.WIDE.U32 R56, R56, R57, c[0x0][0x1b0] ;  /* 0x00006c0038387625 */ /* 0x000fe200078e0039 */
[----:B------:R-:W5:Y:S05]  /*0880*/  LDG.E.128 R52, [R52.64] ;  /* 0x0000000434347981 */ /* 0x000f6a000c1e1d00 */
[----:B------:R-:W5:Y:S06]  /*0890*/  LDG.E.128 R56, [R56.64] ;  /* 0x0000000438387981 */ /* 0x000f6c000c1e1d00 */
[----:B------:R-:W-:-:S04]  /*08a0*/  @P3 IADD3 R6, P4, R6, c[0x0][0x220], RZ ;  /* 0x0000880006063a10 */ /* 0x000fc80007f9e0ff */
[----:B------:R-:W-:-:S05]  /*08b0*/  @P3 IADD3.X R7, R3, c[0x0][0x224], RZ, P4, !PT ;  /* 0x0000890003073a10 */ /* 0x000fca00027fe4ff */
[----:B------:R0:W5:Y:S01]  /*08c0*/  @P3 LDG.E.128 R60, [R6.64] ;  /* 0x00000004063c3981 */ /* 0x000162000c1e1d00 */
[----:B------:R-:W-:Y:S01]  /*08d0*/  @!P2 CS2R R64, SRZ ;  /* 0x000000000040a805 */ /* 0x000fe2000001ff00 */
[----:B------:R-:W-:Y:S01]  /*08e0*/  @!P2 CS2R R66, SRZ ;  /* 0x000000000042a805 */ /* 0x000fe2000001ff00 */
[----:B------:R-:W-:Y:S01]  /*08f0*/  @!P3 CS2R R60, SRZ ;  /* 0x00000000003cb805 */ /* 0x000fe2000001ff00 */
[----:B------:R-:W-:Y:S02]  /*0900*/  @!P3 CS2R R62, SRZ ;  /* 0x00000000003eb805 */ /* 0x000fe4000001ff00 */
.L_x_9:
[----:B0-----:R-:W-:Y:S05]  /*0910*/  BSYNC B0 ;  /* 0x0000000000007941 */ /* 0x001fea0003800000 */
.L_x_8:
[----:B------:R-:W0:Y:S01]  /*0920*/  S2UR UR6, SR_CTAID.X ;  /* 0x00000000000679c3 */ /* 0x000e220000002500 */
[----:B------:R-:W-:Y:S02]  /*0930*/  IMAD.MOV.U32 R3, RZ, RZ, c[0x0][0x180] ;  /* 0x00006000ff037624 */ /* 0x000fe400078e00ff */
[----:B------:R-:W-:-:S03]  /*0940*/  IMAD.MOV.U32 R4, RZ, RZ, c[0x0][0x184] ;  /* 0x00006100ff047624 */ /* 0x000fc600078e00ff */
[----:B------:R-:W-:-:S04]  /*0950*/  LOP3.LUT P2, RZ, R3, c[0x0][0x178], RZ, 0xfc, !PT ;  /* 0x00005e0003ff7a12 */ /* 0x000fc8000784fcff */
[----:B------:R-:W-:Y:S02]  /*0960*/  LOP3.LUT P2, RZ, R4, c[0x0][0x17c], RZ, 0xfc, P2 ;  /* 0x00005f0004ff7a12 */ /* 0x000fe4000104fcff */
[----:B0-----:R-:W-:-:S04]  /*0970*/  LEA.HI R180, R0, UR6, RZ, 0x19 ;  /* 0x0000000600b47c11 */ /* 0x001fc8000f8fc8ff */
[----:B------:R-:W-:-:S13]  /*0980*/  ISETP.GE.AND P3, PT, R180, c[0x0][0x164], PT ;  /* 0x00005900b4007a0c */ /* 0x000fda0003f66270 */
[----:B------:R-:W-:Y:S05]  /*0990*/  @P3 EXIT ;  /* 0x000000000000394d */ /* 0x000fea0003800000 */
[--C-:B-----5:R-:W-:Y:S01]  /*09a0*/  PRMT R45, RZ, 0x5410, R49.reuse ;  /* 0x00005410ff2d7816 */ /* 0x120fe20000000031 */
[----:B------:R-:W-:Y:S01]  /*09b0*/  IMAD.MOV.U32 R179, RZ, RZ, 0x1 ;  /* 0x00000001ffb37424 */ /* 0x000fe200078e00ff */
[----:B------:R-:W-:Y:S01]  /*09c0*/  PRMT R47, RZ, 0x7610, R49 ;  /* 0x00007610ff2f7816 */ /* 0x000fe20000000031 */
[----:B------:R-:W-:Y:S01]  /*09d0*/  ULDC.U8 UR6, c[0x0][0x1f0] ;  /* 0x00007c0000067ab9 */ /* 0x000fe20000000000 */
[--C-:B------:R-:W-:Y:S02]  /*09e0*/  PRMT R49, RZ, 0x5410, R100.reuse ;  /* 0x00005410ff317816 */ /* 0x100fe40000000064 */
[----:B------:R-:W-:Y:S02]  /*09f0*/  PRMT R108, RZ, 0x7610, R100 ;  /* 0x00007610ff6c7816 */ /* 0x000fe40000000064 */
[--C-:B------:R-:W-:Y:S02]  /*0a00*/  PRMT R100, RZ, 0x5410, R101.reuse ;  /* 0x00005410ff647816 */ /* 0x100fe40000000065 */
[----:B------:R-:W-:-:S02]  /*0a10*/  PRMT R109, RZ, 0x7610, R101 ;  /* 0x00007610ff6d7816 */ /* 0x000fc40000000065 */
[--C-:B------:R-:W-:Y:S02]  /*0a20*/  PRMT R101, RZ, 0x5410, R102.reuse ;  /* 0x00005410ff657816 */ /* 0x100fe40000000066 */
[----:B------:R-:W-:Y:S02]  /*0a30*/  PRMT R110, RZ, 0x7610, R102 ;  /* 0x00007610ff6e7816 */ /* 0x000fe40000000066 */
        /* <DEDUP_REMOVED lines=60> */
[----:B------:R-:W-:Y:S02]  /*0e00*/  SHF.R.S32.HI R68, RZ, 0x3, R149 ;  /* 0x00000003ff447819 */ /* 0x000fe40000011495 */
[--C-:B------:R-:W-:Y:S02]  /*0e10*/  PRMT R140, RZ, 0x5410, R69.reuse ;  /* 0x00005410ff8c7816 */ /* 0x100fe40000000045 */
[----:B------:R-:W-:Y:S02]  /*0e20*/  PRMT R143, RZ, 0x7610, R69 ;  /* 0x00007610ff8f7816 */ /* 0x000fe40000000045 */
[----:B------:R-:W-:-:S02]  /*0e30*/  PRMT R142, RZ, 0x5410, R70 ;  /* 0x00005410ff8e7816 */ /* 0x000fc40000000046 */
[----:B------:R-:W-:Y:S02]  /*0e40*/  PRMT R145, RZ, 0x7610, R70 ;  /* 0x00007610ff917816 */ /* 0x000fe40000000046 */
[----:B------:R-:W-:Y:S02]  /*0e50*/  LOP3.LUT R70, R0, 0x60, RZ, 0xc0, !PT ;  /* 0x0000006000467812 */ /* 0x000fe400078ec0ff */
[----:B------:R-:W-:Y:S02]  /*0e60*/  LOP3.LUT R69, R68, 0x7f, RZ, 0xc0, !PT ;  /* 0x0000007f44457812 */ /* 0x000fe400078ec0ff */
[----:B------:R-:W-:Y:S02]  /*0e70*/  SHF.R.U32.HI R68, RZ, 0x2, R68 ;  /* 0x00000002ff447819 */ /* 0x000fe40000011644 */
[--C-:B------:R-:W-:Y:S01]  /*0e80*/  PRMT R144, RZ, 0x5410, R71.reuse ;  /* 0x00005410ff907816 */ /* 0x100fe20000000047 */
[----:B------:R-:W-:Y:S01]  /*0e90*/  IMAD.IADD R70, R69, 0x1, -R70 ;  /* 0x0000000145467824 */ /* 0x000fe200078e0a46 */
[----:B------:R-:W-:-:S02]  /*0ea0*/  PRMT R147, RZ, 0x7610, R71 ;  /* 0x00007610ff937816 */ /* 0x000fc40000000047 */
[----:B------:R-:W-:Y:S02]  /*0eb0*/  LOP3.LUT R71, R68, 0x3fffffe0, RZ, 0xc0, !PT ;  /* 0x3fffffe044477812 */ /* 0x000fe400078ec0ff */
[----:B------:R-:W-:Y:S02]  /*0ec0*/  IMNMX R70, RZ, R70, !PT ;  /* 0x00000046ff467217 */ /* 0x000fe40007800200 */
[--C-:B------:R-:W-:Y:S02]  /*0ed0*/  PRMT R149, RZ, 0x5410, R78.reuse ;  /* 0x00005410ff957816 */ /* 0x100fe4000000004e */
[----:B------:R-:W-:Y:S02]  /*0ee0*/  IMNMX R70, R70, 0x20, PT ;  /* 0x0000002046467817 */ /* 0x000fe40003800200 */
[----:B------:R-:W-:Y:S02]  /*0ef0*/  PRMT R150, RZ, 0x7610, R78 ;  /* 0x00007610ff967816 */ /* 0x000fe4000000004e */
[----:B------:R-:W-:Y:S01]  /*0f00*/  PRMT R78, RZ, 0x5410, R79 ;  /* 0x00005410ff4e7816 */ /* 0x000fe2000000004f */
[----:B------:R-:W-:Y:S01]  /*0f10*/  IMAD.IADD R70, R70, 0x1, R71 ;  /* 0x0000000146467824 */ /* 0x000fe200078e0247 */
[----:B------:R-:W-:-:S02]  /*0f20*/  PRMT R151, RZ, 0x7610, R79 ;  /* 0x00007610ff977816 */ /* 0x000fc4000000004f */
[--C-:B------:R-:W-:Y:S01]  /*0f30*/  PRMT R79, RZ, 0x5410, R56.reuse ;  /* 0x00005410ff4f7816 */ /* 0x100fe20000000038 */
[----:B------:R-:W-:Y:S01]  /*0f40*/  IMAD.SHL.U32 R70, R70, 0x8, RZ ;  /* 0x0000000846467824 */ /* 0x000fe200078e00ff */
[----:B------:R-:W-:Y:S01]  /*0f50*/  PRMT R153, RZ, 0x7610, R56 ;  /* 0x00007610ff997816 */ /* 0x000fe20000000038 */
[----:B------:R-:W-:Y:S01]  /*0f60*/  IMAD.SHL.U32 R56, R0, 0x20, RZ ;  /* 0x0000002000387824 */ /* 0x000fe200078e00ff */
[--C-:B------:R-:W-:Y:S02]  /*0f70*/  PRMT R3, RZ, 0x5410, R8.reuse ;  /* 0x00005410ff037816 */ /* 0x100fe40000000008 */
[----:B------:R-:W-:Y:S01]  /*0f80*/  PRMT R4, RZ, 0x7610, R8 ;  /* 0x00007610ff047816 */ /* 0x000fe20000000008 */
[----:B------:R-:W0:Y:S01]  /*0f90*/  I2F.U32 R70, R70 ;  /* 0x0000004600467306 */ /* 0x000e220000201000 */
[----:B------:R-:W-:Y:S02]  /*0fa0*/  LOP3.LUT R56, R56, 0x3e0, RZ, 0xc0, !PT ;  /* 0x000003e038387812 */ /* 0x000fe400078ec0ff */
[----:B------:R-:W-:-:S02]  /*0fb0*/  PRMT R5, RZ, 0x5410, R9 ;  /* 0x00005410ff057816 */ /* 0x000fc40000000009 */
[----:B------:R-:W-:Y:S01]  /*0fc0*/  PRMT R6, RZ, 0x7610, R9 ;  /* 0x00007610ff067816 */ /* 0x000fe20000000009 */
[----:B------:R-:W-:Y:S01]  /*0fd0*/  IMAD.IADD R56, R69, 0x1, -R56 ;  /* 0x0000000145387824 */ /* 0x000fe200078e0a38 */
[--C-:B------:R-:W-:Y:S02]  /*0fe0*/  PRMT R7, RZ, 0x5410, R10.reuse ;  /* 0x00005410ff077816 */ /* 0x100fe4000000000a */
[----:B------:R-:W-:Y:S02]  /*0ff0*/  PRMT R8, RZ, 0x7610, R10 ;  /* 0x00007610ff087816 */ /* 0x000fe4000000000a */
[--C-:B------:R-:W-:Y:S02]  /*1000*/  PRMT R9, RZ, 0x5410, R11.reuse ;  /* 0x00005410ff097816 */ /* 0x100fe4000000000b */
[----:B------:R-:W-:Y:S02]  /*1010*/  PRMT R10, RZ, 0x7610, R11 ;  /* 0x00007610ff0a7816 */ /* 0x000fe4000000000b */
[--C-:B------:R-:W-:Y:S01]  /*1020*/  PRMT R11, RZ, 0x5410, R16.reuse ;  /* 0x00005410ff0b7816 */ /* 0x100fe20000000010 */
[----:B0-----:R0:W1:Y:S01]  /*1030*/  MUFU.RCP R173, R70 ;  /* 0x0000004600ad7308 */ /* 0x0010620000001000 */
[----:B------:R-:W-:-:S02]  /*1040*/  PRMT R12, RZ, 0x7610, R16 ;  /* 0x00007610ff0c7816 */ /* 0x000fc40000000010 */
[--C-:B------:R-:W-:Y:S02]  /*1050*/  PRMT R13, RZ, 0x5410, R17.reuse ;  /* 0x00005410ff0d7816 */ /* 0x100fe40000000011 */
[----:B------:R-:W-:Y:S02]  /*1060*/  PRMT R14, RZ, 0x7610, R17 ;  /* 0x00007610ff0e7816 */ /* 0x000fe40000000011 */
[--C-:B------:R-:W-:Y:S02]  /*1070*/  PRMT R15, RZ, 0x5410, R18.reuse ;  /* 0x00005410ff0f7816 */ /* 0x100fe40000000012 */
[----:B------:R-:W-:Y:S02]  /*1080*/  PRMT R16, RZ, 0x7610, R18 ;  /* 0x00007610ff107816 */ /* 0x000fe40000000012 */
[----:B------:R-:W-:Y:S02]  /*1090*/  IMNMX R56, RZ, R56, !PT ;  /* 0x00000038ff387217 */ /* 0x000fe40007800200 */
[----:B------:R-:W-:-:S02]  /*10a0*/  PRMT R17, RZ, 0x5410, R19 ;  /* 0x00005410ff117816 */ /* 0x000fc40000000013 */
[----:B------:R-:W-:Y:S02]  /*10b0*/  PRMT R18, RZ, 0x7610, R19 ;  /* 0x00007610ff127816 */ /* 0x000fe40000000013 */
[--C-:B------:R-:W-:Y:S02]  /*10c0*/  PRMT R19, RZ, 0x5410, R24.reuse ;  /* 0x00005410ff137816 */ /* 0x100fe40000000018 */
[----:B------:R-:W-:Y:S02]  /*10d0*/  PRMT R20, RZ, 0x7610, R24 ;  /* 0x00007610ff147816 */ /* 0x000fe40000000018 */
[--C-:B------:R-:W-:Y:S02]  /*10e0*/  PRMT R21, RZ, 0x5410, R25.reuse ;  /* 0x00005410ff157816 */ /* 0x100fe40000000019 */
[----:B------:R-:W-:Y:S02]  /*10f0*/  PRMT R22, RZ, 0x7610, R25 ;  /* 0x00007610ff167816 */ /* 0x000fe40000000019 */
[----:B------:R-:W-:-:S02]  /*1100*/  PRMT R23, RZ, 0x5410, R26 ;  /* 0x00005410ff177816 */ /* 0x000fc4000000001a */
[----:B------:R-:W-:Y:S02]  /*1110*/  PRMT R24, RZ, 0x7610, R26 ;  /* 0x00007610ff187816 */ /* 0x000fe4000000001a */
[--C-:B------:R-:W-:Y:S02]  /*1120*/  PRMT R25, RZ, 0x5410, R27.reuse ;  /* 0x00005410ff197816 */ /* 0x100fe4000000001b */
[----:B------:R-:W-:Y:S02]  /*1130*/  PRMT R26, RZ, 0x7610, R27 ;  /* 0x00007610ff1a7816 */ /* 0x000fe4000000001b */
[----:B------:R-:W-:Y:S02]  /*1140*/  IMNMX R56, R56, 0x20, PT ;  /* 0x0000002038387817 */ /* 0x000fe40003800200 */
[--C-:B------:R-:W-:Y:S02]  /*1150*/  PRMT R27, RZ, 0x5410, R32.reuse ;  /* 0x00005410ff1b7816 */ /* 0x100fe40000000020 */
[----:B------:R-:W-:Y:S01]  /*1160*/  PRMT R28, RZ, 0x7610, R32 ;  /* 0x00007610ff1c7816 */ /* 0x000fe20000000020 */
[----:B------:R-:W-:Y:S01]  /*1170*/  IMAD.IADD R56, R71, 0x1, R56 ;  /* 0x0000000147387824 */ /* 0x000fe200078e0238 */
[----:B------:R-:W-:-:S02]  /*1180*/  PRMT R29, RZ, 0x5410, R33 ;  /* 0x00005410ff1d7816 */ /* 0x000fc40000000021 */
[----:B------:R-:W-:Y:S01]  /*1190*/  PRMT R30, RZ, 0x7610, R33 ;  /* 0x00007610ff1e7816 */ /* 0x000fe20000000021 */
[----:B------:R-:W-:Y:S01]  /*11a0*/  IMAD.SHL.U32 R178, R56, 0x8, RZ ;  /* 0x0000000838b27824 */ /* 0x000fe200078e00ff */
        /* <DEDUP_REMOVED lines=18> */
[----:B------:R-:W-:Y:S02]  /*12d0*/  PRMT R76, RZ, 0x5410, R77 ;  /* 0x00005410ff4c7816 */ /* 0x000fe4000000004d */
[----:B------:R-:W-:Y:S02]  /*12e0*/  PRMT R50, RZ, 0x7610, R50 ;  /* 0x00007610ff327816 */ /* 0x000fe40000000032 */
[----:B------:R-:W-:Y:S02]  /*12f0*/  PRMT R51, RZ, 0x7610, R51 ;  /* 0x00007610ff337816 */ /* 0x000fe40000000033 */
        /* <DEDUP_REMOVED lines=30> */
[----:B01----:R-:W-:Y:S02]  /*14e0*/  PRMT R188, RZ, 0x7610, R63 ;  /* 0x00007610ffbc7816 */ /* 0x003fe4000000003f */
.L_x_193:
[----:B------:R-:W-:Y:S01]  /*14f0*/  IMAD R64, R180, c[0x0][0x168], RZ ;  /* 0x00005a00b4407a24 */ /* 0x000fe200078e02ff */
[----:B------:R-:W-:Y:S01]  /*1500*/  LOP3.LUT R66, R0, 0x7f, RZ, 0xc0, !PT ;  /* 0x0000007f00427812 */ /* 0x000fe200078ec0ff */
[----:B------:R-:W-:Y:S03]  /*1510*/  BSSY B0, `(.L_x_10) ;  /* 0x0000099000007945 */ /* 0x000fe60003800000 */
[----:B------:R-:W-:-:S04]  /*1520*/  SHF.R.S32.HI R65, RZ, 0x1f, R64 ;  /* 0x0000001fff417819 */ /* 0x000fc80000011440 */
[----:B------:R-:W-:-:S04]  /*1530*/  LEA.HI R65, R65, R64, RZ, 0x3 ;  /* 0x0000004041417211 */ /* 0x000fc800078f18ff */
[----:B------:R-:W-:-:S05]  /*1540*/  LEA.HI.SX32 R187, R65, R66, 0x1d ;  /* 0x0000004241bb7211 */ /* 0x000fca00078feaff */
[----:B------:R-:W-:Y:S01]  /*1550*/  IMAD.MOV.U32 R70, RZ, RZ, R187 ;  /* 0x000000ffff467224 */ /* 0x000fe200078e00bb */
[----:B------:R-:W-:Y:S05]  /*1560*/  @!P0 BRA `(.L_x_11) ;  /* 0x0000093000008947 */ /* 0x000fea0003800000 */
[----:B------:R-:W-:-:S04]  /*1570*/  ISETP.NE.U32.AND P4, PT, RZ, c[0x0][0x178], PT ;  /* 0x00005e00ff007a0c */ /* 0x000fc80003f85070 */
[----:B------:R-:W-:-:S13]  /*1580*/  ISETP.NE.AND.EX P4, PT, RZ, c[0x0][0x17c], PT, P4 ;  /* 0x00005f00ff007a0c */ /* 0x000fda0003f85340 */
[----:B------:R-:W-:-:S04]  /*1590*/  @P4 LEA R64, P3, R187, c[0x0][0x178], 0x4 ;  /* 0x00005e00bb404a11 */ /* 0x000fc800078620ff */
[C---:B------:R-:W-:Y:S02]  /*15a0*/  @P4 LEA.HI.X R65, R187.reuse, c[0x0][0x17c], RZ, 0x4, P3 ;  /* 0x00005f00bb414a11 */ /* 0x040fe400018f24ff */
[----:B------:R-:W-:Y:S01]  /*15b0*/  ISETP.NE.U32.AND P3, PT, RZ, c[0x0][0x180], PT ;  /* 0x00006000ff007a0c */ /* 0x000fe20003f65070 */
[----:B------:R-:W-:Y:S02]  /*15c0*/  IMAD.MOV.U32 R66, RZ, RZ, 0x10 ;  /* 0x00000010ff427424 */ /* 0x000fe400078e00ff */
[----:B------:R0:W5:Y:S01]  /*15d0*/  @P4 LDG.E.128 R52, [R64.64] ;  /* 0x0000000440344981 */ /* 0x000162000c1e1d00 */
[----:B------:R-:W-:Y:S01]  /*15e0*/  ISETP.NE.AND.EX P3, PT, RZ, c[0x0][0x184], PT, P3 ;  /* 0x00006100ff007a0c */ /* 0x000fe20003f65330 */
[----:B------:R-:W-:-:S06]  /*15f0*/  IMAD.WIDE.U32 R66, R187, R66, c[0x0][0x170] ;  /* 0x00005c00bb427625 */ /* 0x000fcc00078e0042 */
[----:B0-----:R-:W2:Y:S06]  /*1600*/  LDG.E.128 R64, [R66.64] ;  /* 0x0000000442407981 */ /* 0x001eac000c1e1d00 */
[----:B------:R-:W-:-:S04]  /*1610*/  @P3 LEA R68, P5, R187, c[0x0][0x180], 0x4 ;  /* 0x00006000bb443a11 */ /* 0x000fc800078a20ff */
[----:B------:R-:W-:-:S05]  /*1620*/  @P3 LEA.HI.X R69, R187, c[0x0][0x184], RZ, 0x4, P5 ;  /* 0x00006100bb453a11 */ /* 0x000fca00028f24ff */
[----:B------:R0:W5:Y:S01]  /*1630*/  @P3 LDG.E.128 R56, [R68.64] ;  /* 0x0000000444383981 */ /* 0x000162000c1e1d00 */
[----:B------:R-:W-:-:S04]  /*1640*/  ISETP.NE.U32.AND P4, PT, RZ, c[0x0][0x178], PT ;  /* 0x00005e00ff007a0c */ /* 0x000fc80003f85070 */
[----:B------:R-:W-:Y:S02]  /*1650*/  ISETP.NE.AND.EX P4, PT, RZ, c[0x0][0x17c], PT, P4 ;  /* 0x00005f00ff007a0c */ /* 0x000fe40003f85340 */
[----:B--2---:R-:W-:-:S11]  /*1660*/  PRMT R186, RZ, 0x5410, R64 ;  /* 0x00005410ffba7816 */ /* 0x004fd60000000040 */
[----:B------:R-:W-:Y:S05]  /*1670*/  @P4 BRA `(.L_x_12) ;  /* 0x0000008000004947 */ /* 0x000fea0003800000 */
[----:B0-----:R-:W-:-:S04]  /*1680*/  ISETP.NE.U32.AND P5, PT, RZ, c[0x0][0x180], PT ;  /* 0x00006000ff007a0c */ /* 0x001fc80003fa5070 */
[----:B------:R-:W-:-:S13]  /*1690*/  ISETP.NE.AND.EX P5, PT, RZ, c[0x0][0x184], PT, P5 ;  /* 0x00006100ff007a0c */ /* 0x000fda0003fa5350 */
[----:B------:R-:W-:Y:S05]  /*16a0*/  @P5 BRA `(.L_x_13) ;  /* 0x0000002000005947 */ /* 0x000fea0003800000 */
[----:B------:R-:W-:Y:S05]  /*16b0*/  @P2 BRA `(.L_x_14) ;  /* 0x0000008000002947 */ /* 0x000fea0003800000 */
[----:B------:R-:W-:Y:S05]  /*16c0*/  BRA `(.L_x_15) ;  /* 0x0000009000007947 */ /* 0x000fea0003800000 */
.L_x_13:
[----:B-----5:R-:W-:-:S05]  /*16d0*/  PRMT R69, RZ, 0x5410, R56 ;  /* 0x00005410ff457816 */ /* 0x020fca0000000038 */
[----:B------:R-:W-:Y:S01]  /*16e0*/  FADD.FTZ R186, R69, R186 ;  /* 0x000000ba45ba7221 */ /* 0x000fe20000010000 */
[----:B------:R-:W-:Y:S05]  /*16f0*/  BRA `(.L_x_14) ;  /* 0x0000004000007947 */ /* 0x000fea0003800000 */
.L_x_12:
[----:B0----5:R-:W-:-:S05]  /*1700*/  PRMT R69, RZ, 0x5410, R52 ;  /* 0x00005410ff457816 */ /* 0x021fca0000000034 */
[----:B------:R-:W-:Y:S01]  /*1710*/  FADD.FTZ R186, R69, R186 ;  /* 0x000000ba45ba7221 */ /* 0x000fe20000010000 */
[----:B------:R-:W-:-:S05]  /*1720*/  @P3 PRMT R69, RZ, 0x5410, R56 ;  /* 0x00005410ff453816 */ /* 0x000fca0000000038 */
[----:B------:R-:W-:-:S05]  /*1730*/  @P3 FADD.FTZ R186, R69, R186 ;  /* 0x000000ba45ba3221 */ /* 0x000fca0000010000 */
.L_x_14:
[----:B------:R-:W-:-:S04]  /*1740*/  F2FP.BF16.PACK_AB R68, RZ, R186 ;  /* 0x000000baff44723e */ /* 0x000fc800000010ff */
[----:B------:R-:W-:Y:S02]  /*1750*/  PRMT R60, R68, 0x7610, R60 ;  /* 0x00007610443c7816 */ /* 0x000fe4000000003c */
.L_x_15:
[----:B------:R-:W-:Y:S01]  /*1760*/  PRMT R197, RZ, 0x7610, R64 ;  /* 0x00007610ffc57816 */ /* 0x000fe20000000040 */
[----:B------:R-:W-:Y:S05]  /*1770*/  @P4 BRA `(.L_x_16) ;  /* 0x0000008000004947 */ /* 0x000fea0003800000 */
[----:B------:R-:W-:-:S04]  /*1780*/  ISETP.NE.U32.AND P5, PT, RZ, c[0x0][0x180], PT ;  /* 0x00006000ff007a0c */ /* 0x000fc80003fa5070 */
[----:B------:R-:W-:-:S13]  /*1790*/  ISETP.NE.AND.EX P5, PT, RZ, c[0x0][0x184], PT, P5 ;  /* 0x00006100ff007a0c */ /* 0x000fda0003fa5350 */
[----:B------:R-:W-:Y:S05]  /*17a0*/  @P5 BRA `(.L_x_17) ;  /* 0x0000002000005947 */ /* 0x000fea0003800000 */
[----:B------:R-:W-:Y:S05]  /*17b0*/  @P2 BRA `(.L_x_18) ;  /* 0x0000008000002947 */ /* 0x000fea0003800000 */
[----:B------:R-:W-:Y:S05]  /*17c0*/  BRA `(.L_x_19) ;  /* 0x0000009000007947 */ /* 0x000fea0003800000 */
.L_x_17:
[----:B-----5:R-:W-:-:S05]  /*17d0*/  PRMT R64, RZ, 0x7610, R56 ;  /* 0x00007610ff407816 */ /* 0x020fca0000000038 */
[----:B------:R-:W-:Y:S01]  /*17e0*/  FADD.FTZ R197, R64, R197 ;  /* 0x000000c540c57221 */ /* 0x000fe20000010000 */
[----:B------:R-:W-:Y:S05]  /*17f0*/  BRA `(.L_x_18) ;  /* 0x0000004000007947 */ /* 0x000fea0003800000 */
.L_x_16:
[----:B-----5:R-:W-:-:S05]  /*1800*/  PRMT R64, RZ, 0x7610, R52 ;  /* 0x00007610ff407816 */ /* 0x020fca0000000034 */
[----:B------:R-:W-:Y:S01]  /*1810*/  FADD.FTZ R197, R64, R197 ;  /* 0x000000c540c57221 */ /* 0x000fe20000010000 */
[----:B------:R-:W-:-:S05]  /*1820*/  @P3 PRMT R64, RZ, 0x7610, R56 ;  /* 0x00007610ff403816 */ /* 0x000fca0000000038 */
[----:B------:R-:W-:-:S05]  /*1830*/  @P3 FADD.FTZ R197, R64, R197 ;  /* 0x000000c540c53221 */ /* 0x000fca0000010000 */
.L_x_18:
[----:B------:R-:W-:-:S04]  /*1840*/  F2FP.BF16.PACK_AB R64, RZ, R197 ;  /* 0x000000c5ff40723e */ /* 0x000fc800000010ff */
[----:B------:R-:W-:Y:S02]  /*1850*/  PRMT R60, R60, 0x5410, R64 ;  /* 0x000054103c3c7816 */ /* 0x000fe40000000040 */
.L_x_19:
[----:B------:R-:W-:Y:S01]  /*1860*/  PRMT R196, RZ, 0x5410, R65 ;  /* 0x00005410ffc47816 */ /* 0x000fe20000000041 */
[----:B------:R-:W-:Y:S05]  /*1870*/  @P4 BRA `(.L_x_20) ;  /* 0x0000008000004947 */ /* 0x000fea0003800000 */
[----:B------:R-:W-:-:S04]  /*1880*/  ISETP.NE.U32.AND P5, PT, RZ, c[0x0][0x180], PT ;  /* 0x00006000ff007a0c */ /* 0x000fc80003fa5070 */
[----:B------:R-:W-:-:S13]  /*1890*/  ISETP.NE.AND.EX P5, PT, RZ, c[0x0][0x184], PT, P5 ;  /* 0x00006100ff007a0c */ /* 0x000fda0003fa5350 */
[----:B------:R-:W-:Y:S05]  /*18a0*/  @P5 BRA `(.L_x_21) ;  /* 0x0000002000005947 */ /* 0x000fea0003800000 */
[----:B------:R-:W-:Y:S05]  /*18b0*/  @P2 BRA `(.L_x_22) ;  /* 0x0000008000002947 */ /* 0x000fea0003800000 */
[----:B------:R-:W-:Y:S05]  /*18c0*/  BRA `(.L_x_23) ;  /* 0x0000009000007947 */ /* 0x000fea0003800000 */
.L_x_21:
[----:B-----5:R-:W-:-:S05]  /*18d0*/  PRMT R69, RZ, 0x5410, R57 ;  /* 0x00005410ff457816 */ /* 0x020fca0000000039 */
[----:B------:R-:W-:Y:S01]  /*18e0*/  FADD.FTZ R196, R69, R196 ;  /* 0x000000c445c47221 */ /* 0x000fe20000010000 */
[----:B------:R-:W-:Y:S05]  /*18f0*/  BRA `(.L_x_22) ;  /* 0x0000004000007947 */ /* 0x000fea0003800000 */
.L_x_20:
[----:B-----5:R-:W-:-:S05]  /*1900*/  PRMT R69, RZ, 0x5410, R53 ;  /* 0x00005410ff457816 */ /* 0x020fca0000000035 */
[----:B------:R-:W-:Y:S01]  /*1910*/  FADD.FTZ R196, R69, R196 ;  /* 0x000000c445c47221 */ /* 0x000fe20000010000 */
[----:B------:R-:W-:-:S05]  /*1920*/  @P3 PRMT R69, RZ, 0x5410, R57 ;  /* 0x00005410ff453816 */ /* 0x000fca0000000039 */
[----:B------:R-:W-:-:S05]  /*1930*/  @P3 FADD.FTZ R196, R69, R196 ;  /* 0x000000c445c43221 */ /* 0x000fca0000010000 */
.L_x_22:
[----:B------:R-:W-:-:S04]  /*1940*/  F2FP.BF16.PACK_AB R64, RZ, R196 ;  /* 0x000000c4ff40723e */ /* 0x000fc800000010ff */
[----:B------:R-:W-:Y:S02]  /*1950*/  PRMT R61, R64, 0x7610, R61 ;  /* 0x00007610403d7816 */ /* 0x000fe4000000003d */
.L_x_23:
[----:B------:R-:W-:Y:S01]  /*1960*/  PRMT R203, RZ, 0x7610, R65 ;  /* 0x00007610ffcb7816 */ /* 0x000fe20000000041 */
[----:B------:R-:W-:Y:S05]  /*1970*/  @P4 BRA `(.L_x_24) ;  /* 0x0000008000004947 */ /* 0x000fea0003800000 */
[----:B------:R-:W-:-:S04]  /*1980*/  ISETP.NE.U32.AND P5, PT, RZ, c[0x0][0x180], PT ;  /* 0x00006000ff007a0c */ /* 0x000fc80003fa5070 */
[----:B------:R-:W-:-:S13]  /*1990*/  ISETP.NE.AND.EX P5, PT, RZ, c[0x0][0x184], PT, P5 ;  /* 0x00006100ff007a0c */ /* 0x000fda0003fa5350 */
[----:B------:R-:W-:Y:S05]  /*19a0*/  @P5 BRA `(.L_x_25) ;  /* 0x0000002000005947 */ /* 0x000fea0003800000 */
[----:B------:R-:W-:Y:S05]  /*19b0*/  @P2 BRA `(.L_x_26) ;  /* 0x0000008000002947 */ /* 0x000fea0003800000 */
[----:B------:R-:W-:Y:S05]  /*19c0*/  BRA `(.L_x_27) ;  /* 0x0000009000007947 */ /* 0x000fea0003800000 */
.L_x_25:
[----:B-----5:R-:W-:-:S05]  /*19d0*/  PRMT R64, RZ, 0x7610, R57 ;  /* 0x00007610ff407816 */ /* 0x020fca0000000039 */
[----:B------:R-:W-:Y:S01]  /*19e0*/  FADD.FTZ R203, R64, R203 ;  /* 0x000000cb40cb7221 */ /* 0x000fe20000010000 */
[----:B------:R-:W-:Y:S05]  /*19f0*/  BRA `(.L_x_26) ;  /* 0x0000004000007947 */ /* 0x000fea0003800000 */
.L_x_24:
[----:B-----5:R-:W-:-:S05]  /*1a00*/  PRMT R64, RZ, 0x7610, R53 ;  /* 0x00007610ff407816 */ /* 0x020fca0000000035 */
[----:B------:R-:W-:Y:S01]  /*1a10*/  FADD.FTZ R203, R64, R203 ;  /* 0x000000cb40cb7221 */ /* 0x000fe20000010000 */
[----:B------:R-:W-:-:S05]  /*1a20*/  @P3 PRMT R64, RZ, 0x7610, R57 ;  /* 0x00007610ff403816 */ /* 0x000fca0000000039 */
[----:B------:R-:W-:-:S05]  /*1a30*/  @P3 FADD.FTZ R203, R64, R203 ;  /* 0x000000cb40cb3221 */ /* 0x000fca0000010000 */
.L_x_26:
[----:B------:R-:W-:-:S04]  /*1a40*/  F2FP.BF16.PACK_AB R64, RZ, R203 ;  /* 0x000000cbff40723e */ /* 0x000fc800000010ff */
[----:B------:R-:W-:Y:S02]  /*1a50*/  PRMT R61, R61, 0x5410, R64 ;  /* 0x000054103d3d7816 */ /* 0x000fe40000000040 */
.L_x_27:
[----:B------:R-:W-:Y:S01]  /*1a60*/  PRMT R204, RZ, 0x5410, R66 ;  /* 0x00005410ffcc7816 */ /* 0x000fe20000000042 */
[----:B------:R-:W-:Y:S05]  /*1a70*/  @P4 BRA `(.L_x_28) ;  /* 0x0000008000004947 */ /* 0x000fea0003800000 */
[----:B------:R-:W-:-:S04]  /*1a80*/  ISETP.NE.U32.AND P5, PT, RZ, c[0x0][0x180], PT ;  /* 0x00006000ff007a0c */ /* 0x000fc80003fa5070 */
[----:B------:R-:W-:-:S13]  /*1a90*/  ISETP.NE.AND.EX P5, PT, RZ, c[0x0][0x184], PT, P5 ;  /* 0x00006100ff007a0c */ /* 0x000fda0003fa5350 */
[----:B------:R-:W-:Y:S05]  /*1aa0*/  @P5 BRA `(.L_x_29) ;  /* 0x0000002000005947 */ /* 0x000fea0003800000 */
[----:B------:R-:W-:Y:S05]  /*1ab0*/  @P2 BRA `(.L_x_30) ;  /* 0x0000008000002947 */ /* 0x000fea0003800000 */
[----:B------:R-:W-:Y:S05]  /*1ac0*/  BRA `(.L_x_31) ;  /* 0x0000009000007947 */ /* 0x000fea0003800000 */
.L_x_29:
[----:B-----5:R-:W-:-:S05]  /*1ad0*/  PRMT R65, RZ, 0x5410, R58 ;  /* 0x00005410ff417816 */ /* 0x020fca000000003a */
[----:B------:R-:W-:Y:S01]  /*1ae0*/  FADD.FTZ R204, R65, R204 ;  /* 0x000000cc41cc7221 */ /* 0x000fe20000010000 */
[----:B------:R-:W-:Y:S05]  /*1af0*/  BRA `(.L_x_30) ;  /* 0x0000004000007947 */ /* 0x000fea0003800000 */
.L_x_28:
[----:B-----5:R-:W-:-:S05]  /*1b00*/  PRMT R65, RZ, 0x5410, R54 ;  /* 0x00005410ff417816 */ /* 0x020fca0000000036 */
[----:B------:R-:W-:Y:S01]  /*1b10*/  FADD.FTZ R204, R65, R204 ;  /* 0x000000cc41cc7221 */ /* 0x000fe20000010000 */
[----:B------:R-:W-:-:S05]  /*1b20*/  @P3 PRMT R65, RZ, 0x5410, R58 ;  /* 0x00005410ff413816 */ /* 0x000fca000000003a */
[----:B------:R-:W-:-:S05]  /*1b30*/  @P3 FADD.FTZ R204, R65, R204 ;  /* 0x000000cc41cc3221 */ /* 0x000fca0000010000 */
.L_x_30:
[----:B------:R-:W-:-:S04]  /*1b40*/  F2FP.BF16.PACK_AB R64, RZ, R204 ;  /* 0x000000ccff40723e */ /* 0x000fc800000010ff */
[----:B------:R-:W-:Y:S02]  /*1b50*/  PRMT R62, R64, 0x7610, R62 ;  /* 0x00007610403e7816 */ /* 0x000fe4000000003e */
.L_x_31:
[----:B------:R-:W-:Y:S01]  /*1b60*/  PRMT R213, RZ, 0x7610, R66 ;  /* 0x00007610ffd57816 */ /* 0x000fe20000000042 */
[----:B------:R-:W-:Y:S05]  /*1b70*/  @P4 BRA `(.L_x_32) ;  /* 0x0000008000004947 */ /* 0x000fea0003800000 */
[----:B------:R-:W-:-:S04]  /*1b80*/  ISETP.NE.U32.AND P5, PT, RZ, c[0x0][0x180], PT ;  /* 0x00006000ff007a0c */ /* 0x000fc80003fa5070 */
[----:B------:R-:W-:-:S13]  /*1b90*/  ISETP.NE.AND.EX P5, PT, RZ, c[0x0][0x184], PT, P5 ;  /* 0x00006100ff007a0c */ /* 0x000fda0003fa5350 */
[----:B------:R-:W-:Y:S05]  /*1ba0*/  @P5 BRA `(.L_x_33) ;  /* 0x0000002000005947 */ /* 0x000fea0003800000 */
[----:B------:R-:W-:Y:S05]  /*1bb0*/  @P2 BRA `(.L_x_34) ;  /* 0x0000008000002947 */ /* 0x000fea0003800000 */
[----:B------:R-:W-:Y:S05]  /*1bc0*/  BRA `(.L_x_35) ;  /* 0x0000009000007947 */ /* 0x000fea0003800000 */
.L_x_33:
[----:B-----5:R-:W-:-:S05]  /*1bd0*/  PRMT R64, RZ, 0x7610, R58 ;  /* 0x00007610ff407816 */ /* 0x020fca000000003a */
[----:B------:R-:W-:Y:S01]  /*1be0*/  FADD.FTZ R213, R64, R213 ;  /* 0x000000d540d57221 */ /* 0x000fe20000010000 */
[----:B------:R-:W-:Y:S05]  /*1bf0*/  BRA `(.L_x_34) ;  /* 0x0000004000007947 */ /* 0x000fea0003800000 */
.L_x_32:
[----:B-----5:R-:W-:-:S05]  /*1c00*/  PRMT R64, RZ, 0x7610, R54 ;  /* 0x00007610ff407816 */ /* 0x020fca0000000036 */
[----:B------:R-:W-:Y:S01]  /*1c10*/  FADD.FTZ R213, R64, R213 ;  /* 0x000000d540d57221 */ /* 0x000fe20000010000 */
[----:B------:R-:W-:-:S05]  /*1c20*/  @P3 PRMT R64, RZ, 0x7610, R58 ;  /* 0x00007610ff403816 */ /* 0x000fca000000003a */
[----:B------:R-:W-:-:S05]  /*1c30*/  @P3 FADD.FTZ R213, R64, R213 ;  /* 0x000000d540d53221 */ /* 0x000fca0000010000 */
.L_x_34:
[----:B------:R-:W-:-:S04]  /*1c40*/  F2FP.BF16.PACK_AB R64, RZ, R213 ;  /* 0x000000d5ff40723e */ /* 0x000fc800000010ff */
[----:B------:R-:W-:Y:S02]  /*1c50*/  PRMT R62, R62, 0x5410, R64 ;  /* 0x000054103e3e7816 */ /* 0x000fe40000000040 */
.L_x_35:
[----:B------:R-:W-:Y:S01]  /*1c60*/  PRMT R214, RZ, 0x5410, R67 ;  /* 0x00005410ffd67816 */ /* 0x000fe20000000043 */
[----:B------:R-:W-:Y:S05]  /*1c70*/  @P4 BRA `(.L_x_36) ;  /* 0x0000008000004947 */ /* 0x000fea0003800000 */
[----:B------:R-:W-:-:S04]  /*1c80*/  ISETP.NE.U32.AND P5, PT, RZ, c[0x0][0x180], PT ;  /* 0x00006000ff007a0c */ /* 0x000fc80003fa5070 */
[----:B------:R-:W-:-:S13]  /*1c90*/  ISETP.NE.AND.EX P5, PT, RZ, c[0x0][0x184], PT, P5 ;  /* 0x00006100ff007a0c */ /* 0x000fda0003fa5350 */
[----:B------:R-:W-:Y:S05]  /*1ca0*/  @P5 BRA `(.L_x_37) ;  /* 0x0000002000005947 */ /* 0x000fea0003800000 */
[----:B------:R-:W-:Y:S05]  /*1cb0*/  @P2 BRA `(.L_x_38) ;  /* 0x0000008000002947 */ /* 0x000fea0003800000 */
[----:B------:R-:W-:Y:S05]  /*1cc0*/  BRA `(.L_x_39) ;  /* 0x0000009000007947 */ /* 0x000fea0003800000 */
.L_x_37:
[----:B-----5:R-:W-:-:S05]  /*1cd0*/  PRMT R65, RZ, 0x5410, R59 ;  /* 0x00005410ff417816 */ /* 0x020fca000000003b */
[----:B------:R-:W-:Y:S01]  /*1ce0*/  FADD.FTZ R214, R65, R214 ;  /* 0x000000d641d67221 */ /* 0x000fe20000010000 */
[----:B------:R-:W-:Y:S05]  /*1cf0*/  BRA `(.L_x_38) ;  /* 0x0000004000007947 */ /* 0x000fea0003800000 */
.L_x_36:
[----:B-----5:R-:W-:-:S05]  /*1d00*/  PRMT R65, RZ, 0x5410, R55 ;  /* 0x00005410ff417816 */ /* 0x020fca0000000037 */
[----:B------:R-:W-:Y:S01]  /*1d10*/  FADD.FTZ R214, R65, R214 ;  /* 0x000000d641d67221 */ /* 0x000fe20000010000 */
[----:B------:R-:W-:-:S05]  /*1d20*/  @P3 PRMT R65, RZ, 0x5410, R59 ;  /* 0x00005410ff413816 */ /* 0x000fca000000003b */
[----:B------:R-:W-:-:S05]  /*1d30*/  @P3 FADD.FTZ R214, R65, R214 ;  /* 0x000000d641d63221 */ /* 0x000fca0000010000 */
.L_x_38:
[----:B------:R-:W-:-:S04]  /*1d40*/  F2FP.BF16.PACK_AB R64, RZ, R214 ;  /* 0x000000d6ff40723e */ /* 0x000fc800000010ff */
[----:B------:R-:W-:Y:S02]  /*1d50*/  PRMT R63, R64, 0x7610, R63 ;  /* 0x00007610403f7816 */ /* 0x000fe4000000003f */
.L_x_39:
[----:B------:R-:W-:Y:S01]  /*1d60*/  PRMT R223, RZ, 0x7610, R67 ;  /* 0x00007610ffdf7816 */ /* 0x000fe20000000043 */
[----:B------:R-:W-:Y:S05]  /*1d70*/  @P4 BRA `(.L_x_40) ;  /* 0x0000008000004947 */ /* 0x000fea0003800000 */
[----:B------:R-:W-:-:S04]  /*1d80*/  ISETP.NE.U32.AND P3, PT, RZ, c[0x0][0x180], PT ;  /* 0x00006000ff007a0c */ /* 0x000fc80003f65070 */
[----:B------:R-:W-:-:S13]  /*1d90*/  ISETP.NE.AND.EX P3, PT, RZ, c[0x0][0x184], PT, P3 ;  /* 0x00006100ff007a0c */ /* 0x000fda0003f65330 */
[----:B------:R-:W-:Y:S05]  /*1da0*/  @P3 BRA `(.L_x_41) ;  /* 0x0000002000003947 */ /* 0x000fea0003800000 */
[----:B------:R-:W-:Y:S05]  /*1db0*/  @P2 BRA `(.L_x_42) ;  /* 0x0000008000002947 */ /* 0x000fea0003800000 */
[----:B------:R-:W-:Y:S05]  /*1dc0*/  BRA `(.L_x_43) ;  /* 0x0000009000007947 */ /* 0x000fea0003800000 */
.L_x_41:
[----:B-----5:R-:W-:-:S05]  /*1dd0*/  PRMT R64, RZ, 0x7610, R59 ;  /* 0x00007610ff407816 */ /* 0x020fca000000003b */
[----:B------:R-:W-:Y:S01]  /*1de0*/  FADD.FTZ R223, R64, R223 ;  /* 0x000000df40df7221 */ /* 0x000fe20000010000 */
[----:B------:R-:W-:Y:S05]  /*1df0*/  BRA `(.L_x_42) ;  /* 0x0000004000007947 */ /* 0x000fea0003800000 */
.L_x_40:
[----:B-----5:R-:W-:-:S05]  /*1e00*/  PRMT R64, RZ, 0x7610, R55 ;  /* 0x00007610ff407816 */ /* 0x020fca0000000037 */
[----:B------:R-:W-:Y:S01]  /*1e10*/  FADD.FTZ R223, R64, R223 ;  /* 0x000000df40df7221 */ /* 0x000fe20000010000 */
[----:B------:R-:W-:-:S05]  /*1e20*/  @P3 PRMT R64, RZ, 0x7610, R59 ;  /* 0x00007610ff403816 */ /* 0x000fca000000003b */
[----:B------:R-:W-:-:S05]  /*1e30*/  @P3 FADD.FTZ R223, R64, R223 ;  /* 0x000000df40df3221 */ /* 0x000fca0000010000 */
.L_x_42:
[----:B------:R-:W-:-:S04]  /*1e40*/  F2FP.BF16.PACK_AB R64, RZ, R223 ;  /* 0x000000dfff40723e */ /* 0x000fc800000010ff */
[----:B------:R-:W-:Y:S02]  /*1e50*/  PRMT R63, R63, 0x5410, R64 ;  /* 0x000054103f3f7816 */ /* 0x000fe40000000040 */
.L_x_43:
[C---:B------:R-:W-:Y:S02]  /*1e60*/  @P2 LEA R64, P3, R187.reuse, c[0x0][0x188], 0x4 ;  /* 0x00006200bb402a11 */ /* 0x040fe400078620ff */
[C---:B------:R-:W-:Y:S02]  /*1e70*/  IADD3 R70, R187.reuse, 0x80, RZ ;  /* 0x00000080bb467810 */ /* 0x040fe40007ffe0ff */
[----:B------:R-:W-:-:S05]  /*1e80*/  @P2 LEA.HI.X R65, R187, c[0x0][0x18c], RZ, 0x4, P3 ;  /* 0x00006300bb412a11 */ /* 0x000fca00018f24ff */
[----:B------:R0:W-:Y:S04]  /*1e90*/  @P2 STG.E.128 [R64.64], R60 ;  /* 0x0000003c40002986 */ /* 0x0001e8000c101d04 */
.L_x_11:
[----:B------:R-:W-:Y:S05]  /*1ea0*/  BSYNC B0 ;  /* 0x0000000000007941 */ /* 0x000fea0003800000 */
.L_x_10:
[----:B------:R-:W-:Y:S01]  /*1eb0*/  ISETP.GE.U32.AND P3, PT, R2, 0x100, PT ;  /* 0x000001000200780c */ /* 0x000fe20003f66070 */
[----:B------:R-:W-:-:S12]  /*1ec0*/  BSSY B0, `(.L_x_44) ;  /* 0x0000095000007945 */ /* 0x000fd80003800000 */
[----:B------:R-:W-:Y:S05]  /*1ed0*/  @!P3 BRA `(.L_x_45) ;  /* 0x000009300000b947 */ /* 0x000fea0003800000 */
[----:B------:R-:W-:-:S04]  /*1ee0*/  ISETP.NE.U32.AND P4, PT, RZ, c[0x0][0x178], PT ;  /* 0x00005e00ff007a0c */ /* 0x000fc80003f85070 */
[----:B------:R-:W-:-:S13]  /*1ef0*/  ISETP.NE.AND.EX P4, PT, RZ, c[0x0][0x17c], PT, P4 ;  /* 0x00005f00ff007a0c */ /* 0x000fda0003f85340 */
[----:B0-----:R-:W-:-:S04]  /*1f00*/  @P4 LEA R64, P3, R70, c[0x0][0x178], 0x4 ;  /* 0x00005e0046404a11 */ /* 0x001fc800078620ff */
[C---:B------:R-:W-:Y:S02]  /*1f10*/  @P4 LEA.HI.X R65, R70.reuse, c[0x0][0x17c], RZ, 0x4, P3 ;  /* 0x00005f0046414a11 */ /* 0x040fe400018f24ff */
[----:B------:R-:W-:Y:S01]  /*1f20*/  ISETP.NE.U32.AND P3, PT, RZ, c[0x0][0x180], PT ;  /* 0x00006000ff007a0c */ /* 0x000fe20003f65070 */
[----:B------:R-:W-:Y:S02]  /*1f30*/  IMAD.MOV.U32 R67, RZ, RZ, 0x10 ;  /* 0x00000010ff437424 */ /* 0x000fe400078e00ff */
[----:B-----5:R0:W5:Y:S01]  /*1f40*/  @P4 LDG.E.128 R52, [R64.64] ;  /* 0x0000000440344981 */ /* 0x020162000c1e1d00 */
[----:B------:R-:W-:Y:S01]  /*1f50*/  ISETP.NE.AND.EX P3, PT, RZ, c[0x0][0x184], PT, P3 ;  /* 0x00006100ff007a0c */ /* 0x000fe20003f65330 */
[----:B0-----:R-:W-:-:S12]  /*1f60*/  IMAD.WIDE.U32 R64, R70, R67, c[0x0][0x170] ;  /* 0x00005c0046407625 */ /* 0x001fd800078e0043 */
[C---:B------:R-:W-:Y:S01]  /*1f70*/  @P3 LEA R68, P5, R70.reuse, c[0x0][0x180], 0x4 ;  /* 0x0000600046443a11 */ /* 0x040fe200078a20ff */
[----:B------:R-:W2:Y:S03]  /*1f80*/  LDG.E.128 R64, [R64.64] ;  /* 0x0000000440407981 */ /* 0x000ea6000c1e1d00 */
        /* <DEDUP_REMOVED lines=11> */
.L_x_47:
[----:B-----5:R-:W-:-:S05]  /*2040*/  PRMT R68, RZ, 0x5410, R56 ;  /* 0x00005410ff447816 */ /* 0x020fca0000000038 */
[----:B------:R-:W-:Y:S01]  /*2050*/  FADD.FTZ R189, R68, R189 ;  /* 0x000000bd44bd7221 */ /* 0x000fe20000010000 */
[----:B------:R-:W-:Y:S05]  /*2060*/  BRA `(.L_x_48) ;  /* 0x0000004000007947 */ /* 0x000fea0003800000 */
.L_x_46:
[----:B0----5:R-:W-:-:S05]  /*2070*/  PRMT R68, RZ, 0x5410, R52 ;  /* 0x00005410ff447816 */ /* 0x021fca0000000034 */
[----:B------:R-:W-:Y:S01]  /*2080*/  FADD.FTZ R189, R68, R189 ;  /* 0x000000bd44bd7221 */ /* 0x000fe20000010000 */
[----:B------:R-:W-:-:S05]  /*2090*/  @P3 PRMT R68, RZ, 0x5410, R56 ;  /* 0x00005410ff443816 */ /* 0x000fca0000000038 */
[----:B------:R-:W-:-:S05]  /*20a0*/  @P3 FADD.FTZ R189, R68, R189 ;  /* 0x000000bd44bd3221 */ /* 0x000fca0000010000 */
.L_x_48:
[----:B------:R-:W-:-:S04]  /*20b0*/  F2FP.BF16.PACK_AB R68, RZ, R189 ;  /* 0x000000bdff44723e */ /* 0x000fc800000010ff */
[----:B------:R-:W-:Y:S02]  /*20c0*/  PRMT R60, R68, 0x7610, R60 ;  /* 0x00007610443c7816 */ /* 0x000fe4000000003c */
.L_x_49:
[----:B------:R-:W-:Y:S01]  /*20d0*/  PRMT R195, RZ, 0x7610, R64 ;  /* 0x00007610ffc37816 */ /* 0x000fe20000000040 */
[----:B------:R-:W-:Y:S05]  /*20e0*/  @P4 BRA `(.L_x_50) ;  /* 0x0000008000004947 */ /* 0x000fea0003800000 */
[----:B------:R-:W-:-:S04]  /*20f0*/  ISETP.NE.U32.AND P5, PT, RZ, c[0x0][0x180], PT ;  /* 0x00006000ff007a0c */ /* 0x000fc80003fa5070 */
[----:B------:R-:W-:-:S13]  /*2100*/  ISETP.NE.AND.EX P5, PT, RZ, c[0x0][0x184], PT, P5 ;  /* 0x00006100ff007a0c */ /* 0x000fda0003fa5350 */
[----:B------:R-:W-:Y:S05]  /*2110*/  @P5 BRA `(.L_x_51) ;  /* 0x0000002000005947 */ /* 0x000fea0003800000 */
[----:B------:R-:W-:Y:S05]  /*2120*/  @P2 BRA `(.L_x_52) ;  /* 0x0000008000002947 */ /* 0x000fea0003800000 */
[----:B------:R-:W-:Y:S05]  /*2130*/  BRA `(.L_x_53) ;  /* 0x0000009000007947 */ /* 0x000fea0003800000 */
.L_x_51:
[----:B-----5:R-:W-:-:S05]  /*2140*/  PRMT R64, RZ, 0x7610, R56 ;  /* 0x00007610ff407816 */ /* 0x020fca0000000038 */
[----:B------:R-:W-:Y:S01]  /*2150*/  FADD.FTZ R195, R64, R195 ;  /* 0x000000c340c37221 */ /* 0x000fe20000010000 */
[----:B------:R-:W-:Y:S05]  /*2160*/  BRA `(.L_x_52) ;  /* 0x0000004000007947 */ /* 0x000fea0003800000 */
.L_x_50:
[----:B-----5:R-:W-:-:S05]  /*2170*/  PRMT R64, RZ, 0x7610, R52 ;  /* 0x00007610ff407816 */ /* 0x020fca0000000034 */
[----:B------:R-:W-:Y:S01]  /*2180*/  FADD.FTZ R195, R64, R195 ;  /* 0x000000c340c37221 */ /* 0x000fe20000010000 */
[----:B------:R-:W-:-:S05]  /*2190*/  @P3 PRMT R64, RZ, 0x7610, R56 ;  /* 0x00007610ff403816 */ /* 0x000fca0000000038 */
[----:B------:R-:W-:-:S05]  /*21a0*/  @P3 FADD.FTZ R195, R64, R195 ;  /* 0x000000c340c33221 */ /* 0x000fca0000010000 */
.L_x_52:
[----:B------:R-:W-:-:S04]  /*21b0*/  F2FP.BF16.PACK_AB R64, RZ, R195 ;  /* 0x000000c3ff40723e */ /* 0x000fc800000010ff */
[----:B------:R-:W-:Y:S02]  /*21c0*/  PRMT R60, R60, 0x5410, R64 ;  /* 0x000054103c3c7816 */ /* 0x000fe40000000040 */
.L_x_53:
[----:B------:R-:W-:Y:S01]  /*21d0*/  PRMT R194, RZ, 0x5410, R65 ;  /* 0x00005410ffc27816 */ /* 0x000fe20000000041 */
[----:B------:R-:W-:Y:S05]  /*21e0*/  @P4 BRA `(.L_x_54) ;  /* 0x0000008000004947 */ /* 0x000fea0003800000 */
[----:B------:R-:W-:-:S04]  /*21f0*/  ISETP.NE.U32.AND P5, PT, RZ, c[0x0][0x180], PT ;  /* 0x00006000ff007a0c */ /* 0x000fc80003fa5070 */
[----:B------:R-:W-:-:S13]  /*2200*/  ISETP.NE.AND.EX P5, PT, RZ, c[0x0][0x184], PT, P5 ;  /* 0x00006100ff007a0c */ /* 0x000fda0003fa5350 */
[----:B------:R-:W-:Y:S05]  /*2210*/  @P5 BRA `(.L_x_55) ;  /* 0x0000002000005947 */ /* 0x000fea0003800000 */
[----:B------:R-:W-:Y:S05]  /*2220*/  @P2 BRA `(.L_x_56) ;  /* 0x0000008000002947 */ /* 0x000fea0003800000 */
[----:B------:R-:W-:Y:S05]  /*2230*/  BRA `(.L_x_57) ;  /* 0x0000009000007947 */ /* 0x000fea0003800000 */
.L_x_55:
[----:B-----5:R-:W-:-:S05]  /*2240*/  PRMT R69, RZ, 0x5410, R57 ;  /* 0x00005410ff457816 */ /* 0x020fca0000000039 */
[----:B------:R-:W-:Y:S01]  /*2250*/  FADD.FTZ R194, R69, R194 ;  /* 0x000000c245c27221 */ /* 0x000fe20000010000 */
[----:B------:R-:W-:Y:S05]  /*2260*/  BRA `(.L_x_56) ;  /* 0x0000004000007947 */ /* 0x000fea0003800000 */
.L_x_54:
[----:B-----5:R-:W-:-:S05]  /*2270*/  PRMT R69, RZ, 0x5410, R53 ;  /* 0x00005410ff457816 */ /* 0x020fca0000000035 */
[----:B------:R-:W-:Y:S01]  /*2280*/  FADD.FTZ R194, R69, R194 ;  /* 0x000000c245c27221 */ /* 0x000fe20000010000 */
[----:B------:R-:W-:-:S05]  /*2290*/  @P3 PRMT R69, RZ, 0x5410, R57 ;  /* 0x00005410ff453816 */ /* 0x000fca0000000039 */
[----:B------:R-:W-:-:S05]  /*22a0*/  @P3 FADD.FTZ R194, R69, R194 ;  /* 0x000000c245c23221 */ /* 0x000fca0000010000 */
.L_x_56:
[----:B------:R-:W-:-:S04]  /*22b0*/  F2FP.BF16.PACK_AB R64, RZ, R194 ;  /* 0x000000c2ff40723e */ /* 0x000fc800000010ff */
[----:B------:R-:W-:Y:S02]  /*22c0*/  PRMT R61, R64, 0x7610, R61 ;  /* 0x00007610403d7816 */ /* 0x000fe4000000003d */
.L_x_57:
[----:B------:R-:W-:Y:S01]  /*22d0*/  PRMT R205, RZ, 0x7610, R65 ;  /* 0x00007610ffcd7816 */ /* 0x000fe20000000041 */
[----:B------:R-:W-:Y:S05]  /*22e0*/  @P4 BRA `(.L_x_58) ;  /* 0x0000008000004947 */ /* 0x000fea0003800000 */
[----:B------:R-:W-:-:S04]  /*22f0*/  ISETP.NE.U32.AND P5, PT, RZ, c[0x0][0x180], PT ;  /* 0x00006000ff007a0c */ /* 0x000fc80003fa5070 */
[----:B------:R-:W-:-:S13]  /*2300*/  ISETP.NE.AND.EX P5, PT, RZ, c[0x0][0x184], PT, P5 ;  /* 0x00006100ff007a0c */ /* 0x000fda0003fa5350 */
[----:B------:R-:W-:Y:S05]  /*2310*/  @P5 BRA `(.L_x_59) ;  /* 0x0000002000005947 */ /* 0x000fea0003800000 */
[----:B------:R-:W-:Y:S05]  /*2320*/  @P2 BRA `(.L_x_60) ;  /* 0x0000008000002947 */ /* 0x000fea0003800000 */
[----:B------:R-:W-:Y:S05]  /*2330*/  BRA `(.L_x_61) ;  /* 0x0000009000007947 */ /* 0x000fea0003800000 */
.L_x_59:
[----:B-----5:R-:W-:-:S05]  /*2340*/  PRMT R64, RZ, 0x7610, R57 ;  /* 0x00007610ff407816 */ /* 0x020fca0000000039 */
[----:B------:R-:W-:Y:S01]  /*2350*/  FADD.FTZ R205, R64, R205 ;  /* 0x000000cd40cd7221 */ /* 0x000fe20000010000 */
[----:B------:R-:W-:Y:S05]  /*2360*/  BRA `(.L_x_60) ;  /* 0x0000004000007947 */ /* 0x000fea0003800000 */
.L_x_58:
[----:B-----5:R-:W-:-:S05]  /*2370*/  PRMT R64, RZ, 0x7610, R53 ;  /* 0x00007610ff407816 */ /* 0x020fca0000000035 */
[----:B------:R-:W-:Y:S01]  /*2380*/  FADD.FTZ R205, R64, R205 ;  /* 0x000000cd40cd7221 */ /* 0x000fe20000010000 */
[----:B------:R-:W-:-:S05]  /*2390*/  @P3 PRMT R64, RZ, 0x7610, R57 ;  /* 0x00007610ff403816 */ /* 0x000fca0000000039 */
[----:B------:R-:W-:-:S05]  /*23a0*/  @P3 FADD.FTZ R205, R64, R205 ;  /* 0x000000cd40cd3221 */ /* 0x000fca0000010000 */
.L_x_60:
[----:B------:R-:W-:-:S04]  /*23b0*/  F2FP.BF16.PACK_AB R64, RZ, R205 ;  /* 0x000000cdff40723e */ /* 0x000fc800000010ff */
[----:B------:R-:W-:Y:S02]  /*23c0*/  PRMT R61, R61, 0x5410, R64 ;  /* 0x000054103d3d7816 */ /* 0x000fe40000000040 */
.L_x_61:
[----:B------:R-:W-:Y:S01]  /*23d0*/  PRMT R206, RZ, 0x5410, R66 ;  /* 0x00005410ffce7816 */ /* 0x000fe20000000042 */
[----:B------:R-:W-:Y:S05]  /*23e0*/  @P4 BRA `(.L_x_62) ;  /* 0x0000008000004947 */ /* 0x000fea0003800000 */
[----:B------:R-:W-:-:S04]  /*23f0*/  ISETP.NE.U32.AND P5, PT, RZ, c[0x0][0x180], PT ;  /* 0x00006000ff007a0c */ /* 0x000fc80003fa5070 */
[----:B------:R-:W-:-:S13]  /*2400*/  ISETP.NE.AND.EX P5, PT, RZ, c[0x0][0x184], PT, P5 ;  /* 0x00006100ff007a0c */ /* 0x000fda0003fa5350 */
[----:B------:R-:W-:Y:S05]  /*2410*/  @P5 BRA `(.L_x_63) ;  /* 0x0000002000005947 */ /* 0x000fea0003800000 */
[----:B------:R-:W-:Y:S05]  /*2420*/  @P2 BRA `(.L_x_64) ;  /* 0x0000008000002947 */ /* 0x000fea0003800000 */
[----:B------:R-:W-:Y:S05]  /*2430*/  BRA `(.L_x_65) ;  /* 0x0000009000007947 */ /* 0x000fea0003800000 */
.L_x_63:
[----:B-----5:R-:W-:-:S05]  /*2440*/  PRMT R65, RZ, 0x5410, R58 ;  /* 0x00005410ff417816 */ /* 0x020fca000000003a */
[----:B------:R-:W-:Y:S01]  /*2450*/  FADD.FTZ R206, R65, R206 ;  /* 0x000000ce41ce7221 */ /* 0x000fe20000010000 */
[----:B------:R-:W-:Y:S05]  /*2460*/  BRA `(.L_x_64) ;  /* 0x0000004000007947 */ /* 0x000fea0003800000 */
.L_x_62:
[----:B-----5:R-:W-:-:S05]  /*2470*/  PRMT R65, RZ, 0x5410, R54 ;  /* 0x00005410ff417816 */ /* 0x020fca0000000036 */
[----:B------:R-:W-:Y:S01]  /*2480*/  FADD.FTZ R206, R65, R206 ;  /* 0x000000ce41ce7221 */ /* 0x000fe20000010000 */
[----:B------:R-:W-:-:S05]  /*2490*/  @P3 PRMT R65, RZ, 0x5410, R58 ;  /* 0x00005410ff413816 */ /* 0x000fca000000003a */
[----:B------:R-:W-:-:S05]  /*24a0*/  @P3 FADD.FTZ R206, R65, R206 ;  /* 0x000000ce41ce3221 */ /* 0x000fca0000010000 */
.L_x_64:
[----:B------:R-:W-:-:S04]  /*24b0*/  F2FP.BF16.PACK_AB R64, RZ, R206 ;  /* 0x000000ceff40723e */ /* 0x000fc800000010ff */
[----:B------:R-:W-:Y:S02]  /*24c0*/  PRMT R62, R64, 0x7610, R62 ;  /* 0x00007610403e7816 */ /* 0x000fe4000000003e */
.L_x_65:
[----:B------:R-:W-:Y:S01]  /*24d0*/  PRMT R215, RZ, 0x7610, R66 ;  /* 0x00007610ffd77816 */ /* 0x000fe20000000042 */
[----:B------:R-:W-:Y:S05]  /*24e0*/  @P4 BRA `(.L_x_66) ;  /* 0x0000008000004947 */ /* 0x000fea0003800000 */
[----:B------:R-:W-:-:S04]  /*24f0*/  ISETP.NE.U32.AND P5, PT, RZ, c[0x0][0x180], PT ;  /* 0x00006000ff007a0c */ /* 0x000fc80003fa5070 */
[----:B------:R-:W-:-:S13]  /*2500*/  ISETP.NE.AND.EX P5, PT, RZ, c[0x0][0x184], PT, P5 ;  /* 0x00006100ff007a0c */ /* 0x000fda0003fa5350 */
[----:B------:R-:W-:Y:S05]  /*2510*/  @P5 BRA `(.L_x_67) ;  /* 0x0000002000005947 */ /* 0x000fea0003800000 */
[----:B------:R-:W-:Y:S05]  /*2520*/  @P2 BRA `(.L_x_68) ;  /* 0x0000008000002947 */ /* 0x000fea0003800000 */
[----:B------:R-:W-:Y:S05]  /*2530*/  BRA `(.L_x_69) ;  /* 0x0000009000007947 */ /* 0x000fea0003800000 */
.L_x_67:
[----:B-----5:R-:W-:-:S05]  /*2540*/  PRMT R64, RZ, 0x7610, R58 ;  /* 0x00007610ff407816 */ /* 0x020fca000000003a */
[----:B------:R-:W-:Y:S01]  /*2550*/  FADD.FTZ R215, R64, R215 ;  /* 0x000000d740d77221 */ /* 0x000fe20000010000 */
[----:B------:R-:W-:Y:S05]  /*2560*/  BRA `(.L_x_68) ;  /* 0x0000004000007947 */ /* 0x000fea0003800000 */
.L_x_66:
[----:B-----5:R-:W-:-:S05]  /*2570*/  PRMT R64, RZ, 0x7610, R54 ;  /* 0x00007610ff407816 */ /* 0x020fca0000000036 */
[----:B------:R-:W-:Y:S01]  /*2580*/  FADD.FTZ R215, R64, R215 ;  /* 0x000000d740d77221 */ /* 0x000fe20000010000 */
[----:B------:R-:W-:-:S05]  /*2590*/  @P3 PRMT R64, RZ, 0x7610, R58 ;  /* 0x00007610ff403816 */ /* 0x000fca000000003a */
[----:B------:R-:W-:-:S05]  /*25a0*/  @P3 FADD.FTZ R215, R64, R215 ;  /* 0x000000d740d73221 */ /* 0x000fca0000010000 */
.L_x_68:
[----:B------:R-:W-:-:S04]  /*25b0*/  F2FP.BF16.PACK_AB R64, RZ, R215 ;  /* 0x000000d7ff40723e */ /* 0x000fc800000010ff */
[----:B------:R-:W-:Y:S02]  /*25c0*/  PRMT R62, R62, 0x5410, R64 ;  /* 0x000054103e3e7816 */ /* 0x000fe40000000040 */
.L_x_69:
[----:B------:R-:W-:Y:S01]  /*25d0*/  PRMT R216, RZ, 0x5410, R67 ;  /* 0x00005410ffd87816 */ /* 0x000fe20000000043 */
[----:B------:R-:W-:Y:S05]  /*25e0*/  @P4 BRA `(.L_x_70) ;  /* 0x0000008000004947 */ /* 0x000fea0003800000 */
[----:B------:R-:W-:-:S04]  /*25f0*/  ISETP.NE.U32.AND P5, PT, RZ, c[0x0][0x180], PT ;  /* 0x00006000ff007a0c */ /* 0x000fc80003fa5070 */
[----:B------:R-:W-:-:S13]  /*2600*/  ISETP.NE.AND.EX P5, PT, RZ, c[0x0][0x184], PT, P5 ;  /* 0x00006100ff007a0c */ /* 0x000fda0003fa5350 */
[----:B------:R-:W-:Y:S05]  /*2610*/  @P5 BRA `(.L_x_71) ;  /* 0x0000002000005947 */ /* 0x000fea0003800000 */
[----:B------:R-:W-:Y:S05]  /*2620*/  @P2 BRA `(.L_x_72) ;  /* 0x0000008000002947 */ /* 0x000fea0003800000 */
[----:B------:R-:W-:Y:S05]  /*2630*/  BRA `(.L_x_73) ;  /* 0x0000009000007947 */ /* 0x000fea0003800000 */
.L_x_71:
[----:B-----5:R-:W-:-:S05]  /*2640*/  PRMT R65, RZ, 0x5410, R59 ;  /* 0x00005410ff417816 */ /* 0x020fca000000003b */
[----:B------:R-:W-:Y:S01]  /*2650*/  FADD.FTZ R216, R65, R216 ;  /* 0x000000d841d87221 */ /* 0x000fe20000010000 */
[----:B------:R-:W-:Y:S05]  /*2660*/  BRA `(.L_x_72) ;  /* 0x0000004000007947 */ /* 0x000fea0003800000 */
.L_x_70:
[----:B-----5:R-:W-:-:S05]  /*2670*/  PRMT R65, RZ, 0x5410, R55 ;  /* 0x00005410ff417816 */ /* 0x020fca0000000037 */
[----:B------:R-:W-:Y:S01]  /*2680*/  FADD.FTZ R216, R65, R216 ;  /* 0x000000d841d87221 */ /* 0x000fe20000010000 */
[----:B------:R-:W-:-:S05]  /*2690*/  @P3 PRMT R65, RZ, 0x5410, R59 ;  /* 0x00005410ff413816 */ /* 0x000fca000000003b */
[----:B------:R-:W-:-:S05]  /*26a0*/  @P3 FADD.FTZ R216, R65, R216 ;  /* 0x000000d841d83221 */ /* 0x000fca0000010000 */
.L_x_72:
[----:B------:R-:W-:-:S04]  /*26b0*/  F2FP.BF16.PACK_AB R64, RZ, R216 ;  /* 0x000000d8ff40723e */ /* 0x000fc800000010ff */
[----:B------:R-:W-:Y:S02]  /*26c0*/  PRMT R63, R64, 0x7610, R63 ;  /* 0x00007610403f7816 */ /* 0x000fe4000000003f */
.L_x_73:
[----:B------:R-:W-:Y:S01]  /*26d0*/  PRMT R224, RZ, 0x7610, R67 ;  /* 0x00007610ffe07816 */ /* 0x000fe20000000043 */
[----:B------:R-:W-:Y:S05]  /*26e0*/  @P4 BRA `(.L_x_74) ;  /* 0x0000008000004947 */ /* 0x000fea0003800000 */
[----:B------:R-:W-:-:S04]  /*26f0*/  ISETP.NE.U32.AND P3, PT, RZ, c[0x0][0x180], PT ;  /* 0x00006000ff007a0c */ /* 0x000fc80003f65070 */
[----:B------:R-:W-:-:S13]  /*2700*/  ISETP.NE.AND.EX P3, PT, RZ, c[0x0][0x184], PT, P3 ;  /* 0x00006100ff007a0c */ /* 0x000fda0003f65330 */
[----:B------:R-:W-:Y:S05]  /*2710*/  @P3 BRA `(.L_x_75) ;  /* 0x0000002000003947 */ /* 0x000fea0003800000 */
[----:B------:R-:W-:Y:S05]  /*2720*/  @P2 BRA `(.L_x_76) ;  /* 0x0000008000002947 */ /* 0x000fea0003800000 */
[----:B------:R-:W-:Y:S05]  /*2730*/  BRA `(.L_x_77) ;  /* 0x0000009000007947 */ /* 0x000fea0003800000 */
.L_x_75:
[----:B-----5:R-:W-:-:S05]  /*2740*/  PRMT R65, RZ, 0x7610, R59 ;  /* 0x00007610ff417816 */ /* 0x020fca000000003b */
[----:B------:R-:W-:Y:S01]  /*2750*/  FADD.FTZ R224, R65, R224 ;  /* 0x000000e041e07221 */ /* 0x000fe20000010000 */
[----:B------:R-:W-:Y:S05]  /*2760*/  BRA `(.L_x_76) ;  /* 0x0000004000007947 */ /* 0x000fea0003800000 */
.L_x_74:
[----:B-----5:R-:W-:-:S05]  /*2770*/  PRMT R65, RZ, 0x7610, R55 ;  /* 0x00007610ff417816 */ /* 0x020fca0000000037 */
[----:B------:R-:W-:Y:S01]  /*2780*/  FADD.FTZ R224, R65, R224 ;  /* 0x000000e041e07221 */ /* 0x000fe20000010000 */
[----:B------:R-:W-:-:S05]  /*2790*/  @P3 PRMT R65, RZ, 0x7610, R59 ;  /* 0x00007610ff413816 */ /* 0x000fca000000003b */
[----:B------:R-:W-:-:S05]  /*27a0*/  @P3 FADD.FTZ R224, R65, R224 ;  /* 0x000000e041e03221 */ /* 0x000fca0000010000 */
.L_x_76:
[----:B------:R-:W-:-:S04]  /*27b0*/  F2FP.BF16.PACK_AB R64, RZ, R224 ;  /* 0x000000e0ff40723e */ /* 0x000fc800000010ff */
[----:B------:R-:W-:Y:S02]  /*27c0*/  PRMT R63, R63, 0x5410, R64 ;  /* 0x000054103f3f7816 */ /* 0x000fe40000000040 */
.L_x_77:
[----:B------:R-:W-:-:S04]  /*27d0*/  @P2 LEA R64, P3, R70, c[0x0][0x188], 0x4 ;  /* 0x0000620046402a11 */ /* 0x000fc800078620ff */
[C---:B------:R-:W-:Y:S02]  /*27e0*/  @P2 LEA.HI.X R65, R70.reuse, c[0x0][0x18c], RZ, 0x4, P3 ;  /* 0x0000630046412a11 */ /* 0x040fe400018f24ff */
[----:B------:R-:W-:-:S03]  /*27f0*/  IADD3 R70, R70, 0x80, RZ ;  /* 0x0000008046467810 */ /* 0x000fc60007ffe0ff */
[----:B------:R0:W-:Y:S04]  /*2800*/  @P2 STG.E.128 [R64.64], R60 ;  /* 0x0000003c40002986 */ /* 0x0001e8000c101d04 */
.L_x_45:
[----:B------:R-:W-:Y:S05]  /*2810*/  BSYNC B0 ;  /* 0x0000000000007941 */ /* 0x000fea0003800000 */
.L_x_44:
        /* <DEDUP_REMOVED lines=25> */
.L_x_81:
[----:B-----5:R-:W-:-:S05]  /*29b0*/  PRMT R69, RZ, 0x5410, R56 ;  /* 0x00005410ff457816 */ /* 0x020fca0000000038 */
[----:B------:R-:W-:Y:S01]  /*29c0*/  FADD.FTZ R190, R69, R190 ;  /* 0x000000be45be7221 */ /* 0x000fe20000010000 */
[----:B------:R-:W-:Y:S05]  /*29d0*/  BRA `(.L_x_82) ;  /* 0x0000004000007947 */ /* 0x000fea0003800000 */
.L_x_80:
[----:B0----5:R-:W-:-:S05]  /*29e0*/  PRMT R69, RZ, 0x5410, R52 ;  /* 0x00005410ff457816 */ /* 0x021fca0000000034 */
[----:B------:R-:W-:Y:S01]  /*29f0*/  FADD.FTZ R190, R69, R190 ;  /* 0x000000be45be7221 */ /* 0x000fe20000010000 */
[----:B------:R-:W-:-:S05]  /*2a00*/  @P3 PRMT R69, RZ, 0x5410, R56 ;  /* 0x00005410ff453816 */ /* 0x000fca0000000038 */
[----:B------:R-:W-:-:S05]  /*2a10*/  @P3 FADD.FTZ R190, R69, R190 ;  /* 0x000000be45be3221 */ /* 0x000fca0000010000 */
.L_x_82:
[----:B------:R-:W-:-:S04]  /*2a20*/  F2FP.BF16.PACK_AB R68, RZ, R190 ;  /* 0x000000beff44723e */ /* 0x000fc800000010ff */
[----:B------:R-:W-:Y:S02]  /*2a30*/  PRMT R60, R68, 0x7610, R60 ;  /* 0x00007610443c7816 */ /* 0x000fe4000000003c */
.L_x_83:
[----:B------:R-:W-:Y:S01]  /*2a40*/  PRMT R193, RZ, 0x7610, R64 ;  /* 0x00007610ffc17816 */ /* 0x000fe20000000040 */
[----:B------:R-:W-:Y:S05]  /*2a50*/  @P4 BRA `(.L_x_84) ;  /* 0x0000008000004947 */ /* 0x000fea0003800000 */
[----:B------:R-:W-:-:S04]  /*2a60*/  ISETP.NE.U32.AND P5, PT, RZ, c[0x0][0x180], PT ;  /* 0x00006000ff007a0c */ /* 0x000fc80003fa5070 */
[----:B------:R-:W-:-:S13]  /*2a70*/  ISETP.NE.AND.EX P5, PT, RZ, c[0x0][0x184], PT, P5 ;  /* 0x00006100ff007a0c */ /* 0x000fda0003fa5350 */
[----:B------:R-:W-:Y:S05]  /*2a80*/  @P5 BRA `(.L_x_85) ;  /* 0x0000002000005947 */ /* 0x000fea0003800000 */
[----:B------:R-:W-:Y:S05]  /*2a90*/  @P2 BRA `(.L_x_86) ;  /* 0x0000008000002947 */ /* 0x000fea0003800000 */
[----:B------:R-:W-:Y:S05]  /*2aa0*/  BRA `(.L_x_87) ;  /* 0x0000009000007947 */ /* 0x000fea0003800000 */
.L_x_85:
[----:B-----5:R-:W-:-:S05]  /*2ab0*/  PRMT R64, RZ, 0x7610, R56 ;  /* 0x00007610ff407816 */ /* 0x020fca0000000038 */
[----:B------:R-:W-:Y:S01]  /*2ac0*/  FADD.FTZ R193, R64, R193 ;  /* 0x000000c140c17221 */ /* 0x000fe20000010000 */
[----:B------:R-:W-:Y:S05]  /*2ad0*/  BRA `(.L_x_86) ;  /* 0x0000004000007947 */ /* 0x000fea0003800000 */
.L_x_84:
[----:B-----5:R-:W-:-:S05]  /*2ae0*/  PRMT R64, RZ, 0x7610, R52 ;  /* 0x00007610ff407816 */ /* 0x020fca0000000034 */
[----:B------:R-:W-:Y:S01]  /*2af0*/  FADD.FTZ R193, R64, R193 ;  /* 0x000000c140c17221 */ /* 0x000fe20000010000 */
[----:B------:R-:W-:-:S05]  /*2b00*/  @P3 PRMT R64, RZ, 0x7610, R56 ;  /* 0x00007610ff403816 */ /* 0x000fca0000000038 */
[----:B------:R-:W-:-:S05]  /*2b10*/  @P3 FADD.FTZ R193, R64, R193 ;  /* 0x000000c140c13221 */ /* 0x000fca0000010000 */
.L_x_86:
[----:B------:R-:W-:-:S04]  /*2b20*/  F2FP.BF16.PACK_AB R64, RZ, R193 ;  /* 0x000000c1ff40723e */ /* 0x000fc800000010ff */
[----:B------:R-:W-:Y:S02]  /*2b30*/  PRMT R60, R60, 0x5410, R64 ;  /* 0x000054103c3c7816 */ /* 0x000fe40000000040 */
.L_x_87:
[----:B------:R-:W-:Y:S01]  /*2b40*/  PRMT R198, RZ, 0x5410, R65 ;  /* 0x00005410ffc67816 */ /* 0x000fe20000000041 */
[----:B------:R-:W-:Y:S05]  /*2b50*/  @P4 BRA `(.L_x_88) ;  /* 0x0000008000004947 */ /* 0x000fea0003800000 */
[----:B------:R-:W-:-:S04]  /*2b60*/  ISETP.NE.U32.AND P5, PT, RZ, c[0x0][0x180], PT ;  /* 0x00006000ff007a0c */ /* 0x000fc80003fa5070 */
[----:B------:R-:W-:-:S13]  /*2b70*/  ISETP.NE.AND.EX P5, PT, RZ, c[0x0][0x184], PT, P5 ;  /* 0x00006100ff007a0c */ /* 0x000fda0003fa5350 */
[----:B------:R-:W-:Y:S05]  /*2b80*/  @P5 BRA `(.L_x_89) ;  /* 0x0000002000005947 */ /* 0x000fea0003800000 */
[----:B------:R-:W-:Y:S05]  /*2b90*/  @P2 BRA `(.L_x_90) ;  /* 0x0000008000002947 */ /* 0x000fea0003800000 */
[----:B------:R-:W-:Y:S05]  /*2ba0*/  BRA `(.L_x_91) ;  /* 0x0000009000007947 */ /* 0x000fea0003800000 */
.L_x_89:
[----:B-----5:R-:W-:-:S05]  /*2bb0*/  PRMT R69, RZ, 0x5410, R57 ;  /* 0x00005410ff457816 */ /* 0x020fca0000000039 */
[----:B------:R-:W-:Y:S01]  /*2bc0*/  FADD.FTZ R198, R69, R198 ;  /* 0x000000c645c67221 */ /* 0x000fe20000010000 */
[----:B------:R-:W-:Y:S05]  /*2bd0*/  BRA `(.L_x_90) ;  /* 0x0000004000007947 */ /* 0x000fea0003800000 */
.L_x_88:
[----:B-----5:R-:W-:-:S05]  /*2be0*/  PRMT R69, RZ, 0x5410, R53 ;  /* 0x00005410ff457816 */ /* 0x020fca0000000035 */
[----:B------:R-:W-:Y:S01]  /*2bf0*/  FADD.FTZ R198, R69, R198 ;  /* 0x000000c645c67221 */ /* 0x000fe20000010000 */
[----:B------:R-:W-:-:S05]  /*2c00*/  @P3 PRMT R69, RZ, 0x5410, R57 ;  /* 0x00005410ff453816 */ /* 0x000fca0000000039 */
[----:B------:R-:W-:-:S05]  /*2c10*/  @P3 FADD.FTZ R198, R69, R198 ;  /* 0x000000c645c63221 */ /* 0x000fca0000010000 */
.L_x_90:
[----:B------:R-:W-:-:S04]  /*2c20*/  F2FP.BF16.PACK_AB R64, RZ, R198 ;  /* 0x000000c6ff40723e */ /* 0x000fc800000010ff */
[----:B------:R-:W-:Y:S02]  /*2c30*/  PRMT R61, R64, 0x7610, R61 ;  /* 0x00007610403d7816 */ /* 0x000fe4000000003d */
.L_x_91:
[----:B------:R-:W-:Y:S01]  /*2c40*/  PRMT R207, RZ, 0x7610, R65 ;  /* 0x00007610ffcf7816 */ /* 0x000fe20000000041 */
[----:B------:R-:W-:Y:S05]  /*2c50*/  @P4 BRA `(.L_x_92) ;  /* 0x0000008000004947 */ /* 0x000fea0003800000 */
[----:B------:R-:W-:-:S04]  /*2c60*/  ISETP.NE.U32.AND P5, PT, RZ, c[0x0][0x180], PT ;  /* 0x00006000ff007a0c */ /* 0x000fc80003fa5070 */
[----:B------:R-:W-:-:S13]  /*2c70*/  ISETP.NE.AND.EX P5, PT, RZ, c[0x0][0x184], PT, P5 ;  /* 0x00006100ff007a0c */ /* 0x000fda0003fa5350 */
[----:B------:R-:W-:Y:S05]  /*2c80*/  @P5 BRA `(.L_x_93) ;  /* 0x0000002000005947 */ /* 0x000fea0003800000 */
[----:B------:R-:W-:Y:S05]  /*2c90*/  @P2 BRA `(.L_x_94) ;  /* 0x0000008000002947 */ /* 0x000fea0003800000 */
[----:B------:R-:W-:Y:S05]  /*2ca0*/  BRA `(.L_x_95) ;  /* 0x0000009000007947 */ /* 0x000fea0003800000 */
.L_x_93:
[----:B-----5:R-:W-:-:S05]  /*2cb0*/  PRMT R64, RZ, 0x7610, R57 ;  /* 0x00007610ff407816 */ /* 0x020fca0000000039 */
[----:B------:R-:W-:Y:S01]  /*2cc0*/  FADD.FTZ R207, R64, R207 ;  /* 0x000000cf40cf7221 */ /* 0x000fe20000010000 */
[----:B------:R-:W-:Y:S05]  /*2cd0*/  BRA `(.L_x_94) ;  /* 0x0000004000007947 */ /* 0x000fea0003800000 */
.L_x_92:
[----:B-----5:R-:W-:-:S05]  /*2ce0*/  PRMT R64, RZ, 0x7610, R53 ;  /* 0x00007610ff407816 */ /* 0x020fca0000000035 */
[----:B------:R-:W-:Y:S01]  /*2cf0*/  FADD.FTZ R207, R64, R207 ;  /* 0x000000cf40cf7221 */ /* 0x000fe20000010000 */
[----:B------:R-:W-:-:S05]  /*2d00*/  @P3 PRMT R64, RZ, 0x7610, R57 ;  /* 0x00007610ff403816 */ /* 0x000fca0000000039 */
[----:B------:R-:W-:-:S05]  /*2d10*/  @P3 FADD.FTZ R207, R64, R207 ;  /* 0x000000cf40cf3221 */ /* 0x000fca0000010000 */
.L_x_94:
[----:B------:R-:W-:-:S04]  /*2d20*/  F2FP.BF16.PACK_AB R64, RZ, R207 ;  /* 0x000000cfff40723e */ /* 0x000fc800000010ff */
[----:B------:R-:W-:Y:S02]  /*2d30*/  PRMT R61, R61, 0x5410, R64 ;  /* 0x000054103d3d7816 */ /* 0x000fe40000000040 */
.L_x_95:
[----:B------:R-:W-:Y:S01]  /*2d40*/  PRMT R208, RZ, 0x5410, R66 ;  /* 0x00005410ffd07816 */ /* 0x000fe20000000042 */
[----:B------:R-:W-:Y:S05]  /*2d50*/  @P4 BRA `(.L_x_96) ;  /* 0x0000008000004947 */ /* 0x000fea0003800000 */
[----:B------:R-:W-:-:S04]  /*2d60*/  ISETP.NE.U32.AND P5, PT, RZ, c[0x0][0x180], PT ;  /* 0x00006000ff007a0c */ /* 0x000fc80003fa5070 */
[----:B------:R-:W-:-:S13]  /*2d70*/  ISETP.NE.AND.EX P5, PT, RZ, c[0x0][0x184], PT, P5 ;  /* 0x00006100ff007a0c */ /* 0x000fda0003fa5350 */
[----:B------:R-:W-:Y:S05]  /*2d80*/  @P5 BRA `(.L_x_97) ;  /* 0x0000002000005947 */ /* 0x000fea0003800000 */
[----:B------:R-:W-:Y:S05]  /*2d90*/  @P2 BRA `(.L_x_98) ;  /* 0x0000008000002947 */ /* 0x000fea0003800000 */
[----:B------:R-:W-:Y:S05]  /*2da0*/  BRA `(.L_x_99) ;  /* 0x0000009000007947 */ /* 0x000fea0003800000 */
.L_x_97:
[----:B-----5:R-:W-:-:S05]  /*2db0*/  PRMT R65, RZ, 0x5410, R58 ;  /* 0x00005410ff417816 */ /* 0x020fca000000003a */
[----:B------:R-:W-:Y:S01]  /*2dc0*/  FADD.FTZ R208, R65, R208 ;  /* 0x000000d041d07221 */ /* 0x000fe20000010000 */
[----:B------:R-:W-:Y:S05]  /*2dd0*/  BRA `(.L_x_98) ;  /* 0x0000004000007947 */ /* 0x000fea0003800000 */
.L_x_96:
[----:B-----5:R-:W-:-:S05]  /*2de0*/  PRMT R65, RZ, 0x5410, R54 ;  /* 0x00005410ff417816 */ /* 0x020fca0000000036 */
[----:B------:R-:W-:Y:S01]  /*2df0*/  FADD.FTZ R208, R65, R208 ;  /* 0x000000d041d07221 */ /* 0x000fe20000010000 */
[----:B------:R-:W-:-:S05]  /*2e00*/  @P3 PRMT R65, RZ, 0x5410, R58 ;  /* 0x00005410ff413816 */ /* 0x000fca000000003a */
[----:B------:R-:W-:-:S05]  /*2e10*/  @P3 FADD.FTZ R208, R65, R208 ;  /* 0x000000d041d03221 */ /* 0x000fca0000010000 */
.L_x_98:
[----:B------:R-:W-:-:S04]  /*2e20*/  F2FP.BF16.PACK_AB R64, RZ, R208 ;  /* 0x000000d0ff40723e */ /* 0x000fc800000010ff */
[----:B------:R-:W-:Y:S02]  /*2e30*/  PRMT R62, R64, 0x7610, R62 ;  /* 0x00007610403e7816 */ /* 0x000fe4000000003e */
.L_x_99:
[----:B------:R-:W-:Y:S01]  /*2e40*/  PRMT R217, RZ, 0x7610, R66 ;  /* 0x00007610ffd97816 */ /* 0x000fe20000000042 */
[----:B------:R-:W-:Y:S05]  /*2e50*/  @P4 BRA `(.L_x_100) ;  /* 0x0000008000004947 */ /* 0x000fea0003800000 */
[----:B------:R-:W-:-:S04]  /*2e60*/  ISETP.NE.U32.AND P5, PT, RZ, c[0x0][0x180], PT ;  /* 0x00006000ff007a0c */ /* 0x000fc80003fa5070 */
[----:B------:R-:W-:-:S13]  /*2e70*/  ISETP.NE.AND.EX P5, PT, RZ, c[0x0][0x184], PT, P5 ;  /* 0x00006100ff007a0c */ /* 0x000fda0003fa5350 */
[----:B------:R-:W-:Y:S05]  /*2e80*/  @P5 BRA `(.L_x_101) ;  /* 0x0000002000005947 */ /* 0x000fea0003800000 */
[----:B------:R-:W-:Y:S05]  /*2e90*/  @P2 BRA `(.L_x_102) ;  /* 0x0000008000002947 */ /* 0x000fea0003800000 */
[----:B------:R-:W-:Y:S05]  /*2ea0*/  BRA `(.L_x_103) ;  /* 0x0000009000007947 */ /* 0x000fea0003800000 */
.L_x_101:
[----:B-----5:R-:W-:-:S05]  /*2eb0*/  PRMT R64, RZ, 0x7610, R58 ;  /* 0x00007610ff407816 */ /* 0x020fca000000003a */
[----:B------:R-:W-:Y:S01]  /*2ec0*/  FADD.FTZ R217, R64, R217 ;  /* 0x000000d940d97221 */ /* 0x000fe20000010000 */
[----:B------:R-:W-:Y:S05]  /*2ed0*/  BRA `(.L_x_102) ;  /* 0x0000004000007947 */ /* 0x000fea0003800000 */
.L_x_100:
[----:B-----5:R-:W-:-:S05]  /*2ee0*/  PRMT R64, RZ, 0x7610, R54 ;  /* 0x00007610ff407816 */ /* 0x020fca0000000036 */
[----:B------:R-:W-:Y:S01]  /*2ef0*/  FADD.FTZ R217, R64, R217 ;  /* 0x000000d940d97221 */ /* 0x000fe20000010000 */
[----:B------:R-:W-:-:S05]  /*2f00*/  @P3 PRMT R64, RZ, 0x7610, R58 ;  /* 0x00007610ff403816 */ /* 0x000fca000000003a */
[----:B------:R-:W-:-:S05]  /*2f10*/  @P3 FADD.FTZ R217, R64, R217 ;  /* 0x000000d940d93221 */ /* 0x000fca0000010000 */
.L_x_102:
[----:B------:R-:W-:-:S04]  /*2f20*/  F2FP.BF16.PACK_AB R64, RZ, R217 ;  /* 0x000000d9ff40723e */ /* 0x000fc800000010ff */
[----:B------:R-:W-:Y:S02]  /*2f30*/  PRMT R62, R62, 0x5410, R64 ;  /* 0x000054103e3e7816 */ /* 0x000fe40000000040 */
.L_x_103:
[----:B------:R-:W-:Y:S01]  /*2f40*/  PRMT R218, RZ, 0x5410, R67 ;  /* 0x00005410ffda7816 */ /* 0x000fe20000000043 */
[----:B------:R-:W-:Y:S05]  /*2f50*/  @P4 BRA `(.L_x_104) ;  /* 0x0000008000004947 */ /* 0x000fea0003800000 */
[----:B------:R-:W-:-:S04]  /*2f60*/  ISETP.NE.U32.AND P5, PT, RZ, c[0x0][0x180], PT ;  /* 0x00006000ff007a0c */ /* 0x000fc80003fa5070 */
[----:B------:R-:W-:-:S13]  /*2f70*/  ISETP.NE.AND.EX P5, PT, RZ, c[0x0][0x184], PT, P5 ;  /* 0x00006100ff007a0c */ /* 0x000fda0003fa5350 */
[----:B------:R-:W-:Y:S05]  /*2f80*/  @P5 BRA `(.L_x_105) ;  /* 0x0000002000005947 */ /* 0x000fea0003800000 */
[----:B------:R-:W-:Y:S05]  /*2f90*/  @P2 BRA `(.L_x_106) ;  /* 0x0000008000002947 */ /* 0x000fea0003800000 */
[----:B------:R-:W-:Y:S05]  /*2fa0*/  BRA `(.L_x_107) ;  /* 0x0000009000007947 */ /* 0x000fea0003800000 */
.L_x_105:
[----:B-----5:R-:W-:-:S05]  /*2fb0*/  PRMT R65, RZ, 0x5410, R59 ;  /* 0x00005410ff417816 */ /* 0x020fca000000003b */
[----:B------:R-:W-:Y:S01]  /*2fc0*/  FADD.FTZ R218, R65, R218 ;  /* 0x000000da41da7221 */ /* 0x000fe20000010000 */
[----:B------:R-:W-:Y:S05]  /*2fd0*/  BRA `(.L_x_106) ;  /* 0x0000004000007947 */ /* 0x000fea0003800000 */
.L_x_104:
[----:B-----5:R-:W-:-:S05]  /*2fe0*/  PRMT R65, RZ, 0x5410, R55 ;  /* 0x00005410ff417816 */ /* 0x020fca0000000037 */
[----:B------:R-:W-:Y:S01]  /*2ff0*/  FADD.FTZ R218, R65, R218 ;  /* 0x000000da41da7221 */ /* 0x000fe20000010000 */
[----:B------:R-:W-:-:S05]  /*3000*/  @P3 PRMT R65, RZ, 0x5410, R59 ;  /* 0x00005410ff413816 */ /* 0x000fca000000003b */
[----:B------:R-:W-:-:S05]  /*3010*/  @P3 FADD.FTZ R218, R65, R218 ;  /* 0x000000da41da3221 */ /* 0x000fca0000010000 */
.L_x_106:
[----:B------:R-:W-:-:S04]  /*3020*/  F2FP.BF16.PACK_AB R64, RZ, R218 ;  /* 0x000000daff40723e */ /* 0x000fc800000010ff */
[----:B------:R-:W-:Y:S02]  /*3030*/  PRMT R63, R64, 0x7610, R63 ;  /* 0x00007610403f7816 */ /* 0x000fe4000000003f */
.L_x_107:
[----:B------:R-:W-:Y:S01]  /*3040*/  PRMT R225, RZ, 0x7610, R67 ;  /* 0x00007610ffe17816 */ /* 0x000fe20000000043 */
[----:B------:R-:W-:Y:S05]  /*3050*/  @P4 BRA `(.L_x_108) ;  /* 0x0000008000004947 */ /* 0x000fea0003800000 */
[----:B------:R-:W-:-:S04]  /*3060*/  ISETP.NE.U32.AND P3, PT, RZ, c[0x0][0x180], PT ;  /* 0x00006000ff007a0c */ /* 0x000fc80003f65070 */
[----:B------:R-:W-:-:S13]  /*3070*/  ISETP.NE.AND.EX P3, PT, RZ, c[0x0][0x184], PT, P3 ;  /* 0x00006100ff007a0c */ /* 0x000fda0003f65330 */
[----:B------:R-:W-:Y:S05]  /*3080*/  @P3 BRA `(.L_x_109) ;  /* 0x0000002000003947 */ /* 0x000fea0003800000 */
[----:B------:R-:W-:Y:S05]  /*3090*/  @P2 BRA `(.L_x_110) ;  /* 0x0000008000002947 */ /* 0x000fea0003800000 */
[----:B------:R-:W-:Y:S05]  /*30a0*/  BRA `(.L_x_111) ;  /* 0x0000009000007947 */ /* 0x000fea0003800000 */
.L_x_109:
[----:B-----5:R-:W-:-:S05]  /*30b0*/  PRMT R64, RZ, 0x7610, R59 ;  /* 0x00007610ff407816 */ /* 0x020fca000000003b */
[----:B------:R-:W-:Y:S01]  /*30c0*/  FADD.FTZ R225, R64, R225 ;  /* 0x000000e140e17221 */ /* 0x000fe20000010000 */
[----:B------:R-:W-:Y:S05]  /*30d0*/  BRA `(.L_x_110) ;  /* 0x0000004000007947 */ /* 0x000fea0003800000 */
.L_x_108:
[----:B-----5:R-:W-:-:S05]  /*30e0*/  PRMT R64, RZ, 0x7610, R55 ;  /* 0x00007610ff407816 */ /* 0x020fca0000000037 */
[----:B------:R-:W-:Y:S01]  /*30f0*/  FADD.FTZ R225, R64, R225 ;  /* 0x000000e140e17221 */ /* 0x000fe20000010000 */
[----:B------:R-:W-:-:S05]  /*3100*/  @P3 PRMT R64, RZ, 0x7610, R59 ;  /* 0x00007610ff403816 */ /* 0x000fca000000003b */
[----:B------:R-:W-:-:S05]  /*3110*/  @P3 FADD.FTZ R225, R64, R225 ;  /* 0x000000e140e13221 */ /* 0x000fca0000010000 */
.L_x_110:
[----:B------:R-:W-:-:S04]  /*3120*/  F2FP.BF16.PACK_AB R64, RZ, R225 ;  /* 0x000000e1ff40723e */ /* 0x000fc800000010ff */
[----:B------:R-:W-:Y:S02]  /*3130*/  PRMT R63, R63, 0x5410, R64 ;  /* 0x000054103f3f7816 */ /* 0x000fe40000000040 */
.L_x_111:
[----:B------:R-:W-:-:S04]  /*3140*/  @P2 LEA R64, P3, R70, c[0x0][0x188], 0x4 ;  /* 0x0000620046402a11 */ /* 0x000fc800078620ff */
[C---:B------:R-:W-:Y:S02]  /*3150*/  @P2 LEA.HI.X R65, R70.reuse, c[0x0][0x18c], RZ, 0x4, P3 ;  /* 0x0000630046412a11 */ /* 0x040fe400018f24ff */
[----:B------:R-:W-:-:S03]  /*3160*/  IADD3 R70, R70, 0x80, RZ ;  /* 0x0000008046467810 */ /* 0x000fc60007ffe0ff */
[----:B------:R0:W-:Y:S04]  /*3170*/  @P2 STG.E.128 [R64.64], R60 ;  /* 0x0000003c40002986 */ /* 0x0001e8000c101d04 */
.L_x_79:
[----:B------:R-:W-:Y:S05]  /*3180*/  BSYNC B0 ;  /* 0x0000000000007941 */ /* 0x000fea0003800000 */
.L_x_78:
        /* <DEDUP_REMOVED lines=25> */
.L_x_115:
[----:B-----5:R-:W-:-:S05]  /*3320*/  PRMT R68, RZ, 0x5410, R56 ;  /* 0x00005410ff447816 */ /* 0x020fca0000000038 */
[----:B------:R-:W-:Y:S01]  /*3330*/  FADD.FTZ R191, R68, R191 ;  /* 0x000000bf44bf7221 */ /* 0x000fe20000010000 */
[----:B------:R-:W-:Y:S05]  /*3340*/  BRA `(.L_x_116) ;  /* 0x0000004000007947 */ /* 0x000fea0003800000 */
.L_x_114:
[----:B0----5:R-:W-:-:S05]  /*3350*/  PRMT R68, RZ, 0x5410, R52 ;  /* 0x00005410ff447816 */ /* 0x021fca0000000034 */
[----:B------:R-:W-:Y:S01]  /*3360*/  FADD.FTZ R191, R68, R191 ;  /* 0x000000bf44bf7221 */ /* 0x000fe20000010000 */
[----:B------:R-:W-:-:S05]  /*3370*/  @P3 PRMT R68, RZ, 0x5410, R56 ;  /* 0x00005410ff443816 */ /* 0x000fca0000000038 */
[----:B------:R-:W-:-:S05]  /*3380*/  @P3 FADD.FTZ R191, R68, R191 ;  /* 0x000000bf44bf3221 */ /* 0x000fca0000010000 */
.L_x_116:
[----:B------:R-:W-:-:S04]  /*3390*/  F2FP.BF16.PACK_AB R68, RZ, R191 ;  /* 0x000000bfff44723e */ /* 0x000fc800000010ff */
[----:B------:R-:W-:Y:S02]  /*33a0*/  PRMT R60, R68, 0x7610, R60 ;  /* 0x00007610443c7816 */ /* 0x000fe4000000003c */
.L_x_117:
[----:B------:R-:W-:Y:S01]  /*33b0*/  PRMT R199, RZ, 0x7610, R64 ;  /* 0x00007610ffc77816 */ /* 0x000fe20000000040 */
[----:B------:R-:W-:Y:S05]  /*33c0*/  @P4 BRA `(.L_x_118) ;  /* 0x0000008000004947 */ /* 0x000fea0003800000 */
[----:B------:R-:W-:-:S04]  /*33d0*/  ISETP.NE.U32.AND P5, PT, RZ, c[0x0][0x180], PT ;  /* 0x00006000ff007a0c */ /* 0x000fc80003fa5070 */
[----:B------:R-:W-:-:S13]  /*33e0*/  ISETP.NE.AND.EX P5, PT, RZ, c[0x0][0x184], PT, P5 ;  /* 0x00006100ff007a0c */ /* 0x000fda0003fa5350 */
[----:B------:R-:W-:Y:S05]  /*33f0*/  @P5 BRA `(.L_x_119) ;  /* 0x0000002000005947 */ /* 0x000fea0003800000 */
[----:B------:R-:W-:Y:S05]  /*3400*/  @P2 BRA `(.L_x_120) ;  /* 0x0000008000002947 */ /* 0x000fea0003800000 */
[----:B------:R-:W-:Y:S05]  /*3410*/  BRA `(.L_x_121) ;  /* 0x0000009000007947 */ /* 0x000fea0003800000 */
.L_x_119:
[----:B-----5:R-:W-:-:S05]  /*3420*/  PRMT R64, RZ, 0x7610, R56 ;  /* 0x00007610ff407816 */ /* 0x020fca0000000038 */
[----:B------:R-:W-:Y:S01]  /*3430*/  FADD.FTZ R199, R64, R199 ;  /* 0x000000c740c77221 */ /* 0x000fe20000010000 */
[----:B------:R-:W-:Y:S05]  /*3440*/  BRA `(.L_x_120) ;  /* 0x0000004000007947 */ /* 0x000fea0003800000 */
.L_x_118:
[----:B-----5:R-:W-:-:S05]  /*3450*/  PRMT R64, RZ, 0x7610, R52 ;  /* 0x00007610ff407816 */ /* 0x020fca0000000034 */
[----:B------:R-:W-:Y:S01]  /*3460*/  FADD.FTZ R199, R64, R199 ;  /* 0x000000c740c77221 */ /* 0x000fe20000010000 */
[----:B------:R-:W-:-:S05]  /*3470*/  @P3 PRMT R64, RZ, 0x7610, R56 ;  /* 0x00007610ff403816 */ /* 0x000fca0000000038 */
[----:B------:R-:W-:-:S05]  /*3480*/  @P3 FADD.FTZ R199, R64, R199 ;  /* 0x000000c740c73221 */ /* 0x000fca0000010000 */
.L_x_120:
[----:B------:R-:W-:-:S04]  /*3490*/  F2FP.BF16.PACK_AB R64, RZ, R199 ;  /* 0x000000c7ff40723e */ /* 0x000fc800000010ff */
[----:B------:R-:W-:Y:S02]  /*34a0*/  PRMT R60, R60, 0x5410, R64 ;  /* 0x000054103c3c7816 */ /* 0x000fe40000000040 */
.L_x_121:
[----:B------:R-:W-:Y:S01]  /*34b0*/  PRMT R200, RZ, 0x5410, R65 ;  /* 0x00005410ffc87816 */ /* 0x000fe20000000041 */
[----:B------:R-:W-:Y:S05]  /*34c0*/  @P4 BRA `(.L_x_122) ;  /* 0x0000008000004947 */ /* 0x000fea0003800000 */
[----:B------:R-:W-:-:S04]  /*34d0*/  ISETP.NE.U32.AND P5, PT, RZ, c[0x0][0x180], PT ;  /* 0x00006000ff007a0c */ /* 0x000fc80003fa5070 */
[----:B------:R-:W-:-:S13]  /*34e0*/  ISETP.NE.AND.EX P5, PT, RZ, c[0x0][0x184], PT, P5 ;  /* 0x00006100ff007a0c */ /* 0x000fda0003fa5350 */
[----:B------:R-:W-:Y:S05]  /*34f0*/  @P5 BRA `(.L_x_123) ;  /* 0x0000002000005947 */ /* 0x000fea0003800000 */
[----:B------:R-:W-:Y:S05]  /*3500*/  @P2 BRA `(.L_x_124) ;  /* 0x0000008000002947 */ /* 0x000fea0003800000 */
[----:B------:R-:W-:Y:S05]  /*3510*/  BRA `(.L_x_125) ;  /* 0x0000009000007947 */ /* 0x000fea0003800000 */
.L_x_123:
[----:B-----5:R-:W-:-:S05]  /*3520*/  PRMT R69, RZ, 0x5410, R57 ;  /* 0x00005410ff457816 */ /* 0x020fca0000000039 */
[----:B------:R-:W-:Y:S01]  /*3530*/  FADD.FTZ R200, R69, R200 ;  /* 0x000000c845c87221 */ /* 0x000fe20000010000 */
[----:B------:R-:W-:Y:S05]  /*3540*/  BRA `(.L_x_124) ;  /* 0x0000004000007947 */ /* 0x000fea0003800000 */
.L_x_122:
[----:B-----5:R-:W-:-:S05]  /*3550*/  PRMT R69, RZ, 0x5410, R53 ;  /* 0x00005410ff457816 */ /* 0x020fca0000000035 */
[----:B------:R-:W-:Y:S01]  /*3560*/  FADD.FTZ R200, R69, R200 ;  /* 0x000000c845c87221 */ /* 0x000fe20000010000 */
[----:B------:R-:W-:-:S05]  /*3570*/  @P3 PRMT R69, RZ, 0x5410, R57 ;  /* 0x00005410ff453816 */ /* 0x000fca0000000039 */
[----:B------:R-:W-:-:S05]  /*3580*/  @P3 FADD.FTZ R200, R69, R200 ;  /* 0x000000c845c83221 */ /* 0x000fca0000010000 */
.L_x_124:
[----:B------:R-:W-:-:S04]  /*3590*/  F2FP.BF16.PACK_AB R64, RZ, R200 ;  /* 0x000000c8ff40723e */ /* 0x000fc800000010ff */
[----:B------:R-:W-:Y:S02]  /*35a0*/  PRMT R61, R64, 0x7610, R61 ;  /* 0x00007610403d7816 */ /* 0x000fe4000000003d */
.L_x_125:
[----:B------:R-:W-:Y:S01]  /*35b0*/  PRMT R209, RZ, 0x7610, R65 ;  /* 0x00007610ffd17816 */ /* 0x000fe20000000041 */
[----:B------:R-:W-:Y:S05]  /*35c0*/  @P4 BRA `(.L_x_126) ;  /* 0x0000008000004947 */ /* 0x000fea0003800000 */
[----:B------:R-:W-:-:S04]  /*35d0*/  ISETP.NE.U32.AND P5, PT, RZ, c[0x0][0x180], PT ;  /* 0x00006000ff007a0c */ /* 0x000fc80003fa5070 */
[----:B------:R-:W-:-:S13]  /*35e0*/  ISETP.NE.AND.EX P5, PT, RZ, c[0x0][0x184], PT, P5 ;  /* 0x00006100ff007a0c */ /* 0x000fda0003fa5350 */
[----:B------:R-:W-:Y:S05]  /*35f0*/  @P5 BRA `(.L_x_127) ;  /* 0x0000002000005947 */ /* 0x000fea0003800000 */
[----:B------:R-:W-:Y:S05]  /*3600*/  @P2 BRA `(.L_x_128) ;  /* 0x0000008000002947 */ /* 0x000fea0003800000 */
[----:B------:R-:W-:Y:S05]  /*3610*/  BRA `(.L_x_129) ;  /* 0x0000009000007947 */ /* 0x000fea0003800000 */
.L_x_127:
[----:B-----5:R-:W-:-:S05]  /*3620*/  PRMT R64, RZ, 0x7610, R57 ;  /* 0x00007610ff407816 */ /* 0x020fca0000000039 */
[----:B------:R-:W-:Y:S01]  /*3630*/  FADD.FTZ R209, R64, R209 ;  /* 0x000000d140d17221 */ /* 0x000fe20000010000 */
[----:B------:R-:W-:Y:S05]  /*3640*/  BRA `(.L_x_128) ;  /* 0x0000004000007947 */ /* 0x000fea0003800000 */
.L_x_126:
[----:B-----5:R-:W-:-:S05]  /*3650*/  PRMT R64, RZ, 0x7610, R53 ;  /* 0x00007610ff407816 */ /* 0x020fca0000000035 */
[----:B------:R-:W-:Y:S01]  /*3660*/  FADD.FTZ R209, R64, R209 ;  /* 0x000000d140d17221 */ /* 0x000fe20000010000 */
[----:B------:R-:W-:-:S05]  /*3670*/  @P3 PRMT R64, RZ, 0x7610, R57 ;  /* 0x00007610ff403816 */ /* 0x000fca0000000039 */
[----:B------:R-:W-:-:S05]  /*3680*/  @P3 FADD.FTZ R209, R64, R209 ;  /* 0x000000d140d13221 */ /* 0x000fca0000010000 */
.L_x_128:
[----:B------:R-:W-:-:S04]  /*3690*/  F2FP.BF16.PACK_AB R64, RZ, R209 ;  /* 0x000000d1ff40723e */ /* 0x000fc800000010ff */
[----:B------:R-:W-:Y:S02]  /*36a0*/  PRMT R61, R61, 0x5410, R64 ;  /* 0x000054103d3d7816 */ /* 0x000fe40000000040 */
.L_x_129:
[----:B------:R-:W-:Y:S01]  /*36b0*/  PRMT R210, RZ, 0x5410, R66 ;  /* 0x00005410ffd27816 */ /* 0x000fe20000000042 */
[----:B------:R-:W-:Y:S05]  /*36c0*/  @P4 BRA `(.L_x_130) ;  /* 0x0000008000004947 */ /* 0x000fea0003800000 */
[----:B------:R-:W-:-:S04]  /*36d0*/  ISETP.NE.U32.AND P5, PT, RZ, c[0x0][0x180], PT ;  /* 0x00006000ff007a0c */ /* 0x000fc80003fa5070 */
[----:B------:R-:W-:-:S13]  /*36e0*/  ISETP.NE.AND.EX P5, PT, RZ, c[0x0][0x184], PT, P5 ;  /* 0x00006100ff007a0c */ /* 0x000fda0003fa5350 */
[----:B------:R-:W-:Y:S05]  /*36f0*/  @P5 BRA `(.L_x_131) ;  /* 0x0000002000005947 */ /* 0x000fea0003800000 */
[----:B------:R-:W-:Y:S05]  /*3700*/  @P2 BRA `(.L_x_132) ;  /* 0x0000008000002947 */ /* 0x000fea0003800000 */
[----:B------:R-:W-:Y:S05]  /*3710*/  BRA `(.L_x_133) ;  /* 0x0000009000007947 */ /* 0x000fea0003800000 */
.L_x_131:
[----:B-----5:R-:W-:-:S05]  /*3720*/  PRMT R65, RZ, 0x5410, R58 ;  /* 0x00005410ff417816 */ /* 0x020fca000000003a */
[----:B------:R-:W-:Y:S01]  /*3730*/  FADD.FTZ R210, R65, R210 ;  /* 0x000000d241d27221 */ /* 0x000fe20000010000 */
[----:B------:R-:W-:Y:S05]  /*3740*/  BRA `(.L_x_132) ;  /* 0x0000004000007947 */ /* 0x000fea0003800000 */
.L_x_130:
[----:B-----5:R-:W-:-:S05]  /*3750*/  PRMT R65, RZ, 0x5410, R54 ;  /* 0x00005410ff417816 */ /* 0x020fca0000000036 */
[----:B------:R-:W-:Y:S01]  /*3760*/  FADD.FTZ R210, R65, R210 ;  /* 0x000000d241d27221 */ /* 0x000fe20000010000 */
[----:B------:R-:W-:-:S05]  /*3770*/  @P3 PRMT R65, RZ, 0x5410, R58 ;  /* 0x00005410ff413816 */ /* 0x000fca000000003a */
[----:B------:R-:W-:-:S05]  /*3780*/  @P3 FADD.FTZ R210, R65, R210 ;  /* 0x000000d241d23221 */ /* 0x000fca0000010000 */
.L_x_132:
[----:B------:R-:W-:-:S04]  /*3790*/  F2FP.BF16.PACK_AB R64, RZ, R210 ;  /* 0x000000d2ff40723e */ /* 0x000fc800000010ff */
[----:B------:R-:W-:Y:S02]  /*37a0*/  PRMT R62, R64, 0x7610, R62 ;  /* 0x00007610403e7816 */ /* 0x000fe4000000003e */
.L_x_133:
[----:B------:R-:W-:Y:S01]  /*37b0*/  PRMT R219, RZ, 0x7610, R66 ;  /* 0x00007610ffdb7816 */ /* 0x000fe20000000042 */
[----:B------:R-:W-:Y:S05]  /*37c0*/  @P4 BRA `(.L_x_134) ;  /* 0x0000008000004947 */ /* 0x000fea0003800000 */
[----:B------:R-:W-:-:S04]  /*37d0*/  ISETP.NE.U32.AND P5, PT, RZ, c[0x0][0x180], PT ;  /* 0x00006000ff007a0c */ /* 0x000fc80003fa5070 */
[----:B------:R-:W-:-:S13]  /*37e0*/  ISETP.NE.AND.EX P5, PT, RZ, c[0x0][0x184], PT, P5 ;  /* 0x00006100ff007a0c */ /* 0x000fda0003fa5350 */
[----:B------:R-:W-:Y:S05]  /*37f0*/  @P5 BRA `(.L_x_135) ;  /* 0x0000002000005947 */ /* 0x000fea0003800000 */
[----:B------:R-:W-:Y:S05]  /*3800*/  @P2 BRA `(.L_x_136) ;  /* 0x0000008000002947 */ /* 0x000fea0003800000 */
[----:B------:R-:W-:Y:S05]  /*3810*/  BRA `(.L_x_137) ;  /* 0x0000009000007947 */ /* 0x000fea0003800000 */
.L_x_135:
[----:B-----5:R-:W-:-:S05]  /*3820*/  PRMT R64, RZ, 0x7610, R58 ;  /* 0x00007610ff407816 */ /* 0x020fca000000003a */
[----:B------:R-:W-:Y:S01]  /*3830*/  FADD.FTZ R219, R64, R219 ;  /* 0x000000db40db7221 */ /* 0x000fe20000010000 */
[----:B------:R-:W-:Y:S05]  /*3840*/  BRA `(.L_x_136) ;  /* 0x0000004000007947 */ /* 0x000fea0003800000 */
.L_x_134:
[----:B-----5:R-:W-:-:S05]  /*3850*/  PRMT R64, RZ, 0x7610, R54 ;  /* 0x00007610ff407816 */ /* 0x020fca0000000036 */
[----:B------:R-:W-:Y:S01]  /*3860*/  FADD.FTZ R219, R64, R219 ;  /* 0x000000db40db7221 */ /* 0x000fe20000010000 */
[----:B------:R-:W-:-:S05]  /*3870*/  @P3 PRMT R64, RZ, 0x7610, R58 ;  /* 0x00007610ff403816 */ /* 0x000fca000000003a */
[----:B------:R-:W-:-:S05]  /*3880*/  @P3 FADD.FTZ R219, R64, R219 ;  /* 0x000000db40db3221 */ /* 0x000fca0000010000 */
.L_x_136:
[----:B------:R-:W-:-:S04]  /*3890*/  F2FP.BF16.PACK_AB R64, RZ, R219 ;  /* 0x000000dbff40723e */ /* 0x000fc800000010ff */
[----:B------:R-:W-:Y:S02]  /*38a0*/  PRMT R62, R62, 0x5410, R64 ;  /* 0x000054103e3e7816 */ /* 0x000fe40000000040 */
.L_x_137:
[----:B------:R-:W-:Y:S01]  /*38b0*/  PRMT R220, RZ, 0x5410, R67 ;  /* 0x00005410ffdc7816 */ /* 0x000fe20000000043 */
[----:B------:R-:W-:Y:S05]  /*38c0*/  @P4 BRA `(.L_x_138) ;  /* 0x0000008000004947 */ /* 0x000fea0003800000 */
[----:B------:R-:W-:-:S04]  /*38d0*/  ISETP.NE.U32.AND P5, PT, RZ, c[0x0][0x180], PT ;  /* 0x00006000ff007a0c */ /* 0x000fc80003fa5070 */
[----:B------:R-:W-:-:S13]  /*38e0*/  ISETP.NE.AND.EX P5, PT, RZ, c[0x0][0x184], PT, P5 ;  /* 0x00006100ff007a0c */ /* 0x000fda0003fa5350 */
[----:B------:R-:W-:Y:S05]  /*38f0*/  @P5 BRA `(.L_x_139) ;  /* 0x0000002000005947 */ /* 0x000fea0003800000 */
[----:B------:R-:W-:Y:S05]  /*3900*/  @P2 BRA `(.L_x_140) ;  /* 0x0000008000002947 */ /* 0x000fea0003800000 */
[----:B------:R-:W-:Y:S05]  /*3910*/  BRA `(.L_x_141) ;  /* 0x0000009000007947 */ /* 0x000fea0003800000 */
.L_x_139:
[----:B-----5:R-:W-:-:S05]  /*3920*/  PRMT R65, RZ, 0x5410, R59 ;  /* 0x00005410ff417816 */ /* 0x020fca000000003b */
[----:B------:R-:W-:Y:S01]  /*3930*/  FADD.FTZ R220, R65, R220 ;  /* 0x000000dc41dc7221 */ /* 0x000fe20000010000 */
[----:B------:R-:W-:Y:S05]  /*3940*/  BRA `(.L_x_140) ;  /* 0x0000004000007947 */ /* 0x000fea0003800000 */
.L_x_138:
[----:B-----5:R-:W-:-:S05]  /*3950*/  PRMT R65, RZ, 0x5410, R55 ;  /* 0x00005410ff417816 */ /* 0x020fca0000000037 */
[----:B------:R-:W-:Y:S01]  /*3960*/  FADD.FTZ R220, R65, R220 ;  /* 0x000000dc41dc7221 */ /* 0x000fe20000010000 */
[----:B------:R-:W-:-:S05]  /*3970*/  @P3 PRMT R65, RZ, 0x5410, R59 ;  /* 0x00005410ff413816 */ /* 0x000fca000000003b */
[----:B------:R-:W-:-:S05]  /*3980*/  @P3 FADD.FTZ R220, R65, R220 ;  /* 0x000000dc41dc3221 */ /* 0x000fca0000010000 */
.L_x_140:
[----:B------:R-:W-:-:S04]  /*3990*/  F2FP.BF16.PACK_AB R64, RZ, R220 ;  /* 0x000000dcff40723e */ /* 0x000fc800000010ff */
[----:B------:R-:W-:Y:S02]  /*39a0*/  PRMT R63, R64, 0x7610, R63 ;  /* 0x00007610403f7816 */ /* 0x000fe4000000003f */
.L_x_141:
[----:B------:R-:W-:Y:S01]  /*39b0*/  PRMT R226, RZ, 0x7610, R67 ;  /* 0x00007610ffe27816 */ /* 0x000fe20000000043 */
[----:B------:R-:W-:Y:S05]  /*39c0*/  @P4 BRA `(.L_x_142) ;  /* 0x0000008000004947 */ /* 0x000fea0003800000 */
[----:B------:R-:W-:-:S04]  /*39d0*/  ISETP.NE.U32.AND P3, PT, RZ, c[0x0][0x180], PT ;  /* 0x00006000ff007a0c */ /* 0x000fc80003f65070 */
[----:B------:R-:W-:-:S13]  /*39e0*/  ISETP.NE.AND.EX P3, PT, RZ, c[0x0][0x184], PT, P3 ;  /* 0x00006100ff007a0c */ /* 0x000fda0003f65330 */
[----:B------:R-:W-:Y:S05]  /*39f0*/  @P3 BRA `(.L_x_143) ;  /* 0x0000002000003947 */ /* 0x000fea0003800000 */
[----:B------:R-:W-:Y:S05]  /*3a00*/  @P2 BRA `(.L_x_144) ;  /* 0x0000008000002947 */ /* 0x000fea0003800000 */
[----:B------:R-:W-:Y:S05]  /*3a10*/  BRA `(.L_x_145) ;  /* 0x0000009000007947 */ /* 0x000fea0003800000 */
.L_x_143:
[----:B-----5:R-:W-:-:S05]  /*3a20*/  PRMT R65, RZ, 0x7610, R59 ;  /* 0x00007610ff417816 */ /* 0x020fca000000003b */
[----:B------:R-:W-:Y:S01]  /*3a30*/  FADD.FTZ R226, R65, R226 ;  /* 0x000000e241e27221 */ /* 0x000fe20000010000 */
[----:B------:R-:W-:Y:S05]  /*3a40*/  BRA `(.L_x_144) ;  /* 0x0000004000007947 */ /* 0x000fea0003800000 */
.L_x_142:
[----:B-----5:R-:W-:-:S05]  /*3a50*/  PRMT R65, RZ, 0x7610, R55 ;  /* 0x00007610ff417816 */ /* 0x020fca0000000037 */
[----:B------:R-:W-:Y:S01]  /*3a60*/  FADD.FTZ R226, R65, R226 ;  /* 0x000000e241e27221 */ /* 0x000fe20000010000 */
[----:B------:R-:W-:-:S05]  /*3a70*/  @P3 PRMT R65, RZ, 0x7610, R59 ;  /* 0x00007610ff413816 */ /* 0x000fca000000003b */
[----:B------:R-:W-:-:S05]  /*3a80*/  @P3 FADD.FTZ R226, R65, R226 ;  /* 0x000000e241e23221 */ /* 0x000fca0000010000 */
.L_x_144:
[----:B------:R-:W-:-:S04]  /*3a90*/  F2FP.BF16.PACK_AB R64, RZ, R226 ;  /* 0x000000e2ff40723e */ /* 0x000fc800000010ff */
[----:B------:R-:W-:Y:S02]  /*3aa0*/  PRMT R63, R63, 0x5410, R64 ;  /* 0x000054103f3f7816 */ /* 0x000fe40000000040 */
.L_x_145:
[----:B------:R-:W-:-:S04]  /*3ab0*/  @P2 LEA R64, P3, R70, c[0x0][0x188], 0x4 ;  /* 0x0000620046402a11 */ /* 0x000fc800078620ff */
[C---:B------:R-:W-:Y:S02]  /*3ac0*/  @P2 LEA.HI.X R65, R70.reuse, c[0x0][0x18c], RZ, 0x4, P3 ;  /* 0x0000630046412a11 */ /* 0x040fe400018f24ff */
[----:B------:R-:W-:-:S03]  /*3ad0*/  IADD3 R70, R70, 0x80, RZ ;  /* 0x0000008046467810 */ /* 0x000fc60007ffe0ff */
[----:B------:R0:W-:Y:S04]  /*3ae0*/  @P2 STG.E.128 [R64.64], R60 ;  /* 0x0000003c40002986 */ /* 0x0001e8000c101d04 */
.L_x_113:
[----:B------:R-:W-:Y:S05]  /*3af0*/  BSYNC B0 ;  /* 0x0000000000007941 */ /* 0x000fea0003800000 */
.L_x_112:
[----:B------:R-:W-:Y:S01]  /*3b00*/  BSSY B0, `(.L_x_146) ;  /* 0x0000094000007945 */ /* 0x000fe20003800000 */
        /* <DEDUP_REMOVED lines=23> */
.L_x_149:
[----:B-----5:R-:W-:-:S05]  /*3c80*/  PRMT R69, RZ, 0x5410, R56 ;  /* 0x00005410ff457816 */ /* 0x020fca0000000038 */
[----:B------:R-:W-:Y:S01]  /*3c90*/  FADD.FTZ R192, R69, R192 ;  /* 0x000000c045c07221 */ /* 0x000fe20000010000 */
[----:B------:R-:W-:Y:S05]  /*3ca0*/  BRA `(.L_x_150) ;  /* 0x0000004000007947 */ /* 0x000fea0003800000 */
.L_x_148:
[----:B0----5:R-:W-:-:S05]  /*3cb0*/  PRMT R69, RZ, 0x5410, R52 ;  /* 0x00005410ff457816 */ /* 0x021fca0000000034 */
[----:B------:R-:W-:Y:S01]  /*3cc0*/  FADD.FTZ R192, R69, R192 ;  /* 0x000000c045c07221 */ /* 0x000fe20000010000 */
[----:B------:R-:W-:-:S05]  /*3cd0*/  @P3 PRMT R69, RZ, 0x5410, R56 ;  /* 0x00005410ff453816 */ /* 0x000fca0000000038 */
[----:B------:R-:W-:-:S05]  /*3ce0*/  @P3 FADD.FTZ R192, R69, R192 ;  /* 0x000000c045c03221 */ /* 0x000fca0000010000 */
.L_x_150:
[----:B------:R-:W-:-:S04]  /*3cf0*/  F2FP.BF16.PACK_AB R68, RZ, R192 ;  /* 0x000000c0ff44723e */ /* 0x000fc800000010ff */
[----:B------:R-:W-:Y:S02]  /*3d00*/  PRMT R60, R68, 0x7610, R60 ;  /* 0x00007610443c7816 */ /* 0x000fe4000000003c */
.L_x_151:
[----:B------:R-:W-:Y:S01]  /*3d10*/  PRMT R201, RZ, 0x7610, R64 ;  /* 0x00007610ffc97816 */ /* 0x000fe20000000040 */
[----:B------:R-:W-:Y:S05]  /*3d20*/  @P4 BRA `(.L_x_152) ;  /* 0x0000008000004947 */ /* 0x000fea0003800000 */
[----:B------:R-:W-:-:S04]  /*3d30*/  ISETP.NE.U32.AND P5, PT, RZ, c[0x0][0x180], PT ;  /* 0x00006000ff007a0c */ /* 0x000fc80003fa5070 */
[----:B------:R-:W-:-:S13]  /*3d40*/  ISETP.NE.AND.EX P5, PT, RZ, c[0x0][0x184], PT, P5 ;  /* 0x00006100ff007a0c */ /* 0x000fda0003fa5350 */
[----:B------:R-:W-:Y:S05]  /*3d50*/  @P5 BRA `(.L_x_153) ;  /* 0x0000002000005947 */ /* 0x000fea0003800000 */
[----:B------:R-:W-:Y:S05]  /*3d60*/  @P2 BRA `(.L_x_154) ;  /* 0x0000008000002947 */ /* 0x000fea0003800000 */
[----:B------:R-:W-:Y:S05]  /*3d70*/  BRA `(.L_x_155) ;  /* 0x0000009000007947 */ /* 0x000fea0003800000 */
.L_x_153:
[----:B-----5:R-:W-:-:S05]  /*3d80*/  PRMT R64, RZ, 0x7610, R56 ;  /* 0x00007610ff407816 */ /* 0x020fca0000000038 */
[----:B------:R-:W-:Y:S01]  /*3d90*/  FADD.FTZ R201, R64, R201 ;  /* 0x000000c940c97221 */ /* 0x000fe20000010000 */
[----:B------:R-:W-:Y:S05]  /*3da0*/  BRA `(.L_x_154) ;  /* 0x0000004000007947 */ /* 0x000fea0003800000 */
.L_x_152:
[----:B-----5:R-:W-:-:S05]  /*3db0*/  PRMT R64, RZ, 0x7610, R52 ;  /* 0x00007610ff407816 */ /* 0x020fca0000000034 */
[----:B------:R-:W-:Y:S01]  /*3dc0*/  FADD.FTZ R201, R64, R201 ;  /* 0x000000c940c97221 */ /* 0x000fe20000010000 */
[----:B------:R-:W-:-:S05]  /*3dd0*/  @P3 PRMT R64, RZ, 0x7610, R56 ;  /* 0x00007610ff403816 */ /* 0x000fca0000000038 */
[----:B------:R-:W-:-:S05]  /*3de0*/  @P3 FADD.FTZ R201, R64, R201 ;  /* 0x000000c940c93221 */ /* 0x000fca0000010000 */
.L_x_154:
[----:B------:R-:W-:-:S04]  /*3df0*/  F2FP.BF16.PACK_AB R64, RZ, R201 ;  /* 0x000000c9ff40723e */ /* 0x000fc800000010ff */
[----:B------:R-:W-:Y:S02]  /*3e00*/  PRMT R60, R60, 0x5410, R64 ;  /* 0x000054103c3c7816 */ /* 0x000fe40000000040 */
.L_x_155:
[----:B------:R-:W-:Y:S01]  /*3e10*/  PRMT R202, RZ, 0x5410, R65 ;  /* 0x00005410ffca7816 */ /* 0x000fe20000000041 */
[----:B------:R-:W-:Y:S05]  /*3e20*/  @P4 BRA `(.L_x_156) ;  /* 0x0000008000004947 */ /* 0x000fea0003800000 */
[----:B------:R-:W-:-:S04]  /*3e30*/  ISETP.NE.U32.AND P5, PT, RZ, c[0x0][0x180], PT ;  /* 0x00006000ff007a0c */ /* 0x000fc80003fa5070 */
[----:B------:R-:W-:-:S13]  /*3e40*/  ISETP.NE.AND.EX P5, PT, RZ, c[0x0][0x184], PT, P5 ;  /* 0x00006100ff007a0c */ /* 0x000fda0003fa5350 */
[----:B------:R-:W-:Y:S05]  /*3e50*/  @P5 BRA `(.L_x_157) ;  /* 0x0000002000005947 */ /* 0x000fea0003800000 */
[----:B------:R-:W-:Y:S05]  /*3e60*/  @P2 BRA `(.L_x_158) ;  /* 0x0000008000002947 */ /* 0x000fea0003800000 */
[----:B------:R-:W-:Y:S05]  /*3e70*/  BRA `(.L_x_159) ;  /* 0x0000009000007947 */ /* 0x000fea0003800000 */
.L_x_157:
[----:B-----5:R-:W-:-:S05]  /*3e80*/  PRMT R69, RZ, 0x5410, R57 ;  /* 0x00005410ff457816 */ /* 0x020fca0000000039 */
[----:B------:R-:W-:Y:S01]  /*3e90*/  FADD.FTZ R202, R69, R202 ;  /* 0x000000ca45ca7221 */ /* 0x000fe20000010000 */
[----:B------:R-:W-:Y:S05]  /*3ea0*/  BRA `(.L_x_158) ;  /* 0x0000004000007947 */ /* 0x000fea0003800000 */
.L_x_156:
[----:B-----5:R-:W-:-:S05]  /*3eb0*/  PRMT R69, RZ, 0x5410, R53 ;  /* 0x00005410ff457816 */ /* 0x020fca0000000035 */
[----:B------:R-:W-:Y:S01]  /*3ec0*/  FADD.FTZ R202, R69, R202 ;  /* 0x000000ca45ca7221 */ /* 0x000fe20000010000 */
[----:B------:R-:W-:-:S05]  /*3ed0*/  @P3 PRMT R69, RZ, 0x5410, R57 ;  /* 0x00005410ff453816 */ /* 0x000fca0000000039 */
[----:B------:R-:W-:-:S05]  /*3ee0*/  @P3 FADD.FTZ R202, R69, R202 ;  /* 0x000000ca45ca3221 */ /* 0x000fca0000010000 */
.L_x_158:
[----:B------:R-:W-:-:S04]  /*3ef0*/  F2FP.BF16.PACK_AB R64, RZ, R202 ;  /* 0x000000caff40723e */ /* 0x000fc800000010ff */
[----:B------:R-:W-:Y:S02]  /*3f00*/  PRMT R61, R64, 0x7610, R61 ;  /* 0x00007610403d7816 */ /* 0x000fe4000000003d */
.L_x_159:
[----:B------:R-:W-:Y:S01]  /*3f10*/  PRMT R211, RZ, 0x7610, R65 ;  /* 0x00007610ffd37816 */ /* 0x000fe20000000041 */
[----:B------:R-:W-:Y:S05]  /*3f20*/  @P4 BRA `(.L_x_160) ;  /* 0x0000008000004947 */ /* 0x000fea0003800000 */
[----:B------:R-:W-:-:S04]  /*3f30*/  ISETP.NE.U32.AND P5, PT, RZ, c[0x0][0x180], PT ;  /* 0x00006000ff007a0c */ /* 0x000fc80003fa5070 */
[----:B------:R-:W-:-:S13]  /*3f40*/  ISETP.NE.AND.EX P5, PT, RZ, c[0x0][0x184], PT, P5 ;  /* 0x00006100ff007a0c */ /* 0x000fda0003fa5350 */
[----:B------:R-:W-:Y:S05]  /*3f50*/  @P5 BRA `(.L_x_161) ;  /* 0x0000002000005947 */ /* 0x000fea0003800000 */
[----:B------:R-:W-:Y:S05]  /*3f60*/  @P2 BRA `(.L_x_162) ;  /* 0x0000008000002947 */ /* 0x000fea0003800000 */
[----:B------:R-:W-:Y:S05]  /*3f70*/  BRA `(.L_x_163) ;  /* 0x0000009000007947 */ /* 0x000fea0003800000 */
.L_x_161:
[----:B-----5:R-:W-:-:S05]  /*3f80*/  PRMT R64, RZ, 0x7610, R57 ;  /* 0x00007610ff407816 */ /* 0x020fca0000000039 */
[----:B------:R-:W-:Y:S01]  /*3f90*/  FADD.FTZ R211, R64, R211 ;  /* 0x000000d340d37221 */ /* 0x000fe20000010000 */
[----:B------:R-:W-:Y:S05]  /*3fa0*/  BRA `(.L_x_162) ;  /* 0x0000004000007947 */ /* 0x000fea0003800000 */
.L_x_160:
[----:B-----5:R-:W-:-:S05]  /*3fb0*/  PRMT R64, RZ, 0x7610, R53 ;  /* 0x00007610ff407816 */ /* 0x020fca0000000035 */
[----:B------:R-:W-:Y:S01]  /*3fc0*/  FADD.FTZ R211, R64, R211 ;  /* 0x000000d340d37221 */ /* 0x000fe20000010000 */
[----:B------:R-:W-:-:S05]  /*3fd0*/  @P3 PRMT R64, RZ, 0x7610, R57 ;  /* 0x00007610ff403816 */ /* 0x000fca0000000039 */
[----:B------:R-:W-:-:S05]  /*3fe0*/  @P3 FADD.FTZ R211, R64, R211 ;  /* 0x000000d340d33221 */ /* 0x000fca0000010000 */
.L_x_162:
[----:B------:R-:W-:-:S04]  /*3ff0*/  F2FP.BF16.PACK_AB R64, RZ, R211 ;  /* 0x000000d3ff40723e */ /* 0x000fc800000010ff */
[----:B------:R-:W-:Y:S02]  /*4000*/  PRMT R61, R61, 0x5410, R64 ;  /* 0x000054103d3d7816 */ /* 0x000fe40000000040 */
.L_x_163:
[----:B------:R-:W-:Y:S01]  /*4010*/  PRMT R212, RZ, 0x5410, R66 ;  /* 0x00005410ffd47816 */ /* 0x000fe20000000042 */
[----:B------:R-:W-:Y:S05]  /*4020*/  @P4 BRA `(.L_x_164) ;  /* 0x0000008000004947 */ /* 0x000fea0003800000 */
[----:B------:R-:W-:-:S04]  /*4030*/  ISETP.NE.U32.AND P5, PT, RZ, c[0x0][0x180], PT ;  /* 0x00006000ff007a0c */ /* 0x000fc80003fa5070 */
[----:B------:R-:W-:-:S13]  /*4040*/  ISETP.NE.AND.EX P5, PT, RZ, c[0x0][0x184], PT, P5 ;  /* 0x00006100ff007a0c */ /* 0x000fda0003fa5350 */
[----:B------:R-:W-:Y:S05]  /*4050*/  @P5 BRA `(.L_x_165) ;  /* 0x0000002000005947 */ /* 0x000fea0003800000 */
[----:B------:R-:W-:Y:S05]  /*4060*/  @P2 BRA `(.L_x_166) ;  /* 0x0000008000002947 */ /* 0x000fea0003800000 */
[----:B------:R-:W-:Y:S05]  /*4070*/  BRA `(.L_x_167) ;  /* 0x0000009000007947 */ /* 0x000fea0003800000 */
.L_x_165:
[----:B-----5:R-:W-:-:S05]  /*4080*/  PRMT R65, RZ, 0x5410, R58 ;  /* 0x00005410ff417816 */ /* 0x020fca000000003a */
[----:B------:R-:W-:Y:S01]  /*4090*/  FADD.FTZ R212, R65, R212 ;  /* 0x000000d441d47221 */ /* 0x000fe20000010000 */
[----:B------:R-:W-:Y:S05]  /*40a0*/  BRA `(.L_x_166) ;  /* 0x0000004000007947 */ /* 0x000fea0003800000 */
.L_x_164:
[----:B-----5:R-:W-:-:S05]  /*40b0*/  PRMT R65, RZ, 0x5410, R54 ;  /* 0x00005410ff417816 */ /* 0x020fca0000000036 */
[----:B------:R-:W-:Y:S01]  /*40c0*/  FADD.FTZ R212, R65, R212 ;  /* 0x000000d441d47221 */ /* 0x000fe20000010000 */
[----:B------:R-:W-:-:S05]  /*40d0*/  @P3 PRMT R65, RZ, 0x5410, R58 ;  /* 0x00005410ff413816 */ /* 0x000fca000000003a */
[----:B------:R-:W-:-:S05]  /*40e0*/  @P3 FADD.FTZ R212, R65, R212 ;  /* 0x000000d441d43221 */ /* 0x000fca0000010000 */
.L_x_166:
[----:B------:R-:W-:-:S04]  /*40f0*/  F2FP.BF16.PACK_AB R64, RZ, R212 ;  /* 0x000000d4ff40723e */ /* 0x000fc800000010ff */
[----:B------:R-:W-:Y:S02]  /*4100*/  PRMT R62, R64, 0x7610, R62 ;  /* 0x00007610403e7816 */ /* 0x000fe4000000003e */
.L_x_167:
[----:B------:R-:W-:Y:S01]  /*4110*/  PRMT R221, RZ, 0x7610, R66 ;  /* 0x00007610ffdd7816 */ /* 0x000fe20000000042 */
[----:B------:R-:W-:Y:S05]  /*4120*/  @P4 BRA `(.L_x_168) ;  /* 0x0000008000004947 */ /* 0x000fea0003800000 */
[----:B------:R-:W-:-:S04]  /*4130*/  ISETP.NE.U32.AND P5, PT, RZ, c[0x0][0x180], PT ;  /* 0x00006000ff007a0c */ /* 0x000fc80003fa5070 */
[----:B------:R-:W-:-:S13]  /*4140*/  ISETP.NE.AND.EX P5, PT, RZ, c[0x0][0x184], PT, P5 ;  /* 0x00006100ff007a0c */ /* 0x000fda0003fa5350 */
[----:B------:R-:W-:Y:S05]  /*4150*/  @P5 BRA `(.L_x_169) ;  /* 0x0000002000005947 */ /* 0x000fea0003800000 */
[----:B------:R-:W-:Y:S05]  /*4160*/  @P2 BRA `(.L_x_170) ;  /* 0x0000008000002947 */ /* 0x000fea0003800000 */
[----:B------:R-:W-:Y:S05]  /*4170*/  BRA `(.L_x_171) ;  /* 0x0000009000007947 */ /* 0x000fea0003800000 */
.L_x_169:
[----:B-----5:R-:W-:-:S05]  /*4180*/  PRMT R64, RZ, 0x7610, R58 ;  /* 0x00007610ff407816 */ /* 0x020fca000000003a */
[----:B------:R-:W-:Y:S01]  /*4190*/  FADD.FTZ R221, R64, R221 ;  /* 0x000000dd40dd7221 */ /* 0x000fe20000010000 */
[----:B------:R-:W-:Y:S05]  /*41a0*/  BRA `(.L_x_170) ;  /* 0x0000004000007947 */ /* 0x000fea0003800000 */
.L_x_168:
[----:B-----5:R-:W-:-:S05]  /*41b0*/  PRMT R64, RZ, 0x7610, R54 ;  /* 0x00007610ff407816 */ /* 0x020fca0000000036 */
[----:B------:R-:W-:Y:S01]  /*41c0*/  FADD.FTZ R221, R64, R221 ;  /* 0x000000dd40dd7221 */ /* 0x000fe20000010000 */
[----:B------:R-:W-:-:S05]  /*41d0*/  @P3 PRMT R64, RZ, 0x7610, R58 ;  /* 0x00007610ff403816 */ /* 0x000fca000000003a */
[----:B------:R-:W-:-:S05]  /*41e0*/  @P3 FADD.FTZ R221, R64, R221 ;  /* 0x000000dd40dd3221 */ /* 0x000fca0000010000 */
.L_x_170:
[----:B------:R-:W-:-:S04]  /*41f0*/  F2FP.BF16.PACK_AB R64, RZ, R221 ;  /* 0x000000ddff40723e */ /* 0x000fc800000010ff */
[----:B------:R-:W-:Y:S02]  /*4200*/  PRMT R62, R62, 0x5410, R64 ;  /* 0x000054103e3e7816 */ /* 0x000fe40000000040 */
.L_x_171:
[----:B------:R-:W-:Y:S01]  /*4210*/  PRMT R222, RZ, 0x5410, R67 ;  /* 0x00005410ffde7816 */ /* 0x000fe20000000043 */
[----:B------:R-:W-:Y:S05]  /*4220*/  @P4 BRA `(.L_x_172) ;  /* 0x0000008000004947 */ /* 0x000fea0003800000 */
[----:B------:R-:W-:-:S04]  /*4230*/  ISETP.NE.U32.AND P5, PT, RZ, c[0x0][0x180], PT ;  /* 0x00006000ff007a0c */ /* 0x000fc80003fa5070 */
[----:B------:R-:W-:-:S13]  /*4240*/  ISETP.NE.AND.EX P5, PT, RZ, c[0x0][0x184], PT, P5 ;  /* 0x00006100ff007a0c */ /* 0x000fda0003fa5350 */
[----:B------:R-:W-:Y:S05]  /*4250*/  @P5 BRA `(.L_x_173) ;  /* 0x0000002000005947 */ /* 0x000fea0003800000 */
[----:B------:R-:W-:Y:S05]  /*4260*/  @P2 BRA `(.L_x_174) ;  /* 0x0000008000002947 */ /* 0x000fea0003800000 */
[----:B------:R-:W-:Y:S05]  /*4270*/  BRA `(.L_x_175) ;  /* 0x0000009000007947 */ /* 0x000fea0003800000 */
.L_x_173:
[----:B-----5:R-:W-:-:S05]  /*4280*/  PRMT R65, RZ, 0x5410, R59 ;  /* 0x00005410ff417816 */ /* 0x020fca000000003b */
[----:B------:R-:W-:Y:S01]  /*4290*/  FADD.FTZ R222, R65, R222 ;  /* 0x000000de41de7221 */ /* 0x000fe20000010000 */
[----:B------:R-:W-:Y:S05]  /*42a0*/  BRA `(.L_x_174) ;  /* 0x0000004000007947 */ /* 0x000fea0003800000 */
.L_x_172:
[----:B-----5:R-:W-:-:S05]  /*42b0*/  PRMT R65, RZ, 0x5410, R55 ;  /* 0x00005410ff417816 */ /* 0x020fca0000000037 */
[----:B------:R-:W-:Y:S01]  /*42c0*/  FADD.FTZ R222, R65, R222 ;  /* 0x000000de41de7221 */ /* 0x000fe20000010000 */
[----:B------:R-:W-:-:S05]  /*42d0*/  @P3 PRMT R65, RZ, 0x5410, R59 ;  /* 0x00005410ff413816 */ /* 0x000fca000000003b */
[----:B------:R-:W-:-:S05]  /*42e0*/  @P3 FADD.FTZ R222, R65, R222 ;  /* 0x000000de41de3221 */ /* 0x000fca0000010000 */
.L_x_174:
[----:B------:R-:W-:-:S04]  /*42f0*/  F2FP.BF16.PACK_AB R64, RZ, R222 ;  /* 0x000000deff40723e */ /* 0x000fc800000010ff */
[----:B------:R-:W-:Y:S02]  /*4300*/  PRMT R63, R64, 0x7610, R63 ;  /* 0x00007610403f7816 */ /* 0x000fe4000000003f */
.L_x_175:
[----:B------:R-:W-:Y:S01]  /*4310*/  PRMT R227, RZ, 0x7610, R67 ;  /* 0x00007610ffe37816 */ /* 0x000fe20000000043 */
[----:B------:R-:W-:Y:S05]  /*4320*/  @P4 BRA `(.L_x_176) ;  /* 0x0000008000004947 */ /* 0x000fea0003800000 */
[----:B------:R-:W-:-:S04]  /*4330*/  ISETP.NE.U32.AND P3, PT, RZ, c[0x0][0x180], PT ;  /* 0x00006000ff007a0c */ /* 0x000fc80003f65070 */
[----:B------:R-:W-:-:S13]  /*4340*/  ISETP.NE.AND.EX P3, PT, RZ, c[0x0][0x184], PT, P3 ;  /* 0x00006100ff007a0c */ /* 0x000fda0003f65330 */
[----:B------:R-:W-:Y:S05]  /*4350*/  @P3 BRA `(.L_x_177) ;  /* 0x0000002000003947 */ /* 0x000fea0003800000 */
[----:B------:R-:W-:Y:S05]  /*4360*/  @P2 BRA `(.L_x_178) ;  /* 0x0000008000002947 */ /* 0x000fea0003800000 */
[----:B------:R-:W-:Y:S05]  /*4370*/  BRA `(.L_x_179) ;  /* 0x0000009000007947 */ /* 0x000fea0003800000 */
.L_x_177:
[----:B-----5:R-:W-:-:S05]  /*4380*/  PRMT R64, RZ, 0x7610, R59 ;  /* 0x00007610ff407816 */ /* 0x020fca000000003b */
[----:B------:R-:W-:Y:S01]  /*4390*/  FADD.FTZ R227, R64, R227 ;  /* 0x000000e340e37221 */ /* 0x000fe20000010000 */
[----:B------:R-:W-:Y:S05]  /*43a0*/  BRA `(.L_x_178) ;  /* 0x0000004000007947 */ /* 0x000fea0003800000 */
.L_x_176:
[----:B-----5:R-:W-:-:S05]  /*43b0*/  PRMT R64, RZ, 0x7610, R55 ;  /* 0x00007610ff407816 */ /* 0x020fca0000000037 */
[----:B------:R-:W-:Y:S01]  /*43c0*/  FADD.FTZ R227, R64, R227 ;  /* 0x000000e340e37221 */ /* 0x000fe20000010000 */
[----:B------:R-:W-:-:S05]  /*43d0*/  @P3 PRMT R64, RZ, 0x7610, R59 ;  /* 0x00007610ff403816 */ /* 0x000fca000000003b */
[----:B------:R-:W-:-:S05]  /*43e0*/  @P3 FADD.FTZ R227, R64, R227 ;  /* 0x000000e340e33221 */ /* 0x000fca0000010000 */
.L_x_178:
[----:B------:R-:W-:-:S04]  /*43f0*/  F2FP.BF16.PACK_AB R64, RZ, R227 ;  /* 0x000000e3ff40723e */ /* 0x000fc800000010ff */
[----:B------:R-:W-:Y:S02]  /*4400*/  PRMT R63, R63, 0x5410, R64 ;  /* 0x000054103f3f7816 */ /* 0x000fe40000000040 */
.L_x_179:
[----:B------:R-:W-:-:S04]  /*4410*/  @P2 LEA R64, P3, R70, c[0x0][0x188], 0x4 ;  /* 0x0000620046402a11 */ /* 0x000fc800078620ff */
[----:B------:R-:W-:-:S05]  /*4420*/  @P2 LEA.HI.X R65, R70, c[0x0][0x18c], RZ, 0x4, P3 ;  /* 0x0000630046412a11 */ /* 0x000fca00018f24ff */
[----:B------:R0:W-:Y:S04]  /*4430*/  @P2 STG.E.128 [R64.64], R60 ;  /* 0x0000003c40002986 */ /* 0x0001e8000c101d04 */
.L_x_147:
[----:B------:R-:W-:Y:S05]  /*4440*/  BSYNC B0 ;  /* 0x0000000000007941 */ /* 0x000fea0003800000 */
.L_x_146:
[----:B0-----:R-:W-:Y:S01]  /*4450*/  FADD.FTZ R64, RZ, R186 ;  /* 0x000000baff407221 */ /* 0x001fe20000010000 */
[----:B------:R-:W-:Y:S02]  /*4460*/  LOP3.LUT P3, RZ, R179, 0xff, RZ, 0xc0, !PT ;  /* 0x000000ffb3ff7812 */ /* 0x000fe4000786c0ff */
[----:B------:R-:W-:Y:S01]  /*4470*/  SHF.R.U32.HI R68, RZ, 0x5, R0 ;  /* 0x00000005ff447819 */ /* 0x000fe20000011600 */
[----:B------:R-:W-:Y:S01]  /*4480*/  FADD.FTZ R65, R197, R64 ;  /* 0x00000040c5417221 */ /* 0x000fe20000010000 */
[----:B------:R-:W-:Y:S02]  /*4490*/  ISETP.GT.U32.AND P4, PT, R2, 0x17f, PT ;  /* 0x0000017f0200780c */ /* 0x000fe40003f84070 */
[----:B------:R-:W-:Y:S01]  /*44a0*/  LOP3.LUT R68, R68, 0x7fffffc, RZ, 0xc0, !PT ;  /* 0x07fffffc44447812 */ /* 0x000fe200078ec0ff */
[----:B------:R-:W-:Y:S01]  /*44b0*/  FADD.FTZ R64, R196, R65 ;  /* 0x00000041c4407221 */ /* 0x000fe20000010000 */
[C---:B------:R-:W-:Y:S02]  /*44c0*/  ISETP.GT.U32.AND P5, PT, R2.reuse, 0x1ff, PT ;  /* 0x000001ff0200780c */ /* 0x040fe40003fa4070 */
[----:B------:R-:W-:Y:S01]  /*44d0*/  ISETP.GT.U32.AND P6, PT, R2, 0x27f, PT ;  /* 0x0000027f0200780c */ /* 0x000fe20003fc4070 */
[----:B------:R-:W-:-:S02]  /*44e0*/  FADD.FTZ R65, R203, R64 ;  /* 0x00000040cb417221 */ /* 0x000fc40000010000 */
[----:B------:R-:W-:Y:S02]  /*44f0*/  @!P3 IADD3 R68, R68, 0x4, RZ ;  /* 0x000000044444b810 */ /* 0x000fe40007ffe0ff */
[----:B------:R-:W-:Y:S01]  /*4500*/  FADD.FTZ R64, R204, R65 ;  /* 0x00000041cc407221 */ /* 0x000fe20000010000 */
[----:B------:R-:W-:-:S03]  /*4510*/  ISETP.GT.U32.AND P3, PT, R2, 0xff, PT ;  /* 0x000000ff0200780c */ /* 0x000fc60003f64070 */
[----:B------:R-:W-:-:S04]  /*4520*/  FADD.FTZ R65, R213, R64 ;  /* 0x00000040d5417221 */ /* 0x000fc80000010000 */
[----:B------:R-:W-:-:S04]  /*4530*/  FADD.FTZ R64, R214, R65 ;  /* 0x00000041d6407221 */ /* 0x000fc80000010000 */
[----:B------:R-:W-:-:S05]  /*4540*/  FADD.FTZ R64, R223, R64 ;  /* 0x00000040df407221 */ /* 0x000fca0000010000 */
[----:B------:R-:W-:-:S05]  /*4550*/  FSEL R64, R64, RZ, P0 ;  /* 0x000000ff40407208 */ /* 0x000fca0000000000 */
[----:B------:R-:W-:-:S04]  /*4560*/  FADD.FTZ R66, R189, R64 ;  /* 0x00000040bd427221 */ /* 0x000fc80000010000 */
[----:B------:R-:W-:-:S04]  /*4570*/  FADD.FTZ R65, R195, R66 ;  /* 0x00000042c3417221 */ /* 0x000fc80000010000 */
[----:B------:R-:W-:-:S04]  /*4580*/  FADD.FTZ R66, R194, R65 ;  /* 0x00000041c2427221 */ /* 0x000fc80000010000 */
[----:B------:R-:W-:-:S04]  /*4590*/  FADD.FTZ R65, R205, R66 ;  /* 0x00000042cd417221 */ /* 0x000fc80000010000 */
[----:B------:R-:W-:-:S04]  /*45a0*/  FADD.FTZ R66, R206, R65 ;  /* 0x00000041ce427221 */ /* 0x000fc80000010000 */
[----:B------:R-:W-:-:S04]  /*45b0*/  FADD.FTZ R65, R215, R66 ;  /* 0x00000042d7417221 */ /* 0x000fc80000010000 */
[----:B------:R-:W-:-:S04]  /*45c0*/  FADD.FTZ R65, R216, R65 ;  /* 0x00000041d8417221 */ /* 0x000fc80000010000 */
[----:B------:R-:W-:-:S04]  /*45d0*/  @P3 FADD.FTZ R64, R224, R65 ;  /* 0x00000041e0403221 */ /* 0x000fc80000010000 */
        /* <DEDUP_REMOVED lines=23> */
[----:B------:R-:W-:Y:S01]  /*4750*/  @P6 FADD.FTZ R64, R227, R66 ;  /* 0x00000042e3406221 */ /* 0x000fe20000010000 */
[----:B------:R-:W-:Y:S05]  /*4760*/  BRA.DIV ~URZ, `(.L_x_180) ;  /* 0x00001a527f007947 */ /* 0x000fea000b800000 */
[----:B------:R0:W1:Y:S02]  /*4770*/  SHFL.BFLY PT, R65, R64, 0x1, 0x1f ;  /* 0x0c201f0040417f89 */ /* 0x00006400000e0000 */
.L_x_194:
[----:B-1----:R-:W-:Y:S01]  /*4780*/  FADD.FTZ R65, R64, R65 ;  /* 0x0000004140417221 */ /* 0x002fe20000010000 */
[----:B------:R-:W-:Y:S05]  /*4790*/  BRA.DIV ~URZ, `(.L_x_181) ;  /* 0x00001aa27f007947 */ /* 0x000fea000b800000 */
[----:B0-----:R-:W0:Y:S02]  /*47a0*/  SHFL.BFLY PT, R64, R65, 0x2, 0x1f ;  /* 0x0c401f0041407f89 */ /* 0x001e2400000e0000 */
[----:B0-----:R-:W-:-:S05]  /*47b0*/  FADD.FTZ R65, R65, R64 ;  /* 0x0000004041417221 */ /* 0x001fca0000010000 */
[----:B------:R-:W0:Y:S02]  /*47c0*/  SHFL.BFLY PT, R64, R65, 0x4, 0x1f ;  /* 0x0c801f0041407f89 */ /* 0x000e2400000e0000 */
[----:B0-----:R-:W-:-:S05]  /*47d0*/  FADD.FTZ R66, R65, R64 ;  /* 0x0000004041427221 */ /* 0x001fca0000010000 */
[----:B------:R-:W0:Y:S02]  /*47e0*/  SHFL.BFLY PT, R67, R66, 0x8, 0x1f ;  /* 0x0d001f0042437f89 */ /* 0x000e2400000e0000 */
[----:B0-----:R-:W-:-:S05]  /*47f0*/  FADD.FTZ R67, R66, R67 ;  /* 0x0000004342437221 */ /* 0x001fca0000010000 */
[----:B------:R-:W0:Y:S02]  /*4800*/  SHFL.BFLY PT, R64, R67, 0x10, 0x1f ;  /* 0x0e001f0043407f89 */ /* 0x000e2400000e0000 */
[----:B0-----:R-:W-:-:S04]  /*4810*/  FADD.FTZ R64, R67, R64 ;  /* 0x0000004043407221 */ /* 0x001fc80000010000 */
[----:B------:R-:W-:-:S04]  /*4820*/  FMUL.FTZ R64, R173, R64 ;  /* 0x00000040ad407220 */ /* 0x000fc80000410000 */
[--C-:B------:R-:W-:Y:S02]  /*4830*/  FADD.FTZ R69, R186, -R64.reuse ;  /* 0x80000040ba457221 */ /* 0x100fe40000010000 */
[--C-:B------:R-:W-:Y:S02]  /*4840*/  FADD.FTZ R70, R197, -R64.reuse ;  /* 0x80000040c5467221 */ /* 0x100fe40000010000 */
[----:B------:R-:W-:Y:S02]  /*4850*/  FFMA.FTZ R69, R69, R69, RZ ;  /* 0x0000004545457223 */ /* 0x000fe400000100ff */
[--C-:B------:R-:W-:Y:S02]  /*4860*/  FADD.FTZ R228, R196, -R64.reuse ;  /* 0x80000040c4e47221 */ /* 0x100fe40000010000 */
[----:B------:R-:W-:Y:S02]  /*4870*/  FFMA.FTZ R69, R70, R70, R69 ;  /* 0x0000004646457223 */ /* 0x000fe40000010045 */
[----:B------:R-:W-:-:S02]  /*4880*/  FADD.FTZ R70, R203, -R64 ;  /* 0x80000040cb467221 */ /* 0x000fc40000010000 */
[----:B------:R-:W-:Y:S02]  /*4890*/  FFMA.FTZ R69, R228, R228, R69 ;  /* 0x000000e4e4457223 */ /* 0x000fe40000010045 */
[--C-:B------:R-:W-:Y:S02]  /*48a0*/  FADD.FTZ R66, R204, -R64.reuse ;  /* 0x80000040cc427221 */ /* 0x100fe40000010000 */
[----:B------:R-:W-:Y:S02]  /*48b0*/  FFMA.FTZ R69, R70, R70, R69 ;  /* 0x0000004646457223 */ /* 0x000fe40000010045 */
        /* <DEDUP_REMOVED lines=8> */
[----:B------:R-:W-:-:S03]  /*4940*/  FADD.FTZ R67, R195, -R64 ;  /* 0x80000040c3437221 */ /* 0x000fc60000010000 */
[----:B------:R-:W-:Y:S01]  /*4950*/  FSEL R65, R69, RZ, P0 ;  /* 0x000000ff45417208 */ /* 0x000fe20000000000 */
[----:B------:R-:W-:-:S04]  /*4960*/  FADD.FTZ R69, R194, -R64 ;  /* 0x80000040c2457221 */ /* 0x000fc80000010000 */
[----:B------:R-:W-:-:S04]  /*4970*/  FFMA.FTZ R66, R66, R66, R65 ;  /* 0x0000004242427223 */ /* 0x000fc80000010041 */
[----:B------:R-:W-:Y:S02]  /*4980*/  FFMA.FTZ R66, R67, R67, R66 ;  /* 0x0000004343427223 */ /* 0x000fe40000010042 */
[----:B------:R-:W-:Y:S02]  /*4990*/  FADD.FTZ R67, R205, -R64 ;  /* 0x80000040cd437221 */ /* 0x000fe40000010000 */
[----:B------:R-:W-:Y:S02]  /*49a0*/  FFMA.FTZ R66, R69, R69, R66 ;  /* 0x0000004545427223 */ /* 0x000fe40000010042 */
[----:B------:R-:W-:Y:S02]  /*49b0*/  FADD.FTZ R69, R206, -R64 ;  /* 0x80000040ce457221 */ /* 0x000fe40000010000 */
[----:B------:R-:W-:Y:S02]  /*49c0*/  FFMA.FTZ R66, R67, R67, R66 ;  /* 0x0000004343427223 */ /* 0x000fe40000010042 */
[----:B------:R-:W-:-:S02]  /*49d0*/  FADD.FTZ R67, R215, -R64 ;  /* 0x80000040d7437221 */ /* 0x000fc40000010000 */
[----:B------:R-:W-:Y:S02]  /*49e0*/  FFMA.FTZ R66, R69, R69, R66 ;  /* 0x0000004545427223 */ /* 0x000fe40000010042 */
[----:B------:R-:W-:Y:S02]  /*49f0*/  FADD.FTZ R69, R216, -R64 ;  /* 0x80000040d8457221 */ /* 0x000fe40000010000 */
[----:B------:R-:W-:Y:S02]  /*4a00*/  FFMA.FTZ R66, R67, R67, R66 ;  /* 0x0000004343427223 */ /* 0x000fe40000010042 */
[----:B------:R-:W-:Y:S02]  /*4a10*/  FADD.FTZ R67, R224, -R64 ;  /* 0x80000040e0437221 */ /* 0x000fe40000010000 */
[----:B------:R-:W-:Y:S02]  /*4a20*/  FFMA.FTZ R66, R69, R69, R66 ;  /* 0x0000004545427223 */ /* 0x000fe40000010042 */
[----:B------:R-:W-:-:S02]  /*4a30*/  FADD.FTZ R69, R198, -R64 ;  /* 0x80000040c6457221 */ /* 0x000fc40000010000 */
[----:B------:R-:W-:Y:S02]  /*4a40*/  @P3 FFMA.FTZ R65, R67, R67, R66 ;  /* 0x0000004343413223 */ /* 0x000fe40000010042 */
[--C-:B------:R-:W-:Y:S02]  /*4a50*/  FADD.FTZ R66, R190, -R64.reuse ;  /* 0x80000040be427221 */ /* 0x100fe40000010000 */
[----:B------:R-:W-:Y:S02]  /*4a60*/  FADD.FTZ R67, R193, -R64 ;  /* 0x80000040c1437221 */ /* 0x000fe40000010000 */
        /* <DEDUP_REMOVED lines=43> */
[----:B------:R-:W-:-:S04]  /*4d20*/  FFMA.FTZ R66, R69, R69, R66 ;  /* 0x0000004545427223 */ /* 0x000fc80000010042 */
[----:B------:R-:W-:-:S05]  /*4d30*/  @P6 FFMA.FTZ R65, R67, R67, R66 ;  /* 0x0000004343416223 */ /* 0x000fca0000010042 */
[----:B------:R-:W0:Y:S02]  /*4d40*/  SHFL.BFLY PT, R66, R65, 0x1, 0x1f ;  /* 0x0c201f0041427f89 */ /* 0x000e2400000e0000 */
[----:B0-----:R-:W-:-:S05]  /*4d50*/  FADD.FTZ R66, R65, R66 ;  /* 0x0000004241427221 */ /* 0x001fca0000010000 */
[----:B------:R-:W0:Y:S02]  /*4d60*/  SHFL.BFLY PT, R67, R66, 0x2, 0x1f ;  /* 0x0c401f0042437f89 */ /* 0x000e2400000e0000 */
[----:B0-----:R-:W-:-:S05]  /*4d70*/  FADD.FTZ R67, R66, R67 ;  /* 0x0000004342437221 */ /* 0x001fca0000010000 */
[----:B------:R-:W0:Y:S02]  /*4d80*/  SHFL.BFLY PT, R70, R67, 0x4, 0x1f ;  /* 0x0c801f0043467f89 */ /* 0x000e2400000e0000 */
[----:B0-----:R-:W-:-:S05]  /*4d90*/  FADD.FTZ R70, R67, R70 ;  /* 0x0000004643467221 */ /* 0x001fca0000010000 */
[----:B------:R-:W0:Y:S02]  /*4da0*/  SHFL.BFLY PT, R69, R70, 0x8, 0x1f ;  /* 0x0d001f0046457f89 */ /* 0x000e2400000e0000 */
[----:B0-----:R-:W-:-:S05]  /*4db0*/  FADD.FTZ R69, R70, R69 ;  /* 0x0000004546457221 */ /* 0x001fca0000010000 */
[----:B------:R0:W1:Y:S02]  /*4dc0*/  SHFL.BFLY PT, R228, R69, 0x10, 0x1f ;  /* 0x0e001f0045e47f89 */ /* 0x00006400000e0000 */
.L_x_195:
[----:B------:R-:W-:Y:S01]  /*4dd0*/  LOP3.LUT P3, RZ, R0, 0x1f, RZ, 0xc0, !PT ;  /* 0x0000001f00ff7812 */ /* 0x000fe2000786c0ff */
[----:B-1----:R-:W-:Y:S01]  /*4de0*/  FADD.FTZ R65, R228, R69 ;  /* 0x00000045e4417221 */ /* 0x002fe20000010000 */
[----:B------:R-:W-:Y:S01]  /*4df0*/  SHF.R.U32.HI R67, RZ, 0x5, R0 ;  /* 0x00000005ff437819 */ /* 0x000fe20000011600 */
[----:B------:R-:W-:Y:S01]  /*4e00*/  WARPSYNC 0xffffffff ;  /* 0xffffffff00007948 */ /* 0x000fe20003800000 */
[----:B0-----:R-:W-:Y:S02]  /*4e10*/  LOP3.LUT R69, R0, 0x1f, RZ, 0xc0, !PT ;  /* 0x0000001f00457812 */ /* 0x001fe400078ec0ff */
[----:B------:R-:W-:-:S07]  /*4e20*/  LOP3.LUT R67, R67, 0x3, RZ, 0xc0, !PT ;  /* 0x0000000343437812 */ /* 0x000fce00078ec0ff */
[----:B------:R-:W-:-:S05]  /*4e30*/  @!P3 IMAD.IADD R66, R68, 0x1, R67 ;  /* 0x000000014442b824 */ /* 0x000fca00078e0243 */
[----:B------:R0:W-:Y:S01]  /*4e40*/  @!P3 STS.64 [R66.X8], R64 ;  /* 0x000000404200b388 */ /* 0x0001e20000008a00 */
[----:B------:R-:W-:-:S11]  /*4e50*/  ISETP.GT.U32.AND P3, PT, R69, 0x3, PT ;  /* 0x000000034500780c */ /* 0x000fd60003f64070 */
[----:B------:R-:W-:Y:S01]  /*4e60*/  BAR.SYNC.DEFER_BLOCKING 0x0 ;  /* 0x0000000000007b1d */ /* 0x000fe20000010000 */
[----:B0-----:R-:W-:Y:S01]  /*4e70*/  CS2R R64, SRZ ;  /* 0x0000000000407805 */ /* 0x001fe2000001ff00 */
[----:B------:R-:W-:Y:S02]  /*4e80*/  @!P3 IMAD.IADD R68, R68, 0x1, R69 ;  /* 0x000000014444b824 */ /* 0x000fe400078e0245 */
[----:B------:R-:W-:Y:S02]  /*4e90*/  IMAD.MOV.U32 R66, RZ, RZ, RZ ;  /* 0x000000ffff427224 */ /* 0x000fe400078e00ff */
[----:B------:R-:W-:Y:S01]  /*4ea0*/  @!P3 IMAD.MOV.U32 R66, RZ, RZ, R178 ;  /* 0x000000ffff42b224 */ /* 0x000fe200078e00b2 */
[----:B------:R-:W-:Y:S03]  /*4eb0*/  BSSY B0, `(.L_x_182) ;  /* 0x0000063000007945 */ /* 0x000fe60003800000 */
[----:B------:R-:W-:Y:S01]  /*4ec0*/  I2F R230, R66 ;  /* 0x0000004200e67306 */ /* 0x000fe20000201400 */
[----:B------:R-:W0:Y:S04]  /*4ed0*/  SHFL.DOWN PT, R69, R66, 0x2, 0x1f ;  /* 0x08401f0042457f89 */ /* 0x000e2800000e0000 */
[----:B------:R1:W2:Y:S01]  /*4ee0*/  @!P3 LDS.64 R64, [R68.X8] ;  /* 0x000000004440b984 */ /* 0x0002a20000008a00 */
[----:B------:R-:W-:Y:S01]  /*4ef0*/  ISETP.NE.AND P3, PT, RZ, UR6, PT ;  /* 0x00000006ff007c0c */ /* 0x000fe2000bf65270 */
[----:B0-----:R-:W-:Y:S01]  /*4f00*/  IMAD.IADD R228, R69, 0x1, R66 ;  /* 0x0000000145e47824 */ /* 0x001fe200078e0242 */
[----:B------:R-:W-:Y:S04]  /*4f10*/  I2F R232, R69 ;  /* 0x0000004500e87306 */ /* 0x000fe80000201400 */
[----:B------:R-:W-:Y:S04]  /*4f20*/  SHFL.DOWN PT, R233, R228, 0x1, 0x1f ;  /* 0x08201f00e4e97f89 */ /* 0x000fe800000e0000 */
[----:B------:R-:W1:Y:S08]  /*4f30*/  I2F R229, R228 ;  /* 0x000000e400e57306 */ /* 0x000e700000201400 */
[----:B-1----:R-:W0:Y:S01]  /*4f40*/  MUFU.RCP R68, R229 ;  /* 0x000000e500447308 */ /* 0x002e220000001000 */
[----:B--2---:R-:W1:Y:S04]  /*4f50*/  SHFL.DOWN PT, R71, R64, 0x2, 0x1f ;  /* 0x08401f0040477f89 */ /* 0x004e6800000e0000 */
[----:B------:R-:W2:Y:S01]  /*4f60*/  SHFL.DOWN PT, R70, R65, 0x2, 0x1f ;  /* 0x08401f0041467f89 */ /* 0x000ea200000e0000 */
[----:B-1----:R-:W-:-:S02]  /*4f70*/  FMUL.FTZ R231, R71, R232 ;  /* 0x000000e847e77220 */ /* 0x002fc40000410000 */
[----:B------:R-:W-:Y:S02]  /*4f80*/  FADD.FTZ R71, -R71, R64 ;  /* 0x0000004047477221 */ /* 0x000fe40000010100 */
[----:B------:R-:W-:Y:S02]  /*4f90*/  FFMA.FTZ R231, R230, R64, R231 ;  /* 0x00000040e6e77223 */ /* 0x000fe400000100e7 */
[----:B------:R-:W-:Y:S02]  /*4fa0*/  FMUL.FTZ R71, R71, R71 ;  /* 0x0000004747477220 */ /* 0x000fe40000410000 */
[----:B0-----:R-:W-:Y:S02]  /*4fb0*/  FMUL.FTZ R66, R68, R231 ;  /* 0x000000e744427220 */ /* 0x001fe40000410000 */
[----:B------:R-:W-:Y:S02]  /*4fc0*/  IMAD.IADD R231, R228, 0x1, R233 ;  /* 0x00000001e4e77824 */ /* 0x000fe400078e02e9 */
[----:B------:R-:W-:Y:S01]  /*4fd0*/  FMUL.FTZ R71, R71, R230 ;  /* 0x000000e647477220 */ /* 0x000fe20000410000 */
[----:B------:R-:W0:Y:S01]  /*4fe0*/  SHFL.DOWN PT, R69, R66, 0x1, 0x1f ;  /* 0x08201f0042457f89 */ /* 0x000e2200000e0000 */
[----:B--2---:R-:W-:Y:S01]  /*4ff0*/  FADD.FTZ R65, R70, R65 ;  /* 0x0000004146417221 */ /* 0x004fe20000010000 */
[----:B------:R-:W-:Y:S01]  /*5000*/  I2F R233, R233 ;  /* 0x000000e900e97306 */ /* 0x000fe20000201400 */
[----:B------:R-:W-:-:S04]  /*5010*/  FMUL.FTZ R71, R71, R232 ;  /* 0x000000e847477220 */ /* 0x000fc80000410000 */
[----:B------:R-:W-:-:S03]  /*5020*/  FFMA.FTZ R65, R68, R71, R65 ;  /* 0x0000004744417223 */ /* 0x000fc60000010041 */
[----:B------:R-:W1:Y:S02]  /*5030*/  I2F R231, R231 ;  /* 0x000000e700e77306 */ /* 0x000e640000201400 */
[----:B------:R-:W2:Y:S01]  /*5040*/  SHFL.DOWN PT, R64, R65, 0x1, 0x1f ;  /* 0x08201f0041407f89 */ /* 0x000ea200000e0000 */
[----:B0-----:R-:W-:-:S05]  /*5050*/  FADD.FTZ R70, R66, -R69 ;  /* 0x8000004542467221 */ /* 0x001fca0000010000 */
[----:B-1----:R-:W0:Y:S01]  /*5060*/  MUFU.RCP R68, R231 ;  /* 0x000000e700447308 */ /* 0x002e220000001000 */
[----:B------:R-:W-:Y:S02]  /*5070*/  FMUL.FTZ R69, R69, R233 ;  /* 0x000000e945457220 */ /* 0x000fe40000410000 */
[----:B------:R-:W-:Y:S02]  /*5080*/  FMUL.FTZ R70, R70, R70 ;  /* 0x0000004646467220 */ /* 0x000fe40000410000 */
[C---:B------:R-:W-:Y:S02]  /*5090*/  FFMA.FTZ R69, R229.reuse, R66, R69 ;  /* 0x00000042e5457223 */ /* 0x040fe40000010045 */
[----:B------:R-:W-:-:S04]  /*50a0*/  FMUL.FTZ R70, R229, R70 ;  /* 0x00000046e5467220 */ /* 0x000fc80000410000 */
[----:B------:R-:W-:Y:S02]  /*50b0*/  FMUL.FTZ R70, R70, R233 ;  /* 0x000000e946467220 */ /* 0x000fe40000410000 */
[----:B0-----:R-:W-:Y:S02]  /*50c0*/  FMUL.FTZ R66, R68, R69 ;  /* 0x0000004544427220 */ /* 0x001fe40000410000 */
[----:B--2---:R-:W-:-:S03]  /*50d0*/  FADD.FTZ R69, R65, R64 ;  /* 0x0000004041457221 */ /* 0x004fc60000010000 */
[----:B------:R-:W0:Y:S01]  /*50e0*/  SHFL.IDX PT, R71, R66, RZ, 0x1f ;  /* 0x00001fff42477589 */ /* 0x000e2200000e0000 */
[----:B------:R-:W-:Y:S02]  /*50f0*/  FFMA.FTZ R69, R68, R70, R69 ;  /* 0x0000004644457223 */ /* 0x000fe40000010045 */
[----:B------:R-:W-:-:S04]  /*5100*/  IMAD.MOV.U32 R68, RZ, RZ, c[0x0][0x1e0] ;  /* 0x00007800ff447624 */ /* 0x000fc800078e00ff */
[----:B------:R-:W1:Y:S01]  /*5110*/  SHFL.IDX PT, R69, R69, RZ, 0x1f ;  /* 0x00001fff45457589 */ /* 0x000e6200000e0000 */
[C---:B0-----:R-:W-:Y:S01]  /*5120*/  FMUL.FTZ R64, R71.reuse, R71 ;  /* 0x0000004747407220 */ /* 0x041fe20000410000 */
[----:B------:R-:W-:-:S04]  /*5130*/  FSEL R228, R71, RZ, !P3 ;  /* 0x000000ff47e47208 */ /* 0x000fc80005800000 */
[----:B------:R-:W-:Y:S01]  /*5140*/  FSEL R65, R64, RZ, P3 ;  /* 0x000000ff40417208 */ /* 0x000fe20001800000 */
[----:B-1----:R-:W-:Y:S01]  /*5150*/  FFMA.FTZ R64, R69, R68, c[0x0][0x228] ;  /* 0x00008a0045407623 */ /* 0x002fe20000010044 */
[----:B------:R-:W-:-:S03]  /*5160*/  LOP3.LUT P3, RZ, R67, 0x1f, R0, 0xf8, !PT ;  /* 0x0000001f43ff7812 */ /* 0x000fc6000786f800 */
[----:B------:R-:W-:-:S06]  /*5170*/  FADD.FTZ R229, R64, R65 ;  /* 0x0000004140e57221 */ /* 0x000fcc0000010000 */
[----:B------:R-:W0:Y:S04]  /*5180*/  MUFU.RSQ R229, R229 ;  /* 0x000000e500e57308 */ /* 0x000e280000001400 */
[----:B------:R-:W-:Y:S02]  /*5190*/  @!P3 IMAD.MOV.U32 R67, RZ, RZ, 0x4 ;  /* 0x00000004ff43b424 */ /* 0x000fe400078e00ff */
[----:B------:R-:W-:Y:S02]  /*51a0*/  @!P3 IMAD.MOV.U32 R65, RZ, RZ, 0x4 ;  /* 0x00000004ff41b424 */ /* 0x000fe400078e00ff */
[----:B------:R-:W-:-:S04]  /*51b0*/  @!P3 IMAD.WIDE R66, R180, R67, c[0x0][0x1a0] ;  /* 0x00006800b442b625 */ /* 0x000fc800078e0243 */
[----:B------:R-:W-:Y:S01]  /*51c0*/  @!P3 IMAD.WIDE R64, R180, R65, c[0x0][0x1a8] ;  /* 0x00006a00b440b625 */ /* 0x000fe200078e0241 */
[----:B------:R1:W-:Y:S04]  /*51d0*/  @!P3 STG.E [R66.64], R71 ;  /* 0x000000474200b986 */ /* 0x0003e8000c101904 */
[----:B0-----:R1:W-:Y:S01]  /*51e0*/  @!P3 STG.E [R64.64], R229 ;  /* 0x000000e54000b986 */ /* 0x0013e2000c101904 */
[----:B------:R-:W-:Y:S05]  /*51f0*/  @!P0 BRA `(.L_x_183) ;  /* 0x000002e000008947 */ /* 0x000fea0003800000 */
[--C-:B------:R-:W-:Y:S02]  /*5200*/  FADD.FTZ R70, R214, -R228.reuse ;  /* 0x800000e4d6467221 */ /* 0x100fe40000010000 */
[--C-:B------:R-:W-:Y:S02]  /*5210*/  FADD.FTZ R230, R223, -R228.reuse ;  /* 0x800000e4dfe67221 */ /* 0x100fe40000010000 */
[----:B-1----:R-:W-:-:S02]  /*5220*/  FADD.FTZ R64, R186, -R228 ;  /* 0x800000e4ba407221 */ /* 0x002fc40000010000 */
[----:B------:R-:W-:Y:S02]  /*5230*/  FADD.FTZ R66, R197, -R228 ;  /* 0x800000e4c5427221 */ /* 0x000fe40000010000 */
[C---:B------:R-:W-:Y:S02]  /*5240*/  FMUL.FTZ R236, R229.reuse, R70 ;  /* 0x00000046e5ec7220 */ /* 0x040fe40000410000 */
[C---:B------:R-:W-:Y:S02]  /*5250*/  FMUL.FTZ R71, R229.reuse, R230 ;  /* 0x000000e6e5477220 */ /* 0x040fe40000410000 */
[C---:B------:R-:W-:Y:S02]  /*5260*/  FMUL.FTZ R68, R229.reuse, R64 ;  /* 0x00000040e5447220 */ /* 0x040fe40000410000 */
[----:B------:R-:W-:Y:S02]  /*5270*/  FMUL.FTZ R69, R229, R66 ;  /* 0x00000042e5457220 */ /* 0x000fe40000410000 */
[----:B------:R-:W-:-:S02]  /*5280*/  FFMA.FTZ R67, R9, R236, R17 ;  /* 0x000000ec09437223 */ /* 0x000fc40000010011 */
[----:B------:R-:W-:Y:S02]  /*5290*/  FFMA.FTZ R70, R10, R71, R18 ;  /* 0x000000470a467223 */ /* 0x000fe40000010012 */
[--C-:B------:R-:W-:Y:S02]  /*52a0*/  FADD.FTZ R66, R196, -R228.reuse ;  /* 0x800000e4c4427221 */ /* 0x100fe40000010000 */
[--C-:B------:R-:W-:Y:S01]  /*52b0*/  FADD.FTZ R230, R203, -R228.reuse ;  /* 0x800000e4cbe67221 */ /* 0x100fe20000010000 */
[----:B------:R-:W-:Y:S01]  /*52c0*/  F2FP.BF16.PACK_AB R67, R70, R67 ;  /* 0x000000434643723e */ /* 0x000fe200000010ff */
[--C-:B------:R-:W-:Y:S02]  /*52d0*/  FADD.FTZ R232, R204, -R228.reuse ;  /* 0x800000e4cce87221 */ /* 0x100fe40000010000 */
[----:B------:R-:W-:Y:S02]  /*52e0*/  FADD.FTZ R234, R213, -R228 ;  /* 0x800000e4d5ea7221 */ /* 0x000fe40000010000 */
[----:B------:R-:W-:-:S02]  /*52f0*/  FFMA.FTZ R64, R3, R68, R11 ;  /* 0x0000004403407223 */ /* 0x000fc4000001000b */
[----:B------:R-:W-:Y:S02]  /*5300*/  FFMA.FTZ R65, R4, R69, R12 ;  /* 0x0000004504417223 */ /* 0x000fe4000001000c */
[C---:B------:R-:W-:Y:S02]  /*5310*/  FMUL.FTZ R70, R229.reuse, R66 ;  /* 0x00000042e5467220 */ /* 0x040fe40000410000 */
[----:B------:R-:W-:Y:S01]  /*5320*/  FMUL.FTZ R231, R229, R230 ;  /* 0x000000e6e5e77220 */ /* 0x000fe20000410000 */
[----:B------:R-:W-:Y:S01]  /*5330*/  F2FP.BF16.PACK_AB R64, R65, R64 ;  /* 0x000000404140723e */ /* 0x000fe200000010ff */
[C---:B------:R-:W-:Y:S02]  /*5340*/  FMUL.FTZ R232, R229.reuse, R232 ;  /* 0x000000e8e5e87220 */ /* 0x040fe40000410000 */
[----:B------:R-:W-:Y:S02]  /*5350*/  FMUL.FTZ R233, R229, R234 ;  /* 0x000000eae5e97220 */ /* 0x000fe40000410000 */
[----:B------:R-:W-:-:S02]  /*5360*/  FFMA.FTZ R235, R26, R71, R34 ;  /* 0x000000471aeb7223 */ /* 0x000fc40000010022 */
[----:B------:R-:W-:Y:S02]  /*5370*/  FFMA.FTZ R65, R5, R70, R13 ;  /* 0x0000004605417223 */ /* 0x000fe4000001000d */
[----:B------:R-:W-:Y:S02]  /*5380*/  FFMA.FTZ R66, R6, R231, R14 ;  /* 0x000000e706427223 */ /* 0x000fe4000001000e */
[----:B------:R-:W-:Y:S02]  /*5390*/  FFMA.FTZ R71, R7, R232, R15 ;  /* 0x000000e807477223 */ /* 0x000fe4000001000f */
[----:B------:R-:W-:Y:S01]  /*53a0*/  FFMA.FTZ R230, R8, R233, R16 ;  /* 0x000000e908e67223 */ /* 0x000fe20000010010 */
[----:B------:R-:W-:Y:S01]  /*53b0*/  F2FP.BF16.PACK_AB R65, R66, R65 ;  /* 0x000000414241723e */ /* 0x000fe200000010ff */
[----:B------:R-:W-:Y:S02]  /*53c0*/  FFMA.FTZ R236, R25, R236, R33 ;  /* 0x000000ec19ec7223 */ /* 0x000fe40000010021 */
[----:B------:R-:W-:Y:S01]  /*53d0*/  FFMA.FTZ R68, R19, R68, R27 ;  /* 0x0000004413447223 */ /* 0x000fe2000001001b */
[----:B------:R-:W-:Y:S01]  /*53e0*/  F2FP.BF16.PACK_AB R66, R230, R71 ;  /* 0x00000047e642723e */ /* 0x000fe200000010ff */
[----:B------:R-:W-:Y:S01]  /*53f0*/  FFMA.FTZ R230, R21, R70, R29 ;  /* 0x0000004615e67223 */ /* 0x000fe2000001001d */
[----:B------:R-:W-:Y:S01]  /*5400*/  F2FP.BF16.PACK_AB R71, R235, R236 ;  /* 0x000000eceb47723e */ /* 0x000fe200000010ff */
[----:B------:R-:W-:-:S02]  /*5410*/  FFMA.FTZ R235, R24, R233, R32 ;  /* 0x000000e918eb7223 */ /* 0x000fc40000010020 */
[----:B------:R-:W-:Y:S02]  /*5420*/  FFMA.FTZ R233, R22, R231, R30 ;  /* 0x000000e716e97223 */ /* 0x000fe4000001001e */
[----:B------:R-:W-:Y:S02]  /*5430*/  FFMA.FTZ R231, R20, R69, R28 ;  /* 0x0000004514e77223 */ /* 0x000fe4000001001c */
[----:B------:R-:W-:Y:S01]  /*5440*/  FFMA.FTZ R70, R23, R232, R31 ;  /* 0x000000e817467223 */ /* 0x000fe2000001001f */
[----:B------:R-:W-:Y:S01]  /*5450*/  F2FP.BF16.PACK_AB R69, R233, R230 ;  /* 0x000000e6e945723e */ /* 0x000fe200000010ff */
[----:B------:R-:W-:Y:S01]  /*5460*/  IMAD.MOV.U32 R234, RZ, RZ, 0x10 ;  /* 0x00000010ffea7424 */ /* 0x000fe200078e00ff */
[----:B------:R-:W-:Y:S02]  /*5470*/  F2FP.BF16.PACK_AB R68, R231, R68 ;  /* 0x00000044e744723e */ /* 0x000fe400000010ff */
[----:B------:R-:W-:Y:S01]  /*5480*/  F2FP.BF16.PACK_AB R70, R235, R70 ;  /* 0x00000046eb46723e */ /* 0x000fe200000010ff */
[----:B------:R-:W-:-:S04]  /*5490*/  IMAD.WIDE.U32 R232, R187, R234, c[0x0][0x208] ;  /* 0x00008200bbe87625 */ /* 0x000fc800078e00ea */
[C---:B------:R-:W-:Y:S01]  /*54a0*/  IMAD.WIDE.U32 R230, R187.reuse, R234, c[0x0][0x210] ;  /* 0x00008400bbe67625 */ /* 0x040fe200078e00ea */
[----:B------:R0:W-:Y:S01]  /*54b0*/  STG.E.128 [R232.64], R64 ;  /* 0x00000040e8007986 */ /* 0x0001e2000c101d04 */
[----:B------:R-:W-:-:S03]  /*54c0*/  IADD3 R187, R187, 0x80, RZ ;  /* 0x00000080bbbb7810 */ /* 0x000fc60007ffe0ff */
[----:B------:R0:W-:Y:S04]  /*54d0*/  STG.E.128 [R230.64], R68 ;  /* 0x00000044e6007986 */ /* 0x0001e8000c101d04 */
.L_x_183:
[----:B------:R-:W-:Y:S05]  /*54e0*/  BSYNC B0 ;  /* 0x0000000000007941 */ /* 0x000fea0003800000 */
.L_x_182:
[----:B------:R-:W-:Y:S01]  /*54f0*/  ISETP.GE.U32.AND P3, PT, R2, 0x100, PT ;  /* 0x000001000200780c */ /* 0x000fe20003f66070 */
[----:B------:R-:W-:-:S12]  /*5500*/  BSSY B0, `(.L_x_184) ;  /* 0x0000030000007945 */ /* 0x000fd80003800000 */
[----:B------:R-:W-:Y:S05]  /*5510*/  @!P3 BRA `(.L_x_185) ;  /* 0x000002e00000b947 */ /* 0x000fea0003800000 */
[--C-:B0-----:R-:W-:Y:S02]  /*5520*/  FADD.FTZ R70, R216, -R228.reuse ;  /* 0x800000e4d8467221 */ /* 0x101fe40000010000 */
[--C-:B------:R-:W-:Y:S02]  /*5530*/  FADD.FTZ R230, R224, -R228.reuse ;  /* 0x800000e4e0e67221 */ /* 0x100fe40000010000 */
[--C-:B-1----:R-:W-:Y:S02]  /*5540*/  FADD.FTZ R64, R189, -R228.reuse ;  /* 0x800000e4bd407221 */ /* 0x102fe40000010000 */
[----:B------:R-:W-:Y:S02]  /*5550*/  FADD.FTZ R66, R195, -R228 ;  /* 0x800000e4c3427221 */ /* 0x000fe40000010000 */
[C---:B------:R-:W-:Y:S02]  /*5560*/  FMUL.FTZ R71, R229.reuse, R70 ;  /* 0x00000046e5477220 */ /* 0x040fe40000410000 */
[----:B------:R-:W-:-:S02]  /*5570*/  FMUL.FTZ R238, R229, R230 ;  /* 0x000000e6e5ee7220 */ /* 0x000fc40000410000 */
[C---:B------:R-:W-:Y:S02]  /*5580*/  FMUL.FTZ R68, R229.reuse, R64 ;  /* 0x00000040e5447220 */ /* 0x040fe40000410000 */
[----:B------:R-:W-:Y:S02]  /*5590*/  FMUL.FTZ R69, R229, R66 ;  /* 0x00000042e5457220 */ /* 0x000fe40000410000 */
[----:B------:R-:W-:Y:S02]  /*55a0*/  FFMA.FTZ R67, R41, R71, R48 ;  /* 0x0000004729437223 */ /* 0x000fe40000010030 */
[----:B------:R-:W-:Y:S02]  /*55b0*/  FFMA.FTZ R70, R42, R238, R51 ;  /* 0x000000ee2a467223 */ /* 0x000fe40000010033 */
[--C-:B------:R-:W-:Y:S02]  /*55c0*/  FADD.FTZ R66, R194, -R228.reuse ;  /* 0x800000e4c2427221 */ /* 0x100fe40000010000 */
[--C-:B------:R-:W-:Y:S01]  /*55d0*/  FADD.FTZ R230, R205, -R228.reuse ;  /* 0x800000e4cde67221 */ /* 0x100fe20000010000 */
[----:B------:R-:W-:Y:S01]  /*55e0*/  F2FP.BF16.PACK_AB R67, R70, R67 ;  /* 0x000000434643723e */ /* 0x000fe200000010ff */
[----:B------:R-:W-:-:S02]  /*55f0*/  FADD.FTZ R234, R206, -R228 ;  /* 0x800000e4ceea7221 */ /* 0x000fc40000010000 */
[----:B------:R-:W-:Y:S02]  /*5600*/  FADD.FTZ R236, R215, -R228 ;  /* 0x800000e4d7ec7221 */ /* 0x000fe40000010000 */
[----:B------:R-:W-:Y:S02]  /*5610*/  FFMA.FTZ R64, R35, R68, R43 ;  /* 0x0000004423407223 */ /* 0x000fe4000001002b */
[----:B------:R-:W-:Y:S02]  /*5620*/  FFMA.FTZ R65, R36, R69, R44 ;  /* 0x0000004524417223 */ /* 0x000fe4000001002c */
[C---:B------:R-:W-:Y:S02]  /*5630*/  FMUL.FTZ R70, R229.reuse, R66 ;  /* 0x00000042e5467220 */ /* 0x040fe40000410000 */
[----:B------:R-:W-:Y:S01]  /*5640*/  FMUL.FTZ R232, R229, R230 ;  /* 0x000000e6e5e87220 */ /* 0x000fe20000410000 */
[----:B------:R-:W-:Y:S01]  /*5650*/  F2FP.BF16.PACK_AB R64, R65, R64 ;  /* 0x000000404140723e */ /* 0x000fe200000010ff */
[----:B------:R-:W-:-:S02]  /*5660*/  FMUL.FTZ R234, R229, R234 ;  /* 0x000000eae5ea7220 */ /* 0x000fc40000410000 */
[----:B------:R-:W-:Y:S02]  /*5670*/  FMUL.FTZ R231, R229, R236 ;  /* 0x000000ece5e77220 */ /* 0x000fe40000410000 */
[----:B------:R-:W-:Y:S02]  /*5680*/  FFMA.FTZ R233, R102, R71, R106 ;  /* 0x0000004766e97223 */ /* 0x000fe4000001006a */
[----:B------:R-:W-:Y:S02]  /*5690*/  FFMA.FTZ R65, R37, R70, R45 ;  /* 0x0000004625417223 */ /* 0x000fe4000001002d */
[----:B------:R-:W-:Y:S02]  /*56a0*/  FFMA.FTZ R66, R38, R232, R47 ;  /* 0x000000e826427223 */ /* 0x000fe4000001002f */
[----:B------:R-:W-:Y:S02]  /*56b0*/  FFMA.FTZ R71, R39, R234, R46 ;  /* 0x000000ea27477223 */ /* 0x000fe4000001002e */
[----:B------:R-:W-:Y:S01]  /*56c0*/  FFMA.FTZ R230, R40, R231, R50 ;  /* 0x000000e728e67223 */ /* 0x000fe20000010032 */
[----:B------:R-:W-:Y:S01]  /*56d0*/  F2FP.BF16.PACK_AB R65, R66, R65 ;  /* 0x000000414241723e */ /* 0x000fe200000010ff */
[----:B------:R-:W-:-:S02]  /*56e0*/  FFMA.FTZ R238, R111, R238, R115 ;  /* 0x000000ee6fee7223 */ /* 0x000fc40000010073 */
[----:B------:R-:W-:Y:S01]  /*56f0*/  FFMA.FTZ R235, R110, R231, R114 ;  /* 0x000000e76eeb7223 */ /* 0x000fe20000010072 */
[----:B------:R-:W-:Y:S01]  /*5700*/  F2FP.BF16.PACK_AB R66, R230, R71 ;  /* 0x00000047e642723e */ /* 0x000fe200000010ff */
[----:B------:R-:W-:Y:S01]  /*5710*/  FFMA.FTZ R230, R100, R70, R104 ;  /* 0x0000004664e67223 */ /* 0x000fe20000010068 */
[----:B------:R-:W-:Y:S01]  /*5720*/  F2FP.BF16.PACK_AB R71, R238, R233 ;  /* 0x000000e9ee47723e */ /* 0x000fe200000010ff */
[----:B------:R-:W-:Y:S02]  /*5730*/  FFMA.FTZ R233, R109, R232, R113 ;  /* 0x000000e86de97223 */ /* 0x000fe40000010071 */
[----:B------:R-:W-:Y:S02]  /*5740*/  FFMA.FTZ R68, R49, R68, R103 ;  /* 0x0000004431447223 */ /* 0x000fe40000010067 */
[----:B------:R-:W-:Y:S02]  /*5750*/  FFMA.FTZ R70, R101, R234, R105 ;  /* 0x000000ea65467223 */ /* 0x000fe40000010069 */
[----:B------:R-:W-:Y:S01]  /*5760*/  FFMA.FTZ R231, R108, R69, R112 ;  /* 0x000000456ce77223 */ /* 0x000fe20000010070 */
[----:B------:R-:W-:Y:S01]  /*5770*/  F2FP.BF16.PACK_AB R69, R233, R230 ;  /* 0x000000e6e945723e */ /* 0x000fe200000010ff */
[----:B------:R-:W-:Y:S01]  /*5780*/  IMAD.MOV.U32 R234, RZ, RZ, 0x10 ;  /* 0x00000010ffea7424 */ /* 0x000fe200078e00ff */
[----:B------:R-:W-:-:S02]  /*5790*/  F2FP.BF16.PACK_AB R70, R235, R70 ;  /* 0x00000046eb46723e */ /* 0x000fc400000010ff */
[----:B------:R-:W-:Y:S01]  /*57a0*/  F2FP.BF16.PACK_AB R68, R231, R68 ;  /* 0x00000044e744723e */ /* 0x000fe200000010ff */
[----:B------:R-:W-:-:S04]  /*57b0*/  IMAD.WIDE.U32 R232, R187, R234, c[0x0][0x208] ;  /* 0x00008200bbe87625 */ /* 0x000fc800078e00ea */
[C---:B------:R-:W-:Y:S01]  /*57c0*/  IMAD.WIDE.U32 R230, R187.reuse, R234, c[0x0][0x210] ;  /* 0x00008400bbe67625 */ /* 0x040fe200078e00ea */
[----:B------:R0:W-:Y:S01]  /*57d0*/  STG.E.128 [R232.64], R64 ;  /* 0x00000040e8007986 */ /* 0x0001e2000c101d04 */
[----:B------:R-:W-:-:S03]  /*57e0*/  IADD3 R187, R187, 0x80, RZ ;  /* 0x00000080bbbb7810 */ /* 0x000fc60007ffe0ff */
[----:B------:R0:W-:Y:S04]  /*57f0*/  STG.E.128 [R230.64], R68 ;  /* 0x00000044e6007986 */ /* 0x0001e8000c101d04 */
.L_x_185:
[----:B------:R-:W-:Y:S05]  /*5800*/  BSYNC B0 ;  /* 0x0000000000007941 */ /* 0x000fea0003800000 */
.L_x_184:
[----:B------:R-:W-:Y:S01]  /*5810*/  ISETP.GE.U32.AND P3, PT, R2, 0x180, PT ;  /* 0x000001800200780c */ /* 0x000fe20003f66070 */
[----:B------:R-:W-:-:S12]  /*5820*/  BSSY B0, `(.L_x_186) ;  /* 0x0000030000007945 */ /* 0x000fd80003800000 */
[----:B------:R-:W-:Y:S05]  /*5830*/  @!P3 BRA `(.L_x_187) ;  /* 0x000002e00000b947 */ /* 0x000fea0003800000 */
[--C-:B0-----:R-:W-:Y:S02]  /*5840*/  FADD.FTZ R70, R218, -R228.reuse ;  /* 0x800000e4da467221 */ /* 0x101fe40000010000 */
[--C-:B------:R-:W-:Y:S02]  /*5850*/  FADD.FTZ R230, R225, -R228.reuse ;  /* 0x800000e4e1e67221 */ /* 0x100fe40000010000 */
[C---:B-1----:R-:W-:Y:S02]  /*5860*/  FMUL.FTZ R71, R229.reuse, R70 ;  /* 0x00000046e5477220 */ /* 0x042fe40000410000 */
[----:B------:R-:W-:Y:S02]  /*5870*/  FMUL.FTZ R236, R229, R230 ;  /* 0x000000e6e5ec7220 */ /* 0x000fe40000410000 */
[--C-:B------:R-:W-:Y:S02]  /*5880*/  FADD.FTZ R64, R190, -R228.reuse ;  /* 0x800000e4be407221 */ /* 0x100fe40000010000 */
[----:B------:R-:W-:-:S02]  /*5890*/  FADD.FTZ R66, R193, -R228 ;  /* 0x800000e4c1427221 */ /* 0x000fc40000010000 */
[----:B------:R-:W-:Y:S02]  /*58a0*/  FFMA.FTZ R67, R90, R71, R98 ;  /* 0x000000475a437223 */ /* 0x000fe40000010062 */
[----:B------:R-:W-:Y:S02]  /*58b0*/  FFMA.FTZ R70, R119, R236, R123 ;  /* 0x000000ec77467223 */ /* 0x000fe4000001007b */
[C---:B------:R-:W-:Y:S02]  /*58c0*/  FMUL.FTZ R68, R229.reuse, R64 ;  /* 0x00000040e5447220 */ /* 0x040fe40000410000 */
[----:B------:R-:W-:Y:S01]  /*58d0*/  FMUL.FTZ R69, R229, R66 ;  /* 0x00000042e5457220 */ /* 0x000fe20000410000 */
[----:B------:R-:W-:Y:S01]  /*58e0*/  F2FP.BF16.PACK_AB R67, R70, R67 ;  /* 0x000000434643723e */ /* 0x000fe200000010ff */
[--C-:B------:R-:W-:Y:S02]  /*58f0*/  FADD.FTZ R66, R198, -R228.reuse ;  /* 0x800000e4c6427221 */ /* 0x100fe40000010000 */
[----:B------:R-:W-:-:S02]  /*5900*/  FADD.FTZ R70, R207, -R228 ;  /* 0x800000e4cf467221 */ /* 0x000fc40000010000 */
[--C-:B------:R-:W-:Y:S02]  /*5910*/  FADD.FTZ R230, R208, -R228.reuse ;  /* 0x800000e4d0e67221 */ /* 0x100fe40000010000 */
        /* <DEDUP_REMOVED lines=21> */
[----:B------:R-:W-:Y:S01]  /*5a70*/  FFMA.FTZ R68, R99, R68, R87 ;  /* 0x0000004463447223 */ /* 0x000fe20000010057 */
[----:B------:R-:W-:Y:S01]  /*5a80*/  F2FP.BF16.PACK_AB R70, R235, R232 ;  /* 0x000000e8eb46723e */ /* 0x000fe200000010ff */
[----:B------:R-:W-:Y:S01]  /*5a90*/  FFMA.FTZ R231, R124, R69, R128 ;  /* 0x000000457ce77223 */ /* 0x000fe20000010080 */
[----:B------:R-:W-:Y:S01]  /*5aa0*/  F2FP.BF16.PACK_AB R69, R233, R230 ;  /* 0x000000e6e945723e */ /* 0x000fe200000010ff */
[----:B------:R-:W-:-:S03]  /*5ab0*/  IMAD.MOV.U32 R234, RZ, RZ, 0x10 ;  /* 0x00000010ffea7424 */ /* 0x000fc600078e00ff */
[----:B------:R-:W-:Y:S01]  /*5ac0*/  F2FP.BF16.PACK_AB R68, R231, R68 ;  /* 0x00000044e744723e */ /* 0x000fe200000010ff */
[----:B------:R-:W-:-:S04]  /*5ad0*/  IMAD.WIDE.U32 R232, R187, R234, c[0x0][0x208] ;  /* 0x00008200bbe87625 */ /* 0x000fc800078e00ea */
[C---:B------:R-:W-:Y:S01]  /*5ae0*/  IMAD.WIDE.U32 R230, R187.reuse, R234, c[0x0][0x210] ;  /* 0x00008400bbe67625 */ /* 0x040fe200078e00ea */
[----:B------:R0:W-:Y:S01]  /*5af0*/  STG.E.128 [R232.64], R64 ;  /* 0x00000040e8007986 */ /* 0x0001e2000c101d04 */
[----:B------:R-:W-:-:S03]  /*5b00*/  IADD3 R187, R187, 0x80, RZ ;  /* 0x00000080bbbb7810 */ /* 0x000fc60007ffe0ff */
[----:B------:R0:W-:Y:S04]  /*5b10*/  STG.E.128 [R230.64], R68 ;  /* 0x00000044e6007986 */ /* 0x0001e8000c101d04 */
.L_x_187:
[----:B------:R-:W-:Y:S05]  /*5b20*/  BSYNC B0 ;  /* 0x0000000000007941 */ /* 0x000fea0003800000 */
.L_x_186:
        /* <DEDUP_REMOVED lines=49> */
.L_x_189:
[----:B------:R-:W-:Y:S05]  /*5e40*/  BSYNC B0 ;  /* 0x0000000000007941 */ /* 0x000fea0003800000 */
.L_x_188:
[----:B------:R-:W-:Y:S01]  /*5e50*/  BSSY B0, `(.L_x_190) ;  /* 0x000002f000007945 */ /* 0x000fe20003800000 */
[----:B------:R-:W-:Y:S05]  /*5e60*/  @!P1 BRA `(.L_x_191) ;  /* 0x000002d000009947 */ /* 0x000fea0003800000 */
[--C-:B01----:R-:W-:Y:S02]  /*5e70*/  FADD.FTZ R64, R192, -R228.reuse ;  /* 0x800000e4c0407221 */ /* 0x103fe40000010000 */
[--C-:B------:R-:W-:Y:S02]  /*5e80*/  FADD.FTZ R68, R201, -R228.reuse ;  /* 0x800000e4c9447221 */ /* 0x100fe40000010000 */
[C---:B------:R-:W-:Y:S02]  /*5e90*/  FMUL.FTZ R69, R229.reuse, R64 ;  /* 0x00000040e5457220 */ /* 0x040fe40000410000 */
[----:B------:R-:W-:Y:S02]  /*5ea0*/  FMUL.FTZ R68, R229, R68 ;  /* 0x00000044e5447220 */ /* 0x000fe40000410000 */
[--C-:B------:R-:W-:Y:S02]  /*5eb0*/  FADD.FTZ R66, R202, -R228.reuse ;  /* 0x800000e4ca427221 */ /* 0x100fe40000010000 */
[----:B------:R-:W-:-:S02]  /*5ec0*/  FADD.FTZ R70, R211, -R228 ;  /* 0x800000e4d3467221 */ /* 0x000fc40000010000 */
[--C-:B------:R-:W-:Y:S02]  /*5ed0*/  FADD.FTZ R230, R212, -R228.reuse ;  /* 0x800000e4d4e67221 */ /* 0x100fe40000010000 */
[--C-:B------:R-:W-:Y:S02]  /*5ee0*/  FADD.FTZ R232, R221, -R228.reuse ;  /* 0x800000e4dde87221 */ /* 0x100fe40000010000 */
[--C-:B------:R-:W-:Y:S02]  /*5ef0*/  FADD.FTZ R234, R222, -R228.reuse ;  /* 0x800000e4deea7221 */ /* 0x100fe40000010000 */
[----:B------:R-:W-:Y:S02]  /*5f00*/  FADD.FTZ R228, R227, -R228 ;  /* 0x800000e4e3e47221 */ /* 0x000fe40000010000 */
[----:B------:R-:W-:Y:S02]  /*5f10*/  FFMA.FTZ R64, R79, R69, R158 ;  /* 0x000000454f407223 */ /* 0x000fe4000001009e */
[----:B------:R-:W-:-:S02]  /*5f20*/  FFMA.FTZ R65, R153, R68, R161 ;  /* 0x0000004499417223 */ /* 0x000fc400000100a1 */
[C---:B------:R-:W-:Y:S02]  /*5f30*/  FMUL.FTZ R71, R229.reuse, R66 ;  /* 0x00000042e5477220 */ /* 0x040fe40000410000 */
[----:B------:R-:W-:Y:S01]  /*5f40*/  FMUL.FTZ R70, R229, R70 ;  /* 0x00000046e5467220 */ /* 0x000fe20000410000 */
[----:B------:R-:W-:Y:S01]  /*5f50*/  F2FP.BF16.PACK_AB R64, R65, R64 ;  /* 0x000000404140723e */ /* 0x000fe200000010ff */
[C---:B------:R-:W-:Y:S02]  /*5f60*/  FMUL.FTZ R231, R229.reuse, R230 ;  /* 0x000000e6e5e77220 */ /* 0x040fe40000410000 */
[C---:B------:R-:W-:Y:S02]  /*5f70*/  FMUL.FTZ R232, R229.reuse, R232 ;  /* 0x000000e8e5e87220 */ /* 0x040fe40000410000 */
[C---:B------:R-:W-:Y:S02]  /*5f80*/  FMUL.FTZ R233, R229.reuse, R234 ;  /* 0x000000eae5e97220 */ /* 0x040fe40000410000 */
[----:B------:R-:W-:-:S02]  /*5f90*/  FMUL.FTZ R230, R229, R228 ;  /* 0x000000e4e5e67220 */ /* 0x000fc40000410000 */
        /* <DEDUP_REMOVED lines=8> */
[----:B------:R-:W-:-:S02]  /*6020*/  FFMA.FTZ R228, R166, R69, R175 ;  /* 0x00000045a6e47223 */ /* 0x000fc400000100af */
[----:B------:R-:W-:Y:S01]  /*6030*/  FFMA.FTZ R69, R168, R71, R177 ;  /* 0x00000047a8457223 */ /* 0x000fe200000100b1 */
[----:B------:R-:W-:Y:S01]  /*6040*/  F2FP.BF16.PACK_AB R67, R234, R229 ;  /* 0x000000e5ea43723e */ /* 0x000fe200000010ff */
        /* <DEDUP_REMOVED lines=8> */
[----:B------:R-:W-:Y:S01]  /*60d0*/  IMAD.MOV.U32 R236, RZ, RZ, 0x10 ;  /* 0x00000010ffec7424 */ /* 0x000fe200078e00ff */
[----:B------:R-:W-:Y:S02]  /*60e0*/  F2FP.BF16.PACK_AB R69, R230, R69 ;  /* 0x00000045e645723e */ /* 0x000fe400000010ff */
[----:B------:R-:W-:Y:S01]  /*60f0*/  F2FP.BF16.PACK_AB R71, R234, R71 ;  /* 0x00000047ea47723e */ /* 0x000fe200000010ff */
[----:B------:R-:W-:-:S04]  /*6100*/  IMAD.WIDE.U32 R228, R187, R236, c[0x0][0x208] ;  /* 0x00008200bbe47625 */ /* 0x000fc800078e00ec */
[----:B------:R-:W-:Y:S01]  /*6110*/  IMAD.WIDE.U32 R230, R187, R236, c[0x0][0x210] ;  /* 0x00008400bbe67625 */ /* 0x000fe200078e00ec */
[----:B------:R0:W-:Y:S04]  /*6120*/  STG.E.128 [R228.64], R64 ;  /* 0x00000040e4007986 */ /* 0x0001e8000c101d04 */
[----:B------:R0:W-:Y:S02]  /*6130*/  STG.E.128 [R230.64], R68 ;  /* 0x00000044e6007986 */ /* 0x0001e4000c101d04 */
.L_x_191:
[----:B------:R-:W-:Y:S05]  /*6140*/  BSYNC B0 ;  /* 0x0000000000007941 */ /* 0x000fea0003800000 */
.L_x_190:
[----:B------:R-:W-:Y:S02]  /*6150*/  LOP3.LUT P3, RZ, R179, 0xff, RZ, 0xc0, !PT ;  /* 0x000000ffb3ff7812 */ /* 0x000fe4000786c0ff */
[----:B------:R-:W-:Y:S02]  /*6160*/  IADD3 R180, R180, c[0x0][0x160], RZ ;  /* 0x00005800b4b47a10 */ /* 0x000fe40007ffe0ff */
[----:B------:R-:W-:Y:S02]  /*6170*/  SEL R179, RZ, 0x1, P3 ;  /* 0x00000001ffb37807 */ /* 0x000fe40001800000 */
[----:B------:R-:W-:-:S13]  /*6180*/  ISETP.GE.AND P3, PT, R180, c[0x0][0x164], PT ;  /* 0x00005900b4007a0c */ /* 0x000fda0003f66270 */
[----:B01---5:R-:W-:Y:S01]  /*6190*/  @P3 CALL.REL.NOINC `(.L_x_192) ;  /* 0x0000001000003944 */ /* 0x023fe20003c00000 */
[----:B------:R-:W-:Y:S05]  /*61a0*/  BRA `(.L_x_193) ;  /* 0xffffb34000007947 */ /* 0x000fea000383ffff */
.L_x_192:
[----:B------:R-:W-:Y:S05]  /*61b0*/  EXIT ;  /* 0x000000000000794d */ /* 0x000fea0003800000 */
.L_x_180:
[----:B------:R-:W-:Y:S01]  /*61c0*/  IMAD.MOV.U32 R65, RZ, RZ, R64 ;  /* 0x000000ffff417224 */ /* 0x000fe200078e0040 */
[----:B------:R-:W-:Y:S01]  /*61d0*/  MOV R66, 0x6220 ;  /* 0x0000622000427802 */ /* 0x000fe20000000f00 */
[----:B------:R-:W-:Y:S02]  /*61e0*/  IMAD.MOV.U32 R228, RZ, RZ, 0x1 ;  /* 0x00000001ffe47424 */ /* 0x000fe400078e00ff */
[----:B------:R-:W-:Y:S02]  /*61f0*/  IMAD.MOV.U32 R70, RZ, RZ, 0x1f ;  /* 0x0000001fff467424 */ /* 0x000fe400078e00ff */
[----:B------:R-:W-:Y:S02]  /*6200*/  IMAD.MOV.U32 R71, RZ, RZ, -0x1 ;  /* 0xffffffffff477424 */ /* 0x000fe400078e00ff */
[----:B-----5:R-:W-:Y:S05]  /*6210*/  CALL.REL.NOINC `($__internal_0_$__cuda_sm70_shflsync_bfly_p) ;  /* 0x000008b000007944 */ /* 0x020fea0003c00000 */
[----:B01----:R-:W-:Y:S01]  /*6220*/  IMAD.MOV.U32 R65, RZ, RZ, R228 ;  /* 0x000000ffff417224 */ /* 0x003fe200078e00e4 */
[----:B------:R-:W-:Y:S05]  /*6230*/  BRA `(.L_x_194) ;  /* 0xffffe54000007947 */ /* 0x000fea000383ffff */
.L_x_181:
[----:B------:R-:W-:Y:S01]  /*6240*/  IMAD.MOV.U32 R228, RZ, RZ, 0x2 ;  /* 0x00000002ffe47424 */ /* 0x000fe200078e00ff */
[----:B------:R-:W-:Y:S01]  /*6250*/  MOV R66, 0x6290 ;  /* 0x0000629000427802 */ /* 0x000fe20000000f00 */
[----:B------:R-:W-:Y:S02]  /*6260*/  IMAD.MOV.U32 R70, RZ, RZ, 0x1f ;  /* 0x0000001fff467424 */ /* 0x000fe400078e00ff */
[----:B------:R-:W-:-:S02]  /*6270*/  IMAD.MOV.U32 R71, RZ, RZ, -0x1 ;  /* 0xffffffffff477424 */ /* 0x000fc400078e00ff */
[----:B0----5:R-:W-:Y:S05]  /*6280*/  CALL.REL.NOINC `($__internal_0_$__cuda_sm70_shflsync_bfly_p) ;  /* 0x0000084000007944 */ /* 0x021fea0003c00000 */
[----:B01----:R-:W-:Y:S01]  /*6290*/  FADD.FTZ R65, R65, R228 ;  /* 0x000000e441417221 */ /* 0x003fe20000010000 */
[----:B------:R-:W-:Y:S01]  /*62a0*/  MOV R66, 0x62f0 ;  /* 0x000062f000427802 */ /* 0x000fe20000000f00 */
[----:B------:R-:W-:-:S02]  /*62b0*/  IMAD.MOV.U32 R228, RZ, RZ, 0x4 ;  /* 0x00000004ffe47424 */ /* 0x000fc400078e00ff */
[----:B------:R-:W-:Y:S02]  /*62c0*/  IMAD.MOV.U32 R70, RZ, RZ, 0x1f ;  /* 0x0000001fff467424 */ /* 0x000fe400078e00ff */
[----:B------:R-:W-:Y:S02]  /*62d0*/  IMAD.MOV.U32 R71, RZ, RZ, -0x1 ;  /* 0xffffffffff477424 */ /* 0x000fe400078e00ff */
[----:B------:R-:W-:Y:S05]  /*62e0*/  CALL.REL.NOINC `($__internal_0_$__cuda_sm70_shflsync_bfly_p) ;  /* 0x000007e000007944 */ /* 0x000fea0003c00000 */
[----:B01----:R-:W-:Y:S01]  /*62f0*/  FADD.FTZ R65, R65, R228 ;  /* 0x000000e441417221 */ /* 0x003fe20000010000 */
[----:B------:R-:W-:Y:S01]  /*6300*/  MOV R66, 0x6350 ;  /* 0x0000635000427802 */ /* 0x000fe20000000f00 */
[----:B------:R-:W-:Y:S02]  /*6310*/  IMAD.MOV.U32 R228, RZ, RZ, 0x8 ;  /* 0x00000008ffe47424 */ /* 0x000fe400078e00ff */
[----:B------:R-:W-:Y:S02]  /*6320*/  IMAD.MOV.U32 R70, RZ, RZ, 0x1f ;  /* 0x0000001fff467424 */ /* 0x000fe400078e00ff */
[----:B------:R-:W-:Y:S02]  /*6330*/  IMAD.MOV.U32 R71, RZ, RZ, -0x1 ;  /* 0xffffffffff477424 */ /* 0x000fe400078e00ff */
[----:B------:R-:W-:Y:S05]  /*6340*/  CALL.REL.NOINC `($__internal_0_$__cuda_sm70_shflsync_bfly_p) ;  /* 0x0000078000007944 */ /* 0x000fea0003c00000 */
[----:B01----:R-:W-:Y:S01]  /*6350*/  FADD.FTZ R65, R65, R228 ;  /* 0x000000e441417221 */ /* 0x003fe20000010000 */
[----:B------:R-:W-:Y:S01]  /*6360*/  MOV R66, 0x63b0 ;  /* 0x000063b000427802 */ /* 0x000fe20000000f00 */
[----:B------:R-:W-:-:S02]  /*6370*/  IMAD.MOV.U32 R228, RZ, RZ, 0x10 ;  /* 0x00000010ffe47424 */ /* 0x000fc400078e00ff */
[----:B------:R-:W-:Y:S02]  /*6380*/  IMAD.MOV.U32 R70, RZ, RZ, 0x1f ;  /* 0x0000001fff467424 */ /* 0x000fe400078e00ff */
[----:B------:R-:W-:Y:S02]  /*6390*/  IMAD.MOV.U32 R71, RZ, RZ, -0x1 ;  /* 0xffffffffff477424 */ /* 0x000fe400078e00ff */
[----:B------:R-:W-:Y:S05]  /*63a0*/  CALL.REL.NOINC `($__internal_0_$__cuda_sm70_shflsync_bfly_p) ;  /* 0x0000072000007944 */ /* 0x000fea0003c00000 */
[----:B-1----:R-:W-:Y:S02]  /*63b0*/  FADD.FTZ R64, R65, R228 ;  /* 0x000000e441407221 */ /* 0x002fe40000010000 */
[----:B------:R-:W-:Y:S02]  /*63c0*/  IMAD.MOV.U32 R228, RZ, RZ, 0x1 ;  /* 0x00000001ffe47424 */ /* 0x000fe400078e00ff */
[----:B------:R-:W-:Y:S02]  /*63d0*/  FMUL.FTZ R64, R173, R64 ;  /* 0x00000040ad407220 */ /* 0x000fe40000410000 */
[----:B0-----:R-:W-:Y:S02]  /*63e0*/  IMAD.MOV.U32 R71, RZ, RZ, -0x1 ;  /* 0xffffffffff477424 */ /* 0x001fe400078e00ff */
[----:B------:R-:W-:-:S02]  /*63f0*/  FADD.FTZ R65, R186, -R64 ;  /* 0x80000040ba417221 */ /* 0x000fc40000010000 */
[--C-:B------:R-:W-:Y:S02]  /*6400*/  FADD.FTZ R66, R197, -R64.reuse ;  /* 0x80000040c5427221 */ /* 0x100fe40000010000 */
[----:B------:R-:W-:Y:S02]  /*6410*/  FFMA.FTZ R65, R65, R65, RZ ;  /* 0x0000004141417223 */ /* 0x000fe400000100ff */
[--C-:B------:R-:W-:Y:S02]  /*6420*/  FADD.FTZ R70, R196, -R64.reuse ;  /* 0x80000040c4467221 */ /* 0x100fe40000010000 */
[----:B------:R-:W-:Y:S02]  /*6430*/  FFMA.FTZ R65, R66, R66, R65 ;  /* 0x0000004242417223 */ /* 0x000fe40000010041 */
[----:B------:R-:W-:Y:S02]  /*6440*/  FADD.FTZ R66, R203, -R64 ;  /* 0x80000040cb427221 */ /* 0x000fe40000010000 */
[----:B------:R-:W-:-:S02]  /*6450*/  FFMA.FTZ R65, R70, R70, R65 ;  /* 0x0000004646417223 */ /* 0x000fc40000010041 */
[--C-:B------:R-:W-:Y:S02]  /*6460*/  FADD.FTZ R70, R204, -R64.reuse ;  /* 0x80000040cc467221 */ /* 0x100fe40000010000 */
[----:B------:R-:W-:Y:S02]  /*6470*/  FFMA.FTZ R65, R66, R66, R65 ;  /* 0x0000004242417223 */ /* 0x000fe40000010041 */
        /* <DEDUP_REMOVED lines=8> */
[--C-:B------:R-:W-:Y:S02]  /*6500*/  FADD.FTZ R66, R189, -R64.reuse ;  /* 0x80000040bd427221 */ /* 0x100fe40000010000 */
[----:B------:R-:W-:Y:S01]  /*6510*/  FADD.FTZ R69, R194, -R64 ;  /* 0x80000040c2457221 */ /* 0x000fe20000010000 */
[----:B------:R-:W-:Y:S01]  /*6520*/  FSEL R65, R65, RZ, P0 ;  /* 0x000000ff41417208 */ /* 0x000fe20000000000 */
[----:B------:R-:W-:-:S04]  /*6530*/  IMAD.MOV.U32 R70, RZ, RZ, 0x1f ;  /* 0x0000001fff467424 */ /* 0x000fc800078e00ff */
        /* <DEDUP_REMOVED lines=60> */
[----:B------:R-:W-:Y:S01]  /*6900*/  @P6 FFMA.FTZ R65, R67, R67, R66 ;  /* 0x0000004343416223 */ /* 0x000fe20000010042 */
[----:B------:R-:W-:Y:S02]  /*6910*/  MOV R66, 0x6930 ;  /* 0x0000693000427802 */ /* 0x000fe40000000f00 */
        /* <DEDUP_REMOVED lines=9> */
[----:B------:R-:W-:Y:S02]  /*69b0*/  IMAD.MOV.U32 R228, RZ, RZ, 0x4 ;  /* 0x00000004ffe47424 */ /* 0x000fe400078e00ff */
[----:B------:R-:W-:-:S02]  /*69c0*/  IMAD.MOV.U32 R70, RZ, RZ, 0x1f ;  /* 0x0000001fff467424 */ /* 0x000fc400078e00ff */
        /* <DEDUP_REMOVED lines=8> */
[----:B-1----:R-:W-:Y:S01]  /*6a50*/  FADD.FTZ R69, R65, R228 ;  /* 0x000000e441457221 */ /* 0x002fe20000010000 */
[----:B------:R-:W-:Y:S01]  /*6a60*/  MOV R66, 0x6ac0 ;  /* 0x00006ac000427802 */ /* 0x000fe20000000f00 */
[----:B------:R-:W-:Y:S02]  /*6a70*/  IMAD.MOV.U32 R228, RZ, RZ, 0x10 ;  /* 0x00000010ffe47424 */ /* 0x000fe400078e00ff */
[----:B0-----:R-:W-:-:S02]  /*6a80*/  IMAD.MOV.U32 R70, RZ, RZ, 0x1f ;  /* 0x0000001fff467424 */ /* 0x001fc400078e00ff */
[----:B------:R-:W-:Y:S02]  /*6a90*/  IMAD.MOV.U32 R71, RZ, RZ, -0x1 ;  /* 0xffffffffff477424 */ /* 0x000fe400078e00ff */
[----:B------:R-:W-:Y:S02]  /*6aa0*/  IMAD.MOV.U32 R65, RZ, RZ, R69 ;  /* 0x000000ffff417224 */ /* 0x000fe400078e0045 */
[----:B------:R-:W-:Y:S05]  /*6ab0*/  CALL.REL.NOINC `($__internal_0_$__cuda_sm70_shflsync_bfly_p) ;  /* 0x0000001000007944 */ /* 0x000fea0003c00000 */
[----:B01----:R-:W-:Y:S05]  /*6ac0*/  BRA `(.L_x_195) ;  /* 0xffffe30000007947 */ /* 0x003fea000383ffff */
        .weak           $__internal_0_$__cuda_sm70_shflsync_bfly_p
        .type           $__internal_0_$__cuda_sm70_shflsync_bfly_p,@function
        .size           $__internal_0_$__cuda_sm70_shflsync_bfly_p,(.L_x_32940 - $__internal_0_$__cuda_sm70_shflsync_bfly_p)
$__internal_0_$__cuda_sm70_shflsync_bfly_p:
[----:B------:R-:W-:Y:S01]  /*6ad0*/  IMAD.MOV.U32 R67, RZ, RZ, 0x0 ;  /* 0x00000000ff437424 */ /* 0x000fe200078e00ff */
[----:B------:R-:W-:Y:S04]  /*6ae0*/  WARPSYNC R71 ;  /* 0x0000004700007348 */ /* 0x000fe80003800000 */
[----:B------:R0:W1:Y:S01]  /*6af0*/  SHFL.BFLY PT, R228, R65, R228, R70 ;  /* 0x0c0000e441e47389 */ /* 0x00006200000e0046 */
[----:B------:R-:W-:Y:S05]  /*6b00*/  RET.REL.NODEC R66 `(_ZN10layer_norm31ln_parallel_residual_fwd_kernelINS_13Kernel_traitsI13__nv_bfloat16S2_S2_S2_fjLj5120ELj1ELj1ELj4ELj16ENS_18Kernel_traits_baseILj5120ES2_S2_S2_S2_fjLj128EEEEELb0ELb0ELb0EEEvNS_9FwdParamsE) ;  /* 0xffff94f042007950 */ /* 0x000fea0003c3ffff */
.L_x_196:
[----:B------:R-:W-:-:S00]  /*6b10*/  BRA `(.L_x_196) ;  /* 0xfffffff000007947 */ /* 0x000fc0000383ffff */
[----:B------:R-:W-:-:S00]  /*6b20*/  NOP ;  /* 0x0000000000007918 */ /* 0x000fc00000000000 */
        /* <DEDUP_REMOVED lines=13> */
.L_x_32940:


//--------------------- .text._ZN10layer_norm31ln_parallel_residual_fwd_kernelINS_13Kernel_traitsI13__nv_bfloat16S2_S2_S2_fjLj5120ELj1ELj1ELj4ELj16ENS_18Kernel_traits_baseILj5120ES2_S2_S2_S2_fjLj128EEEEELb0ELb0ELb1EEEvNS_9FwdParamsE --------------------------
	.section	.text._ZN10layer_norm31ln_parallel_residual_fwd_kernelINS_13Kernel_traitsI13__nv_bfloat16S2_S2_S2_fjLj5120ELj1ELj1ELj4ELj16ENS_18Kernel_traits_baseILj5120ES2_S2_S2_S2_fjLj128EEEEELb0ELb0ELb1EEEvNS_9FwdParamsE,"ax",@progbits
	.sectioninfo	@"SHI_REGISTERS=232"
	.align	128
        .global         _ZN10layer_norm31ln_parallel_residual_fwd_kernelINS_13Kernel_traitsI13__nv_bfloat16S2_S2_S2_fjLj5120ELj1ELj1ELj4ELj16ENS_18Kernel_traits_baseILj5120ES2_S2_S2_S2_fjLj128EEEEELb0ELb0ELb1EEEvNS_9FwdParamsE
        .type           _ZN10layer_norm31ln_parallel_residual_fwd_kernelINS_13Kernel_traitsI13__nv_bfloat16S2_S2_S2_fjLj5120ELj1ELj1ELj4ELj16ENS_18Kernel_traits_baseILj5120ES2_S2_S2_S2_fjLj128EEEEELb0ELb0ELb1EEEvNS_9FwdParamsE,@function
        .size           _ZN10layer_norm31ln_parallel_residual_fwd_kernelINS_13Kernel_traitsI13__nv_bfloat16S2_S2_S2_fjLj5120ELj1ELj1ELj4ELj16ENS_18Kernel_traits_baseILj5120ES2_S2_S2_S2_fjLj128EEEEELb0ELb0ELb1EEEvNS_9FwdParamsE,(.L_x_32941 - _ZN10layer_norm31ln_parallel_residual_fwd_kernelINS_13Kernel_traitsI13__nv_bfloat16S2_S2_S2_fjLj5120ELj1ELj1ELj4ELj16ENS_18Kernel_traits_baseILj5120ES2_S2_S2_S2_fjLj128EEEEELb0ELb0ELb1EEEvNS_9FwdParamsE)
        .other          _ZN10layer_norm31ln_parallel_residual_fwd_kernelINS_13Kernel_traitsI13__nv_bfloat16S2_S2_S2_fjLj5120ELj1ELj1ELj4ELj16ENS_18Kernel_traits_baseILj5120ES2_S2_S2_S2_fjLj128EEEEELb0ELb0ELb1EEEvNS_9FwdParamsE,@"STO_CUDA_ENTRY STV_DEFAULT"
_ZN10layer_norm31ln_parallel_residual_fwd_kernelINS_13Kernel_traitsI13__nv_bfloat16S2_S2_S2_fjLj5120ELj1ELj1ELj4ELj16ENS_18Kernel_traits_baseILj5120ES2_S2_S2_S2_fjLj128EEEEELb0ELb0ELb1EEEvNS_9FwdParamsE:
.text._ZN10layer_norm31ln_parallel_residual_fwd_kernelINS_13Kernel_traitsI13__nv_bfloat16S2_S2_S2_fjLj5120ELj1ELj1ELj4ELj16ENS_18Kernel_traits_baseILj5120ES2_S2_S2_S2_fjLj128EEEEELb0ELb0ELb1EEEvNS_9FwdParamsE:
[----:B------:R-:W-:Y:S02]  /*0000*/  IMAD.MOV.U32 R1, RZ, RZ, c[0x0][0x28] ;  /* 0x00000a00ff017624 */ /* 0x000fe400078e00ff */
[----:B------:R-:W0:Y:S01]  /*0010*/  S2R R165, SR_TID.X ;  /* 0x0000000000a57919 */ /* 0x000e220000002100 */
[----:B------:R-:W-:Y:S01]  /*0020*/  ISETP.NE.U32.AND P2, PT, RZ, c[0x0][0x220], PT ;  /* 0x00008800ff007a0c */ /* 0x000fe20003f45070 */
[----:B------:R-:W-:Y:S01]  /*0030*/  ULDC.64 UR4, c[0x0][0x118] ;  /* 0x0000460000047ab9 */ /* 0x000fe20000000a00 */
[----:B------:R-:W-:Y:S02]  /*0040*/  ISETP.NE.U32.AND P1, PT, RZ, c[0x0][0x218], PT ;  /* 0x00008600ff007a0c */ /* 0x000fe40003f25070 */
[----:B------:R-:W-:Y:S01]  /*0050*/  ISETP.NE.AND.EX P2, PT, RZ, c[0x0][0x224], PT, P2 ;  /* 0x00008900ff007a0c */ /* 0x000fe20003f45320 */
[----:B------:R-:W1:Y:S01]  /*0060*/  S2UR UR6, SR_CTAID.X ;  /* 0x00000000000679c3 */ /* 0x000e620000002500 */
[----:B------:R-:W-:Y:S01]  /*0070*/  ISETP.NE.AND.EX P1, PT, RZ, c[0x0][0x21c], PT, P1 ;  /* 0x00008700ff007a0c */ /* 0x000fe20003f25310 */
[C---:B0-----:R-:W-:Y:S01]  /*0080*/  IMAD.SHL.U32 R0, R165.reuse, 0x10, RZ ;  /* 0x00000010a5007824 */ /* 0x041fe200078e00ff */
[----:B------:R-:W-:-:S04]  /*0090*/  LOP3.LUT R176, R165, 0x7f, RZ, 0xc0, !PT ;  /* 0x0000007fa5b07812 */ /* 0x000fc800078ec0ff */
[----:B------:R-:W-:Y:S01]  /*00a0*/  LOP3.LUT R0, R0, 0x7f0, RZ, 0xc0, !PT ;  /* 0x000007f000007812 */ /* 0x000fe200078ec0ff */
[----:B------:R-:W-:-:S03]  /*00b0*/  IMAD.SHL.U32 R64, R176, 0x10, RZ ;  /* 0x00000010b0407824 */ /* 0x000fc600078e00ff */
[----:B------:R-:W-:-:S05]  /*00c0*/  IADD3 R2, P0, R0, c[0x0][0x218], RZ ;  /* 0x0000860000027a10 */ /* 0x000fca0007f1e0ff */
[----:B------:R-:W-:Y:S01]  /*00d0*/  IMAD.X R3, RZ, RZ, c[0x0][0x21c], P0 ;  /* 0x00008700ff037624 */ /* 0x000fe200000e06ff */
[----:B------:R-:W-:-:S04]  /*00e0*/  IADD3 R4, P0, R64, c[0x0][0x220], RZ ;  /* 0x0000880040047a10 */ /* 0x000fc80007f1e0ff */
[----:B------:R-:W-:Y:S01]  /*00f0*/  IADD3.X R5, RZ, c[0x0][0x224], RZ, P0, !PT ;  /* 0x00008900ff057a10 */ /* 0x000fe200007fe4ff */
[----:B------:R0:W5:Y:S04]  /*0100*/  @P1 LDG.E.128 R68, [R2.64] ;  /* 0x0000000402441981 */ /* 0x000168000c1e1d00 */
[----:B------:R2:W5:Y:S04]  /*0110*/  @P2 LDG.E.128 R56, [R4.64] ;  /* 0x0000000404382981 */ /* 0x000568000c1e1d00 */
[----:B------:R2:W5:Y:S04]  /*0120*/  @P2 LDG.E.128 R52, [R4.64+0x800] ;  /* 0x0008000404342981 */ /* 0x000568000c1e1d00 */
[----:B------:R2:W5:Y:S04]  /*0130*/  @P2 LDG.E.128 R48, [R4.64+0x1000] ;  /* 0x0010000404302981 */ /* 0x000568000c1e1d00 */
[----:B------:R2:W5:Y:S04]  /*0140*/  @P2 LDG.E.128 R44, [R4.64+0x1800] ;  /* 0x00180004042c2981 */ /* 0x000568000c1e1d00 */
[----:B------:R2:W5:Y:S01]  /*0150*/  @P2 LDG.E.128 R40, [R4.64+0x2000] ;  /* 0x0020000404282981 */ /* 0x000562000c1e1d00 */
[----:B-1----:R-:W-:-:S03]  /*0160*/  LEA.HI R165, R165, UR6, RZ, 0x19 ;  /* 0x00000006a5a57c11 */ /* 0x002fc6000f8fc8ff */
[----:B------:R0:W5:Y:S01]  /*0170*/  @P1 LDG.E.128 R72, [R2.64+0x800] ;  /* 0x0008000402481981 */ /* 0x000162000c1e1d00 */
[----:B------:R-:W-:Y:S02]  /*0180*/  ISETP.GE.AND P0, PT, R165, c[0x0][0x164], PT ;  /* 0x00005900a5007a0c */ /* 0x000fe40003f06270 */
[----:B------:R-:W-:Y:S01]  /*0190*/  IADD3 R64, P4, R64, c[0x0][0x1b8], RZ ;  /* 0x00006e0040407a10 */ /* 0x000fe20007f9e0ff */
[----:B------:R0:W5:Y:S04]  /*01a0*/  @P1 LDG.E.128 R76, [R2.64+0x1000] ;  /* 0x00100004024c1981 */ /* 0x000168000c1e1d00 */
[----:B------:R0:W5:Y:S04]  /*01b0*/  @P1 LDG.E.128 R80, [R2.64+0x1800] ;  /* 0x0018000402501981 */ /* 0x000168000c1e1d00 */
[----:B------:R0:W5:Y:S01]  /*01c0*/  @P1 LDG.E.128 R60, [R2.64+0x2000] ;  /* 0x00200004023c1981 */ /* 0x000162000c1e1d00 */
[----:B------:R-:W-:Y:S01]  /*01d0*/  IMAD.X R65, RZ, RZ, c[0x0][0x1bc], P4 ;  /* 0x00006f00ff417624 */ /* 0x000fe200020e06ff */
[----:B0-----:R-:W-:-:S05]  /*01e0*/  IADD3 R2, P3, R0, c[0x0][0x1b0], RZ ;  /* 0x00006c0000027a10 */ /* 0x001fca0007f7e0ff */
[----:B------:R-:W-:Y:S01]  /*01f0*/  IMAD.X R3, RZ, RZ, c[0x0][0x1b4], P3 ;  /* 0x00006d00ff037624 */ /* 0x000fe200018e06ff */
[----:B------:R-:W-:Y:S07]  /*0200*/  @P0 EXIT ;  /* 0x000000000000094d */ /* 0x000fee0003800000 */
[----:B--2---:R0:W5:Y:S04]  /*0210*/  LDG.E.128 R112, [R2.64] ;  /* 0x0000000402707981 */ /* 0x004168000c1e1d00 */
[----:B------:R0:W5:Y:S04]  /*0220*/  LDG.E.128 R36, [R2.64+0x800] ;  /* 0x0008000402247981 */ /* 0x000168000c1e1d00 */
[----:B------:R0:W5:Y:S04]  /*0230*/  LDG.E.128 R32, [R2.64+0x1000] ;  /* 0x0010000402207981 */ /* 0x000168000c1e1d00 */
[----:B------:R0:W5:Y:S04]  /*0240*/  LDG.E.128 R28, [R2.64+0x1800] ;  /* 0x00180004021c7981 */ /* 0x000168000c1e1d00 */
[----:B------:R0:W5:Y:S04]  /*0250*/  LDG.E.128 R24, [R2.64+0x2000] ;  /* 0x0020000402187981 */ /* 0x000168000c1e1d00 */
[----:B------:R0:W5:Y:S04]  /*0260*/  LDG.E.128 R20, [R64.64] ;  /* 0x0000000440147981 */ /* 0x000168000c1e1d00 */
[----:B------:R0:W5:Y:S04]  /*0270*/  LDG.E.128 R16, [R64.64+0x800] ;  /* 0x0008000440107981 */ /* 0x000168000c1e1d00 */
[----:B------:R0:W5:Y:S04]  /*0280*/  LDG.E.128 R12, [R64.64+0x1000] ;  /* 0x00100004400c7981 */ /* 0x000168000c1e1d00 */
[----:B------:R0:W5:Y:S04]  /*0290*/  LDG.E.128 R8, [R64.64+0x1800] ;  /* 0x0018000440087981 */ /* 0x000168000c1e1d00 */
[----:B------:R0:W5:Y:S01]  /*02a0*/  LDG.E.128 R4, [R64.64+0x2000] ;  /* 0x0020000440047981 */ /* 0x000162000c1e1d00 */
[----:B------:R-:W-:Y:S01]  /*02b0*/  IMAD.MOV.U32 R0, RZ, RZ, c[0x0][0x180] ;  /* 0x00006000ff007624 */ /* 0x000fe200078e00ff */
[----:B-----5:R-:W-:Y:S01]  /*02c0*/  @!P1 CS2R R68, SRZ ;  /* 0x0000000000449805 */ /* 0x020fe2000001ff00 */
[----:B------:R-:W-:Y:S01]  /*02d0*/  @!P1 CS2R R70, SRZ ;  /* 0x0000000000469805 */ /* 0x000fe2000001ff00 */
[----:B------:R-:W-:Y:S01]  /*02e0*/  @!P1 CS2R R72, SRZ ;  /* 0x0000000000489805 */ /* 0x000fe2000001ff00 */
[----:B------:R-:W-:Y:S01]  /*02f0*/  @!P1 CS2R R74, SRZ ;  /* 0x00000000004a9805 */ /* 0x000fe2000001ff00 */
[----:B------:R-:W-:Y:S01]  /*0300*/  LOP3.LUT P0, RZ, R0, c[0x0][0x178], RZ, 0xfc, !PT ;  /* 0x00005e0000ff7a12 */ /* 0x000fe2000780fcff */
[----:B------:R-:W-:Y:S01]  /*0310*/  @!P1 CS2R R76, SRZ ;  /* 0x00000000004c9805 */ /* 0x000fe2000001ff00 */
        /* <DEDUP_REMOVED lines=15> */
[----:B------:R-:W-:Y:S01]  /*0410*/  MOV R0, c[0x0][0x184] ;  /* 0x0000610000007a02 */ /* 0x000fe20000000f00 */
[----:B------:R-:W-:Y:S01]  /*0420*/  IMAD.MOV.U32 R166, RZ, RZ, 0x1 ;  /* 0x00000001ffa67424 */ /* 0x000fe200078e00ff */
[----:B------:R-:W-:Y:S01]  /*0430*/  PRMT R88, RZ, 0x7610, R68 ;  /* 0x00007610ff587816 */ /* 0x000fe20000000044 */
[----:B------:R-:W-:Y:S01]  /*0440*/  ULDC.U8 UR6, c[0x0][0x1f0] ;  /* 0x00007c0000067ab9 */ /* 0x000fe20000000000 */
[----:B------:R-:W-:-:S02]  /*0450*/  LOP3.LUT P0, RZ, R0, c[0x0][0x17c], RZ, 0xfc, P0 ;  /* 0x00005f0000ff7a12 */ /* 0x000fc4000000fcff */
        /* <DEDUP_REMOVED lines=78> */
[----:B0-----:R-:W-:Y:S02]  /*0940*/  PRMT R172, RZ, 0x7610, R43 ;  /* 0x00007610ffac7816 */ /* 0x001fe4000000002b */
.L_x_360:
[----:B------:R-:W-:Y:S01]  /*0950*/  IMAD R2, R165, c[0x0][0x168], RZ ;  /* 0x00005a00a5027a24 */ /* 0x000fe200078e02ff */
[----:B------:R-:W-:Y:S01]  /*0960*/  ISETP.NE.U32.AND P1, PT, RZ, c[0x0][0x178], PT ;  /* 0x00005e00ff007a0c */ /* 0x000fe20003f25070 */
[----:B------:R-:W-:Y:S01]  /*0970*/  IMAD.MOV.U32 R69, RZ, RZ, 0x10 ;  /* 0x00000010ff457424 */ /* 0x000fe200078e00ff */
[----:B------:R-:W-:Y:S02]  /*0980*/  ISETP.NE.U32.AND P2, PT, RZ, c[0x0][0x180], PT ;  /* 0x00006000ff007a0c */ /* 0x000fe40003f45070 */
[----:B------:R-:W-:Y:S02]  /*0990*/  SHF.R.S32.HI R3, RZ, 0x1f, R2 ;  /* 0x0000001fff037819 */ /* 0x000fe40000011402 */
[----:B------:R-:W-:Y:S02]  /*09a0*/  ISETP.NE.AND.EX P1, PT, RZ, c[0x0][0x17c], PT, P1 ;  /* 0x00005f00ff007a0c */ /* 0x000fe40003f25310 */
[----:B------:R-:W-:Y:S02]  /*09b0*/  LEA.HI R3, R3, R2, RZ, 0x3 ;  /* 0x0000000203037211 */ /* 0x000fe400078f18ff */
[----:B------:R-:W-:-:S02]  /*09c0*/  ISETP.NE.AND.EX P2, PT, RZ, c[0x0][0x184], PT, P2 ;  /* 0x00006100ff007a0c */ /* 0x000fc40003f45320 */
[----:B------:R-:W-:-:S05]  /*09d0*/  LEA.HI.SX32 R80, R3, R176, 0x1d ;  /* 0x000000b003507211 */ /* 0x000fca00078feaff */
[----:B------:R-:W-:-:S04]  /*09e0*/  IMAD.WIDE.U32 R52, R80, R69, c[0x0][0x170] ;  /* 0x00005c0050347625 */ /* 0x000fc800078e0045 */
[CC--:B------:R-:W-:Y:S02]  /*09f0*/  @P1 IMAD.WIDE.U32 R2, R80.reuse, R69.reuse, c[0x0][0x178] ;  /* 0x00005e0050021625 */ /* 0x0c0fe400078e0045 */
[----:B------:R-:W2:Y:S02]  /*0a00*/  LDG.E.128 R52, [R52.64] ;  /* 0x0000000434347981 */ /* 0x000ea4000c1e1d00 */
[----:B------:R-:W-:Y:S02]  /*0a10*/  @P2 IMAD.WIDE.U32 R56, R80, R69, c[0x0][0x180] ;  /* 0x0000600050382625 */ /* 0x000fe400078e0045 */
[----:B------:R0:W5:Y:S04]  /*0a20*/  @P1 LDG.E.128 R40, [R2.64] ;  /* 0x0000000402281981 */ /* 0x000168000c1e1d00 */
        /* <DEDUP_REMOVED lines=10> */
.L_x_198:
[----:B-----5:R-:W-:-:S05]  /*0ad0*/  PRMT R2, RZ, 0x5410, R44 ;  /* 0x00005410ff027816 */ /* 0x020fca000000002c */
[----:B------:R-:W-:Y:S01]  /*0ae0*/  FADD.FTZ R61, R61, R2 ;  /* 0x000000023d3d7221 */ /* 0x000fe20000010000 */
[----:B------:R-:W-:Y:S05]  /*0af0*/  BRA `(.L_x_199) ;  /* 0x0000004000007947 */ /* 0x000fea0003800000 */
.L_x_197:
[----:B0----5:R-:W-:-:S05]  /*0b00*/  PRMT R2, RZ, 0x5410, R40 ;  /* 0x00005410ff027816 */ /* 0x021fca0000000028 */
[----:B------:R-:W-:Y:S01]  /*0b10*/  FADD.FTZ R61, R61, R2 ;  /* 0x000000023d3d7221 */ /* 0x000fe20000010000 */
[----:B------:R-:W-:-:S05]  /*0b20*/  @P2 PRMT R2, RZ, 0x5410, R44 ;  /* 0x00005410ff022816 */ /* 0x000fca000000002c */
[----:B------:R-:W-:-:S05]  /*0b30*/  @P2 FADD.FTZ R61, R61, R2 ;  /* 0x000000023d3d2221 */ /* 0x000fca0000010000 */
.L_x_199:
[----:B------:R-:W-:-:S04]  /*0b40*/  F2FP.BF16.PACK_AB R2, RZ, R61 ;  /* 0x0000003dff02723e */ /* 0x000fc800000010ff */
[----:B------:R-:W-:Y:S02]  /*0b50*/  PRMT R48, R2, 0x7610, R48 ;  /* 0x0000761002307816 */ /* 0x000fe40000000030 */
.L_x_200:
[----:B------:R-:W-:Y:S01]  /*0b60*/  PRMT R63, RZ, 0x7610, R52 ;  /* 0x00007610ff3f7816 */ /* 0x000fe20000000034 */
[----:B------:R-:W-:Y:S05]  /*0b70*/  @P3 BRA `(.L_x_201) ;  /* 0x0000008000003947 */ /* 0x000fea0003800000 */
[----:B------:R-:W-:-:S04]  /*0b80*/  ISETP.NE.U32.AND P4, PT, RZ, c[0x0][0x180], PT ;  /* 0x00006000ff007a0c */ /* 0x000fc80003f85070 */
[----:B------:R-:W-:-:S13]  /*0b90*/  ISETP.NE.AND.EX P4, PT, RZ, c[0x0][0x184], PT, P4 ;  /* 0x00006100ff007a0c */ /* 0x000fda0003f85340 */
[----:B------:R-:W-:Y:S05]  /*0ba0*/  @P4 BRA `(.L_x_202) ;  /* 0x0000002000004947 */ /* 0x000fea0003800000 */
[----:B------:R-:W-:Y:S05]  /*0bb0*/  @P0 BRA `(.L_x_203) ;  /* 0x0000008000000947 */ /* 0x000fea0003800000 */
[----:B------:R-:W-:Y:S05]  /*0bc0*/  BRA `(.L_x_204) ;  /* 0x0000009000007947 */ /* 0x000fea0003800000 */
.L_x_202:
[----:B-----5:R-:W-:-:S05]  /*0bd0*/  PRMT R2, RZ, 0x7610, R44 ;  /* 0x00007610ff027816 */ /* 0x020fca000000002c */
[----:B------:R-:W-:Y:S01]  /*0be0*/  FADD.FTZ R63, R63, R2 ;  /* 0x000000023f3f7221 */ /* 0x000fe20000010000 */
[----:B------:R-:W-:Y:S05]  /*0bf0*/  BRA `(.L_x_203) ;  /* 0x0000004000007947 */ /* 0x000fea0003800000 */
.L_x_201:
[----:B-----5:R-:W-:-:S05]  /*0c00*/  PRMT R2, RZ, 0x7610, R40 ;  /* 0x00007610ff027816 */ /* 0x020fca0000000028 */
[----:B------:R-:W-:Y:S01]  /*0c10*/  FADD.FTZ R63, R63, R2 ;  /* 0x000000023f3f7221 */ /* 0x000fe20000010000 */
[----:B------:R-:W-:-:S05]  /*0c20*/  @P2 PRMT R2, RZ, 0x7610, R44 ;  /* 0x00007610ff022816 */ /* 0x000fca000000002c */
[----:B------:R-:W-:-:S05]  /*0c30*/  @P2 FADD.FTZ R63, R63, R2 ;  /* 0x000000023f3f2221 */ /* 0x000fca0000010000 */
.L_x_203:
[----:B------:R-:W-:-:S04]  /*0c40*/  F2FP.BF16.PACK_AB R2, RZ, R63 ;  /* 0x0000003fff02723e */ /* 0x000fc800000010ff */
[----:B------:R-:W-:Y:S02]  /*0c50*/  PRMT R48, R48, 0x5410, R2 ;  /* 0x0000541030307816 */ /* 0x000fe40000000002 */
.L_x_204:
[----:B------:R-:W-:Y:S01]  /*0c60*/  PRMT R65, RZ, 0x5410, R53 ;  /* 0x00005410ff417816 */ /* 0x000fe20000000035 */
[----:B------:R-:W-:Y:S05]  /*0c70*/  @P3 BRA `(.L_x_205) ;  /* 0x0000008000003947 */ /* 0x000fea0003800000 */
[----:B------:R-:W-:-:S04]  /*0c80*/  ISETP.NE.U32.AND P4, PT, RZ, c[0x0][0x180], PT ;  /* 0x00006000ff007a0c */ /* 0x000fc80003f85070 */
[----:B------:R-:W-:-:S13]  /*0c90*/  ISETP.NE.AND.EX P4, PT, RZ, c[0x0][0x184], PT, P4 ;  /* 0x00006100ff007a0c */ /* 0x000fda0003f85340 */
[----:B------:R-:W-:Y:S05]  /*0ca0*/  @P4 BRA `(.L_x_206) ;  /* 0x0000002000004947 */ /* 0x000fea0003800000 */
[----:B------:R-:W-:Y:S05]  /*0cb0*/  @P0 BRA `(.L_x_207) ;  /* 0x0000008000000947 */ /* 0x000fea0003800000 */
[----:B------:R-:W-:Y:S05]  /*0cc0*/  BRA `(.L_x_208) ;  /* 0x0000009000007947 */ /* 0x000fea0003800000 */
.L_x_206:
[----:B-----5:R-:W-:-:S05]  /*0cd0*/  PRMT R2, RZ, 0x5410, R45 ;  /* 0x00005410ff027816 */ /* 0x020fca000000002d */
[----:B------:R-:W-:Y:S01]  /*0ce0*/  FADD.FTZ R65, R65, R2 ;  /* 0x0000000241417221 */ /* 0x000fe20000010000 */
[----:B------:R-:W-:Y:S05]  /*0cf0*/  BRA `(.L_x_207) ;  /* 0x0000004000007947 */ /* 0x000fea0003800000 */
.L_x_205:
[----:B-----5:R-:W-:-:S05]  /*0d00*/  PRMT R2, RZ, 0x5410, R41 ;  /* 0x00005410ff027816 */ /* 0x020fca0000000029 */
[----:B------:R-:W-:Y:S01]  /*0d10*/  FADD.FTZ R65, R65, R2 ;  /* 0x0000000241417221 */ /* 0x000fe20000010000 */
[----:B------:R-:W-:-:S05]  /*0d20*/  @P2 PRMT R2, RZ, 0x5410, R45 ;  /* 0x00005410ff022816 */ /* 0x000fca000000002d */
[----:B------:R-:W-:-:S05]  /*0d30*/  @P2 FADD.FTZ R65, R65, R2 ;  /* 0x0000000241412221 */ /* 0x000fca0000010000 */
.L_x_207:
[----:B------:R-:W-:-:S04]  /*0d40*/  F2FP.BF16.PACK_AB R2, RZ, R65 ;  /* 0x00000041ff02723e */ /* 0x000fc800000010ff */
[----:B------:R-:W-:Y:S02]  /*0d50*/  PRMT R49, R2, 0x7610, R49 ;  /* 0x0000761002317816 */ /* 0x000fe40000000031 */
.L_x_208:
[----:B------:R-:W-:Y:S01]  /*0d60*/  PRMT R67, RZ, 0x7610, R53 ;  /* 0x00007610ff437816 */ /* 0x000fe20000000035 */
[----:B------:R-:W-:Y:S05]  /*0d70*/  @P3 BRA `(.L_x_209) ;  /* 0x0000008000003947 */ /* 0x000fea0003800000 */
[----:B------:R-:W-:-:S04]  /*0d80*/  ISETP.NE.U32.AND P4, PT, RZ, c[0x0][0x180], PT ;  /* 0x00006000ff007a0c */ /* 0x000fc80003f85070 */
[----:B------:R-:W-:-:S13]  /*0d90*/  ISETP.NE.AND.EX P4, PT, RZ, c[0x0][0x184], PT, P4 ;  /* 0x00006100ff007a0c */ /* 0x000fda0003f85340 */
[----:B------:R-:W-:Y:S05]  /*0da0*/  @P4 BRA `(.L_x_210) ;  /* 0x0000002000004947 */ /* 0x000fea0003800000 */
[----:B------:R-:W-:Y:S05]  /*0db0*/  @P0 BRA `(.L_x_211) ;  /* 0x0000008000000947 */ /* 0x000fea0003800000 */
[----:B------:R-:W-:Y:S05]  /*0dc0*/  BRA `(.L_x_212) ;  /* 0x0000009000007947 */ /* 0x000fea0003800000 */
.L_x_210:
[----:B-----5:R-:W-:-:S05]  /*0dd0*/  PRMT R2, RZ, 0x7610, R45 ;  /* 0x00007610ff027816 */ /* 0x020fca000000002d */
[----:B------:R-:W-:Y:S01]  /*0de0*/  FADD.FTZ R67, R67, R2 ;  /* 0x0000000243437221 */ /* 0x000fe20000010000 */
[----:B------:R-:W-:Y:S05]  /*0df0*/  BRA `(.L_x_211) ;  /* 0x0000004000007947 */ /* 0x000fea0003800000 */
.L_x_209:
[----:B-----5:R-:W-:-:S05]  /*0e00*/  PRMT R2, RZ, 0x7610, R41 ;  /* 0x00007610ff027816 */ /* 0x020fca0000000029 */
[----:B------:R-:W-:Y:S01]  /*0e10*/  FADD.FTZ R67, R67, R2 ;  /* 0x0000000243437221 */ /* 0x000fe20000010000 */
[----:B------:R-:W-:-:S05]  /*0e20*/  @P2 PRMT R2, RZ, 0x7610, R45 ;  /* 0x00007610ff022816 */ /* 0x000fca000000002d */
[----:B------:R-:W-:-:S05]  /*0e30*/  @P2 FADD.FTZ R67, R67, R2 ;  /* 0x0000000243432221 */ /* 0x000fca0000010000 */
.L_x_211:
[----:B------:R-:W-:-:S04]  /*0e40*/  F2FP.BF16.PACK_AB R2, RZ, R67 ;  /* 0x00000043ff02723e */ /* 0x000fc800000010ff */
[----:B------:R-:W-:Y:S02]  /*0e50*/  PRMT R49, R49, 0x5410, R2 ;  /* 0x0000541031317816 */ /* 0x000fe40000000002 */
.L_x_212:
[----:B------:R-:W-:Y:S01]  /*0e60*/  PRMT R71, RZ, 0x5410, R54 ;  /* 0x00005410ff477816 */ /* 0x000fe20000000036 */
[----:B------:R-:W-:Y:S05]  /*0e70*/  @P3 BRA `(.L_x_213) ;  /* 0x0000008000003947 */ /* 0x000fea0003800000 */
[----:B------:R-:W-:-:S04]  /*0e80*/  ISETP.NE.U32.AND P4, PT, RZ, c[0x0][0x180], PT ;  /* 0x00006000ff007a0c */ /* 0x000fc80003f85070 */
[----:B------:R-:W-:-:S13]  /*0e90*/  ISETP.NE.AND.EX P4, PT, RZ, c[0x0][0x184], PT, P4 ;  /* 0x00006100ff007a0c */ /* 0x000fda0003f85340 */
[----:B------:R-:W-:Y:S05]  /*0ea0*/  @P4 BRA `(.L_x_214) ;  /* 0x0000002000004947 */ /* 0x000fea0003800000 */
[----:B------:R-:W-:Y:S05]  /*0eb0*/  @P0 BRA `(.L_x_215) ;  /* 0x0000008000000947 */ /* 0x000fea0003800000 */
[----:B------:R-:W-:Y:S05]  /*0ec0*/  BRA `(.L_x_216) ;  /* 0x0000009000007947 */ /* 0x000fea0003800000 */
.L_x_214:
[----:B-----5:R-:W-:-:S05]  /*0ed0*/  PRMT R2, RZ, 0x5410, R46 ;  /* 0x00005410ff027816 */ /* 0x020fca000000002e */
[----:B------:R-:W-:Y:S01]  /*0ee0*/  FADD.FTZ R71, R71, R2 ;  /* 0x0000000247477221 */ /* 0x000fe20000010000 */
[----:B------:R-:W-:Y:S05]  /*0ef0*/  BRA `(.L_x_215) ;  /* 0x0000004000007947 */ /* 0x000fea0003800000 */
.L_x_213:
[----:B-----5:R-:W-:-:S05]  /*0f00*/  PRMT R2, RZ, 0x5410, R42 ;  /* 0x00005410ff027816 */ /* 0x020fca000000002a */
[----:B------:R-:W-:Y:S01]  /*0f10*/  FADD.FTZ R71, R71, R2 ;  /* 0x0000000247477221 */ /* 0x000fe20000010000 */
[----:B------:R-:W-:-:S05]  /*0f20*/  @P2 PRMT R2, RZ, 0x5410, R46 ;  /* 0x00005410ff022816 */ /* 0x000fca000000002e */
[----:B------:R-:W-:-:S05]  /*0f30*/  @P2 FADD.FTZ R71, R71, R2 ;  /* 0x0000000247472221 */ /* 0x000fca0000010000 */
.L_x_215:
[----:B------:R-:W-:-:S04]  /*0f40*/  F2FP.BF16.PACK_AB R2, RZ, R71 ;  /* 0x00000047ff02723e */ /* 0x000fc800000010ff */
[----:B------:R-:W-:Y:S02]  /*0f50*/  PRMT R50, R2, 0x7610, R50 ;  /* 0x0000761002327816 */ /* 0x000fe40000000032 */
.L_x_216:
[----:B------:R-:W-:Y:S01]  /*0f60*/  PRMT R73, RZ, 0x7610, R54 ;  /* 0x00007610ff497816 */ /* 0x000fe20000000036 */
[----:B------:R-:W-:Y:S05]  /*0f70*/  @P3 BRA `(.L_x_217) ;  /* 0x0000008000003947 */ /* 0x000fea0003800000 */
[----:B------:R-:W-:-:S04]  /*0f80*/  ISETP.NE.U32.AND P4, PT, RZ, c[0x0][0x180], PT ;  /* 0x00006000ff007a0c */ /* 0x000fc80003f85070 */
[----:B------:R-:W-:-:S13]  /*0f90*/  ISETP.NE.AND.EX P4, PT, RZ, c[0x0][0x184], PT, P4 ;  /* 0x00006100ff007a0c */ /* 0x000fda0003f85340 */
[----:B------:R-:W-:Y:S05]  /*0fa0*/  @P4 BRA `(.L_x_218) ;  /* 0x0000002000004947 */ /* 0x000fea0003800000 */
[----:B------:R-:W-:Y:S05]  /*0fb0*/  @P0 BRA `(.L_x_219) ;  /* 0x0000008000000947 */ /* 0x000fea0003800000 */
[----:B------:R-:W-:Y:S05]  /*0fc0*/  BRA `(.L_x_220) ;  /* 0x0000009000007947 */ /* 0x000fea0003800000 */
.L_x_218:
[----:B-----5:R-:W-:-:S05]  /*0fd0*/  PRMT R2, RZ, 0x7610, R46 ;  /* 0x00007610ff027816 */ /* 0x020fca000000002e */
[----:B------:R-:W-:Y:S01]  /*0fe0*/  FADD.FTZ R73, R73, R2 ;  /* 0x0000000249497221 */ /* 0x000fe20000010000 */
[----:B------:R-:W-:Y:S05]  /*0ff0*/  BRA `(.L_x_219) ;  /* 0x0000004000007947 */ /* 0x000fea0003800000 */
.L_x_217:
[----:B-----5:R-:W-:-:S05]  /*1000*/  PRMT R2, RZ, 0x7610, R42 ;  /* 0x00007610ff027816 */ /* 0x020fca000000002a */
[----:B------:R-:W-:Y:S01]  /*1010*/  FADD.FTZ R73, R73, R2 ;  /* 0x0000000249497221 */ /* 0x000fe20000010000 */
[----:B------:R-:W-:-:S05]  /*1020*/  @P2 PRMT R2, RZ, 0x7610, R46 ;  /* 0x00007610ff022816 */ /* 0x000fca000000002e */
[----:B------:R-:W-:-:S05]  /*1030*/  @P2 FADD.FTZ R73, R73, R2 ;  /* 0x0000000249492221 */ /* 0x000fca0000010000 */
.L_x_219:
[----:B------:R-:W-:-:S04]  /*1040*/  F2FP.BF16.PACK_AB R2, RZ, R73 ;  /* 0x00000049ff02723e */ /* 0x000fc800000010ff */
[----:B------:R-:W-:Y:S02]  /*1050*/  PRMT R50, R50, 0x5410, R2 ;  /* 0x0000541032327816 */ /* 0x000fe40000000002 */
.L_x_220:
[----:B------:R-:W-:Y:S01]  /*1060*/  PRMT R75, RZ, 0x5410, R55 ;  /* 0x00005410ff4b7816 */ /* 0x000fe20000000037 */
[----:B------:R-:W-:Y:S05]  /*1070*/  @P3 BRA `(.L_x_221) ;  /* 0x0000008000003947 */ /* 0x000fea0003800000 */
[----:B------:R-:W-:-:S04]  /*1080*/  ISETP.NE.U32.AND P4, PT, RZ, c[0x0][0x180], PT ;  /* 0x00006000ff007a0c */ /* 0x000fc80003f85070 */
[----:B------:R-:W-:-:S13]  /*1090*/  ISETP.NE.AND.EX P4, PT, RZ, c[0x0][0x184], PT, P4 ;  /* 0x00006100ff007a0c */ /* 0x000fda0003f85340 */
[----:B------:R-:W-:Y:S05]  /*10a0*/  @P4 BRA `(.L_x_222) ;  /* 0x0000002000004947 */ /* 0x000fea0003800000 */
[----:B------:R-:W-:Y:S05]  /*10b0*/  @P0 BRA `(.L_x_223) ;  /* 0x0000008000000947 */ /* 0x000fea0003800000 */
[----:B------:R-:W-:Y:S05]  /*10c0*/  BRA `(.L_x_224) ;  /* 0x0000009000007947 */ /* 0x000fea0003800000 */
.L_x_222:
[----:B-----5:R-:W-:-:S05]  /*10d0*/  PRMT R2, RZ, 0x5410, R47 ;  /* 0x00005410ff027816 */ /* 0x020fca000000002f */
[----:B------:R-:W-:Y:S01]  /*10e0*/  FADD.FTZ R75, R75, R2 ;  /* 0x000000024b4b7221 */ /* 0x000fe20000010000 */
[----:B------:R-:W-:Y:S05]  /*10f0*/  BRA `(.L_x_223) ;  /* 0x0000004000007947 */ /* 0x000fea0003800000 */
.L_x_221:
[----:B-----5:R-:W-:-:S05]  /*1100*/  PRMT R2, RZ, 0x5410, R43 ;  /* 0x00005410ff027816 */ /* 0x020fca000000002b */
[----:B------:R-:W-:Y:S01]  /*1110*/  FADD.FTZ R75, R75, R2 ;  /* 0x000000024b4b7221 */ /* 0x000fe20000010000 */
[----:B------:R-:W-:-:S05]  /*1120*/  @P2 PRMT R2, RZ, 0x5410, R47 ;  /* 0x00005410ff022816 */ /* 0x000fca000000002f */
[----:B------:R-:W-:-:S05]  /*1130*/  @P2 FADD.FTZ R75, R75, R2 ;  /* 0x000000024b4b2221 */ /* 0x000fca0000010000 */
.L_x_223:
[----:B------:R-:W-:-:S04]  /*1140*/  F2FP.BF16.PACK_AB R2, RZ, R75 ;  /* 0x0000004bff02723e */ /* 0x000fc800000010ff */
[----:B------:R-:W-:Y:S02]  /*1150*/  PRMT R51, R2, 0x7610, R51 ;  /* 0x0000761002337816 */ /* 0x000fe40000000033 */
.L_x_224:
[----:B------:R-:W-:Y:S01]  /*1160*/  PRMT R77, RZ, 0x7610, R55 ;  /* 0x00007610ff4d7816 */ /* 0x000fe20000000037 */
[----:B------:R-:W-:Y:S05]  /*1170*/  @P3 BRA `(.L_x_225) ;  /* 0x0000008000003947 */ /* 0x000fea0003800000 */
[----:B------:R-:W-:-:S04]  /*1180*/  ISETP.NE.U32.AND P4, PT, RZ, c[0x0][0x180], PT ;  /* 0x00006000ff007a0c */ /* 0x000fc80003f85070 */
[----:B------:R-:W-:-:S13]  /*1190*/  ISETP.NE.AND.EX P4, PT, RZ, c[0x0][0x184], PT, P4 ;  /* 0x00006100ff007a0c */ /* 0x000fda0003f85340 */
[----:B------:R-:W-:Y:S05]  /*11a0*/  @P4 BRA `(.L_x_226) ;  /* 0x0000002000004947 */ /* 0x000fea0003800000 */
[----:B------:R-:W-:Y:S05]  /*11b0*/  @P0 BRA `(.L_x_227) ;  /* 0x0000008000000947 */ /* 0x000fea0003800000 */
[----:B------:R-:W-:Y:S05]  /*11c0*/  BRA `(.L_x_228) ;  /* 0x0000009000007947 */ /* 0x000fea0003800000 */
.L_x_226:
[----:B-----5:R-:W-:-:S05]  /*11d0*/  PRMT R2, RZ, 0x7610, R47 ;  /* 0x00007610ff027816 */ /* 0x020fca000000002f */
[----:B------:R-:W-:Y:S01]  /*11e0*/  FADD.FTZ R77, R77, R2 ;  /* 0x000000024d4d7221 */ /* 0x000fe20000010000 */
[----:B------:R-:W-:Y:S05]  /*11f0*/  BRA `(.L_x_227) ;  /* 0x0000004000007947 */ /* 0x000fea0003800000 */
.L_x_225:
[----:B-----5:R-:W-:-:S05]  /*1200*/  PRMT R2, RZ, 0x7610, R43 ;  /* 0x00007610ff027816 */ /* 0x020fca000000002b */
[----:B------:R-:W-:Y:S01]  /*1210*/  FADD.FTZ R77, R77, R2 ;  /* 0x000000024d4d7221 */ /* 0x000fe20000010000 */
[----:B------:R-:W-:-:S05]  /*1220*/  @P2 PRMT R2, RZ, 0x7610, R47 ;  /* 0x00007610ff022816 */ /* 0x000fca000000002f */
[----:B------:R-:W-:-:S05]  /*1230*/  @P2 FADD.FTZ R77, R77, R2 ;  /* 0x000000024d4d2221 */ /* 0x000fca0000010000 */
.L_x_227:
[----:B------:R-:W-:-:S04]  /*1240*/  F2FP.BF16.PACK_AB R2, RZ, R77 ;  /* 0x0000004dff02723e */ /* 0x000fc800000010ff */
[----:B------:R-:W-:Y:S02]  /*1250*/  PRMT R51, R51, 0x5410, R2 ;  /* 0x0000541033337816 */ /* 0x000fe40000000002 */
.L_x_228:
[C---:B------:R-:W-:Y:S01]  /*1260*/  IADD3 R62, R80.reuse, 0x80, RZ ;  /* 0x00000080503e7810 */ /* 0x040fe20007ffe0ff */
[----:B------:R-:W-:-:S04]  /*1270*/  @P0 IMAD.WIDE.U32 R2, R80, R69, c[0x0][0x188] ;  /* 0x0000620050020625 */ /* 0x000fc800078e0045 */
[CC--:B------:R-:W-:Y:S01]  /*1280*/  IMAD.WIDE.U32 R52, R62.reuse, R69.reuse, c[0x0][0x170] ;  /* 0x00005c003e347625 */ /* 0x0c0fe200078e0045 */
[----:B------:R0:W-:Y:S03]  /*1290*/  @P0 STG.E.128 [R2.64], R48 ;  /* 0x0000003002000986 */ /* 0x0001e6000c101d04 */
[CC--:B------:R-:W-:Y:S02]  /*12a0*/  @P1 IMAD.WIDE.U32 R56, R62.reuse, R69.reuse, c[0x0][0x178] ;  /* 0x00005e003e381625 */ /* 0x0c0fe400078e0045 */
[----:B------:R-:W2:Y:S02]  /*12b0*/  LDG.E.128 R52, [R52.64] ;  /* 0x0000000434347981 */ /* 0x000ea4000c1e1d00 */
[----:B------:R-:W-:Y:S02]  /*12c0*/  @P2 IMAD.WIDE.U32 R58, R62, R69, c[0x0][0x180] ;  /* 0x000060003e3a2625 */ /* 0x000fe400078e0045 */
[----:B-----5:R0:W5:Y:S04]  /*12d0*/  @P1 LDG.E.128 R40, [R56.64] ;  /* 0x0000000438281981 */ /* 0x020168000c1e1d00 */
[----:B------:R0:W5:Y:S04]  /*12e0*/  @P2 LDG.E.128 R44, [R58.64] ;  /* 0x000000043a2c2981 */ /* 0x000168000c1e1d00 */
[----:B------:R-:W1:Y:S01]  /*12f0*/  S2R R60, SR_TID.X ;  /* 0x00000000003c7919 */ /* 0x000e620000002100 */
[----:B--2---:R-:W-:Y:S01]  /*1300*/  PRMT R79, RZ, 0x5410, R52 ;  /* 0x00005410ff4f7816 */ /* 0x004fe20000000034 */
[----:B------:R-:W-:Y:S05]  /*1310*/  @P3 BRA `(.L_x_229) ;  /* 0x0000008000003947 */ /* 0x000fea0003800000 */
[----:B01----:R-:W-:-:S04]  /*1320*/  ISETP.NE.U32.AND P4, PT, RZ, c[0x0][0x180], PT ;  /* 0x00006000ff007a0c */ /* 0x003fc80003f85070 */
[----:B------:R-:W-:-:S13]  /*1330*/  ISETP.NE.AND.EX P4, PT, RZ, c[0x0][0x184], PT, P4 ;  /* 0x00006100ff007a0c */ /* 0x000fda0003f85340 */
[----:B------:R-:W-:Y:S05]  /*1340*/  @P4 BRA `(.L_x_230) ;  /* 0x0000002000004947 */ /* 0x000fea0003800000 */
[----:B------:R-:W-:Y:S05]  /*1350*/  @P0 BRA `(.L_x_231) ;  /* 0x0000008000000947 */ /* 0x000fea0003800000 */
[----:B------:R-:W-:Y:S05]  /*1360*/  BRA `(.L_x_232) ;  /* 0x0000009000007947 */ /* 0x000fea0003800000 */
.L_x_230:
[----:B-----5:R-:W-:-:S05]  /*1370*/  PRMT R2, RZ, 0x5410, R44 ;  /* 0x00005410ff027816 */ /* 0x020fca000000002c */
[----:B------:R-:W-:Y:S01]  /*1380*/  FADD.FTZ R79, R2, R79 ;  /* 0x0000004f024f7221 */ /* 0x000fe20000010000 */
[----:B------:R-:W-:Y:S05]  /*1390*/  BRA `(.L_x_231) ;  /* 0x0000004000007947 */ /* 0x000fea0003800000 */
.L_x_229:
[----:B01---5:R-:W-:-:S05]  /*13a0*/  PRMT R2, RZ, 0x5410, R40 ;  /* 0x00005410ff027816 */ /* 0x023fca0000000028 */
[----:B------:R-:W-:Y:S01]  /*13b0*/  FADD.FTZ R79, R2, R79 ;  /* 0x0000004f024f7221 */ /* 0x000fe20000010000 */
[----:B------:R-:W-:-:S05]  /*13c0*/  @P2 PRMT R2, RZ, 0x5410, R44 ;  /* 0x00005410ff022816 */ /* 0x000fca000000002c */
[----:B------:R-:W-:-:S05]  /*13d0*/  @P2 FADD.FTZ R79, R2, R79 ;  /* 0x0000004f024f2221 */ /* 0x000fca0000010000 */
.L_x_231:
[----:B------:R-:W-:-:S04]  /*13e0*/  F2FP.BF16.PACK_AB R2, RZ, R79 ;  /* 0x0000004fff02723e */ /* 0x000fc800000010ff */
[----:B------:R-:W-:Y:S02]  /*13f0*/  PRMT R48, R2, 0x7610, R48 ;  /* 0x0000761002307816 */ /* 0x000fe40000000030 */
.L_x_232:
[----:B------:R-:W-:Y:S01]  /*1400*/  PRMT R81, RZ, 0x7610, R52 ;  /* 0x00007610ff517816 */ /* 0x000fe20000000034 */
[----:B------:R-:W-:Y:S05]  /*1410*/  @P3 BRA `(.L_x_233) ;  /* 0x0000008000003947 */ /* 0x000fea0003800000 */
[----:B------:R-:W-:-:S04]  /*1420*/  ISETP.NE.U32.AND P4, PT, RZ, c[0x0][0x180], PT ;  /* 0x00006000ff007a0c */ /* 0x000fc80003f85070 */
[----:B------:R-:W-:-:S13]  /*1430*/  ISETP.NE.AND.EX P4, PT, RZ, c[0x0][0x184], PT, P4 ;  /* 0x00006100ff007a0c */ /* 0x000fda0003f85340 */
[----:B------:R-:W-:Y:S05]  /*1440*/  @P4 BRA `(.L_x_234) ;  /* 0x0000002000004947 */ /* 0x000fea0003800000 */
[----:B------:R-:W-:Y:S05]  /*1450*/  @P0 BRA `(.L_x_235) ;  /* 0x0000008000000947 */ /* 0x000fea0003800000 */
[----:B------:R-:W-:Y:S05]  /*1460*/  BRA `(.L_x_236) ;  /* 0x0000009000007947 */ /* 0x000fea0003800000 */
.L_x_234:
[----:B-----5:R-:W-:-:S05]  /*1470*/  PRMT R2, RZ, 0x7610, R44 ;  /* 0x00007610ff027816 */ /* 0x020fca000000002c */
[----:B------:R-:W-:Y:S01]  /*1480*/  FADD.FTZ R81, R2, R81 ;  /* 0x0000005102517221 */ /* 0x000fe20000010000 */
[----:B------:R-:W-:Y:S05]  /*1490*/  BRA `(.L_x_235) ;  /* 0x0000004000007947 */ /* 0x000fea0003800000 */
.L_x_233:
[----:B-----5:R-:W-:-:S05]  /*14a0*/  PRMT R2, RZ, 0x7610, R40 ;  /* 0x00007610ff027816 */ /* 0x020fca0000000028 */
[----:B------:R-:W-:Y:S01]  /*14b0*/  FADD.FTZ R81, R2, R81 ;  /* 0x0000005102517221 */ /* 0x000fe20000010000 */
[----:B------:R-:W-:-:S05]  /*14c0*/  @P2 PRMT R2, RZ, 0x7610, R44 ;  /* 0x00007610ff022816 */ /* 0x000fca000000002c */
[----:B------:R-:W-:-:S05]  /*14d0*/  @P2 FADD.FTZ R81, R2, R81 ;  /* 0x0000005102512221 */ /* 0x000fca0000010000 */
.L_x_235:
[----:B------:R-:W-:-:S04]  /*14e0*/  F2FP.BF16.PACK_AB R2, RZ, R81 ;  /* 0x00000051ff02723e */ /* 0x000fc800000010ff */
[----:B------:R-:W-:Y:S02]  /*14f0*/  PRMT R48, R48, 0x5410, R2 ;  /* 0x0000541030307816 */ /* 0x000fe40000000002 */
.L_x_236:
[----:B------:R-:W-:Y:S01]  /*1500*/  PRMT R83, RZ, 0x5410, R53 ;  /* 0x00005410ff537816 */ /* 0x000fe20000000035 */
[----:B------:R-:W-:Y:S05]  /*1510*/  @P3 BRA `(.L_x_237) ;  /* 0x0000008000003947 */ /* 0x000fea0003800000 */
[----:B------:R-:W-:-:S04]  /*1520*/  ISETP.NE.U32.AND P4, PT, RZ, c[0x0][0x180], PT ;  /* 0x00006000ff007a0c */ /* 0x000fc80003f85070 */
[----:B------:R-:W-:-:S13]  /*1530*/  ISETP.NE.AND.EX P4, PT, RZ, c[0x0][0x184], PT, P4 ;  /* 0x00006100ff007a0c */ /* 0x000fda0003f85340 */
[----:B------:R-:W-:Y:S05]  /*1540*/  @P4 BRA `(.L_x_238) ;  /* 0x0000002000004947 */ /* 0x000fea0003800000 */
[----:B------:R-:W-:Y:S05]  /*1550*/  @P0 BRA `(.L_x_239) ;  /* 0x0000008000000947 */ /* 0x000fea0003800000 */
[----:B------:R-:W-:Y:S05]  /*1560*/  BRA `(.L_x_240) ;  /* 0x0000009000007947 */ /* 0x000fea0003800000 */
.L_x_238:
[----:B-----5:R-:W-:-:S05]  /*1570*/  PRMT R2, RZ, 0x5410, R45 ;  /* 0x00005410ff027816 */ /* 0x020fca000000002d */
[----:B------:R-:W-:Y:S01]  /*1580*/  FADD.FTZ R83, R2, R83 ;  /* 0x0000005302537221 */ /* 0x000fe20000010000 */
[----:B------:R-:W-:Y:S05]  /*1590*/  BRA `(.L_x_239) ;  /* 0x0000004000007947 */ /* 0x000fea0003800000 */
.L_x_237:
[----:B-----5:R-:W-:-:S05]  /*15a0*/  PRMT R2, RZ, 0x5410, R41 ;  /* 0x00005410ff027816 */ /* 0x020fca0000000029 */
[----:B------:R-:W-:Y:S01]  /*15b0*/  FADD.FTZ R83, R2, R83 ;  /* 0x0000005302537221 */ /* 0x000fe20000010000 */
[----:B------:R-:W-:-:S05]  /*15c0*/  @P2 PRMT R2, RZ, 0x5410, R45 ;  /* 0x00005410ff022816 */ /* 0x000fca000000002d */
[----:B------:R-:W-:-:S05]  /*15d0*/  @P2 FADD.FTZ R83, R2, R83 ;  /* 0x0000005302532221 */ /* 0x000fca0000010000 */
.L_x_239:
[----:B------:R-:W-:-:S04]  /*15e0*/  F2FP.BF16.PACK_AB R2, RZ, R83 ;  /* 0x00000053ff02723e */ /* 0x000fc800000010ff */
[----:B------:R-:W-:Y:S02]  /*15f0*/  PRMT R49, R2, 0x7610, R49 ;  /* 0x0000761002317816 */ /* 0x000fe40000000031 */
.L_x_240:
[----:B------:R-:W-:Y:S01]  /*1600*/  PRMT R85, RZ, 0x7610, R53 ;  /* 0x00007610ff557816 */ /* 0x000fe20000000035 */
[----:B------:R-:W-:Y:S05]  /*1610*/  @P3 BRA `(.L_x_241) ;  /* 0x0000008000003947 */ /* 0x000fea0003800000 */
[----:B------:R-:W-:-:S04]  /*1620*/  ISETP.NE.U32.AND P4, PT, RZ, c[0x0][0x180], PT ;  /* 0x00006000ff007a0c */ /* 0x000fc80003f85070 */
[----:B------:R-:W-:-:S13]  /*1630*/  ISETP.NE.AND.EX P4, PT, RZ, c[0x0][0x184], PT, P4 ;  /* 0x00006100ff007a0c */ /* 0x000fda0003f85340 */
[----:B------:R-:W-:Y:S05]  /*1640*/  @P4 BRA `(.L_x_242) ;  /* 0x0000002000004947 */ /* 0x000fea0003800000 */
[----:B------:R-:W-:Y:S05]  /*1650*/  @P0 BRA `(.L_x_243) ;  /* 0x0000008000000947 */ /* 0x000fea0003800000 */
[----:B------:R-:W-:Y:S05]  /*1660*/  BRA `(.L_x_244) ;  /* 0x0000009000007947 */ /* 0x000fea0003800000 */
.L_x_242:
[----:B-----5:R-:W-:-:S05]  /*1670*/  PRMT R2, RZ, 0x7610, R45 ;  /* 0x00007610ff027816 */ /* 0x020fca000000002d */
[----:B------:R-:W-:Y:S01]  /*1680*/  FADD.FTZ R85, R2, R85 ;  /* 0x0000005502557221 */ /* 0x000fe20000010000 */
[----:B------:R-:W-:Y:S05]  /*1690*/  BRA `(.L_x_243) ;  /* 0x0000004000007947 */ /* 0x000fea0003800000 */
.L_x_241:
[----:B-----5:R-:W-:-:S05]  /*16a0*/  PRMT R2, RZ, 0x7610, R41 ;  /* 0x00007610ff027816 */ /* 0x020fca0000000029 */
[----:B------:R-:W-:Y:S01]  /*16b0*/  FADD.FTZ R85, R2, R85 ;  /* 0x0000005502557221 */ /* 0x000fe20000010000 */
[----:B------:R-:W-:-:S05]  /*16c0*/  @P2 PRMT R2, RZ, 0x7610, R45 ;  /* 0x00007610ff022816 */ /* 0x000fca000000002d */
[----:B------:R-:W-:-:S05]  /*16d0*/  @P2 FADD.FTZ R85, R2, R85 ;  /* 0x0000005502552221 */ /* 0x000fca0000010000 */
.L_x_243:
[----:B------:R-:W-:-:S04]  /*16e0*/  F2FP.BF16.PACK_AB R2, RZ, R85 ;  /* 0x00000055ff02723e */ /* 0x000fc800000010ff */
[----:B------:R-:W-:Y:S02]  /*16f0*/  PRMT R49, R49, 0x5410, R2 ;  /* 0x0000541031317816 */ /* 0x000fe40000000002 */
.L_x_244:
[----:B------:R-:W-:Y:S01]  /*1700*/  PRMT R87, RZ, 0x5410, R54 ;  /* 0x00005410ff577816 */ /* 0x000fe20000000036 */
[----:B------:R-:W-:Y:S05]  /*1710*/  @P3 BRA `(.L_x_245) ;  /* 0x0000008000003947 */ /* 0x000fea0003800000 */
[----:B------:R-:W-:-:S04]  /*1720*/  ISETP.NE.U32.AND P4, PT, RZ, c[0x0][0x180], PT ;  /* 0x00006000ff007a0c */ /* 0x000fc80003f85070 */
[----:B------:R-:W-:-:S13]  /*1730*/  ISETP.NE.AND.EX P4, PT, RZ, c[0x0][0x184], PT, P4 ;  /* 0x00006100ff007a0c */ /* 0x000fda0003f85340 */
[----:B------:R-:W-:Y:S05]  /*1740*/  @P4 BRA `(.L_x_246) ;  /* 0x0000002000004947 */ /* 0x000fea0003800000 */
[----:B------:R-:W-:Y:S05]  /*1750*/  @P0 BRA `(.L_x_247) ;  /* 0x0000008000000947 */ /* 0x000fea0003800000 */
[----:B------:R-:W-:Y:S05]  /*1760*/  BRA `(.L_x_248) ;  /* 0x0000009000007947 */ /* 0x000fea0003800000 */
.L_x_246:
[----:B-----5:R-:W-:-:S05]  /*1770*/  PRMT R2, RZ, 0x5410, R46 ;  /* 0x00005410ff027816 */ /* 0x020fca000000002e */
[----:B------:R-:W-:Y:S01]  /*1780*/  FADD.FTZ R87, R2, R87 ;  /* 0x0000005702577221 */ /* 0x000fe20000010000 */
[----:B------:R-:W-:Y:S05]  /*1790*/  BRA `(.L_x_247) ;  /* 0x0000004000007947 */ /* 0x000fea0003800000 */
.L_x_245:
[----:B-----5:R-:W-:-:S05]  /*17a0*/  PRMT R2, RZ, 0x5410, R42 ;  /* 0x00005410ff027816 */ /* 0x020fca000000002a */
[----:B------:R-:W-:Y:S01]  /*17b0*/  FADD.FTZ R87, R2, R87 ;  /* 0x0000005702577221 */ /* 0x000fe20000010000 */
[----:B------:R-:W-:-:S05]  /*17c0*/  @P2 PRMT R2, RZ, 0x5410, R46 ;  /* 0x00005410ff022816 */ /* 0x000fca000000002e */
[----:B------:R-:W-:-:S05]  /*17d0*/  @P2 FADD.FTZ R87, R2, R87 ;  /* 0x0000005702572221 */ /* 0x000fca0000010000 */
.L_x_247:
[----:B------:R-:W-:-:S04]  /*17e0*/  F2FP.BF16.PACK_AB R2, RZ, R87 ;  /* 0x00000057ff02723e */ /* 0x000fc800000010ff */
[----:B------:R-:W-:Y:S02]  /*17f0*/  PRMT R50, R2, 0x7610, R50 ;  /* 0x0000761002327816 */ /* 0x000fe40000000032 */
.L_x_248:
[----:B------:R-:W-:Y:S01]  /*1800*/  PRMT R177, RZ, 0x7610, R54 ;  /* 0x00007610ffb17816 */ /* 0x000fe20000000036 */
[----:B------:R-:W-:Y:S05]  /*1810*/  @P3 BRA `(.L_x_249) ;  /* 0x0000008000003947 */ /* 0x000fea0003800000 */
[----:B------:R-:W-:-:S04]  /*1820*/  ISETP.NE.U32.AND P4, PT, RZ, c[0x0][0x180], PT ;  /* 0x00006000ff007a0c */ /* 0x000fc80003f85070 */
[----:B------:R-:W-:-:S13]  /*1830*/  ISETP.NE.AND.EX P4, PT, RZ, c[0x0][0x184], PT, P4 ;  /* 0x00006100ff007a0c */ /* 0x000fda0003f85340 */
[----:B------:R-:W-:Y:S05]  /*1840*/  @P4 BRA `(.L_x_250) ;  /* 0x0000002000004947 */ /* 0x000fea0003800000 */
[----:B------:R-:W-:Y:S05]  /*1850*/  @P0 BRA `(.L_x_251) ;  /* 0x0000008000000947 */ /* 0x000fea0003800000 */
[----:B------:R-:W-:Y:S05]  /*1860*/  BRA `(.L_x_252) ;  /* 0x0000009000007947 */ /* 0x000fea0003800000 */
.L_x_250:
[----:B-----5:R-:W-:-:S05]  /*1870*/  PRMT R2, RZ, 0x7610, R46 ;  /* 0x00007610ff027816 */ /* 0x020fca000000002e */
[----:B------:R-:W-:Y:S01]  /*1880*/  FADD.FTZ R177, R2, R177 ;  /* 0x000000b102b17221 */ /* 0x000fe20000010000 */
[----:B------:R-:W-:Y:S05]  /*1890*/  BRA `(.L_x_251) ;  /* 0x0000004000007947 */ /* 0x000fea0003800000 */
.L_x_249:
[----:B-----5:R-:W-:-:S05]  /*18a0*/  PRMT R2, RZ, 0x7610, R42 ;  /* 0x00007610ff027816 */ /* 0x020fca000000002a */
[----:B------:R-:W-:Y:S01]  /*18b0*/  FADD.FTZ R177, R2, R177 ;  /* 0x000000b102b17221 */ /* 0x000fe20000010000 */
[----:B------:R-:W-:-:S05]  /*18c0*/  @P2 PRMT R2, RZ, 0x7610, R46 ;  /* 0x00007610ff022816 */ /* 0x000fca000000002e */
[----:B------:R-:W-:-:S05]  /*18d0*/  @P2 FADD.FTZ R177, R2, R177 ;  /* 0x000000b102b12221 */ /* 0x000fca0000010000 */
.L_x_251:
[----:B------:R-:W-:-:S04]  /*18e0*/  F2FP.BF16.PACK_AB R2, RZ, R177 ;  /* 0x000000b1ff02723e */ /* 0x000fc800000010ff */
[----:B------:R-:W-:Y:S02]  /*18f0*/  PRMT R50, R50, 0x5410, R2 ;  /* 0x0000541032327816 */ /* 0x000fe40000000002 */
.L_x_252:
[----:B------:R-:W-:Y:S01]  /*1900*/  PRMT R179, RZ, 0x5410, R55 ;  /* 0x00005410ffb37816 */ /* 0x000fe20000000037 */
[----:B------:R-:W-:Y:S05]  /*1910*/  @P3 BRA `(.L_x_253) ;  /* 0x0000008000003947 */ /* 0x000fea0003800000 */
[----:B------:R-:W-:-:S04]  /*1920*/  ISETP.NE.U32.AND P4, PT, RZ, c[0x0][0x180], PT ;  /* 0x00006000ff007a0c */ /* 0x000fc80003f85070 */
[----:B------:R-:W-:-:S13]  /*1930*/  ISETP.NE.AND.EX P4, PT, RZ, c[0x0][0x184], PT, P4 ;  /* 0x00006100ff007a0c */ /* 0x000fda0003f85340 */
[----:B------:R-:W-:Y:S05]  /*1940*/  @P4 BRA `(.L_x_254) ;  /* 0x0000002000004947 */ /* 0x000fea0003800000 */
[----:B------:R-:W-:Y:S05]  /*1950*/  @P0 BRA `(.L_x_255) ;  /* 0x0000008000000947 */ /* 0x000fea0003800000 */
[----:B------:R-:W-:Y:S05]  /*1960*/  BRA `(.L_x_256) ;  /* 0x0000009000007947 */ /* 0x000fea0003800000 */
.L_x_254:
[----:B-----5:R-:W-:-:S05]  /*1970*/  PRMT R2, RZ, 0x5410, R47 ;  /* 0x00005410ff027816 */ /* 0x020fca000000002f */
[----:B------:R-:W-:Y:S01]  /*1980*/  FADD.FTZ R179, R2, R179 ;  /* 0x000000b302b37221 */ /* 0x000fe20000010000 */
[----:B------:R-:W-:Y:S05]  /*1990*/  BRA `(.L_x_255) ;  /* 0x0000004000007947 */ /* 0x000fea0003800000 */
.L_x_253:
[----:B-----5:R-:W-:-:S05]  /*19a0*/  PRMT R2, RZ, 0x5410, R43 ;  /* 0x00005410ff027816 */ /* 0x020fca000000002b */
[----:B------:R-:W-:Y:S01]  /*19b0*/  FADD.FTZ R179, R2, R179 ;  /* 0x000000b302b37221 */ /* 0x000fe20000010000 */
[----:B------:R-:W-:-:S05]  /*19c0*/  @P2 PRMT R2, RZ, 0x5410, R47 ;  /* 0x00005410ff022816 */ /* 0x000fca000000002f */
[----:B------:R-:W-:-:S05]  /*19d0*/  @P2 FADD.FTZ R179, R2, R179 ;  /* 0x000000b302b32221 */ /* 0x000fca0000010000 */
.L_x_255:
[----:B------:R-:W-:-:S04]  /*19e0*/  F2FP.BF16.PACK_AB R2, RZ, R179 ;  /* 0x000000b3ff02723e */ /* 0x000fc800000010ff */
[----:B------:R-:W-:Y:S02]  /*19f0*/  PRMT R51, R2, 0x7610, R51 ;  /* 0x0000761002337816 */ /* 0x000fe40000000033 */
.L_x_256:
[----:B------:R-:W-:Y:S01]  /*1a00*/  PRMT R181, RZ, 0x7610, R55 ;  /* 0x00007610ffb57816 */ /* 0x000fe20000000037 */
[----:B------:R-:W-:Y:S05]  /*1a10*/  @P3 BRA `(.L_x_257) ;  /* 0x0000008000003947 */ /* 0x000fea0003800000 */
[----:B------:R-:W-:-:S04]  /*1a20*/  ISETP.NE.U32.AND P4, PT, RZ, c[0x0][0x180], PT ;  /* 0x00006000ff007a0c */ /* 0x000fc80003f85070 */
[----:B------:R-:W-:-:S13]  /*1a30*/  ISETP.NE.AND.EX P4, PT, RZ, c[0x0][0x184], PT, P4 ;  /* 0x00006100ff007a0c */ /* 0x000fda0003f85340 */
[----:B------:R-:W-:Y:S05]  /*1a40*/  @P4 BRA `(.L_x_258) ;  /* 0x0000002000004947 */ /* 0x000fea0003800000 */
[----:B------:R-:W-:Y:S05]  /*1a50*/  @P0 BRA `(.L_x_259) ;  /* 0x0000008000000947 */ /* 0x000fea0003800000 */
[----:B------:R-:W-:Y:S05]  /*1a60*/  BRA `(.L_x_260) ;  /* 0x0000009000007947 */ /* 0x000fea0003800000 */
.L_x_258:
[----:B-----5:R-:W-:-:S05]  /*1a70*/  PRMT R2, RZ, 0x7610, R47 ;  /* 0x00007610ff027816 */ /* 0x020fca000000002f */
[----:B------:R-:W-:Y:S01]  /*1a80*/  FADD.FTZ R181, R2, R181 ;  /* 0x000000b502b57221 */ /* 0x000fe20000010000 */
[----:B------:R-:W-:Y:S05]  /*1a90*/  BRA `(.L_x_259) ;  /* 0x0000004000007947 */ /* 0x000fea0003800000 */
.L_x_257:
[----:B-----5:R-:W-:-:S05]  /*1aa0*/  PRMT R2, RZ, 0x7610, R43 ;  /* 0x00007610ff027816 */ /* 0x020fca000000002b */
[----:B------:R-:W-:Y:S01]  /*1ab0*/  FADD.FTZ R181, R2, R181 ;  /* 0x000000b502b57221 */ /* 0x000fe20000010000 */
[----:B------:R-:W-:-:S05]  /*1ac0*/  @P2 PRMT R2, RZ, 0x7610, R47 ;  /* 0x00007610ff022816 */ /* 0x000fca000000002f */
[----:B------:R-:W-:-:S05]  /*1ad0*/  @P2 FADD.FTZ R181, R2, R181 ;  /* 0x000000b502b52221 */ /* 0x000fca0000010000 */
.L_x_259:
[----:B------:R-:W-:-:S04]  /*1ae0*/  F2FP.BF16.PACK_AB R2, RZ, R181 ;  /* 0x000000b5ff02723e */ /* 0x000fc800000010ff */
[----:B------:R-:W-:Y:S02]  /*1af0*/  PRMT R51, R51, 0x5410, R2 ;  /* 0x0000541033337816 */ /* 0x000fe40000000002 */
.L_x_260:
[----:B------:R-:W-:Y:S01]  /*1b00*/  IADD3 R173, R80, 0x100, RZ ;  /* 0x0000010050ad7810 */ /* 0x000fe20007ffe0ff */
[----:B------:R-:W-:-:S04]  /*1b10*/  @P0 IMAD.WIDE.U32 R58, R62, R69, c[0x0][0x188] ;  /* 0x000062003e3a0625 */ /* 0x000fc800078e0045 */
[CC--:B------:R-:W-:Y:S01]  /*1b20*/  IMAD.WIDE.U32 R52, R173.reuse, R69.reuse, c[0x0][0x170] ;  /* 0x00005c00ad347625 */ /* 0x0c0fe200078e0045 */
[----:B------:R0:W-:Y:S03]  /*1b30*/  @P0 STG.E.128 [R58.64], R48 ;  /* 0x000000303a000986 */ /* 0x0001e6000c101d04 */
[CC--:B------:R-:W-:Y:S02]  /*1b40*/  @P1 IMAD.WIDE.U32 R2, R173.reuse, R69.reuse, c[0x0][0x178] ;  /* 0x00005e00ad021625 */ /* 0x0c0fe400078e0045 */
[----:B------:R-:W2:Y:S02]  /*1b50*/  LDG.E.128 R52, [R52.64] ;  /* 0x0000000434347981 */ /* 0x000ea4000c1e1d00 */
[----:B------:R-:W-:Y:S02]  /*1b60*/  @P2 IMAD.WIDE.U32 R56, R173, R69, c[0x0][0x180] ;  /* 0x00006000ad382625 */ /* 0x000fe400078e0045 */
[----:B-----5:R0:W5:Y:S04]  /*1b70*/  @P1 LDG.E.128 R40, [R2.64] ;  /* 0x0000000402281981 */ /* 0x020168000c1e1d00 */
[----:B------:R0:W5:Y:S01]  /*1b80*/  @P2 LDG.E.128 R44, [R56.64] ;  /* 0x00000004382c2981 */ /* 0x000162000c1e1d00 */
[----:B--2---:R-:W-:Y:S01]  /*1b90*/  PRMT R183, RZ, 0x5410, R52 ;  /* 0x00005410ffb77816 */ /* 0x004fe20000000034 */
[----:B------:R-:W-:Y:S05]  /*1ba0*/  @P3 BRA `(.L_x_261) ;  /* 0x0000008000003947 */ /* 0x000fea0003800000 */
[----:B0-----:R-:W-:-:S04]  /*1bb0*/  ISETP.NE.U32.AND P4, PT, RZ, c[0x0][0x180], PT ;  /* 0x00006000ff007a0c */ /* 0x001fc80003f85070 */
[----:B------:R-:W-:-:S13]  /*1bc0*/  ISETP.NE.AND.EX P4, PT, RZ, c[0x0][0x184], PT, P4 ;  /* 0x00006100ff007a0c */ /* 0x000fda0003f85340 */
[----:B------:R-:W-:Y:S05]  /*1bd0*/  @P4 BRA `(.L_x_262) ;  /* 0x0000002000004947 */ /* 0x000fea0003800000 */
[----:B------:R-:W-:Y:S05]  /*1be0*/  @P0 BRA `(.L_x_263) ;  /* 0x0000008000000947 */ /* 0x000fea0003800000 */
[----:B------:R-:W-:Y:S05]  /*1bf0*/  BRA `(.L_x_264) ;  /* 0x0000009000007947 */ /* 0x000fea0003800000 */
.L_x_262:
[----:B-----5:R-:W-:-:S05]  /*1c00*/  PRMT R2, RZ, 0x5410, R44 ;  /* 0x00005410ff027816 */ /* 0x020fca000000002c */
[----:B------:R-:W-:Y:S01]  /*1c10*/  FADD.FTZ R183, R2, R183 ;  /* 0x000000b702b77221 */ /* 0x000fe20000010000 */
[----:B------:R-:W-:Y:S05]  /*1c20*/  BRA `(.L_x_263) ;  /* 0x0000004000007947 */ /* 0x000fea0003800000 */
.L_x_261:
[----:B0----5:R-:W-:-:S05]  /*1c30*/  PRMT R2, RZ, 0x5410, R40 ;  /* 0x00005410ff027816 */ /* 0x021fca0000000028 */
[----:B------:R-:W-:Y:S01]  /*1c40*/  FADD.FTZ R183, R2, R183 ;  /* 0x000000b702b77221 */ /* 0x000fe20000010000 */
[----:B------:R-:W-:-:S05]  /*1c50*/  @P2 PRMT R2, RZ, 0x5410, R44 ;  /* 0x00005410ff022816 */ /* 0x000fca000000002c */
[----:B------:R-:W-:-:S05]  /*1c60*/  @P2 FADD.FTZ R183, R2, R183 ;  /* 0x000000b702b72221 */ /* 0x000fca0000010000 */
.L_x_263:
[----:B------:R-:W-:-:S04]  /*1c70*/  F2FP.BF16.PACK_AB R2, RZ, R183 ;  /* 0x000000b7ff02723e */ /* 0x000fc800000010ff */
[----:B------:R-:W-:Y:S02]  /*1c80*/  PRMT R48, R2, 0x7610, R48 ;  /* 0x0000761002307816 */ /* 0x000fe40000000030 */
.L_x_264:
[----:B------:R-:W-:Y:S01]  /*1c90*/  PRMT R185, RZ, 0x7610, R52 ;  /* 0x00007610ffb97816 */ /* 0x000fe20000000034 */
[----:B------:R-:W-:Y:S05]  /*1ca0*/  @P3 BRA `(.L_x_265) ;  /* 0x0000008000003947 */ /* 0x000fea0003800000 */
[----:B------:R-:W-:-:S04]  /*1cb0*/  ISETP.NE.U32.AND P4, PT, RZ, c[0x0][0x180], PT ;  /* 0x00006000ff007a0c */ /* 0x000fc80003f85070 */
[----:B------:R-:W-:-:S13]  /*1cc0*/  ISETP.NE.AND.EX P4, PT, RZ, c[0x0][0x184], PT, P4 ;  /* 0x00006100ff007a0c */ /* 0x000fda0003f85340 */
[----:B------:R-:W-:Y:S05]  /*1cd0*/  @P4 BRA `(.L_x_266) ;  /* 0x0000002000004947 */ /* 0x000fea0003800000 */
[----:B------:R-:W-:Y:S05]  /*1ce0*/  @P0 BRA `(.L_x_267) ;  /* 0x0000008000000947 */ /* 0x000fea0003800000 */
[----:B------:R-:W-:Y:S05]  /*1cf0*/  BRA `(.L_x_268) ;  /* 0x0000009000007947 */ /* 0x000fea0003800000 */
.L_x_266:
[----:B-----5:R-:W-:-:S05]  /*1d00*/  PRMT R2, RZ, 0x7610, R44 ;  /* 0x00007610ff027816 */ /* 0x020fca000000002c */
[----:B------:R-:W-:Y:S01]  /*1d10*/  FADD.FTZ R185, R2, R185 ;  /* 0x000000b902b97221 */ /* 0x000fe20000010000 */
[----:B------:R-:W-:Y:S05]  /*1d20*/  BRA `(.L_x_267) ;  /* 0x0000004000007947 */ /* 0x000fea0003800000 */
.L_x_265:
[----:B-----5:R-:W-:-:S05]  /*1d30*/  PRMT R2, RZ, 0x7610, R40 ;  /* 0x00007610ff027816 */ /* 0x020fca0000000028 */
[----:B------:R-:W-:Y:S01]  /*1d40*/  FADD.FTZ R185, R2, R185 ;  /* 0x000000b902b97221 */ /* 0x000fe20000010000 */
[----:B------:R-:W-:-:S05]  /*1d50*/  @P2 PRMT R2, RZ, 0x7610, R44 ;  /* 0x00007610ff022816 */ /* 0x000fca000000002c */
[----:B------:R-:W-:-:S05]  /*1d60*/  @P2 FADD.FTZ R185, R2, R185 ;  /* 0x000000b902b92221 */ /* 0x000fca0000010000 */
.L_x_267:
[----:B------:R-:W-:-:S04]  /*1d70*/  F2FP.BF16.PACK_AB R2, RZ, R185 ;  /* 0x000000b9ff02723e */ /* 0x000fc800000010ff */
[----:B------:R-:W-:Y:S02]  /*1d80*/  PRMT R48, R48, 0x5410, R2 ;  /* 0x0000541030307816 */ /* 0x000fe40000000002 */
.L_x_268:
[----:B------:R-:W-:Y:S01]  /*1d90*/  PRMT R187, RZ, 0x5410, R53 ;  /* 0x00005410ffbb7816 */ /* 0x000fe20000000035 */
[----:B------:R-:W-:Y:S05]  /*1da0*/  @P3 BRA `(.L_x_269) ;  /* 0x0000008000003947 */ /* 0x000fea0003800000 */
[----:B------:R-:W-:-:S04]  /*1db0*/  ISETP.NE.U32.AND P4, PT, RZ, c[0x0][0x180], PT ;  /* 0x00006000ff007a0c */ /* 0x000fc80003f85070 */
[----:B------:R-:W-:-:S13]  /*1dc0*/  ISETP.NE.AND.EX P4, PT, RZ, c[0x0][0x184], PT, P4 ;  /* 0x00006100ff007a0c */ /* 0x000fda0003f85340 */
[----:B------:R-:W-:Y:S05]  /*1dd0*/  @P4 BRA `(.L_x_270) ;  /* 0x0000002000004947 */ /* 0x000fea0003800000 */
[----:B------:R-:W-:Y:S05]  /*1de0*/  @P0 BRA `(.L_x_271) ;  /* 0x0000008000000947 */ /* 0x000fea0003800000 */
[----:B------:R-:W-:Y:S05]  /*1df0*/  BRA `(.L_x_272) ;  /* 0x0000009000007947 */ /* 0x000fea0003800000 */
.L_x_270:
[----:B-----5:R-:W-:-:S05]  /*1e00*/  PRMT R2, RZ, 0x5410, R45 ;  /* 0x00005410ff027816 */ /* 0x020fca000000002d */
[----:B------:R-:W-:Y:S01]  /*1e10*/  FADD.FTZ R187, R2, R187 ;  /* 0x000000bb02bb7221 */ /* 0x000fe20000010000 */
[----:B------:R-:W-:Y:S05]  /*1e20*/  BRA `(.L_x_271) ;  /* 0x0000004000007947 */ /* 0x000fea0003800000 */
.L_x_269:
[----:B-----5:R-:W-:-:S05]  /*1e30*/  PRMT R2, RZ, 0x5410, R41 ;  /* 0x00005410ff027816 */ /* 0x020fca0000000029 */
[----:B------:R-:W-:Y:S01]  /*1e40*/  FADD.FTZ R187, R2, R187 ;  /* 0x000000bb02bb7221 */ /* 0x000fe20000010000 */
[----:B------:R-:W-:-:S05]  /*1e50*/  @P2 PRMT R2, RZ, 0x5410, R45 ;  /* 0x00005410ff022816 */ /* 0x000fca000000002d */
[----:B------:R-:W-:-:S05]  /*1e60*/  @P2 FADD.FTZ R187, R2, R187 ;  /* 0x000000bb02bb2221 */ /* 0x000fca0000010000 */
.L_x_271:
[----:B------:R-:W-:-:S04]  /*1e70*/  F2FP.BF16.PACK_AB R2, RZ, R187 ;  /* 0x000000bbff02723e */ /* 0x000fc800000010ff */
[----:B------:R-:W-:Y:S02]  /*1e80*/  PRMT R49, R2, 0x7610, R49 ;  /* 0x0000761002317816 */ /* 0x000fe40000000031 */
.L_x_272:
[----:B------:R-:W-:Y:S01]  /*1e90*/  PRMT R189, RZ, 0x7610, R53 ;  /* 0x00007610ffbd7816 */ /* 0x000fe20000000035 */
[----:B------:R-:W-:Y:S05]  /*1ea0*/  @P3 BRA `(.L_x_273) ;  /* 0x0000008000003947 */ /* 0x000fea0003800000 */
[----:B------:R-:W-:-:S04]  /*1eb0*/  ISETP.NE.U32.AND P4, PT, RZ, c[0x0][0x180], PT ;  /* 0x00006000ff007a0c */ /* 0x000fc80003f85070 */
[----:B------:R-:W-:-:S13]  /*1ec0*/  ISETP.NE.AND.EX P4, PT, RZ, c[0x0][0x184], PT, P4 ;  /* 0x00006100ff007a0c */ /* 0x000fda0003f85340 */
[----:B------:R-:W-:Y:S05]  /*1ed0*/  @P4 BRA `(.L_x_274) ;  /* 0x0000002000004947 */ /* 0x000fea0003800000 */
[----:B------:R-:W-:Y:S05]  /*1ee0*/  @P0 BRA `(.L_x_275) ;  /* 0x0000008000000947 */ /* 0x000fea0003800000 */
[----:B------:R-:W-:Y:S05]  /*1ef0*/  BRA `(.L_x_276) ;  /* 0x0000009000007947 */ /* 0x000fea0003800000 */
.L_x_274:
[----:B-----5:R-:W-:-:S05]  /*1f00*/  PRMT R2, RZ, 0x7610, R45 ;  /* 0x00007610ff027816 */ /* 0x020fca000000002d */
[----:B------:R-:W-:Y:S01]  /*1f10*/  FADD.FTZ R189, R2, R189 ;  /* 0x000000bd02bd7221 */ /* 0x000fe20000010000 */
[----:B------:R-:W-:Y:S05]  /*1f20*/  BRA `(.L_x_275) ;  /* 0x0000004000007947 */ /* 0x000fea0003800000 */
.L_x_273:
[----:B-----5:R-:W-:-:S05]  /*1f30*/  PRMT R2, RZ, 0x7610, R41 ;  /* 0x00007610ff027816 */ /* 0x020fca0000000029 */
[----:B------:R-:W-:Y:S01]  /*1f40*/  FADD.FTZ R189, R2, R189 ;  /* 0x000000bd02bd7221 */ /* 0x000fe20000010000 */
[----:B------:R-:W-:-:S05]  /*1f50*/  @P2 PRMT R2, RZ, 0x7610, R45 ;  /* 0x00007610ff022816 */ /* 0x000fca000000002d */
[----:B------:R-:W-:-:S05]  /*1f60*/  @P2 FADD.FTZ R189, R2, R189 ;  /* 0x000000bd02bd2221 */ /* 0x000fca0000010000 */
.L_x_275:
[----:B------:R-:W-:-:S04]  /*1f70*/  F2FP.BF16.PACK_AB R2, RZ, R189 ;  /* 0x000000bdff02723e */ /* 0x000fc800000010ff */
[----:B------:R-:W-:Y:S02]  /*1f80*/  PRMT R49, R49, 0x5410, R2 ;  /* 0x0000541031317816 */ /* 0x000fe40000000002 */
.L_x_276:
[----:B------:R-:W-:Y:S01]  /*1f90*/  PRMT R191, RZ, 0x5410, R54 ;  /* 0x00005410ffbf7816 */ /* 0x000fe20000000036 */
[----:B------:R-:W-:Y:S05]  /*1fa0*/  @P3 BRA `(.L_x_277) ;  /* 0x0000008000003947 */ /* 0x000fea0003800000 */
[----:B------:R-:W-:-:S04]  /*1fb0*/  ISETP.NE.U32.AND P4, PT, RZ, c[0x0][0x180], PT ;  /* 0x00006000ff007a0c */ /* 0x000fc80003f85070 */
[----:B------:R-:W-:-:S13]  /*1fc0*/  ISETP.NE.AND.EX P4, PT, RZ, c[0x0][0x184], PT, P4 ;  /* 0x00006100ff007a0c */ /* 0x000fda0003f85340 */
[----:B------:R-:W-:Y:S05]  /*1fd0*/  @P4 BRA `(.L_x_278) ;  /* 0x0000002000004947 */ /* 0x000fea0003800000 */
[----:B------:R-:W-:Y:S05]  /*1fe0*/  @P0 BRA `(.L_x_279) ;  /* 0x0000008000000947 */ /* 0x000fea0003800000 */
[----:B------:R-:W-:Y:S05]  /*1ff0*/  BRA `(.L_x_280) ;  /* 0x0000009000007947 */ /* 0x000fea0003800000 */
.L_x_278:
[----:B-----5:R-:W-:-:S05]  /*2000*/  PRMT R2, RZ, 0x5410, R46 ;  /* 0x00005410ff027816 */ /* 0x020fca000000002e */
[----:B------:R-:W-:Y:S01]  /*2010*/  FADD.FTZ R191, R2, R191 ;  /* 0x000000bf02bf7221 */ /* 0x000fe20000010000 */
[----:B------:R-:W-:Y:S05]  /*2020*/  BRA `(.L_x_279) ;  /* 0x0000004000007947 */ /* 0x000fea0003800000 */
.L_x_277:
[----:B-----5:R-:W-:-:S05]  /*2030*/  PRMT R2, RZ, 0x5410, R42 ;  /* 0x00005410ff027816 */ /* 0x020fca000000002a */
[----:B------:R-:W-:Y:S01]  /*2040*/  FADD.FTZ R191, R2, R191 ;  /* 0x000000bf02bf7221 */ /* 0x000fe20000010000 */
[----:B------:R-:W-:-:S05]  /*2050*/  @P2 PRMT R2, RZ, 0x5410, R46 ;  /* 0x00005410ff022816 */ /* 0x000fca000000002e */
[----:B------:R-:W-:-:S05]  /*2060*/  @P2 FADD.FTZ R191, R2, R191 ;  /* 0x000000bf02bf2221 */ /* 0x000fca0000010000 */
.L_x_279:
[----:B------:R-:W-:-:S04]  /*2070*/  F2FP.BF16.PACK_AB R2, RZ, R191 ;  /* 0x000000bfff02723e */ /* 0x000fc800000010ff */
[----:B------:R-:W-:Y:S02]  /*2080*/  PRMT R50, R2, 0x7610, R50 ;  /* 0x0000761002327816 */ /* 0x000fe40000000032 */
.L_x_280:
[----:B------:R-:W-:Y:S01]  /*2090*/  PRMT R193, RZ, 0x7610, R54 ;  /* 0x00007610ffc17816 */ /* 0x000fe20000000036 */
[----:B------:R-:W-:Y:S05]  /*20a0*/  @P3 BRA `(.L_x_281) ;  /* 0x0000008000003947 */ /* 0x000fea0003800000 */
[----:B------:R-:W-:-:S04]  /*20b0*/  ISETP.NE.U32.AND P4, PT, RZ, c[0x0][0x180], PT ;  /* 0x00006000ff007a0c */ /* 0x000fc80003f85070 */
[----:B------:R-:W-:-:S13]  /*20c0*/  ISETP.NE.AND.EX P4, PT, RZ, c[0x0][0x184], PT, P4 ;  /* 0x00006100ff007a0c */ /* 0x000fda0003f85340 */
[----:B------:R-:W-:Y:S05]  /*20d0*/  @P4 BRA `(.L_x_282) ;  /* 0x0000002000004947 */ /* 0x000fea0003800000 */
[----:B------:R-:W-:Y:S05]  /*20e0*/  @P0 BRA `(.L_x_283) ;  /* 0x0000008000000947 */ /* 0x000fea0003800000 */
[----:B------:R-:W-:Y:S05]  /*20f0*/  BRA `(.L_x_284) ;  /* 0x0000009000007947 */ /* 0x000fea0003800000 */
.L_x_282:
[----:B-----5:R-:W-:-:S05]  /*2100*/  PRMT R2, RZ, 0x7610, R46 ;  /* 0x00007610ff027816 */ /* 0x020fca000000002e */
[----:B------:R-:W-:Y:S01]  /*2110*/  FADD.FTZ R193, R2, R193 ;  /* 0x000000c102c17221 */ /* 0x000fe20000010000 */
[----:B------:R-:W-:Y:S05]  /*2120*/  BRA `(.L_x_283) ;  /* 0x0000004000007947 */ /* 0x000fea0003800000 */
.L_x_281:
[----:B-----5:R-:W-:-:S05]  /*2130*/  PRMT R2, RZ, 0x7610, R42 ;  /* 0x00007610ff027816 */ /* 0x020fca000000002a */
[----:B------:R-:W-:Y:S01]  /*2140*/  FADD.FTZ R193, R2, R193 ;  /* 0x000000c102c17221 */ /* 0x000fe20000010000 */
[----:B------:R-:W-:-:S05]  /*2150*/  @P2 PRMT R2, RZ, 0x7610, R46 ;  /* 0x00007610ff022816 */ /* 0x000fca000000002e */
[----:B------:R-:W-:-:S05]  /*2160*/  @P2 FADD.FTZ R193, R2, R193 ;  /* 0x000000c102c12221 */ /* 0x000fca0000010000 */
.L_x_283:
[----:B------:R-:W-:-:S04]  /*2170*/  F2FP.BF16.PACK_AB R2, RZ, R193 ;  /* 0x000000c1ff02723e */ /* 0x000fc800000010ff */
[----:B------:R-:W-:Y:S02]  /*2180*/  PRMT R50, R50, 0x5410, R2 ;  /* 0x0000541032327816 */ /* 0x000fe40000000002 */
.L_x_284:
[----:B------:R-:W-:Y:S01]  /*2190*/  PRMT R195, RZ, 0x5410, R55 ;  /* 0x00005410ffc37816 */ /* 0x000fe20000000037 */
[----:B------:R-:W-:Y:S05]  /*21a0*/  @P3 BRA `(.L_x_285) ;  /* 0x0000008000003947 */ /* 0x000fea0003800000 */
[----:B------:R-:W-:-:S04]  /*21b0*/  ISETP.NE.U32.AND P4, PT, RZ, c[0x0][0x180], PT ;  /* 0x00006000ff007a0c */ /* 0x000fc80003f85070 */
[----:B------:R-:W-:-:S13]  /*21c0*/  ISETP.NE.AND.EX P4, PT, RZ, c[0x0][0x184], PT, P4 ;  /* 0x00006100ff007a0c */ /* 0x000fda0003f85340 */
[----:B------:R-:W-:Y:S05]  /*21d0*/  @P4 BRA `(.L_x_286) ;  /* 0x0000002000004947 */ /* 0x000fea0003800000 */
[----:B------:R-:W-:Y:S05]  /*21e0*/  @P0 BRA `(.L_x_287) ;  /* 0x0000008000000947 */ /* 0x000fea0003800000 */
[----:B------:R-:W-:Y:S05]  /*21f0*/  BRA `(.L_x_288) ;  /* 0x0000009000007947 */ /* 0x000fea0003800000 */
.L_x_286:
[----:B-----5:R-:W-:-:S05]  /*2200*/  PRMT R2, RZ, 0x5410, R47 ;  /* 0x00005410ff027816 */ /* 0x020fca000000002f */
[----:B------:R-:W-:Y:S01]  /*2210*/  FADD.FTZ R195, R2, R195 ;  /* 0x000000c302c37221 */ /* 0x000fe20000010000 */
[----:B------:R-:W-:Y:S05]  /*2220*/  BRA `(.L_x_287) ;  /* 0x0000004000007947 */ /* 0x000fea0003800000 */
.L_x_285:
[----:B-----5:R-:W-:-:S05]  /*2230*/  PRMT R2, RZ, 0x5410, R43 ;  /* 0x00005410ff027816 */ /* 0x020fca000000002b */
[----:B------:R-:W-:Y:S01]  /*2240*/  FADD.FTZ R195, R2, R195 ;  /* 0x000000c302c37221 */ /* 0x000fe20000010000 */
[----:B------:R-:W-:-:S05]  /*2250*/  @P2 PRMT R2, RZ, 0x5410, R47 ;  /* 0x00005410ff022816 */ /* 0x000fca000000002f */
[----:B------:R-:W-:-:S05]  /*2260*/  @P2 FADD.FTZ R195, R2, R195 ;  /* 0x000000c302c32221 */ /* 0x000fca0000010000 */
.L_x_287:
[----:B------:R-:W-:-:S04]  /*2270*/  F2FP.BF16.PACK_AB R2, RZ, R195 ;  /* 0x000000c3ff02723e */ /* 0x000fc800000010ff */
[----:B------:R-:W-:Y:S02]  /*2280*/  PRMT R51, R2, 0x7610, R51 ;  /* 0x0000761002337816 */ /* 0x000fe40000000033 */
.L_x_288:
[----:B------:R-:W-:Y:S01]  /*2290*/  PRMT R197, RZ, 0x7610, R55 ;  /* 0x00007610ffc57816 */ /* 0x000fe20000000037 */
[----:B------:R-:W-:Y:S05]  /*22a0*/  @P3 BRA `(.L_x_289) ;  /* 0x0000008000003947 */ /* 0x000fea0003800000 */
[----:B------:R-:W-:-:S04]  /*22b0*/  ISETP.NE.U32.AND P4, PT, RZ, c[0x0][0x180], PT ;  /* 0x00006000ff007a0c */ /* 0x000fc80003f85070 */
[----:B------:R-:W-:-:S13]  /*22c0*/  ISETP.NE.AND.EX P4, PT, RZ, c[0x0][0x184], PT, P4 ;  /* 0x00006100ff007a0c */ /* 0x000fda0003f85340 */
[----:B------:R-:W-:Y:S05]  /*22d0*/  @P4 BRA `(.L_x_290) ;  /* 0x0000002000004947 */ /* 0x000fea0003800000 */
[----:B------:R-:W-:Y:S05]  /*22e0*/  @P0 BRA `(.L_x_291) ;  /* 0x0000008000000947 */ /* 0x000fea0003800000 */
[----:B------:R-:W-:Y:S05]  /*22f0*/  BRA `(.L_x_292) ;  /* 0x0000009000007947 */ /* 0x000fea0003800000 */
.L_x_290:
[----:B-----5:R-:W-:-:S05]  /*2300*/  PRMT R2, RZ, 0x7610, R47 ;  /* 0x00007610ff027816 */ /* 0x020fca000000002f */
[----:B------:R-:W-:Y:S01]  /*2310*/  FADD.FTZ R197, R2, R197 ;  /* 0x000000c502c57221 */ /* 0x000fe20000010000 */
[----:B------:R-:W-:Y:S05]  /*2320*/  BRA `(.L_x_291) ;  /* 0x0000004000007947 */ /* 0x000fea0003800000 */
.L_x_289:
[----:B-----5:R-:W-:-:S05]  /*2330*/  PRMT R2, RZ, 0x7610, R43 ;  /* 0x00007610ff027816 */ /* 0x020fca000000002b */
[----:B------:R-:W-:Y:S01]  /*2340*/  FADD.FTZ R197, R2, R197 ;  /* 0x000000c502c57221 */ /* 0x000fe20000010000 */
[----:B------:R-:W-:-:S05]  /*2350*/  @P2 PRMT R2, RZ, 0x7610, R47 ;  /* 0x00007610ff022816 */ /* 0x000fca000000002f */
[----:B------:R-:W-:-:S05]  /*2360*/  @P2 FADD.FTZ R197, R2, R197 ;  /* 0x000000c502c52221 */ /* 0x000fca0000010000 */
.L_x_291:
[----:B------:R-:W-:-:S04]  /*2370*/  F2FP.BF16.PACK_AB R2, RZ, R197 ;  /* 0x000000c5ff02723e */ /* 0x000fc800000010ff */
[----:B------:R-:W-:Y:S02]  /*2380*/  PRMT R51, R51, 0x5410, R2 ;  /* 0x0000541033337816 */ /* 0x000fe40000000002 */
.L_x_292:
[C---:B------:R-:W-:Y:S02]  /*2390*/  @P0 IADD3 R58, R80.reuse, 0x100, RZ ;  /* 0x00000100503a0810 */ /* 0x040fe40007ffe0ff */
[----:B------:R-:W-:-:S03]  /*23a0*/  IADD3 R174, R80, 0x180, RZ ;  /* 0x0000018050ae7810 */ /* 0x000fc60007ffe0ff */
        /* <DEDUP_REMOVED lines=15> */
.L_x_294:
[----:B-----5:R-:W-:-:S05]  /*24a0*/  PRMT R2, RZ, 0x5410, R44 ;  /* 0x00005410ff027816 */ /* 0x020fca000000002c */
[----:B------:R-:W-:Y:S01]  /*24b0*/  FADD.FTZ R199, R2, R199 ;  /* 0x000000c702c77221 */ /* 0x000fe20000010000 */
[----:B------:R-:W-:Y:S05]  /*24c0*/  BRA `(.L_x_295) ;  /* 0x0000004000007947 */ /* 0x000fea0003800000 */
.L_x_293:
[----:B0----5:R-:W-:-:S05]  /*24d0*/  PRMT R2, RZ, 0x5410, R40 ;  /* 0x00005410ff027816 */ /* 0x021fca0000000028 */
[----:B------:R-:W-:Y:S01]  /*24e0*/  FADD.FTZ R199, R2, R199 ;  /* 0x000000c702c77221 */ /* 0x000fe20000010000 */
[----:B------:R-:W-:-:S05]  /*24f0*/  @P2 PRMT R2, RZ, 0x5410, R44 ;  /* 0x00005410ff022816 */ /* 0x000fca000000002c */
[----:B------:R-:W-:-:S05]  /*2500*/  @P2 FADD.FTZ R199, R2, R199 ;  /* 0x000000c702c72221 */ /* 0x000fca0000010000 */
.L_x_295:
[----:B------:R-:W-:-:S04]  /*2510*/  F2FP.BF16.PACK_AB R2, RZ, R199 ;  /* 0x000000c7ff02723e */ /* 0x000fc800000010ff */
[----:B------:R-:W-:Y:S02]  /*2520*/  PRMT R48, R2, 0x7610, R48 ;  /* 0x0000761002307816 */ /* 0x000fe40000000030 */
.L_x_296:
[----:B------:R-:W-:Y:S01]  /*2530*/  PRMT R201, RZ, 0x7610, R52 ;  /* 0x00007610ffc97816 */ /* 0x000fe20000000034 */
[----:B------:R-:W-:Y:S05]  /*2540*/  @P3 BRA `(.L_x_297) ;  /* 0x0000008000003947 */ /* 0x000fea0003800000 */
[----:B------:R-:W-:-:S04]  /*2550*/  ISETP.NE.U32.AND P4, PT, RZ, c[0x0][0x180], PT ;  /* 0x00006000ff007a0c */ /* 0x000fc80003f85070 */
[----:B------:R-:W-:-:S13]  /*2560*/  ISETP.NE.AND.EX P4, PT, RZ, c[0x0][0x184], PT, P4 ;  /* 0x00006100ff007a0c */ /* 0x000fda0003f85340 */
[----:B------:R-:W-:Y:S05]  /*2570*/  @P4 BRA `(.L_x_298) ;  /* 0x0000002000004947 */ /* 0x000fea0003800000 */
[----:B------:R-:W-:Y:S05]  /*2580*/  @P0 BRA `(.L_x_299) ;  /* 0x0000008000000947 */ /* 0x000fea0003800000 */
[----:B------:R-:W-:Y:S05]  /*2590*/  BRA `(.L_x_300) ;  /* 0x0000009000007947 */ /* 0x000fea0003800000 */
.L_x_298:
[----:B-----5:R-:W-:-:S05]  /*25a0*/  PRMT R2, RZ, 0x7610, R44 ;  /* 0x00007610ff027816 */ /* 0x020fca000000002c */
[----:B------:R-:W-:Y:S01]  /*25b0*/  FADD.FTZ R201, R2, R201 ;  /* 0x000000c902c97221 */ /* 0x000fe20000010000 */
[----:B------:R-:W-:Y:S05]  /*25c0*/  BRA `(.L_x_299) ;  /* 0x0000004000007947 */ /* 0x000fea0003800000 */
.L_x_297:
[----:B-----5:R-:W-:-:S05]  /*25d0*/  PRMT R2, RZ, 0x7610, R40 ;  /* 0x00007610ff027816 */ /* 0x020fca0000000028 */
[----:B------:R-:W-:Y:S01]  /*25e0*/  FADD.FTZ R201, R2, R201 ;  /* 0x000000c902c97221 */ /* 0x000fe20000010000 */
[----:B------:R-:W-:-:S05]  /*25f0*/  @P2 PRMT R2, RZ, 0x7610, R44 ;  /* 0x00007610ff022816 */ /* 0x000fca000000002c */
[----:B------:R-:W-:-:S05]  /*2600*/  @P2 FADD.FTZ R201, R2, R201 ;  /* 0x000000c902c92221 */ /* 0x000fca0000010000 */
.L_x_299:
[----:B------:R-:W-:-:S04]  /*2610*/  F2FP.BF16.PACK_AB R2, RZ, R201 ;  /* 0x000000c9ff02723e */ /* 0x000fc800000010ff */
[----:B------:R-:W-:Y:S02]  /*2620*/  PRMT R48, R48, 0x5410, R2 ;  /* 0x0000541030307816 */ /* 0x000fe40000000002 */
.L_x_300:
[----:B------:R-:W-:Y:S01]  /*2630*/  PRMT R203, RZ, 0x5410, R53 ;  /* 0x00005410ffcb7816 */ /* 0x000fe20000000035 */
[----:B------:R-:W-:Y:S05]  /*2640*/  @P3 BRA `(.L_x_301) ;  /* 0x0000008000003947 */ /* 0x000fea0003800000 */
[----:B------:R-:W-:-:S04]  /*2650*/  ISETP.NE.U32.AND P4, PT, RZ, c[0x0][0x180], PT ;  /* 0x00006000ff007a0c */ /* 0x000fc80003f85070 */
[----:B------:R-:W-:-:S13]  /*2660*/  ISETP.NE.AND.EX P4, PT, RZ, c[0x0][0x184], PT, P4 ;  /* 0x00006100ff007a0c */ /* 0x000fda0003f85340 */
[----:B------:R-:W-:Y:S05]  /*2670*/  @P4 BRA `(.L_x_302) ;  /* 0x0000002000004947 */ /* 0x000fea0003800000 */
[----:B------:R-:W-:Y:S05]  /*2680*/  @P0 BRA `(.L_x_303) ;  /* 0x0000008000000947 */ /* 0x000fea0003800000 */
[----:B------:R-:W-:Y:S05]  /*2690*/  BRA `(.L_x_304) ;  /* 0x0000009000007947 */ /* 0x000fea0003800000 */
.L_x_302:
[----:B-----5:R-:W-:-:S05]  /*26a0*/  PRMT R2, RZ, 0x5410, R45 ;  /* 0x00005410ff027816 */ /* 0x020fca000000002d */
[----:B------:R-:W-:Y:S01]  /*26b0*/  FADD.FTZ R203, R2, R203 ;  /* 0x000000cb02cb7221 */ /* 0x000fe20000010000 */
[----:B------:R-:W-:Y:S05]  /*26c0*/  BRA `(.L_x_303) ;  /* 0x0000004000007947 */ /* 0x000fea0003800000 */
.L_x_301:
[----:B-----5:R-:W-:-:S05]  /*26d0*/  PRMT R2, RZ, 0x5410, R41 ;  /* 0x00005410ff027816 */ /* 0x020fca0000000029 */
[----:B------:R-:W-:Y:S01]  /*26e0*/  FADD.FTZ R203, R2, R203 ;  /* 0x000000cb02cb7221 */ /* 0x000fe20000010000 */
[----:B------:R-:W-:-:S05]  /*26f0*/  @P2 PRMT R2, RZ, 0x5410, R45 ;  /* 0x00005410ff022816 */ /* 0x000fca000000002d */
[----:B------:R-:W-:-:S05]  /*2700*/  @P2 FADD.FTZ R203, R2, R203 ;  /* 0x000000cb02cb2221 */ /* 0x000fca0000010000 */
.L_x_303:
[----:B------:R-:W-:-:S04]  /*2710*/  F2FP.BF16.PACK_AB R2, RZ, R203 ;  /* 0x000000cbff02723e */ /* 0x000fc800000010ff */
[----:B------:R-:W-:Y:S02]  /*2720*/  PRMT R49, R2, 0x7610, R49 ;  /* 0x0000761002317816 */ /* 0x000fe40000000031 */
.L_x_304:
[----:B------:R-:W-:Y:S01]  /*2730*/  PRMT R205, RZ, 0x7610, R53 ;  /* 0x00007610ffcd7816 */ /* 0x000fe20000000035 */
[----:B------:R-:W-:Y:S05]  /*2740*/  @P3 BRA `(.L_x_305) ;  /* 0x0000008000003947 */ /* 0x000fea0003800000 */
[----:B------:R-:W-:-:S04]  /*2750*/  ISETP.NE.U32.AND P4, PT, RZ, c[0x0][0x180], PT ;  /* 0x00006000ff007a0c */ /* 0x000fc80003f85070 */
[----:B------:R-:W-:-:S13]  /*2760*/  ISETP.NE.AND.EX P4, PT, RZ, c[0x0][0x184], PT, P4 ;  /* 0x00006100ff007a0c */ /* 0x000fda0003f85340 */
[----:B------:R-:W-:Y:S05]  /*2770*/  @P4 BRA `(.L_x_306) ;  /* 0x0000002000004947 */ /* 0x000fea0003800000 */
[----:B------:R-:W-:Y:S05]  /*2780*/  @P0 BRA `(.L_x_307) ;  /* 0x0000008000000947 */ /* 0x000fea0003800000 */
[----:B------:R-:W-:Y:S05]  /*2790*/  BRA `(.L_x_308) ;  /* 0x0000009000007947 */ /* 0x000fea0003800000 */
.L_x_306:
[----:B-----5:R-:W-:-:S05]  /*27a0*/  PRMT R2, RZ, 0x7610, R45 ;  /* 0x00007610ff027816 */ /* 0x020fca000000002d */
[----:B------:R-:W-:Y:S01]  /*27b0*/  FADD.FTZ R205, R2, R205 ;  /* 0x000000cd02cd7221 */ /* 0x000fe20000010000 */
[----:B------:R-:W-:Y:S05]  /*27c0*/  BRA `(.L_x_307) ;  /* 0x0000004000007947 */ /* 0x000fea0003800000 */
.L_x_305:
[----:B-----5:R-:W-:-:S05]  /*27d0*/  PRMT R2, RZ, 0x7610, R41 ;  /* 0x00007610ff027816 */ /* 0x020fca0000000029 */
[----:B------:R-:W-:Y:S01]  /*27e0*/  FADD.FTZ R205, R2, R205 ;  /* 0x000000cd02cd7221 */ /* 0x000fe20000010000 */
[----:B------:R-:W-:-:S05]  /*27f0*/  @P2 PRMT R2, RZ, 0x7610, R45 ;  /* 0x00007610ff022816 */ /* 0x000fca000000002d */
[----:B------:R-:W-:-:S05]  /*2800*/  @P2 FADD.FTZ R205, R2, R205 ;  /* 0x000000cd02cd2221 */ /* 0x000fca0000010000 */
.L_x_307:
[----:B------:R-:W-:-:S04]  /*2810*/  F2FP.BF16.PACK_AB R2, RZ, R205 ;  /* 0x000000cdff02723e */ /* 0x000fc800000010ff */
[----:B------:R-:W-:Y:S02]  /*2820*/  PRMT R49, R49, 0x5410, R2 ;  /* 0x0000541031317816 */ /* 0x000fe40000000002 */
.L_x_308:
[----:B------:R-:W-:Y:S01]  /*2830*/  PRMT R207, RZ, 0x5410, R54 ;  /* 0x00005410ffcf7816 */ /* 0x000fe20000000036 */
[----:B------:R-:W-:Y:S05]  /*2840*/  @P3 BRA `(.L_x_309) ;  /* 0x0000008000003947 */ /* 0x000fea0003800000 */
[----:B------:R-:W-:-:S04]  /*2850*/  ISETP.NE.U32.AND P4, PT, RZ, c[0x0][0x180], PT ;  /* 0x00006000ff007a0c */ /* 0x000fc80003f85070 */
[----:B------:R-:W-:-:S13]  /*2860*/  ISETP.NE.AND.EX P4, PT, RZ, c[0x0][0x184], PT, P4 ;  /* 0x00006100ff007a0c */ /* 0x000fda0003f85340 */
[----:B------:R-:W-:Y:S05]  /*2870*/  @P4 BRA `(.L_x_310) ;  /* 0x0000002000004947 */ /* 0x000fea0003800000 */
[----:B------:R-:W-:Y:S05]  /*2880*/  @P0 BRA `(.L_x_311) ;  /* 0x0000008000000947 */ /* 0x000fea0003800000 */
[----:B------:R-:W-:Y:S05]  /*2890*/  BRA `(.L_x_312) ;  /* 0x0000009000007947 */ /* 0x000fea0003800000 */
.L_x_310:
[----:B-----5:R-:W-:-:S05]  /*28a0*/  PRMT R2, RZ, 0x5410, R46 ;  /* 0x00005410ff027816 */ /* 0x020fca000000002e */
[----:B------:R-:W-:Y:S01]  /*28b0*/  FADD.FTZ R207, R2, R207 ;  /* 0x000000cf02cf7221 */ /* 0x000fe20000010000 */
[----:B------:R-:W-:Y:S05]  /*28c0*/  BRA `(.L_x_311) ;  /* 0x0000004000007947 */ /* 0x000fea0003800000 */
.L_x_309:
[----:B-----5:R-:W-:-:S05]  /*28d0*/  PRMT R2, RZ, 0x5410, R42 ;  /* 0x00005410ff027816 */ /* 0x020fca000000002a */
[----:B------:R-:W-:Y:S01]  /*28e0*/  FADD.FTZ R207, R2, R207 ;  /* 0x000000cf02cf7221 */ /* 0x000fe20000010000 */
[----:B------:R-:W-:-:S05]  /*28f0*/  @P2 PRMT R2, RZ, 0x5410, R46 ;  /* 0x00005410ff022816 */ /* 0x000fca000000002e */
[----:B------:R-:W-:-:S05]  /*2900*/  @P2 FADD.FTZ R207, R2, R207 ;  /* 0x000000cf02cf2221 */ /* 0x000fca0000010000 */
.L_x_311:
[----:B------:R-:W-:-:S04]  /*2910*/  F2FP.BF16.PACK_AB R2, RZ, R207 ;  /* 0x000000cfff02723e */ /* 0x000fc800000010ff */
[----:B------:R-:W-:Y:S02]  /*2920*/  PRMT R50, R2, 0x7610, R50 ;  /* 0x0000761002327816 */ /* 0x000fe40000000032 */
.L_x_312:
[----:B------:R-:W-:Y:S01]  /*2930*/  PRMT R209, RZ, 0x7610, R54 ;  /* 0x00007610ffd17816 */ /* 0x000fe20000000036 */
[----:B------:R-:W-:Y:S05]  /*2940*/  @P3 BRA `(.L_x_313) ;  /* 0x0000008000003947 */ /* 0x000fea0003800000 */
[----:B------:R-:W-:-:S04]  /*2950*/  ISETP.NE.U32.AND P4, PT, RZ, c[0x0][0x180], PT ;  /* 0x00006000ff007a0c */ /* 0x000fc80003f85070 */
[----:B------:R-:W-:-:S13]  /*2960*/  ISETP.NE.AND.EX P4, PT, RZ, c[0x0][0x184], PT, P4 ;  /* 0x00006100ff007a0c */ /* 0x000fda0003f85340 */
[----:B------:R-:W-:Y:S05]  /*2970*/  @P4 BRA `(.L_x_314) ;  /* 0x0000002000004947 */ /* 0x000fea0003800000 */
[----:B------:R-:W-:Y:S05]  /*2980*/  @P0 BRA `(.L_x_315) ;  /* 0x0000008000000947 */ /* 0x000fea0003800000 */
[----:B------:R-:W-:Y:S05]  /*2990*/  BRA `(.L_x_316) ;  /* 0x0000009000007947 */ /* 0x000fea0003800000 */
.L_x_314:
[----:B-----5:R-:W-:-:S05]  /*29a0*/  PRMT R2, RZ, 0x7610, R46 ;  /* 0x00007610ff027816 */ /* 0x020fca000000002e */
[----:B------:R-:W-:Y:S01]  /*29b0*/  FADD.FTZ R209, R2, R209 ;  /* 0x000000d102d17221 */ /* 0x000fe20000010000 */
[----:B------:R-:W-:Y:S05]  /*29c0*/  BRA `(.L_x_315) ;  /* 0x0000004000007947 */ /* 0x000fea0003800000 */
.L_x_313:
[----:B-----5:R-:W-:-:S05]  /*29d0*/  PRMT R2, RZ, 0x7610, R42 ;  /* 0x00007610ff027816 */ /* 0x020fca000000002a */
[----:B------:R-:W-:Y:S01]  /*29e0*/  FADD.FTZ R209, R2, R209 ;  /* 0x000000d102d17221 */ /* 0x000fe20000010000 */
[----:B------:R-:W-:-:S05]  /*29f0*/  @P2 PRMT R2, RZ, 0x7610, R46 ;  /* 0x00007610ff022816 */ /* 0x000fca000000002e */
[----:B------:R-:W-:-:S05]  /*2a00*/  @P2 FADD.FTZ R209, R2, R209 ;  /* 0x000000d102d12221 */ /* 0x000fca0000010000 */
.L_x_315:
[----:B------:R-:W-:-:S04]  /*2a10*/  F2FP.BF16.PACK_AB R2, RZ, R209 ;  /* 0x000000d1ff02723e */ /* 0x000fc800000010ff */
[----:B------:R-:W-:Y:S02]  /*2a20*/  PRMT R50, R50, 0x5410, R2 ;  /* 0x0000541032327816 */ /* 0x000fe40000000002 */
.L_x_316:
[----:B------:R-:W-:Y:S01]  /*2a30*/  PRMT R211, RZ, 0x5410, R55 ;  /* 0x00005410ffd37816 */ /* 0x000fe20000000037 */
[----:B------:R-:W-:Y:S05]  /*2a40*/  @P3 BRA `(.L_x_317) ;  /* 0x0000008000003947 */ /* 0x000fea0003800000 */
[----:B------:R-:W-:-:S04]  /*2a50*/  ISETP.NE.U32.AND P4, PT, RZ, c[0x0][0x180], PT ;  /* 0x00006000ff007a0c */ /* 0x000fc80003f85070 */
[----:B------:R-:W-:-:S13]  /*2a60*/  ISETP.NE.AND.EX P4, PT, RZ, c[0x0][0x184], PT, P4 ;  /* 0x00006100ff007a0c */ /* 0x000fda0003f85340 */
[----:B------:R-:W-:Y:S05]  /*2a70*/  @P4 BRA `(.L_x_318) ;  /* 0x0000002000004947 */ /* 0x000fea0003800000 */
[----:B------:R-:W-:Y:S05]  /*2a80*/  @P0 BRA `(.L_x_319) ;  /* 0x0000008000000947 */ /* 0x000fea0003800000 */
[----:B------:R-:W-:Y:S05]  /*2a90*/  BRA `(.L_x_320) ;  /* 0x0000009000007947 */ /* 0x000fea0003800000 */
.L_x_318:
[----:B-----5:R-:W-:-:S05]  /*2aa0*/  PRMT R2, RZ, 0x5410, R47 ;  /* 0x00005410ff027816 */ /* 0x020fca000000002f */
[----:B------:R-:W-:Y:S01]  /*2ab0*/  FADD.FTZ R211, R2, R211 ;  /* 0x000000d302d37221 */ /* 0x000fe20000010000 */
[----:B------:R-:W-:Y:S05]  /*2ac0*/  BRA `(.L_x_319) ;  /* 0x0000004000007947 */ /* 0x000fea0003800000 */
.L_x_317:
[----:B-----5:R-:W-:-:S05]  /*2ad0*/  PRMT R2, RZ, 0x5410, R43 ;  /* 0x00005410ff027816 */ /* 0x020fca000000002b */
[----:B------:R-:W-:Y:S01]  /*2ae0*/  FADD.FTZ R211, R2, R211 ;  /* 0x000000d302d37221 */ /* 0x000fe20000010000 */
[----:B------:R-:W-:-:S05]  /*2af0*/  @P2 PRMT R2, RZ, 0x5410, R47 ;  /* 0x00005410ff022816 */ /* 0x000fca000000002f */
[----:B------:R-:W-:-:S05]  /*2b00*/  @P2 FADD.FTZ R211, R2, R211 ;  /* 0x000000d302d32221 */ /* 0x000fca0000010000 */
.L_x_319:
[----:B------:R-:W-:-:S04]  /*2b10*/  F2FP.BF16.PACK_AB R2, RZ, R211 ;  /* 0x000000d3ff02723e */ /* 0x000fc800000010ff */
[----:B------:R-:W-:Y:S02]  /*2b20*/  PRMT R51, R2, 0x7610, R51 ;  /* 0x0000761002337816 */ /* 0x000fe40000000033 */
.L_x_320:
[----:B------:R-:W-:Y:S01]  /*2b30*/  PRMT R213, RZ, 0x7610, R55 ;  /* 0x00007610ffd57816 */ /* 0x000fe20000000037 */
[----:B------:R-:W-:Y:S05]  /*2b40*/  @P3 BRA `(.L_x_321) ;  /* 0x0000008000003947 */ /* 0x000fea0003800000 */
[----:B------:R-:W-:-:S04]  /*2b50*/  ISETP.NE.U32.AND P4, PT, RZ, c[0x0][0x180], PT ;  /* 0x00006000ff007a0c */ /* 0x000fc80003f85070 */
[----:B------:R-:W-:-:S13]  /*2b60*/  ISETP.NE.AND.EX P4, PT, RZ, c[0x0][0x184], PT, P4 ;  /* 0x00006100ff007a0c */ /* 0x000fda0003f85340 */
[----:B------:R-:W-:Y:S05]  /*2b70*/  @P4 BRA `(.L_x_322) ;  /* 0x0000002000004947 */ /* 0x000fea0003800000 */
[----:B------:R-:W-:Y:S05]  /*2b80*/  @P0 BRA `(.L_x_323) ;  /* 0x0000008000000947 */ /* 0x000fea0003800000 */
[----:B------:R-:W-:Y:S05]  /*2b90*/  BRA `(.L_x_324) ;  /* 0x0000009000007947 */ /* 0x000fea0003800000 */
.L_x_322:
[----:B-----5:R-:W-:-:S05]  /*2ba0*/  PRMT R2, RZ, 0x7610, R47 ;  /* 0x00007610ff027816 */ /* 0x020fca000000002f */
[----:B------:R-:W-:Y:S01]  /*2bb0*/  FADD.FTZ R213, R2, R213 ;  /* 0x000000d502d57221 */ /* 0x000fe20000010000 */
[----:B------:R-:W-:Y:S05]  /*2bc0*/  BRA `(.L_x_323) ;  /* 0x0000004000007947 */ /* 0x000fea0003800000 */
.L_x_321:
[----:B-----5:R-:W-:-:S05]  /*2bd0*/  PRMT R2, RZ, 0x7610, R43 ;  /* 0x00007610ff027816 */ /* 0x020fca000000002b */
[----:B------:R-:W-:Y:S01]  /*2be0*/  FADD.FTZ R213, R2, R213 ;  /* 0x000000d502d57221 */ /* 0x000fe20000010000 */
[----:B------:R-:W-:-:S05]  /*2bf0*/  @P2 PRMT R2, RZ, 0x7610, R47 ;  /* 0x00007610ff022816 */ /* 0x000fca000000002f */
[----:B------:R-:W-:-:S05]  /*2c00*/  @P2 FADD.FTZ R213, R2, R213 ;  /* 0x000000d502d52221 */ /* 0x000fca0000010000 */
.L_x_323:
[----:B------:R-:W-:-:S04]  /*2c10*/  F2FP.BF16.PACK_AB R2, RZ, R213 ;  /* 0x000000d5ff02723e */ /* 0x000fc800000010ff */
[----:B------:R-:W-:Y:S02]  /*2c20*/  PRMT R51, R51, 0x5410, R2 ;  /* 0x0000541033337816 */ /* 0x000fe40000000002 */
.L_x_324:
        /* <DEDUP_REMOVED lines=9> */
[----:B------:R2:W5:Y:S02]  /*2cc0*/  @P2 LDG.E.128 R44, [R56.64] ;  /* 0x00000004382c2981 */ /* 0x000564000c1e1d00 */
[----:B--2---:R-:W-:Y:S01]  /*2cd0*/  PRMT R57, RZ, 0x5410, R52 ;  /* 0x00005410ff397816 */ /* 0x004fe20000000034 */
[----:B------:R-:W-:Y:S05]  /*2ce0*/  @P3 BRA `(.L_x_325) ;  /* 0x0000008000003947 */ /* 0x000fea0003800000 */
[----:B0-----:R-:W-:-:S04]  /*2cf0*/  ISETP.NE.U32.AND P1, PT, RZ, c[0x0][0x180], PT ;  /* 0x00006000ff007a0c */ /* 0x001fc80003f25070 */
[----:B------:R-:W-:-:S13]  /*2d00*/  ISETP.NE.AND.EX P1, PT, RZ, c[0x0][0x184], PT, P1 ;  /* 0x00006100ff007a0c */ /* 0x000fda0003f25310 */
[----:B------:R-:W-:Y:S05]  /*2d10*/  @P1 BRA `(.L_x_326) ;  /* 0x0000002000001947 */ /* 0x000fea0003800000 */
[----:B------:R-:W-:Y:S05]  /*2d20*/  @P0 BRA `(.L_x_327) ;  /* 0x0000008000000947 */ /* 0x000fea0003800000 */
[----:B------:R-:W-:Y:S05]  /*2d30*/  BRA `(.L_x_328) ;  /* 0x0000009000007947 */ /* 0x000fea0003800000 */
.L_x_326:
[----:B-----5:R-:W-:-:S05]  /*2d40*/  PRMT R2, RZ, 0x5410, R44 ;  /* 0x00005410ff027816 */ /* 0x020fca000000002c */
[----:B------:R-:W-:Y:S01]  /*2d50*/  FADD.FTZ R57, R2, R57 ;  /* 0x0000003902397221 */ /* 0x000fe20000010000 */
[----:B------:R-:W-:Y:S05]  /*2d60*/  BRA `(.L_x_327) ;  /* 0x0000004000007947 */ /* 0x000fea0003800000 */
.L_x_325:
[----:B0----5:R-:W-:-:S05]  /*2d70*/  PRMT R2, RZ, 0x5410, R40 ;  /* 0x00005410ff027816 */ /* 0x021fca0000000028 */
[----:B------:R-:W-:Y:S01]  /*2d80*/  FADD.FTZ R57, R2, R57 ;  /* 0x0000003902397221 */ /* 0x000fe20000010000 */
[----:B------:R-:W-:-:S05]  /*2d90*/  @P2 PRMT R2, RZ, 0x5410, R44 ;  /* 0x00005410ff022816 */ /* 0x000fca000000002c */
[----:B------:R-:W-:-:S05]  /*2da0*/  @P2 FADD.FTZ R57, R2, R57 ;  /* 0x0000003902392221 */ /* 0x000fca0000010000 */
.L_x_327:
[----:B------:R-:W-:-:S04]  /*2db0*/  F2FP.BF16.PACK_AB R2, RZ, R57 ;  /* 0x00000039ff02723e */ /* 0x000fc800000010ff */
[----:B------:R-:W-:Y:S02]  /*2dc0*/  PRMT R48, R2, 0x7610, R48 ;  /* 0x0000761002307816 */ /* 0x000fe40000000030 */
.L_x_328:
[----:B------:R-:W-:Y:S01]  /*2dd0*/  PRMT R59, RZ, 0x7610, R52 ;  /* 0x00007610ff3b7816 */ /* 0x000fe20000000034 */
[----:B------:R-:W-:Y:S05]  /*2de0*/  @P3 BRA `(.L_x_329) ;  /* 0x0000008000003947 */ /* 0x000fea0003800000 */
[----:B------:R-:W-:-:S04]  /*2df0*/  ISETP.NE.U32.AND P1, PT, RZ, c[0x0][0x180], PT ;  /* 0x00006000ff007a0c */ /* 0x000fc80003f25070 */
[----:B------:R-:W-:-:S13]  /*2e00*/  ISETP.NE.AND.EX P1, PT, RZ, c[0x0][0x184], PT, P1 ;  /* 0x00006100ff007a0c */ /* 0x000fda0003f25310 */
[----:B------:R-:W-:Y:S05]  /*2e10*/  @P1 BRA `(.L_x_330) ;  /* 0x0000002000001947 */ /* 0x000fea0003800000 */
[----:B------:R-:W-:Y:S05]  /*2e20*/  @P0 BRA `(.L_x_331) ;  /* 0x0000008000000947 */ /* 0x000fea0003800000 */
[----:B------:R-:W-:Y:S05]  /*2e30*/  BRA `(.L_x_332) ;  /* 0x0000009000007947 */ /* 0x000fea0003800000 */
.L_x_330:
[----:B-----5:R-:W-:-:S05]  /*2e40*/  PRMT R2, RZ, 0x7610, R44 ;  /* 0x00007610ff027816 */ /* 0x020fca000000002c */
[----:B------:R-:W-:Y:S01]  /*2e50*/  FADD.FTZ R59, R2, R59 ;  /* 0x0000003b023b7221 */ /* 0x000fe20000010000 */
[----:B------:R-:W-:Y:S05]  /*2e60*/  BRA `(.L_x_331) ;  /* 0x0000004000007947 */ /* 0x000fea0003800000 */
.L_x_329:
[----:B-----5:R-:W-:-:S05]  /*2e70*/  PRMT R2, RZ, 0x7610, R40 ;  /* 0x00007610ff027816 */ /* 0x020fca0000000028 */
[----:B------:R-:W-:Y:S01]  /*2e80*/  FADD.FTZ R59, R2, R59 ;  /* 0x0000003b023b7221 */ /* 0x000fe20000010000 */
[----:B------:R-:W-:-:S05]  /*2e90*/  @P2 PRMT R2, RZ, 0x7610, R44 ;  /* 0x00007610ff022816 */ /* 0x000fca000000002c */
[----:B------:R-:W-:-:S05]  /*2ea0*/  @P2 FADD.FTZ R59, R2, R59 ;  /* 0x0000003b023b2221 */ /* 0x000fca0000010000 */
.L_x_331:
[----:B------:R-:W-:-:S04]  /*2eb0*/  F2FP.BF16.PACK_AB R2, RZ, R59 ;  /* 0x0000003bff02723e */ /* 0x000fc800000010ff */
[----:B------:R-:W-:Y:S02]  /*2ec0*/  PRMT R48, R48, 0x5410, R2 ;  /* 0x0000541030307816 */ /* 0x000fe40000000002 */
.L_x_332:
[----:B------:R-:W-:Y:S01]  /*2ed0*/  PRMT R215, RZ, 0x5410, R53 ;  /* 0x00005410ffd77816 */ /* 0x000fe20000000035 */
[----:B------:R-:W-:Y:S05]  /*2ee0*/  @P3 BRA `(.L_x_333) ;  /* 0x0000008000003947 */ /* 0x000fea0003800000 */
[----:B------:R-:W-:-:S04]  /*2ef0*/  ISETP.NE.U32.AND P1, PT, RZ, c[0x0][0x180], PT ;  /* 0x00006000ff007a0c */ /* 0x000fc80003f25070 */
[----:B------:R-:W-:-:S13]  /*2f00*/  ISETP.NE.AND.EX P1, PT, RZ, c[0x0][0x184], PT, P1 ;  /* 0x00006100ff007a0c */ /* 0x000fda0003f25310 */
[----:B------:R-:W-:Y:S05]  /*2f10*/  @P1 BRA `(.L_x_334) ;  /* 0x0000002000001947 */ /* 0x000fea0003800000 */
[----:B------:R-:W-:Y:S05]  /*2f20*/  @P0 BRA `(.L_x_335) ;  /* 0x0000008000000947 */ /* 0x000fea0003800000 */
[----:B------:R-:W-:Y:S05]  /*2f30*/  BRA `(.L_x_336) ;  /* 0x0000009000007947 */ /* 0x000fea0003800000 */
.L_x_334:
[----:B-----5:R-:W-:-:S05]  /*2f40*/  PRMT R2, RZ, 0x5410, R45 ;  /* 0x00005410ff027816 */ /* 0x020fca000000002d */
[----:B------:R-:W-:Y:S01]  /*2f50*/  FADD.FTZ R215, R2, R215 ;  /* 0x000000d702d77221 */ /* 0x000fe20000010000 */
[----:B------:R-:W-:Y:S05]  /*2f60*/  BRA `(.L_x_335) ;  /* 0x0000004000007947 */ /* 0x000fea0003800000 */
.L_x_333:
[----:B-----5:R-:W-:-:S05]  /*2f70*/  PRMT R2, RZ, 0x5410, R41 ;  /* 0x00005410ff027816 */ /* 0x020fca0000000029 */
[----:B------:R-:W-:Y:S01]  /*2f80*/  FADD.FTZ R215, R2, R215 ;  /* 0x000000d702d77221 */ /* 0x000fe20000010000 */
[----:B------:R-:W-:-:S05]  /*2f90*/  @P2 PRMT R2, RZ, 0x5410, R45 ;  /* 0x00005410ff022816 */ /* 0x000fca000000002d */
[----:B------:R-:W-:-:S05]  /*2fa0*/  @P2 FADD.FTZ R215, R2, R215 ;  /* 0x000000d702d72221 */ /* 0x000fca0000010000 */
.L_x_335:
[----:B------:R-:W-:-:S04]  /*2fb0*/  F2FP.BF16.PACK_AB R2, RZ, R215 ;  /* 0x000000d7ff02723e */ /* 0x000fc800000010ff */
[----:B------:R-:W-:Y:S02]  /*2fc0*/  PRMT R49, R2, 0x7610, R49 ;  /* 0x0000761002317816 */ /* 0x000fe40000000031 */
.L_x_336:
[----:B------:R-:W-:Y:S01]  /*2fd0*/  PRMT R217, RZ, 0x7610, R53 ;  /* 0x00007610ffd97816 */ /* 0x000fe20000000035 */
[----:B------:R-:W-:Y:S05]  /*2fe0*/  @P3 BRA `(.L_x_337) ;  /* 0x0000008000003947 */ /* 0x000fea0003800000 */
[----:B------:R-:W-:-:S04]  /*2ff0*/  ISETP.NE.U32.AND P1, PT, RZ, c[0x0][0x180], PT ;  /* 0x00006000ff007a0c */ /* 0x000fc80003f25070 */
[----:B------:R-:W-:-:S13]  /*3000*/  ISETP.NE.AND.EX P1, PT, RZ, c[0x0][0x184], PT, P1 ;  /* 0x00006100ff007a0c */ /* 0x000fda0003f25310 */
[----:B------:R-:W-:Y:S05]  /*3010*/  @P1 BRA `(.L_x_338) ;  /* 0x0000002000001947 */ /* 0x000fea0003800000 */
[----:B------:R-:W-:Y:S05]  /*3020*/  @P0 BRA `(.L_x_339) ;  /* 0x0000008000000947 */ /* 0x000fea0003800000 */
[----:B------:R-:W-:Y:S05]  /*3030*/  BRA `(.L_x_340) ;  /* 0x0000009000007947 */ /* 0x000fea0003800000 */
.L_x_338:
[----:B-----5:R-:W-:-:S05]  /*3040*/  PRMT R2, RZ, 0x7610, R45 ;  /* 0x00007610ff027816 */ /* 0x020fca000000002d */
[----:B------:R-:W-:Y:S01]  /*3050*/  FADD.FTZ R217, R2, R217 ;  /* 0x000000d902d97221 */ /* 0x000fe20000010000 */
[----:B------:R-:W-:Y:S05]  /*3060*/  BRA `(.L_x_339) ;  /* 0x0000004000007947 */ /* 0x000fea0003800000 */
.L_x_337:
[----:B-----5:R-:W-:-:S05]  /*3070*/  PRMT R2, RZ, 0x7610, R41 ;  /* 0x00007610ff027816 */ /* 0x020fca0000000029 */
[----:B------:R-:W-:Y:S01]  /*3080*/  FADD.FTZ R217, R2, R217 ;  /* 0x000000d902d97221 */ /* 0x000fe20000010000 */
[----:B------:R-:W-:-:S05]  /*3090*/  @P2 PRMT R2, RZ, 0x7610, R45 ;  /* 0x00007610ff022816 */ /* 0x000fca000000002d */
[----:B------:R-:W-:-:S05]  /*30a0*/  @P2 FADD.FTZ R217, R2, R217 ;  /* 0x000000d902d92221 */ /* 0x000fca0000010000 */
.L_x_339:
[----:B------:R-:W-:-:S04]  /*30b0*/  F2FP.BF16.PACK_AB R2, RZ, R217 ;  /* 0x000000d9ff02723e */ /* 0x000fc800000010ff */
[----:B------:R-:W-:Y:S02]  /*30c0*/  PRMT R49, R49, 0x5410, R2 ;  /* 0x0000541031317816 */ /* 0x000fe40000000002 */
.L_x_340:
[----:B------:R-:W-:Y:S01]  /*30d0*/  PRMT R219, RZ, 0x5410, R54 ;  /* 0x00005410ffdb7816 */ /* 0x000fe20000000036 */
[----:B------:R-:W-:Y:S05]  /*30e0*/  @P3 BRA `(.L_x_341) ;  /* 0x0000008000003947 */ /* 0x000fea0003800000 */
[----:B------:R-:W-:-:S04]  /*30f0*/  ISETP.NE.U32.AND P1, PT, RZ, c[0x0][0x180], PT ;  /* 0x00006000ff007a0c */ /* 0x000fc80003f25070 */
[----:B------:R-:W-:-:S13]  /*3100*/  ISETP.NE.AND.EX P1, PT, RZ, c[0x0][0x184], PT, P1 ;  /* 0x00006100ff007a0c */ /* 0x000fda0003f25310 */
[----:B------:R-:W-:Y:S05]  /*3110*/  @P1 BRA `(.L_x_342) ;  /* 0x0000002000001947 */ /* 0x000fea0003800000 */
[----:B------:R-:W-:Y:S05]  /*3120*/  @P0 BRA `(.L_x_343) ;  /* 0x0000008000000947 */ /* 0x000fea0003800000 */
[----:B------:R-:W-:Y:S05]  /*3130*/  BRA `(.L_x_344) ;  /* 0x0000009000007947 */ /* 0x000fea0003800000 */
.L_x_342:
[----:B-----5:R-:W-:-:S05]  /*3140*/  PRMT R2, RZ, 0x5410, R46 ;  /* 0x00005410ff027816 */ /* 0x020fca000000002e */
[----:B------:R-:W-:Y:S01]  /*3150*/  FADD.FTZ R219, R2, R219 ;  /* 0x000000db02db7221 */ /* 0x000fe20000010000 */
[----:B------:R-:W-:Y:S05]  /*3160*/  BRA `(.L_x_343) ;  /* 0x0000004000007947 */ /* 0x000fea0003800000 */
.L_x_341:
[----:B-----5:R-:W-:-:S05]  /*3170*/  PRMT R2, RZ, 0x5410, R42 ;  /* 0x00005410ff027816 */ /* 0x020fca000000002a */
[----:B------:R-:W-:Y:S01]  /*3180*/  FADD.FTZ R219, R2, R219 ;  /* 0x000000db02db7221 */ /* 0x000fe20000010000 */
[----:B------:R-:W-:-:S05]  /*3190*/  @P2 PRMT R2, RZ, 0x5410, R46 ;  /* 0x00005410ff022816 */ /* 0x000fca000000002e */
[----:B------:R-:W-:-:S05]  /*31a0*/  @P2 FADD.FTZ R219, R2, R219 ;  /* 0x000000db02db2221 */ /* 0x000fca0000010000 */
.L_x_343:
[----:B------:R-:W-:-:S04]  /*31b0*/  F2FP.BF16.PACK_AB R2, RZ, R219 ;  /* 0x000000dbff02723e */ /* 0x000fc800000010ff */
[----:B------:R-:W-:Y:S02]  /*31c0*/  PRMT R50, R2, 0x7610, R50 ;  /* 0x0000761002327816 */ /* 0x000fe40000000032 */
.L_x_344:
[----:B------:R-:W-:Y:S01]  /*31d0*/  PRMT R221, RZ, 0x7610, R54 ;  /* 0x00007610ffdd7816 */ /* 0x000fe20000000036 */
[----:B------:R-:W-:Y:S05]  /*31e0*/  @P3 BRA `(.L_x_345) ;  /* 0x0000008000003947 */ /* 0x000fea0003800000 */
[----:B------:R-:W-:-:S04]  /*31f0*/  ISETP.NE.U32.AND P1, PT, RZ, c[0x0][0x180], PT ;  /* 0x00006000ff007a0c */ /* 0x000fc80003f25070 */
[----:B------:R-:W-:-:S13]  /*3200*/  ISETP.NE.AND.EX P1, PT, RZ, c[0x0][0x184], PT, P1 ;  /* 0x00006100ff007a0c */ /* 0x000fda0003f25310 */
[----:B------:R-:W-:Y:S05]  /*3210*/  @P1 BRA `(.L_x_346) ;  /* 0x0000002000001947 */ /* 0x000fea0003800000 */
[----:B------:R-:W-:Y:S05]  /*3220*/  @P0 BRA `(.L_x_347) ;  /* 0x0000008000000947 */ /* 0x000fea0003800000 */
[----:B------:R-:W-:Y:S05]  /*3230*/  BRA `(.L_x_348) ;  /* 0x0000009000007947 */ /* 0x000fea0003800000 */
.L_x_346:
[----:B-----5:R-:W-:-:S05]  /*3240*/  PRMT R2, RZ, 0x7610, R46 ;  /* 0x00007610ff027816 */ /* 0x020fca000000002e */
[----:B------:R-:W-:Y:S01]  /*3250*/  FADD.FTZ R221, R2, R221 ;  /* 0x000000dd02dd7221 */ /* 0x000fe20000010000 */
[----:B------:R-:W-:Y:S05]  /*3260*/  BRA `(.L_x_347) ;  /* 0x0000004000007947 */ /* 0x000fea0003800000 */
.L_x_345:
[----:B-----5:R-:W-:-:S05]  /*3270*/  PRMT R2, RZ, 0x7610, R42 ;  /* 0x00007610ff027816 */ /* 0x020fca000000002a */
[----:B------:R-:W-:Y:S01]  /*3280*/  FADD.FTZ R221, R2, R221 ;  /* 0x000000dd02dd7221 */ /* 0x000fe20000010000 */
[----:B------:R-:W-:-:S05]  /*3290*/  @P2 PRMT R2, RZ, 0x7610, R46 ;  /* 0x00007610ff022816 */ /* 0x000fca000000002e */
[----:B------:R-:W-:-:S05]  /*32a0*/  @P2 FADD.FTZ R221, R2, R221 ;  /* 0x000000dd02dd2221 */ /* 0x000fca0000010000 */
.L_x_347:
[----:B------:R-:W-:-:S04]  /*32b0*/  F2FP.BF16.PACK_AB R2, RZ, R221 ;  /* 0x000000ddff02723e */ /* 0x000fc800000010ff */
[----:B------:R-:W-:Y:S02]  /*32c0*/  PRMT R50, R50, 0x5410, R2 ;  /* 0x0000541032327816 */ /* 0x000fe40000000002 */
.L_x_348:
[----:B------:R-:W-:Y:S01]  /*32d0*/  PRMT R223, RZ, 0x5410, R55 ;  /* 0x00005410ffdf7816 */ /* 0x000fe20000000037 */
[----:B------:R-:W-:Y:S05]  /*32e0*/  @P3 BRA `(.L_x_349) ;  /* 0x0000008000003947 */ /* 0x000fea0003800000 */
[----:B------:R-:W-:-:S04]  /*32f0*/  ISETP.NE.U32.AND P1, PT, RZ, c[0x0][0x180], PT ;  /* 0x00006000ff007a0c */ /* 0x000fc80003f25070 */
[----:B------:R-:W-:-:S13]  /*3300*/  ISETP.NE.AND.EX P1, PT, RZ, c[0x0][0x184], PT, P1 ;  /* 0x00006100ff007a0c */ /* 0x000fda0003f25310 */
[----:B------:R-:W-:Y:S05]  /*3310*/  @P1 BRA `(.L_x_350) ;  /* 0x0000002000001947 */ /* 0x000fea0003800000 */
[----:B------:R-:W-:Y:S05]  /*3320*/  @P0 BRA `(.L_x_351) ;  /* 0x0000008000000947 */ /* 0x000fea0003800000 */
[----:B------:R-:W-:Y:S05]  /*3330*/  BRA `(.L_x_352) ;  /* 0x0000009000007947 */ /* 0x000fea0003800000 */
.L_x_350:
[----:B-----5:R-:W-:-:S05]  /*3340*/  PRMT R2, RZ, 0x5410, R47 ;  /* 0x00005410ff027816 */ /* 0x020fca000000002f */
[----:B------:R-:W-:Y:S01]  /*3350*/  FADD.FTZ R223, R2, R223 ;  /* 0x000000df02df7221 */ /* 0x000fe20000010000 */
[----:B------:R-:W-:Y:S05]  /*3360*/  BRA `(.L_x_351) ;  /* 0x0000004000007947 */ /* 0x000fea0003800000 */
.L_x_349:
[----:B-----5:R-:W-:-:S05]  /*3370*/  PRMT R2, RZ, 0x5410, R43 ;  /* 0x00005410ff027816 */ /* 0x020fca000000002b */
[----:B------:R-:W-:Y:S01]  /*3380*/  FADD.FTZ R223, R2, R223 ;  /* 0x000000df02df7221 */ /* 0x000fe20000010000 */
[----:B------:R-:W-:-:S05]  /*3390*/  @P2 PRMT R2, RZ, 0x5410, R47 ;  /* 0x00005410ff022816 */ /* 0x000fca000000002f */
[----:B------:R-:W-:-:S05]  /*33a0*/  @P2 FADD.FTZ R223, R2, R223 ;  /* 0x000000df02df2221 */ /* 0x000fca0000010000 */
.L_x_351:
[----:B------:R-:W-:-:S04]  /*33b0*/  F2FP.BF16.PACK_AB R2, RZ, R223 ;  /* 0x000000dfff02723e */ /* 0x000fc800000010ff */
[----:B------:R-:W-:Y:S02]  /*33c0*/  PRMT R51, R2, 0x7610, R51 ;  /* 0x0000761002337816 */ /* 0x000fe40000000033 */
.L_x_352:
[----:B------:R-:W-:Y:S01]  /*33d0*/  PRMT R55, RZ, 0x7610, R55 ;  /* 0x00007610ff377816 */ /* 0x000fe20000000037 */
[----:B------:R-:W-:Y:S05]  /*33e0*/  @P3 BRA `(.L_x_353) ;  /* 0x0000008000003947 */ /* 0x000fea0003800000 */
[----:B------:R-:W-:-:S04]  /*33f0*/  ISETP.NE.U32.AND P1, PT, RZ, c[0x0][0x180], PT ;  /* 0x00006000ff007a0c */ /* 0x000fc80003f25070 */
[----:B------:R-:W-:-:S13]  /*3400*/  ISETP.NE.AND.EX P1, PT, RZ, c[0x0][0x184], PT, P1 ;  /* 0x00006100ff007a0c */ /* 0x000fda0003f25310 */
[----:B------:R-:W-:Y:S05]  /*3410*/  @P1 BRA `(.L_x_354) ;  /* 0x0000002000001947 */ /* 0x000fea0003800000 */
[----:B------:R-:W-:Y:S05]  /*3420*/  @P0 BRA `(.L_x_355) ;  /* 0x0000008000000947 */ /* 0x000fea0003800000 */
[----:B------:R-:W-:Y:S05]  /*3430*/  BRA `(.L_x_356) ;  /* 0x0000009000007947 */ /* 0x000fea0003800000 */
.L_x_354:
[----:B-----5:R-:W-:-:S05]  /*3440*/  PRMT R2, RZ, 0x7610, R47 ;  /* 0x00007610ff027816 */ /* 0x020fca000000002f */
[----:B------:R-:W-:Y:S01]  /*3450*/  FADD.FTZ R55, R2, R55 ;  /* 0x0000003702377221 */ /* 0x000fe20000010000 */
[----:B------:R-:W-:Y:S05]  /*3460*/  BRA `(.L_x_355) ;  /* 0x0000004000007947 */ /* 0x000fea0003800000 */
.L_x_353:
[----:B-----5:R-:W-:-:S05]  /*3470*/  PRMT R2, RZ, 0x7610, R43 ;  /* 0x00007610ff027816 */ /* 0x020fca000000002b */
[----:B------:R-:W-:Y:S01]  /*3480*/  FADD.FTZ R55, R2, R55 ;  /* 0x0000003702377221 */ /* 0x000fe20000010000 */
[----:B------:R-:W-:-:S05]  /*3490*/  @P2 PRMT R2, RZ, 0x7610, R47 ;  /* 0x00007610ff022816 */ /* 0x000fca000000002f */
[----:B------:R-:W-:-:S05]  /*34a0*/  @P2 FADD.FTZ R55, R2, R55 ;  /* 0x0000003702372221 */ /* 0x000fca0000010000 */
.L_x_355:
[----:B------:R-:W-:-:S04]  /*34b0*/  F2FP.BF16.PACK_AB R2, RZ, R55 ;  /* 0x00000037ff02723e */ /* 0x000fc800000010ff */
[----:B------:R-:W-:Y:S02]  /*34c0*/  PRMT R51, R51, 0x5410, R2 ;  /* 0x0000541033337816 */ /* 0x000fe40000000002 */
.L_x_356:
[----:B------:R-:W-:Y:S01]  /*34d0*/  FADD.FTZ R2, RZ, R61 ;  /* 0x0000003dff027221 */ /* 0x000fe20000010000 */
[----:B------:R-:W-:Y:S02]  /*34e0*/  @P0 IADD3 R54, R80, 0x200, RZ ;  /* 0x0000020050360810 */ /* 0x000fe40007ffe0ff */
[----:B------:R-:W-:Y:S01]  /*34f0*/  LOP3.LUT P2, RZ, R166, 0xff, RZ, 0xc0, !PT ;  /* 0x000000ffa6ff7812 */ /* 0x000fe2000784c0ff */
[----:B------:R-:W-:Y:S01]  /*3500*/  FADD.FTZ R2, R2, R63 ;  /* 0x0000003f02027221 */ /* 0x000fe20000010000 */
[----:B------:R-:W-:-:S03]  /*3510*/  LOP3.LUT P1, RZ, R60, 0x1f, RZ, 0xc0, !PT ;  /* 0x0000001f3cff7812 */ /* 0x000fc6000782c0ff */
[----:B------:R-:W-:-:S04]  /*3520*/  FADD.FTZ R2, R2, R65 ;  /* 0x0000004102027221 */ /* 0x000fc80000010000 */
        /* <DEDUP_REMOVED lines=30> */
[----:B------:R-:W-:Y:S02]  /*3710*/  FADD.FTZ R52, R2, R59 ;  /* 0x0000003b02347221 */ /* 0x000fe40000010000 */
[----:B------:R-:W-:Y:S01]  /*3720*/  @P0 IMAD.WIDE.U32 R2, R54, R69, c[0x0][0x188] ;  /* 0x0000620036020625 */ /* 0x000fe200078e0045 */
[----:B------:R-:W-:-:S03]  /*3730*/  SHF.R.U32.HI R54, RZ, 0x5, R60 ;  /* 0x00000005ff367819 */ /* 0x000fc6000001163c */
[----:B------:R-:W-:Y:S01]  /*3740*/  FADD.FTZ R52, R52, R215 ;  /* 0x000000d734347221 */ /* 0x000fe20000010000 */
[----:B------:R0:W-:Y:S01]  /*3750*/  @P0 STG.E.128 [R2.64], R48 ;  /* 0x0000003002000986 */ /* 0x0001e2000c101d04 */
[----:B------:R-:W-:Y:S02]  /*3760*/  LOP3.LUT R54, R54, 0x7fffffc, RZ, 0xc0, !PT ;  /* 0x07fffffc36367812 */ /* 0x000fe400078ec0ff */
[----:B------:R-:W-:Y:S02]  /*3770*/  FADD.FTZ R52, R52, R217 ;  /* 0x000000d934347221 */ /* 0x000fe40000010000 */
[----:B------:R-:W-:Y:S02]  /*3780*/  @!P2 IADD3 R54, R54, 0x4, RZ ;  /* 0x000000043636a810 */ /* 0x000fe40007ffe0ff */
[----:B------:R-:W-:-:S04]  /*3790*/  FADD.FTZ R52, R52, R219 ;  /* 0x000000db34347221 */ /* 0x000fc80000010000 */
[----:B------:R-:W-:-:S04]  /*37a0*/  FADD.FTZ R52, R52, R221 ;  /* 0x000000dd34347221 */ /* 0x000fc80000010000 */
[----:B------:R-:W-:-:S04]  /*37b0*/  FADD.FTZ R52, R52, R223 ;  /* 0x000000df34347221 */ /* 0x000fc80000010000 */
[----:B------:R-:W-:Y:S01]  /*37c0*/  FADD.FTZ R58, R52, R55 ;  /* 0x00000037343a7221 */ /* 0x000fe20000010000 */
[----:B------:R-:W-:Y:S05]  /*37d0*/  BRA.DIV ~URZ, `(.L_x_357) ;  /* 0x00001e227f007947 */ /* 0x000fea000b800000 */
[----:B0-----:R0:W1:Y:S02]  /*37e0*/  SHFL.BFLY PT, R2, R58, 0x1, 0x1f ;  /* 0x0c201f003a027f89 */ /* 0x00106400000e0000 */
.L_x_361:
[----:B01----:R-:W-:Y:S01]  /*37f0*/  FADD.FTZ R58, R58, R2 ;  /* 0x000000023a3a7221 */ /* 0x003fe20000010000 */
[----:B------:R-:W-:Y:S05]  /*3800*/  BRA.DIV ~URZ, `(.L_x_358) ;  /* 0x00001e627f007947 */ /* 0x000fea000b800000 */
[----:B------:R-:W0:Y:S02]  /*3810*/  SHFL.BFLY PT, R2, R58, 0x2, 0x1f ;  /* 0x0c401f003a027f89 */ /* 0x000e2400000e0000 */
[----:B0-----:R-:W-:-:S05]  /*3820*/  FADD.FTZ R3, R58, R2 ;  /* 0x000000023a037221 */ /* 0x001fca0000010000 */
[----:B------:R-:W0:Y:S02]  /*3830*/  SHFL.BFLY PT, R2, R3, 0x4, 0x1f ;  /* 0x0c801f0003027f89 */ /* 0x000e2400000e0000 */
[----:B0-----:R-:W-:-:S05]  /*3840*/  FADD.FTZ R52, R3, R2 ;  /* 0x0000000203347221 */ /* 0x001fca0000010000 */
[----:B------:R-:W0:Y:S02]  /*3850*/  SHFL.BFLY PT, R53, R52, 0x8, 0x1f ;  /* 0x0d001f0034357f89 */ /* 0x000e2400000e0000 */
[----:B0-----:R-:W-:-:S05]  /*3860*/  FADD.FTZ R53, R52, R53 ;  /* 0x0000003534357221 */ /* 0x001fca0000010000 */
[----:B------:R-:W0:Y:S02]  /*3870*/  SHFL.BFLY PT, R2, R53, 0x10, 0x1f ;  /* 0x0e001f0035027f89 */ /* 0x000e2400000e0000 */
[----:B0-----:R-:W-:-:S04]  /*3880*/  FADD.FTZ R2, R53, R2 ;  /* 0x0000000235027221 */ /* 0x001fc80000010000 */
[----:B------:R-:W-:-:S04]  /*3890*/  FMUL.FTZ R2, R2, 0.00078125001164153218269 ;  /* 0x3a4ccccd02027820 */ /* 0x000fc80000410000 */
[C---:B------:R-:W-:Y:S02]  /*38a0*/  FADD.FTZ R56, -R2.reuse, R61 ;  /* 0x0000003d02387221 */ /* 0x040fe40000010100 */
[----:B------:R-:W-:Y:S02]  /*38b0*/  FADD.FTZ R69, -R2, R63 ;  /* 0x0000003f02457221 */ /* 0x000fe40000010100 */
[----:B------:R-:W-:Y:S02]  /*38c0*/  FFMA.FTZ R56, R56, R56, RZ ;  /* 0x0000003838387223 */ /* 0x000fe400000100ff */
[C---:B------:R-:W-:Y:S02]  /*38d0*/  FADD.FTZ R225, -R2.reuse, R65 ;  /* 0x0000004102e17221 */ /* 0x040fe40000010100 */
[----:B------:R-:W-:Y:S02]  /*38e0*/  FFMA.FTZ R56, R69, R69, R56 ;  /* 0x0000004545387223 */ /* 0x000fe40000010038 */
[----:B------:R-:W-:-:S02]  /*38f0*/  FADD.FTZ R3, -R2, R67 ;  /* 0x0000004302037221 */ /* 0x000fc40000010100 */
[----:B------:R-:W-:Y:S02]  /*3900*/  FFMA.FTZ R56, R225, R225, R56 ;  /* 0x000000e1e1387223 */ /* 0x000fe40000010038 */
[C---:B------:R-:W-:Y:S02]  /*3910*/  FADD.FTZ R69, -R2.reuse, R71 ;  /* 0x0000004702457221 */ /* 0x040fe40000010100 */
[----:B------:R-:W-:Y:S02]  /*3920*/  FFMA.FTZ R56, R3, R3, R56 ;  /* 0x0000000303387223 */ /* 0x000fe40000010038 */
        /* <DEDUP_REMOVED lines=69> */
[----:B------:R-:W-:-:S04]  /*3d80*/  FFMA.FTZ R56, R53, R53, R56 ;  /* 0x0000003535387223 */ /* 0x000fc80000010038 */
[----:B------:R-:W-:-:S05]  /*3d90*/  FFMA.FTZ R56, R3, R3, R56 ;  /* 0x0000000303387223 */ /* 0x000fca0000010038 */
        /* <DEDUP_REMOVED lines=9> */
.L_x_362:
[----:B------:R-:W2:Y:S01]  /*3e30*/  S2R R176, SR_TID.X ;  /* 0x0000000000b07919 */ /* 0x000ea20000002100 */
[----:B------:R-:W-:Y:S01]  /*3e40*/  @!P1 SHF.R.U32.HI R53, RZ, 0x5, R60 ;  /* 0x00000005ff359819 */ /* 0x000fe2000001163c */
[----:B-1----:R-:W-:Y:S01]  /*3e50*/  FADD.FTZ R3, R69, R58 ;  /* 0x0000003a45037221 */ /* 0x002fe20000010000 */
[----:B------:R-:W-:Y:S01]  /*3e60*/  WARPSYNC 0xffffffff ;  /* 0xffffffff00007948 */ /* 0x000fe20003800000 */
[----:B------:R-:W-:Y:S02]  /*3e70*/  PRMT R218, RZ, 0x7610, R115 ;  /* 0x00007610ffda7816 */ /* 0x000fe40000000073 */
[----:B------:R-:W-:Y:S02]  /*3e80*/  @!P1 LOP3.LUT R53, R53, 0x3, RZ, 0xc0, !PT ;  /* 0x0000000335359812 */ /* 0x000fe400078ec0ff */
[----:B------:R-:W-:Y:S02]  /*3e90*/  PRMT R216, RZ, 0x7610, R23 ;  /* 0x00007610ffd87816 */ /* 0x000fe40000000017 */
[----:B------:R-:W-:Y:S01]  /*3ea0*/  PRMT R220, RZ, 0x7610, R113 ;  /* 0x00007610ffdc7816 */ /* 0x000fe20000000071 */
[----:B------:R-:W-:Y:S01]  /*3eb0*/  @!P1 IMAD.IADD R56, R54, 0x1, R53 ;  /* 0x0000000136389824 */ /* 0x000fe200078e0235 */
[----:B------:R-:W-:Y:S01]  /*3ec0*/  PRMT R214, RZ, 0x7610, R21 ;  /* 0x00007610ffd67816 */ /* 0x000fe20000000015 */
[----:B------:R-:W-:Y:S01]  /*3ed0*/  CS2R R52, SRZ ;  /* 0x0000000000347805 */ /* 0x000fe2000001ff00 */
[----:B------:R-:W-:-:S02]  /*3ee0*/  PRMT R210, RZ, 0x7610, R39 ;  /* 0x00007610ffd27816 */ /* 0x000fc40000000027 */
[----:B------:R-:W-:Y:S01]  /*3ef0*/  @!P1 STS.64 [R56.X8], R2 ;  /* 0x0000000238009388 */ /* 0x000fe20000008a00 */
[----:B------:R-:W-:Y:S02]  /*3f00*/  PRMT R86, RZ, 0x7610, R19 ;  /* 0x00007610ff567816 */ /* 0x000fe40000000013 */
[----:B------:R-:W-:Y:S02]  /*3f10*/  PRMT R212, RZ, 0x7610, R37 ;  /* 0x00007610ffd47816 */ /* 0x000fe40000000025 */
[----:B------:R-:W-:Y:S02]  /*3f20*/  PRMT R208, RZ, 0x7610, R15 ;  /* 0x00007610ffd07816 */ /* 0x000fe4000000000f */
[----:B------:R-:W-:Y:S02]  /*3f30*/  PRMT R206, RZ, 0x7610, R13 ;  /* 0x00007610ffce7816 */ /* 0x000fe4000000000d */
[----:B--2---:R-:W-:Y:S02]  /*3f40*/  LOP3.LUT R225, R176, 0x1f, RZ, 0xc0, !PT ;  /* 0x0000001fb0e17812 */ /* 0x004fe400078ec0ff */
[----:B------:R-:W-:Y:S01]  /*3f50*/  PRMT R198, RZ, 0x7610, R10 ;  /* 0x00007610ffc67816 */ /* 0x000fe2000000000a */
[----:B------:R-:W-:Y:S01]  /*3f60*/  BAR.SYNC.DEFER_BLOCKING 0x0 ;  /* 0x0000000000007b1d */ /* 0x000fe20000010000 */
[----:B------:R-:W-:-:S02]  /*3f70*/  ISETP.GT.U32.AND P2, PT, R225, 0x3, PT ;  /* 0x00000003e100780c */ /* 0x000fc40003f44070 */
[----:B------:R-:W-:Y:S02]  /*3f80*/  PRMT R204, RZ, 0x7610, R29 ;  /* 0x00007610ffcc7816 */ /* 0x000fe4000000001d */
[----:B------:R-:W-:Y:S02]  /*3f90*/  PRMT R196, RZ, 0x7610, R9 ;  /* 0x00007610ffc47816 */ /* 0x000fe40000000009 */
[----:B------:R-:W-:Y:S02]  /*3fa0*/  PRMT R194, RZ, 0x7610, R8 ;  /* 0x00007610ffc27816 */ /* 0x000fe40000000008 */
[----:B------:R-:W-:Y:S02]  /*3fb0*/  PRMT R188, RZ, 0x7610, R26 ;  /* 0x00007610ffbc7816 */ /* 0x000fe4000000001a */
[----:B------:R-:W-:Y:S02]  /*3fc0*/  PRMT R190, RZ, 0x7610, R25 ;  /* 0x00007610ffbe7816 */ /* 0x000fe40000000019 */
[----:B------:R-:W-:-:S02]  /*3fd0*/  PRMT R192, RZ, 0x5410, R4 ;  /* 0x00005410ffc07816 */ /* 0x000fc40000000004 */
[----:B------:R-:W-:Y:S01]  /*3fe0*/  @!P2 IADD3 R225, R54, R225, RZ ;  /* 0x000000e136e1a210 */ /* 0x000fe20007ffe0ff */
[----:B------:R-:W-:Y:S02]  /*3ff0*/  IMAD.MOV.U32 R54, RZ, RZ, RZ ;  /* 0x000000ffff367224 */ /* 0x000fe400078e00ff */
[----:B------:R-:W-:-:S04]  /*4000*/  @!P2 IMAD.MOV.U32 R54, RZ, RZ, 0x500 ;  /* 0x00000500ff36a424 */ /* 0x000fc800078e00ff */
[----:B------:R-:W-:Y:S01]  /*4010*/  I2F R62, R54 ;  /* 0x00000036003e7306 */ /* 0x000fe20000201400 */
[----:B------:R-:W1:Y:S04]  /*4020*/  SHFL.DOWN PT, R69, R54, 0x2, 0x1f ;  /* 0x08401f0036457f89 */ /* 0x000e6800000e0000 */
[----:B------:R-:W2:Y:S01]  /*4030*/  @!P2 LDS.64 R52, [R225.X8] ;  /* 0x00000000e134a984 */ /* 0x000ea20000008a00 */
[----:B------:R-:W-:Y:S01]  /*4040*/  ISETP.NE.AND P2, PT, RZ, UR6, PT ;  /* 0x00000006ff007c0c */ /* 0x000fe2000bf45270 */
[----:B01----:R-:W-:Y:S01]  /*4050*/  IMAD.IADD R58, R69, 0x1, R54 ;  /* 0x00000001453a7824 */ /* 0x003fe200078e0236 */
[----:B------:R-:W-:Y:S04]  /*4060*/  I2F R56, R69 ;  /* 0x0000004500387306 */ /* 0x000fe80000201400 */
[----:B------:R-:W-:Y:S04]  /*4070*/  SHFL.DOWN PT, R229, R58, 0x1, 0x1f ;  /* 0x08201f003ae57f89 */ /* 0x000fe800000e0000 */
[----:B------:R-:W0:Y:S01]  /*4080*/  I2F R60, R58 ;  /* 0x0000003a003c7306 */ /* 0x000e220000201400 */
[----:B--2---:R-:W1:Y:S04]  /*4090*/  SHFL.DOWN PT, R227, R52, 0x2, 0x1f ;  /* 0x08401f0034e37f89 */ /* 0x004e6800000e0000 */
[----:B------:R-:W2:Y:S03]  /*40a0*/  SHFL.DOWN PT, R2, R53, 0x2, 0x1f ;  /* 0x08401f0035027f89 */ /* 0x000ea600000e0000 */
[----:B0-----:R-:W0:Y:S01]  /*40b0*/  MUFU.RCP R3, R60 ;  /* 0x0000003c00037308 */ /* 0x001e220000001000 */
[----:B-1----:R-:W-:-:S02]  /*40c0*/  FMUL.FTZ R225, R227, R56 ;  /* 0x00000038e3e17220 */ /* 0x002fc40000410000 */
[----:B------:R-:W-:Y:S02]  /*40d0*/  FADD.FTZ R227, -R227, R52 ;  /* 0x00000034e3e37221 */ /* 0x000fe40000010100 */
[----:B------:R-:W-:Y:S02]  /*40e0*/  FFMA.FTZ R64, R62, R52, R225 ;  /* 0x000000343e407223 */ /* 0x000fe400000100e1 */
[----:B------:R-:W-:Y:S02]  /*40f0*/  FMUL.FTZ R227, R227, R227 ;  /* 0x000000e3e3e37220 */ /* 0x000fe40000410000 */
[----:B0-----:R-:W-:Y:S02]  /*4100*/  FMUL.FTZ R225, R3, R64 ;  /* 0x0000004003e17220 */ /* 0x001fe40000410000 */
[----:B--2---:R-:W-:Y:S01]  /*4110*/  FADD.FTZ R2, R2, R53 ;  /* 0x0000003502027221 */ /* 0x004fe20000010000 */
[----:B------:R-:W-:Y:S01]  /*4120*/  IADD3 R53, R58, R229, RZ ;  /* 0x000000e53a357210 */ /* 0x000fe20007ffe0ff */
[----:B------:R-:W-:Y:S01]  /*4130*/  FMUL.FTZ R227, R227, R62 ;  /* 0x0000003ee3e37220 */ /* 0x000fe20000410000 */
[----:B------:R-:W0:Y:S01]  /*4140*/  SHFL.DOWN PT, R52, R225, 0x1, 0x1f ;  /* 0x08201f00e1347f89 */ /* 0x000e2200000e0000 */
[----:B------:R-:W-:Y:S02]  /*4150*/  I2F R229, R229 ;  /* 0x000000e500e57306 */ /* 0x000fe40000201400 */
[----:B------:R-:W-:-:S04]  /*4160*/  FMUL.FTZ R227, R227, R56 ;  /* 0x00000038e3e37220 */ /* 0x000fc80000410000 */
[----:B------:R-:W-:Y:S02]  /*4170*/  FFMA.FTZ R2, R3, R227, R2 ;  /* 0x000000e303027223 */ /* 0x000fe40000010002 */
[----:B------:R-:W1:Y:S03]  /*4180*/  I2F R53, R53 ;  /* 0x0000003500357306 */ /* 0x000e660000201400 */
[----:B------:R-:W2:Y:S01]  /*4190*/  SHFL.DOWN PT, R3, R2, 0x1, 0x1f ;  /* 0x08201f0002037f89 */ /* 0x000ea200000e0000 */
[----:B0-----:R-:W-:-:S04]  /*41a0*/  FADD.FTZ R56, R225, -R52 ;  /* 0x80000034e1387221 */ /* 0x001fc80000010000 */
[----:B-1----:R-:W0:Y:S01]  /*41b0*/  MUFU.RCP R54, R53 ;  /* 0x0000003500367308 */ /* 0x002e220000001000 */
[----:B------:R-:W-:Y:S02]  /*41c0*/  FMUL.FTZ R52, R52, R229 ;  /* 0x000000e534347220 */ /* 0x000fe40000410000 */
[----:B------:R-:W-:Y:S02]  /*41d0*/  FMUL.FTZ R69, R56, R56 ;  /* 0x0000003838457220 */ /* 0x000fe40000410000 */
[C---:B------:R-:W-:Y:S02]  /*41e0*/  FFMA.FTZ R225, R60.reuse, R225, R52 ;  /* 0x000000e13ce17223 */ /* 0x040fe40000010034 */
[----:B------:R-:W-:Y:S02]  /*41f0*/  FMUL.FTZ R69, R60, R69 ;  /* 0x000000453c457220 */ /* 0x000fe40000410000 */
[----:B------:R-:W-:Y:S02]  /*4200*/  IMAD.MOV.U32 R52, RZ, RZ, c[0x0][0x1e0] ;  /* 0x00007800ff347624 */ /* 0x000fe400078e00ff */
[----:B--2---:R-:W-:Y:S01]  /*4210*/  FADD.FTZ R3, R2, R3 ;  /* 0x0000000302037221 */ /* 0x004fe20000010000 */
[----:B------:R-:W-:Y:S01]  /*4220*/  SHF.R.U32.HI R2, RZ, 0x5, R176 ;  /* 0x00000005ff027819 */ /* 0x000fe200000116b0 */
[----:B------:R-:W-:-:S02]  /*4230*/  FMUL.FTZ R69, R69, R229 ;  /* 0x000000e545457220 */ /* 0x000fc40000410000 */
[C---:B0-----:R-:W-:Y:S02]  /*4240*/  FMUL.FTZ R225, R54.reuse, R225 ;  /* 0x000000e136e17220 */ /* 0x041fe40000410000 */
[----:B------:R-:W-:Y:S01]  /*4250*/  FFMA.FTZ R69, R54, R69, R3 ;  /* 0x0000004536457223 */ /* 0x000fe20000010003 */
[----:B------:R-:W-:Y:S01]  /*4260*/  LOP3.LUT R3, R2, 0x3, RZ, 0xc0, !PT ;  /* 0x0000000302037812 */ /* 0x000fe200078ec0ff */
[----:B------:R-:W-:Y:S02]  /*4270*/  IMAD R54, R165, c[0x0][0x168], RZ ;  /* 0x00005a00a5367a24 */ /* 0x000fe400078e02ff */
[----:B------:R-:W0:Y:S01]  /*4280*/  SHFL.IDX PT, R225, R225, RZ, 0x1f ;  /* 0x00001fffe1e17589 */ /* 0x000e2200000e0000 */
[----:B------:R-:W-:Y:S02]  /*4290*/  LOP3.LUT P1, RZ, R3, 0x1f, R176, 0xf8, !PT ;  /* 0x0000001f03ff7812 */ /* 0x000fe4000782f8b0 */
[----:B------:R-:W-:Y:S01]  /*42a0*/  SHF.R.S32.HI R227, RZ, 0x1f, R54 ;  /* 0x0000001fffe37819 */ /* 0x000fe20000011436 */
[----:B------:R-:W1:Y:S01]  /*42b0*/  SHFL.IDX PT, R69, R69, RZ, 0x1f ;  /* 0x00001fff45457589 */ /* 0x000e6200000e0000 */
[----:B------:R-:W-:-:S09]  /*42c0*/  LOP3.LUT R176, R176, 0x7f, RZ, 0xc0, !PT ;  /* 0x0000007fb0b07812 */ /* 0x000fd200078ec0ff */
[----:B------:R-:W-:Y:S02]  /*42d0*/  @!P1 IMAD.MOV.U32 R2, RZ, RZ, 0x4 ;  /* 0x00000004ff029424 */ /* 0x000fe400078e00ff */
[----:B------:R-:W-:Y:S02]  /*42e0*/  @!P1 IMAD.MOV.U32 R58, RZ, RZ, 0x4 ;  /* 0x00000004ff3a9424 */ /* 0x000fe400078e00ff */
[----:B------:R-:W-:-:S04]  /*42f0*/  @!P1 IMAD.WIDE R2, R165, R2, c[0x0][0x1a0] ;  /* 0x00006800a5029625 */ /* 0x000fc800078e0202 */
[C---:B0-----:R-:W-:Y:S01]  /*4300*/  FMUL.FTZ R53, R225.reuse, R225 ;  /* 0x000000e1e1357220 */ /* 0x041fe20000410000 */
[----:B------:R-:W-:Y:S01]  /*4310*/  FSEL R56, R225, RZ, !P2 ;  /* 0x000000ffe1387208 */ /* 0x000fe20005000000 */
[----:B------:R0:W-:Y:S01]  /*4320*/  @!P1 STG.E [R2.64], R225 ;  /* 0x000000e102009986 */ /* 0x0001e2000c101904 */
[----:B-1----:R-:W-:Y:S02]  /*4330*/  FFMA.FTZ R52, R69, R52, c[0x0][0x228] ;  /* 0x00008a0045347623 */ /* 0x002fe40000010034 */
[----:B------:R-:W-:Y:S01]  /*4340*/  FSEL R53, R53, RZ, P2 ;  /* 0x000000ff35357208 */ /* 0x000fe20001000000 */
[C---:B------:R-:W-:Y:S01]  /*4350*/  FADD.FTZ R65, -R56.reuse, R65 ;  /* 0x0000004138417221 */ /* 0x040fe20000010100 */
[----:B------:R-:W-:Y:S01]  /*4360*/  LEA.HI R69, R227, R54, RZ, 0x3 ;  /* 0x00000036e3457211 */ /* 0x000fe200078f18ff */
[----:B------:R-:W-:Y:S01]  /*4370*/  FADD.FTZ R181, -R56, R181 ;  /* 0x000000b538b57221 */ /* 0x000fe20000010100 */
[----:B------:R-:W-:Y:S01]  /*4380*/  LOP3.LUT P2, RZ, R166, 0xff, RZ, 0xc0, !PT ;  /* 0x000000ffa6ff7812 */ /* 0x000fe2000784c0ff */
[----:B------:R-:W-:-:S02]  /*4390*/  FADD.FTZ R54, R52, R53 ;  /* 0x0000003534367221 */ /* 0x000fc40000010000 */
[C---:B------:R-:W-:Y:S01]  /*43a0*/  FADD.FTZ R64, -R56.reuse, R79 ;  /* 0x0000004f38407221 */ /* 0x040fe20000010100 */
[----:B------:R-:W-:Y:S01]  /*43b0*/  SEL R166, RZ, 0x1, P2 ;  /* 0x00000001ffa67807 */ /* 0x000fe20001000000 */
[----:B------:R-:W1:Y:S01]  /*43c0*/  MUFU.RSQ R84, R54 ;  /* 0x0000003600547308 */ /* 0x000e620000001400 */
[C---:B------:R-:W-:Y:S02]  /*43d0*/  FADD.FTZ R72, -R56.reuse, R183 ;  /* 0x000000b738487221 */ /* 0x040fe40000010100 */
[C---:B------:R-:W-:Y:S02]  /*43e0*/  FADD.FTZ R74, -R56.reuse, R191 ;  /* 0x000000bf384a7221 */ /* 0x040fe40000010100 */
[C---:B------:R-:W-:Y:S02]  /*43f0*/  FADD.FTZ R59, -R56.reuse, R59 ;  /* 0x0000003b383b7221 */ /* 0x040fe40000010100 */
[C---:B------:R-:W-:Y:S02]  /*4400*/  FADD.FTZ R55, -R56.reuse, R55 ;  /* 0x0000003738377221 */ /* 0x040fe40000010100 */
[----:B------:R-:W-:-:S02]  /*4410*/  FADD.FTZ R61, -R56, R61 ;  /* 0x0000003d383d7221 */ /* 0x000fc40000010100 */
[C---:B------:R-:W-:Y:S02]  /*4420*/  FADD.FTZ R63, -R56.reuse, R63 ;  /* 0x0000003f383f7221 */ /* 0x040fe40000010100 */
[C---:B------:R-:W-:Y:S02]  /*4430*/  FADD.FTZ R67, -R56.reuse, R67 ;  /* 0x0000004338437221 */ /* 0x040fe40000010100 */
[C---:B------:R-:W-:Y:S02]  /*4440*/  FADD.FTZ R71, -R56.reuse, R71 ;  /* 0x0000004738477221 */ /* 0x040fe40000010100 */
[C---:B------:R-:W-:Y:S02]  /*4450*/  FADD.FTZ R73, -R56.reuse, R73 ;  /* 0x0000004938497221 */ /* 0x040fe40000010100 */
[C---:B------:R-:W-:Y:S02]  /*4460*/  FADD.FTZ R75, -R56.reuse, R75 ;  /* 0x0000004b384b7221 */ /* 0x040fe40000010100 */
[----:B------:R-:W-:-:S02]  /*4470*/  FADD.FTZ R77, -R56, R77 ;  /* 0x0000004d384d7221 */ /* 0x000fc40000010100 */
[C---:B------:R-:W-:Y:S02]  /*4480*/  FADD.FTZ R81, -R56.reuse, R81 ;  /* 0x0000005138517221 */ /* 0x040fe40000010100 */
[C---:B------:R-:W-:Y:S01]  /*4490*/  FADD.FTZ R60, -R56.reuse, R83 ;  /* 0x00000053383c7221 */ /* 0x040fe20000010100 */
[----:B------:R-:W-:Y:S01]  /*44a0*/  PRMT R83, RZ, 0x7610, R32 ;  /* 0x00007610ff537816 */ /* 0x000fe20000000020 */
[C---:B0-----:R-:W-:Y:S02]  /*44b0*/  FADD.FTZ R2, -R56.reuse, R85 ;  /* 0x0000005538027221 */ /* 0x041fe40000010100 */
[C---:B------:R-:W-:Y:S02]  /*44c0*/  FADD.FTZ R87, -R56.reuse, R87 ;  /* 0x0000005738577221 */ /* 0x040fe40000010100 */
[C---:B------:R-:W-:Y:S02]  /*44d0*/  FADD.FTZ R177, -R56.reuse, R177 ;  /* 0x000000b138b17221 */ /* 0x040fe40000010100 */
[----:B------:R-:W-:-:S02]  /*44e0*/  FADD.FTZ R179, -R56, R179 ;  /* 0x000000b338b37221 */ /* 0x000fc40000010100 */
[C---:B------:R-:W-:Y:S02]  /*44f0*/  FADD.FTZ R185, -R56.reuse, R185 ;  /* 0x000000b938b97221 */ /* 0x040fe40000010100 */
[C---:B------:R-:W-:Y:S01]  /*4500*/  FADD.FTZ R68, -R56.reuse, R187 ;  /* 0x000000bb38447221 */ /* 0x040fe20000010100 */
[----:B------:R-:W-:Y:S01]  /*4510*/  PRMT R187, RZ, 0x7610, R31 ;  /* 0x00007610ffbb7816 */ /* 0x000fe2000000001f */
[C---:B------:R-:W-:Y:S01]  /*4520*/  FADD.FTZ R79, -R56.reuse, R189 ;  /* 0x000000bd384f7221 */ /* 0x040fe20000010100 */
[----:B------:R-:W-:Y:S01]  /*4530*/  PRMT R189, RZ, 0x5410, R25 ;  /* 0x00005410ffbd7816 */ /* 0x000fe20000000019 */
[C---:B------:R-:W-:Y:S02]  /*4540*/  FADD.FTZ R193, -R56.reuse, R193 ;  /* 0x000000c138c17221 */ /* 0x040fe40000010100 */
[C---:B------:R-:W-:Y:S02]  /*4550*/  FADD.FTZ R195, -R56.reuse, R195 ;  /* 0x000000c338c37221 */ /* 0x040fe40000010100 */
[C---:B------:R-:W-:Y:S01]  /*4560*/  FADD.FTZ R3, -R56.reuse, R197 ;  /* 0x000000c538037221 */ /* 0x040fe20000010100 */
[----:B------:R-:W-:Y:S01]  /*4570*/  PRMT R197, RZ, 0x5410, R10 ;  /* 0x00005410ffc57816 */ /* 0x000fe2000000000a */
[C---:B------:R-:W-:Y:S01]  /*4580*/  FADD.FTZ R184, -R56.reuse, R199 ;  /* 0x000000c738b87221 */ /* 0x040fe20000010100 */
[----:B------:R-:W-:Y:S01]  /*4590*/  PRMT R199, RZ, 0x5410, R11 ;  /* 0x00005410ffc77816 */ /* 0x000fe2000000000b */
[C---:B------:R-:W-:Y:S01]  /*45a0*/  FADD.FTZ R183, -R56.reuse, R201 ;  /* 0x000000c938b77221 */ /* 0x040fe20000010100 */
[----:B------:R-:W-:Y:S01]  /*45b0*/  PRMT R201, RZ, 0x7610, R30 ;  /* 0x00007610ffc97816 */ /* 0x000fe2000000001e */
[C---:B------:R-:W-:Y:S01]  /*45c0*/  FADD.FTZ R76, -R56.reuse, R203 ;  /* 0x000000cb384c7221 */ /* 0x040fe20000010100 */
[----:B------:R-:W-:Y:S01]  /*45d0*/  PRMT R203, RZ, 0x7610, R28 ;  /* 0x00007610ffcb7816 */ /* 0x000fe2000000001c */
[----:B------:R-:W-:-:S02]  /*45e0*/  FADD.FTZ R70, -R56, R205 ;  /* 0x000000cd38467221 */ /* 0x000fc40000010100 */
[C---:B------:R-:W-:Y:S02]  /*45f0*/  FADD.FTZ R186, -R56.reuse, R207 ;  /* 0x000000cf38ba7221 */ /* 0x040fe40000010100 */
[C---:B------:R-:W-:Y:S02]  /*4600*/  FADD.FTZ R209, -R56.reuse, R209 ;  /* 0x000000d138d17221 */ /* 0x040fe40000010100 */
[C---:B------:R-:W-:Y:S01]  /*4610*/  FADD.FTZ R78, -R56.reuse, R211 ;  /* 0x000000d3384e7221 */ /* 0x040fe20000010100 */
[----:B------:R-:W-:Y:S01]  /*4620*/  PRMT R211, RZ, 0x7610, R20 ;  /* 0x00007610ffd37816 */ /* 0x000fe20000000014 */
[C---:B------:R-:W-:Y:S01]  /*4630*/  FADD.FTZ R200, -R56.reuse, R213 ;  /* 0x000000d538c87221 */ /* 0x040fe20000010100 */
[----:B------:R-:W-:Y:S01]  /*4640*/  PRMT R213, RZ, 0x7610, R36 ;  /* 0x00007610ffd57816 */ /* 0x000fe20000000024 */
[C---:B------:R-:W-:Y:S02]  /*4650*/  FADD.FTZ R82, -R56.reuse, R57 ;  /* 0x0000003938527221 */ /* 0x040fe40000010100 */
[C---:B------:R-:W-:Y:S01]  /*4660*/  FADD.FTZ R178, -R56.reuse, R215 ;  /* 0x000000d738b27221 */ /* 0x040fe20000010100 */
[----:B------:R-:W-:Y:S01]  /*4670*/  PRMT R215, RZ, 0x7610, R22 ;  /* 0x00007610ffd77816 */ /* 0x000fe20000000016 */
[C---:B------:R-:W-:Y:S01]  /*4680*/  FADD.FTZ R191, -R56.reuse, R217 ;  /* 0x000000d938bf7221 */ /* 0x040fe20000010100 */
[----:B------:R-:W-:Y:S01]  /*4690*/  PRMT R217, RZ, 0x7610, R114 ;  /* 0x00007610ffd97816 */ /* 0x000fe20000000072 */
[----:B------:R-:W-:-:S02]  /*46a0*/  FADD.FTZ R180, -R56, R219 ;  /* 0x000000db38b47221 */ /* 0x000fc40000010100 */
[C---:B------:R-:W-:Y:S02]  /*46b0*/  FADD.FTZ R221, -R56.reuse, R221 ;  /* 0x000000dd38dd7221 */ /* 0x040fe40000010100 */
[----:B------:R-:W-:Y:S02]  /*46c0*/  FADD.FTZ R182, -R56, R223 ;  /* 0x000000df38b67221 */ /* 0x000fe40000010100 */
[C---:B-1----:R-:W-:Y:S02]  /*46d0*/  FMUL.FTZ R56, R84.reuse, R65 ;  /* 0x0000004154387220 */ /* 0x042fe40000410000 */
[C---:B------:R-:W-:Y:S02]  /*46e0*/  FMUL.FTZ R65, R84.reuse, R181 ;  /* 0x000000b554417220 */ /* 0x040fe40000410000 */
[C---:B------:R-:W-:Y:S01]  /*46f0*/  FMUL.FTZ R219, R84.reuse, R59 ;  /* 0x0000003b54db7220 */ /* 0x040fe20000410000 */
[----:B------:R-:W-:Y:S01]  /*4700*/  PRMT R59, RZ, 0x5410, R23 ;  /* 0x00005410ff3b7816 */ /* 0x000fe20000000017 */
[----:B------:R-:W-:Y:S01]  /*4710*/  FMUL.FTZ R181, R84, R55 ;  /* 0x0000003754b57220 */ /* 0x000fe20000410000 */
[----:B------:R-:W-:Y:S01]  /*4720*/  PRMT R55, RZ, 0x5410, R115 ;  /* 0x00005410ff377816 */ /* 0x000fe20000000073 */
[C---:B------:R-:W-:Y:S01]  /*4730*/  @!P1 IMAD.WIDE R52, R165.reuse, R58, c[0x0][0x1a8] ;  /* 0x00006a00a5349625 */ /* 0x040fe200078e023a */
[----:B------:R-:W-:-:S03]  /*4740*/  IADD3 R165, R165, c[0x0][0x160], RZ ;  /* 0x00005800a5a57a10 */ /* 0x000fc60007ffe0ff */
[C---:B------:R-:W-:Y:S01]  /*4750*/  FMUL.FTZ R54, R84.reuse, R75 ;  /* 0x0000004b54367220 */ /* 0x040fe20000410000 */
[----:B------:R0:W-:Y:S01]  /*4760*/  @!P1 STG.E [R52.64], R84 ;  /* 0x0000005434009986 */ /* 0x0001e2000c101904 */
[C---:B------:R-:W-:Y:S01]  /*4770*/  FMUL.FTZ R57, R84.reuse, R77 ;  /* 0x0000004d54397220 */ /* 0x040fe20000410000 */
[----:B------:R-:W-:Y:S01]  /*4780*/  PRMT R75, RZ, 0x5410, R15 ;  /* 0x00005410ff4b7816 */ /* 0x000fe2000000000f */
[C---:B------:R-:W-:Y:S01]  /*4790*/  FMUL.FTZ R62, R84.reuse, R179 ;  /* 0x000000b3543e7220 */ /* 0x040fe20000410000 */
[----:B------:R-:W-:Y:S01]  /*47a0*/  ISETP.GE.AND P1, PT, R165, c[0x0][0x164], PT ;  /* 0x00005900a5007a0c */ /* 0x000fe20003f26270 */
[----:B------:R-:W-:Y:S01]  /*47b0*/  FMUL.FTZ R179, R84, R221 ;  /* 0x000000dd54b37220 */ /* 0x000fe20000410000 */
[----:B------:R-:W-:Y:S01]  /*47c0*/  PRMT R221, RZ, 0x7610, R112 ;  /* 0x00007610ffdd7816 */ /* 0x000fe20000000070 */
[C---:B------:R-:W-:Y:S02]  /*47d0*/  FFMA.FTZ R55, R54.reuse, R55, R93 ;  /* 0x0000003736377223 */ /* 0x040fe4000001005d */
[----:B------:R-:W-:Y:S01]  /*47e0*/  FFMA.FTZ R59, R54, R59, R137 ;  /* 0x0000003b363b7223 */ /* 0x000fe20000010089 */
[----:B------:R-:W-:Y:S01]  /*47f0*/  PRMT R54, RZ, 0x5410, R114 ;  /* 0x00005410ff367816 */ /* 0x000fe20000000072 */
[C---:B------:R-:W-:Y:S01]  /*4800*/  FFMA.FTZ R218, R57.reuse, R218, R94 ;  /* 0x000000da39da7223 */ /* 0x040fe2000001005e */
[----:B0-----:R-:W-:Y:S01]  /*4810*/  PRMT R52, RZ, 0x5410, R22 ;  /* 0x00005410ff347816 */ /* 0x001fe20000000016 */
[----:B------:R-:W-:Y:S01]  /*4820*/  FFMA.FTZ R216, R57, R216, R138 ;  /* 0x000000d839d87223 */ /* 0x000fe2000001008a */
[----:B------:R-:W-:Y:S01]  /*4830*/  PRMT R53, RZ, 0x5410, R113 ;  /* 0x00005410ff357816 */ /* 0x000fe20000000071 */
[C---:B------:R-:W-:Y:S01]  /*4840*/  FMUL.FTZ R63, R84.reuse, R63 ;  /* 0x0000003f543f7220 */ /* 0x040fe20000410000 */
[----:B------:R-:W-:Y:S01]  /*4850*/  PRMT R57, RZ, 0x5410, R21 ;  /* 0x00005410ff397816 */ /* 0x000fe20000000015 */
[----:B------:R-:W-:Y:S01]  /*4860*/  FMUL.FTZ R67, R84, R67 ;  /* 0x0000004354437220 */ /* 0x000fe20000410000 */
[----:B------:R-:W-:Y:S01]  /*4870*/  F2FP.BF16.PACK_AB R55, R218, R55 ;  /* 0x00000037da37723e */ /* 0x000fe200000010ff */
[----:B------:R-:W-:Y:S01]  /*4880*/  FMUL.FTZ R58, R84, R71 ;  /* 0x00000047543a7220 */ /* 0x000fe20000410000 */
[----:B------:R-:W-:Y:S01]  /*4890*/  F2FP.BF16.PACK_AB R59, R216, R59 ;  /* 0x0000003bd83b723e */ /* 0x000fe200000010ff */
[----:B------:R-:W-:-:S02]  /*48a0*/  FFMA.FTZ R220, R67, R220, R90 ;  /* 0x000000dc43dc7223 */ /* 0x000fc4000001005a */
[C---:B------:R-:W-:Y:S02]  /*48b0*/  FFMA.FTZ R54, R58.reuse, R54, R91 ;  /* 0x000000363a367223 */ /* 0x040fe4000001005b */
[----:B------:R-:W-:Y:S01]  /*48c0*/  FFMA.FTZ R214, R67, R214, R134 ;  /* 0x000000d643d67223 */ /* 0x000fe20000010086 */
[----:B------:R-:W-:Y:S01]  /*48d0*/  PRMT R67, RZ, 0x5410, R19 ;  /* 0x00005410ff437816 */ /* 0x000fe20000000013 */
[C---:B------:R-:W-:Y:S02]  /*48e0*/  FFMA.FTZ R221, R63.reuse, R221, R88 ;  /* 0x000000dd3fdd7223 */ /* 0x040fe40000010058 */
[----:B------:R-:W-:Y:S01]  /*48f0*/  FFMA.FTZ R211, R63, R211, R132 ;  /* 0x000000d33fd37223 */ /* 0x000fe20000010084 */
[----:B------:R-:W-:Y:S01]  /*4900*/  PRMT R63, RZ, 0x5410, R39 ;  /* 0x00005410ff3f7816 */ /* 0x000fe20000000027 */
[----:B------:R-:W-:Y:S01]  /*4910*/  FFMA.FTZ R58, R58, R52, R135 ;  /* 0x000000343a3a7223 */ /* 0x000fe20000010087 */
[----:B------:R-:W-:Y:S01]  /*4920*/  PRMT R52, RZ, 0x5410, R112 ;  /* 0x00005410ff347816 */ /* 0x000fe20000000070 */
[----:B------:R-:W-:-:S02]  /*4930*/  FFMA.FTZ R53, R56, R53, R89 ;  /* 0x0000003538357223 */ /* 0x000fc40000010059 */
[----:B------:R-:W-:Y:S01]  /*4940*/  FFMA.FTZ R57, R56, R57, R133 ;  /* 0x0000003938397223 */ /* 0x000fe20000010085 */
[----:B------:R-:W-:Y:S01]  /*4950*/  PRMT R56, RZ, 0x5410, R20 ;  /* 0x00005410ff387816 */ /* 0x000fe20000000014 */
[----:B------:R-:W-:Y:S01]  /*4960*/  FMUL.FTZ R61, R84, R61 ;  /* 0x0000003d543d7220 */ /* 0x000fe20000410000 */
[----:B------:R-:W-:Y:S01]  /*4970*/  F2FP.BF16.PACK_AB R53, R220, R53 ;  /* 0x00000035dc35723e */ /* 0x000fe200000010ff */
[----:B------:R-:W-:Y:S01]  /*4980*/  FFMA.FTZ R63, R62, R63, R101 ;  /* 0x0000003f3e3f7223 */ /* 0x000fe20000010065 */
[----:B------:R-:W-:Y:S01]  /*4990*/  F2FP.BF16.PACK_AB R57, R214, R57 ;  /* 0x00000039d639723e */ /* 0x000fe200000010ff */
[----:B------:R-:W-:Y:S01]  /*49a0*/  FFMA.FTZ R67, R62, R67, R145 ;  /* 0x000000433e437223 */ /* 0x000fe20000010091 */
[----:B------:R-:W-:Y:S01]  /*49b0*/  PRMT R62, RZ, 0x5410, R38 ;  /* 0x00005410ff3e7816 */ /* 0x000fe20000000026 */
[C---:B------:R-:W-:Y:S02]  /*49c0*/  FFMA.FTZ R52, R61.reuse, R52, R0 ;  /* 0x000000343d347223 */ /* 0x040fe40000010000 */
[----:B------:R-:W-:Y:S01]  /*49d0*/  FFMA.FTZ R56, R61, R56, R131 ;  /* 0x000000383d387223 */ /* 0x000fe20000010083 */
[----:B------:R-:W-:Y:S01]  /*49e0*/  PRMT R61, RZ, 0x5410, R18 ;  /* 0x00005410ff3d7816 */ /* 0x000fe20000000012 */
[C---:B------:R-:W-:Y:S01]  /*49f0*/  FMUL.FTZ R66, R84.reuse, R87 ;  /* 0x0000005754427220 */ /* 0x040fe20000410000 */
[----:B------:R-:W-:Y:S01]  /*4a00*/  F2FP.BF16.PACK_AB R52, R221, R52 ;  /* 0x00000034dd34723e */ /* 0x000fe200000010ff */
[----:B------:R-:W-:Y:S01]  /*4a10*/  FMUL.FTZ R77, R84, R209 ;  /* 0x000000d1544d7220 */ /* 0x000fe20000410000 */
[----:B------:R-:W-:Y:S01]  /*4a20*/  PRMT R209, RZ, 0x7610, R38 ;  /* 0x00007610ffd17816 */ /* 0x000fe20000000026 */
[C---:B------:R-:W-:Y:S01]  /*4a30*/  FFMA.FTZ R62, R66.reuse, R62, R99 ;  /* 0x0000003e423e7223 */ /* 0x040fe20000010063 */
[----:B------:R-:W-:Y:S01]  /*4a40*/  F2FP.BF16.PACK_AB R56, R211, R56 ;  /* 0x00000038d338723e */ /* 0x000fe200000010ff */
[----:B------:R-:W-:Y:S01]  /*4a50*/  FFMA.FTZ R66, R66, R61, R143 ;  /* 0x0000003d42427223 */ /* 0x000fe2000001008f */
[----:B------:R-:W-:Y:S01]  /*4a60*/  PRMT R61, RZ, 0x7610, R18 ;  /* 0x00007610ff3d7816 */ /* 0x000fe20000000012 */
[----:B------:R-:W-:-:S02]  /*4a70*/  FMUL.FTZ R87, R84, R177 ;  /* 0x000000b154577220 */ /* 0x000fc40000410000 */
[----:B------:R-:W-:Y:S02]  /*4a80*/  FFMA.FTZ R210, R65, R210, R102 ;  /* 0x000000d241d27223 */ /* 0x000fe40000010066 */
[----:B------:R-:W-:Y:S02]  /*4a90*/  FFMA.FTZ R209, R87, R209, R100 ;  /* 0x000000d157d17223 */ /* 0x000fe40000010064 */
[----:B------:R-:W-:Y:S01]  /*4aa0*/  FFMA.FTZ R86, R65, R86, R146 ;  /* 0x0000005641567223 */ /* 0x000fe20000010092 */
[----:B------:R-:W-:Y:S01]  /*4ab0*/  PRMT R65, RZ, 0x5410, R17 ;  /* 0x00005410ff417816 */ /* 0x000fe20000000011 */
[----:B------:R-:W-:Y:S01]  /*4ac0*/  FFMA.FTZ R87, R87, R61, R144 ;  /* 0x0000003d57577223 */ /* 0x000fe20000010090 */
[----:B------:R-:W-:Y:S01]  /*4ad0*/  PRMT R61, RZ, 0x5410, R37 ;  /* 0x00005410ff3d7816 */ /* 0x000fe20000000025 */
[C---:B------:R-:W-:Y:S01]  /*4ae0*/  FMUL.FTZ R71, R84.reuse, R2 ;  /* 0x0000000254477220 */ /* 0x040fe20000410000 */
[----:B------:R-:W-:Y:S01]  /*4af0*/  F2FP.BF16.PACK_AB R62, R209, R62 ;  /* 0x0000003ed13e723e */ /* 0x000fe200000010ff */
[C---:B------:R-:W-:Y:S01]  /*4b00*/  FMUL.FTZ R205, R84.reuse, R185 ;  /* 0x000000b954cd7220 */ /* 0x040fe20000410000 */
[----:B------:R-:W-:Y:S01]  /*4b10*/  HFMA2.MMA R209, -RZ, RZ, 0, 9.5367431640625e-07 ;  /* 0x00000010ffd17435 */ /* 0x000fe200000001ff */
[----:B------:R-:W-:Y:S01]  /*4b20*/  FMUL.FTZ R73, R84, R73 ;  /* 0x0000004954497220 */ /* 0x000fe20000410000 */
[----:B------:R-:W-:Y:S01]  /*4b30*/  F2FP.BF16.PACK_AB R63, R210, R63 ;  /* 0x0000003fd23f723e */ /* 0x000fe200000010ff */
[----:B------:R-:W-:Y:S01]  /*4b40*/  FMUL.FTZ R64, R84, R64 ;  /* 0x0000004054407220 */ /* 0x000fe20000410000 */
[----:B------:R-:W-:Y:S01]  /*4b50*/  F2FP.BF16.PACK_AB R67, R86, R67 ;  /* 0x000000435643723e */ /* 0x000fe200000010ff */
[C---:B------:R-:W-:Y:S01]  /*4b60*/  FMUL.FTZ R85, R84.reuse, R81 ;  /* 0x0000005154557220 */ /* 0x040fe20000410000 */
[----:B------:R-:W-:Y:S01]  /*4b70*/  PRMT R81, RZ, 0x5410, R33 ;  /* 0x00005410ff517816 */ /* 0x000fe20000000021 */
[C---:B------:R-:W-:Y:S01]  /*4b80*/  FMUL.FTZ R60, R84.reuse, R60 ;  /* 0x0000003c543c7220 */ /* 0x040fe20000410000 */
[----:B------:R-:W-:Y:S01]  /*4b90*/  F2FP.BF16.PACK_AB R66, R87, R66 ;  /* 0x000000425742723e */ /* 0x000fe200000010ff */
[----:B------:R-:W-:-:S02]  /*4ba0*/  FMUL.FTZ R72, R84, R72 ;  /* 0x0000004854487220 */ /* 0x000fc40000410000 */
[C---:B------:R-:W-:Y:S02]  /*4bb0*/  FMUL.FTZ R68, R84.reuse, R68 ;  /* 0x0000004454447220 */ /* 0x040fe40000410000 */
[C---:B------:R-:W-:Y:S02]  /*4bc0*/  FMUL.FTZ R79, R84.reuse, R79 ;  /* 0x0000004f544f7220 */ /* 0x040fe40000410000 */
[C---:B------:R-:W-:Y:S02]  /*4bd0*/  FMUL.FTZ R74, R84.reuse, R74 ;  /* 0x0000004a544a7220 */ /* 0x040fe40000410000 */
[C---:B------:R-:W-:Y:S01]  /*4be0*/  FMUL.FTZ R207, R84.reuse, R193 ;  /* 0x000000c154cf7220 */ /* 0x040fe20000410000 */
[----:B------:R-:W-:Y:S01]  /*4bf0*/  PRMT R193, RZ, 0x5410, R8 ;  /* 0x00005410ffc17816 */ /* 0x000fe20000000008 */
[C---:B------:R-:W-:Y:S01]  /*4c00*/  FMUL.FTZ R2, R84.reuse, R195 ;  /* 0x000000c354027220 */ /* 0x040fe20000410000 */
[----:B------:R-:W-:Y:S01]  /*4c10*/  PRMT R195, RZ, 0x5410, R9 ;  /* 0x00005410ffc37816 */ /* 0x000fe20000000009 */
[----:B------:R-:W-:-:S02]  /*4c20*/  FMUL.FTZ R3, R84, R3 ;  /* 0x0000000354037220 */ /* 0x000fc40000410000 */
[C---:B------:R-:W-:Y:S02]  /*4c30*/  FMUL.FTZ R184, R84.reuse, R184 ;  /* 0x000000b854b87220 */ /* 0x040fe40000410000 */
[C---:B------:R-:W-:Y:S02]  /*4c40*/  FMUL.FTZ R183, R84.reuse, R183 ;  /* 0x000000b754b77220 */ /* 0x040fe40000410000 */
[C---:B------:R-:W-:Y:S02]  /*4c50*/  FMUL.FTZ R76, R84.reuse, R76 ;  /* 0x0000004c544c7220 */ /* 0x040fe40000410000 */
[C---:B------:R-:W-:Y:S01]  /*4c60*/  FMUL.FTZ R185, R84.reuse, R70 ;  /* 0x0000004654b97220 */ /* 0x040fe20000410000 */
[----:B------:R-:W-:Y:S01]  /*4c70*/  PRMT R70, RZ, 0x5410, R16 ;  /* 0x00005410ff467816 */ /* 0x000fe20000000010 */
[C---:B------:R-:W-:Y:S02]  /*4c80*/  FMUL.FTZ R186, R84.reuse, R186 ;  /* 0x000000ba54ba7220 */ /* 0x040fe40000410000 */
[----:B------:R-:W-:-:S02]  /*4c90*/  FMUL.FTZ R78, R84, R78 ;  /* 0x0000004e544e7220 */ /* 0x000fc40000410000 */
[C---:B------:R-:W-:Y:S02]  /*4ca0*/  FMUL.FTZ R200, R84.reuse, R200 ;  /* 0x000000c854c87220 */ /* 0x040fe40000410000 */
[C---:B------:R-:W-:Y:S01]  /*4cb0*/  FMUL.FTZ R177, R84.reuse, R82 ;  /* 0x0000005254b17220 */ /* 0x040fe20000410000 */
[----:B------:R-:W-:Y:S01]  /*4cc0*/  PRMT R82, RZ, 0x7610, R33 ;  /* 0x00007610ff527816 */ /* 0x000fe20000000021 */
[C---:B------:R-:W-:Y:S02]  /*4cd0*/  FMUL.FTZ R178, R84.reuse, R178 ;  /* 0x000000b254b27220 */ /* 0x040fe40000410000 */
[C---:B------:R-:W-:Y:S02]  /*4ce0*/  FMUL.FTZ R191, R84.reuse, R191 ;  /* 0x000000bf54bf7220 */ /* 0x040fe40000410000 */
[C---:B------:R-:W-:Y:S02]  /*4cf0*/  FMUL.FTZ R180, R84.reuse, R180 ;  /* 0x000000b454b47220 */ /* 0x040fe40000410000 */
[----:B------:R-:W-:Y:S01]  /*4d00*/  FMUL.FTZ R182, R84, R182 ;  /* 0x000000b654b67220 */ /* 0x000fe20000410000 */
[----:B------:R-:W-:Y:S01]  /*4d10*/  PRMT R84, RZ, 0x7610, R17 ;  /* 0x00007610ff547816 */ /* 0x000fe20000000011 */
[----:B------:R-:W-:-:S02]  /*4d20*/  FFMA.FTZ R61, R60, R61, R97 ;  /* 0x0000003d3c3d7223 */ /* 0x000fc40000010061 */
[----:B------:R-:W-:Y:S01]  /*4d30*/  FFMA.FTZ R65, R60, R65, R141 ;  /* 0x000000413c417223 */ /* 0x000fe2000001008d */
[----:B------:R-:W-:Y:S01]  /*4d40*/  PRMT R60, RZ, 0x5410, R36 ;  /* 0x00005410ff3c7816 */ /* 0x000fe20000000024 */
[C---:B------:R-:W-:Y:S02]  /*4d50*/  FFMA.FTZ R212, R71.reuse, R212, R98 ;  /* 0x000000d447d47223 */ /* 0x040fe40000010062 */
[----:B------:R-:W-:Y:S01]  /*4d60*/  FFMA.FTZ R84, R71, R84, R142 ;  /* 0x0000005447547223 */ /* 0x000fe2000001008e */
[----:B------:R-:W-:Y:S01]  /*4d70*/  PRMT R71, RZ, 0x5410, R35 ;  /* 0x00005410ff477816 */ /* 0x000fe20000000023 */
[----:B------:R-:W-:Y:S01]  /*4d80*/  FFMA.FTZ R60, R64, R60, R95 ;  /* 0x0000003c403c7223 */ /* 0x000fe2000001005f */
[----:B------:R-:W-:Y:S01]  /*4d90*/  F2FP.BF16.PACK_AB R61, R212, R61 ;  /* 0x0000003dd43d723e */ /* 0x000fe200000010ff */
[----:B------:R-:W-:Y:S01]  /*4da0*/  FFMA.FTZ R64, R64, R70, R139 ;  /* 0x0000004640407223 */ /* 0x000fe2000001008b */
[----:B------:R-:W-:Y:S01]  /*4db0*/  PRMT R70, RZ, 0x7610, R16 ;  /* 0x00007610ff467816 */ /* 0x000fe20000000010 */
[----:B------:R-:W-:Y:S01]  /*4dc0*/  FFMA.FTZ R71, R2, R71, R109 ;  /* 0x0000004702477223 */ /* 0x000fe2000001006d */
[----:B------:R-:W-:Y:S01]  /*4dd0*/  F2FP.BF16.PACK_AB R65, R84, R65 ;  /* 0x000000415441723e */ /* 0x000fe200000010ff */
[----:B------:R-:W-:Y:S01]  /*4de0*/  FFMA.FTZ R75, R2, R75, R153 ;  /* 0x0000004b024b7223 */ /* 0x000fe20000010099 */
[----:B------:R-:W-:Y:S01]  /*4df0*/  PRMT R2, RZ, 0x7610, R35 ;  /* 0x00007610ff027816 */ /* 0x000fe20000000023 */
[----:B------:R-:W-:Y:S01]  /*4e00*/  FFMA.FTZ R213, R85, R213, R96 ;  /* 0x000000d555d57223 */ /* 0x000fe20000010060 */
[----:B------:R-:W-:Y:S01]  /*4e10*/  LEA.HI.SX32 R84, R69, R176, 0x1d ;  /* 0x000000b045547211 */ /* 0x000fe200078feaff */
[----:B------:R-:W-:Y:S01]  /*4e20*/  FFMA.FTZ R85, R85, R70, R140 ;  /* 0x0000004655557223 */ /* 0x000fe2000001008c */
[----:B------:R-:W-:Y:S01]  /*4e30*/  PRMT R70, RZ, 0x5410, R34 ;  /* 0x00005410ff467816 */ /* 0x000fe20000000022 */
[C---:B------:R-:W-:Y:S01]  /*4e40*/  FFMA.FTZ R2, R3.reuse, R2, R110 ;  /* 0x0000000203027223 */ /* 0x040fe2000001006e */
[----:B------:R-:W-:Y:S01]  /*4e50*/  IADD3 R84, R84, 0x80, RZ ;  /* 0x0000008054547810 */ /* 0x000fe20007ffe0ff */
[----:B------:R-:W-:Y:S01]  /*4e60*/  FFMA.FTZ R208, R3, R208, R154 ;  /* 0x000000d003d07223 */ /* 0x000fe2000001009a */
[----:B------:R-:W-:Y:S01]  /*4e70*/  PRMT R3, RZ, 0x5410, R14 ;  /* 0x00005410ff037816 */ /* 0x000fe2000000000e */
[----:B------:R-:W-:Y:S01]  /*4e80*/  FFMA.FTZ R70, R74, R70, R107 ;  /* 0x000000464a467223 */ /* 0x000fe2000001006b */
[----:B------:R-:W-:Y:S01]  /*4e90*/  F2FP.BF16.PACK_AB R71, R2, R71 ;  /* 0x000000470247723e */ /* 0x000fe200000010ff */
[----:B------:R-:W-:Y:S01]  /*4ea0*/  FFMA.FTZ R217, R73, R217, R92 ;  /* 0x000000d949d97223 */ /* 0x000fe2000001005c */
[----:B------:R-:W-:Y:S01]  /*4eb0*/  F2FP.BF16.PACK_AB R60, R213, R60 ;  /* 0x0000003cd53c723e */ /* 0x000fe200000010ff */
[----:B------:R-:W-:Y:S01]  /*4ec0*/  FFMA.FTZ R74, R74, R3, R151 ;  /* 0x000000034a4a7223 */ /* 0x000fe20000010097 */
[----:B------:R-:W-:Y:S01]  /*4ed0*/  PRMT R3, RZ, 0x7610, R34 ;  /* 0x00007610ff037816 */ /* 0x000fe20000000022 */
[----:B------:R-:W-:Y:S01]  /*4ee0*/  FFMA.FTZ R215, R73, R215, R136 ;  /* 0x000000d749d77223 */ /* 0x000fe20000010088 */
[----:B------:R-:W-:Y:S01]  /*4ef0*/  PRMT R73, RZ, 0x7610, R14 ;  /* 0x00007610ff497816 */ /* 0x000fe2000000000e */
[C---:B------:R-:W-:Y:S01]  /*4f00*/  FFMA.FTZ R81, R68.reuse, R81, R105 ;  /* 0x0000005144517223 */ /* 0x040fe20000010069 */
[----:B------:R-:W-:Y:S01]  /*4f10*/  F2FP.BF16.PACK_AB R54, R217, R54 ;  /* 0x00000036d936723e */ /* 0x000fe200000010ff */
        /* <DEDUP_REMOVED lines=9> */
[----:B------:R-:W-:Y:S01]  /*4fb0*/  PRMT R68, RZ, 0x5410, R32 ;  /* 0x00005410ff447816 */ /* 0x000fe20000000020 */
[----:B------:R-:W-:Y:S01]  /*4fc0*/  FFMA.FTZ R83, R205, R83, R104 ;  /* 0x00000053cd537223 */ /* 0x000fe20000010068 */
[----:B------:R-:W-:Y:S01]  /*4fd0*/  F2FP.BF16.PACK_AB R69, R82, R81 ;  /* 0x000000515245723e */ /* 0x000fe200000010ff */
[----:B------:R-:W-:Y:S01]  /*4fe0*/  FFMA.FTZ R199, R78, R199, R161 ;  /* 0x000000c74ec77223 */ /* 0x000fe200000100a1 */
        /* <DEDUP_REMOVED lines=33> */
[C---:B------:R-:W-:Y:S01]  /*5200*/  FFMA.FTZ R76, R184.reuse, R76, R111 ;  /* 0x0000004cb84c7223 */ /* 0x040fe2000001006f */
        /* <DEDUP_REMOVED lines=11> */
[----:B------:R-:W-:-:S02]  /*52c0*/  FFMA.FTZ R188, R179, R188, R128 ;  /* 0x000000bcb3bc7223 */ /* 0x000fc40000010080 */
[----:B------:R-:W-:Y:S01]  /*52d0*/  FFMA.FTZ R182, R179, R182, R170 ;  /* 0x000000b6b3b67223 */ /* 0x000fe200000100aa */
[----:B------:R-:W-:Y:S01]  /*52e0*/  PRMT R179, RZ, 0x5410, R5 ;  /* 0x00005410ffb37816 */ /* 0x000fe20000000005 */
[C---:B------:R-:W-:Y:S02]  /*52f0*/  FFMA.FTZ R187, R180.reuse, R187, R127 ;  /* 0x000000bbb4bb7223 */ /* 0x040fe4000001007f */
[----:B------:R-:W-:Y:S01]  /*5300*/  FFMA.FTZ R181, R180, R181, R169 ;  /* 0x000000b5b4b57223 */ /* 0x000fe200000100a9 */
[----:B------:R-:W-:Y:S01]  /*5310*/  PRMT R180, RZ, 0x7610, R5 ;  /* 0x00007610ffb47816 */ /* 0x000fe20000000005 */
[C---:B------:R-:W-:Y:S02]  /*5320*/  FFMA.FTZ R189, R178.reuse, R189, R125 ;  /* 0x000000bdb2bd7223 */ /* 0x040fe4000001007d */
[----:B------:R-:W-:Y:S01]  /*5330*/  FFMA.FTZ R179, R178, R179, R167 ;  /* 0x000000b3b2b37223 */ /* 0x000fe200000100a7 */
[----:B------:R-:W-:Y:S01]  /*5340*/  PRMT R178, RZ, 0x5410, R24 ;  /* 0x00005410ffb27816 */ /* 0x000fe20000000018 */
[----:B------:R-:W-:-:S02]  /*5350*/  FFMA.FTZ R190, R191, R190, R126 ;  /* 0x000000bebfbe7223 */ /* 0x000fc4000001007e */
[----:B------:R-:W-:Y:S02]  /*5360*/  FFMA.FTZ R180, R191, R180, R168 ;  /* 0x000000b4bfb47223 */ /* 0x000fe400000100a8 */
[----:B------:R-:W-:Y:S01]  /*5370*/  FFMA.FTZ R191, R177, R178, R123 ;  /* 0x000000b2b1bf7223 */ /* 0x000fe2000001007b */
[----:B------:R-:W-:Y:S01]  /*5380*/  PRMT R178, RZ, 0x7610, R4 ;  /* 0x00007610ffb27816 */ /* 0x000fe20000000004 */
[----:B------:R-:W-:-:S04]  /*5390*/  IMAD.WIDE.U32 R2, R80, R209, c[0x0][0x208] ;  /* 0x0000820050027625 */ /* 0x000fc800078e00d1 */
[----:B------:R-:W-:Y:S01]  /*53a0*/  FFMA.FTZ R177, R177, R192, R162 ;  /* 0x000000c0b1b17223 */ /* 0x000fe200000100a2 */
[----:B------:R-:W-:Y:S01]  /*53b0*/  PRMT R192, RZ, 0x7610, R24 ;  /* 0x00007610ffc07816 */ /* 0x000fe20000000018 */
[-C--:B------:R-:W-:Y:S01]  /*53c0*/  IMAD.WIDE.U32 R80, R80, R209.reuse, c[0x0][0x210] ;  /* 0x0000840050507625 */ /* 0x080fe200078e00d1 */
[----:B------:R0:W-:Y:S03]  /*53d0*/  STG.E.128 [R2.64], R52 ;  /* 0x0000003402007986 */ /* 0x0001e6000c101d04 */
[CC--:B------:R-:W-:Y:S01]  /*53e0*/  IMAD.WIDE.U32 R82, R84.reuse, R209.reuse, c[0x0][0x208] ;  /* 0x0000820054527625 */ /* 0x0c0fe200078e00d1 */
[----:B------:R1:W-:Y:S03]  /*53f0*/  STG.E.128 [R80.64], R56 ;  /* 0x0000003850007986 */ /* 0x0003e6000c101d04 */
[-C--:B------:R-:W-:Y:S01]  /*5400*/  IMAD.WIDE.U32 R84, R84, R209.reuse, c[0x0][0x210] ;  /* 0x0000840054547625 */ /* 0x080fe200078e00d1 */
[----:B------:R-:W-:Y:S03]  /*5410*/  STG.E.128 [R82.64], R60 ;  /* 0x0000003c52007986 */ /* 0x000fe6000c101d04 */
[----:B------:R-:W-:Y:S01]  /*5420*/  IMAD.WIDE.U32 R86, R173, R209, c[0x0][0x208] ;  /* 0x00008200ad567625 */ /* 0x000fe200078e00d1 */
[----:B------:R2:W-:Y:S03]  /*5430*/  STG.E.128 [R84.64], R64 ;  /* 0x0000004054007986 */ /* 0x0005e6000c101d04 */
[C---:B------:R-:W-:Y:S01]  /*5440*/  FFMA.FTZ R192, R219.reuse, R192, R124 ;  /* 0x000000c0dbc07223 */ /* 0x040fe2000001007c */
[----:B------:R3:W-:Y:S01]  /*5450*/  STG.E.128 [R86.64], R68 ;  /* 0x0000004456007986 */ /* 0x0007e2000c101d04 */
[----:B------:R-:W-:Y:S01]  /*5460*/  FFMA.FTZ R178, R219, R178, R164 ;  /* 0x000000b2dbb27223 */ /* 0x000fe200000100a4 */
[----:B0-----:R-:W-:Y:S01]  /*5470*/  F2FP.BF16.PACK_AB R55, R200, R199 ;  /* 0x000000c7c837723e */ /* 0x001fe200000010ff */
[----:B------:R-:W-:Y:S01]  /*5480*/  IMAD.WIDE.U32 R2, R174, R209, c[0x0][0x208] ;  /* 0x00008200ae027625 */ /* 0x000fe200078e00d1 */
[----:B------:R-:W-:-:S02]  /*5490*/  F2FP.BF16.PACK_AB R54, R198, R197 ;  /* 0x000000c5c636723e */ /* 0x000fc400000010ff */
[----:B------:R-:W-:Y:S02]  /*54a0*/  F2FP.BF16.PACK_AB R53, R196, R195 ;  /* 0x000000c3c435723e */ /* 0x000fe400000010ff */
[----:B------:R-:W-:Y:S02]  /*54b0*/  F2FP.BF16.PACK_AB R52, R194, R193 ;  /* 0x000000c1c234723e */ /* 0x000fe400000010ff */
[----:B-1----:R-:W-:Y:S02]  /*54c0*/  F2FP.BF16.PACK_AB R56, R192, R191 ;  /* 0x000000bfc038723e */ /* 0x002fe400000010ff */
[----:B------:R-:W-:Y:S01]  /*54d0*/  F2FP.BF16.PACK_AB R57, R190, R189 ;  /* 0x000000bdbe39723e */ /* 0x000fe200000010ff */
[----:B--2---:R-:W-:Y:S01]  /*54e0*/  IMAD.WIDE.U32 R64, R173, R209, c[0x0][0x210] ;  /* 0x00008400ad407625 */ /* 0x004fe200078e00d1 */
[----:B------:R-:W-:Y:S02]  /*54f0*/  F2FP.BF16.PACK_AB R58, R188, R187 ;  /* 0x000000bbbc3a723e */ /* 0x000fe400000010ff */
[----:B------:R-:W-:Y:S01]  /*5500*/  F2FP.BF16.PACK_AB R59, R186, R185 ;  /* 0x000000b9ba3b723e */ /* 0x000fe200000010ff */
[----:B------:R-:W-:Y:S01]  /*5510*/  IMAD.WIDE.U32 R66, R174, R209, c[0x0][0x210] ;  /* 0x00008400ae427625 */ /* 0x000fe200078e00d1 */
[----:B------:R-:W-:Y:S01]  /*5520*/  F2FP.BF16.PACK_AB R63, R184, R183 ;  /* 0x000000b7b83f723e */ /* 0x000fe200000010ff */
[----:B------:R0:W-:Y:S01]  /*5530*/  STG.E.128 [R64.64], R72 ;  /* 0x0000004840007986 */ /* 0x0001e2000c101d04 */
[----:B------:R-:W-:Y:S01]  /*5540*/  F2FP.BF16.PACK_AB R62, R182, R181 ;  /* 0x000000b5b63e723e */ /* 0x000fe200000010ff */
[C---:B---3--:R-:W-:Y:S01]  /*5550*/  IMAD.WIDE.U32 R68, R175.reuse, R209, c[0x0][0x208] ;  /* 0x00008200af447625 */ /* 0x048fe200078e00d1 */
[----:B------:R-:W-:Y:S01]  /*5560*/  F2FP.BF16.PACK_AB R61, R180, R179 ;  /* 0x000000b3b43d723e */ /* 0x000fe200000010ff */
[----:B------:R0:W-:Y:S01]  /*5570*/  STG.E.128 [R2.64], R76 ;  /* 0x0000004c02007986 */ /* 0x0001e2000c101d04 */
[----:B------:R-:W-:Y:S01]  /*5580*/  F2FP.BF16.PACK_AB R60, R178, R177 ;  /* 0x000000b1b23c723e */ /* 0x000fe200000010ff */
[----:B------:R-:W-:-:S02]  /*5590*/  IMAD.WIDE.U32 R70, R175, R209, c[0x0][0x210] ;  /* 0x00008400af467625 */ /* 0x000fc400078e00d1 */
[----:B------:R0:W-:Y:S04]  /*55a0*/  STG.E.128 [R66.64], R52 ;  /* 0x0000003442007986 */ /* 0x0001e8000c101d04 */
[----:B------:R0:W-:Y:S04]  /*55b0*/  STG.E.128 [R68.64], R56 ;  /* 0x0000003844007986 */ /* 0x0001e8000c101d04 */
[----:B------:R0:W-:Y:S02]  /*55c0*/  STG.E.128 [R70.64], R60 ;  /* 0x0000003c46007986 */ /* 0x0001e4000c101d04 */
[----:B0----5:R-:W-:Y:S01]  /*55d0*/  @P1 CALL.REL.NOINC `(.L_x_359) ;  /* 0x0000001000001944 */ /* 0x021fe20003c00000 */
[----:B------:R-:W-:Y:S05]  /*55e0*/  BRA `(.L_x_360) ;  /* 0xffffb36000007947 */ /* 0x000fea000383ffff */
.L_x_359:
[----:B------:R-:W-:Y:S05]  /*55f0*/  EXIT ;  /* 0x000000000000794d */ /* 0x000fea0003800000 */
.L_x_357:
[----:B0-----:R-:W-:Y:S01]  /*5600*/  IMAD.MOV.U32 R69, RZ, RZ, 0x1 ;  /* 0x00000001ff457424 */ /* 0x001fe200078e00ff */
[----:B------:R-:W-:Y:S01]  /*5610*/  MOV R52, 0x5650 ;  /* 0x0000565000347802 */ /* 0x000fe20000000f00 */
[----:B------:R-:W-:-:S02]  /*5620*/  IMAD.MOV.U32 R3, RZ, RZ, 0x1f ;  /* 0x0000001fff037424 */ /* 0x000fc400078e00ff */
[----:B------:R-:W-:Y:S02]  /*5630*/  IMAD.MOV.U32 R56, RZ, RZ, -0x1 ;  /* 0xffffffffff387424 */ /* 0x000fe400078e00ff */
[----:B-----5:R-:W-:Y:S05]  /*5640*/  CALL.REL.NOINC `($__internal_1_$__cuda_sm70_shflsync_bfly_p) ;  /* 0x0000089000007944 */ /* 0x020fea0003c00000 */
[----:B-1----:R-:W-:Y:S01]  /*5650*/  MOV R2, R69 ;  /* 0x0000004500027202 */ /* 0x002fe20000000f00 */
[----:B0-----:R-:W-:Y:S05]  /*5660*/  BRA `(.L_x_361) ;  /* 0xffffe18000007947 */ /* 0x001fea000383ffff */
.L_x_358:
[----:B------:R-:W-:Y:S01]  /*5670*/  IMAD.MOV.U32 R69, RZ, RZ, 0x2 ;  /* 0x00000002ff457424 */ /* 0x000fe200078e00ff */
[----:B------:R-:W-:Y:S01]  /*5680*/  MOV R52, 0x56c0 ;  /* 0x000056c000347802 */ /* 0x000fe20000000f00 */
[----:B------:R-:W-:Y:S02]  /*5690*/  IMAD.MOV.U32 R3, RZ, RZ, 0x1f ;  /* 0x0000001fff037424 */ /* 0x000fe400078e00ff */
[----:B------:R-:W-:Y:S02]  /*56a0*/  IMAD.MOV.U32 R56, RZ, RZ, -0x1 ;  /* 0xffffffffff387424 */ /* 0x000fe400078e00ff */
[----:B-----5:R-:W-:Y:S05]  /*56b0*/  CALL.REL.NOINC `($__internal_1_$__cuda_sm70_shflsync_bfly_p) ;  /* 0x0000082000007944 */ /* 0x020fea0003c00000 */
[----:B01----:R-:W-:Y:S01]  /*56c0*/  FADD.FTZ R58, R58, R69 ;  /* 0x000000453a3a7221 */ /* 0x003fe20000010000 */
[----:B------:R-:W-:Y:S01]  /*56d0*/  HFMA2.MMA R69, -RZ, RZ, 0, 2.384185791015625e-07 ;  /* 0x00000004ff457435 */ /* 0x000fe200000001ff */
[----:B------:R-:W-:Y:S01]  /*56e0*/  IMAD.MOV.U32 R3, RZ, RZ, 0x1f ;  /* 0x0000001fff037424 */ /* 0x000fe200078e00ff */
[----:B------:R-:W-:Y:S01]  /*56f0*/  MOV R52, 0x5720 ;  /* 0x0000572000347802 */ /* 0x000fe20000000f00 */
[----:B------:R-:W-:-:S03]  /*5700*/  IMAD.MOV.U32 R56, RZ, RZ, -0x1 ;  /* 0xffffffffff387424 */ /* 0x000fc600078e00ff */
[----:B------:R-:W-:Y:S05]  /*5710*/  CALL.REL.NOINC `($__internal_1_$__cuda_sm70_shflsync_bfly_p) ;  /* 0x000007c000007944 */ /* 0x000fea0003c00000 */
[----:B01----:R-:W-:Y:S01]  /*5720*/  FADD.FTZ R58, R58, R69 ;  /* 0x000000453a3a7221 */ /* 0x003fe20000010000 */
[----:B------:R-:W-:Y:S01]  /*5730*/  MOV R3, 0x1f ;  /* 0x0000001f00037802 */ /* 0x000fe20000000f00 */
[----:B------:R-:W-:Y:S01]  /*5740*/  IMAD.MOV.U32 R69, RZ, RZ, 0x8 ;  /* 0x00000008ff457424 */ /* 0x000fe200078e00ff */
[----:B------:R-:W-:Y:S01]  /*5750*/  MOV R52, 0x5780 ;  /* 0x0000578000347802 */ /* 0x000fe20000000f00 */
[----:B------:R-:W-:-:S02]  /*5760*/  IMAD.MOV.U32 R56, RZ, RZ, -0x1 ;  /* 0xffffffffff387424 */ /* 0x000fc400078e00ff */
[----:B------:R-:W-:Y:S05]  /*5770*/  CALL.REL.NOINC `($__internal_1_$__cuda_sm70_shflsync_bfly_p) ;  /* 0x0000076000007944 */ /* 0x000fea0003c00000 */
[----:B01----:R-:W-:Y:S01]  /*5780*/  FADD.FTZ R58, R58, R69 ;  /* 0x000000453a3a7221 */ /* 0x003fe20000010000 */
[----:B------:R-:W-:Y:S01]  /*5790*/  MOV R56, 0xffffffff ;  /* 0xffffffff00387802 */ /* 0x000fe20000000f00 */
[----:B------:R-:W-:Y:S01]  /*57a0*/  IMAD.MOV.U32 R69, RZ, RZ, 0x10 ;  /* 0x00000010ff457424 */ /* 0x000fe200078e00ff */
[----:B------:R-:W-:Y:S01]  /*57b0*/  MOV R52, 0x57e0 ;  /* 0x000057e000347802 */ /* 0x000fe20000000f00 */
[----:B------:R-:W-:-:S02]  /*57c0*/  IMAD.MOV.U32 R3, RZ, RZ, 0x1f ;  /* 0x0000001fff037424 */ /* 0x000fc400078e00ff */
[----:B------:R-:W-:Y:S05]  /*57d0*/  CALL.REL.NOINC `($__internal_1_$__cuda_sm70_shflsync_bfly_p) ;  /* 0x0000070000007944 */ /* 0x000fea0003c00000 */
[----:B-1----:R-:W-:Y:S02]  /*57e0*/  FADD.FTZ R2, R58, R69 ;  /* 0x000000453a027221 */ /* 0x002fe40000010000 */
[----:B------:R-:W-:-:S02]  /*57f0*/  IMAD.MOV.U32 R69, RZ, RZ, 0x1 ;  /* 0x00000001ff457424 */ /* 0x000fc400078e00ff */
[----:B------:R-:W-:-:S04]  /*5800*/  FMUL.FTZ R2, R2, 0.00078125001164153218269 ;  /* 0x3a4ccccd02027820 */ /* 0x000fc80000410000 */
[C---:B0-----:R-:W-:Y:S02]  /*5810*/  FADD.FTZ R3, -R2.reuse, R61 ;  /* 0x0000003d02037221 */ /* 0x041fe40000010100 */
[C---:B------:R-:W-:Y:S02]  /*5820*/  FADD.FTZ R52, -R2.reuse, R63 ;  /* 0x0000003f02347221 */ /* 0x040fe40000010100 */
[----:B------:R-:W-:Y:S02]  /*5830*/  FFMA.FTZ R3, R3, R3, RZ ;  /* 0x0000000303037223 */ /* 0x000fe400000100ff */
[----:B------:R-:W-:Y:S02]  /*5840*/  FADD.FTZ R56, -R2, R65 ;  /* 0x0000004102387221 */ /* 0x000fe40000010100 */
[----:B------:R-:W-:Y:S02]  /*5850*/  FFMA.FTZ R3, R52, R52, R3 ;  /* 0x0000003434037223 */ /* 0x000fe40000010003 */
[----:B------:R-:W-:-:S02]  /*5860*/  FADD.FTZ R52, -R2, R67 ;  /* 0x0000004302347221 */ /* 0x000fc40000010100 */
[----:B------:R-:W-:Y:S02]  /*5870*/  FFMA.FTZ R3, R56, R56, R3 ;  /* 0x0000003838037223 */ /* 0x000fe40000010003 */
[----:B------:R-:W-:Y:S02]  /*5880*/  FADD.FTZ R56, -R2, R71 ;  /* 0x0000004702387221 */ /* 0x000fe40000010100 */
[----:B------:R-:W-:Y:S02]  /*5890*/  FFMA.FTZ R3, R52, R52, R3 ;  /* 0x0000003434037223 */ /* 0x000fe40000010003 */
        /* <DEDUP_REMOVED lines=70> */
[----:B------:R-:W-:Y:S02]  /*5d00*/  IMAD.MOV.U32 R56, RZ, RZ, -0x1 ;  /* 0xffffffffff387424 */ /* 0x000fe400078e00ff */
[----:B------:R-:W-:Y:S01]  /*5d10*/  FFMA.FTZ R58, R52, R52, R3 ;  /* 0x00000034343a7223 */ /* 0x000fe20000010003 */
[----:B------:R-:W-:Y:S01]  /*5d20*/  MOV R52, 0x5d50 ;  /* 0x00005d5000347802 */ /* 0x000fe20000000f00 */
[----:B------:R-:W-:Y:S02]  /*5d30*/  IMAD.MOV.U32 R3, RZ, RZ, 0x1f ;  /* 0x0000001fff037424 */ /* 0x000fe400078e00ff */
[----:B------:R-:W-:Y:S05]  /*5d40*/  CALL.REL.NOINC `($__internal_1_$__cuda_sm70_shflsync_bfly_p) ;  /* 0x0000019000007944 */ /* 0x000fea0003c00000 */
[----:B01----:R-:W-:Y:S01]  /*5d50*/  FADD.FTZ R58, R58, R69 ;  /* 0x000000453a3a7221 */ /* 0x003fe20000010000 */
[----:B------:R-:W-:Y:S01]  /*5d60*/  HFMA2.MMA R69, -RZ, RZ, 0, 1.1920928955078125e-07 ;  /* 0x00000002ff457435 */ /* 0x000fe200000001ff */
        /* <DEDUP_REMOVED lines=16> */
[----:B01----:R-:W-:Y:S01]  /*5e70*/  FADD.FTZ R58, R58, R69 ;  /* 0x000000453a3a7221 */ /* 0x003fe20000010000 */
[----:B------:R-:W-:Y:S01]  /*5e80*/  MOV R56, 0xffffffff ;  /* 0xffffffff00387802 */ /* 0x000fe20000000f00 */
[----:B------:R-:W-:Y:S01]  /*5e90*/  IMAD.MOV.U32 R69, RZ, RZ, 0x10 ;  /* 0x00000010ff457424 */ /* 0x000fe200078e00ff */
[----:B------:R-:W-:Y:S01]  /*5ea0*/  MOV R52, 0x5ed0 ;  /* 0x00005ed000347802 */ /* 0x000fe20000000f00 */
[----:B------:R-:W-:-:S02]  /*5eb0*/  IMAD.MOV.U32 R3, RZ, RZ, 0x1f ;  /* 0x0000001fff037424 */ /* 0x000fc400078e00ff */
[----:B------:R-:W-:Y:S05]  /*5ec0*/  CALL.REL.NOINC `($__internal_1_$__cuda_sm70_shflsync_bfly_p) ;  /* 0x0000001000007944 */ /* 0x000fea0003c00000 */
[----:B01----:R-:W-:Y:S05]  /*5ed0*/  BRA `(.L_x_362) ;  /* 0xffffdf5000007947 */ /* 0x003fea000383ffff */
        .weak           $__internal_1_$__cuda_sm70_shflsync_bfly_p
        .type           $__internal_1_$__cuda_sm70_shflsync_bfly_p,@function
        .size           $__internal_1_$__cuda_sm70_shflsync_bfly_p,(.L_x_32941 - $__internal_1_$__cuda_sm70_shflsync_bfly_p)
$__internal_1_$__cuda_sm70_shflsync_bfly_p:
[----:B------:R-:W-:Y:S01]  /*5ee0*/  IMAD.MOV.U32 R53, RZ, RZ, 0x0 ;  /* 0x00000000ff357424 */ /* 0x000fe200078e00ff */
[----:B------:R-:W-:Y:S04]  /*5ef0*/  WARPSYNC R56 ;  /* 0x0000003800007348 */ /* 0x000fe80003800000 */
[----:B------:R0:W1:Y:S01]  /*5f00*/  SHFL.BFLY PT, R69, R58, R69, R3 ;  /* 0x0c0000453a457389 */ /* 0x00006200000e0003 */
[----:B------:R-:W-:Y:S05]  /*5f10*/  RET.REL.NODEC R52 `(_ZN10layer_norm31ln_parallel_residual_fwd_kernelINS_13Kernel_traitsI13__nv_bfloat16S2_S2_S2_fjLj5120ELj1ELj1ELj4ELj16ENS_18Kernel_traits_baseILj5120ES2_S2_S2_S2_fjLj128EEEEELb0ELb0ELb1EEEvNS_9FwdParamsE) ;  /* 0xffffa0e034007950 */ /* 0x000fea0003c3ffff */
.L_x_363:
        /* <DEDUP_REMOVED lines=14> */
.L_x_32941:


//--------------------- .text._ZN10layer_norm31ln_parallel_residual_fwd_kernelINS_13Kernel_traitsI13__nv_bfloat16S2_S2_S2_fjLj5120ELj1ELj1ELj4ELj16ENS_18Kernel_traits_baseILj5120ES2_S2_S2_S2_fjLj128EEEEELb0ELb1ELb0EEEvNS_9FwdParamsE --------------------------
	.section	.text._ZN10layer_norm31ln_parallel_residual_fwd_kernelINS_13Kernel_traitsI13__nv_bfloat16S2_S2_S2_fjLj5120ELj1ELj1ELj4ELj16ENS_18Kernel_traits_baseILj5120ES2_S2_S2_S2_fjLj128EEEEELb0ELb1ELb0EEEvNS_9FwdParamsE,"ax",@progbits
	.sectioninfo	@"SHI_REGISTERS=157"
	.align	128
        .global         _ZN10layer_norm31ln_parallel_residual_fwd_kernelINS_13Kernel_traitsI13__nv_bfloat16S2_S2_S2_fjLj5120ELj1ELj1ELj4ELj16ENS_18Kernel_traits_baseILj5120ES2_S2_S2_S2_fjLj128EEEEELb0ELb1ELb0EEEvNS_9FwdParamsE
        .type           _ZN10layer_norm31ln_parallel_residual_fwd_kernelINS_13Kernel_traitsI13__nv_bfloat16S2_S2_S2_fjLj5120ELj1ELj1ELj4ELj16ENS_18Kernel_traits_baseILj5120ES2_S2_S2_S2_fjLj128EEEEELb0ELb1ELb0EEEvNS_9FwdParamsE,@function
        .size           _ZN10layer_norm31ln_parallel_residual_fwd_kernelINS_13Kernel_traitsI13__nv_bfloat16S2_S2_S2_fjLj5120ELj1ELj1ELj4ELj16ENS_18Kernel_traits_baseILj5120ES2_S2_S2_S2_fjLj128EEEEELb0ELb1ELb0EEEvNS_9FwdParamsE,(.L_x_32942 - _ZN10layer_norm31ln_parallel_residual_fwd_kernelINS_13Kernel_traitsI13__nv_bfloat16S2_S2_S2_fjLj5120ELj1ELj1ELj4ELj16ENS_18Kernel_traits_baseILj5120ES2_S2_S2_S2_fjLj128EEEEELb0ELb1ELb0EEEvNS_9FwdParamsE)
        .other          _ZN10layer_norm31ln_parallel_residual_fwd_kernelINS_13Kernel_traitsI13__nv_bfloat16S2_S2_S2_fjLj5120ELj1ELj1ELj4ELj16ENS_18Kernel_traits_baseILj5120ES2_S2_S2_S2_fjLj128EEEEELb0ELb1ELb0EEEvNS_9FwdParamsE,@"STO_CUDA_ENTRY STV_DEFAULT"
_ZN10layer_norm31ln_parallel_residual_fwd_kernelINS_13Kernel_traitsI13__nv_bfloat16S2_S2_S2_fjLj5120ELj1ELj1ELj4ELj16ENS_18Kernel_traits_baseILj5120ES2_S2_S2_S2_fjLj128EEEEELb0ELb1ELb0EEEvNS_9FwdParamsE:
.text._ZN10layer_norm31ln_parallel_residual_fwd_kernelINS_13Kernel_traitsI13__nv_bfloat16S2_S2_S2_fjLj5120ELj1ELj1ELj4ELj16ENS_18Kernel_traits_baseILj5120ES2_S2_S2_S2_fjLj128EEEEELb0ELb1ELb0EEEvNS_9FwdParamsE:
        /* <DEDUP_REMOVED lines=16> */
[----:B------:R-:W-:Y:S02]  /*0100*/  ISETP.GE.U32.AND P1, PT, R34, 0x280, PT ;  /* 0x000002802200780c */ /* 0x000fe40003f26070 */
[----:B------:R-:W-:Y:S01]  /*0110*/  P2R R0, PR, RZ, 0x10 ;  /* 0x00000010ff007803 */ /* 0x000fe20000000000 */
[----:B------:R-:W-:Y:S05]  /*0120*/  @!P0 BRA `(.L_x_365) ;  /* 0x000000b000008947 */ /* 0x000fea0003800000 */
[----:B------:R-:W-:Y:S01]  /*0130*/  ISETP.NE.U32.AND P2, PT, RZ, c[0x0][0x218], PT ;  /* 0x00008600ff007a0c */ /* 0x000fe20003f45070 */
[----:B------:R-:W-:-:S03]  /*0140*/  IMAD.MOV.U32 R3, RZ, RZ, 0x10 ;  /* 0x00000010ff037424 */ /* 0x000fc600078e00ff */
[----:B------:R-:W-:Y:S01]  /*0150*/  ISETP.NE.AND.EX P2, PT, RZ, c[0x0][0x21c], PT, P2 ;  /* 0x00008700ff007a0c */ /* 0x000fe20003f45320 */
[----:B------:R-:W-:-:S05]  /*0160*/  IMAD.WIDE.U32 R2, R56, R3, c[0x0][0x1b0] ;  /* 0x00006c0038027625 */ /* 0x000fca00078e0003 */
[----:B------:R0:W5:Y:S07]  /*0170*/  LDG.E.128 R12, [R2.64] ;  /* 0x00000004020c7981 */ /* 0x00016e000c1e1d00 */
[----:B------:R-:W-:-:S04]  /*0180*/  @P2 LEA R4, P3, R56, c[0x0][0x218], 0x4 ;  /* 0x0000860038042a11 */ /* 0x000fc800078620ff */
[----:B------:R-:W-:-:S05]  /*0190*/  @P2 LEA.HI.X R5, R56, c[0x0][0x21c], RZ, 0x4, P3 ;  /* 0x0000870038052a11 */ /* 0x000fca00018f24ff */
[----:B------:R0:W5:Y:S01]  /*01a0*/  @P2 LDG.E.128 R8, [R4.64] ;  /* 0x0000000404082981 */ /* 0x000162000c1e1d00 */
[----:B------:R-:W-:Y:S01]  /*01b0*/  LOP3.LUT R56, R56, 0x80, RZ, 0xfc, !PT ;  /* 0x0000008038387812 */ /* 0x000fe200078efcff */
[----:B------:R-:W-:Y:S01]  /*01c0*/  @!P2 CS2R R8, SRZ ;  /* 0x000000000008a805 */ /* 0x000fe2000001ff00 */
[----:B------:R-:W-:Y:S02]  /*01d0*/  @!P2 CS2R R10, SRZ ;  /* 0x00000000000aa805 */ /* 0x000fe4000001ff00 */
.L_x_365:
[----:B0-----:R-:W-:Y:S05]  /*01e0*/  BSYNC B0 ;  /* 0x0000000000007941 */ /* 0x001fea0003800000 */
.L_x_364:
[----:B------:R-:W-:Y:S01]  /*01f0*/  BSSY B0, `(.L_x_366) ;  /* 0x000000d000007945 */ /* 0x000fe20003800000 */
[----:B------:R-:W-:Y:S05]  /*0200*/  @!P6 BRA `(.L_x_367) ;  /* 0x000000b00000e947 */ /* 0x000fea0003800000 */
[----:B------:R-:W-:Y:S01]  /*0210*/  ISETP.NE.U32.AND P2, PT, RZ, c[0x0][0x218], PT ;  /* 0x00008600ff007a0c */ /* 0x000fe20003f45070 */
[----:B------:R-:W-:-:S03]  /*0220*/  IMAD.MOV.U32 R5, RZ, RZ, 0x10 ;  /* 0x00000010ff057424 */ /* 0x000fc600078e00ff */
[----:B------:R-:W-:Y:S01]  /*0230*/  ISETP.NE.AND.EX P2, PT, RZ, c[0x0][0x21c], PT, P2 ;  /* 0x00008700ff007a0c */ /* 0x000fe20003f45320 */
[----:B------:R-:W-:-:S06]  /*0240*/  IMAD.WIDE.U32 R4, R56, R5, c[0x0][0x1b0] ;  /* 0x00006c0038047625 */ /* 0x000fcc00078e0005 */
[----:B------:R-:W5:Y:S06]  /*0250*/  LDG.E.128 R4, [R4.64] ;  /* 0x0000000404047981 */ /* 0x000f6c000c1e1d00 */
[----:B------:R-:W-:-:S04]  /*0260*/  @P2 LEA R2, P3, R56, c[0x0][0x218], 0x4 ;  /* 0x0000860038022a11 */ /* 0x000fc800078620ff */
[----:B------:R-:W-:-:S05]  /*0270*/  @P2 LEA.HI.X R3, R56, c[0x0][0x21c], RZ, 0x4, P3 ;  /* 0x0000870038032a11 */ /* 0x000fca00018f24ff */
[----:B------:R0:W5:Y:S01]  /*0280*/  @P2 LDG.E.128 R60, [R2.64] ;  /* 0x00000004023c2981 */ /* 0x000162000c1e1d00 */
[----:B------:R-:W-:Y:S01]  /*0290*/  IADD3 R56, R56, 0x80, RZ ;  /* 0x0000008038387810 */ /* 0x000fe20007ffe0ff */
[----:B------:R-:W-:Y:S01]  /*02a0*/  @!P2 CS2R R60, SRZ ;  /* 0x00000000003ca805 */ /* 0x000fe2000001ff00 */
[----:B------:R-:W-:Y:S02]  /*02b0*/  @!P2 CS2R R62, SRZ ;  /* 0x00000000003ea805 */ /* 0x000fe4000001ff00 */
.L_x_367:
[----:B0-----:R-:W-:Y:S05]  /*02c0*/  BSYNC B0 ;  /* 0x0000000000007941 */ /* 0x001fea0003800000 */
.L_x_366:
        /* <DEDUP_REMOVED lines=13> */
.L_x_369:
[----:B0-----:R-:W-:Y:S05]  /*03a0*/  BSYNC B0 ;  /* 0x0000000000007941 */ /* 0x001fea0003800000 */
.L_x_368:
        /* <DEDUP_REMOVED lines=13> */
.L_x_371:
[----:B0-----:R-:W-:Y:S05]  /*0480*/  BSYNC B0 ;  /* 0x0000000000007941 */ /* 0x001fea0003800000 */
.L_x_370:
[----:B------:R-:W-:Y:S01]  /*0490*/  BSSY B0, `(.L_x_372) ;  /* 0x000000c000007945 */ /* 0x000fe20003800000 */
[----:B------:R-:W-:Y:S05]  /*04a0*/  @!P1 BRA `(.L_x_373) ;  /* 0x000000a000009947 */ /* 0x000fea0003800000 */
[----:B------:R-:W-:Y:S01]  /*04b0*/  ISETP.NE.U32.AND P2, PT, RZ, c[0x0][0x218], PT ;  /* 0x00008600ff007a0c */ /* 0x000fe20003f45070 */
[----:B------:R-:W-:-:S03]  /*04c0*/  IMAD.MOV.U32 R57, RZ, RZ, 0x10 ;  /* 0x00000010ff397424 */ /* 0x000fc600078e00ff */
[----:B------:R-:W-:-:S13]  /*04d0*/  ISETP.NE.AND.EX P2, PT, RZ, c[0x0][0x21c], PT, P2 ;  /* 0x00008700ff007a0c */ /* 0x000fda0003f45320 */
[----:B------:R-:W-:-:S04]  /*04e0*/  @P2 LEA R2, P3, R56, c[0x0][0x218], 0x4 ;  /* 0x0000860038022a11 */ /* 0x000fc800078620ff */
[C---:B------:R-:W-:Y:S01]  /*04f0*/  @P2 LEA.HI.X R3, R56.reuse, c[0x0][0x21c], RZ, 0x4, P3 ;  /* 0x0000870038032a11 */ /* 0x040fe200018f24ff */
[----:B------:R-:W-:-:S04]  /*0500*/  IMAD.WIDE.U32 R56, R56, R57, c[0x0][0x1b0] ;  /* 0x00006c0038387625 */ /* 0x000fc800078e0039 */
[----:B------:R0:W5:Y:S04]  /*0510*/  @P2 LDG.E.128 R52, [R2.64] ;  /* 0x0000000402342981 */ /* 0x000168000c1e1d00 */
[----:B------:R-:W5:Y:S01]  /*0520*/  LDG.E.128 R56, [R56.64] ;  /* 0x0000000438387981 */ /* 0x000f62000c1e1d00 */
[----:B------:R-:W-:Y:S01]  /*0530*/  @!P2 CS2R R52, SRZ ;  /* 0x000000000034a805 */ /* 0x000fe2000001ff00 */
[----:B------:R-:W-:Y:S02]  /*0540*/  @!P2 CS2R R54, SRZ ;  /* 0x000000000036a805 */ /* 0x000fe4000001ff00 */
.L_x_373:
[----:B0-----:R-:W-:Y:S05]  /*0550*/  BSYNC B0 ;  /* 0x0000000000007941 */ /* 0x001fea0003800000 */
.L_x_372:
        /* <DEDUP_REMOVED lines=52> */
[----:B------:R-:W-:Y:S02]  /*08a0*/  SHF.R.S32.HI R36, RZ, 0x3, R64 ;  /* 0x00000003ff247819 */ /* 0x000fe40000011440 */
[--C-:B------:R-:W-:Y:S02]  /*08b0*/  PRMT R64, RZ, 0x5410, R37.reuse ;  /* 0x00005410ff407816 */ /* 0x100fe40000000025 */
[----:B------:R-:W-:Y:S02]  /*08c0*/  PRMT R67, RZ, 0x7610, R37 ;  /* 0x00007610ff437816 */ /* 0x000fe40000000025 */
[----:B------:R-:W-:Y:S02]  /*08d0*/  LOP3.LUT R70, R35, 0x60, RZ, 0xc0, !PT ;  /* 0x0000006023467812 */ /* 0x000fe400078ec0ff */
[----:B------:R-:W-:Y:S02]  /*08e0*/  LOP3.LUT R37, R36, 0x7f, RZ, 0xc0, !PT ;  /* 0x0000007f24257812 */ /* 0x000fe400078ec0ff */
[----:B------:R-:W-:-:S02]  /*08f0*/  PRMT R66, RZ, 0x5410, R38 ;  /* 0x00005410ff427816 */ /* 0x000fc40000000026 */
[----:B------:R-:W-:Y:S01]  /*0900*/  PRMT R69, RZ, 0x7610, R38 ;  /* 0x00007610ff457816 */ /* 0x000fe20000000026 */
[----:B------:R-:W-:Y:S01]  /*0910*/  IMAD.IADD R38, R37, 0x1, -R70 ;  /* 0x0000000125267824 */ /* 0x000fe200078e0a46 */
[----:B------:R-:W-:Y:S02]  /*0920*/  SHF.R.U32.HI R36, RZ, 0x2, R36 ;  /* 0x00000002ff247819 */ /* 0x000fe40000011624 */
[--C-:B------:R-:W-:Y:S02]  /*0930*/  PRMT R68, RZ, 0x5410, R39.reuse ;  /* 0x00005410ff447816 */ /* 0x100fe40000000027 */
[----:B------:R-:W-:Y:S02]  /*0940*/  IMNMX R38, RZ, R38, !PT ;  /* 0x00000026ff267217 */ /* 0x000fe40007800200 */
[----:B------:R-:W-:Y:S02]  /*0950*/  PRMT R71, RZ, 0x7610, R39 ;  /* 0x00007610ff477816 */ /* 0x000fe40000000027 */
[----:B------:R-:W-:Y:S01]  /*0960*/  LOP3.LUT R39, R36, 0x3fffffe0, RZ, 0xc0, !PT ;  /* 0x3fffffe024277812 */ /* 0x000fe200078ec0ff */
[----:B------:R-:W-:Y:S01]  /*0970*/  IMAD.SHL.U32 R36, R35, 0x20, RZ ;  /* 0x0000002023247824 */ /* 0x000fe200078e00ff */
[----:B------:R-:W-:-:S02]  /*0980*/  IMNMX R38, R38, 0x20, PT ;  /* 0x0000002026267817 */ /* 0x000fc40003800200 */
[--C-:B------:R-:W-:Y:S02]  /*0990*/  PRMT R86, RZ, 0x5410, R56.reuse ;  /* 0x00005410ff567816 */ /* 0x100fe40000000038 */
[----:B------:R-:W-:Y:S01]  /*09a0*/  LOP3.LUT R36, R36, 0x3e0, RZ, 0xc0, !PT ;  /* 0x000003e024247812 */ /* 0x000fe200078ec0ff */
[----:B------:R-:W-:Y:S01]  /*09b0*/  IMAD.IADD R38, R38, 0x1, R39 ;  /* 0x0000000126267824 */ /* 0x000fe200078e0227 */
[----:B------:R-:W-:Y:S02]  /*09c0*/  PRMT R88, RZ, 0x7610, R56 ;  /* 0x00007610ff587816 */ /* 0x000fe40000000038 */
[--C-:B------:R-:W-:Y:S01]  /*09d0*/  PRMT R56, RZ, 0x5410, R57.reuse ;  /* 0x00005410ff387816 */ /* 0x100fe20000000039 */
[----:B------:R-:W-:Y:S01]  /*09e0*/  IMAD.SHL.U32 R38, R38, 0x8, RZ ;  /* 0x0000000826267824 */ /* 0x000fe200078e00ff */
[----:B------:R-:W-:Y:S01]  /*09f0*/  PRMT R89, RZ, 0x7610, R57 ;  /* 0x00007610ff597816 */ /* 0x000fe20000000039 */
[----:B------:R-:W-:Y:S01]  /*0a00*/  IMAD.IADD R36, R37, 0x1, -R36 ;  /* 0x0000000125247824 */ /* 0x000fe200078e0a24 */
[----:B------:R-:W-:-:S02]  /*0a10*/  PRMT R57, RZ, 0x5410, R58 ;  /* 0x00005410ff397816 */ /* 0x000fc4000000003a */
[----:B------:R-:W-:Y:S01]  /*0a20*/  PRMT R91, RZ, 0x7610, R58 ;  /* 0x00007610ff5b7816 */ /* 0x000fe2000000003a */
[----:B------:R-:W0:Y:S01]  /*0a30*/  I2F.U32 R38, R38 ;  /* 0x0000002600267306 */ /* 0x000e220000201000 */
        /* <DEDUP_REMOVED lines=10> */
[----:B0-----:R0:W1:Y:S01]  /*0ae0*/  MUFU.RCP R90, R38 ;  /* 0x00000026005a7308 */ /* 0x0010620000001000 */
        /* <DEDUP_REMOVED lines=19> */
[----:B01----:R-:W-:Y:S02]  /*0c20*/  PRMT R104, RZ, 0x7610, R55 ;  /* 0x00007610ff687816 */ /* 0x003fe40000000037 */
.L_x_557:
        /* <DEDUP_REMOVED lines=30> */
.L_x_377:
[----:B-----5:R-:W-:-:S05]  /*0e10*/  PRMT R109, RZ, 0x5410, R44 ;  /* 0x00005410ff6d7816 */ /* 0x020fca000000002c */
[----:B------:R-:W-:Y:S01]  /*0e20*/  FADD.FTZ R102, R109, R102 ;  /* 0x000000666d667221 */ /* 0x000fe20000010000 */
[----:B------:R-:W-:Y:S05]  /*0e30*/  BRA `(.L_x_378) ;  /* 0x0000004000007947 */ /* 0x000fea0003800000 */
.L_x_376:
[----:B0----5:R-:W-:-:S05]  /*0e40*/  PRMT R109, RZ, 0x5410, R48 ;  /* 0x00005410ff6d7816 */ /* 0x021fca0000000030 */
[----:B------:R-:W-:Y:S01]  /*0e50*/  FADD.FTZ R102, R109, R102 ;  /* 0x000000666d667221 */ /* 0x000fe20000010000 */
[----:B------:R-:W-:-:S05]  /*0e60*/  @P3 PRMT R109, RZ, 0x5410, R44 ;  /* 0x00005410ff6d3816 */ /* 0x000fca000000002c */
[----:B------:R-:W-:-:S05]  /*0e70*/  @P3 FADD.FTZ R102, R109, R102 ;  /* 0x000000666d663221 */ /* 0x000fca0000010000 */
.L_x_378:
[----:B------:R-:W-:-:S04]  /*0e80*/  F2FP.BF16.PACK_AB R109, RZ, R102 ;  /* 0x00000066ff6d723e */ /* 0x000fc800000010ff */
[----:B------:R-:W-:Y:S02]  /*0e90*/  PRMT R36, R109, 0x7610, R36 ;  /* 0x000076106d247816 */ /* 0x000fe40000000024 */
.L_x_379:
[----:B------:R-:W-:Y:S01]  /*0ea0*/  PRMT R110, RZ, 0x7610, R52 ;  /* 0x00007610ff6e7816 */ /* 0x000fe20000000034 */
[----:B------:R-:W-:Y:S05]  /*0eb0*/  @P4 BRA `(.L_x_380) ;  /* 0x0000008000004947 */ /* 0x000fea0003800000 */
[----:B------:R-:W-:-:S04]  /*0ec0*/  ISETP.NE.U32.AND P5, PT, RZ, c[0x0][0x180], PT ;  /* 0x00006000ff007a0c */ /* 0x000fc80003fa5070 */
[----:B------:R-:W-:-:S13]  /*0ed0*/  ISETP.NE.AND.EX P5, PT, RZ, c[0x0][0x184], PT, P5 ;  /* 0x00006100ff007a0c */ /* 0x000fda0003fa5350 */
[----:B------:R-:W-:Y:S05]  /*0ee0*/  @P5 BRA `(.L_x_381) ;  /* 0x0000002000005947 */ /* 0x000fea0003800000 */
[----:B------:R-:W-:Y:S05]  /*0ef0*/  @P2 BRA `(.L_x_382) ;  /* 0x0000008000002947 */ /* 0x000fea0003800000 */
[----:B------:R-:W-:Y:S05]  /*0f00*/  BRA `(.L_x_383) ;  /* 0x0000009000007947 */ /* 0x000fea0003800000 */
.L_x_381:
[----:B-----5:R-:W-:-:S05]  /*0f10*/  PRMT R109, RZ, 0x7610, R44 ;  /* 0x00007610ff6d7816 */ /* 0x020fca000000002c */
[----:B------:R-:W-:Y:S01]  /*0f20*/  FADD.FTZ R110, R109, R110 ;  /* 0x0000006e6d6e7221 */ /* 0x000fe20000010000 */
[----:B------:R-:W-:Y:S05]  /*0f30*/  BRA `(.L_x_382) ;  /* 0x0000004000007947 */ /* 0x000fea0003800000 */
.L_x_380:
[----:B-----5:R-:W-:-:S05]  /*0f40*/  PRMT R109, RZ, 0x7610, R48 ;  /* 0x00007610ff6d7816 */ /* 0x020fca0000000030 */
[----:B------:R-:W-:Y:S01]  /*0f50*/  FADD.FTZ R110, R109, R110 ;  /* 0x0000006e6d6e7221 */ /* 0x000fe20000010000 */
[----:B------:R-:W-:-:S05]  /*0f60*/  @P3 PRMT R109, RZ, 0x7610, R44 ;  /* 0x00007610ff6d3816 */ /* 0x000fca000000002c */
[----:B------:R-:W-:-:S05]  /*0f70*/  @P3 FADD.FTZ R110, R109, R110 ;  /* 0x0000006e6d6e3221 */ /* 0x000fca0000010000 */
.L_x_382:
[----:B------:R-:W-:-:S04]  /*0f80*/  F2FP.BF16.PACK_AB R52, RZ, R110 ;  /* 0x0000006eff34723e */ /* 0x000fc800000010ff */
[----:B------:R-:W-:Y:S02]  /*0f90*/  PRMT R36, R36, 0x5410, R52 ;  /* 0x0000541024247816 */ /* 0x000fe40000000034 */
.L_x_383:
[----:B------:R-:W-:Y:S01]  /*0fa0*/  PRMT R109, RZ, 0x5410, R53 ;  /* 0x00005410ff6d7816 */ /* 0x000fe20000000035 */
[----:B------:R-:W-:Y:S05]  /*0fb0*/  @P4 BRA `(.L_x_384) ;  /* 0x0000008000004947 */ /* 0x000fea0003800000 */
[----:B------:R-:W-:-:S04]  /*0fc0*/  ISETP.NE.U32.AND P5, PT, RZ, c[0x0][0x180], PT ;  /* 0x00006000ff007a0c */ /* 0x000fc80003fa5070 */
[----:B------:R-:W-:-:S13]  /*0fd0*/  ISETP.NE.AND.EX P5, PT, RZ, c[0x0][0x184], PT, P5 ;  /* 0x00006100ff007a0c */ /* 0x000fda0003fa5350 */
[----:B------:R-:W-:Y:S05]  /*0fe0*/  @P5 BRA `(.L_x_385) ;  /* 0x0000002000005947 */ /* 0x000fea0003800000 */
[----:B------:R-:W-:Y:S05]  /*0ff0*/  @P2 BRA `(.L_x_386) ;  /* 0x0000008000002947 */ /* 0x000fea0003800000 */
[----:B------:R-:W-:Y:S05]  /*1000*/  BRA `(.L_x_387) ;  /* 0x0000009000007947 */ /* 0x000fea0003800000 */
.L_x_385:
[----:B-----5:R-:W-:-:S05]  /*1010*/  PRMT R52, RZ, 0x5410, R45 ;  /* 0x00005410ff347816 */ /* 0x020fca000000002d */
[----:B------:R-:W-:Y:S01]  /*1020*/  FADD.FTZ R109, R52, R109 ;  /* 0x0000006d346d7221 */ /* 0x000fe20000010000 */
[----:B------:R-:W-:Y:S05]  /*1030*/  BRA `(.L_x_386) ;  /* 0x0000004000007947 */ /* 0x000fea0003800000 */
.L_x_384:
[----:B-----5:R-:W-:-:S05]  /*1040*/  PRMT R52, RZ, 0x5410, R49 ;  /* 0x00005410ff347816 */ /* 0x020fca0000000031 */
[----:B------:R-:W-:Y:S01]  /*1050*/  FADD.FTZ R109, R52, R109 ;  /* 0x0000006d346d7221 */ /* 0x000fe20000010000 */
[----:B------:R-:W-:-:S05]  /*1060*/  @P3 PRMT R52, RZ, 0x5410, R45 ;  /* 0x00005410ff343816 */ /* 0x000fca000000002d */
[----:B------:R-:W-:-:S05]  /*1070*/  @P3 FADD.FTZ R109, R52, R109 ;  /* 0x0000006d346d3221 */ /* 0x000fca0000010000 */
.L_x_386:
[----:B------:R-:W-:-:S04]  /*1080*/  F2FP.BF16.PACK_AB R52, RZ, R109 ;  /* 0x0000006dff34723e */ /* 0x000fc800000010ff */
[----:B------:R-:W-:Y:S02]  /*1090*/  PRMT R37, R52, 0x7610, R37 ;  /* 0x0000761034257816 */ /* 0x000fe40000000025 */
.L_x_387:
[----:B------:R-:W-:Y:S01]  /*10a0*/  PRMT R127, RZ, 0x7610, R53 ;  /* 0x00007610ff7f7816 */ /* 0x000fe20000000035 */
[----:B------:R-:W-:Y:S05]  /*10b0*/  @P4 BRA `(.L_x_388) ;  /* 0x0000008000004947 */ /* 0x000fea0003800000 */
[----:B------:R-:W-:-:S04]  /*10c0*/  ISETP.NE.U32.AND P5, PT, RZ, c[0x0][0x180], PT ;  /* 0x00006000ff007a0c */ /* 0x000fc80003fa5070 */
[----:B------:R-:W-:-:S13]  /*10d0*/  ISETP.NE.AND.EX P5, PT, RZ, c[0x0][0x184], PT, P5 ;  /* 0x00006100ff007a0c */ /* 0x000fda0003fa5350 */
[----:B------:R-:W-:Y:S05]  /*10e0*/  @P5 BRA `(.L_x_389) ;  /* 0x0000002000005947 */ /* 0x000fea0003800000 */
[----:B------:R-:W-:Y:S05]  /*10f0*/  @P2 BRA `(.L_x_390) ;  /* 0x0000008000002947 */ /* 0x000fea0003800000 */
[----:B------:R-:W-:Y:S05]  /*1100*/  BRA `(.L_x_391) ;  /* 0x0000009000007947 */ /* 0x000fea0003800000 */
.L_x_389:
[----:B-----5:R-:W-:-:S05]  /*1110*/  PRMT R52, RZ, 0x7610, R45 ;  /* 0x00007610ff347816 */ /* 0x020fca000000002d */
[----:B------:R-:W-:Y:S01]  /*1120*/  FADD.FTZ R127, R52, R127 ;  /* 0x0000007f347f7221 */ /* 0x000fe20000010000 */
[----:B------:R-:W-:Y:S05]  /*1130*/  BRA `(.L_x_390) ;  /* 0x0000004000007947 */ /* 0x000fea0003800000 */
.L_x_388:
[----:B-----5:R-:W-:-:S05]  /*1140*/  PRMT R52, RZ, 0x7610, R49 ;  /* 0x00007610ff347816 */ /* 0x020fca0000000031 */
[----:B------:R-:W-:Y:S01]  /*1150*/  FADD.FTZ R127, R52, R127 ;  /* 0x0000007f347f7221 */ /* 0x000fe20000010000 */
[----:B------:R-:W-:-:S05]  /*1160*/  @P3 PRMT R52, RZ, 0x7610, R45 ;  /* 0x00007610ff343816 */ /* 0x000fca000000002d */
[----:B------:R-:W-:-:S05]  /*1170*/  @P3 FADD.FTZ R127, R52, R127 ;  /* 0x0000007f347f3221 */ /* 0x000fca0000010000 */
.L_x_390:
[----:B------:R-:W-:-:S04]  /*1180*/  F2FP.BF16.PACK_AB R52, RZ, R127 ;  /* 0x0000007fff34723e */ /* 0x000fc800000010ff */
[----:B------:R-:W-:Y:S02]  /*1190*/  PRMT R37, R37, 0x5410, R52 ;  /* 0x0000541025257816 */ /* 0x000fe40000000034 */
.L_x_391:
[----:B------:R-:W-:Y:S01]  /*11a0*/  PRMT R126, RZ, 0x5410, R54 ;  /* 0x00005410ff7e7816 */ /* 0x000fe20000000036 */
[----:B------:R-:W-:Y:S05]  /*11b0*/  @P4 BRA `(.L_x_392) ;  /* 0x0000008000004947 */ /* 0x000fea0003800000 */
[----:B------:R-:W-:-:S04]  /*11c0*/  ISETP.NE.U32.AND P5, PT, RZ, c[0x0][0x180], PT ;  /* 0x00006000ff007a0c */ /* 0x000fc80003fa5070 */
[----:B------:R-:W-:-:S13]  /*11d0*/  ISETP.NE.AND.EX P5, PT, RZ, c[0x0][0x184], PT, P5 ;  /* 0x00006100ff007a0c */ /* 0x000fda0003fa5350 */
[----:B------:R-:W-:Y:S05]  /*11e0*/  @P5 BRA `(.L_x_393) ;  /* 0x0000002000005947 */ /* 0x000fea0003800000 */
[----:B------:R-:W-:Y:S05]  /*11f0*/  @P2 BRA `(.L_x_394) ;  /* 0x0000008000002947 */ /* 0x000fea0003800000 */
[----:B------:R-:W-:Y:S05]  /*1200*/  BRA `(.L_x_395) ;  /* 0x0000009000007947 */ /* 0x000fea0003800000 */
.L_x_393:
[----:B-----5:R-:W-:-:S05]  /*1210*/  PRMT R53, RZ, 0x5410, R46 ;  /* 0x00005410ff357816 */ /* 0x020fca000000002e */
[----:B------:R-:W-:Y:S01]  /*1220*/  FADD.FTZ R126, R53, R126 ;  /* 0x0000007e357e7221 */ /* 0x000fe20000010000 */
[----:B------:R-:W-:Y:S05]  /*1230*/  BRA `(.L_x_394) ;  /* 0x0000004000007947 */ /* 0x000fea0003800000 */
.L_x_392:
[----:B-----5:R-:W-:-:S05]  /*1240*/  PRMT R53, RZ, 0x5410, R50 ;  /* 0x00005410ff357816 */ /* 0x020fca0000000032 */
[----:B------:R-:W-:Y:S01]  /*1250*/  FADD.FTZ R126, R53, R126 ;  /* 0x0000007e357e7221 */ /* 0x000fe20000010000 */
[----:B------:R-:W-:-:S05]  /*1260*/  @P3 PRMT R53, RZ, 0x5410, R46 ;  /* 0x00005410ff353816 */ /* 0x000fca000000002e */
[----:B------:R-:W-:-:S05]  /*1270*/  @P3 FADD.FTZ R126, R53, R126 ;  /* 0x0000007e357e3221 */ /* 0x000fca0000010000 */
.L_x_394:
[----:B------:R-:W-:-:S04]  /*1280*/  F2FP.BF16.PACK_AB R52, RZ, R126 ;  /* 0x0000007eff34723e */ /* 0x000fc800000010ff */
[----:B------:R-:W-:Y:S02]  /*1290*/  PRMT R38, R52, 0x7610, R38 ;  /* 0x0000761034267816 */ /* 0x000fe40000000026 */
.L_x_395:
[----:B------:R-:W-:Y:S01]  /*12a0*/  PRMT R129, RZ, 0x7610, R54 ;  /* 0x00007610ff817816 */ /* 0x000fe20000000036 */
[----:B------:R-:W-:Y:S05]  /*12b0*/  @P4 BRA `(.L_x_396) ;  /* 0x0000008000004947 */ /* 0x000fea0003800000 */
[----:B------:R-:W-:-:S04]  /*12c0*/  ISETP.NE.U32.AND P5, PT, RZ, c[0x0][0x180], PT ;  /* 0x00006000ff007a0c */ /* 0x000fc80003fa5070 */
[----:B------:R-:W-:-:S13]  /*12d0*/  ISETP.NE.AND.EX P5, PT, RZ, c[0x0][0x184], PT, P5 ;  /* 0x00006100ff007a0c */ /* 0x000fda0003fa5350 */
[----:B------:R-:W-:Y:S05]  /*12e0*/  @P5 BRA `(.L_x_397) ;  /* 0x0000002000005947 */ /* 0x000fea0003800000 */
[----:B------:R-:W-:Y:S05]  /*12f0*/  @P2 BRA `(.L_x_398) ;  /* 0x0000008000002947 */ /* 0x000fea0003800000 */
[----:B------:R-:W-:Y:S05]  /*1300*/  BRA `(.L_x_399) ;  /* 0x0000009000007947 */ /* 0x000fea0003800000 */
.L_x_397:
[----:B-----5:R-:W-:-:S05]  /*1310*/  PRMT R52, RZ, 0x7610, R46 ;  /* 0x00007610ff347816 */ /* 0x020fca000000002e */
[----:B------:R-:W-:Y:S01]  /*1320*/  FADD.FTZ R129, R52, R129 ;  /* 0x0000008134817221 */ /* 0x000fe20000010000 */
[----:B------:R-:W-:Y:S05]  /*1330*/  BRA `(.L_x_398) ;  /* 0x0000004000007947 */ /* 0x000fea0003800000 */
.L_x_396:
[----:B-----5:R-:W-:-:S05]  /*1340*/  PRMT R52, RZ, 0x7610, R50 ;  /* 0x00007610ff347816 */ /* 0x020fca0000000032 */
[----:B------:R-:W-:Y:S01]  /*1350*/  FADD.FTZ R129, R52, R129 ;  /* 0x0000008134817221 */ /* 0x000fe20000010000 */
[----:B------:R-:W-:-:S05]  /*1360*/  @P3 PRMT R52, RZ, 0x7610, R46 ;  /* 0x00007610ff343816 */ /* 0x000fca000000002e */
[----:B------:R-:W-:-:S05]  /*1370*/  @P3 FADD.FTZ R129, R52, R129 ;  /* 0x0000008134813221 */ /* 0x000fca0000010000 */
.L_x_398:
[----:B------:R-:W-:-:S04]  /*1380*/  F2FP.BF16.PACK_AB R52, RZ, R129 ;  /* 0x00000081ff34723e */ /* 0x000fc800000010ff */
[----:B------:R-:W-:Y:S02]  /*1390*/  PRMT R38, R38, 0x5410, R52 ;  /* 0x0000541026267816 */ /* 0x000fe40000000034 */
.L_x_399:
[----:B------:R-:W-:Y:S01]  /*13a0*/  PRMT R130, RZ, 0x5410, R55 ;  /* 0x00005410ff827816 */ /* 0x000fe20000000037 */
[----:B------:R-:W-:Y:S05]  /*13b0*/  @P4 BRA `(.L_x_400) ;  /* 0x0000008000004947 */ /* 0x000fea0003800000 */
[----:B------:R-:W-:-:S04]  /*13c0*/  ISETP.NE.U32.AND P5, PT, RZ, c[0x0][0x180], PT ;  /* 0x00006000ff007a0c */ /* 0x000fc80003fa5070 */
[----:B------:R-:W-:-:S13]  /*13d0*/  ISETP.NE.AND.EX P5, PT, RZ, c[0x0][0x184], PT, P5 ;  /* 0x00006100ff007a0c */ /* 0x000fda0003fa5350 */
[----:B------:R-:W-:Y:S05]  /*13e0*/  @P5 BRA `(.L_x_401) ;  /* 0x0000002000005947 */ /* 0x000fea0003800000 */
[----:B------:R-:W-:Y:S05]  /*13f0*/  @P2 BRA `(.L_x_402) ;  /* 0x0000008000002947 */ /* 0x000fea0003800000 */
[----:B------:R-:W-:Y:S05]  /*1400*/  BRA `(.L_x_403) ;  /* 0x0000009000007947 */ /* 0x000fea0003800000 */
.L_x_401:
[----:B-----5:R-:W-:-:S05]  /*1410*/  PRMT R53, RZ, 0x5410, R47 ;  /* 0x00005410ff357816 */ /* 0x020fca000000002f */
[----:B------:R-:W-:Y:S01]  /*1420*/  FADD.FTZ R130, R53, R130 ;  /* 0x0000008235827221 */ /* 0x000fe20000010000 */
[----:B------:R-:W-:Y:S05]  /*1430*/  BRA `(.L_x_402) ;  /* 0x0000004000007947 */ /* 0x000fea0003800000 */
.L_x_400:
[----:B-----5:R-:W-:-:S05]  /*1440*/  PRMT R53, RZ, 0x5410, R51 ;  /* 0x00005410ff357816 */ /* 0x020fca0000000033 */
[----:B------:R-:W-:Y:S01]  /*1450*/  FADD.FTZ R130, R53, R130 ;  /* 0x0000008235827221 */ /* 0x000fe20000010000 */
[----:B------:R-:W-:-:S05]  /*1460*/  @P3 PRMT R53, RZ, 0x5410, R47 ;  /* 0x00005410ff353816 */ /* 0x000fca000000002f */
[----:B------:R-:W-:-:S05]  /*1470*/  @P3 FADD.FTZ R130, R53, R130 ;  /* 0x0000008235823221 */ /* 0x000fca0000010000 */
.L_x_402:
[----:B------:R-:W-:-:S04]  /*1480*/  F2FP.BF16.PACK_AB R52, RZ, R130 ;  /* 0x00000082ff34723e */ /* 0x000fc800000010ff */
[----:B------:R-:W-:Y:S02]  /*1490*/  PRMT R39, R52, 0x7610, R39 ;  /* 0x0000761034277816 */ /* 0x000fe40000000027 */
.L_x_403:
[----:B------:R-:W-:Y:S01]  /*14a0*/  PRMT R139, RZ, 0x7610, R55 ;  /* 0x00007610ff8b7816 */ /* 0x000fe20000000037 */
[----:B------:R-:W-:Y:S05]  /*14b0*/  @P4 BRA `(.L_x_404) ;  /* 0x0000008000004947 */ /* 0x000fea0003800000 */
[----:B------:R-:W-:-:S04]  /*14c0*/  ISETP.NE.U32.AND P3, PT, RZ, c[0x0][0x180], PT ;  /* 0x00006000ff007a0c */ /* 0x000fc80003f65070 */
[----:B------:R-:W-:-:S13]  /*14d0*/  ISETP.NE.AND.EX P3, PT, RZ, c[0x0][0x184], PT, P3 ;  /* 0x00006100ff007a0c */ /* 0x000fda0003f65330 */
[----:B------:R-:W-:Y:S05]  /*14e0*/  @P3 BRA `(.L_x_405) ;  /* 0x0000002000003947 */ /* 0x000fea0003800000 */
[----:B------:R-:W-:Y:S05]  /*14f0*/  @P2 BRA `(.L_x_406) ;  /* 0x0000008000002947 */ /* 0x000fea0003800000 */
[----:B------:R-:W-:Y:S05]  /*1500*/  BRA `(.L_x_407) ;  /* 0x0000009000007947 */ /* 0x000fea0003800000 */
.L_x_405:
[----:B-----5:R-:W-:-:S05]  /*1510*/  PRMT R52, RZ, 0x7610, R47 ;  /* 0x00007610ff347816 */ /* 0x020fca000000002f */
[----:B------:R-:W-:Y:S01]  /*1520*/  FADD.FTZ R139, R52, R139 ;  /* 0x0000008b348b7221 */ /* 0x000fe20000010000 */
[----:B------:R-:W-:Y:S05]  /*1530*/  BRA `(.L_x_406) ;  /* 0x0000004000007947 */ /* 0x000fea0003800000 */
.L_x_404:
[----:B-----5:R-:W-:-:S05]  /*1540*/  PRMT R52, RZ, 0x7610, R51 ;  /* 0x00007610ff347816 */ /* 0x020fca0000000033 */
[----:B------:R-:W-:Y:S01]  /*1550*/  FADD.FTZ R139, R52, R139 ;  /* 0x0000008b348b7221 */ /* 0x000fe20000010000 */
[----:B------:R-:W-:-:S05]  /*1560*/  @P3 PRMT R52, RZ, 0x7610, R47 ;  /* 0x00007610ff343816 */ /* 0x000fca000000002f */
[----:B------:R-:W-:-:S05]  /*1570*/  @P3 FADD.FTZ R139, R52, R139 ;  /* 0x0000008b348b3221 */ /* 0x000fca0000010000 */
.L_x_406:
[----:B------:R-:W-:-:S04]  /*1580*/  F2FP.BF16.PACK_AB R52, RZ, R139 ;  /* 0x0000008bff34723e */ /* 0x000fc800000010ff */
[----:B------:R-:W-:Y:S02]  /*1590*/  PRMT R39, R39, 0x5410, R52 ;  /* 0x0000541027277816 */ /* 0x000fe40000000034 */
.L_x_407:
[C---:B------:R-:W-:Y:S02]  /*15a0*/  @P2 LEA R52, P3, R103.reuse, c[0x0][0x188], 0x4 ;  /* 0x0000620067342a11 */ /* 0x040fe400078620ff */
[C---:B------:R-:W-:Y:S02]  /*15b0*/  IADD3 R144, R103.reuse, 0x80, RZ ;  /* 0x0000008067907810 */ /* 0x040fe40007ffe0ff */
[----:B------:R-:W-:-:S05]  /*15c0*/  @P2 LEA.HI.X R53, R103, c[0x0][0x18c], RZ, 0x4, P3 ;  /* 0x0000630067352a11 */ /* 0x000fca00018f24ff */
[----:B------:R0:W-:Y:S04]  /*15d0*/  @P2 STG.E.128 [R52.64], R36 ;  /* 0x0000002434002986 */ /* 0x0001e8000c101d04 */
.L_x_375:
[----:B------:R-:W-:Y:S05]  /*15e0*/  BSYNC B0 ;  /* 0x0000000000007941 */ /* 0x000fea0003800000 */
.L_x_374:
        /* <DEDUP_REMOVED lines=25> */
.L_x_411:
[----:B-----5:R-:W-:-:S05]  /*1780*/  PRMT R112, RZ, 0x5410, R44 ;  /* 0x00005410ff707816 */ /* 0x020fca000000002c */
[----:B------:R-:W-:Y:S01]  /*1790*/  FADD.FTZ R105, R112, R105 ;  /* 0x0000006970697221 */ /* 0x000fe20000010000 */
[----:B------:R-:W-:Y:S05]  /*17a0*/  BRA `(.L_x_412) ;  /* 0x0000004000007947 */ /* 0x000fea0003800000 */
.L_x_410:
[----:B0----5:R-:W-:-:S05]  /*17b0*/  PRMT R112, RZ, 0x5410, R48 ;  /* 0x00005410ff707816 */ /* 0x021fca0000000030 */
[----:B------:R-:W-:Y:S01]  /*17c0*/  FADD.FTZ R105, R112, R105 ;  /* 0x0000006970697221 */ /* 0x000fe20000010000 */
[----:B------:R-:W-:-:S05]  /*17d0*/  @P3 PRMT R112, RZ, 0x5410, R44 ;  /* 0x00005410ff703816 */ /* 0x000fca000000002c */
[----:B------:R-:W-:-:S05]  /*17e0*/  @P3 FADD.FTZ R105, R112, R105 ;  /* 0x0000006970693221 */ /* 0x000fca0000010000 */
.L_x_412:
[----:B------:R-:W-:-:S04]  /*17f0*/  F2FP.BF16.PACK_AB R111, RZ, R105 ;  /* 0x00000069ff6f723e */ /* 0x000fc800000010ff */
[----:B------:R-:W-:Y:S02]  /*1800*/  PRMT R36, R111, 0x7610, R36 ;  /* 0x000076106f247816 */ /* 0x000fe40000000024 */
.L_x_413:
[----:B------:R-:W-:Y:S01]  /*1810*/  PRMT R111, RZ, 0x7610, R52 ;  /* 0x00007610ff6f7816 */ /* 0x000fe20000000034 */
[----:B------:R-:W-:Y:S05]  /*1820*/  @P4 BRA `(.L_x_414) ;  /* 0x0000008000004947 */ /* 0x000fea0003800000 */
[----:B------:R-:W-:-:S04]  /*1830*/  ISETP.NE.U32.AND P5, PT, RZ, c[0x0][0x180], PT ;  /* 0x00006000ff007a0c */ /* 0x000fc80003fa5070 */
[----:B------:R-:W-:-:S13]  /*1840*/  ISETP.NE.AND.EX P5, PT, RZ, c[0x0][0x184], PT, P5 ;  /* 0x00006100ff007a0c */ /* 0x000fda0003fa5350 */
[----:B------:R-:W-:Y:S05]  /*1850*/  @P5 BRA `(.L_x_415) ;  /* 0x0000002000005947 */ /* 0x000fea0003800000 */
[----:B------:R-:W-:Y:S05]  /*1860*/  @P2 BRA `(.L_x_416) ;  /* 0x0000008000002947 */ /* 0x000fea0003800000 */
[----:B------:R-:W-:Y:S05]  /*1870*/  BRA `(.L_x_417) ;  /* 0x0000009000007947 */ /* 0x000fea0003800000 */
.L_x_415:
[----:B-----5:R-:W-:-:S05]  /*1880*/  PRMT R52, RZ, 0x7610, R44 ;  /* 0x00007610ff347816 */ /* 0x020fca000000002c */
[----:B------:R-:W-:Y:S01]  /*1890*/  FADD.FTZ R111, R52, R111 ;  /* 0x0000006f346f7221 */ /* 0x000fe20000010000 */
[----:B------:R-:W-:Y:S05]  /*18a0*/  BRA `(.L_x_416) ;  /* 0x0000004000007947 */ /* 0x000fea0003800000 */
.L_x_414:
[----:B-----5:R-:W-:-:S05]  /*18b0*/  PRMT R52, RZ, 0x7610, R48 ;  /* 0x00007610ff347816 */ /* 0x020fca0000000030 */
[----:B------:R-:W-:Y:S01]  /*18c0*/  FADD.FTZ R111, R52, R111 ;  /* 0x0000006f346f7221 */ /* 0x000fe20000010000 */
[----:B------:R-:W-:-:S05]  /*18d0*/  @P3 PRMT R52, RZ, 0x7610, R44 ;  /* 0x00007610ff343816 */ /* 0x000fca000000002c */
[----:B------:R-:W-:-:S05]  /*18e0*/  @P3 FADD.FTZ R111, R52, R111 ;  /* 0x0000006f346f3221 */ /* 0x000fca0000010000 */
.L_x_416:
[----:B------:R-:W-:-:S04]  /*18f0*/  F2FP.BF16.PACK_AB R52, RZ, R111 ;  /* 0x0000006fff34723e */ /* 0x000fc800000010ff */
[----:B------:R-:W-:Y:S02]  /*1900*/  PRMT R36, R36, 0x5410, R52 ;  /* 0x0000541024247816 */ /* 0x000fe40000000034 */
.L_x_417:
[----:B------:R-:W-:Y:S01]  /*1910*/  PRMT R112, RZ, 0x5410, R53 ;  /* 0x00005410ff707816 */ /* 0x000fe20000000035 */
[----:B------:R-:W-:Y:S05]  /*1920*/  @P4 BRA `(.L_x_418) ;  /* 0x0000008000004947 */ /* 0x000fea0003800000 */
[----:B------:R-:W-:-:S04]  /*1930*/  ISETP.NE.U32.AND P5, PT, RZ, c[0x0][0x180], PT ;  /* 0x00006000ff007a0c */ /* 0x000fc80003fa5070 */
[----:B------:R-:W-:-:S13]  /*1940*/  ISETP.NE.AND.EX P5, PT, RZ, c[0x0][0x184], PT, P5 ;  /* 0x00006100ff007a0c */ /* 0x000fda0003fa5350 */
[----:B------:R-:W-:Y:S05]  /*1950*/  @P5 BRA `(.L_x_419) ;  /* 0x0000002000005947 */ /* 0x000fea0003800000 */
[----:B------:R-:W-:Y:S05]  /*1960*/  @P2 BRA `(.L_x_420) ;  /* 0x0000008000002947 */ /* 0x000fea0003800000 */
[----:B------:R-:W-:Y:S05]  /*1970*/  BRA `(.L_x_421) ;  /* 0x0000009000007947 */ /* 0x000fea0003800000 */
.L_x_419:
[----:B-----5:R-:W-:-:S05]  /*1980*/  PRMT R125, RZ, 0x5410, R45 ;  /* 0x00005410ff7d7816 */ /* 0x020fca000000002d */
[----:B------:R-:W-:Y:S01]  /*1990*/  FADD.FTZ R112, R125, R112 ;  /* 0x000000707d707221 */ /* 0x000fe20000010000 */
[----:B------:R-:W-:Y:S05]  /*19a0*/  BRA `(.L_x_420) ;  /* 0x0000004000007947 */ /* 0x000fea0003800000 */
.L_x_418:
[----:B-----5:R-:W-:-:S05]  /*19b0*/  PRMT R125, RZ, 0x5410, R49 ;  /* 0x00005410ff7d7816 */ /* 0x020fca0000000031 */
[----:B------:R-:W-:Y:S01]  /*19c0*/  FADD.FTZ R112, R125, R112 ;  /* 0x000000707d707221 */ /* 0x000fe20000010000 */
[----:B------:R-:W-:-:S05]  /*19d0*/  @P3 PRMT R125, RZ, 0x5410, R45 ;  /* 0x00005410ff7d3816 */ /* 0x000fca000000002d */
[----:B------:R-:W-:-:S05]  /*19e0*/  @P3 FADD.FTZ R112, R125, R112 ;  /* 0x000000707d703221 */ /* 0x000fca0000010000 */
.L_x_420:
[----:B------:R-:W-:-:S04]  /*19f0*/  F2FP.BF16.PACK_AB R52, RZ, R112 ;  /* 0x00000070ff34723e */ /* 0x000fc800000010ff */
[----:B------:R-:W-:Y:S02]  /*1a00*/  PRMT R37, R52, 0x7610, R37 ;  /* 0x0000761034257816 */ /* 0x000fe40000000025 */
.L_x_421:
[----:B------:R-:W-:Y:S01]  /*1a10*/  PRMT R125, RZ, 0x7610, R53 ;  /* 0x00007610ff7d7816 */ /* 0x000fe20000000035 */
[----:B------:R-:W-:Y:S05]  /*1a20*/  @P4 BRA `(.L_x_422) ;  /* 0x0000008000004947 */ /* 0x000fea0003800000 */
[----:B------:R-:W-:-:S04]  /*1a30*/  ISETP.NE.U32.AND P5, PT, RZ, c[0x0][0x180], PT ;  /* 0x00006000ff007a0c */ /* 0x000fc80003fa5070 */
[----:B------:R-:W-:-:S13]  /*1a40*/  ISETP.NE.AND.EX P5, PT, RZ, c[0x0][0x184], PT, P5 ;  /* 0x00006100ff007a0c */ /* 0x000fda0003fa5350 */
[----:B------:R-:W-:Y:S05]  /*1a50*/  @P5 BRA `(.L_x_423) ;  /* 0x0000002000005947 */ /* 0x000fea0003800000 */
[----:B------:R-:W-:Y:S05]  /*1a60*/  @P2 BRA `(.L_x_424) ;  /* 0x0000008000002947 */ /* 0x000fea0003800000 */
[----:B------:R-:W-:Y:S05]  /*1a70*/  BRA `(.L_x_425) ;  /* 0x0000009000007947 */ /* 0x000fea0003800000 */
.L_x_423:
[----:B-----5:R-:W-:-:S05]  /*1a80*/  PRMT R52, RZ, 0x7610, R45 ;  /* 0x00007610ff347816 */ /* 0x020fca000000002d */
[----:B------:R-:W-:Y:S01]  /*1a90*/  FADD.FTZ R125, R52, R125 ;  /* 0x0000007d347d7221 */ /* 0x000fe20000010000 */
[----:B------:R-:W-:Y:S05]  /*1aa0*/  BRA `(.L_x_424) ;  /* 0x0000004000007947 */ /* 0x000fea0003800000 */
.L_x_422:
[----:B-----5:R-:W-:-:S05]  /*1ab0*/  PRMT R52, RZ, 0x7610, R49 ;  /* 0x00007610ff347816 */ /* 0x020fca0000000031 */
[----:B------:R-:W-:Y:S01]  /*1ac0*/  FADD.FTZ R125, R52, R125 ;  /* 0x0000007d347d7221 */ /* 0x000fe20000010000 */
[----:B------:R-:W-:-:S05]  /*1ad0*/  @P3 PRMT R52, RZ, 0x7610, R45 ;  /* 0x00007610ff343816 */ /* 0x000fca000000002d */
[----:B------:R-:W-:-:S05]  /*1ae0*/  @P3 FADD.FTZ R125, R52, R125 ;  /* 0x0000007d347d3221 */ /* 0x000fca0000010000 */
.L_x_424:
[----:B------:R-:W-:-:S04]  /*1af0*/  F2FP.BF16.PACK_AB R52, RZ, R125 ;  /* 0x0000007dff34723e */ /* 0x000fc800000010ff */
[----:B------:R-:W-:Y:S02]  /*1b00*/  PRMT R37, R37, 0x5410, R52 ;  /* 0x0000541025257816 */ /* 0x000fe40000000034 */
.L_x_425:
[----:B------:R-:W-:Y:S01]  /*1b10*/  PRMT R124, RZ, 0x5410, R54 ;  /* 0x00005410ff7c7816 */ /* 0x000fe20000000036 */
[----:B------:R-:W-:Y:S05]  /*1b20*/  @P4 BRA `(.L_x_426) ;  /* 0x0000008000004947 */ /* 0x000fea0003800000 */
[----:B------:R-:W-:-:S04]  /*1b30*/  ISETP.NE.U32.AND P5, PT, RZ, c[0x0][0x180], PT ;  /* 0x00006000ff007a0c */ /* 0x000fc80003fa5070 */
[----:B------:R-:W-:-:S13]  /*1b40*/  ISETP.NE.AND.EX P5, PT, RZ, c[0x0][0x184], PT, P5 ;  /* 0x00006100ff007a0c */ /* 0x000fda0003fa5350 */
[----:B------:R-:W-:Y:S05]  /*1b50*/  @P5 BRA `(.L_x_427) ;  /* 0x0000002000005947 */ /* 0x000fea0003800000 */
[----:B------:R-:W-:Y:S05]  /*1b60*/  @P2 BRA `(.L_x_428) ;  /* 0x0000008000002947 */ /* 0x000fea0003800000 */
[----:B------:R-:W-:Y:S05]  /*1b70*/  BRA `(.L_x_429) ;  /* 0x0000009000007947 */ /* 0x000fea0003800000 */
.L_x_427:
[----:B-----5:R-:W-:-:S05]  /*1b80*/  PRMT R53, RZ, 0x5410, R46 ;  /* 0x00005410ff357816 */ /* 0x020fca000000002e */
[----:B------:R-:W-:Y:S01]  /*1b90*/  FADD.FTZ R124, R53, R124 ;  /* 0x0000007c357c7221 */ /* 0x000fe20000010000 */
[----:B------:R-:W-:Y:S05]  /*1ba0*/  BRA `(.L_x_428) ;  /* 0x0000004000007947 */ /* 0x000fea0003800000 */
.L_x_426:
[----:B-----5:R-:W-:-:S05]  /*1bb0*/  PRMT R53, RZ, 0x5410, R50 ;  /* 0x00005410ff357816 */ /* 0x020fca0000000032 */
[----:B------:R-:W-:Y:S01]  /*1bc0*/  FADD.FTZ R124, R53, R124 ;  /* 0x0000007c357c7221 */ /* 0x000fe20000010000 */
[----:B------:R-:W-:-:S05]  /*1bd0*/  @P3 PRMT R53, RZ, 0x5410, R46 ;  /* 0x00005410ff353816 */ /* 0x000fca000000002e */
[----:B------:R-:W-:-:S05]  /*1be0*/  @P3 FADD.FTZ R124, R53, R124 ;  /* 0x0000007c357c3221 */ /* 0x000fca0000010000 */
.L_x_428:
[----:B------:R-:W-:-:S04]  /*1bf0*/  F2FP.BF16.PACK_AB R52, RZ, R124 ;  /* 0x0000007cff34723e */ /* 0x000fc800000010ff */
[----:B------:R-:W-:Y:S02]  /*1c00*/  PRMT R38, R52, 0x7610, R38 ;  /* 0x0000761034267816 */ /* 0x000fe40000000026 */
.L_x_429:
[----:B------:R-:W-:Y:S01]  /*1c10*/  PRMT R131, RZ, 0x7610, R54 ;  /* 0x00007610ff837816 */ /* 0x000fe20000000036 */
[----:B------:R-:W-:Y:S05]  /*1c20*/  @P4 BRA `(.L_x_430) ;  /* 0x0000008000004947 */ /* 0x000fea0003800000 */
[----:B------:R-:W-:-:S04]  /*1c30*/  ISETP.NE.U32.AND P5, PT, RZ, c[0x0][0x180], PT ;  /* 0x00006000ff007a0c */ /* 0x000fc80003fa5070 */
[----:B------:R-:W-:-:S13]  /*1c40*/  ISETP.NE.AND.EX P5, PT, RZ, c[0x0][0x184], PT, P5 ;  /* 0x00006100ff007a0c */ /* 0x000fda0003fa5350 */
[----:B------:R-:W-:Y:S05]  /*1c50*/  @P5 BRA `(.L_x_431) ;  /* 0x0000002000005947 */ /* 0x000fea0003800000 */
[----:B------:R-:W-:Y:S05]  /*1c60*/  @P2 BRA `(.L_x_432) ;  /* 0x0000008000002947 */ /* 0x000fea0003800000 */
[----:B------:R-:W-:Y:S05]  /*1c70*/  BRA `(.L_x_433) ;  /* 0x0000009000007947 */ /* 0x000fea0003800000 */
.L_x_431:
[----:B-----5:R-:W-:-:S05]  /*1c80*/  PRMT R52, RZ, 0x7610, R46 ;  /* 0x00007610ff347816 */ /* 0x020fca000000002e */
[----:B------:R-:W-:Y:S01]  /*1c90*/  FADD.FTZ R131, R52, R131 ;  /* 0x0000008334837221 */ /* 0x000fe20000010000 */
[----:B------:R-:W-:Y:S05]  /*1ca0*/  BRA `(.L_x_432) ;  /* 0x0000004000007947 */ /* 0x000fea0003800000 */
.L_x_430:
[----:B-----5:R-:W-:-:S05]  /*1cb0*/  PRMT R52, RZ, 0x7610, R50 ;  /* 0x00007610ff347816 */ /* 0x020fca0000000032 */
[----:B------:R-:W-:Y:S01]  /*1cc0*/  FADD.FTZ R131, R52, R131 ;  /* 0x0000008334837221 */ /* 0x000fe20000010000 */
[----:B------:R-:W-:-:S05]  /*1cd0*/  @P3 PRMT R52, RZ, 0x7610, R46 ;  /* 0x00007610ff343816 */ /* 0x000fca000000002e */
[----:B------:R-:W-:-:S05]  /*1ce0*/  @P3 FADD.FTZ R131, R52, R131 ;  /* 0x0000008334833221 */ /* 0x000fca0000010000 */
.L_x_432:
[----:B------:R-:W-:-:S04]  /*1cf0*/  F2FP.BF16.PACK_AB R52, RZ, R131 ;  /* 0x00000083ff34723e */ /* 0x000fc800000010ff */
[----:B------:R-:W-:Y:S02]  /*1d00*/  PRMT R38, R38, 0x5410, R52 ;  /* 0x0000541026267816 */ /* 0x000fe40000000034 */
.L_x_433:
[----:B------:R-:W-:Y:S01]  /*1d10*/  PRMT R132, RZ, 0x5410, R55 ;  /* 0x00005410ff847816 */ /* 0x000fe20000000037 */
[----:B------:R-:W-:Y:S05]  /*1d20*/  @P4 BRA `(.L_x_434) ;  /* 0x0000008000004947 */ /* 0x000fea0003800000 */
[----:B------:R-:W-:-:S04]  /*1d30*/  ISETP.NE.U32.AND P5, PT, RZ, c[0x0][0x180], PT ;  /* 0x00006000ff007a0c */ /* 0x000fc80003fa5070 */
[----:B------:R-:W-:-:S13]  /*1d40*/  ISETP.NE.AND.EX P5, PT, RZ, c[0x0][0x184], PT, P5 ;  /* 0x00006100ff007a0c */ /* 0x000fda0003fa5350 */
[----:B------:R-:W-:Y:S05]  /*1d50*/  @P5 BRA `(.L_x_435) ;  /* 0x0000002000005947 */ /* 0x000fea0003800000 */
[----:B------:R-:W-:Y:S05]  /*1d60*/  @P2 BRA `(.L_x_436) ;  /* 0x0000008000002947 */ /* 0x000fea0003800000 */
[----:B------:R-:W-:Y:S05]  /*1d70*/  BRA `(.L_x_437) ;  /* 0x0000009000007947 */ /* 0x000fea0003800000 */
.L_x_435:
[----:B-----5:R-:W-:-:S05]  /*1d80*/  PRMT R53, RZ, 0x5410, R47 ;  /* 0x00005410ff357816 */ /* 0x020fca000000002f */
[----:B------:R-:W-:Y:S01]  /*1d90*/  FADD.FTZ R132, R53, R132 ;  /* 0x0000008435847221 */ /* 0x000fe20000010000 */
[----:B------:R-:W-:Y:S05]  /*1da0*/  BRA `(.L_x_436) ;  /* 0x0000004000007947 */ /* 0x000fea0003800000 */
.L_x_434:
[----:B-----5:R-:W-:-:S05]  /*1db0*/  PRMT R53, RZ, 0x5410, R51 ;  /* 0x00005410ff357816 */ /* 0x020fca0000000033 */
[----:B------:R-:W-:Y:S01]  /*1dc0*/  FADD.FTZ R132, R53, R132 ;  /* 0x0000008435847221 */ /* 0x000fe20000010000 */
[----:B------:R-:W-:-:S05]  /*1dd0*/  @P3 PRMT R53, RZ, 0x5410, R47 ;  /* 0x00005410ff353816 */ /* 0x000fca000000002f */
[----:B------:R-:W-:-:S05]  /*1de0*/  @P3 FADD.FTZ R132, R53, R132 ;  /* 0x0000008435843221 */ /* 0x000fca0000010000 */
.L_x_436:
[----:B------:R-:W-:-:S04]  /*1df0*/  F2FP.BF16.PACK_AB R52, RZ, R132 ;  /* 0x00000084ff34723e */ /* 0x000fc800000010ff */
[----:B------:R-:W-:Y:S02]  /*1e00*/  PRMT R39, R52, 0x7610, R39 ;  /* 0x0000761034277816 */ /* 0x000fe40000000027 */
.L_x_437:
[----:B------:R-:W-:Y:S01]  /*1e10*/  PRMT R140, RZ, 0x7610, R55 ;  /* 0x00007610ff8c7816 */ /* 0x000fe20000000037 */
[----:B------:R-:W-:Y:S05]  /*1e20*/  @P4 BRA `(.L_x_438) ;  /* 0x0000008000004947 */ /* 0x000fea0003800000 */
[----:B------:R-:W-:-:S04]  /*1e30*/  ISETP.NE.U32.AND P3, PT, RZ, c[0x0][0x180], PT ;  /* 0x00006000ff007a0c */ /* 0x000fc80003f65070 */
[----:B------:R-:W-:-:S13]  /*1e40*/  ISETP.NE.AND.EX P3, PT, RZ, c[0x0][0x184], PT, P3 ;  /* 0x00006100ff007a0c */ /* 0x000fda0003f65330 */
[----:B------:R-:W-:Y:S05]  /*1e50*/  @P3 BRA `(.L_x_439) ;  /* 0x0000002000003947 */ /* 0x000fea0003800000 */
[----:B------:R-:W-:Y:S05]  /*1e60*/  @P2 BRA `(.L_x_440) ;  /* 0x0000008000002947 */ /* 0x000fea0003800000 */
[----:B------:R-:W-:Y:S05]  /*1e70*/  BRA `(.L_x_441) ;  /* 0x0000009000007947 */ /* 0x000fea0003800000 */
.L_x_439:
[----:B-----5:R-:W-:-:S05]  /*1e80*/  PRMT R53, RZ, 0x7610, R47 ;  /* 0x00007610ff357816 */ /* 0x020fca000000002f */
[----:B------:R-:W-:Y:S01]  /*1e90*/  FADD.FTZ R140, R53, R140 ;  /* 0x0000008c358c7221 */ /* 0x000fe20000010000 */
[----:B------:R-:W-:Y:S05]  /*1ea0*/  BRA `(.L_x_440) ;  /* 0x0000004000007947 */ /* 0x000fea0003800000 */
.L_x_438:
[----:B-----5:R-:W-:-:S05]  /*1eb0*/  PRMT R53, RZ, 0x7610, R51 ;  /* 0x00007610ff357816 */ /* 0x020fca0000000033 */
[----:B------:R-:W-:Y:S01]  /*1ec0*/  FADD.FTZ R140, R53, R140 ;  /* 0x0000008c358c7221 */ /* 0x000fe20000010000 */
[----:B------:R-:W-:-:S05]  /*1ed0*/  @P3 PRMT R53, RZ, 0x7610, R47 ;  /* 0x00007610ff353816 */ /* 0x000fca000000002f */
[----:B------:R-:W-:-:S05]  /*1ee0*/  @P3 FADD.FTZ R140, R53, R140 ;  /* 0x0000008c358c3221 */ /* 0x000fca0000010000 */
.L_x_440:
[----:B------:R-:W-:-:S04]  /*1ef0*/  F2FP.BF16.PACK_AB R52, RZ, R140 ;  /* 0x0000008cff34723e */ /* 0x000fc800000010ff */
[----:B------:R-:W-:Y:S02]  /*1f00*/  PRMT R39, R39, 0x5410, R52 ;  /* 0x0000541027277816 */ /* 0x000fe40000000034 */
.L_x_441:
[----:B------:R-:W-:-:S04]  /*1f10*/  @P2 LEA R52, P3, R144, c[0x0][0x188], 0x4 ;  /* 0x0000620090342a11 */ /* 0x000fc800078620ff */
[C---:B------:R-:W-:Y:S02]  /*1f20*/  @P2 LEA.HI.X R53, R144.reuse, c[0x0][0x18c], RZ, 0x4, P3 ;  /* 0x0000630090352a11 */ /* 0x040fe400018f24ff */
[----:B------:R-:W-:-:S03]  /*1f30*/  IADD3 R144, R144, 0x80, RZ ;  /* 0x0000008090907810 */ /* 0x000fc60007ffe0ff */
[----:B------:R0:W-:Y:S04]  /*1f40*/  @P2 STG.E.128 [R52.64], R36 ;  /* 0x0000002434002986 */ /* 0x0001e8000c101d04 */
.L_x_409:
[----:B------:R-:W-:Y:S05]  /*1f50*/  BSYNC B0 ;  /* 0x0000000000007941 */ /* 0x000fea0003800000 */
.L_x_408:
        /* <DEDUP_REMOVED lines=25> */
.L_x_445:
[----:B-----5:R-:W-:-:S05]  /*20f0*/  PRMT R113, RZ, 0x5410, R44 ;  /* 0x00005410ff717816 */ /* 0x020fca000000002c */
[----:B------:R-:W-:Y:S01]  /*2100*/  FADD.FTZ R106, R113, R106 ;  /* 0x0000006a716a7221 */ /* 0x000fe20000010000 */
[----:B------:R-:W-:Y:S05]  /*2110*/  BRA `(.L_x_446) ;  /* 0x0000004000007947 */ /* 0x000fea0003800000 */
.L_x_444:
[----:B0----5:R-:W-:-:S05]  /*2120*/  PRMT R113, RZ, 0x5410, R48 ;  /* 0x00005410ff717816 */ /* 0x021fca0000000030 */
[----:B------:R-:W-:Y:S01]  /*2130*/  FADD.FTZ R106, R113, R106 ;  /* 0x0000006a716a7221 */ /* 0x000fe20000010000 */
[----:B------:R-:W-:-:S05]  /*2140*/  @P3 PRMT R113, RZ, 0x5410, R44 ;  /* 0x00005410ff713816 */ /* 0x000fca000000002c */
[----:B------:R-:W-:-:S05]  /*2150*/  @P3 FADD.FTZ R106, R113, R106 ;  /* 0x0000006a716a3221 */ /* 0x000fca0000010000 */
.L_x_446:
[----:B------:R-:W-:-:S04]  /*2160*/  F2FP.BF16.PACK_AB R113, RZ, R106 ;  /* 0x0000006aff71723e */ /* 0x000fc800000010ff */
[----:B------:R-:W-:Y:S02]  /*2170*/  PRMT R36, R113, 0x7610, R36 ;  /* 0x0000761071247816 */ /* 0x000fe40000000024 */
.L_x_447:
[----:B------:R-:W-:Y:S01]  /*2180*/  PRMT R113, RZ, 0x7610, R52 ;  /* 0x00007610ff717816 */ /* 0x000fe20000000034 */
[----:B------:R-:W-:Y:S05]  /*2190*/  @P4 BRA `(.L_x_448) ;  /* 0x0000008000004947 */ /* 0x000fea0003800000 */
[----:B------:R-:W-:-:S04]  /*21a0*/  ISETP.NE.U32.AND P5, PT, RZ, c[0x0][0x180], PT ;  /* 0x00006000ff007a0c */ /* 0x000fc80003fa5070 */
[----:B------:R-:W-:-:S13]  /*21b0*/  ISETP.NE.AND.EX P5, PT, RZ, c[0x0][0x184], PT, P5 ;  /* 0x00006100ff007a0c */ /* 0x000fda0003fa5350 */
[----:B------:R-:W-:Y:S05]  /*21c0*/  @P5 BRA `(.L_x_449) ;  /* 0x0000002000005947 */ /* 0x000fea0003800000 */
[----:B------:R-:W-:Y:S05]  /*21d0*/  @P2 BRA `(.L_x_450) ;  /* 0x0000008000002947 */ /* 0x000fea0003800000 */
[----:B------:R-:W-:Y:S05]  /*21e0*/  BRA `(.L_x_451) ;  /* 0x0000009000007947 */ /* 0x000fea0003800000 */
.L_x_449:
[----:B-----5:R-:W-:-:S05]  /*21f0*/  PRMT R52, RZ, 0x7610, R44 ;  /* 0x00007610ff347816 */ /* 0x020fca000000002c */
[----:B------:R-:W-:Y:S01]  /*2200*/  FADD.FTZ R113, R52, R113 ;  /* 0x0000007134717221 */ /* 0x000fe20000010000 */
[----:B------:R-:W-:Y:S05]  /*2210*/  BRA `(.L_x_450) ;  /* 0x0000004000007947 */ /* 0x000fea0003800000 */
.L_x_448:
[----:B-----5:R-:W-:-:S05]  /*2220*/  PRMT R52, RZ, 0x7610, R48 ;  /* 0x00007610ff347816 */ /* 0x020fca0000000030 */
[----:B------:R-:W-:Y:S01]  /*2230*/  FADD.FTZ R113, R52, R113 ;  /* 0x0000007134717221 */ /* 0x000fe20000010000 */
[----:B------:R-:W-:-:S05]  /*2240*/  @P3 PRMT R52, RZ, 0x7610, R44 ;  /* 0x00007610ff343816 */ /* 0x000fca000000002c */
[----:B------:R-:W-:-:S05]  /*2250*/  @P3 FADD.FTZ R113, R52, R113 ;  /* 0x0000007134713221 */ /* 0x000fca0000010000 */
.L_x_450:
[----:B------:R-:W-:-:S04]  /*2260*/  F2FP.BF16.PACK_AB R52, RZ, R113 ;  /* 0x00000071ff34723e */ /* 0x000fc800000010ff */
[----:B------:R-:W-:Y:S02]  /*2270*/  PRMT R36, R36, 0x5410, R52 ;  /* 0x0000541024247816 */ /* 0x000fe40000000034 */
.L_x_451:
[----:B------:R-:W-:Y:S01]  /*2280*/  PRMT R114, RZ, 0x5410, R53 ;  /* 0x00005410ff727816 */ /* 0x000fe20000000035 */
[----:B------:R-:W-:Y:S05]  /*2290*/  @P4 BRA `(.L_x_452) ;  /* 0x0000008000004947 */ /* 0x000fea0003800000 */
[----:B------:R-:W-:-:S04]  /*22a0*/  ISETP.NE.U32.AND P5, PT, RZ, c[0x0][0x180], PT ;  /* 0x00006000ff007a0c */ /* 0x000fc80003fa5070 */
[----:B------:R-:W-:-:S13]  /*22b0*/  ISETP.NE.AND.EX P5, PT, RZ, c[0x0][0x184], PT, P5 ;  /* 0x00006100ff007a0c */ /* 0x000fda0003fa5350 */
[----:B------:R-:W-:Y:S05]  /*22c0*/  @P5 BRA `(.L_x_453) ;  /* 0x0000002000005947 */ /* 0x000fea0003800000 */
[----:B------:R-:W-:Y:S05]  /*22d0*/  @P2 BRA `(.L_x_454) ;  /* 0x0000008000002947 */ /* 0x000fea0003800000 */
[----:B------:R-:W-:Y:S05]  /*22e0*/  BRA `(.L_x_455) ;  /* 0x0000009000007947 */ /* 0x000fea0003800000 */
.L_x_453:
[----:B-----5:R-:W-:-:S05]  /*22f0*/  PRMT R123, RZ, 0x5410, R45 ;  /* 0x00005410ff7b7816 */ /* 0x020fca000000002d */
[----:B------:R-:W-:Y:S01]  /*2300*/  FADD.FTZ R114, R123, R114 ;  /* 0x000000727b727221 */ /* 0x000fe20000010000 */
[----:B------:R-:W-:Y:S05]  /*2310*/  BRA `(.L_x_454) ;  /* 0x0000004000007947 */ /* 0x000fea0003800000 */
.L_x_452:
[----:B-----5:R-:W-:-:S05]  /*2320*/  PRMT R123, RZ, 0x5410, R49 ;  /* 0x00005410ff7b7816 */ /* 0x020fca0000000031 */
[----:B------:R-:W-:Y:S01]  /*2330*/  FADD.FTZ R114, R123, R114 ;  /* 0x000000727b727221 */ /* 0x000fe20000010000 */
[----:B------:R-:W-:-:S05]  /*2340*/  @P3 PRMT R123, RZ, 0x5410, R45 ;  /* 0x00005410ff7b3816 */ /* 0x000fca000000002d */
[----:B------:R-:W-:-:S05]  /*2350*/  @P3 FADD.FTZ R114, R123, R114 ;  /* 0x000000727b723221 */ /* 0x000fca0000010000 */
.L_x_454:
[----:B------:R-:W-:-:S04]  /*2360*/  F2FP.BF16.PACK_AB R52, RZ, R114 ;  /* 0x00000072ff34723e */ /* 0x000fc800000010ff */
[----:B------:R-:W-:Y:S02]  /*2370*/  PRMT R37, R52, 0x7610, R37 ;  /* 0x0000761034257816 */ /* 0x000fe40000000025 */
.L_x_455:
[----:B------:R-:W-:Y:S01]  /*2380*/  PRMT R123, RZ, 0x7610, R53 ;  /* 0x00007610ff7b7816 */ /* 0x000fe20000000035 */
[----:B------:R-:W-:Y:S05]  /*2390*/  @P4 BRA `(.L_x_456) ;  /* 0x0000008000004947 */ /* 0x000fea0003800000 */
[----:B------:R-:W-:-:S04]  /*23a0*/  ISETP.NE.U32.AND P5, PT, RZ, c[0x0][0x180], PT ;  /* 0x00006000ff007a0c */ /* 0x000fc80003fa5070 */
[----:B------:R-:W-:-:S13]  /*23b0*/  ISETP.NE.AND.EX P5, PT, RZ, c[0x0][0x184], PT, P5 ;  /* 0x00006100ff007a0c */ /* 0x000fda0003fa5350 */
[----:B------:R-:W-:Y:S05]  /*23c0*/  @P5 BRA `(.L_x_457) ;  /* 0x0000002000005947 */ /* 0x000fea0003800000 */
[----:B------:R-:W-:Y:S05]  /*23d0*/  @P2 BRA `(.L_x_458) ;  /* 0x0000008000002947 */ /* 0x000fea0003800000 */
[----:B------:R-:W-:Y:S05]  /*23e0*/  BRA `(.L_x_459) ;  /* 0x0000009000007947 */ /* 0x000fea0003800000 */
.L_x_457:
[----:B-----5:R-:W-:-:S05]  /*23f0*/  PRMT R52, RZ, 0x7610, R45 ;  /* 0x00007610ff347816 */ /* 0x020fca000000002d */
[----:B------:R-:W-:Y:S01]  /*2400*/  FADD.FTZ R123, R52, R123 ;  /* 0x0000007b347b7221 */ /* 0x000fe20000010000 */
[----:B------:R-:W-:Y:S05]  /*2410*/  BRA `(.L_x_458) ;  /* 0x0000004000007947 */ /* 0x000fea0003800000 */
.L_x_456:
[----:B-----5:R-:W-:-:S05]  /*2420*/  PRMT R52, RZ, 0x7610, R49 ;  /* 0x00007610ff347816 */ /* 0x020fca0000000031 */
[----:B------:R-:W-:Y:S01]  /*2430*/  FADD.FTZ R123, R52, R123 ;  /* 0x0000007b347b7221 */ /* 0x000fe20000010000 */
[----:B------:R-:W-:-:S05]  /*2440*/  @P3 PRMT R52, RZ, 0x7610, R45 ;  /* 0x00007610ff343816 */ /* 0x000fca000000002d */
[----:B------:R-:W-:-:S05]  /*2450*/  @P3 FADD.FTZ R123, R52, R123 ;  /* 0x0000007b347b3221 */ /* 0x000fca0000010000 */
.L_x_458:
[----:B------:R-:W-:-:S04]  /*2460*/  F2FP.BF16.PACK_AB R52, RZ, R123 ;  /* 0x0000007bff34723e */ /* 0x000fc800000010ff */
[----:B------:R-:W-:Y:S02]  /*2470*/  PRMT R37, R37, 0x5410, R52 ;  /* 0x0000541025257816 */ /* 0x000fe40000000034 */
.L_x_459:
[----:B------:R-:W-:Y:S01]  /*2480*/  PRMT R122, RZ, 0x5410, R54 ;  /* 0x00005410ff7a7816 */ /* 0x000fe20000000036 */
[----:B------:R-:W-:Y:S05]  /*2490*/  @P4 BRA `(.L_x_460) ;  /* 0x0000008000004947 */ /* 0x000fea0003800000 */
[----:B------:R-:W-:-:S04]  /*24a0*/  ISETP.NE.U32.AND P5, PT, RZ, c[0x0][0x180], PT ;  /* 0x00006000ff007a0c */ /* 0x000fc80003fa5070 */
[----:B------:R-:W-:-:S13]  /*24b0*/  ISETP.NE.AND.EX P5, PT, RZ, c[0x0][0x184], PT, P5 ;  /* 0x00006100ff007a0c */ /* 0x000fda0003fa5350 */
[----:B------:R-:W-:Y:S05]  /*24c0*/  @P5 BRA `(.L_x_461) ;  /* 0x0000002000005947 */ /* 0x000fea0003800000 */
[----:B------:R-:W-:Y:S05]  /*24d0*/  @P2 BRA `(.L_x_462) ;  /* 0x0000008000002947 */ /* 0x000fea0003800000 */
[----:B------:R-:W-:Y:S05]  /*24e0*/  BRA `(.L_x_463) ;  /* 0x0000009000007947 */ /* 0x000fea0003800000 */
.L_x_461:
[----:B-----5:R-:W-:-:S05]  /*24f0*/  PRMT R53, RZ, 0x5410, R46 ;  /* 0x00005410ff357816 */ /* 0x020fca000000002e */
[----:B------:R-:W-:Y:S01]  /*2500*/  FADD.FTZ R122, R53, R122 ;  /* 0x0000007a357a7221 */ /* 0x000fe20000010000 */
[----:B------:R-:W-:Y:S05]  /*2510*/  BRA `(.L_x_462) ;  /* 0x0000004000007947 */ /* 0x000fea0003800000 */
.L_x_460:
[----:B-----5:R-:W-:-:S05]  /*2520*/  PRMT R53, RZ, 0x5410, R50 ;  /* 0x00005410ff357816 */ /* 0x020fca0000000032 */
[----:B------:R-:W-:Y:S01]  /*2530*/  FADD.FTZ R122, R53, R122 ;  /* 0x0000007a357a7221 */ /* 0x000fe20000010000 */
[----:B------:R-:W-:-:S05]  /*2540*/  @P3 PRMT R53, RZ, 0x5410, R46 ;  /* 0x00005410ff353816 */ /* 0x000fca000000002e */
[----:B------:R-:W-:-:S05]  /*2550*/  @P3 FADD.FTZ R122, R53, R122 ;  /* 0x0000007a357a3221 */ /* 0x000fca0000010000 */
.L_x_462:
[----:B------:R-:W-:-:S04]  /*2560*/  F2FP.BF16.PACK_AB R52, RZ, R122 ;  /* 0x0000007aff34723e */ /* 0x000fc800000010ff */
[----:B------:R-:W-:Y:S02]  /*2570*/  PRMT R38, R52, 0x7610, R38 ;  /* 0x0000761034267816 */ /* 0x000fe40000000026 */
.L_x_463:
[----:B------:R-:W-:Y:S01]  /*2580*/  PRMT R133, RZ, 0x7610, R54 ;  /* 0x00007610ff857816 */ /* 0x000fe20000000036 */
[----:B------:R-:W-:Y:S05]  /*2590*/  @P4 BRA `(.L_x_464) ;  /* 0x0000008000004947 */ /* 0x000fea0003800000 */
[----:B------:R-:W-:-:S04]  /*25a0*/  ISETP.NE.U32.AND P5, PT, RZ, c[0x0][0x180], PT ;  /* 0x00006000ff007a0c */ /* 0x000fc80003fa5070 */
[----:B------:R-:W-:-:S13]  /*25b0*/  ISETP.NE.AND.EX P5, PT, RZ, c[0x0][0x184], PT, P5 ;  /* 0x00006100ff007a0c */ /* 0x000fda0003fa5350 */
[----:B------:R-:W-:Y:S05]  /*25c0*/  @P5 BRA `(.L_x_465) ;  /* 0x0000002000005947 */ /* 0x000fea0003800000 */
[----:B------:R-:W-:Y:S05]  /*25d0*/  @P2 BRA `(.L_x_466) ;  /* 0x0000008000002947 */ /* 0x000fea0003800000 */
[----:B------:R-:W-:Y:S05]  /*25e0*/  BRA `(.L_x_467) ;  /* 0x0000009000007947 */ /* 0x000fea0003800000 */
.L_x_465:
[----:B-----5:R-:W-:-:S05]  /*25f0*/  PRMT R52, RZ, 0x7610, R46 ;  /* 0x00007610ff347816 */ /* 0x020fca000000002e */
[----:B------:R-:W-:Y:S01]  /*2600*/  FADD.FTZ R133, R52, R133 ;  /* 0x0000008534857221 */ /* 0x000fe20000010000 */
[----:B------:R-:W-:Y:S05]  /*2610*/  BRA `(.L_x_466) ;  /* 0x0000004000007947 */ /* 0x000fea0003800000 */
.L_x_464:
[----:B-----5:R-:W-:-:S05]  /*2620*/  PRMT R52, RZ, 0x7610, R50 ;  /* 0x00007610ff347816 */ /* 0x020fca0000000032 */
[----:B------:R-:W-:Y:S01]  /*2630*/  FADD.FTZ R133, R52, R133 ;  /* 0x0000008534857221 */ /* 0x000fe20000010000 */
[----:B------:R-:W-:-:S05]  /*2640*/  @P3 PRMT R52, RZ, 0x7610, R46 ;  /* 0x00007610ff343816 */ /* 0x000fca000000002e */
[----:B------:R-:W-:-:S05]  /*2650*/  @P3 FADD.FTZ R133, R52, R133 ;  /* 0x0000008534853221 */ /* 0x000fca0000010000 */
.L_x_466:
[----:B------:R-:W-:-:S04]  /*2660*/  F2FP.BF16.PACK_AB R52, RZ, R133 ;  /* 0x00000085ff34723e */ /* 0x000fc800000010ff */
[----:B------:R-:W-:Y:S02]  /*2670*/  PRMT R38, R38, 0x5410, R52 ;  /* 0x0000541026267816 */ /* 0x000fe40000000034 */
.L_x_467:
[----:B------:R-:W-:Y:S01]  /*2680*/  PRMT R134, RZ, 0x5410, R55 ;  /* 0x00005410ff867816 */ /* 0x000fe20000000037 */
[----:B------:R-:W-:Y:S05]  /*2690*/  @P4 BRA `(.L_x_468) ;  /* 0x0000008000004947 */ /* 0x000fea0003800000 */
[----:B------:R-:W-:-:S04]  /*26a0*/  ISETP.NE.U32.AND P5, PT, RZ, c[0x0][0x180], PT ;  /* 0x00006000ff007a0c */ /* 0x000fc80003fa5070 */
[----:B------:R-:W-:-:S13]  /*26b0*/  ISETP.NE.AND.EX P5, PT, RZ, c[0x0][0x184], PT, P5 ;  /* 0x00006100ff007a0c */ /* 0x000fda0003fa5350 */
[----:B------:R-:W-:Y:S05]  /*26c0*/  @P5 BRA `(.L_x_469) ;  /* 0x0000002000005947 */ /* 0x000fea0003800000 */
[----:B------:R-:W-:Y:S05]  /*26d0*/  @P2 BRA `(.L_x_470) ;  /* 0x0000008000002947 */ /* 0x000fea0003800000 */
[----:B------:R-:W-:Y:S05]  /*26e0*/  BRA `(.L_x_471) ;  /* 0x0000009000007947 */ /* 0x000fea0003800000 */
.L_x_469:
[----:B-----5:R-:W-:-:S05]  /*26f0*/  PRMT R53, RZ, 0x5410, R47 ;  /* 0x00005410ff357816 */ /* 0x020fca000000002f */
[----:B------:R-:W-:Y:S01]  /*2700*/  FADD.FTZ R134, R53, R134 ;  /* 0x0000008635867221 */ /* 0x000fe20000010000 */
[----:B------:R-:W-:Y:S05]  /*2710*/  BRA `(.L_x_470) ;  /* 0x0000004000007947 */ /* 0x000fea0003800000 */
.L_x_468:
[----:B-----5:R-:W-:-:S05]  /*2720*/  PRMT R53, RZ, 0x5410, R51 ;  /* 0x00005410ff357816 */ /* 0x020fca0000000033 */
[----:B------:R-:W-:Y:S01]  /*2730*/  FADD.FTZ R134, R53, R134 ;  /* 0x0000008635867221 */ /* 0x000fe20000010000 */
[----:B------:R-:W-:-:S05]  /*2740*/  @P3 PRMT R53, RZ, 0x5410, R47 ;  /* 0x00005410ff353816 */ /* 0x000fca000000002f */
[----:B------:R-:W-:-:S05]  /*2750*/  @P3 FADD.FTZ R134, R53, R134 ;  /* 0x0000008635863221 */ /* 0x000fca0000010000 */
.L_x_470:
[----:B------:R-:W-:-:S04]  /*2760*/  F2FP.BF16.PACK_AB R52, RZ, R134 ;  /* 0x00000086ff34723e */ /* 0x000fc800000010ff */
[----:B------:R-:W-:Y:S02]  /*2770*/  PRMT R39, R52, 0x7610, R39 ;  /* 0x0000761034277816 */ /* 0x000fe40000000027 */
.L_x_471:
[----:B------:R-:W-:Y:S01]  /*2780*/  PRMT R141, RZ, 0x7610, R55 ;  /* 0x00007610ff8d7816 */ /* 0x000fe20000000037 */
[----:B------:R-:W-:Y:S05]  /*2790*/  @P4 BRA `(.L_x_472) ;  /* 0x0000008000004947 */ /* 0x000fea0003800000 */
[----:B------:R-:W-:-:S04]  /*27a0*/  ISETP.NE.U32.AND P3, PT, RZ, c[0x0][0x180], PT ;  /* 0x00006000ff007a0c */ /* 0x000fc80003f65070 */
[----:B------:R-:W-:-:S13]  /*27b0*/  ISETP.NE.AND.EX P3, PT, RZ, c[0x0][0x184], PT, P3 ;  /* 0x00006100ff007a0c */ /* 0x000fda0003f65330 */
[----:B------:R-:W-:Y:S05]  /*27c0*/  @P3 BRA `(.L_x_473) ;  /* 0x0000002000003947 */ /* 0x000fea0003800000 */
[----:B------:R-:W-:Y:S05]  /*27d0*/  @P2 BRA `(.L_x_474) ;  /* 0x0000008000002947 */ /* 0x000fea0003800000 */
[----:B------:R-:W-:Y:S05]  /*27e0*/  BRA `(.L_x_475) ;  /* 0x0000009000007947 */ /* 0x000fea0003800000 */
.L_x_473:
[----:B-----5:R-:W-:-:S05]  /*27f0*/  PRMT R52, RZ, 0x7610, R47 ;  /* 0x00007610ff347816 */ /* 0x020fca000000002f */
[----:B------:R-:W-:Y:S01]  /*2800*/  FADD.FTZ R141, R52, R141 ;  /* 0x0000008d348d7221 */ /* 0x000fe20000010000 */
[----:B------:R-:W-:Y:S05]  /*2810*/  BRA `(.L_x_474) ;  /* 0x0000004000007947 */ /* 0x000fea0003800000 */
.L_x_472:
[----:B-----5:R-:W-:-:S05]  /*2820*/  PRMT R52, RZ, 0x7610, R51 ;  /* 0x00007610ff347816 */ /* 0x020fca0000000033 */
[----:B------:R-:W-:Y:S01]  /*2830*/  FADD.FTZ R141, R52, R141 ;  /* 0x0000008d348d7221 */ /* 0x000fe20000010000 */
[----:B------:R-:W-:-:S05]  /*2840*/  @P3 PRMT R52, RZ, 0x7610, R47 ;  /* 0x00007610ff343816 */ /* 0x000fca000000002f */
[----:B------:R-:W-:-:S05]  /*2850*/  @P3 FADD.FTZ R141, R52, R141 ;  /* 0x0000008d348d3221 */ /* 0x000fca0000010000 */
.L_x_474:
[----:B------:R-:W-:-:S04]  /*2860*/  F2FP.BF16.PACK_AB R52, RZ, R141 ;  /* 0x0000008dff34723e */ /* 0x000fc800000010ff */
[----:B------:R-:W-:Y:S02]  /*2870*/  PRMT R39, R39, 0x5410, R52 ;  /* 0x0000541027277816 */ /* 0x000fe40000000034 */
.L_x_475:
[----:B------:R-:W-:-:S04]  /*2880*/  @P2 LEA R52, P3, R144, c[0x0][0x188], 0x4 ;  /* 0x0000620090342a11 */ /* 0x000fc800078620ff */
[C---:B------:R-:W-:Y:S02]  /*2890*/  @P2 LEA.HI.X R53, R144.reuse, c[0x0][0x18c], RZ, 0x4, P3 ;  /* 0x0000630090352a11 */ /* 0x040fe400018f24ff */
[----:B------:R-:W-:-:S03]  /*28a0*/  IADD3 R144, R144, 0x80, RZ ;  /* 0x0000008090907810 */ /* 0x000fc60007ffe0ff */
[----:B------:R0:W-:Y:S04]  /*28b0*/  @P2 STG.E.128 [R52.64], R36 ;  /* 0x0000002434002986 */ /* 0x0001e8000c101d04 */
.L_x_443:
[----:B------:R-:W-:Y:S05]  /*28c0*/  BSYNC B0 ;  /* 0x0000000000007941 */ /* 0x000fea0003800000 */
.L_x_442:
        /* <DEDUP_REMOVED lines=25> */
.L_x_479:
[----:B-----5:R-:W-:-:S05]  /*2a60*/  PRMT R116, RZ, 0x5410, R44 ;  /* 0x00005410ff747816 */ /* 0x020fca000000002c */
[----:B------:R-:W-:Y:S01]  /*2a70*/  FADD.FTZ R107, R116, R107 ;  /* 0x0000006b746b7221 */ /* 0x000fe20000010000 */
[----:B------:R-:W-:Y:S05]  /*2a80*/  BRA `(.L_x_480) ;  /* 0x0000004000007947 */ /* 0x000fea0003800000 */
.L_x_478:
[----:B0----5:R-:W-:-:S05]  /*2a90*/  PRMT R116, RZ, 0x5410, R48 ;  /* 0x00005410ff747816 */ /* 0x021fca0000000030 */
[----:B------:R-:W-:Y:S01]  /*2aa0*/  FADD.FTZ R107, R116, R107 ;  /* 0x0000006b746b7221 */ /* 0x000fe20000010000 */
[----:B------:R-:W-:-:S05]  /*2ab0*/  @P3 PRMT R116, RZ, 0x5410, R44 ;  /* 0x00005410ff743816 */ /* 0x000fca000000002c */
[----:B------:R-:W-:-:S05]  /*2ac0*/  @P3 FADD.FTZ R107, R116, R107 ;  /* 0x0000006b746b3221 */ /* 0x000fca0000010000 */
.L_x_480:
[----:B------:R-:W-:-:S04]  /*2ad0*/  F2FP.BF16.PACK_AB R115, RZ, R107 ;  /* 0x0000006bff73723e */ /* 0x000fc800000010ff */
[----:B------:R-:W-:Y:S02]  /*2ae0*/  PRMT R36, R115, 0x7610, R36 ;  /* 0x0000761073247816 */ /* 0x000fe40000000024 */
.L_x_481:
[----:B------:R-:W-:Y:S01]  /*2af0*/  PRMT R115, RZ, 0x7610, R52 ;  /* 0x00007610ff737816 */ /* 0x000fe20000000034 */
[----:B------:R-:W-:Y:S05]  /*2b00*/  @P4 BRA `(.L_x_482) ;  /* 0x0000008000004947 */ /* 0x000fea0003800000 */
[----:B------:R-:W-:-:S04]  /*2b10*/  ISETP.NE.U32.AND P5, PT, RZ, c[0x0][0x180], PT ;  /* 0x00006000ff007a0c */ /* 0x000fc80003fa5070 */
[----:B------:R-:W-:-:S13]  /*2b20*/  ISETP.NE.AND.EX P5, PT, RZ, c[0x0][0x184], PT, P5 ;  /* 0x00006100ff007a0c */ /* 0x000fda0003fa5350 */
[----:B------:R-:W-:Y:S05]  /*2b30*/  @P5 BRA `(.L_x_483) ;  /* 0x0000002000005947 */ /* 0x000fea0003800000 */
[----:B------:R-:W-:Y:S05]  /*2b40*/  @P2 BRA `(.L_x_484) ;  /* 0x0000008000002947 */ /* 0x000fea0003800000 */
[----:B------:R-:W-:Y:S05]  /*2b50*/  BRA `(.L_x_485) ;  /* 0x0000009000007947 */ /* 0x000fea0003800000 */
.L_x_483:
[----:B-----5:R-:W-:-:S05]  /*2b60*/  PRMT R52, RZ, 0x7610, R44 ;  /* 0x00007610ff347816 */ /* 0x020fca000000002c */
[----:B------:R-:W-:Y:S01]  /*2b70*/  FADD.FTZ R115, R52, R115 ;  /* 0x0000007334737221 */ /* 0x000fe20000010000 */
[----:B------:R-:W-:Y:S05]  /*2b80*/  BRA `(.L_x_484) ;  /* 0x0000004000007947 */ /* 0x000fea0003800000 */
.L_x_482:
[----:B-----5:R-:W-:-:S05]  /*2b90*/  PRMT R52, RZ, 0x7610, R48 ;  /* 0x00007610ff347816 */ /* 0x020fca0000000030 */
[----:B------:R-:W-:Y:S01]  /*2ba0*/  FADD.FTZ R115, R52, R115 ;  /* 0x0000007334737221 */ /* 0x000fe20000010000 */
[----:B------:R-:W-:-:S05]  /*2bb0*/  @P3 PRMT R52, RZ, 0x7610, R44 ;  /* 0x00007610ff343816 */ /* 0x000fca000000002c */
[----:B------:R-:W-:-:S05]  /*2bc0*/  @P3 FADD.FTZ R115, R52, R115 ;  /* 0x0000007334733221 */ /* 0x000fca0000010000 */
.L_x_484:
[----:B------:R-:W-:-:S04]  /*2bd0*/  F2FP.BF16.PACK_AB R52, RZ, R115 ;  /* 0x00000073ff34723e */ /* 0x000fc800000010ff */
[----:B------:R-:W-:Y:S02]  /*2be0*/  PRMT R36, R36, 0x5410, R52 ;  /* 0x0000541024247816 */ /* 0x000fe40000000034 */
.L_x_485:
[----:B------:R-:W-:Y:S01]  /*2bf0*/  PRMT R116, RZ, 0x5410, R53 ;  /* 0x00005410ff747816 */ /* 0x000fe20000000035 */
[----:B------:R-:W-:Y:S05]  /*2c00*/  @P4 BRA `(.L_x_486) ;  /* 0x0000008000004947 */ /* 0x000fea0003800000 */
[----:B------:R-:W-:-:S04]  /*2c10*/  ISETP.NE.U32.AND P5, PT, RZ, c[0x0][0x180], PT ;  /* 0x00006000ff007a0c */ /* 0x000fc80003fa5070 */
[----:B------:R-:W-:-:S13]  /*2c20*/  ISETP.NE.AND.EX P5, PT, RZ, c[0x0][0x184], PT, P5 ;  /* 0x00006100ff007a0c */ /* 0x000fda0003fa5350 */
[----:B------:R-:W-:Y:S05]  /*2c30*/  @P5 BRA `(.L_x_487) ;  /* 0x0000002000005947 */ /* 0x000fea0003800000 */
[----:B------:R-:W-:Y:S05]  /*2c40*/  @P2 BRA `(.L_x_488) ;  /* 0x0000008000002947 */ /* 0x000fea0003800000 */
[----:B------:R-:W-:Y:S05]  /*2c50*/  BRA `(.L_x_489) ;  /* 0x0000009000007947 */ /* 0x000fea0003800000 */
.L_x_487:
[----:B-----5:R-:W-:-:S05]  /*2c60*/  PRMT R121, RZ, 0x5410, R45 ;  /* 0x00005410ff797816 */ /* 0x020fca000000002d */
[----:B------:R-:W-:Y:S01]  /*2c70*/  FADD.FTZ R116, R121, R116 ;  /* 0x0000007479747221 */ /* 0x000fe20000010000 */
[----:B------:R-:W-:Y:S05]  /*2c80*/  BRA `(.L_x_488) ;  /* 0x0000004000007947 */ /* 0x000fea0003800000 */
.L_x_486:
[----:B-----5:R-:W-:-:S05]  /*2c90*/  PRMT R121, RZ, 0x5410, R49 ;  /* 0x00005410ff797816 */ /* 0x020fca0000000031 */
[----:B------:R-:W-:Y:S01]  /*2ca0*/  FADD.FTZ R116, R121, R116 ;  /* 0x0000007479747221 */ /* 0x000fe20000010000 */
[----:B------:R-:W-:-:S05]  /*2cb0*/  @P3 PRMT R121, RZ, 0x5410, R45 ;  /* 0x00005410ff793816 */ /* 0x000fca000000002d */
[----:B------:R-:W-:-:S05]  /*2cc0*/  @P3 FADD.FTZ R116, R121, R116 ;  /* 0x0000007479743221 */ /* 0x000fca0000010000 */
.L_x_488:
[----:B------:R-:W-:-:S04]  /*2cd0*/  F2FP.BF16.PACK_AB R52, RZ, R116 ;  /* 0x00000074ff34723e */ /* 0x000fc800000010ff */
[----:B------:R-:W-:Y:S02]  /*2ce0*/  PRMT R37, R52, 0x7610, R37 ;  /* 0x0000761034257816 */ /* 0x000fe40000000025 */
.L_x_489:
[----:B------:R-:W-:Y:S01]  /*2cf0*/  PRMT R121, RZ, 0x7610, R53 ;  /* 0x00007610ff797816 */ /* 0x000fe20000000035 */
[----:B------:R-:W-:Y:S05]  /*2d00*/  @P4 BRA `(.L_x_490) ;  /* 0x0000008000004947 */ /* 0x000fea0003800000 */
[----:B------:R-:W-:-:S04]  /*2d10*/  ISETP.NE.U32.AND P5, PT, RZ, c[0x0][0x180], PT ;  /* 0x00006000ff007a0c */ /* 0x000fc80003fa5070 */
[----:B------:R-:W-:-:S13]  /*2d20*/  ISETP.NE.AND.EX P5, PT, RZ, c[0x0][0x184], PT, P5 ;  /* 0x00006100ff007a0c */ /* 0x000fda0003fa5350 */
[----:B------:R-:W-:Y:S05]  /*2d30*/  @P5 BRA `(.L_x_491) ;  /* 0x0000002000005947 */ /* 0x000fea0003800000 */
[----:B------:R-:W-:Y:S05]  /*2d40*/  @P2 BRA `(.L_x_492) ;  /* 0x0000008000002947 */ /* 0x000fea0003800000 */
[----:B------:R-:W-:Y:S05]  /*2d50*/  BRA `(.L_x_493) ;  /* 0x0000009000007947 */ /* 0x000fea0003800000 */
.L_x_491:
[----:B-----5:R-:W-:-:S05]  /*2d60*/  PRMT R52, RZ, 0x7610, R45 ;  /* 0x00007610ff347816 */ /* 0x020fca000000002d */
[----:B------:R-:W-:Y:S01]  /*2d70*/  FADD.FTZ R121, R52, R121 ;  /* 0x0000007934797221 */ /* 0x000fe20000010000 */
[----:B------:R-:W-:Y:S05]  /*2d80*/  BRA `(.L_x_492) ;  /* 0x0000004000007947 */ /* 0x000fea0003800000 */
.L_x_490:
[----:B-----5:R-:W-:-:S05]  /*2d90*/  PRMT R52, RZ, 0x7610, R49 ;  /* 0x00007610ff347816 */ /* 0x020fca0000000031 */
[----:B------:R-:W-:Y:S01]  /*2da0*/  FADD.FTZ R121, R52, R121 ;  /* 0x0000007934797221 */ /* 0x000fe20000010000 */
[----:B------:R-:W-:-:S05]  /*2db0*/  @P3 PRMT R52, RZ, 0x7610, R45 ;  /* 0x00007610ff343816 */ /* 0x000fca000000002d */
[----:B------:R-:W-:-:S05]  /*2dc0*/  @P3 FADD.FTZ R121, R52, R121 ;  /* 0x0000007934793221 */ /* 0x000fca0000010000 */
.L_x_492:
[----:B------:R-:W-:-:S04]  /*2dd0*/  F2FP.BF16.PACK_AB R52, RZ, R121 ;  /* 0x00000079ff34723e */ /* 0x000fc800000010ff */
[----:B------:R-:W-:Y:S02]  /*2de0*/  PRMT R37, R37, 0x5410, R52 ;  /* 0x0000541025257816 */ /* 0x000fe40000000034 */
.L_x_493:
[----:B------:R-:W-:Y:S01]  /*2df0*/  PRMT R120, RZ, 0x5410, R54 ;  /* 0x00005410ff787816 */ /* 0x000fe20000000036 */
[----:B------:R-:W-:Y:S05]  /*2e00*/  @P4 BRA `(.L_x_494) ;  /* 0x0000008000004947 */ /* 0x000fea0003800000 */
[----:B------:R-:W-:-:S04]  /*2e10*/  ISETP.NE.U32.AND P5, PT, RZ, c[0x0][0x180], PT ;  /* 0x00006000ff007a0c */ /* 0x000fc80003fa5070 */
[----:B------:R-:W-:-:S13]  /*2e20*/  ISETP.NE.AND.EX P5, PT, RZ, c[0x0][0x184], PT, P5 ;  /* 0x00006100ff007a0c */ /* 0x000fda0003fa5350 */
[----:B------:R-:W-:Y:S05]  /*2e30*/  @P5 BRA `(.L_x_495) ;  /* 0x0000002000005947 */ /* 0x000fea0003800000 */
[----:B------:R-:W-:Y:S05]  /*2e40*/  @P2 BRA `(.L_x_496) ;  /* 0x0000008000002947 */ /* 0x000fea0003800000 */
[----:B------:R-:W-:Y:S05]  /*2e50*/  BRA `(.L_x_497) ;  /* 0x0000009000007947 */ /* 0x000fea0003800000 */
.L_x_495:
[----:B-----5:R-:W-:-:S05]  /*2e60*/  PRMT R53, RZ, 0x5410, R46 ;  /* 0x00005410ff357816 */ /* 0x020fca000000002e */
[----:B------:R-:W-:Y:S01]  /*2e70*/  FADD.FTZ R120, R53, R120 ;  /* 0x0000007835787221 */ /* 0x000fe20000010000 */
[----:B------:R-:W-:Y:S05]  /*2e80*/  BRA `(.L_x_496) ;  /* 0x0000004000007947 */ /* 0x000fea0003800000 */
.L_x_494:
[----:B-----5:R-:W-:-:S05]  /*2e90*/  PRMT R53, RZ, 0x5410, R50 ;  /* 0x00005410ff357816 */ /* 0x020fca0000000032 */
[----:B------:R-:W-:Y:S01]  /*2ea0*/  FADD.FTZ R120, R53, R120 ;  /* 0x0000007835787221 */ /* 0x000fe20000010000 */
[----:B------:R-:W-:-:S05]  /*2eb0*/  @P3 PRMT R53, RZ, 0x5410, R46 ;  /* 0x00005410ff353816 */ /* 0x000fca000000002e */
[----:B------:R-:W-:-:S05]  /*2ec0*/  @P3 FADD.FTZ R120, R53, R120 ;  /* 0x0000007835783221 */ /* 0x000fca0000010000 */
.L_x_496:
[----:B------:R-:W-:-:S04]  /*2ed0*/  F2FP.BF16.PACK_AB R52, RZ, R120 ;  /* 0x00000078ff34723e */ /* 0x000fc800000010ff */
[----:B------:R-:W-:Y:S02]  /*2ee0*/  PRMT R38, R52, 0x7610, R38 ;  /* 0x0000761034267816 */ /* 0x000fe40000000026 */
.L_x_497:
[----:B------:R-:W-:Y:S01]  /*2ef0*/  PRMT R135, RZ, 0x7610, R54 ;  /* 0x00007610ff877816 */ /* 0x000fe20000000036 */
[----:B------:R-:W-:Y:S05]  /*2f00*/  @P4 BRA `(.L_x_498) ;  /* 0x0000008000004947 */ /* 0x000fea0003800000 */
[----:B------:R-:W-:-:S04]  /*2f10*/  ISETP.NE.U32.AND P5, PT, RZ, c[0x0][0x180], PT ;  /* 0x00006000ff007a0c */ /* 0x000fc80003fa5070 */
[----:B------:R-:W-:-:S13]  /*2f20*/  ISETP.NE.AND.EX P5, PT, RZ, c[0x0][0x184], PT, P5 ;  /* 0x00006100ff007a0c */ /* 0x000fda0003fa5350 */
[----:B------:R-:W-:Y:S05]  /*2f30*/  @P5 BRA `(.L_x_499) ;  /* 0x0000002000005947 */ /* 0x000fea0003800000 */
[----:B------:R-:W-:Y:S05]  /*2f40*/  @P2 BRA `(.L_x_500) ;  /* 0x0000008000002947 */ /* 0x000fea0003800000 */
[----:B------:R-:W-:Y:S05]  /*2f50*/  BRA `(.L_x_501) ;  /* 0x0000009000007947 */ /* 0x000fea0003800000 */
.L_x_499:
[----:B-----5:R-:W-:-:S05]  /*2f60*/  PRMT R52, RZ, 0x7610, R46 ;  /* 0x00007610ff347816 */ /* 0x020fca000000002e */
[----:B------:R-:W-:Y:S01]  /*2f70*/  FADD.FTZ R135, R52, R135 ;  /* 0x0000008734877221 */ /* 0x000fe20000010000 */
[----:B------:R-:W-:Y:S05]  /*2f80*/  BRA `(.L_x_500) ;  /* 0x0000004000007947 */ /* 0x000fea0003800000 */
.L_x_498:
[----:B-----5:R-:W-:-:S05]  /*2f90*/  PRMT R52, RZ, 0x7610, R50 ;  /* 0x00007610ff347816 */ /* 0x020fca0000000032 */
[----:B------:R-:W-:Y:S01]  /*2fa0*/  FADD.FTZ R135, R52, R135 ;  /* 0x0000008734877221 */ /* 0x000fe20000010000 */
[----:B------:R-:W-:-:S05]  /*2fb0*/  @P3 PRMT R52, RZ, 0x7610, R46 ;  /* 0x00007610ff343816 */ /* 0x000fca000000002e */
[----:B------:R-:W-:-:S05]  /*2fc0*/  @P3 FADD.FTZ R135, R52, R135 ;  /* 0x0000008734873221 */ /* 0x000fca0000010000 */
.L_x_500:
[----:B------:R-:W-:-:S04]  /*2fd0*/  F2FP.BF16.PACK_AB R52, RZ, R135 ;  /* 0x00000087ff34723e */ /* 0x000fc800000010ff */
[----:B------:R-:W-:Y:S02]  /*2fe0*/  PRMT R38, R38, 0x5410, R52 ;  /* 0x0000541026267816 */ /* 0x000fe40000000034 */
.L_x_501:
[----:B------:R-:W-:Y:S01]  /*2ff0*/  PRMT R136, RZ, 0x5410, R55 ;  /* 0x00005410ff887816 */ /* 0x000fe20000000037 */
[----:B------:R-:W-:Y:S05]  /*3000*/  @P4 BRA `(.L_x_502) ;  /* 0x0000008000004947 */ /* 0x000fea0003800000 */
[----:B------:R-:W-:-:S04]  /*3010*/  ISETP.NE.U32.AND P5, PT, RZ, c[0x0][0x180], PT ;  /* 0x00006000ff007a0c */ /* 0x000fc80003fa5070 */
[----:B------:R-:W-:-:S13]  /*3020*/  ISETP.NE.AND.EX P5, PT, RZ, c[0x0][0x184], PT, P5 ;  /* 0x00006100ff007a0c */ /* 0x000fda0003fa5350 */
[----:B------:R-:W-:Y:S05]  /*3030*/  @P5 BRA `(.L_x_503) ;  /* 0x0000002000005947 */ /* 0x000fea0003800000 */
[----:B------:R-:W-:Y:S05]  /*3040*/  @P2 BRA `(.L_x_504) ;  /* 0x0000008000002947 */ /* 0x000fea0003800000 */
[----:B------:R-:W-:Y:S05]  /*3050*/  BRA `(.L_x_505) ;  /* 0x0000009000007947 */ /* 0x000fea0003800000 */
.L_x_503:
[----:B-----5:R-:W-:-:S05]  /*3060*/  PRMT R53, RZ, 0x5410, R47 ;  /* 0x00005410ff357816 */ /* 0x020fca000000002f */
[----:B------:R-:W-:Y:S01]  /*3070*/  FADD.FTZ R136, R53, R136 ;  /* 0x0000008835887221 */ /* 0x000fe20000010000 */
[----:B------:R-:W-:Y:S05]  /*3080*/  BRA `(.L_x_504) ;  /* 0x0000004000007947 */ /* 0x000fea0003800000 */
.L_x_502:
[----:B-----5:R-:W-:-:S05]  /*3090*/  PRMT R53, RZ, 0x5410, R51 ;  /* 0x00005410ff357816 */ /* 0x020fca0000000033 */
[----:B------:R-:W-:Y:S01]  /*30a0*/  FADD.FTZ R136, R53, R136 ;  /* 0x0000008835887221 */ /* 0x000fe20000010000 */
[----:B------:R-:W-:-:S05]  /*30b0*/  @P3 PRMT R53, RZ, 0x5410, R47 ;  /* 0x00005410ff353816 */ /* 0x000fca000000002f */
[----:B------:R-:W-:-:S05]  /*30c0*/  @P3 FADD.FTZ R136, R53, R136 ;  /* 0x0000008835883221 */ /* 0x000fca0000010000 */
.L_x_504:
[----:B------:R-:W-:-:S04]  /*30d0*/  F2FP.BF16.PACK_AB R52, RZ, R136 ;  /* 0x00000088ff34723e */ /* 0x000fc800000010ff */
[----:B------:R-:W-:Y:S02]  /*30e0*/  PRMT R39, R52, 0x7610, R39 ;  /* 0x0000761034277816 */ /* 0x000fe40000000027 */
.L_x_505:
[----:B------:R-:W-:Y:S01]  /*30f0*/  PRMT R142, RZ, 0x7610, R55 ;  /* 0x00007610ff8e7816 */ /* 0x000fe20000000037 */
[----:B------:R-:W-:Y:S05]  /*3100*/  @P4 BRA `(.L_x_506) ;  /* 0x0000008000004947 */ /* 0x000fea0003800000 */
[----:B------:R-:W-:-:S04]  /*3110*/  ISETP.NE.U32.AND P3, PT, RZ, c[0x0][0x180], PT ;  /* 0x00006000ff007a0c */ /* 0x000fc80003f65070 */
[----:B------:R-:W-:-:S13]  /*3120*/  ISETP.NE.AND.EX P3, PT, RZ, c[0x0][0x184], PT, P3 ;  /* 0x00006100ff007a0c */ /* 0x000fda0003f65330 */
[----:B------:R-:W-:Y:S05]  /*3130*/  @P3 BRA `(.L_x_507) ;  /* 0x0000002000003947 */ /* 0x000fea0003800000 */
[----:B------:R-:W-:Y:S05]  /*3140*/  @P2 BRA `(.L_x_508) ;  /* 0x0000008000002947 */ /* 0x000fea0003800000 */
[----:B------:R-:W-:Y:S05]  /*3150*/  BRA `(.L_x_509) ;  /* 0x0000009000007947 */ /* 0x000fea0003800000 */
.L_x_507:
[----:B-----5:R-:W-:-:S05]  /*3160*/  PRMT R53, RZ, 0x7610, R47 ;  /* 0x00007610ff357816 */ /* 0x020fca000000002f */
[----:B------:R-:W-:Y:S01]  /*3170*/  FADD.FTZ R142, R53, R142 ;  /* 0x0000008e358e7221 */ /* 0x000fe20000010000 */
[----:B------:R-:W-:Y:S05]  /*3180*/  BRA `(.L_x_508) ;  /* 0x0000004000007947 */ /* 0x000fea0003800000 */
.L_x_506:
[----:B-----5:R-:W-:-:S05]  /*3190*/  PRMT R53, RZ, 0x7610, R51 ;  /* 0x00007610ff357816 */ /* 0x020fca0000000033 */
[----:B------:R-:W-:Y:S01]  /*31a0*/  FADD.FTZ R142, R53, R142 ;  /* 0x0000008e358e7221 */ /* 0x000fe20000010000 */
[----:B------:R-:W-:-:S05]  /*31b0*/  @P3 PRMT R53, RZ, 0x7610, R47 ;  /* 0x00007610ff353816 */ /* 0x000fca000000002f */
[----:B------:R-:W-:-:S05]  /*31c0*/  @P3 FADD.FTZ R142, R53, R142 ;  /* 0x0000008e358e3221 */ /* 0x000fca0000010000 */
.L_x_508:
[----:B------:R-:W-:-:S04]  /*31d0*/  F2FP.BF16.PACK_AB R52, RZ, R142 ;  /* 0x0000008eff34723e */ /* 0x000fc800000010ff */
[----:B------:R-:W-:Y:S02]  /*31e0*/  PRMT R39, R39, 0x5410, R52 ;  /* 0x0000541027277816 */ /* 0x000fe40000000034 */
.L_x_509:
[----:B------:R-:W-:-:S04]  /*31f0*/  @P2 LEA R52, P3, R144, c[0x0][0x188], 0x4 ;  /* 0x0000620090342a11 */ /* 0x000fc800078620ff */
[C---:B------:R-:W-:Y:S02]  /*3200*/  @P2 LEA.HI.X R53, R144.reuse, c[0x0][0x18c], RZ, 0x4, P3 ;  /* 0x0000630090352a11 */ /* 0x040fe400018f24ff */
[----:B------:R-:W-:-:S03]  /*3210*/  IADD3 R144, R144, 0x80, RZ ;  /* 0x0000008090907810 */ /* 0x000fc60007ffe0ff */
[----:B------:R0:W-:Y:S04]  /*3220*/  @P2 STG.E.128 [R52.64], R36 ;  /* 0x0000002434002986 */ /* 0x0001e8000c101d04 */
.L_x_477:
[----:B------:R-:W-:Y:S05]  /*3230*/  BSYNC B0 ;  /* 0x0000000000007941 */ /* 0x000fea0003800000 */
.L_x_476:
        /* <DEDUP_REMOVED lines=24> */
.L_x_513:
[----:B-----5:R-:W-:-:S05]  /*33c0*/  PRMT R117, RZ, 0x5410, R44 ;  /* 0x00005410ff757816 */ /* 0x020fca000000002c */
[----:B------:R-:W-:Y:S01]  /*33d0*/  FADD.FTZ R108, R117, R108 ;  /* 0x0000006c756c7221 */ /* 0x000fe20000010000 */
[----:B------:R-:W-:Y:S05]  /*33e0*/  BRA `(.L_x_514) ;  /* 0x0000004000007947 */ /* 0x000fea0003800000 */
.L_x_512:
[----:B0----5:R-:W-:-:S05]  /*33f0*/  PRMT R117, RZ, 0x5410, R48 ;  /* 0x00005410ff757816 */ /* 0x021fca0000000030 */
[----:B------:R-:W-:Y:S01]  /*3400*/  FADD.FTZ R108, R117, R108 ;  /* 0x0000006c756c7221 */ /* 0x000fe20000010000 */
[----:B------:R-:W-:-:S05]  /*3410*/  @P3 PRMT R117, RZ, 0x5410, R44 ;  /* 0x00005410ff753816 */ /* 0x000fca000000002c */
[----:B------:R-:W-:-:S05]  /*3420*/  @P3 FADD.FTZ R108, R117, R108 ;  /* 0x0000006c756c3221 */ /* 0x000fca0000010000 */
.L_x_514:
[----:B------:R-:W-:-:S04]  /*3430*/  F2FP.BF16.PACK_AB R117, RZ, R108 ;  /* 0x0000006cff75723e */ /* 0x000fc800000010ff */
[----:B------:R-:W-:Y:S02]  /*3440*/  PRMT R36, R117, 0x7610, R36 ;  /* 0x0000761075247816 */ /* 0x000fe40000000024 */
.L_x_515:
[----:B------:R-:W-:Y:S01]  /*3450*/  PRMT R117, RZ, 0x7610, R52 ;  /* 0x00007610ff757816 */ /* 0x000fe20000000034 */
[----:B------:R-:W-:Y:S05]  /*3460*/  @P4 BRA `(.L_x_516) ;  /* 0x0000008000004947 */ /* 0x000fea0003800000 */
[----:B------:R-:W-:-:S04]  /*3470*/  ISETP.NE.U32.AND P5, PT, RZ, c[0x0][0x180], PT ;  /* 0x00006000ff007a0c */ /* 0x000fc80003fa5070 */
[----:B------:R-:W-:-:S13]  /*3480*/  ISETP.NE.AND.EX P5, PT, RZ, c[0x0][0x184], PT, P5 ;  /* 0x00006100ff007a0c */ /* 0x000fda0003fa5350 */
[----:B------:R-:W-:Y:S05]  /*3490*/  @P5 BRA `(.L_x_517) ;  /* 0x0000002000005947 */ /* 0x000fea0003800000 */
[----:B------:R-:W-:Y:S05]  /*34a0*/  @P2 BRA `(.L_x_518) ;  /* 0x0000008000002947 */ /* 0x000fea0003800000 */
[----:B------:R-:W-:Y:S05]  /*34b0*/  BRA `(.L_x_519) ;  /* 0x0000009000007947 */ /* 0x000fea0003800000 */
.L_x_517:
[----:B-----5:R-:W-:-:S05]  /*34c0*/  PRMT R52, RZ, 0x7610, R44 ;  /* 0x00007610ff347816 */ /* 0x020fca000000002c */
[----:B------:R-:W-:Y:S01]  /*34d0*/  FADD.FTZ R117, R52, R117 ;  /* 0x0000007534757221 */ /* 0x000fe20000010000 */
[----:B------:R-:W-:Y:S05]  /*34e0*/  BRA `(.L_x_518) ;  /* 0x0000004000007947 */ /* 0x000fea0003800000 */
.L_x_516:
[----:B-----5:R-:W-:-:S05]  /*34f0*/  PRMT R52, RZ, 0x7610, R48 ;  /* 0x00007610ff347816 */ /* 0x020fca0000000030 */
[----:B------:R-:W-:Y:S01]  /*3500*/  FADD.FTZ R117, R52, R117 ;  /* 0x0000007534757221 */ /* 0x000fe20000010000 */
[----:B------:R-:W-:-:S05]  /*3510*/  @P3 PRMT R52, RZ, 0x7610, R44 ;  /* 0x00007610ff343816 */ /* 0x000fca000000002c */
[----:B------:R-:W-:-:S05]  /*3520*/  @P3 FADD.FTZ R117, R52, R117 ;  /* 0x0000007534753221 */ /* 0x000fca0000010000 */
.L_x_518:
[----:B------:R-:W-:-:S04]  /*3530*/  F2FP.BF16.PACK_AB R52, RZ, R117 ;  /* 0x00000075ff34723e */ /* 0x000fc800000010ff */
[----:B------:R-:W-:Y:S02]  /*3540*/  PRMT R36, R36, 0x5410, R52 ;  /* 0x0000541024247816 */ /* 0x000fe40000000034 */
.L_x_519:
[----:B------:R-:W-:Y:S01]  /*3550*/  PRMT R118, RZ, 0x5410, R53 ;  /* 0x00005410ff767816 */ /* 0x000fe20000000035 */
[----:B------:R-:W-:Y:S05]  /*3560*/  @P4 BRA `(.L_x_520) ;  /* 0x0000008000004947 */ /* 0x000fea0003800000 */
[----:B------:R-:W-:-:S04]  /*3570*/  ISETP.NE.U32.AND P5, PT, RZ, c[0x0][0x180], PT ;  /* 0x00006000ff007a0c */ /* 0x000fc80003fa5070 */
[----:B------:R-:W-:-:S13]  /*3580*/  ISETP.NE.AND.EX P5, PT, RZ, c[0x0][0x184], PT, P5 ;  /* 0x00006100ff007a0c */ /* 0x000fda0003fa5350 */
[----:B------:R-:W-:Y:S05]  /*3590*/  @P5 BRA `(.L_x_521) ;  /* 0x0000002000005947 */ /* 0x000fea0003800000 */
[----:B------:R-:W-:Y:S05]  /*35a0*/  @P2 BRA `(.L_x_522) ;  /* 0x0000008000002947 */ /* 0x000fea0003800000 */
[----:B------:R-:W-:Y:S05]  /*35b0*/  BRA `(.L_x_523) ;  /* 0x0000009000007947 */ /* 0x000fea0003800000 */
.L_x_521:
[----:B-----5:R-:W-:-:S05]  /*35c0*/  PRMT R119, RZ, 0x5410, R45 ;  /* 0x00005410ff777816 */ /* 0x020fca000000002d */
[----:B------:R-:W-:Y:S01]  /*35d0*/  FADD.FTZ R118, R119, R118 ;  /* 0x0000007677767221 */ /* 0x000fe20000010000 */
[----:B------:R-:W-:Y:S05]  /*35e0*/  BRA `(.L_x_522) ;  /* 0x0000004000007947 */ /* 0x000fea0003800000 */
.L_x_520:
[----:B-----5:R-:W-:-:S05]  /*35f0*/  PRMT R119, RZ, 0x5410, R49 ;  /* 0x00005410ff777816 */ /* 0x020fca0000000031 */
[----:B------:R-:W-:Y:S01]  /*3600*/  FADD.FTZ R118, R119, R118 ;  /* 0x0000007677767221 */ /* 0x000fe20000010000 */
[----:B------:R-:W-:-:S05]  /*3610*/  @P3 PRMT R119, RZ, 0x5410, R45 ;  /* 0x00005410ff773816 */ /* 0x000fca000000002d */
[----:B------:R-:W-:-:S05]  /*3620*/  @P3 FADD.FTZ R118, R119, R118 ;  /* 0x0000007677763221 */ /* 0x000fca0000010000 */
.L_x_522:
[----:B------:R-:W-:-:S04]  /*3630*/  F2FP.BF16.PACK_AB R52, RZ, R118 ;  /* 0x00000076ff34723e */ /* 0x000fc800000010ff */
[----:B------:R-:W-:Y:S02]  /*3640*/  PRMT R37, R52, 0x7610, R37 ;  /* 0x0000761034257816 */ /* 0x000fe40000000025 */
.L_x_523:
[----:B------:R-:W-:Y:S01]  /*3650*/  PRMT R119, RZ, 0x7610, R53 ;  /* 0x00007610ff777816 */ /* 0x000fe20000000035 */
[----:B------:R-:W-:Y:S05]  /*3660*/  @P4 BRA `(.L_x_524) ;  /* 0x0000008000004947 */ /* 0x000fea0003800000 */
[----:B------:R-:W-:-:S04]  /*3670*/  ISETP.NE.U32.AND P5, PT, RZ, c[0x0][0x180], PT ;  /* 0x00006000ff007a0c */ /* 0x000fc80003fa5070 */
[----:B------:R-:W-:-:S13]  /*3680*/  ISETP.NE.AND.EX P5, PT, RZ, c[0x0][0x184], PT, P5 ;  /* 0x00006100ff007a0c */ /* 0x000fda0003fa5350 */
[----:B------:R-:W-:Y:S05]  /*3690*/  @P5 BRA `(.L_x_525) ;  /* 0x0000002000005947 */ /* 0x000fea0003800000 */
[----:B------:R-:W-:Y:S05]  /*36a0*/  @P2 BRA `(.L_x_526) ;  /* 0x0000008000002947 */ /* 0x000fea0003800000 */
[----:B------:R-:W-:Y:S05]  /*36b0*/  BRA `(.L_x_527) ;  /* 0x0000009000007947 */ /* 0x000fea0003800000 */
.L_x_525:
[----:B-----5:R-:W-:-:S05]  /*36c0*/  PRMT R52, RZ, 0x7610, R45 ;  /* 0x00007610ff347816 */ /* 0x020fca000000002d */
[----:B------:R-:W-:Y:S01]  /*36d0*/  FADD.FTZ R119, R52, R119 ;  /* 0x0000007734777221 */ /* 0x000fe20000010000 */
[----:B------:R-:W-:Y:S05]  /*36e0*/  BRA `(.L_x_526) ;  /* 0x0000004000007947 */ /* 0x000fea0003800000 */
.L_x_524:
[----:B-----5:R-:W-:-:S05]  /*36f0*/  PRMT R52, RZ, 0x7610, R49 ;  /* 0x00007610ff347816 */ /* 0x020fca0000000031 */
[----:B------:R-:W-:Y:S01]  /*3700*/  FADD.FTZ R119, R52, R119 ;  /* 0x0000007734777221 */ /* 0x000fe20000010000 */
[----:B------:R-:W-:-:S05]  /*3710*/  @P3 PRMT R52, RZ, 0x7610, R45 ;  /* 0x00007610ff343816 */ /* 0x000fca000000002d */
[----:B------:R-:W-:-:S05]  /*3720*/  @P3 FADD.FTZ R119, R52, R119 ;  /* 0x0000007734773221 */ /* 0x000fca0000010000 */
.L_x_526:
[----:B------:R-:W-:-:S04]  /*3730*/  F2FP.BF16.PACK_AB R52, RZ, R119 ;  /* 0x00000077ff34723e */ /* 0x000fc800000010ff */
[----:B------:R-:W-:Y:S02]  /*3740*/  PRMT R37, R37, 0x5410, R52 ;  /* 0x0000541025257816 */ /* 0x000fe40000000034 */
.L_x_527:
[----:B------:R-:W-:Y:S01]  /*3750*/  PRMT R128, RZ, 0x5410, R54 ;  /* 0x00005410ff807816 */ /* 0x000fe20000000036 */
[----:B------:R-:W-:Y:S05]  /*3760*/  @P4 BRA `(.L_x_528) ;  /* 0x0000008000004947 */ /* 0x000fea0003800000 */
[----:B------:R-:W-:-:S04]  /*3770*/  ISETP.NE.U32.AND P5, PT, RZ, c[0x0][0x180], PT ;  /* 0x00006000ff007a0c */ /* 0x000fc80003fa5070 */
[----:B------:R-:W-:-:S13]  /*3780*/  ISETP.NE.AND.EX P5, PT, RZ, c[0x0][0x184], PT, P5 ;  /* 0x00006100ff007a0c */ /* 0x000fda0003fa5350 */
[----:B------:R-:W-:Y:S05]  /*3790*/  @P5 BRA `(.L_x_529) ;  /* 0x0000002000005947 */ /* 0x000fea0003800000 */
[----:B------:R-:W-:Y:S05]  /*37a0*/  @P2 BRA `(.L_x_530) ;  /* 0x0000008000002947 */ /* 0x000fea0003800000 */
[----:B------:R-:W-:Y:S05]  /*37b0*/  BRA `(.L_x_531) ;  /* 0x0000009000007947 */ /* 0x000fea0003800000 */
.L_x_529:
[----:B-----5:R-:W-:-:S05]  /*37c0*/  PRMT R53, RZ, 0x5410, R46 ;  /* 0x00005410ff357816 */ /* 0x020fca000000002e */
[----:B------:R-:W-:Y:S01]  /*37d0*/  FADD.FTZ R128, R53, R128 ;  /* 0x0000008035807221 */ /* 0x000fe20000010000 */
[----:B------:R-:W-:Y:S05]  /*37e0*/  BRA `(.L_x_530) ;  /* 0x0000004000007947 */ /* 0x000fea0003800000 */
.L_x_528:
[----:B-----5:R-:W-:-:S05]  /*37f0*/  PRMT R53, RZ, 0x5410, R50 ;  /* 0x00005410ff357816 */ /* 0x020fca0000000032 */
[----:B------:R-:W-:Y:S01]  /*3800*/  FADD.FTZ R128, R53, R128 ;  /* 0x0000008035807221 */ /* 0x000fe20000010000 */
[----:B------:R-:W-:-:S05]  /*3810*/  @P3 PRMT R53, RZ, 0x5410, R46 ;  /* 0x00005410ff353816 */ /* 0x000fca000000002e */
[----:B------:R-:W-:-:S05]  /*3820*/  @P3 FADD.FTZ R128, R53, R128 ;  /* 0x0000008035803221 */ /* 0x000fca0000010000 */
.L_x_530:
[----:B------:R-:W-:-:S04]  /*3830*/  F2FP.BF16.PACK_AB R52, RZ, R128 ;  /* 0x00000080ff34723e */ /* 0x000fc800000010ff */
[----:B------:R-:W-:Y:S02]  /*3840*/  PRMT R38, R52, 0x7610, R38 ;  /* 0x0000761034267816 */ /* 0x000fe40000000026 */
.L_x_531:
[----:B------:R-:W-:Y:S01]  /*3850*/  PRMT R137, RZ, 0x7610, R54 ;  /* 0x00007610ff897816 */ /* 0x000fe20000000036 */
[----:B------:R-:W-:Y:S05]  /*3860*/  @P4 BRA `(.L_x_532) ;  /* 0x0000008000004947 */ /* 0x000fea0003800000 */
[----:B------:R-:W-:-:S04]  /*3870*/  ISETP.NE.U32.AND P5, PT, RZ, c[0x0][0x180], PT ;  /* 0x00006000ff007a0c */ /* 0x000fc80003fa5070 */
[----:B------:R-:W-:-:S13]  /*3880*/  ISETP.NE.AND.EX P5, PT, RZ, c[0x0][0x184], PT, P5 ;  /* 0x00006100ff007a0c */ /* 0x000fda0003fa5350 */
[----:B------:R-:W-:Y:S05]  /*3890*/  @P5 BRA `(.L_x_533) ;  /* 0x0000002000005947 */ /* 0x000fea0003800000 */
[----:B------:R-:W-:Y:S05]  /*38a0*/  @P2 BRA `(.L_x_534) ;  /* 0x0000008000002947 */ /* 0x000fea0003800000 */
[----:B------:R-:W-:Y:S05]  /*38b0*/  BRA `(.L_x_535) ;  /* 0x0000009000007947 */ /* 0x000fea0003800000 */
.L_x_533:
[----:B-----5:R-:W-:-:S05]  /*38c0*/  PRMT R52, RZ, 0x7610, R46 ;  /* 0x00007610ff347816 */ /* 0x020fca000000002e */
[----:B------:R-:W-:Y:S01]  /*38d0*/  FADD.FTZ R137, R52, R137 ;  /* 0x0000008934897221 */ /* 0x000fe20000010000 */
[----:B------:R-:W-:Y:S05]  /*38e0*/  BRA `(.L_x_534) ;  /* 0x0000004000007947 */ /* 0x000fea0003800000 */
.L_x_532:
[----:B-----5:R-:W-:-:S05]  /*38f0*/  PRMT R52, RZ, 0x7610, R50 ;  /* 0x00007610ff347816 */ /* 0x020fca0000000032 */
[----:B------:R-:W-:Y:S01]  /*3900*/  FADD.FTZ R137, R52, R137 ;  /* 0x0000008934897221 */ /* 0x000fe20000010000 */
[----:B------:R-:W-:-:S05]  /*3910*/  @P3 PRMT R52, RZ, 0x7610, R46 ;  /* 0x00007610ff343816 */ /* 0x000fca000000002e */
[----:B------:R-:W-:-:S05]  /*3920*/  @P3 FADD.FTZ R137, R52, R137 ;  /* 0x0000008934893221 */ /* 0x000fca0000010000 */
.L_x_534:
[----:B------:R-:W-:-:S04]  /*3930*/  F2FP.BF16.PACK_AB R52, RZ, R137 ;  /* 0x00000089ff34723e */ /* 0x000fc800000010ff */
[----:B------:R-:W-:Y:S02]  /*3940*/  PRMT R38, R38, 0x5410, R52 ;  /* 0x0000541026267816 */ /* 0x000fe40000000034 */
.L_x_535:
[----:B------:R-:W-:Y:S01]  /*3950*/  PRMT R138, RZ, 0x5410, R55 ;  /* 0x00005410ff8a7816 */ /* 0x000fe20000000037 */
[----:B------:R-:W-:Y:S05]  /*3960*/  @P4 BRA `(.L_x_536) ;  /* 0x0000008000004947 */ /* 0x000fea0003800000 */
[----:B------:R-:W-:-:S04]  /*3970*/  ISETP.NE.U32.AND P5, PT, RZ, c[0x0][0x180], PT ;  /* 0x00006000ff007a0c */ /* 0x000fc80003fa5070 */
[----:B------:R-:W-:-:S13]  /*3980*/  ISETP.NE.AND.EX P5, PT, RZ, c[0x0][0x184], PT, P5 ;  /* 0x00006100ff007a0c */ /* 0x000fda0003fa5350 */
[----:B------:R-:W-:Y:S05]  /*3990*/  @P5 BRA `(.L_x_537) ;  /* 0x0000002000005947 */ /* 0x000fea0003800000 */
[----:B------:R-:W-:Y:S05]  /*39a0*/  @P2 BRA `(.L_x_538) ;  /* 0x0000008000002947 */ /* 0x000fea0003800000 */
[----:B------:R-:W-:Y:S05]  /*39b0*/  BRA `(.L_x_539) ;  /* 0x0000009000007947 */ /* 0x000fea0003800000 */
.L_x_537:
[----:B-----5:R-:W-:-:S05]  /*39c0*/  PRMT R53, RZ, 0x5410, R47 ;  /* 0x00005410ff357816 */ /* 0x020fca000000002f */
[----:B------:R-:W-:Y:S01]  /*39d0*/  FADD.FTZ R138, R53, R138 ;  /* 0x0000008a358a7221 */ /* 0x000fe20000010000 */
[----:B------:R-:W-:Y:S05]  /*39e0*/  BRA `(.L_x_538) ;  /* 0x0000004000007947 */ /* 0x000fea0003800000 */
.L_x_536:
[----:B-----5:R-:W-:-:S05]  /*39f0*/  PRMT R53, RZ, 0x5410, R51 ;  /* 0x00005410ff357816 */ /* 0x020fca0000000033 */
[----:B------:R-:W-:Y:S01]  /*3a00*/  FADD.FTZ R138, R53, R138 ;  /* 0x0000008a358a7221 */ /* 0x000fe20000010000 */
[----:B------:R-:W-:-:S05]  /*3a10*/  @P3 PRMT R53, RZ, 0x5410, R47 ;  /* 0x00005410ff353816 */ /* 0x000fca000000002f */
[----:B------:R-:W-:-:S05]  /*3a20*/  @P3 FADD.FTZ R138, R53, R138 ;  /* 0x0000008a358a3221 */ /* 0x000fca0000010000 */
.L_x_538:
[----:B------:R-:W-:-:S04]  /*3a30*/  F2FP.BF16.PACK_AB R52, RZ, R138 ;  /* 0x0000008aff34723e */ /* 0x000fc800000010ff */
[----:B------:R-:W-:Y:S02]  /*3a40*/  PRMT R39, R52, 0x7610, R39 ;  /* 0x0000761034277816 */ /* 0x000fe40000000027 */
.L_x_539:
[----:B------:R-:W-:Y:S01]  /*3a50*/  PRMT R143, RZ, 0x7610, R55 ;  /* 0x00007610ff8f7816 */ /* 0x000fe20000000037 */
[----:B------:R-:W-:Y:S05]  /*3a60*/  @P4 BRA `(.L_x_540) ;  /* 0x0000008000004947 */ /* 0x000fea0003800000 */
[----:B------:R-:W-:-:S04]  /*3a70*/  ISETP.NE.U32.AND P3, PT, RZ, c[0x0][0x180], PT ;  /* 0x00006000ff007a0c */ /* 0x000fc80003f65070 */
[----:B------:R-:W-:-:S13]  /*3a80*/  ISETP.NE.AND.EX P3, PT, RZ, c[0x0][0x184], PT, P3 ;  /* 0x00006100ff007a0c */ /* 0x000fda0003f65330 */
[----:B------:R-:W-:Y:S05]  /*3a90*/  @P3 BRA `(.L_x_541) ;  /* 0x0000002000003947 */ /* 0x000fea0003800000 */
[----:B------:R-:W-:Y:S05]  /*3aa0*/  @P2 BRA `(.L_x_542) ;  /* 0x0000008000002947 */ /* 0x000fea0003800000 */
[----:B------:R-:W-:Y:S05]  /*3ab0*/  BRA `(.L_x_543) ;  /* 0x0000009000007947 */ /* 0x000fea0003800000 */
.L_x_541:
[----:B-----5:R-:W-:-:S05]  /*3ac0*/  PRMT R52, RZ, 0x7610, R47 ;  /* 0x00007610ff347816 */ /* 0x020fca000000002f */
[----:B------:R-:W-:Y:S01]  /*3ad0*/  FADD.FTZ R143, R52, R143 ;  /* 0x0000008f348f7221 */ /* 0x000fe20000010000 */
[----:B------:R-:W-:Y:S05]  /*3ae0*/  BRA `(.L_x_542) ;  /* 0x0000004000007947 */ /* 0x000fea0003800000 */
.L_x_540:
[----:B-----5:R-:W-:-:S05]  /*3af0*/  PRMT R52, RZ, 0x7610, R51 ;  /* 0x00007610ff347816 */ /* 0x020fca0000000033 */
[----:B------:R-:W-:Y:S01]  /*3b00*/  FADD.FTZ R143, R52, R143 ;  /* 0x0000008f348f7221 */ /* 0x000fe20000010000 */
[----:B------:R-:W-:-:S05]  /*3b10*/  @P3 PRMT R52, RZ, 0x7610, R47 ;  /* 0x00007610ff343816 */ /* 0x000fca000000002f */
[----:B------:R-:W-:-:S05]  /*3b20*/  @P3 FADD.FTZ R143, R52, R143 ;  /* 0x0000008f348f3221 */ /* 0x000fca0000010000 */
.L_x_542:
[----:B------:R-:W-:-:S04]  /*3b30*/  F2FP.BF16.PACK_AB R52, RZ, R143 ;  /* 0x0000008fff34723e */ /* 0x000fc800000010ff */
[----:B------:R-:W-:Y:S02]  /*3b40*/  PRMT R39, R39, 0x5410, R52 ;  /* 0x0000541027277816 */ /* 0x000fe40000000034 */
.L_x_543:
[----:B------:R-:W-:-:S04]  /*3b50*/  @P2 LEA R52, P3, R144, c[0x0][0x188], 0x4 ;  /* 0x0000620090342a11 */ /* 0x000fc800078620ff */
[----:B------:R-:W-:-:S05]  /*3b60*/  @P2 LEA.HI.X R53, R144, c[0x0][0x18c], RZ, 0x4, P3 ;  /* 0x0000630090352a11 */ /* 0x000fca00018f24ff */
[----:B------:R0:W-:Y:S04]  /*3b70*/  @P2 STG.E.128 [R52.64], R36 ;  /* 0x0000002434002986 */ /* 0x0001e8000c101d04 */
.L_x_511:
[----:B------:R-:W-:Y:S05]  /*3b80*/  BSYNC B0 ;  /* 0x0000000000007941 */ /* 0x000fea0003800000 */
.L_x_510:
        /* <DEDUP_REMOVED lines=51> */
.L_x_558:
        /* <DEDUP_REMOVED lines=101> */
.L_x_559:
[C---:B------:R-:W-:Y:S01]  /*4510*/  LOP3.LUT P3, RZ, R35.reuse, 0x1f, RZ, 0xc0, !PT ;  /* 0x0000001f23ff7812 */ /* 0x040fe2000786c0ff */
        /* <DEDUP_REMOVED lines=44> */
[----:B------:R-:W-:Y:S02]  /*47e0*/  FMUL.FTZ R148, R55, R148 ;  /* 0x0000009437947220 */ /* 0x000fe40000410000 */
[----:B--2---:R-:W-:Y:S02]  /*47f0*/  FADD.FTZ R53, R146, R53 ;  /* 0x0000003592357221 */ /* 0x004fe40000010000 */
[----:B------:R-:W-:-:S02]  /*4800*/  FMUL.FTZ R148, R148, R153 ;  /* 0x0000009994947220 */ /* 0x000fc40000410000 */
[C---:B0-----:R-:W-:Y:S02]  /*4810*/  FMUL.FTZ R147, R144.reuse, R147 ;  /* 0x0000009390937220 */ /* 0x041fe40000410000 */
[----:B------:R-:W-:Y:S02]  /*4820*/  FFMA.FTZ R53, R144, R148, R53 ;  /* 0x0000009490357223 */ /* 0x000fe40000010035 */
[----:B------:R-:W-:Y:S01]  /*4830*/  IMAD.MOV.U32 R144, RZ, RZ, c[0x0][0x1e0] ;  /* 0x00007800ff907624 */ /* 0x000fe200078e00ff */
[----:B------:R-:W0:Y:S04]  /*4840*/  SHFL.IDX PT, R145, R147, RZ, 0x1f ;  /* 0x00001fff93917589 */ /* 0x000e2800000e0000 */
[----:B------:R-:W1:Y:S01]  /*4850*/  SHFL.IDX PT, R53, R53, RZ, 0x1f ;  /* 0x00001fff35357589 */ /* 0x000e6200000e0000 */
[C---:B0-----:R-:W-:Y:S01]  /*4860*/  FMUL.FTZ R52, R145.reuse, R145 ;  /* 0x0000009191347220 */ /* 0x041fe20000410000 */
[----:B------:R-:W-:-:S04]  /*4870*/  FSEL R146, R145, RZ, !P3 ;  /* 0x000000ff91927208 */ /* 0x000fc80005800000 */
[----:B------:R-:W-:Y:S01]  /*4880*/  FSEL R55, R52, RZ, P3 ;  /* 0x000000ff34377208 */ /* 0x000fe20001800000 */
[----:B-1----:R-:W-:Y:S01]  /*4890*/  FFMA.FTZ R52, R53, R144, c[0x0][0x228] ;  /* 0x00008a0035347623 */ /* 0x002fe20000010090 */
[----:B------:R-:W-:-:S03]  /*48a0*/  LOP3.LUT P3, RZ, R54, 0x1f, R35, 0xf8, !PT ;  /* 0x0000001f36ff7812 */ /* 0x000fc6000786f823 */
[----:B------:R-:W-:-:S04]  /*48b0*/  FADD.FTZ R144, R52, R55 ;  /* 0x0000003734907221 */ /* 0x000fc80000010000 */
[----:B------:R-:W0:Y:S06]  /*48c0*/  MUFU.RSQ R147, R144 ;  /* 0x0000009000937308 */ /* 0x000e2c0000001400 */
[----:B------:R-:W-:Y:S02]  /*48d0*/  @!P3 IMAD.MOV.U32 R55, RZ, RZ, 0x4 ;  /* 0x00000004ff37b424 */ /* 0x000fe400078e00ff */
[----:B------:R-:W-:Y:S02]  /*48e0*/  @!P3 IMAD.MOV.U32 R53, RZ, RZ, 0x4 ;  /* 0x00000004ff35b424 */ /* 0x000fe400078e00ff */
[----:B------:R-:W-:-:S04]  /*48f0*/  @!P3 IMAD.WIDE R54, R96, R55, c[0x0][0x1a0] ;  /* 0x000068006036b625 */ /* 0x000fc800078e0237 */
[----:B------:R-:W-:Y:S01]  /*4900*/  @!P3 IMAD.WIDE R52, R96, R53, c[0x0][0x1a8] ;  /* 0x00006a006034b625 */ /* 0x000fe200078e0235 */
[----:B------:R1:W-:Y:S04]  /*4910*/  @!P3 STG.E [R54.64], R145 ;  /* 0x000000913600b986 */ /* 0x0003e8000c101904 */
[----:B0-----:R1:W-:Y:S01]  /*4920*/  @!P3 STG.E [R52.64], R147 ;  /* 0x000000933400b986 */ /* 0x0013e2000c101904 */
[----:B------:R-:W-:Y:S05]  /*4930*/  @!P0 BRA `(.L_x_547) ;  /* 0x0000020000008947 */ /* 0x000fea0003800000 */
[--C-:B-1----:R-:W-:Y:S02]  /*4940*/  FADD.FTZ R52, R102, -R146.reuse ;  /* 0x8000009266347221 */ /* 0x102fe40000010000 */
[----:B------:R-:W-:Y:S02]  /*4950*/  FADD.FTZ R54, R110, -R146 ;  /* 0x800000926e367221 */ /* 0x000fe40000010000 */
[----:B------:R-:W-:-:S02]  /*4960*/  FMUL.FTZ R52, R147, R52 ;  /* 0x0000003493347220 */ /* 0x000fc40000410000 */
[----:B------:R-:W-:Y:S02]  /*4970*/  FMUL.FTZ R53, R147, R54 ;  /* 0x0000003693357220 */ /* 0x000fe40000410000 */
[--C-:B------:R-:W-:Y:S02]  /*4980*/  FADD.FTZ R54, R109, -R146.reuse ;  /* 0x800000926d367221 */ /* 0x100fe40000010000 */
[----:B------:R-:W-:Y:S02]  /*4990*/  FADD.FTZ R144, R127, -R146 ;  /* 0x800000927f907221 */ /* 0x000fe40000010000 */
[----:B------:R-:W-:Y:S02]  /*49a0*/  FFMA.FTZ R52, R33, R52, R25 ;  /* 0x0000003421347223 */ /* 0x000fe40000010019 */
[----:B------:R-:W-:Y:S02]  /*49b0*/  FFMA.FTZ R53, R32, R53, R24 ;  /* 0x0000003520357223 */ /* 0x000fe40000010018 */
[----:B------:R-:W-:-:S02]  /*49c0*/  FADD.FTZ R148, R126, -R146 ;  /* 0x800000927e947221 */ /* 0x000fc40000010000 */
[--C-:B------:R-:W-:Y:S01]  /*49d0*/  FADD.FTZ R150, R129, -R146.reuse ;  /* 0x8000009281967221 */ /* 0x100fe20000010000 */
[----:B------:R-:W-:Y:S01]  /*49e0*/  F2FP.BF16.PACK_AB R52, R53, R52 ;  /* 0x000000343534723e */ /* 0x000fe200000010ff */
[--C-:B------:R-:W-:Y:S02]  /*49f0*/  FADD.FTZ R152, R130, -R146.reuse ;  /* 0x8000009282987221 */ /* 0x100fe40000010000 */
[----:B------:R-:W-:Y:S02]  /*4a00*/  FADD.FTZ R154, R139, -R146 ;  /* 0x800000928b9a7221 */ /* 0x000fe40000010000 */
[C---:B------:R-:W-:Y:S02]  /*4a10*/  FMUL.FTZ R54, R147.reuse, R54 ;  /* 0x0000003693367220 */ /* 0x040fe40000410000 */
[C---:B------:R-:W-:Y:S02]  /*4a20*/  FMUL.FTZ R55, R147.reuse, R144 ;  /* 0x0000009093377220 */ /* 0x040fe40000410000 */
[----:B------:R-:W-:-:S02]  /*4a30*/  FMUL.FTZ R148, R147, R148 ;  /* 0x0000009493947220 */ /* 0x000fc40000410000 */
[C---:B------:R-:W-:Y:S02]  /*4a40*/  FMUL.FTZ R145, R147.reuse, R150 ;  /* 0x0000009693917220 */ /* 0x040fe40000410000 */
[C---:B------:R-:W-:Y:S02]  /*4a50*/  FMUL.FTZ R152, R147.reuse, R152 ;  /* 0x0000009893987220 */ /* 0x040fe40000410000 */
[----:B------:R-:W-:Y:S02]  /*4a60*/  FMUL.FTZ R149, R147, R154 ;  /* 0x0000009a93957220 */ /* 0x000fe40000410000 */
[----:B------:R-:W-:Y:S02]  /*4a70*/  FFMA.FTZ R53, R31, R54, R23 ;  /* 0x000000361f357223 */ /* 0x000fe40000010017 */
[----:B------:R-:W-:Y:S02]  /*4a80*/  FFMA.FTZ R54, R30, R55, R22 ;  /* 0x000000371e367223 */ /* 0x000fe40000010016 */
[----:B------:R-:W-:-:S02]  /*4a90*/  FFMA.FTZ R148, R29, R148, R21 ;  /* 0x000000941d947223 */ /* 0x000fc40000010015 */
[----:B------:R-:W-:Y:S01]  /*4aa0*/  FFMA.FTZ R145, R28, R145, R20 ;  /* 0x000000911c917223 */ /* 0x000fe20000010014 */
[----:B------:R-:W-:Y:S01]  /*4ab0*/  F2FP.BF16.PACK_AB R53, R54, R53 ;  /* 0x000000353635723e */ /* 0x000fe200000010ff */
[----:B------:R-:W-:Y:S02]  /*4ac0*/  FFMA.FTZ R55, R27, R152, R19 ;  /* 0x000000981b377223 */ /* 0x000fe40000010013 */
[----:B------:R-:W-:Y:S01]  /*4ad0*/  FFMA.FTZ R144, R26, R149, R18 ;  /* 0x000000951a907223 */ /* 0x000fe20000010012 */
[----:B------:R-:W-:Y:S01]  /*4ae0*/  F2FP.BF16.PACK_AB R54, R145, R148 ;  /* 0x000000949136723e */ /* 0x000fe200000010ff */
[----:B------:R-:W-:-:S03]  /*4af0*/  IMAD.MOV.U32 R150, RZ, RZ, 0x10 ;  /* 0x00000010ff967424 */ /* 0x000fc600078e00ff */
[----:B------:R-:W-:Y:S01]  /*4b00*/  F2FP.BF16.PACK_AB R55, R144, R55 ;  /* 0x000000379037723e */ /* 0x000fe200000010ff */
[C---:B------:R-:W-:Y:S01]  /*4b10*/  IMAD.WIDE.U32 R144, R103.reuse, R150, c[0x0][0x208] ;  /* 0x0000820067907625 */ /* 0x040fe200078e0096 */
[----:B------:R-:W-:-:S04]  /*4b20*/  IADD3 R103, R103, 0x80, RZ ;  /* 0x0000008067677810 */ /* 0x000fc80007ffe0ff */
[----:B------:R0:W-:Y:S03]  /*4b30*/  STG.E.128 [R144.64], R52 ;  /* 0x0000003490007986 */ /* 0x0001e6000c101d04 */
.L_x_547:
[----:B------:R-:W-:Y:S05]  /*4b40*/  BSYNC B0 ;  /* 0x0000000000007941 */ /* 0x000fea0003800000 */
.L_x_546:
[----:B------:R-:W-:Y:S01]  /*4b50*/  ISETP.GE.U32.AND P3, PT, R34, 0x100, PT ;  /* 0x000001002200780c */ /* 0x000fe20003f66070 */
[----:B------:R-:W-:-:S12]  /*4b60*/  BSSY B0, `(.L_x_548) ;  /* 0x0000022000007945 */ /* 0x000fd80003800000 */
[----:B------:R-:W-:Y:S05]  /*4b70*/  @!P3 BRA `(.L_x_549) ;  /* 0x000002000000b947 */ /* 0x000fea0003800000 */
[--C-:B01----:R-:W-:Y:S02]  /*4b80*/  FADD.FTZ R52, R105, -R146.reuse ;  /* 0x8000009269347221 */ /* 0x103fe40000010000 */
[--C-:B------:R-:W-:Y:S02]  /*4b90*/  FADD.FTZ R54, R111, -R146.reuse ;  /* 0x800000926f367221 */ /* 0x100fe40000010000 */
[C---:B------:R-:W-:Y:S02]  /*4ba0*/  FMUL.FTZ R52, R147.reuse, R52 ;  /* 0x0000003493347220 */ /* 0x040fe40000410000 */
[----:B------:R-:W-:Y:S02]  /*4bb0*/  FMUL.FTZ R53, R147, R54 ;  /* 0x0000003693357220 */ /* 0x000fe40000410000 */
[--C-:B------:R-:W-:Y:S02]  /*4bc0*/  FADD.FTZ R54, R112, -R146.reuse ;  /* 0x8000009270367221 */ /* 0x100fe40000010000 */
[----:B------:R-:W-:-:S02]  /*4bd0*/  FADD.FTZ R144, R125, -R146 ;  /* 0x800000927d907221 */ /* 0x000fc40000010000 */
[----:B------:R-:W-:Y:S02]  /*4be0*/  FFMA.FTZ R52, R17, R52, R9 ;  /* 0x0000003411347223 */ /* 0x000fe40000010009 */
[----:B------:R-:W-:Y:S02]  /*4bf0*/  FFMA.FTZ R53, R16, R53, R8 ;  /* 0x0000003510357223 */ /* 0x000fe40000010008 */
[--C-:B------:R-:W-:Y:S02]  /*4c00*/  FADD.FTZ R148, R124, -R146.reuse ;  /* 0x800000927c947221 */ /* 0x100fe40000010000 */
[--C-:B------:R-:W-:Y:S01]  /*4c10*/  FADD.FTZ R150, R131, -R146.reuse ;  /* 0x8000009283967221 */ /* 0x100fe20000010000 */
[----:B------:R-:W-:Y:S01]  /*4c20*/  F2FP.BF16.PACK_AB R52, R53, R52 ;  /* 0x000000343534723e */ /* 0x000fe200000010ff */
[--C-:B------:R-:W-:Y:S02]  /*4c30*/  FADD.FTZ R152, R132, -R146.reuse ;  /* 0x8000009284987221 */ /* 0x100fe40000010000 */
[----:B------:R-:W-:-:S02]  /*4c40*/  FADD.FTZ R154, R140, -R146 ;  /* 0x800000928c9a7221 */ /* 0x000fc40000010000 */
[C---:B------:R-:W-:Y:S02]  /*4c50*/  FMUL.FTZ R54, R147.reuse, R54 ;  /* 0x0000003693367220 */ /* 0x040fe40000410000 */
[C---:B------:R-:W-:Y:S02]  /*4c60*/  FMUL.FTZ R55, R147.reuse, R144 ;  /* 0x0000009093377220 */ /* 0x040fe40000410000 */
        /* <DEDUP_REMOVED lines=17> */
.L_x_549:
[----:B------:R-:W-:Y:S05]  /*4d80*/  BSYNC B0 ;  /* 0x0000000000007941 */ /* 0x000fea0003800000 */
.L_x_548:
[----:B------:R-:W-:Y:S01]  /*4d90*/  ISETP.GE.U32.AND P3, PT, R34, 0x180, PT ;  /* 0x000001802200780c */ /* 0x000fe20003f66070 */
[----:B------:R-:W-:-:S12]  /*4da0*/  BSSY B0, `(.L_x_550) ;  /* 0x0000022000007945 */ /* 0x000fd80003800000 */
[----:B------:R-:W-:Y:S05]  /*4db0*/  @!P3 BRA `(.L_x_551) ;  /* 0x000002000000b947 */ /* 0x000fea0003800000 */
[--C-:B01----:R-:W-:Y:S02]  /*4dc0*/  FADD.FTZ R52, R106, -R146.reuse ;  /* 0x800000926a347221 */ /* 0x103fe40000010000 */
[----:B------:R-:W-:Y:S02]  /*4dd0*/  FADD.FTZ R54, R113, -R146 ;  /* 0x8000009271367221 */ /* 0x000fe40000010000 */
[C---:B------:R-:W-:Y:S02]  /*4de0*/  FMUL.FTZ R52, R147.reuse, R52 ;  /* 0x0000003493347220 */ /* 0x040fe40000410000 */
[----:B------:R-:W-:Y:S02]  /*4df0*/  FMUL.FTZ R54, R147, R54 ;  /* 0x0000003693367220 */ /* 0x000fe40000410000 */
[----:B------:R-:W-:Y:S02]  /*4e00*/  FFMA.FTZ R52, R0, R52, R43 ;  /* 0x0000003400347223 */ /* 0x000fe4000001002b */
[----:B------:R-:W-:-:S02]  /*4e10*/  FFMA.FTZ R53, R60, R54, R65 ;  /* 0x000000363c357223 */ /* 0x000fc40000010041 */
[--C-:B------:R-:W-:Y:S02]  /*4e20*/  FADD.FTZ R148, R122, -R146.reuse ;  /* 0x800000927a947221 */ /* 0x100fe40000010000 */
[--C-:B------:R-:W-:Y:S01]  /*4e30*/  FADD.FTZ R150, R133, -R146.reuse ;  /* 0x8000009285967221 */ /* 0x100fe20000010000 */
[----:B------:R-:W-:Y:S01]  /*4e40*/  F2FP.BF16.PACK_AB R52, R53, R52 ;  /* 0x000000343534723e */ /* 0x000fe200000010ff */
[--C-:B------:R-:W-:Y:S02]  /*4e50*/  FADD.FTZ R54, R114, -R146.reuse ;  /* 0x8000009272367221 */ /* 0x100fe40000010000 */
[--C-:B------:R-:W-:Y:S02]  /*4e60*/  FADD.FTZ R144, R123, -R146.reuse ;  /* 0x800000927b907221 */ /* 0x100fe40000010000 */
        /* <DEDUP_REMOVED lines=21> */
.L_x_551:
[----:B------:R-:W-:Y:S05]  /*4fc0*/  BSYNC B0 ;  /* 0x0000000000007941 */ /* 0x000fea0003800000 */
.L_x_550:
        /* <DEDUP_REMOVED lines=35> */
.L_x_553:
[----:B------:R-:W-:Y:S05]  /*5200*/  BSYNC B0 ;  /* 0x0000000000007941 */ /* 0x000fea0003800000 */
.L_x_552:
[----:B------:R-:W-:Y:S01]  /*5210*/  BSSY B0, `(.L_x_554) ;  /* 0x0000021000007945 */ /* 0x000fe20003800000 */
[----:B------:R-:W-:Y:S05]  /*5220*/  @!P1 BRA `(.L_x_555) ;  /* 0x000001f000009947 */ /* 0x000fea0003800000 */
[--C-:B01----:R-:W-:Y:S02]  /*5230*/  FADD.FTZ R52, R108, -R146.reuse ;  /* 0x800000926c347221 */ /* 0x103fe40000010000 */
[--C-:B------:R-:W-:Y:S02]  /*5240*/  FADD.FTZ R54, R117, -R146.reuse ;  /* 0x8000009275367221 */ /* 0x100fe40000010000 */
[--C-:B------:R-:W-:Y:S02]  /*5250*/  FADD.FTZ R144, R118, -R146.reuse ;  /* 0x8000009276907221 */ /* 0x100fe40000010000 */
[--C-:B------:R-:W-:Y:S02]  /*5260*/  FADD.FTZ R148, R119, -R146.reuse ;  /* 0x8000009277947221 */ /* 0x100fe40000010000 */
[--C-:B------:R-:W-:Y:S02]  /*5270*/  FADD.FTZ R150, R128, -R146.reuse ;  /* 0x8000009280967221 */ /* 0x100fe40000010000 */
[----:B------:R-:W-:-:S02]  /*5280*/  FADD.FTZ R152, R137, -R146 ;  /* 0x8000009289987221 */ /* 0x000fc40000010000 */
[--C-:B------:R-:W-:Y:S02]  /*5290*/  FADD.FTZ R154, R138, -R146.reuse ;  /* 0x800000928a9a7221 */ /* 0x100fe40000010000 */
[----:B------:R-:W-:Y:S02]  /*52a0*/  FADD.FTZ R146, R143, -R146 ;  /* 0x800000928f927221 */ /* 0x000fe40000010000 */
[C---:B------:R-:W-:Y:S02]  /*52b0*/  FMUL.FTZ R52, R147.reuse, R52 ;  /* 0x0000003493347220 */ /* 0x040fe40000410000 */
[C---:B------:R-:W-:Y:S02]  /*52c0*/  FMUL.FTZ R54, R147.reuse, R54 ;  /* 0x0000003693367220 */ /* 0x040fe40000410000 */
[C---:B------:R-:W-:Y:S02]  /*52d0*/  FMUL.FTZ R144, R147.reuse, R144 ;  /* 0x0000009093907220 */ /* 0x040fe40000410000 */
[----:B------:R-:W-:-:S02]  /*52e0*/  FMUL.FTZ R148, R147, R148 ;  /* 0x0000009493947220 */ /* 0x000fc40000410000 */
[C---:B------:R-:W-:Y:S02]  /*52f0*/  FMUL.FTZ R150, R147.reuse, R150 ;  /* 0x0000009693967220 */ /* 0x040fe40000410000 */
[C---:B------:R-:W-:Y:S02]  /*5300*/  FMUL.FTZ R152, R147.reuse, R152 ;  /* 0x0000009893987220 */ /* 0x040fe40000410000 */
[C---:B------:R-:W-:Y:S02]  /*5310*/  FMUL.FTZ R55, R147.reuse, R154 ;  /* 0x0000009a93377220 */ /* 0x040fe40000410000 */
[----:B------:R-:W-:Y:S02]  /*5320*/  FMUL.FTZ R147, R147, R146 ;  /* 0x0000009293937220 */ /* 0x000fe40000410000 */
[----:B------:R-:W-:Y:S02]  /*5330*/  FFMA.FTZ R53, R56, R144, R93 ;  /* 0x0000009038357223 */ /* 0x000fe4000001005d */
[----:B------:R-:W-:-:S02]  /*5340*/  FFMA.FTZ R52, R86, R52, R59 ;  /* 0x0000003456347223 */ /* 0x000fc4000001003b */
[----:B------:R-:W-:Y:S02]  /*5350*/  FFMA.FTZ R55, R58, R55, R100 ;  /* 0x000000373a377223 */ /* 0x000fe40000010064 */
[----:B------:R-:W-:Y:S02]  /*5360*/  FFMA.FTZ R144, R92, R147, R104 ;  /* 0x000000935c907223 */ /* 0x000fe40000010068 */
[----:B------:R-:W-:Y:S02]  /*5370*/  FFMA.FTZ R145, R88, R54, R97 ;  /* 0x0000003658917223 */ /* 0x000fe40000010061 */
[----:B------:R-:W-:Y:S01]  /*5380*/  FFMA.FTZ R150, R57, R150, R98 ;  /* 0x0000009639967223 */ /* 0x000fe20000010062 */
[----:B------:R-:W-:Y:S01]  /*5390*/  F2FP.BF16.PACK_AB R55, R144, R55 ;  /* 0x000000379037723e */ /* 0x000fe200000010ff */
[----:B------:R-:W-:Y:S01]  /*53a0*/  FFMA.FTZ R147, R91, R152, R101 ;  /* 0x000000985b937223 */ /* 0x000fe20000010065 */
[----:B------:R-:W-:Y:S01]  /*53b0*/  F2FP.BF16.PACK_AB R52, R145, R52 ;  /* 0x000000349134723e */ /* 0x000fe200000010ff */
[----:B------:R-:W-:-:S02]  /*53c0*/  FFMA.FTZ R148, R89, R148, R99 ;  /* 0x0000009459947223 */ /* 0x000fc40000010063 */
[----:B------:R-:W-:Y:S01]  /*53d0*/  IMAD.MOV.U32 R146, RZ, RZ, 0x10 ;  /* 0x00000010ff927424 */ /* 0x000fe200078e00ff */
[----:B------:R-:W-:Y:S02]  /*53e0*/  F2FP.BF16.PACK_AB R54, R147, R150 ;  /* 0x000000969336723e */ /* 0x000fe400000010ff */
[----:B------:R-:W-:Y:S01]  /*53f0*/  F2FP.BF16.PACK_AB R53, R148, R53 ;  /* 0x000000359435723e */ /* 0x000fe200000010ff */
[----:B------:R-:W-:-:S05]  /*5400*/  IMAD.WIDE.U32 R144, R103, R146, c[0x0][0x208] ;  /* 0x0000820067907625 */ /* 0x000fca00078e0092 */
[----:B------:R0:W-:Y:S02]  /*5410*/  STG.E.128 [R144.64], R52 ;  /* 0x0000003490007986 */ /* 0x0001e4000c101d04 */
.L_x_555:
[----:B------:R-:W-:Y:S05]  /*5420*/  BSYNC B0 ;  /* 0x0000000000007941 */ /* 0x000fea0003800000 */
.L_x_554:
[----:B------:R-:W-:Y:S02]  /*5430*/  LOP3.LUT P3, RZ, R95, 0xff, RZ, 0xc0, !PT ;  /* 0x000000ff5fff7812 */ /* 0x000fe4000786c0ff */
[----:B------:R-:W-:Y:S02]  /*5440*/  IADD3 R96, R96, c[0x0][0x160], RZ ;  /* 0x0000580060607a10 */ /* 0x000fe40007ffe0ff */
[----:B------:R-:W-:Y:S02]  /*5450*/  SEL R95, RZ, 0x1, P3 ;  /* 0x00000001ff5f7807 */ /* 0x000fe40001800000 */
[----:B------:R-:W-:-:S13]  /*5460*/  ISETP.GE.AND P3, PT, R96, c[0x0][0x164], PT ;  /* 0x0000590060007a0c */ /* 0x000fda0003f66270 */
[----:B01---5:R-:W-:Y:S01]  /*5470*/  @P3 CALL.REL.NOINC `(.L_x_556) ;  /* 0x0000001000003944 */ /* 0x023fe20003c00000 */
[----:B------:R-:W-:Y:S05]  /*5480*/  BRA `(.L_x_557) ;  /* 0xffffb7a000007947 */ /* 0x000fea000383ffff */
.L_x_556:
[----:B------:R-:W-:Y:S05]  /*5490*/  EXIT ;  /* 0x000000000000794d */ /* 0x000fea0003800000 */
.L_x_544:
[----:B------:R-:W-:Y:S01]  /*54a0*/  IMAD.MOV.U32 R53, RZ, RZ, R52 ;  /* 0x000000ffff357224 */ /* 0x000fe200078e0034 */
[----:B------:R-:W-:Y:S01]  /*54b0*/  MOV R54, 0x5500 ;  /* 0x0000550000367802 */ /* 0x000fe20000000f00 */
[----:B------:R-:W-:Y:S02]  /*54c0*/  IMAD.MOV.U32 R148, RZ, RZ, 0x1 ;  /* 0x00000001ff947424 */ /* 0x000fe400078e00ff */
[----:B------:R-:W-:Y:S02]  /*54d0*/  IMAD.MOV.U32 R146, RZ, RZ, 0x1f ;  /* 0x0000001fff927424 */ /* 0x000fe400078e00ff */
[----:B------:R-:W-:Y:S02]  /*54e0*/  IMAD.MOV.U32 R147, RZ, RZ, -0x1 ;  /* 0xffffffffff937424 */ /* 0x000fe400078e00ff */
[----:B-----5:R-:W-:Y:S05]  /*54f0*/  CALL.REL.NOINC `($__internal_2_$__cuda_sm70_shflsync_bfly_p) ;  /* 0x000008b000007944 */ /* 0x020fea0003c00000 */
[----:B01----:R-:W-:Y:S01]  /*5500*/  IMAD.MOV.U32 R53, RZ, RZ, R148 ;  /* 0x000000ffff357224 */ /* 0x003fe200078e0094 */
[----:B------:R-:W-:Y:S05]  /*5510*/  BRA `(.L_x_558) ;  /* 0xffffe9a000007947 */ /* 0x000fea000383ffff */
.L_x_545:
[----:B------:R-:W-:Y:S01]  /*5520*/  IMAD.MOV.U32 R148, RZ, RZ, 0x2 ;  /* 0x00000002ff947424 */ /* 0x000fe200078e00ff */
[----:B------:R-:W-:Y:S01]  /*5530*/  MOV R54, 0x5570 ;  /* 0x0000557000367802 */ /* 0x000fe20000000f00 */
[----:B------:R-:W-:Y:S02]  /*5540*/  IMAD.MOV.U32 R146, RZ, RZ, 0x1f ;  /* 0x0000001fff927424 */ /* 0x000fe400078e00ff */
[----:B------:R-:W-:-:S02]  /*5550*/  IMAD.MOV.U32 R147, RZ, RZ, -0x1 ;  /* 0xffffffffff937424 */ /* 0x000fc400078e00ff */
[----:B0----5:R-:W-:Y:S05]  /*5560*/  CALL.REL.NOINC `($__internal_2_$__cuda_sm70_shflsync_bfly_p) ;  /* 0x0000084000007944 */ /* 0x021fea0003c00000 */
[----:B01----:R-:W-:Y:S01]  /*5570*/  FADD.FTZ R53, R53, R148 ;  /* 0x0000009435357221 */ /* 0x003fe20000010000 */
[----:B------:R-:W-:Y:S01]  /*5580*/  MOV R54, 0x55d0 ;  /* 0x000055d000367802 */ /* 0x000fe20000000f00 */
[----:B------:R-:W-:-:S02]  /*5590*/  IMAD.MOV.U32 R148, RZ, RZ, 0x4 ;  /* 0x00000004ff947424 */ /* 0x000fc400078e00ff */
[----:B------:R-:W-:Y:S02]  /*55a0*/  IMAD.MOV.U32 R146, RZ, RZ, 0x1f ;  /* 0x0000001fff927424 */ /* 0x000fe400078e00ff */
[----:B------:R-:W-:Y:S02]  /*55b0*/  IMAD.MOV.U32 R147, RZ, RZ, -0x1 ;  /* 0xffffffffff937424 */ /* 0x000fe400078e00ff */
[----:B------:R-:W-:Y:S05]  /*55c0*/  CALL.REL.NOINC `($__internal_2_$__cuda_sm70_shflsync_bfly_p) ;  /* 0x000007e000007944 */ /* 0x000fea0003c00000 */
[----:B01----:R-:W-:Y:S01]  /*55d0*/  FADD.FTZ R53, R53, R148 ;  /* 0x0000009435357221 */ /* 0x003fe20000010000 */
[----:B------:R-:W-:Y:S01]  /*55e0*/  MOV R54, 0x5630 ;  /* 0x0000563000367802 */ /* 0x000fe20000000f00 */
[----:B------:R-:W-:Y:S02]  /*55f0*/  IMAD.MOV.U32 R148, RZ, RZ, 0x8 ;  /* 0x00000008ff947424 */ /* 0x000fe400078e00ff */
[----:B------:R-:W-:Y:S02]  /*5600*/  IMAD.MOV.U32 R146, RZ, RZ, 0x1f ;  /* 0x0000001fff927424 */ /* 0x000fe400078e00ff */
[----:B------:R-:W-:Y:S02]  /*5610*/  IMAD.MOV.U32 R147, RZ, RZ, -0x1 ;  /* 0xffffffffff937424 */ /* 0x000fe400078e00ff */
[----:B------:R-:W-:Y:S05]  /*5620*/  CALL.REL.NOINC `($__internal_2_$__cuda_sm70_shflsync_bfly_p) ;  /* 0x0000078000007944 */ /* 0x000fea0003c00000 */
[----:B01----:R-:W-:Y:S01]  /*5630*/  FADD.FTZ R53, R53, R148 ;  /* 0x0000009435357221 */ /* 0x003fe20000010000 */
[----:B------:R-:W-:Y:S01]  /*5640*/  MOV R54, 0x5690 ;  /* 0x0000569000367802 */ /* 0x000fe20000000f00 */
[----:B------:R-:W-:-:S02]  /*5650*/  IMAD.MOV.U32 R148, RZ, RZ, 0x10 ;  /* 0x00000010ff947424 */ /* 0x000fc400078e00ff */
[----:B------:R-:W-:Y:S02]  /*5660*/  IMAD.MOV.U32 R146, RZ, RZ, 0x1f ;  /* 0x0000001fff927424 */ /* 0x000fe400078e00ff */
[----:B------:R-:W-:Y:S02]  /*5670*/  IMAD.MOV.U32 R147, RZ, RZ, -0x1 ;  /* 0xffffffffff937424 */ /* 0x000fe400078e00ff */
[----:B------:R-:W-:Y:S05]  /*5680*/  CALL.REL.NOINC `($__internal_2_$__cuda_sm70_shflsync_bfly_p) ;  /* 0x0000072000007944 */ /* 0x000fea0003c00000 */
[----:B01----:R-:W-:Y:S02]  /*5690*/  FADD.FTZ R53, R53, R148 ;  /* 0x0000009435357221 */ /* 0x003fe40000010000 */
[----:B------:R-:W-:Y:S02]  /*56a0*/  IMAD.MOV.U32 R148, RZ, RZ, 0x1 ;  /* 0x00000001ff947424 */ /* 0x000fe400078e00ff */
[----:B------:R-:W-:Y:S02]  /*56b0*/  FMUL.FTZ R52, R90, R53 ;  /* 0x000000355a347220 */ /* 0x000fe40000410000 */
[----:B------:R-:W-:Y:S02]  /*56c0*/  IMAD.MOV.U32 R147, RZ, RZ, -0x1 ;  /* 0xffffffffff937424 */ /* 0x000fe400078e00ff */
        /* <DEDUP_REMOVED lines=92> */
[----:B------:R-:W-:Y:S02]  /*5c90*/  IMAD.MOV.U32 R148, RZ, RZ, 0x4 ;  /* 0x00000004ff947424 */ /* 0x000fe400078e00ff */
[----:B------:R-:W-:-:S02]  /*5ca0*/  IMAD.MOV.U32 R146, RZ, RZ, 0x1f ;  /* 0x0000001fff927424 */ /* 0x000fc400078e00ff */
        /* <DEDUP_REMOVED lines=8> */
[----:B-1----:R-:W-:Y:S01]  /*5d30*/  FADD.FTZ R145, R53, R148 ;  /* 0x0000009435917221 */ /* 0x002fe20000010000 */
[----:B------:R-:W-:Y:S01]  /*5d40*/  MOV R54, 0x5da0 ;  /* 0x00005da000367802 */ /* 0x000fe20000000f00 */
[----:B------:R-:W-:Y:S02]  /*5d50*/  IMAD.MOV.U32 R148, RZ, RZ, 0x10 ;  /* 0x00000010ff947424 */ /* 0x000fe400078e00ff */
[----:B0-----:R-:W-:-:S02]  /*5d60*/  IMAD.MOV.U32 R146, RZ, RZ, 0x1f ;  /* 0x0000001fff927424 */ /* 0x001fc400078e00ff */
[----:B------:R-:W-:Y:S02]  /*5d70*/  IMAD.MOV.U32 R147, RZ, RZ, -0x1 ;  /* 0xffffffffff937424 */ /* 0x000fe400078e00ff */
[----:B------:R-:W-:Y:S02]  /*5d80*/  IMAD.MOV.U32 R53, RZ, RZ, R145 ;  /* 0x000000ffff357224 */ /* 0x000fe400078e0091 */
[----:B------:R-:W-:Y:S05]  /*5d90*/  CALL.REL.NOINC `($__internal_2_$__cuda_sm70_shflsync_bfly_p) ;  /* 0x0000001000007944 */ /* 0x000fea0003c00000 */
[----:B01----:R-:W-:Y:S05]  /*5da0*/  BRA `(.L_x_559) ;  /* 0xffffe76000007947 */ /* 0x003fea000383ffff */
        .weak           $__internal_2_$__cuda_sm70_shflsync_bfly_p
        .type           $__internal_2_$__cuda_sm70_shflsync_bfly_p,@function
        .size           $__internal_2_$__cuda_sm70_shflsync_bfly_p,(.L_x_32942 - $__internal_2_$__cuda_sm70_shflsync_bfly_p)
$__internal_2_$__cuda_sm70_shflsync_bfly_p:
[----:B------:R-:W-:Y:S01]  /*5db0*/  IMAD.MOV.U32 R55, RZ, RZ, 0x0 ;  /* 0x00000000ff377424 */ /* 0x000fe200078e00ff */
[----:B------:R-:W-:Y:S04]  /*5dc0*/  WARPSYNC R147 ;  /* 0x0000009300007348 */ /* 0x000fe80003800000 */
[----:B------:R0:W1:Y:S01]  /*5dd0*/  SHFL.BFLY PT, R148, R53, R148, R146 ;  /* 0x0c00009435947389 */ /* 0x00006200000e0092 */
[----:B------:R-:W-:Y:S05]  /*5de0*/  RET.REL.NODEC R54 `(_ZN10layer_norm31ln_parallel_residual_fwd_kernelINS_13Kernel_traitsI13__nv_bfloat16S2_S2_S2_fjLj5120ELj1ELj1ELj4ELj16ENS_18Kernel_traits_baseILj5120ES2_S2_S2_S2_fjLj128EEEEELb0ELb1ELb0EEEvNS_9FwdParamsE) ;  /* 0xffffa21036007950 */ /* 0x000fea0003c3ffff */
.L_x_560:
        /* <DEDUP_REMOVED lines=9> */
.L_x_32942:


//--------------------- .text._ZN10layer_norm31ln_parallel_residual_fwd_kernelINS_13Kernel_traitsI13__nv_bfloat16S2_S2_S2_fjLj5120ELj1ELj1ELj4ELj16ENS_18Kernel_traits_baseILj5120ES2_S2_S2_S2_fjLj128EEEEELb0ELb1ELb1EEEvNS_9FwdParamsE --------------------------
	.section	.text._ZN10layer_norm31ln_parallel_residual_fwd_kernelINS_13Kernel_traitsI13__nv_bfloat16S2_S2_S2_fjLj5120ELj1ELj1ELj4ELj16ENS_18Kernel_traits_baseILj5120ES2_S2_S2_S2_fjLj128EEEEELb0ELb1ELb1EEEvNS_9FwdParamsE,"ax",@progbits
	.sectioninfo	@"SHI_REGISTERS=168"
	.align	128
        .global         _ZN10layer_norm31ln_parallel_residual_fwd_kernelINS_13Kernel_traitsI13__nv_bfloat16S2_S2_S2_fjLj5120ELj1ELj1ELj4ELj16ENS_18Kernel_traits_baseILj5120ES2_S2_S2_S2_fjLj128EEEEELb0ELb1ELb1EEEvNS_9FwdParamsE
        .type           _ZN10layer_norm31ln_parallel_residual_fwd_kernelINS_13Kernel_traitsI13__nv_bfloat16S2_S2_S2_fjLj5120ELj1ELj1ELj4ELj16ENS_18Kernel_traits_baseILj5120ES2_S2_S2_S2_fjLj128EEEEELb0ELb1ELb1EEEvNS_9FwdParamsE,@function
        .size           _ZN10layer_norm31ln_parallel_residual_fwd_kernelINS_13Kernel_traitsI13__nv_bfloat16S2_S2_S2_fjLj5120ELj1ELj1ELj4ELj16ENS_18Kernel_traits_baseILj5120ES2_S2_S2_S2_fjLj128EEEEELb0ELb1ELb1EEEvNS_9FwdParamsE,(.L_x_32943 - _ZN10layer_norm31ln_parallel_residual_fwd_kernelINS_13Kernel_traitsI13__nv_bfloat16S2_S2_S2_fjLj5120ELj1ELj1ELj4ELj16ENS_18Kernel_traits_baseILj5120ES2_S2_S2_S2_fjLj128EEEEELb0ELb1ELb1EEEvNS_9FwdParamsE)
        .other          _ZN10layer_norm31ln_parallel_residual_fwd_kernelINS_13Kernel_traitsI13__nv_bfloat16S2_S2_S2_fjLj5120ELj1ELj1ELj4ELj16ENS_18Kernel_traits_baseILj5120ES2_S2_S2_S2_fjLj128EEEEELb0ELb1ELb1EEEvNS_9FwdParamsE,@"STO_CUDA_ENTRY STV_DEFAULT"
_ZN10layer_norm31ln_parallel_residual_fwd_kernelINS_13Kernel_traitsI13__nv_bfloat16S2_S2_S2_fjLj5120ELj1ELj1ELj4ELj16ENS_18Kernel_traits_baseILj5120ES2_S2_S2_S2_fjLj128EEEEELb0ELb1ELb1EEEvNS_9FwdParamsE:
.text._ZN10layer_norm31ln_parallel_residual_fwd_kernelINS_13Kernel_traitsI13__nv_bfloat16S2_S2_S2_fjLj5120ELj1ELj1ELj4ELj16ENS_18Kernel_traits_baseILj5120ES2_S2_S2_S2_fjLj128EEEEELb0ELb1ELb1EEEvNS_9FwdParamsE:
[----:B------:R-:W-:Y:S02]  /*0000*/  IMAD.MOV.U32 R1, RZ, RZ, c[0x0][0x28] ;  /* 0x00000a00ff017624 */ /* 0x000fe400078e00ff */
[----:B------:R-:W0:Y:S01]  /*0010*/  S2R R0, SR_TID.X ;  /* 0x0000000000007919 */ /* 0x000e220000002100 */
[----:B------:R-:W-:Y:S01]  /*0020*/  ISETP.NE.U32.AND P1, PT, RZ, c[0x0][0x218], PT ;  /* 0x00008600ff007a0c */ /* 0x000fe20003f25070 */
[----:B------:R-:W-:-:S03]  /*0030*/  ULDC.64 UR4, c[0x0][0x118] ;  /* 0x0000460000047ab9 */ /* 0x000fc60000000a00 */
[----:B------:R-:W-:Y:S01]  /*0040*/  ISETP.NE.AND.EX P1, PT, RZ, c[0x0][0x21c], PT, P1 ;  /* 0x00008700ff007a0c */ /* 0x000fe20003f25310 */
[----:B0-----:R-:W-:-:S05]  /*0050*/  IMAD.SHL.U32 R2, R0, 0x10, RZ ;  /* 0x0000001000027824 */ /* 0x001fca00078e00ff */
[----:B------:R-:W-:-:S04]  /*0060*/  LOP3.LUT R2, R2, 0x7f0, RZ, 0xc0, !PT ;  /* 0x000007f002027812 */ /* 0x000fc800078ec0ff */
[----:B------:R-:W-:-:S05]  /*0070*/  IADD3 R4, P0, R2, c[0x0][0x218], RZ ;  /* 0x0000860002047a10 */ /* 0x000fca0007f1e0ff */
[----:B------:R-:W-:-:S05]  /*0080*/  IMAD.X R5, RZ, RZ, c[0x0][0x21c], P0 ;  /* 0x00008700ff057624 */ /* 0x000fca00000e06ff */
[----:B------:R0:W5:Y:S04]  /*0090*/  @P1 LDG.E.128 R36, [R4.64] ;  /* 0x0000000404241981 */ /* 0x000168000c1e1d00 */
[----:B------:R0:W5:Y:S04]  /*00a0*/  @P1 LDG.E.128 R40, [R4.64+0x800] ;  /* 0x0008000404281981 */ /* 0x000168000c1e1d00 */
[----:B------:R0:W5:Y:S01]  /*00b0*/  @P1 LDG.E.128 R32, [R4.64+0x1000] ;  /* 0x0010000404201981 */ /* 0x000162000c1e1d00 */
[----:B------:R-:W1:Y:S03]  /*00c0*/  S2UR UR6, SR_CTAID.X ;  /* 0x00000000000679c3 */ /* 0x000e660000002500 */
[----:B------:R0:W5:Y:S04]  /*00d0*/  @P1 LDG.E.128 R28, [R4.64+0x1800] ;  /* 0x00180004041c1981 */ /* 0x000168000c1e1d00 */
[----:B------:R0:W5:Y:S01]  /*00e0*/  @P1 LDG.E.128 R24, [R4.64+0x2000] ;  /* 0x0020000404181981 */ /* 0x000162000c1e1d00 */
[----:B------:R-:W-:-:S02]  /*00f0*/  SHF.R.U32.HI R93, RZ, 0x7, R0 ;  /* 0x00000007ff5d7819 */ /* 0x000fc40000011600 */
[----:B------:R-:W-:-:S04]  /*0100*/  IADD3 R2, P2, R2, c[0x0][0x1b0], RZ ;  /* 0x00006c0002027a10 */ /* 0x000fc80007f5e0ff */
[----:B------:R-:W-:Y:S02]  /*0110*/  IADD3.X R3, RZ, c[0x0][0x1b4], RZ, P2, !PT ;  /* 0x00006d00ff037a10 */ /* 0x000fe400017fe4ff */
[----:B-1----:R-:W-:-:S04]  /*0120*/  IADD3 R94, R93, UR6, RZ ;  /* 0x000000065d5e7c10 */ /* 0x002fc8000fffe0ff */
[----:B------:R-:W-:-:S13]  /*0130*/  ISETP.GE.AND P0, PT, R94, c[0x0][0x164], PT ;  /* 0x000059005e007a0c */ /* 0x000fda0003f06270 */
[----:B------:R-:W-:Y:S05]  /*0140*/  @P0 EXIT ;  /* 0x000000000000094d */ /* 0x000fea0003800000 */
[----:B0-----:R0:W2:Y:S04]  /*0150*/  LDG.E.128 R20, [R2.64+0x2000] ;  /* 0x0020000402147981 */ /* 0x0010a8000c1e1d00 */
[----:B------:R0:W3:Y:S01]  /*0160*/  LDG.E.128 R16, [R2.64+0x1800] ;  /* 0x0018000402107981 */ /* 0x0000e2000c1e1d00 */
        /* <DEDUP_REMOVED lines=12> */
[----:B------:R-:W-:Y:S01]  /*0230*/  IMAD.MOV.U32 R44, RZ, RZ, c[0x0][0x184] ;  /* 0x00006100ff2c7624 */ /* 0x000fe200078e00ff */
[----:B------:R-:W-:Y:S01]  /*0240*/  SHF.R.U32.HI R91, RZ, 0x5, R0 ;  /* 0x00000005ff5b7819 */ /* 0x000fe20000011600 */
[----:B------:R0:W5:Y:S01]  /*0250*/  LDG.E.128 R12, [R2.64] ;  /* 0x00000004020c7981 */ /* 0x000162000c1e1d00 */
[--C-:B------:R-:W-:Y:S01]  /*0260*/  PRMT R52, RZ, 0x5410, R37.reuse ;  /* 0x00005410ff347816 */ /* 0x100fe20000000025 */
[----:B------:R-:W-:Y:S01]  /*0270*/  IMAD.MOV.U32 R90, RZ, RZ, 0x1 ;  /* 0x00000001ff5a7424 */ /* 0x000fe200078e00ff */
[----:B------:R-:W-:Y:S01]  /*0280*/  LOP3.LUT P0, RZ, R44, c[0x0][0x17c], RZ, 0xfc, P0 ;  /* 0x00005f002cff7a12 */ /* 0x000fe2000000fcff */
[----:B------:R0:W5:Y:S01]  /*0290*/  LDG.E.128 R8, [R2.64+0x800] ;  /* 0x0008000402087981 */ /* 0x000162000c1e1d00 */
[----:B------:R-:W-:-:S02]  /*02a0*/  PRMT R53, RZ, 0x7610, R37 ;  /* 0x00007610ff357816 */ /* 0x000fc40000000025 */
[--C-:B------:R-:W-:Y:S01]  /*02b0*/  PRMT R54, RZ, 0x5410, R38.reuse ;  /* 0x00005410ff367816 */ /* 0x100fe20000000026 */
[----:B------:R0:W5:Y:S01]  /*02c0*/  LDG.E.128 R4, [R2.64+0x1000] ;  /* 0x0010000402047981 */ /* 0x000162000c1e1d00 */
[----:B------:R-:W-:Y:S01]  /*02d0*/  PRMT R55, RZ, 0x7610, R38 ;  /* 0x00007610ff377816 */ /* 0x000fe20000000026 */
[----:B------:R-:W-:Y:S01]  /*02e0*/  ULDC.U8 UR6, c[0x0][0x1f0] ;  /* 0x00007c0000067ab9 */ /* 0x000fe20000000000 */
[--C-:B------:R-:W-:Y:S02]  /*02f0*/  PRMT R56, RZ, 0x5410, R39.reuse ;  /* 0x00005410ff387816 */ /* 0x100fe40000000027 */
[----:B------:R-:W-:Y:S02]  /*0300*/  PRMT R57, RZ, 0x7610, R39 ;  /* 0x00007610ff397816 */ /* 0x000fe40000000027 */
[--C-:B------:R-:W-:Y:S02]  /*0310*/  PRMT R58, RZ, 0x5410, R40.reuse ;  /* 0x00005410ff3a7816 */ /* 0x100fe40000000028 */
[----:B------:R-:W-:-:S02]  /*0320*/  PRMT R59, RZ, 0x7610, R40 ;  /* 0x00007610ff3b7816 */ /* 0x000fc40000000028 */
[--C-:B0-----:R-:W-:Y:S02]  /*0330*/  PRMT R2, RZ, 0x5410, R36.reuse ;  /* 0x00005410ff027816 */ /* 0x101fe40000000024 */
        /* <DEDUP_REMOVED lines=31> */
[----:B------:R-:W-:Y:S02]  /*0530*/  LEA R93, R93, 0x4, 0x2 ;  /* 0x000000045d5d7811 */ /* 0x000fe400078e10ff */
[----:B------:R-:W-:Y:S02]  /*0540*/  LOP3.LUT R92, R0, 0x1f, RZ, 0xc0, !PT ;  /* 0x0000001f005c7812 */ /* 0x000fe400078ec0ff */
[----:B------:R-:W-:Y:S02]  /*0550*/  LOP3.LUT R91, R91, 0x3, RZ, 0xc0, !PT ;  /* 0x000000035b5b7812 */ /* 0x000fe400078ec0ff */
[----:B--2---:R-:W-:-:S02]  /*0560*/  PRMT R89, RZ, 0x5410, R20 ;  /* 0x00005410ff597816 */ /* 0x004fc40000000014 */
[--C-:B------:R-:W-:Y:S02]  /*0570*/  PRMT R97, RZ, 0x5410, R21.reuse ;  /* 0x00005410ff617816 */ /* 0x100fe40000000015 */
[--C-:B------:R-:W-:Y:S02]  /*0580*/  PRMT R96, RZ, 0x5410, R22.reuse ;  /* 0x00005410ff607816 */ /* 0x100fe40000000016 */
[----:B------:R-:W-:Y:S02]  /*0590*/  PRMT R99, RZ, 0x7610, R22 ;  /* 0x00007610ff637816 */ /* 0x000fe40000000016 */
[----:B------:R-:W-:Y:S02]  /*05a0*/  PRMT R20, RZ, 0x7610, R20 ;  /* 0x00007610ff147816 */ /* 0x000fe40000000014 */
[----:B------:R-:W-:Y:S02]  /*05b0*/  PRMT R21, RZ, 0x7610, R21 ;  /* 0x00007610ff157816 */ /* 0x000fe40000000015 */
[----:B---3--:R-:W-:-:S02]  /*05c0*/  PRMT R22, RZ, 0x7610, R18 ;  /* 0x00007610ff167816 */ /* 0x008fc40000000012 */
.L_x_724:
[----:B------:R-:W0:Y:S01]  /*05d0*/  S2R R44, SR_TID.X ;  /* 0x00000000002c7919 */ /* 0x000e220000002100 */
[----:B------:R-:W-:Y:S01]  /*05e0*/  IMAD R36, R94, c[0x0][0x168], RZ ;  /* 0x00005a005e247a24 */ /* 0x000fe200078e02ff */
[----:B------:R-:W-:Y:S01]  /*05f0*/  ISETP.NE.U32.AND P1, PT, RZ, c[0x0][0x178], PT ;  /* 0x00005e00ff007a0c */ /* 0x000fe20003f25070 */
[----:B------:R-:W-:Y:S01]  /*0600*/  HFMA2.MMA R127, -RZ, RZ, 0, 9.5367431640625e-07 ;  /* 0x00000010ff7f7435 */ /* 0x000fe200000001ff */
[----:B------:R-:W-:-:S02]  /*0610*/  ISETP.NE.U32.AND P2, PT, RZ, c[0x0][0x180], PT ;  /* 0x00006000ff007a0c */ /* 0x000fc40003f45070 */
[----:B------:R-:W-:Y:S02]  /*0620*/  SHF.R.S32.HI R37, RZ, 0x1f, R36 ;  /* 0x0000001fff257819 */ /* 0x000fe40000011424 */
[----:B------:R-:W-:Y:S02]  /*0630*/  ISETP.NE.AND.EX P1, PT, RZ, c[0x0][0x17c], PT, P1 ;  /* 0x00005f00ff007a0c */ /* 0x000fe40003f25310 */
[----:B------:R-:W-:Y:S02]  /*0640*/  ISETP.NE.AND.EX P2, PT, RZ, c[0x0][0x184], PT, P2 ;  /* 0x00006100ff007a0c */ /* 0x000fe40003f45320 */
[----:B------:R-:W-:Y:S02]  /*0650*/  LEA.HI R37, R37, R36, RZ, 0x3 ;  /* 0x0000002425257211 */ /* 0x000fe400078f18ff */
[----:B0-----:R-:W-:-:S04]  /*0660*/  LOP3.LUT R48, R44, 0x7f, RZ, 0xc0, !PT ;  /* 0x0000007f2c307812 */ /* 0x001fc800078ec0ff */
[----:B------:R-:W-:-:S04]  /*0670*/  LEA.HI.SX32 R48, R37, R48, 0x1d ;  /* 0x0000003025307211 */ /* 0x000fc800078feaff */
[C---:B------:R-:W-:Y:S01]  /*0680*/  @P1 LEA R40, P3, R48.reuse, c[0x0][0x178], 0x4 ;  /* 0x00005e0030281a11 */ /* 0x040fe200078620ff */
[C---:B------:R-:W-:Y:S01]  /*0690*/  IMAD.WIDE.U32 R36, R48.reuse, R127, c[0x0][0x170] ;  /* 0x00005c0030247625 */ /* 0x040fe200078e007f */
[C---:B------:R-:W-:Y:S02]  /*06a0*/  @P2 LEA R42, P4, R48.reuse, c[0x0][0x180], 0x4 ;  /* 0x00006000302a2a11 */ /* 0x040fe400078820ff */
[C---:B------:R-:W-:Y:S02]  /*06b0*/  @P1 LEA.HI.X R41, R48.reuse, c[0x0][0x17c], RZ, 0x4, P3 ;  /* 0x00005f0030291a11 */ /* 0x040fe400018f24ff */
[----:B------:R-:W-:Y:S01]  /*06c0*/  @P2 LEA.HI.X R43, R48, c[0x0][0x184], RZ, 0x4, P4 ;  /* 0x00006100302b2a11 */ /* 0x000fe200020f24ff */
[----:B------:R-:W2:Y:S04]  /*06d0*/  LDG.E.128 R36, [R36.64] ;  /* 0x0000000424247981 */ /* 0x000ea8000c1e1d00 */
[----:B-----5:R0:W5:Y:S04]  /*06e0*/  @P1 LDG.E.128 R24, [R40.64] ;  /* 0x0000000428181981 */ /* 0x020168000c1e1d00 */
        /* <DEDUP_REMOVED lines=10> */
.L_x_562:
[----:B-----5:R-:W-:-:S05]  /*0790*/  PRMT R40, RZ, 0x5410, R28 ;  /* 0x00005410ff287816 */ /* 0x020fca000000001c */
[----:B------:R-:W-:Y:S01]  /*07a0*/  FADD.FTZ R45, R45, R40 ;  /* 0x000000282d2d7221 */ /* 0x000fe20000010000 */
[----:B------:R-:W-:Y:S05]  /*07b0*/  BRA `(.L_x_563) ;  /* 0x0000004000007947 */ /* 0x000fea0003800000 */
.L_x_561:
[----:B0----5:R-:W-:-:S05]  /*07c0*/  PRMT R40, RZ, 0x5410, R24 ;  /* 0x00005410ff287816 */ /* 0x021fca0000000018 */
[----:B------:R-:W-:Y:S01]  /*07d0*/  FADD.FTZ R45, R45, R40 ;  /* 0x000000282d2d7221 */ /* 0x000fe20000010000 */
[----:B------:R-:W-:-:S05]  /*07e0*/  @P2 PRMT R40, RZ, 0x5410, R28 ;  /* 0x00005410ff282816 */ /* 0x000fca000000001c */
[----:B------:R-:W-:-:S05]  /*07f0*/  @P2 FADD.FTZ R45, R45, R40 ;  /* 0x000000282d2d2221 */ /* 0x000fca0000010000 */
.L_x_563:
[----:B------:R-:W-:-:S04]  /*0800*/  F2FP.BF16.PACK_AB R40, RZ, R45 ;  /* 0x0000002dff28723e */ /* 0x000fc800000010ff */
[----:B------:R-:W-:Y:S02]  /*0810*/  PRMT R32, R40, 0x7610, R32 ;  /* 0x0000761028207816 */ /* 0x000fe40000000020 */
.L_x_564:
[----:B------:R-:W-:Y:S01]  /*0820*/  PRMT R49, RZ, 0x7610, R36 ;  /* 0x00007610ff317816 */ /* 0x000fe20000000024 */
[----:B------:R-:W-:Y:S05]  /*0830*/  @P3 BRA `(.L_x_565) ;  /* 0x0000008000003947 */ /* 0x000fea0003800000 */
[----:B------:R-:W-:-:S04]  /*0840*/  ISETP.NE.U32.AND P4, PT, RZ, c[0x0][0x180], PT ;  /* 0x00006000ff007a0c */ /* 0x000fc80003f85070 */
[----:B------:R-:W-:-:S13]  /*0850*/  ISETP.NE.AND.EX P4, PT, RZ, c[0x0][0x184], PT, P4 ;  /* 0x00006100ff007a0c */ /* 0x000fda0003f85340 */
[----:B------:R-:W-:Y:S05]  /*0860*/  @P4 BRA `(.L_x_566) ;  /* 0x0000002000004947 */ /* 0x000fea0003800000 */
[----:B------:R-:W-:Y:S05]  /*0870*/  @P0 BRA `(.L_x_567) ;  /* 0x0000008000000947 */ /* 0x000fea0003800000 */
[----:B------:R-:W-:Y:S05]  /*0880*/  BRA `(.L_x_568) ;  /* 0x0000009000007947 */ /* 0x000fea0003800000 */
.L_x_566:
[----:B-----5:R-:W-:-:S05]  /*0890*/  PRMT R36, RZ, 0x7610, R28 ;  /* 0x00007610ff247816 */ /* 0x020fca000000001c */
[----:B------:R-:W-:Y:S01]  /*08a0*/  FADD.FTZ R49, R49, R36 ;  /* 0x0000002431317221 */ /* 0x000fe20000010000 */
[----:B------:R-:W-:Y:S05]  /*08b0*/  BRA `(.L_x_567) ;  /* 0x0000004000007947 */ /* 0x000fea0003800000 */
.L_x_565:
[----:B-----5:R-:W-:-:S05]  /*08c0*/  PRMT R36, RZ, 0x7610, R24 ;  /* 0x00007610ff247816 */ /* 0x020fca0000000018 */
[----:B------:R-:W-:Y:S01]  /*08d0*/  FADD.FTZ R49, R49, R36 ;  /* 0x0000002431317221 */ /* 0x000fe20000010000 */
[----:B------:R-:W-:-:S05]  /*08e0*/  @P2 PRMT R36, RZ, 0x7610, R28 ;  /* 0x00007610ff242816 */ /* 0x000fca000000001c */
[----:B------:R-:W-:-:S05]  /*08f0*/  @P2 FADD.FTZ R49, R49, R36 ;  /* 0x0000002431312221 */ /* 0x000fca0000010000 */
.L_x_567:
[----:B------:R-:W-:-:S04]  /*0900*/  F2FP.BF16.PACK_AB R36, RZ, R49 ;  /* 0x00000031ff24723e */ /* 0x000fc800000010ff */
[----:B------:R-:W-:Y:S02]  /*0910*/  PRMT R32, R32, 0x5410, R36 ;  /* 0x0000541020207816 */ /* 0x000fe40000000024 */
.L_x_568:
[----:B------:R-:W-:Y:S01]  /*0920*/  PRMT R47, RZ, 0x5410, R37 ;  /* 0x00005410ff2f7816 */ /* 0x000fe20000000025 */
[----:B------:R-:W-:Y:S05]  /*0930*/  @P3 BRA `(.L_x_569) ;  /* 0x0000008000003947 */ /* 0x000fea0003800000 */
[----:B------:R-:W-:-:S04]  /*0940*/  ISETP.NE.U32.AND P4, PT, RZ, c[0x0][0x180], PT ;  /* 0x00006000ff007a0c */ /* 0x000fc80003f85070 */
[----:B------:R-:W-:-:S13]  /*0950*/  ISETP.NE.AND.EX P4, PT, RZ, c[0x0][0x184], PT, P4 ;  /* 0x00006100ff007a0c */ /* 0x000fda0003f85340 */
[----:B------:R-:W-:Y:S05]  /*0960*/  @P4 BRA `(.L_x_570) ;  /* 0x0000002000004947 */ /* 0x000fea0003800000 */
[----:B------:R-:W-:Y:S05]  /*0970*/  @P0 BRA `(.L_x_571) ;  /* 0x0000008000000947 */ /* 0x000fea0003800000 */
[----:B------:R-:W-:Y:S05]  /*0980*/  BRA `(.L_x_572) ;  /* 0x0000009000007947 */ /* 0x000fea0003800000 */
.L_x_570:
[----:B-----5:R-:W-:-:S05]  /*0990*/  PRMT R36, RZ, 0x5410, R29 ;  /* 0x00005410ff247816 */ /* 0x020fca000000001d */
[----:B------:R-:W-:Y:S01]  /*09a0*/  FADD.FTZ R47, R47, R36 ;  /* 0x000000242f2f7221 */ /* 0x000fe20000010000 */
[----:B------:R-:W-:Y:S05]  /*09b0*/  BRA `(.L_x_571) ;  /* 0x0000004000007947 */ /* 0x000fea0003800000 */
.L_x_569:
[----:B-----5:R-:W-:-:S05]  /*09c0*/  PRMT R36, RZ, 0x5410, R25 ;  /* 0x00005410ff247816 */ /* 0x020fca0000000019 */
[----:B------:R-:W-:Y:S01]  /*09d0*/  FADD.FTZ R47, R47, R36 ;  /* 0x000000242f2f7221 */ /* 0x000fe20000010000 */
[----:B------:R-:W-:-:S05]  /*09e0*/  @P2 PRMT R36, RZ, 0x5410, R29 ;  /* 0x00005410ff242816 */ /* 0x000fca000000001d */
[----:B------:R-:W-:-:S05]  /*09f0*/  @P2 FADD.FTZ R47, R47, R36 ;  /* 0x000000242f2f2221 */ /* 0x000fca0000010000 */
.L_x_571:
[----:B------:R-:W-:-:S04]  /*0a00*/  F2FP.BF16.PACK_AB R36, RZ, R47 ;  /* 0x0000002fff24723e */ /* 0x000fc800000010ff */
[----:B------:R-:W-:Y:S02]  /*0a10*/  PRMT R33, R36, 0x7610, R33 ;  /* 0x0000761024217816 */ /* 0x000fe40000000021 */
.L_x_572:
[----:B------:R-:W-:Y:S01]  /*0a20*/  PRMT R101, RZ, 0x7610, R37 ;  /* 0x00007610ff657816 */ /* 0x000fe20000000025 */
[----:B------:R-:W-:Y:S05]  /*0a30*/  @P3 BRA `(.L_x_573) ;  /* 0x0000008000003947 */ /* 0x000fea0003800000 */
[----:B------:R-:W-:-:S04]  /*0a40*/  ISETP.NE.U32.AND P4, PT, RZ, c[0x0][0x180], PT ;  /* 0x00006000ff007a0c */ /* 0x000fc80003f85070 */
[----:B------:R-:W-:-:S13]  /*0a50*/  ISETP.NE.AND.EX P4, PT, RZ, c[0x0][0x184], PT, P4 ;  /* 0x00006100ff007a0c */ /* 0x000fda0003f85340 */
[----:B------:R-:W-:Y:S05]  /*0a60*/  @P4 BRA `(.L_x_574) ;  /* 0x0000002000004947 */ /* 0x000fea0003800000 */
[----:B------:R-:W-:Y:S05]  /*0a70*/  @P0 BRA `(.L_x_575) ;  /* 0x0000008000000947 */ /* 0x000fea0003800000 */
[----:B------:R-:W-:Y:S05]  /*0a80*/  BRA `(.L_x_576) ;  /* 0x0000009000007947 */ /* 0x000fea0003800000 */
.L_x_574:
[----:B-----5:R-:W-:-:S05]  /*0a90*/  PRMT R36, RZ, 0x7610, R29 ;  /* 0x00007610ff247816 */ /* 0x020fca000000001d */
[----:B------:R-:W-:Y:S01]  /*0aa0*/  FADD.FTZ R101, R101, R36 ;  /* 0x0000002465657221 */ /* 0x000fe20000010000 */
[----:B------:R-:W-:Y:S05]  /*0ab0*/  BRA `(.L_x_575) ;  /* 0x0000004000007947 */ /* 0x000fea0003800000 */
.L_x_573:
[----:B-----5:R-:W-:-:S05]  /*0ac0*/  PRMT R36, RZ, 0x7610, R25 ;  /* 0x00007610ff247816 */ /* 0x020fca0000000019 */
[----:B------:R-:W-:Y:S01]  /*0ad0*/  FADD.FTZ R101, R101, R36 ;  /* 0x0000002465657221 */ /* 0x000fe20000010000 */
[----:B------:R-:W-:-:S05]  /*0ae0*/  @P2 PRMT R36, RZ, 0x7610, R29 ;  /* 0x00007610ff242816 */ /* 0x000fca000000001d */
[----:B------:R-:W-:-:S05]  /*0af0*/  @P2 FADD.FTZ R101, R101, R36 ;  /* 0x0000002465652221 */ /* 0x000fca0000010000 */
.L_x_575:
[----:B------:R-:W-:-:S04]  /*0b00*/  F2FP.BF16.PACK_AB R36, RZ, R101 ;  /* 0x00000065ff24723e */ /* 0x000fc800000010ff */
[----:B------:R-:W-:Y:S02]  /*0b10*/  PRMT R33, R33, 0x5410, R36 ;  /* 0x0000541021217816 */ /* 0x000fe40000000024 */
.L_x_576:
[----:B------:R-:W-:Y:S01]  /*0b20*/  PRMT R51, RZ, 0x5410, R38 ;  /* 0x00005410ff337816 */ /* 0x000fe20000000026 */
[----:B------:R-:W-:Y:S05]  /*0b30*/  @P3 BRA `(.L_x_577) ;  /* 0x0000008000003947 */ /* 0x000fea0003800000 */
[----:B------:R-:W-:-:S04]  /*0b40*/  ISETP.NE.U32.AND P4, PT, RZ, c[0x0][0x180], PT ;  /* 0x00006000ff007a0c */ /* 0x000fc80003f85070 */
[----:B------:R-:W-:-:S13]  /*0b50*/  ISETP.NE.AND.EX P4, PT, RZ, c[0x0][0x184], PT, P4 ;  /* 0x00006100ff007a0c */ /* 0x000fda0003f85340 */
[----:B------:R-:W-:Y:S05]  /*0b60*/  @P4 BRA `(.L_x_578) ;  /* 0x0000002000004947 */ /* 0x000fea0003800000 */
[----:B------:R-:W-:Y:S05]  /*0b70*/  @P0 BRA `(.L_x_579) ;  /* 0x0000008000000947 */ /* 0x000fea0003800000 */
[----:B------:R-:W-:Y:S05]  /*0b80*/  BRA `(.L_x_580) ;  /* 0x0000009000007947 */ /* 0x000fea0003800000 */
.L_x_578:
[----:B-----5:R-:W-:-:S05]  /*0b90*/  PRMT R36, RZ, 0x5410, R30 ;  /* 0x00005410ff247816 */ /* 0x020fca000000001e */
[----:B------:R-:W-:Y:S01]  /*0ba0*/  FADD.FTZ R51, R51, R36 ;  /* 0x0000002433337221 */ /* 0x000fe20000010000 */
[----:B------:R-:W-:Y:S05]  /*0bb0*/  BRA `(.L_x_579) ;  /* 0x0000004000007947 */ /* 0x000fea0003800000 */
.L_x_577:
[----:B-----5:R-:W-:-:S05]  /*0bc0*/  PRMT R36, RZ, 0x5410, R26 ;  /* 0x00005410ff247816 */ /* 0x020fca000000001a */
[----:B------:R-:W-:Y:S01]  /*0bd0*/  FADD.FTZ R51, R51, R36 ;  /* 0x0000002433337221 */ /* 0x000fe20000010000 */
[----:B------:R-:W-:-:S05]  /*0be0*/  @P2 PRMT R36, RZ, 0x5410, R30 ;  /* 0x00005410ff242816 */ /* 0x000fca000000001e */
[----:B------:R-:W-:-:S05]  /*0bf0*/  @P2 FADD.FTZ R51, R51, R36 ;  /* 0x0000002433332221 */ /* 0x000fca0000010000 */
.L_x_579:
[----:B------:R-:W-:-:S04]  /*0c00*/  F2FP.BF16.PACK_AB R36, RZ, R51 ;  /* 0x00000033ff24723e */ /* 0x000fc800000010ff */
[----:B------:R-:W-:Y:S02]  /*0c10*/  PRMT R34, R36, 0x7610, R34 ;  /* 0x0000761024227816 */ /* 0x000fe40000000022 */
.L_x_580:
[----:B------:R-:W-:Y:S01]  /*0c20*/  PRMT R107, RZ, 0x7610, R38 ;  /* 0x00007610ff6b7816 */ /* 0x000fe20000000026 */
[----:B------:R-:W-:Y:S05]  /*0c30*/  @P3 BRA `(.L_x_581) ;  /* 0x0000008000003947 */ /* 0x000fea0003800000 */
[----:B------:R-:W-:-:S04]  /*0c40*/  ISETP.NE.U32.AND P4, PT, RZ, c[0x0][0x180], PT ;  /* 0x00006000ff007a0c */ /* 0x000fc80003f85070 */
[----:B------:R-:W-:-:S13]  /*0c50*/  ISETP.NE.AND.EX P4, PT, RZ, c[0x0][0x184], PT, P4 ;  /* 0x00006100ff007a0c */ /* 0x000fda0003f85340 */
[----:B------:R-:W-:Y:S05]  /*0c60*/  @P4 BRA `(.L_x_582) ;  /* 0x0000002000004947 */ /* 0x000fea0003800000 */
[----:B------:R-:W-:Y:S05]  /*0c70*/  @P0 BRA `(.L_x_583) ;  /* 0x0000008000000947 */ /* 0x000fea0003800000 */
[----:B------:R-:W-:Y:S05]  /*0c80*/  BRA `(.L_x_584) ;  /* 0x0000009000007947 */ /* 0x000fea0003800000 */
.L_x_582:
[----:B-----5:R-:W-:-:S05]  /*0c90*/  PRMT R36, RZ, 0x7610, R30 ;  /* 0x00007610ff247816 */ /* 0x020fca000000001e */
[----:B------:R-:W-:Y:S01]  /*0ca0*/  FADD.FTZ R107, R107, R36 ;  /* 0x000000246b6b7221 */ /* 0x000fe20000010000 */
[----:B------:R-:W-:Y:S05]  /*0cb0*/  BRA `(.L_x_583) ;  /* 0x0000004000007947 */ /* 0x000fea0003800000 */
.L_x_581:
[----:B-----5:R-:W-:-:S05]  /*0cc0*/  PRMT R36, RZ, 0x7610, R26 ;  /* 0x00007610ff247816 */ /* 0x020fca000000001a */
[----:B------:R-:W-:Y:S01]  /*0cd0*/  FADD.FTZ R107, R107, R36 ;  /* 0x000000246b6b7221 */ /* 0x000fe20000010000 */
[----:B------:R-:W-:-:S05]  /*0ce0*/  @P2 PRMT R36, RZ, 0x7610, R30 ;  /* 0x00007610ff242816 */ /* 0x000fca000000001e */
[----:B------:R-:W-:-:S05]  /*0cf0*/  @P2 FADD.FTZ R107, R107, R36 ;  /* 0x000000246b6b2221 */ /* 0x000fca0000010000 */
.L_x_583:
[----:B------:R-:W-:-:S04]  /*0d00*/  F2FP.BF16.PACK_AB R36, RZ, R107 ;  /* 0x0000006bff24723e */ /* 0x000fc800000010ff */
[----:B------:R-:W-:Y:S02]  /*0d10*/  PRMT R34, R34, 0x5410, R36 ;  /* 0x0000541022227816 */ /* 0x000fe40000000024 */
.L_x_584:
[----:B------:R-:W-:Y:S01]  /*0d20*/  PRMT R105, RZ, 0x5410, R39 ;  /* 0x00005410ff697816 */ /* 0x000fe20000000027 */
[----:B------:R-:W-:Y:S05]  /*0d30*/  @P3 BRA `(.L_x_585) ;  /* 0x0000008000003947 */ /* 0x000fea0003800000 */
[----:B------:R-:W-:-:S04]  /*0d40*/  ISETP.NE.U32.AND P4, PT, RZ, c[0x0][0x180], PT ;  /* 0x00006000ff007a0c */ /* 0x000fc80003f85070 */
[----:B------:R-:W-:-:S13]  /*0d50*/  ISETP.NE.AND.EX P4, PT, RZ, c[0x0][0x184], PT, P4 ;  /* 0x00006100ff007a0c */ /* 0x000fda0003f85340 */
[----:B------:R-:W-:Y:S05]  /*0d60*/  @P4 BRA `(.L_x_586) ;  /* 0x0000002000004947 */ /* 0x000fea0003800000 */
[----:B------:R-:W-:Y:S05]  /*0d70*/  @P0 BRA `(.L_x_587) ;  /* 0x0000008000000947 */ /* 0x000fea0003800000 */
[----:B------:R-:W-:Y:S05]  /*0d80*/  BRA `(.L_x_588) ;  /* 0x0000009000007947 */ /* 0x000fea0003800000 */
.L_x_586:
[----:B-----5:R-:W-:-:S05]  /*0d90*/  PRMT R36, RZ, 0x5410, R31 ;  /* 0x00005410ff247816 */ /* 0x020fca000000001f */
[----:B------:R-:W-:Y:S01]  /*0da0*/  FADD.FTZ R105, R105, R36 ;  /* 0x0000002469697221 */ /* 0x000fe20000010000 */
[----:B------:R-:W-:Y:S05]  /*0db0*/  BRA `(.L_x_587) ;  /* 0x0000004000007947 */ /* 0x000fea0003800000 */
.L_x_585:
[----:B-----5:R-:W-:-:S05]  /*0dc0*/  PRMT R36, RZ, 0x5410, R27 ;  /* 0x00005410ff247816 */ /* 0x020fca000000001b */
[----:B------:R-:W-:Y:S01]  /*0dd0*/  FADD.FTZ R105, R105, R36 ;  /* 0x0000002469697221 */ /* 0x000fe20000010000 */
[----:B------:R-:W-:-:S05]  /*0de0*/  @P2 PRMT R36, RZ, 0x5410, R31 ;  /* 0x00005410ff242816 */ /* 0x000fca000000001f */
[----:B------:R-:W-:-:S05]  /*0df0*/  @P2 FADD.FTZ R105, R105, R36 ;  /* 0x0000002469692221 */ /* 0x000fca0000010000 */
.L_x_587:
[----:B------:R-:W-:-:S04]  /*0e00*/  F2FP.BF16.PACK_AB R36, RZ, R105 ;  /* 0x00000069ff24723e */ /* 0x000fc800000010ff */
[----:B------:R-:W-:Y:S02]  /*0e10*/  PRMT R35, R36, 0x7610, R35 ;  /* 0x0000761024237816 */ /* 0x000fe40000000023 */
.L_x_588:
[----:B------:R-:W-:Y:S01]  /*0e20*/  PRMT R109, RZ, 0x7610, R39 ;  /* 0x00007610ff6d7816 */ /* 0x000fe20000000027 */
[----:B------:R-:W-:Y:S05]  /*0e30*/  @P3 BRA `(.L_x_589) ;  /* 0x0000008000003947 */ /* 0x000fea0003800000 */
[----:B------:R-:W-:-:S04]  /*0e40*/  ISETP.NE.U32.AND P4, PT, RZ, c[0x0][0x180], PT ;  /* 0x00006000ff007a0c */ /* 0x000fc80003f85070 */
[----:B------:R-:W-:-:S13]  /*0e50*/  ISETP.NE.AND.EX P4, PT, RZ, c[0x0][0x184], PT, P4 ;  /* 0x00006100ff007a0c */ /* 0x000fda0003f85340 */
[----:B------:R-:W-:Y:S05]  /*0e60*/  @P4 BRA `(.L_x_590) ;  /* 0x0000002000004947 */ /* 0x000fea0003800000 */
[----:B------:R-:W-:Y:S05]  /*0e70*/  @P0 BRA `(.L_x_591) ;  /* 0x0000008000000947 */ /* 0x000fea0003800000 */
[----:B------:R-:W-:Y:S05]  /*0e80*/  BRA `(.L_x_592) ;  /* 0x0000009000007947 */ /* 0x000fea0003800000 */
.L_x_590:
[----:B-----5:R-:W-:-:S05]  /*0e90*/  PRMT R36, RZ, 0x7610, R31 ;  /* 0x00007610ff247816 */ /* 0x020fca000000001f */
[----:B------:R-:W-:Y:S01]  /*0ea0*/  FADD.FTZ R109, R109, R36 ;  /* 0x000000246d6d7221 */ /* 0x000fe20000010000 */
[----:B------:R-:W-:Y:S05]  /*0eb0*/  BRA `(.L_x_591) ;  /* 0x0000004000007947 */ /* 0x000fea0003800000 */
.L_x_589:
[----:B-----5:R-:W-:-:S05]  /*0ec0*/  PRMT R36, RZ, 0x7610, R27 ;  /* 0x00007610ff247816 */ /* 0x020fca000000001b */
[----:B------:R-:W-:Y:S01]  /*0ed0*/  FADD.FTZ R109, R109, R36 ;  /* 0x000000246d6d7221 */ /* 0x000fe20000010000 */
[----:B------:R-:W-:-:S05]  /*0ee0*/  @P2 PRMT R36, RZ, 0x7610, R31 ;  /* 0x00007610ff242816 */ /* 0x000fca000000001f */
[----:B------:R-:W-:-:S05]  /*0ef0*/  @P2 FADD.FTZ R109, R109, R36 ;  /* 0x000000246d6d2221 */ /* 0x000fca0000010000 */
.L_x_591:
[----:B------:R-:W-:-:S04]  /*0f00*/  F2FP.BF16.PACK_AB R36, RZ, R109 ;  /* 0x0000006dff24723e */ /* 0x000fc800000010ff */
[----:B------:R-:W-:Y:S02]  /*0f10*/  PRMT R35, R35, 0x5410, R36 ;  /* 0x0000541023237816 */ /* 0x000fe40000000024 */
.L_x_592:
[C---:B------:R-:W-:Y:S02]  /*0f20*/  IADD3 R98, R48.reuse, 0x80, RZ ;  /* 0x0000008030627810 */ /* 0x040fe40007ffe0ff */
[----:B------:R-:W-:Y:S02]  /*0f30*/  @P0 LEA R42, P4, R48, c[0x0][0x188], 0x4 ;  /* 0x00006200302a0a11 */ /* 0x000fe400078820ff */
[C---:B------:R-:W-:Y:S01]  /*0f40*/  @P2 LEA R102, P5, R98.reuse, c[0x0][0x180], 0x4 ;  /* 0x0000600062662a11 */ /* 0x040fe200078a20ff */
[----:B------:R-:W-:Y:S01]  /*0f50*/  IMAD.WIDE.U32 R36, R98, R127, c[0x0][0x170] ;  /* 0x00005c0062247625 */ /* 0x000fe200078e007f */
[----:B------:R-:W-:Y:S02]  /*0f60*/  @P0 LEA.HI.X R43, R48, c[0x0][0x18c], RZ, 0x4, P4 ;  /* 0x00006300302b0a11 */ /* 0x000fe400020f24ff */
[C---:B------:R-:W-:Y:S02]  /*0f70*/  @P1 LEA R40, P4, R98.reuse, c[0x0][0x178], 0x4 ;  /* 0x00005e0062281a11 */ /* 0x040fe400078820ff */
[C---:B------:R-:W-:Y:S01]  /*0f80*/  @P2 LEA.HI.X R103, R98.reuse, c[0x0][0x184], RZ, 0x4, P5 ;  /* 0x0000610062672a11 */ /* 0x040fe200028f24ff */
[----:B------:R0:W-:Y:S01]  /*0f90*/  @P0 STG.E.128 [R42.64], R32 ;  /* 0x000000202a000986 */ /* 0x0001e2000c101d04 */
[----:B------:R-:W-:-:S03]  /*0fa0*/  @P1 LEA.HI.X R41, R98, c[0x0][0x17c], RZ, 0x4, P4 ;  /* 0x00005f0062291a11 */ /* 0x000fc600020f24ff */
[----:B------:R-:W2:Y:S04]  /*0fb0*/  LDG.E.128 R36, [R36.64] ;  /* 0x0000000424247981 */ /* 0x000ea8000c1e1d00 */
        /* <DEDUP_REMOVED lines=9> */
.L_x_594:
[----:B-----5:R-:W-:-:S05]  /*1050*/  PRMT R40, RZ, 0x5410, R28 ;  /* 0x00005410ff287816 */ /* 0x020fca000000001c */
[----:B------:R-:W-:Y:S01]  /*1060*/  FADD.FTZ R111, R40, R111 ;  /* 0x0000006f286f7221 */ /* 0x000fe20000010000 */
[----:B------:R-:W-:Y:S05]  /*1070*/  BRA `(.L_x_595) ;  /* 0x0000004000007947 */ /* 0x000fea0003800000 */
.L_x_593:
[----:B0----5:R-:W-:-:S05]  /*1080*/  PRMT R40, RZ, 0x5410, R24 ;  /* 0x00005410ff287816 */ /* 0x021fca0000000018 */
[----:B------:R-:W-:Y:S01]  /*1090*/  FADD.FTZ R111, R40, R111 ;  /* 0x0000006f286f7221 */ /* 0x000fe20000010000 */
[----:B------:R-:W-:-:S05]  /*10a0*/  @P2 PRMT R40, RZ, 0x5410, R28 ;  /* 0x00005410ff282816 */ /* 0x000fca000000001c */
[----:B------:R-:W-:-:S05]  /*10b0*/  @P2 FADD.FTZ R111, R40, R111 ;  /* 0x0000006f286f2221 */ /* 0x000fca0000010000 */
.L_x_595:
[----:B------:R-:W-:-:S04]  /*10c0*/  F2FP.BF16.PACK_AB R40, RZ, R111 ;  /* 0x0000006fff28723e */ /* 0x000fc800000010ff */
[----:B------:R-:W-:Y:S02]  /*10d0*/  PRMT R32, R40, 0x7610, R32 ;  /* 0x0000761028207816 */ /* 0x000fe40000000020 */
.L_x_596:
[----:B------:R-:W-:Y:S01]  /*10e0*/  PRMT R115, RZ, 0x7610, R36 ;  /* 0x00007610ff737816 */ /* 0x000fe20000000024 */
[----:B------:R-:W-:Y:S05]  /*10f0*/  @P3 BRA `(.L_x_597) ;  /* 0x0000008000003947 */ /* 0x000fea0003800000 */
[----:B------:R-:W-:-:S04]  /*1100*/  ISETP.NE.U32.AND P4, PT, RZ, c[0x0][0x180], PT ;  /* 0x00006000ff007a0c */ /* 0x000fc80003f85070 */
[----:B------:R-:W-:-:S13]  /*1110*/  ISETP.NE.AND.EX P4, PT, RZ, c[0x0][0x184], PT, P4 ;  /* 0x00006100ff007a0c */ /* 0x000fda0003f85340 */
[----:B------:R-:W-:Y:S05]  /*1120*/  @P4 BRA `(.L_x_598) ;  /* 0x0000002000004947 */ /* 0x000fea0003800000 */
[----:B------:R-:W-:Y:S05]  /*1130*/  @P0 BRA `(.L_x_599) ;  /* 0x0000008000000947 */ /* 0x000fea0003800000 */
[----:B------:R-:W-:Y:S05]  /*1140*/  BRA `(.L_x_600) ;  /* 0x0000009000007947 */ /* 0x000fea0003800000 */
.L_x_598:
[----:B-----5:R-:W-:-:S05]  /*1150*/  PRMT R36, RZ, 0x7610, R28 ;  /* 0x00007610ff247816 */ /* 0x020fca000000001c */
[----:B------:R-:W-:Y:S01]  /*1160*/  FADD.FTZ R115, R36, R115 ;  /* 0x0000007324737221 */ /* 0x000fe20000010000 */
[----:B------:R-:W-:Y:S05]  /*1170*/  BRA `(.L_x_599) ;  /* 0x0000004000007947 */ /* 0x000fea0003800000 */
.L_x_597:
[----:B-----5:R-:W-:-:S05]  /*1180*/  PRMT R36, RZ, 0x7610, R24 ;  /* 0x00007610ff247816 */ /* 0x020fca0000000018 */
[----:B------:R-:W-:Y:S01]  /*1190*/  FADD.FTZ R115, R36, R115 ;  /* 0x0000007324737221 */ /* 0x000fe20000010000 */
[----:B------:R-:W-:-:S05]  /*11a0*/  @P2 PRMT R36, RZ, 0x7610, R28 ;  /* 0x00007610ff242816 */ /* 0x000fca000000001c */
[----:B------:R-:W-:-:S05]  /*11b0*/  @P2 FADD.FTZ R115, R36, R115 ;  /* 0x0000007324732221 */ /* 0x000fca0000010000 */
.L_x_599:
[----:B------:R-:W-:-:S04]  /*11c0*/  F2FP.BF16.PACK_AB R36, RZ, R115 ;  /* 0x00000073ff24723e */ /* 0x000fc800000010ff */
[----:B------:R-:W-:Y:S02]  /*11d0*/  PRMT R32, R32, 0x5410, R36 ;  /* 0x0000541020207816 */ /* 0x000fe40000000024 */
.L_x_600:
[----:B------:R-:W-:Y:S01]  /*11e0*/  PRMT R113, RZ, 0x5410, R37 ;  /* 0x00005410ff717816 */ /* 0x000fe20000000025 */
[----:B------:R-:W-:Y:S05]  /*11f0*/  @P3 BRA `(.L_x_601) ;  /* 0x0000008000003947 */ /* 0x000fea0003800000 */
[----:B------:R-:W-:-:S04]  /*1200*/  ISETP.NE.U32.AND P4, PT, RZ, c[0x0][0x180], PT ;  /* 0x00006000ff007a0c */ /* 0x000fc80003f85070 */
[----:B------:R-:W-:-:S13]  /*1210*/  ISETP.NE.AND.EX P4, PT, RZ, c[0x0][0x184], PT, P4 ;  /* 0x00006100ff007a0c */ /* 0x000fda0003f85340 */
[----:B------:R-:W-:Y:S05]  /*1220*/  @P4 BRA `(.L_x_602) ;  /* 0x0000002000004947 */ /* 0x000fea0003800000 */
[----:B------:R-:W-:Y:S05]  /*1230*/  @P0 BRA `(.L_x_603) ;  /* 0x0000008000000947 */ /* 0x000fea0003800000 */
[----:B------:R-:W-:Y:S05]  /*1240*/  BRA `(.L_x_604) ;  /* 0x0000009000007947 */ /* 0x000fea0003800000 */
.L_x_602:
[----:B-----5:R-:W-:-:S05]  /*1250*/  PRMT R36, RZ, 0x5410, R29 ;  /* 0x00005410ff247816 */ /* 0x020fca000000001d */
[----:B------:R-:W-:Y:S01]  /*1260*/  FADD.FTZ R113, R36, R113 ;  /* 0x0000007124717221 */ /* 0x000fe20000010000 */
[----:B------:R-:W-:Y:S05]  /*1270*/  BRA `(.L_x_603) ;  /* 0x0000004000007947 */ /* 0x000fea0003800000 */
.L_x_601:
[----:B-----5:R-:W-:-:S05]  /*1280*/  PRMT R36, RZ, 0x5410, R25 ;  /* 0x00005410ff247816 */ /* 0x020fca0000000019 */
[----:B------:R-:W-:Y:S01]  /*1290*/  FADD.FTZ R113, R36, R113 ;  /* 0x0000007124717221 */ /* 0x000fe20000010000 */
[----:B------:R-:W-:-:S05]  /*12a0*/  @P2 PRMT R36, RZ, 0x5410, R29 ;  /* 0x00005410ff242816 */ /* 0x000fca000000001d */
[----:B------:R-:W-:-:S05]  /*12b0*/  @P2 FADD.FTZ R113, R36, R113 ;  /* 0x0000007124712221 */ /* 0x000fca0000010000 */
.L_x_603:
[----:B------:R-:W-:-:S04]  /*12c0*/  F2FP.BF16.PACK_AB R36, RZ, R113 ;  /* 0x00000071ff24723e */ /* 0x000fc800000010ff */
[----:B------:R-:W-:Y:S02]  /*12d0*/  PRMT R33, R36, 0x7610, R33 ;  /* 0x0000761024217816 */ /* 0x000fe40000000021 */
.L_x_604:
[----:B------:R-:W-:Y:S01]  /*12e0*/  PRMT R119, RZ, 0x7610, R37 ;  /* 0x00007610ff777816 */ /* 0x000fe20000000025 */
[----:B------:R-:W-:Y:S05]  /*12f0*/  @P3 BRA `(.L_x_605) ;  /* 0x0000008000003947 */ /* 0x000fea0003800000 */
[----:B------:R-:W-:-:S04]  /*1300*/  ISETP.NE.U32.AND P4, PT, RZ, c[0x0][0x180], PT ;  /* 0x00006000ff007a0c */ /* 0x000fc80003f85070 */
[----:B------:R-:W-:-:S13]  /*1310*/  ISETP.NE.AND.EX P4, PT, RZ, c[0x0][0x184], PT, P4 ;  /* 0x00006100ff007a0c */ /* 0x000fda0003f85340 */
[----:B------:R-:W-:Y:S05]  /*1320*/  @P4 BRA `(.L_x_606) ;  /* 0x0000002000004947 */ /* 0x000fea0003800000 */
[----:B------:R-:W-:Y:S05]  /*1330*/  @P0 BRA `(.L_x_607) ;  /* 0x0000008000000947 */ /* 0x000fea0003800000 */
[----:B------:R-:W-:Y:S05]  /*1340*/  BRA `(.L_x_608) ;  /* 0x0000009000007947 */ /* 0x000fea0003800000 */
.L_x_606:
[----:B-----5:R-:W-:-:S05]  /*1350*/  PRMT R36, RZ, 0x7610, R29 ;  /* 0x00007610ff247816 */ /* 0x020fca000000001d */
[----:B------:R-:W-:Y:S01]  /*1360*/  FADD.FTZ R119, R36, R119 ;  /* 0x0000007724777221 */ /* 0x000fe20000010000 */
[----:B------:R-:W-:Y:S05]  /*1370*/  BRA `(.L_x_607) ;  /* 0x0000004000007947 */ /* 0x000fea0003800000 */
.L_x_605:
[----:B-----5:R-:W-:-:S05]  /*1380*/  PRMT R36, RZ, 0x7610, R25 ;  /* 0x00007610ff247816 */ /* 0x020fca0000000019 */
[----:B------:R-:W-:Y:S01]  /*1390*/  FADD.FTZ R119, R36, R119 ;  /* 0x0000007724777221 */ /* 0x000fe20000010000 */
[----:B------:R-:W-:-:S05]  /*13a0*/  @P2 PRMT R36, RZ, 0x7610, R29 ;  /* 0x00007610ff242816 */ /* 0x000fca000000001d */
[----:B------:R-:W-:-:S05]  /*13b0*/  @P2 FADD.FTZ R119, R36, R119 ;  /* 0x0000007724772221 */ /* 0x000fca0000010000 */
.L_x_607:
[----:B------:R-:W-:-:S04]  /*13c0*/  F2FP.BF16.PACK_AB R36, RZ, R119 ;  /* 0x00000077ff24723e */ /* 0x000fc800000010ff */
[----:B------:R-:W-:Y:S02]  /*13d0*/  PRMT R33, R33, 0x5410, R36 ;  /* 0x0000541021217816 */ /* 0x000fe40000000024 */
.L_x_608:
[----:B------:R-:W-:Y:S01]  /*13e0*/  PRMT R117, RZ, 0x5410, R38 ;  /* 0x00005410ff757816 */ /* 0x000fe20000000026 */
[----:B------:R-:W-:Y:S05]  /*13f0*/  @P3 BRA `(.L_x_609) ;  /* 0x0000008000003947 */ /* 0x000fea0003800000 */
[----:B------:R-:W-:-:S04]  /*1400*/  ISETP.NE.U32.AND P4, PT, RZ, c[0x0][0x180], PT ;  /* 0x00006000ff007a0c */ /* 0x000fc80003f85070 */
[----:B------:R-:W-:-:S13]  /*1410*/  ISETP.NE.AND.EX P4, PT, RZ, c[0x0][0x184], PT, P4 ;  /* 0x00006100ff007a0c */ /* 0x000fda0003f85340 */
[----:B------:R-:W-:Y:S05]  /*1420*/  @P4 BRA `(.L_x_610) ;  /* 0x0000002000004947 */ /* 0x000fea0003800000 */
[----:B------:R-:W-:Y:S05]  /*1430*/  @P0 BRA `(.L_x_611) ;  /* 0x0000008000000947 */ /* 0x000fea0003800000 */
[----:B------:R-:W-:Y:S05]  /*1440*/  BRA `(.L_x_612) ;  /* 0x0000009000007947 */ /* 0x000fea0003800000 */
.L_x_610:
[----:B-----5:R-:W-:-:S05]  /*1450*/  PRMT R36, RZ, 0x5410, R30 ;  /* 0x00005410ff247816 */ /* 0x020fca000000001e */
[----:B------:R-:W-:Y:S01]  /*1460*/  FADD.FTZ R117, R36, R117 ;  /* 0x0000007524757221 */ /* 0x000fe20000010000 */
[----:B------:R-:W-:Y:S05]  /*1470*/  BRA `(.L_x_611) ;  /* 0x0000004000007947 */ /* 0x000fea0003800000 */
.L_x_609:
[----:B-----5:R-:W-:-:S05]  /*1480*/  PRMT R36, RZ, 0x5410, R26 ;  /* 0x00005410ff247816 */ /* 0x020fca000000001a */
[----:B------:R-:W-:Y:S01]  /*1490*/  FADD.FTZ R117, R36, R117 ;  /* 0x0000007524757221 */ /* 0x000fe20000010000 */
[----:B------:R-:W-:-:S05]  /*14a0*/  @P2 PRMT R36, RZ, 0x5410, R30 ;  /* 0x00005410ff242816 */ /* 0x000fca000000001e */
[----:B------:R-:W-:-:S05]  /*14b0*/  @P2 FADD.FTZ R117, R36, R117 ;  /* 0x0000007524752221 */ /* 0x000fca0000010000 */
.L_x_611:
[----:B------:R-:W-:-:S04]  /*14c0*/  F2FP.BF16.PACK_AB R36, RZ, R117 ;  /* 0x00000075ff24723e */ /* 0x000fc800000010ff */
[----:B------:R-:W-:Y:S02]  /*14d0*/  PRMT R34, R36, 0x7610, R34 ;  /* 0x0000761024227816 */ /* 0x000fe40000000022 */
.L_x_612:
[----:B------:R-:W-:Y:S01]  /*14e0*/  PRMT R123, RZ, 0x7610, R38 ;  /* 0x00007610ff7b7816 */ /* 0x000fe20000000026 */
[----:B------:R-:W-:Y:S05]  /*14f0*/  @P3 BRA `(.L_x_613) ;  /* 0x0000008000003947 */ /* 0x000fea0003800000 */
[----:B------:R-:W-:-:S04]  /*1500*/  ISETP.NE.U32.AND P4, PT, RZ, c[0x0][0x180], PT ;  /* 0x00006000ff007a0c */ /* 0x000fc80003f85070 */
[----:B------:R-:W-:-:S13]  /*1510*/  ISETP.NE.AND.EX P4, PT, RZ, c[0x0][0x184], PT, P4 ;  /* 0x00006100ff007a0c */ /* 0x000fda0003f85340 */
[----:B------:R-:W-:Y:S05]  /*1520*/  @P4 BRA `(.L_x_614) ;  /* 0x0000002000004947 */ /* 0x000fea0003800000 */
[----:B------:R-:W-:Y:S05]  /*1530*/  @P0 BRA `(.L_x_615) ;  /* 0x0000008000000947 */ /* 0x000fea0003800000 */
[----:B------:R-:W-:Y:S05]  /*1540*/  BRA `(.L_x_616) ;  /* 0x0000009000007947 */ /* 0x000fea0003800000 */
.L_x_614:
[----:B-----5:R-:W-:-:S05]  /*1550*/  PRMT R36, RZ, 0x7610, R30 ;  /* 0x00007610ff247816 */ /* 0x020fca000000001e */
[----:B------:R-:W-:Y:S01]  /*1560*/  FADD.FTZ R123, R36, R123 ;  /* 0x0000007b247b7221 */ /* 0x000fe20000010000 */
[----:B------:R-:W-:Y:S05]  /*1570*/  BRA `(.L_x_615) ;  /* 0x0000004000007947 */ /* 0x000fea0003800000 */
.L_x_613:
[----:B-----5:R-:W-:-:S05]  /*1580*/  PRMT R36, RZ, 0x7610, R26 ;  /* 0x00007610ff247816 */ /* 0x020fca000000001a */
[----:B------:R-:W-:Y:S01]  /*1590*/  FADD.FTZ R123, R36, R123 ;  /* 0x0000007b247b7221 */ /* 0x000fe20000010000 */
[----:B------:R-:W-:-:S05]  /*15a0*/  @P2 PRMT R36, RZ, 0x7610, R30 ;  /* 0x00007610ff242816 */ /* 0x000fca000000001e */
[----:B------:R-:W-:-:S05]  /*15b0*/  @P2 FADD.FTZ R123, R36, R123 ;  /* 0x0000007b247b2221 */ /* 0x000fca0000010000 */
.L_x_615:
[----:B------:R-:W-:-:S04]  /*15c0*/  F2FP.BF16.PACK_AB R36, RZ, R123 ;  /* 0x0000007bff24723e */ /* 0x000fc800000010ff */
[----:B------:R-:W-:Y:S02]  /*15d0*/  PRMT R34, R34, 0x5410, R36 ;  /* 0x0000541022227816 */ /* 0x000fe40000000024 */
.L_x_616:
[----:B------:R-:W-:Y:S01]  /*15e0*/  PRMT R121, RZ, 0x5410, R39 ;  /* 0x00005410ff797816 */ /* 0x000fe20000000027 */
[----:B------:R-:W-:Y:S05]  /*15f0*/  @P3 BRA `(.L_x_617) ;  /* 0x0000008000003947 */ /* 0x000fea0003800000 */
[----:B------:R-:W-:-:S04]  /*1600*/  ISETP.NE.U32.AND P4, PT, RZ, c[0x0][0x180], PT ;  /* 0x00006000ff007a0c */ /* 0x000fc80003f85070 */
[----:B------:R-:W-:-:S13]  /*1610*/  ISETP.NE.AND.EX P4, PT, RZ, c[0x0][0x184], PT, P4 ;  /* 0x00006100ff007a0c */ /* 0x000fda0003f85340 */
[----:B------:R-:W-:Y:S05]  /*1620*/  @P4 BRA `(.L_x_618) ;  /* 0x0000002000004947 */ /* 0x000fea0003800000 */
[----:B------:R-:W-:Y:S05]  /*1630*/  @P0 BRA `(.L_x_619) ;  /* 0x0000008000000947 */ /* 0x000fea0003800000 */
[----:B------:R-:W-:Y:S05]  /*1640*/  BRA `(.L_x_620) ;  /* 0x0000009000007947 */ /* 0x000fea0003800000 */
.L_x_618:
[----:B-----5:R-:W-:-:S05]  /*1650*/  PRMT R36, RZ, 0x5410, R31 ;  /* 0x00005410ff247816 */ /* 0x020fca000000001f */
[----:B------:R-:W-:Y:S01]  /*1660*/  FADD.FTZ R121, R36, R121 ;  /* 0x0000007924797221 */ /* 0x000fe20000010000 */
[----:B------:R-:W-:Y:S05]  /*1670*/  BRA `(.L_x_619) ;  /* 0x0000004000007947 */ /* 0x000fea0003800000 */
.L_x_617:
[----:B-----5:R-:W-:-:S05]  /*1680*/  PRMT R36, RZ, 0x5410, R27 ;  /* 0x00005410ff247816 */ /* 0x020fca000000001b */
[----:B------:R-:W-:Y:S01]  /*1690*/  FADD.FTZ R121, R36, R121 ;  /* 0x0000007924797221 */ /* 0x000fe20000010000 */
[----:B------:R-:W-:-:S05]  /*16a0*/  @P2 PRMT R36, RZ, 0x5410, R31 ;  /* 0x00005410ff242816 */ /* 0x000fca000000001f */
[----:B------:R-:W-:-:S05]  /*16b0*/  @P2 FADD.FTZ R121, R36, R121 ;  /* 0x0000007924792221 */ /* 0x000fca0000010000 */
.L_x_619:
[----:B------:R-:W-:-:S04]  /*16c0*/  F2FP.BF16.PACK_AB R36, RZ, R121 ;  /* 0x00000079ff24723e */ /* 0x000fc800000010ff */
[----:B------:R-:W-:Y:S02]  /*16d0*/  PRMT R35, R36, 0x7610, R35 ;  /* 0x0000761024237816 */ /* 0x000fe40000000023 */
.L_x_620:
[----:B------:R-:W-:Y:S01]  /*16e0*/  PRMT R125, RZ, 0x7610, R39 ;  /* 0x00007610ff7d7816 */ /* 0x000fe20000000027 */
[----:B------:R-:W-:Y:S05]  /*16f0*/  @P3 BRA `(.L_x_621) ;  /* 0x0000008000003947 */ /* 0x000fea0003800000 */
[----:B------:R-:W-:-:S04]  /*1700*/  ISETP.NE.U32.AND P4, PT, RZ, c[0x0][0x180], PT ;  /* 0x00006000ff007a0c */ /* 0x000fc80003f85070 */
[----:B------:R-:W-:-:S13]  /*1710*/  ISETP.NE.AND.EX P4, PT, RZ, c[0x0][0x184], PT, P4 ;  /* 0x00006100ff007a0c */ /* 0x000fda0003f85340 */
[----:B------:R-:W-:Y:S05]  /*1720*/  @P4 BRA `(.L_x_622) ;  /* 0x0000002000004947 */ /* 0x000fea0003800000 */
[----:B------:R-:W-:Y:S05]  /*1730*/  @P0 BRA `(.L_x_623) ;  /* 0x0000008000000947 */ /* 0x000fea0003800000 */
[----:B------:R-:W-:Y:S05]  /*1740*/  BRA `(.L_x_624) ;  /* 0x0000009000007947 */ /* 0x000fea0003800000 */
.L_x_622:
[----:B-----5:R-:W-:-:S05]  /*1750*/  PRMT R36, RZ, 0x7610, R31 ;  /* 0x00007610ff247816 */ /* 0x020fca000000001f */
[----:B------:R-:W-:Y:S01]  /*1760*/  FADD.FTZ R125, R36, R125 ;  /* 0x0000007d247d7221 */ /* 0x000fe20000010000 */
[----:B------:R-:W-:Y:S05]  /*1770*/  BRA `(.L_x_623) ;  /* 0x0000004000007947 */ /* 0x000fea0003800000 */
.L_x_621:
[----:B-----5:R-:W-:-:S05]  /*1780*/  PRMT R36, RZ, 0x7610, R27 ;  /* 0x00007610ff247816 */ /* 0x020fca000000001b */
[----:B------:R-:W-:Y:S01]  /*1790*/  FADD.FTZ R125, R36, R125 ;  /* 0x0000007d247d7221 */ /* 0x000fe20000010000 */
[----:B------:R-:W-:-:S05]  /*17a0*/  @P2 PRMT R36, RZ, 0x7610, R31 ;  /* 0x00007610ff242816 */ /* 0x000fca000000001f */
[----:B------:R-:W-:-:S05]  /*17b0*/  @P2 FADD.FTZ R125, R36, R125 ;  /* 0x0000007d247d2221 */ /* 0x000fca0000010000 */
.L_x_623:
[----:B------:R-:W-:-:S04]  /*17c0*/  F2FP.BF16.PACK_AB R36, RZ, R125 ;  /* 0x0000007dff24723e */ /* 0x000fc800000010ff */
[----:B------:R-:W-:Y:S02]  /*17d0*/  PRMT R35, R35, 0x5410, R36 ;  /* 0x0000541023237816 */ /* 0x000fe40000000024 */
.L_x_624:
[----:B------:R-:W-:Y:S02]  /*17e0*/  IADD3 R100, R48, 0x100, RZ ;  /* 0x0000010030647810 */ /* 0x000fe40007ffe0ff */
        /* <DEDUP_REMOVED lines=18> */
.L_x_626:
[----:B-----5:R-:W-:-:S05]  /*1910*/  PRMT R40, RZ, 0x5410, R28 ;  /* 0x00005410ff287816 */ /* 0x020fca000000001c */
[----:B------:R-:W-:Y:S01]  /*1920*/  FADD.FTZ R129, R40, R129 ;  /* 0x0000008128817221 */ /* 0x000fe20000010000 */
[----:B------:R-:W-:Y:S05]  /*1930*/  BRA `(.L_x_627) ;  /* 0x0000004000007947 */ /* 0x000fea0003800000 */
.L_x_625:
[----:B0----5:R-:W-:-:S05]  /*1940*/  PRMT R40, RZ, 0x5410, R24 ;  /* 0x00005410ff287816 */ /* 0x021fca0000000018 */
[----:B------:R-:W-:Y:S01]  /*1950*/  FADD.FTZ R129, R40, R129 ;  /* 0x0000008128817221 */ /* 0x000fe20000010000 */
[----:B------:R-:W-:-:S05]  /*1960*/  @P2 PRMT R40, RZ, 0x5410, R28 ;  /* 0x00005410ff282816 */ /* 0x000fca000000001c */
[----:B------:R-:W-:-:S05]  /*1970*/  @P2 FADD.FTZ R129, R40, R129 ;  /* 0x0000008128812221 */ /* 0x000fca0000010000 */
.L_x_627:
[----:B------:R-:W-:-:S04]  /*1980*/  F2FP.BF16.PACK_AB R40, RZ, R129 ;  /* 0x00000081ff28723e */ /* 0x000fc800000010ff */
[----:B------:R-:W-:Y:S02]  /*1990*/  PRMT R32, R40, 0x7610, R32 ;  /* 0x0000761028207816 */ /* 0x000fe40000000020 */
.L_x_628:
[----:B------:R-:W-:Y:S01]  /*19a0*/  PRMT R133, RZ, 0x7610, R36 ;  /* 0x00007610ff857816 */ /* 0x000fe20000000024 */
[----:B------:R-:W-:Y:S05]  /*19b0*/  @P3 BRA `(.L_x_629) ;  /* 0x0000008000003947 */ /* 0x000fea0003800000 */
[----:B------:R-:W-:-:S04]  /*19c0*/  ISETP.NE.U32.AND P4, PT, RZ, c[0x0][0x180], PT ;  /* 0x00006000ff007a0c */ /* 0x000fc80003f85070 */
[----:B------:R-:W-:-:S13]  /*19d0*/  ISETP.NE.AND.EX P4, PT, RZ, c[0x0][0x184], PT, P4 ;  /* 0x00006100ff007a0c */ /* 0x000fda0003f85340 */
[----:B------:R-:W-:Y:S05]  /*19e0*/  @P4 BRA `(.L_x_630) ;  /* 0x0000002000004947 */ /* 0x000fea0003800000 */
[----:B------:R-:W-:Y:S05]  /*19f0*/  @P0 BRA `(.L_x_631) ;  /* 0x0000008000000947 */ /* 0x000fea0003800000 */
[----:B------:R-:W-:Y:S05]  /*1a00*/  BRA `(.L_x_632) ;  /* 0x0000009000007947 */ /* 0x000fea0003800000 */
.L_x_630:
[----:B-----5:R-:W-:-:S05]  /*1a10*/  PRMT R36, RZ, 0x7610, R28 ;  /* 0x00007610ff247816 */ /* 0x020fca000000001c */
[----:B------:R-:W-:Y:S01]  /*1a20*/  FADD.FTZ R133, R36, R133 ;  /* 0x0000008524857221 */ /* 0x000fe20000010000 */
[----:B------:R-:W-:Y:S05]  /*1a30*/  BRA `(.L_x_631) ;  /* 0x0000004000007947 */ /* 0x000fea0003800000 */
.L_x_629:
[----:B-----5:R-:W-:-:S05]  /*1a40*/  PRMT R36, RZ, 0x7610, R24 ;  /* 0x00007610ff247816 */ /* 0x020fca0000000018 */
[----:B------:R-:W-:Y:S01]  /*1a50*/  FADD.FTZ R133, R36, R133 ;  /* 0x0000008524857221 */ /* 0x000fe20000010000 */
[----:B------:R-:W-:-:S05]  /*1a60*/  @P2 PRMT R36, RZ, 0x7610, R28 ;  /* 0x00007610ff242816 */ /* 0x000fca000000001c */
[----:B------:R-:W-:-:S05]  /*1a70*/  @P2 FADD.FTZ R133, R36, R133 ;  /* 0x0000008524852221 */ /* 0x000fca0000010000 */
.L_x_631:
[----:B------:R-:W-:-:S04]  /*1a80*/  F2FP.BF16.PACK_AB R36, RZ, R133 ;  /* 0x00000085ff24723e */ /* 0x000fc800000010ff */
[----:B------:R-:W-:Y:S02]  /*1a90*/  PRMT R32, R32, 0x5410, R36 ;  /* 0x0000541020207816 */ /* 0x000fe40000000024 */
.L_x_632:
[----:B------:R-:W-:Y:S01]  /*1aa0*/  PRMT R131, RZ, 0x5410, R37 ;  /* 0x00005410ff837816 */ /* 0x000fe20000000025 */
[----:B------:R-:W-:Y:S05]  /*1ab0*/  @P3 BRA `(.L_x_633) ;  /* 0x0000008000003947 */ /* 0x000fea0003800000 */
[----:B------:R-:W-:-:S04]  /*1ac0*/  ISETP.NE.U32.AND P4, PT, RZ, c[0x0][0x180], PT ;  /* 0x00006000ff007a0c */ /* 0x000fc80003f85070 */
[----:B------:R-:W-:-:S13]  /*1ad0*/  ISETP.NE.AND.EX P4, PT, RZ, c[0x0][0x184], PT, P4 ;  /* 0x00006100ff007a0c */ /* 0x000fda0003f85340 */
[----:B------:R-:W-:Y:S05]  /*1ae0*/  @P4 BRA `(.L_x_634) ;  /* 0x0000002000004947 */ /* 0x000fea0003800000 */
[----:B------:R-:W-:Y:S05]  /*1af0*/  @P0 BRA `(.L_x_635) ;  /* 0x0000008000000947 */ /* 0x000fea0003800000 */
[----:B------:R-:W-:Y:S05]  /*1b00*/  BRA `(.L_x_636) ;  /* 0x0000009000007947 */ /* 0x000fea0003800000 */
.L_x_634:
[----:B-----5:R-:W-:-:S05]  /*1b10*/  PRMT R36, RZ, 0x5410, R29 ;  /* 0x00005410ff247816 */ /* 0x020fca000000001d */
[----:B------:R-:W-:Y:S01]  /*1b20*/  FADD.FTZ R131, R36, R131 ;  /* 0x0000008324837221 */ /* 0x000fe20000010000 */
[----:B------:R-:W-:Y:S05]  /*1b30*/  BRA `(.L_x_635) ;  /* 0x0000004000007947 */ /* 0x000fea0003800000 */
.L_x_633:
[----:B-----5:R-:W-:-:S05]  /*1b40*/  PRMT R36, RZ, 0x5410, R25 ;  /* 0x00005410ff247816 */ /* 0x020fca0000000019 */
[----:B------:R-:W-:Y:S01]  /*1b50*/  FADD.FTZ R131, R36, R131 ;  /* 0x0000008324837221 */ /* 0x000fe20000010000 */
[----:B------:R-:W-:-:S05]  /*1b60*/  @P2 PRMT R36, RZ, 0x5410, R29 ;  /* 0x00005410ff242816 */ /* 0x000fca000000001d */
[----:B------:R-:W-:-:S05]  /*1b70*/  @P2 FADD.FTZ R131, R36, R131 ;  /* 0x0000008324832221 */ /* 0x000fca0000010000 */
.L_x_635:
[----:B------:R-:W-:-:S04]  /*1b80*/  F2FP.BF16.PACK_AB R36, RZ, R131 ;  /* 0x00000083ff24723e */ /* 0x000fc800000010ff */
[----:B------:R-:W-:Y:S02]  /*1b90*/  PRMT R33, R36, 0x7610, R33 ;  /* 0x0000761024217816 */ /* 0x000fe40000000021 */
.L_x_636:
[----:B------:R-:W-:Y:S01]  /*1ba0*/  PRMT R137, RZ, 0x7610, R37 ;  /* 0x00007610ff897816 */ /* 0x000fe20000000025 */
[----:B------:R-:W-:Y:S05]  /*1bb0*/  @P3 BRA `(.L_x_637) ;  /* 0x0000008000003947 */ /* 0x000fea0003800000 */
[----:B------:R-:W-:-:S04]  /*1bc0*/  ISETP.NE.U32.AND P4, PT, RZ, c[0x0][0x180], PT ;  /* 0x00006000ff007a0c */ /* 0x000fc80003f85070 */
[----:B------:R-:W-:-:S13]  /*1bd0*/  ISETP.NE.AND.EX P4, PT, RZ, c[0x0][0x184], PT, P4 ;  /* 0x00006100ff007a0c */ /* 0x000fda0003f85340 */
[----:B------:R-:W-:Y:S05]  /*1be0*/  @P4 BRA `(.L_x_638) ;  /* 0x0000002000004947 */ /* 0x000fea0003800000 */
[----:B------:R-:W-:Y:S05]  /*1bf0*/  @P0 BRA `(.L_x_639) ;  /* 0x0000008000000947 */ /* 0x000fea0003800000 */
[----:B------:R-:W-:Y:S05]  /*1c00*/  BRA `(.L_x_640) ;  /* 0x0000009000007947 */ /* 0x000fea0003800000 */
.L_x_638:
[----:B-----5:R-:W-:-:S05]  /*1c10*/  PRMT R36, RZ, 0x7610, R29 ;  /* 0x00007610ff247816 */ /* 0x020fca000000001d */
[----:B------:R-:W-:Y:S01]  /*1c20*/  FADD.FTZ R137, R36, R137 ;  /* 0x0000008924897221 */ /* 0x000fe20000010000 */
[----:B------:R-:W-:Y:S05]  /*1c30*/  BRA `(.L_x_639) ;  /* 0x0000004000007947 */ /* 0x000fea0003800000 */
.L_x_637:
[----:B-----5:R-:W-:-:S05]  /*1c40*/  PRMT R36, RZ, 0x7610, R25 ;  /* 0x00007610ff247816 */ /* 0x020fca0000000019 */
[----:B------:R-:W-:Y:S01]  /*1c50*/  FADD.FTZ R137, R36, R137 ;  /* 0x0000008924897221 */ /* 0x000fe20000010000 */
[----:B------:R-:W-:-:S05]  /*1c60*/  @P2 PRMT R36, RZ, 0x7610, R29 ;  /* 0x00007610ff242816 */ /* 0x000fca000000001d */
[----:B------:R-:W-:-:S05]  /*1c70*/  @P2 FADD.FTZ R137, R36, R137 ;  /* 0x0000008924892221 */ /* 0x000fca0000010000 */
.L_x_639:
[----:B------:R-:W-:-:S04]  /*1c80*/  F2FP.BF16.PACK_AB R36, RZ, R137 ;  /* 0x00000089ff24723e */ /* 0x000fc800000010ff */
[----:B------:R-:W-:Y:S02]  /*1c90*/  PRMT R33, R33, 0x5410, R36 ;  /* 0x0000541021217816 */ /* 0x000fe40000000024 */
.L_x_640:
[----:B------:R-:W-:Y:S01]  /*1ca0*/  PRMT R135, RZ, 0x5410, R38 ;  /* 0x00005410ff877816 */ /* 0x000fe20000000026 */
[----:B------:R-:W-:Y:S05]  /*1cb0*/  @P3 BRA `(.L_x_641) ;  /* 0x0000008000003947 */ /* 0x000fea0003800000 */
[----:B------:R-:W-:-:S04]  /*1cc0*/  ISETP.NE.U32.AND P4, PT, RZ, c[0x0][0x180], PT ;  /* 0x00006000ff007a0c */ /* 0x000fc80003f85070 */
[----:B------:R-:W-:-:S13]  /*1cd0*/  ISETP.NE.AND.EX P4, PT, RZ, c[0x0][0x184], PT, P4 ;  /* 0x00006100ff007a0c */ /* 0x000fda0003f85340 */
[----:B------:R-:W-:Y:S05]  /*1ce0*/  @P4 BRA `(.L_x_642) ;  /* 0x0000002000004947 */ /* 0x000fea0003800000 */
[----:B------:R-:W-:Y:S05]  /*1cf0*/  @P0 BRA `(.L_x_643) ;  /* 0x0000008000000947 */ /* 0x000fea0003800000 */
[----:B------:R-:W-:Y:S05]  /*1d00*/  BRA `(.L_x_644) ;  /* 0x0000009000007947 */ /* 0x000fea0003800000 */
.L_x_642:
[----:B-----5:R-:W-:-:S05]  /*1d10*/  PRMT R36, RZ, 0x5410, R30 ;  /* 0x00005410ff247816 */ /* 0x020fca000000001e */
[----:B------:R-:W-:Y:S01]  /*1d20*/  FADD.FTZ R135, R36, R135 ;  /* 0x0000008724877221 */ /* 0x000fe20000010000 */
[----:B------:R-:W-:Y:S05]  /*1d30*/  BRA `(.L_x_643) ;  /* 0x0000004000007947 */ /* 0x000fea0003800000 */
.L_x_641:
[----:B-----5:R-:W-:-:S05]  /*1d40*/  PRMT R36, RZ, 0x5410, R26 ;  /* 0x00005410ff247816 */ /* 0x020fca000000001a */
[----:B------:R-:W-:Y:S01]  /*1d50*/  FADD.FTZ R135, R36, R135 ;  /* 0x0000008724877221 */ /* 0x000fe20000010000 */
[----:B------:R-:W-:-:S05]  /*1d60*/  @P2 PRMT R36, RZ, 0x5410, R30 ;  /* 0x00005410ff242816 */ /* 0x000fca000000001e */
[----:B------:R-:W-:-:S05]  /*1d70*/  @P2 FADD.FTZ R135, R36, R135 ;  /* 0x0000008724872221 */ /* 0x000fca0000010000 */
.L_x_643:
[----:B------:R-:W-:-:S04]  /*1d80*/  F2FP.BF16.PACK_AB R36, RZ, R135 ;  /* 0x00000087ff24723e */ /* 0x000fc800000010ff */
[----:B------:R-:W-:Y:S02]  /*1d90*/  PRMT R34, R36, 0x7610, R34 ;  /* 0x0000761024227816 */ /* 0x000fe40000000022 */
.L_x_644:
[----:B------:R-:W-:Y:S01]  /*1da0*/  PRMT R141, RZ, 0x7610, R38 ;  /* 0x00007610ff8d7816 */ /* 0x000fe20000000026 */
[----:B------:R-:W-:Y:S05]  /*1db0*/  @P3 BRA `(.L_x_645) ;  /* 0x0000008000003947 */ /* 0x000fea0003800000 */
[----:B------:R-:W-:-:S04]  /*1dc0*/  ISETP.NE.U32.AND P4, PT, RZ, c[0x0][0x180], PT ;  /* 0x00006000ff007a0c */ /* 0x000fc80003f85070 */
[----:B------:R-:W-:-:S13]  /*1dd0*/  ISETP.NE.AND.EX P4, PT, RZ, c[0x0][0x184], PT, P4 ;  /* 0x00006100ff007a0c */ /* 0x000fda0003f85340 */
[----:B------:R-:W-:Y:S05]  /*1de0*/  @P4 BRA `(.L_x_646) ;  /* 0x0000002000004947 */ /* 0x000fea0003800000 */
[----:B------:R-:W-:Y:S05]  /*1df0*/  @P0 BRA `(.L_x_647) ;  /* 0x0000008000000947 */ /* 0x000fea0003800000 */
[----:B------:R-:W-:Y:S05]  /*1e00*/  BRA `(.L_x_648) ;  /* 0x0000009000007947 */ /* 0x000fea0003800000 */
.L_x_646:
[----:B-----5:R-:W-:-:S05]  /*1e10*/  PRMT R36, RZ, 0x7610, R30 ;  /* 0x00007610ff247816 */ /* 0x020fca000000001e */
[----:B------:R-:W-:Y:S01]  /*1e20*/  FADD.FTZ R141, R36, R141 ;  /* 0x0000008d248d7221 */ /* 0x000fe20000010000 */
[----:B------:R-:W-:Y:S05]  /*1e30*/  BRA `(.L_x_647) ;  /* 0x0000004000007947 */ /* 0x000fea0003800000 */
.L_x_645:
[----:B-----5:R-:W-:-:S05]  /*1e40*/  PRMT R36, RZ, 0x7610, R26 ;  /* 0x00007610ff247816 */ /* 0x020fca000000001a */
[----:B------:R-:W-:Y:S01]  /*1e50*/  FADD.FTZ R141, R36, R141 ;  /* 0x0000008d248d7221 */ /* 0x000fe20000010000 */
[----:B------:R-:W-:-:S05]  /*1e60*/  @P2 PRMT R36, RZ, 0x7610, R30 ;  /* 0x00007610ff242816 */ /* 0x000fca000000001e */
[----:B------:R-:W-:-:S05]  /*1e70*/  @P2 FADD.FTZ R141, R36, R141 ;  /* 0x0000008d248d2221 */ /* 0x000fca0000010000 */
.L_x_647:
[----:B------:R-:W-:-:S04]  /*1e80*/  F2FP.BF16.PACK_AB R36, RZ, R141 ;  /* 0x0000008dff24723e */ /* 0x000fc800000010ff */
[----:B------:R-:W-:Y:S02]  /*1e90*/  PRMT R34, R34, 0x5410, R36 ;  /* 0x0000541022227816 */ /* 0x000fe40000000024 */
.L_x_648:
[----:B------:R-:W-:Y:S01]  /*1ea0*/  PRMT R139, RZ, 0x5410, R39 ;  /* 0x00005410ff8b7816 */ /* 0x000fe20000000027 */
[----:B------:R-:W-:Y:S05]  /*1eb0*/  @P3 BRA `(.L_x_649) ;  /* 0x0000008000003947 */ /* 0x000fea0003800000 */
[----:B------:R-:W-:-:S04]  /*1ec0*/  ISETP.NE.U32.AND P4, PT, RZ, c[0x0][0x180], PT ;  /* 0x00006000ff007a0c */ /* 0x000fc80003f85070 */
[----:B------:R-:W-:-:S13]  /*1ed0*/  ISETP.NE.AND.EX P4, PT, RZ, c[0x0][0x184], PT, P4 ;  /* 0x00006100ff007a0c */ /* 0x000fda0003f85340 */
[----:B------:R-:W-:Y:S05]  /*1ee0*/  @P4 BRA `(.L_x_650) ;  /* 0x0000002000004947 */ /* 0x000fea0003800000 */
[----:B------:R-:W-:Y:S05]  /*1ef0*/  @P0 BRA `(.L_x_651) ;  /* 0x0000008000000947 */ /* 0x000fea0003800000 */
[----:B------:R-:W-:Y:S05]  /*1f00*/  BRA `(.L_x_652) ;  /* 0x0000009000007947 */ /* 0x000fea0003800000 */
.L_x_650:
[----:B-----5:R-:W-:-:S05]  /*1f10*/  PRMT R36, RZ, 0x5410, R31 ;  /* 0x00005410ff247816 */ /* 0x020fca000000001f */
[----:B------:R-:W-:Y:S01]  /*1f20*/  FADD.FTZ R139, R36, R139 ;  /* 0x0000008b248b7221 */ /* 0x000fe20000010000 */
[----:B------:R-:W-:Y:S05]  /*1f30*/  BRA `(.L_x_651) ;  /* 0x0000004000007947 */ /* 0x000fea0003800000 */
.L_x_649:
[----:B-----5:R-:W-:-:S05]  /*1f40*/  PRMT R36, RZ, 0x5410, R27 ;  /* 0x00005410ff247816 */ /* 0x020fca000000001b */
[----:B------:R-:W-:Y:S01]  /*1f50*/  FADD.FTZ R139, R36, R139 ;  /* 0x0000008b248b7221 */ /* 0x000fe20000010000 */
[----:B------:R-:W-:-:S05]  /*1f60*/  @P2 PRMT R36, RZ, 0x5410, R31 ;  /* 0x00005410ff242816 */ /* 0x000fca000000001f */
[----:B------:R-:W-:-:S05]  /*1f70*/  @P2 FADD.FTZ R139, R36, R139 ;  /* 0x0000008b248b2221 */ /* 0x000fca0000010000 */
.L_x_651:
[----:B------:R-:W-:-:S04]  /*1f80*/  F2FP.BF16.PACK_AB R36, RZ, R139 ;  /* 0x0000008bff24723e */ /* 0x000fc800000010ff */
[----:B------:R-:W-:Y:S02]  /*1f90*/  PRMT R35, R36, 0x7610, R35 ;  /* 0x0000761024237816 */ /* 0x000fe40000000023 */
.L_x_652:
[----:B------:R-:W-:Y:S01]  /*1fa0*/  PRMT R143, RZ, 0x7610, R39 ;  /* 0x00007610ff8f7816 */ /* 0x000fe20000000027 */
[----:B------:R-:W-:Y:S05]  /*1fb0*/  @P3 BRA `(.L_x_653) ;  /* 0x0000008000003947 */ /* 0x000fea0003800000 */
[----:B------:R-:W-:-:S04]  /*1fc0*/  ISETP.NE.U32.AND P4, PT, RZ, c[0x0][0x180], PT ;  /* 0x00006000ff007a0c */ /* 0x000fc80003f85070 */
[----:B------:R-:W-:-:S13]  /*1fd0*/  ISETP.NE.AND.EX P4, PT, RZ, c[0x0][0x184], PT, P4 ;  /* 0x00006100ff007a0c */ /* 0x000fda0003f85340 */
[----:B------:R-:W-:Y:S05]  /*1fe0*/  @P4 BRA `(.L_x_654) ;  /* 0x0000002000004947 */ /* 0x000fea0003800000 */
[----:B------:R-:W-:Y:S05]  /*1ff0*/  @P0 BRA `(.L_x_655) ;  /* 0x0000008000000947 */ /* 0x000fea0003800000 */
[----:B------:R-:W-:Y:S05]  /*2000*/  BRA `(.L_x_656) ;  /* 0x0000009000007947 */ /* 0x000fea0003800000 */
.L_x_654:
[----:B-----5:R-:W-:-:S05]  /*2010*/  PRMT R36, RZ, 0x7610, R31 ;  /* 0x00007610ff247816 */ /* 0x020fca000000001f */
[----:B------:R-:W-:Y:S01]  /*2020*/  FADD.FTZ R143, R36, R143 ;  /* 0x0000008f248f7221 */ /* 0x000fe20000010000 */
[----:B------:R-:W-:Y:S05]  /*2030*/  BRA `(.L_x_655) ;  /* 0x0000004000007947 */ /* 0x000fea0003800000 */
.L_x_653:
[----:B-----5:R-:W-:-:S05]  /*2040*/  PRMT R36, RZ, 0x7610, R27 ;  /* 0x00007610ff247816 */ /* 0x020fca000000001b */
[----:B------:R-:W-:Y:S01]  /*2050*/  FADD.FTZ R143, R36, R143 ;  /* 0x0000008f248f7221 */ /* 0x000fe20000010000 */
[----:B------:R-:W-:-:S05]  /*2060*/  @P2 PRMT R36, RZ, 0x7610, R31 ;  /* 0x00007610ff242816 */ /* 0x000fca000000001f */
[----:B------:R-:W-:-:S05]  /*2070*/  @P2 FADD.FTZ R143, R36, R143 ;  /* 0x0000008f248f2221 */ /* 0x000fca0000010000 */
.L_x_655:
[----:B------:R-:W-:-:S04]  /*2080*/  F2FP.BF16.PACK_AB R36, RZ, R143 ;  /* 0x0000008fff24723e */ /* 0x000fc800000010ff */
[----:B------:R-:W-:Y:S02]  /*2090*/  PRMT R35, R35, 0x5410, R36 ;  /* 0x0000541023237816 */ /* 0x000fe40000000024 */
.L_x_656:
        /* <DEDUP_REMOVED lines=19> */
.L_x_658:
[----:B-----5:R-:W-:-:S05]  /*21d0*/  PRMT R40, RZ, 0x5410, R28 ;  /* 0x00005410ff287816 */ /* 0x020fca000000001c */
[----:B------:R-:W-:Y:S01]  /*21e0*/  FADD.FTZ R145, R40, R145 ;  /* 0x0000009128917221 */ /* 0x000fe20000010000 */
[----:B------:R-:W-:Y:S05]  /*21f0*/  BRA `(.L_x_659) ;  /* 0x0000004000007947 */ /* 0x000fea0003800000 */
.L_x_657:
[----:B0----5:R-:W-:-:S05]  /*2200*/  PRMT R40, RZ, 0x5410, R24 ;  /* 0x00005410ff287816 */ /* 0x021fca0000000018 */
[----:B------:R-:W-:Y:S01]  /*2210*/  FADD.FTZ R145, R40, R145 ;  /* 0x0000009128917221 */ /* 0x000fe20000010000 */
[----:B------:R-:W-:-:S05]  /*2220*/  @P2 PRMT R40, RZ, 0x5410, R28 ;  /* 0x00005410ff282816 */ /* 0x000fca000000001c */
[----:B------:R-:W-:-:S05]  /*2230*/  @P2 FADD.FTZ R145, R40, R145 ;  /* 0x0000009128912221 */ /* 0x000fca0000010000 */
.L_x_659:
[----:B------:R-:W-:-:S04]  /*2240*/  F2FP.BF16.PACK_AB R40, RZ, R145 ;  /* 0x00000091ff28723e */ /* 0x000fc800000010ff */
[----:B------:R-:W-:Y:S02]  /*2250*/  PRMT R32, R40, 0x7610, R32 ;  /* 0x0000761028207816 */ /* 0x000fe40000000020 */
.L_x_660:
[----:B------:R-:W-:Y:S01]  /*2260*/  PRMT R149, RZ, 0x7610, R36 ;  /* 0x00007610ff957816 */ /* 0x000fe20000000024 */
[----:B------:R-:W-:Y:S05]  /*2270*/  @P3 BRA `(.L_x_661) ;  /* 0x0000008000003947 */ /* 0x000fea0003800000 */
[----:B------:R-:W-:-:S04]  /*2280*/  ISETP.NE.U32.AND P4, PT, RZ, c[0x0][0x180], PT ;  /* 0x00006000ff007a0c */ /* 0x000fc80003f85070 */
[----:B------:R-:W-:-:S13]  /*2290*/  ISETP.NE.AND.EX P4, PT, RZ, c[0x0][0x184], PT, P4 ;  /* 0x00006100ff007a0c */ /* 0x000fda0003f85340 */
[----:B------:R-:W-:Y:S05]  /*22a0*/  @P4 BRA `(.L_x_662) ;  /* 0x0000002000004947 */ /* 0x000fea0003800000 */
[----:B------:R-:W-:Y:S05]  /*22b0*/  @P0 BRA `(.L_x_663) ;  /* 0x0000008000000947 */ /* 0x000fea0003800000 */
[----:B------:R-:W-:Y:S05]  /*22c0*/  BRA `(.L_x_664) ;  /* 0x0000009000007947 */ /* 0x000fea0003800000 */
.L_x_662:
[----:B-----5:R-:W-:-:S05]  /*22d0*/  PRMT R36, RZ, 0x7610, R28 ;  /* 0x00007610ff247816 */ /* 0x020fca000000001c */
[----:B------:R-:W-:Y:S01]  /*22e0*/  FADD.FTZ R149, R36, R149 ;  /* 0x0000009524957221 */ /* 0x000fe20000010000 */
[----:B------:R-:W-:Y:S05]  /*22f0*/  BRA `(.L_x_663) ;  /* 0x0000004000007947 */ /* 0x000fea0003800000 */
.L_x_661:
[----:B-----5:R-:W-:-:S05]  /*2300*/  PRMT R36, RZ, 0x7610, R24 ;  /* 0x00007610ff247816 */ /* 0x020fca0000000018 */
[----:B------:R-:W-:Y:S01]  /*2310*/  FADD.FTZ R149, R36, R149 ;  /* 0x0000009524957221 */ /* 0x000fe20000010000 */
[----:B------:R-:W-:-:S05]  /*2320*/  @P2 PRMT R36, RZ, 0x7610, R28 ;  /* 0x00007610ff242816 */ /* 0x000fca000000001c */
[----:B------:R-:W-:-:S05]  /*2330*/  @P2 FADD.FTZ R149, R36, R149 ;  /* 0x0000009524952221 */ /* 0x000fca0000010000 */
.L_x_663:
[----:B------:R-:W-:-:S04]  /*2340*/  F2FP.BF16.PACK_AB R36, RZ, R149 ;  /* 0x00000095ff24723e */ /* 0x000fc800000010ff */
[----:B------:R-:W-:Y:S02]  /*2350*/  PRMT R32, R32, 0x5410, R36 ;  /* 0x0000541020207816 */ /* 0x000fe40000000024 */
.L_x_664:
[----:B------:R-:W-:Y:S01]  /*2360*/  PRMT R147, RZ, 0x5410, R37 ;  /* 0x00005410ff937816 */ /* 0x000fe20000000025 */
[----:B------:R-:W-:Y:S05]  /*2370*/  @P3 BRA `(.L_x_665) ;  /* 0x0000008000003947 */ /* 0x000fea0003800000 */
[----:B------:R-:W-:-:S04]  /*2380*/  ISETP.NE.U32.AND P4, PT, RZ, c[0x0][0x180], PT ;  /* 0x00006000ff007a0c */ /* 0x000fc80003f85070 */
[----:B------:R-:W-:-:S13]  /*2390*/  ISETP.NE.AND.EX P4, PT, RZ, c[0x0][0x184], PT, P4 ;  /* 0x00006100ff007a0c */ /* 0x000fda0003f85340 */
[----:B------:R-:W-:Y:S05]  /*23a0*/  @P4 BRA `(.L_x_666) ;  /* 0x0000002000004947 */ /* 0x000fea0003800000 */
[----:B------:R-:W-:Y:S05]  /*23b0*/  @P0 BRA `(.L_x_667) ;  /* 0x0000008000000947 */ /* 0x000fea0003800000 */
[----:B------:R-:W-:Y:S05]  /*23c0*/  BRA `(.L_x_668) ;  /* 0x0000009000007947 */ /* 0x000fea0003800000 */
.L_x_666:
[----:B-----5:R-:W-:-:S05]  /*23d0*/  PRMT R36, RZ, 0x5410, R29 ;  /* 0x00005410ff247816 */ /* 0x020fca000000001d */
[----:B------:R-:W-:Y:S01]  /*23e0*/  FADD.FTZ R147, R36, R147 ;  /* 0x0000009324937221 */ /* 0x000fe20000010000 */
[----:B------:R-:W-:Y:S05]  /*23f0*/  BRA `(.L_x_667) ;  /* 0x0000004000007947 */ /* 0x000fea0003800000 */
.L_x_665:
[----:B-----5:R-:W-:-:S05]  /*2400*/  PRMT R36, RZ, 0x5410, R25 ;  /* 0x00005410ff247816 */ /* 0x020fca0000000019 */
[----:B------:R-:W-:Y:S01]  /*2410*/  FADD.FTZ R147, R36, R147 ;  /* 0x0000009324937221 */ /* 0x000fe20000010000 */
[----:B------:R-:W-:-:S05]  /*2420*/  @P2 PRMT R36, RZ, 0x5410, R29 ;  /* 0x00005410ff242816 */ /* 0x000fca000000001d */
[----:B------:R-:W-:-:S05]  /*2430*/  @P2 FADD.FTZ R147, R36, R147 ;  /* 0x0000009324932221 */ /* 0x000fca0000010000 */
.L_x_667:
[----:B------:R-:W-:-:S04]  /*2440*/  F2FP.BF16.PACK_AB R36, RZ, R147 ;  /* 0x00000093ff24723e */ /* 0x000fc800000010ff */
[----:B------:R-:W-:Y:S02]  /*2450*/  PRMT R33, R36, 0x7610, R33 ;  /* 0x0000761024217816 */ /* 0x000fe40000000021 */
.L_x_668:
[----:B------:R-:W-:Y:S01]  /*2460*/  PRMT R151, RZ, 0x7610, R37 ;  /* 0x00007610ff977816 */ /* 0x000fe20000000025 */
[----:B------:R-:W-:Y:S05]  /*2470*/  @P3 BRA `(.L_x_669) ;  /* 0x0000008000003947 */ /* 0x000fea0003800000 */
[----:B------:R-:W-:-:S04]  /*2480*/  ISETP.NE.U32.AND P4, PT, RZ, c[0x0][0x180], PT ;  /* 0x00006000ff007a0c */ /* 0x000fc80003f85070 */
[----:B------:R-:W-:-:S13]  /*2490*/  ISETP.NE.AND.EX P4, PT, RZ, c[0x0][0x184], PT, P4 ;  /* 0x00006100ff007a0c */ /* 0x000fda0003f85340 */
[----:B------:R-:W-:Y:S05]  /*24a0*/  @P4 BRA `(.L_x_670) ;  /* 0x0000002000004947 */ /* 0x000fea0003800000 */
[----:B------:R-:W-:Y:S05]  /*24b0*/  @P0 BRA `(.L_x_671) ;  /* 0x0000008000000947 */ /* 0x000fea0003800000 */
[----:B------:R-:W-:Y:S05]  /*24c0*/  BRA `(.L_x_672) ;  /* 0x0000009000007947 */ /* 0x000fea0003800000 */
.L_x_670:
[----:B-----5:R-:W-:-:S05]  /*24d0*/  PRMT R36, RZ, 0x7610, R29 ;  /* 0x00007610ff247816 */ /* 0x020fca000000001d */
[----:B------:R-:W-:Y:S01]  /*24e0*/  FADD.FTZ R151, R36, R151 ;  /* 0x0000009724977221 */ /* 0x000fe20000010000 */
[----:B------:R-:W-:Y:S05]  /*24f0*/  BRA `(.L_x_671) ;  /* 0x0000004000007947 */ /* 0x000fea0003800000 */
.L_x_669:
[----:B-----5:R-:W-:-:S05]  /*2500*/  PRMT R36, RZ, 0x7610, R25 ;  /* 0x00007610ff247816 */ /* 0x020fca0000000019 */
[----:B------:R-:W-:Y:S01]  /*2510*/  FADD.FTZ R151, R36, R151 ;  /* 0x0000009724977221 */ /* 0x000fe20000010000 */
[----:B------:R-:W-:-:S05]  /*2520*/  @P2 PRMT R36, RZ, 0x7610, R29 ;  /* 0x00007610ff242816 */ /* 0x000fca000000001d */
[----:B------:R-:W-:-:S05]  /*2530*/  @P2 FADD.FTZ R151, R36, R151 ;  /* 0x0000009724972221 */ /* 0x000fca0000010000 */
.L_x_671:
[----:B------:R-:W-:-:S04]  /*2540*/  F2FP.BF16.PACK_AB R36, RZ, R151 ;  /* 0x00000097ff24723e */ /* 0x000fc800000010ff */
[----:B------:R-:W-:Y:S02]  /*2550*/  PRMT R33, R33, 0x5410, R36 ;  /* 0x0000541021217816 */ /* 0x000fe40000000024 */
.L_x_672:
[----:B------:R-:W-:Y:S01]  /*2560*/  PRMT R153, RZ, 0x5410, R38 ;  /* 0x00005410ff997816 */ /* 0x000fe20000000026 */
[----:B------:R-:W-:Y:S05]  /*2570*/  @P3 BRA `(.L_x_673) ;  /* 0x0000008000003947 */ /* 0x000fea0003800000 */
[----:B------:R-:W-:-:S04]  /*2580*/  ISETP.NE.U32.AND P4, PT, RZ, c[0x0][0x180], PT ;  /* 0x00006000ff007a0c */ /* 0x000fc80003f85070 */
[----:B------:R-:W-:-:S13]  /*2590*/  ISETP.NE.AND.EX P4, PT, RZ, c[0x0][0x184], PT, P4 ;  /* 0x00006100ff007a0c */ /* 0x000fda0003f85340 */
[----:B------:R-:W-:Y:S05]  /*25a0*/  @P4 BRA `(.L_x_674) ;  /* 0x0000002000004947 */ /* 0x000fea0003800000 */
[----:B------:R-:W-:Y:S05]  /*25b0*/  @P0 BRA `(.L_x_675) ;  /* 0x0000008000000947 */ /* 0x000fea0003800000 */
[----:B------:R-:W-:Y:S05]  /*25c0*/  BRA `(.L_x_676) ;  /* 0x0000009000007947 */ /* 0x000fea0003800000 */
.L_x_674:
[----:B-----5:R-:W-:-:S05]  /*25d0*/  PRMT R36, RZ, 0x5410, R30 ;  /* 0x00005410ff247816 */ /* 0x020fca000000001e */
[----:B------:R-:W-:Y:S01]  /*25e0*/  FADD.FTZ R153, R36, R153 ;  /* 0x0000009924997221 */ /* 0x000fe20000010000 */
[----:B------:R-:W-:Y:S05]  /*25f0*/  BRA `(.L_x_675) ;  /* 0x0000004000007947 */ /* 0x000fea0003800000 */
.L_x_673:
[----:B-----5:R-:W-:-:S05]  /*2600*/  PRMT R36, RZ, 0x5410, R26 ;  /* 0x00005410ff247816 */ /* 0x020fca000000001a */
[----:B------:R-:W-:Y:S01]  /*2610*/  FADD.FTZ R153, R36, R153 ;  /* 0x0000009924997221 */ /* 0x000fe20000010000 */
[----:B------:R-:W-:-:S05]  /*2620*/  @P2 PRMT R36, RZ, 0x5410, R30 ;  /* 0x00005410ff242816 */ /* 0x000fca000000001e */
[----:B------:R-:W-:-:S05]  /*2630*/  @P2 FADD.FTZ R153, R36, R153 ;  /* 0x0000009924992221 */ /* 0x000fca0000010000 */
.L_x_675:
[----:B------:R-:W-:-:S04]  /*2640*/  F2FP.BF16.PACK_AB R36, RZ, R153 ;  /* 0x00000099ff24723e */ /* 0x000fc800000010ff */
[----:B------:R-:W-:Y:S02]  /*2650*/  PRMT R34, R36, 0x7610, R34 ;  /* 0x0000761024227816 */ /* 0x000fe40000000022 */
.L_x_676:
[----:B------:R-:W-:Y:S01]  /*2660*/  PRMT R157, RZ, 0x7610, R38 ;  /* 0x00007610ff9d7816 */ /* 0x000fe20000000026 */
[----:B------:R-:W-:Y:S05]  /*2670*/  @P3 BRA `(.L_x_677) ;  /* 0x0000008000003947 */ /* 0x000fea0003800000 */
[----:B------:R-:W-:-:S04]  /*2680*/  ISETP.NE.U32.AND P4, PT, RZ, c[0x0][0x180], PT ;  /* 0x00006000ff007a0c */ /* 0x000fc80003f85070 */
[----:B------:R-:W-:-:S13]  /*2690*/  ISETP.NE.AND.EX P4, PT, RZ, c[0x0][0x184], PT, P4 ;  /* 0x00006100ff007a0c */ /* 0x000fda0003f85340 */
[----:B------:R-:W-:Y:S05]  /*26a0*/  @P4 BRA `(.L_x_678) ;  /* 0x0000002000004947 */ /* 0x000fea0003800000 */
[----:B------:R-:W-:Y:S05]  /*26b0*/  @P0 BRA `(.L_x_679) ;  /* 0x0000008000000947 */ /* 0x000fea0003800000 */
[----:B------:R-:W-:Y:S05]  /*26c0*/  BRA `(.L_x_680) ;  /* 0x0000009000007947 */ /* 0x000fea0003800000 */
.L_x_678:
[----:B-----5:R-:W-:-:S05]  /*26d0*/  PRMT R36, RZ, 0x7610, R30 ;  /* 0x00007610ff247816 */ /* 0x020fca000000001e */
[----:B------:R-:W-:Y:S01]  /*26e0*/  FADD.FTZ R157, R36, R157 ;  /* 0x0000009d249d7221 */ /* 0x000fe20000010000 */
[----:B------:R-:W-:Y:S05]  /*26f0*/  BRA `(.L_x_679) ;  /* 0x0000004000007947 */ /* 0x000fea0003800000 */
.L_x_677:
[----:B-----5:R-:W-:-:S05]  /*2700*/  PRMT R36, RZ, 0x7610, R26 ;  /* 0x00007610ff247816 */ /* 0x020fca000000001a */
[----:B------:R-:W-:Y:S01]  /*2710*/  FADD.FTZ R157, R36, R157 ;  /* 0x0000009d249d7221 */ /* 0x000fe20000010000 */
[----:B------:R-:W-:-:S05]  /*2720*/  @P2 PRMT R36, RZ, 0x7610, R30 ;  /* 0x00007610ff242816 */ /* 0x000fca000000001e */
[----:B------:R-:W-:-:S05]  /*2730*/  @P2 FADD.FTZ R157, R36, R157 ;  /* 0x0000009d249d2221 */ /* 0x000fca0000010000 */
.L_x_679:
[----:B------:R-:W-:-:S04]  /*2740*/  F2FP.BF16.PACK_AB R36, RZ, R157 ;  /* 0x0000009dff24723e */ /* 0x000fc800000010ff */
[----:B------:R-:W-:Y:S02]  /*2750*/  PRMT R34, R34, 0x5410, R36 ;  /* 0x0000541022227816 */ /* 0x000fe40000000024 */
.L_x_680:
[----:B------:R-:W-:Y:S01]  /*2760*/  PRMT R155, RZ, 0x5410, R39 ;  /* 0x00005410ff9b7816 */ /* 0x000fe20000000027 */
[----:B------:R-:W-:Y:S05]  /*2770*/  @P3 BRA `(.L_x_681) ;  /* 0x0000008000003947 */ /* 0x000fea0003800000 */
[----:B------:R-:W-:-:S04]  /*2780*/  ISETP.NE.U32.AND P4, PT, RZ, c[0x0][0x180], PT ;  /* 0x00006000ff007a0c */ /* 0x000fc80003f85070 */
[----:B------:R-:W-:-:S13]  /*2790*/  ISETP.NE.AND.EX P4, PT, RZ, c[0x0][0x184], PT, P4 ;  /* 0x00006100ff007a0c */ /* 0x000fda0003f85340 */
[----:B------:R-:W-:Y:S05]  /*27a0*/  @P4 BRA `(.L_x_682) ;  /* 0x0000002000004947 */ /* 0x000fea0003800000 */
[----:B------:R-:W-:Y:S05]  /*27b0*/  @P0 BRA `(.L_x_683) ;  /* 0x0000008000000947 */ /* 0x000fea0003800000 */
[----:B------:R-:W-:Y:S05]  /*27c0*/  BRA `(.L_x_684) ;  /* 0x0000009000007947 */ /* 0x000fea0003800000 */
.L_x_682:
[----:B-----5:R-:W-:-:S05]  /*27d0*/  PRMT R36, RZ, 0x5410, R31 ;  /* 0x00005410ff247816 */ /* 0x020fca000000001f */
[----:B------:R-:W-:Y:S01]  /*27e0*/  FADD.FTZ R155, R36, R155 ;  /* 0x0000009b249b7221 */ /* 0x000fe20000010000 */
[----:B------:R-:W-:Y:S05]  /*27f0*/  BRA `(.L_x_683) ;  /* 0x0000004000007947 */ /* 0x000fea0003800000 */
.L_x_681:
[----:B-----5:R-:W-:-:S05]  /*2800*/  PRMT R36, RZ, 0x5410, R27 ;  /* 0x00005410ff247816 */ /* 0x020fca000000001b */
[----:B------:R-:W-:Y:S01]  /*2810*/  FADD.FTZ R155, R36, R155 ;  /* 0x0000009b249b7221 */ /* 0x000fe20000010000 */
[----:B------:R-:W-:-:S05]  /*2820*/  @P2 PRMT R36, RZ, 0x5410, R31 ;  /* 0x00005410ff242816 */ /* 0x000fca000000001f */
[----:B------:R-:W-:-:S05]  /*2830*/  @P2 FADD.FTZ R155, R36, R155 ;  /* 0x0000009b249b2221 */ /* 0x000fca0000010000 */
.L_x_683:
[----:B------:R-:W-:-:S04]  /*2840*/  F2FP.BF16.PACK_AB R36, RZ, R155 ;  /* 0x0000009bff24723e */ /* 0x000fc800000010ff */
[----:B------:R-:W-:Y:S02]  /*2850*/  PRMT R35, R36, 0x7610, R35 ;  /* 0x0000761024237816 */ /* 0x000fe40000000023 */
.L_x_684:
[----:B------:R-:W-:Y:S01]  /*2860*/  PRMT R159, RZ, 0x7610, R39 ;  /* 0x00007610ff9f7816 */ /* 0x000fe20000000027 */
[----:B------:R-:W-:Y:S05]  /*2870*/  @P3 BRA `(.L_x_685) ;  /* 0x0000008000003947 */ /* 0x000fea0003800000 */
[----:B------:R-:W-:-:S04]  /*2880*/  ISETP.NE.U32.AND P4, PT, RZ, c[0x0][0x180], PT ;  /* 0x00006000ff007a0c */ /* 0x000fc80003f85070 */
[----:B------:R-:W-:-:S13]  /*2890*/  ISETP.NE.AND.EX P4, PT, RZ, c[0x0][0x184], PT, P4 ;  /* 0x00006100ff007a0c */ /* 0x000fda0003f85340 */
[----:B------:R-:W-:Y:S05]  /*28a0*/  @P4 BRA `(.L_x_686) ;  /* 0x0000002000004947 */ /* 0x000fea0003800000 */
[----:B------:R-:W-:Y:S05]  /*28b0*/  @P0 BRA `(.L_x_687) ;  /* 0x0000008000000947 */ /* 0x000fea0003800000 */
[----:B------:R-:W-:Y:S05]  /*28c0*/  BRA `(.L_x_688) ;  /* 0x0000009000007947 */ /* 0x000fea0003800000 */
.L_x_686:
[----:B-----5:R-:W-:-:S05]  /*28d0*/  PRMT R36, RZ, 0x7610, R31 ;  /* 0x00007610ff247816 */ /* 0x020fca000000001f */
[----:B------:R-:W-:Y:S01]  /*28e0*/  FADD.FTZ R159, R36, R159 ;  /* 0x0000009f249f7221 */ /* 0x000fe20000010000 */
[----:B------:R-:W-:Y:S05]  /*28f0*/  BRA `(.L_x_687) ;  /* 0x0000004000007947 */ /* 0x000fea0003800000 */
.L_x_685:
[----:B-----5:R-:W-:-:S05]  /*2900*/  PRMT R36, RZ, 0x7610, R27 ;  /* 0x00007610ff247816 */ /* 0x020fca000000001b */
[----:B------:R-:W-:Y:S01]  /*2910*/  FADD.FTZ R159, R36, R159 ;  /* 0x0000009f249f7221 */ /* 0x000fe20000010000 */
[----:B------:R-:W-:-:S05]  /*2920*/  @P2 PRMT R36, RZ, 0x7610, R31 ;  /* 0x00007610ff242816 */ /* 0x000fca000000001f */
[----:B------:R-:W-:-:S05]  /*2930*/  @P2 FADD.FTZ R159, R36, R159 ;  /* 0x0000009f249f2221 */ /* 0x000fca0000010000 */
.L_x_687:
[----:B------:R-:W-:-:S04]  /*2940*/  F2FP.BF16.PACK_AB R36, RZ, R159 ;  /* 0x0000009fff24723e */ /* 0x000fc800000010ff */
[----:B------:R-:W-:Y:S02]  /*2950*/  PRMT R35, R35, 0x5410, R36 ;  /* 0x0000541023237816 */ /* 0x000fe40000000024 */
.L_x_688:
[----:B------:R-:W-:Y:S02]  /*2960*/  IADD3 R106, R48, 0x200, RZ ;  /* 0x00000200306a7810 */ /* 0x000fe40007ffe0ff */
[----:B------:R-:W-:Y:S02]  /*2970*/  @P0 LEA R42, P4, R104, c[0x0][0x188], 0x4 ;  /* 0x00006200682a0a11 */ /* 0x000fe400078820ff */
[C---:B------:R-:W-:Y:S01]  /*2980*/  @P2 LEA R102, P5, R106.reuse, c[0x0][0x180], 0x4 ;  /* 0x000060006a662a11 */ /* 0x040fe200078a20ff */
[----:B------:R-:W-:Y:S01]  /*2990*/  IMAD.WIDE.U32 R36, R106, R127, c[0x0][0x170] ;  /* 0x00005c006a247625 */ /* 0x000fe200078e007f */
[----:B------:R-:W-:Y:S02]  /*29a0*/  @P0 LEA.HI.X R43, R104, c[0x0][0x18c], RZ, 0x4, P4 ;  /* 0x00006300682b0a11 */ /* 0x000fe400020f24ff */
[C---:B------:R-:W-:Y:S02]  /*29b0*/  @P2 LEA.HI.X R103, R106.reuse, c[0x0][0x184], RZ, 0x4, P5 ;  /* 0x000061006a672a11 */ /* 0x040fe400028f24ff */
[C---:B------:R-:W-:Y:S01]  /*29c0*/  @P1 LEA R40, P4, R106.reuse, c[0x0][0x178], 0x4 ;  /* 0x00005e006a281a11 */ /* 0x040fe200078820ff */
[----:B------:R0:W-:Y:S03]  /*29d0*/  @P0 STG.E.128 [R42.64], R32 ;  /* 0x000000202a000986 */ /* 0x0001e6000c101d04 */
[----:B------:R-:W-:Y:S01]  /*29e0*/  @P1 LEA.HI.X R41, R106, c[0x0][0x17c], RZ, 0x4, P4 ;  /* 0x00005f006a291a11 */ /* 0x000fe200020f24ff */
[----:B------:R-:W2:Y:S04]  /*29f0*/  LDG.E.128 R36, [R36.64] ;  /* 0x0000000424247981 */ /* 0x000ea8000c1e1d00 */
        /* <DEDUP_REMOVED lines=9> */
.L_x_690:
[----:B-----5:R-:W-:-:S05]  /*2a90*/  PRMT R40, RZ, 0x5410, R28 ;  /* 0x00005410ff287816 */ /* 0x020fca000000001c */
[----:B------:R-:W-:Y:S01]  /*2aa0*/  FADD.FTZ R41, R40, R41 ;  /* 0x0000002928297221 */ /* 0x000fe20000010000 */
[----:B------:R-:W-:Y:S05]  /*2ab0*/  BRA `(.L_x_691) ;  /* 0x0000004000007947 */ /* 0x000fea0003800000 */
.L_x_689:
[----:B0----5:R-:W-:-:S05]  /*2ac0*/  PRMT R40, RZ, 0x5410, R24 ;  /* 0x00005410ff287816 */ /* 0x021fca0000000018 */
[----:B------:R-:W-:Y:S01]  /*2ad0*/  FADD.FTZ R41, R40, R41 ;  /* 0x0000002928297221 */ /* 0x000fe20000010000 */
[----:B------:R-:W-:-:S05]  /*2ae0*/  @P2 PRMT R40, RZ, 0x5410, R28 ;  /* 0x00005410ff282816 */ /* 0x000fca000000001c */
[----:B------:R-:W-:-:S05]  /*2af0*/  @P2 FADD.FTZ R41, R40, R41 ;  /* 0x0000002928292221 */ /* 0x000fca0000010000 */
.L_x_691:
[----:B------:R-:W-:-:S04]  /*2b00*/  F2FP.BF16.PACK_AB R40, RZ, R41 ;  /* 0x00000029ff28723e */ /* 0x000fc800000010ff */
[----:B------:R-:W-:Y:S02]  /*2b10*/  PRMT R32, R40, 0x7610, R32 ;  /* 0x0000761028207816 */ /* 0x000fe40000000020 */
.L_x_692:
[----:B------:R-:W-:Y:S01]  /*2b20*/  PRMT R103, RZ, 0x7610, R36 ;  /* 0x00007610ff677816 */ /* 0x000fe20000000024 */
[----:B------:R-:W-:Y:S05]  /*2b30*/  @P3 BRA `(.L_x_693) ;  /* 0x0000008000003947 */ /* 0x000fea0003800000 */
[----:B------:R-:W-:-:S04]  /*2b40*/  ISETP.NE.U32.AND P1, PT, RZ, c[0x0][0x180], PT ;  /* 0x00006000ff007a0c */ /* 0x000fc80003f25070 */
[----:B------:R-:W-:-:S13]  /*2b50*/  ISETP.NE.AND.EX P1, PT, RZ, c[0x0][0x184], PT, P1 ;  /* 0x00006100ff007a0c */ /* 0x000fda0003f25310 */
[----:B------:R-:W-:Y:S05]  /*2b60*/  @P1 BRA `(.L_x_694) ;  /* 0x0000002000001947 */ /* 0x000fea0003800000 */
[----:B------:R-:W-:Y:S05]  /*2b70*/  @P0 BRA `(.L_x_695) ;  /* 0x0000008000000947 */ /* 0x000fea0003800000 */
[----:B------:R-:W-:Y:S05]  /*2b80*/  BRA `(.L_x_696) ;  /* 0x0000009000007947 */ /* 0x000fea0003800000 */
.L_x_694:
[----:B-----5:R-:W-:-:S05]  /*2b90*/  PRMT R36, RZ, 0x7610, R28 ;  /* 0x00007610ff247816 */ /* 0x020fca000000001c */
[----:B------:R-:W-:Y:S01]  /*2ba0*/  FADD.FTZ R103, R36, R103 ;  /* 0x0000006724677221 */ /* 0x000fe20000010000 */
[----:B------:R-:W-:Y:S05]  /*2bb0*/  BRA `(.L_x_695) ;  /* 0x0000004000007947 */ /* 0x000fea0003800000 */
.L_x_693:
[----:B-----5:R-:W-:-:S05]  /*2bc0*/  PRMT R36, RZ, 0x7610, R24 ;  /* 0x00007610ff247816 */ /* 0x020fca0000000018 */
[----:B------:R-:W-:Y:S01]  /*2bd0*/  FADD.FTZ R103, R36, R103 ;  /* 0x0000006724677221 */ /* 0x000fe20000010000 */
[----:B------:R-:W-:-:S05]  /*2be0*/  @P2 PRMT R36, RZ, 0x7610, R28 ;  /* 0x00007610ff242816 */ /* 0x000fca000000001c */
[----:B------:R-:W-:-:S05]  /*2bf0*/  @P2 FADD.FTZ R103, R36, R103 ;  /* 0x0000006724672221 */ /* 0x000fca0000010000 */
.L_x_695:
[----:B------:R-:W-:-:S04]  /*2c00*/  F2FP.BF16.PACK_AB R36, RZ, R103 ;  /* 0x00000067ff24723e */ /* 0x000fc800000010ff */
[----:B------:R-:W-:Y:S02]  /*2c10*/  PRMT R32, R32, 0x5410, R36 ;  /* 0x0000541020207816 */ /* 0x000fe40000000024 */
.L_x_696:
[----:B------:R-:W-:Y:S01]  /*2c20*/  PRMT R43, RZ, 0x5410, R37 ;  /* 0x00005410ff2b7816 */ /* 0x000fe20000000025 */
[----:B------:R-:W-:Y:S05]  /*2c30*/  @P3 BRA `(.L_x_697) ;  /* 0x0000008000003947 */ /* 0x000fea0003800000 */
[----:B------:R-:W-:-:S04]  /*2c40*/  ISETP.NE.U32.AND P1, PT, RZ, c[0x0][0x180], PT ;  /* 0x00006000ff007a0c */ /* 0x000fc80003f25070 */
[----:B------:R-:W-:-:S13]  /*2c50*/  ISETP.NE.AND.EX P1, PT, RZ, c[0x0][0x184], PT, P1 ;  /* 0x00006100ff007a0c */ /* 0x000fda0003f25310 */
[----:B------:R-:W-:Y:S05]  /*2c60*/  @P1 BRA `(.L_x_698) ;  /* 0x0000002000001947 */ /* 0x000fea0003800000 */
[----:B------:R-:W-:Y:S05]  /*2c70*/  @P0 BRA `(.L_x_699) ;  /* 0x0000008000000947 */ /* 0x000fea0003800000 */
[----:B------:R-:W-:Y:S05]  /*2c80*/  BRA `(.L_x_700) ;  /* 0x0000009000007947 */ /* 0x000fea0003800000 */
.L_x_698:
[----:B-----5:R-:W-:-:S05]  /*2c90*/  PRMT R36, RZ, 0x5410, R29 ;  /* 0x00005410ff247816 */ /* 0x020fca000000001d */
[----:B------:R-:W-:Y:S01]  /*2ca0*/  FADD.FTZ R43, R36, R43 ;  /* 0x0000002b242b7221 */ /* 0x000fe20000010000 */
[----:B------:R-:W-:Y:S05]  /*2cb0*/  BRA `(.L_x_699) ;  /* 0x0000004000007947 */ /* 0x000fea0003800000 */
.L_x_697:
[----:B-----5:R-:W-:-:S05]  /*2cc0*/  PRMT R36, RZ, 0x5410, R25 ;  /* 0x00005410ff247816 */ /* 0x020fca0000000019 */
[----:B------:R-:W-:Y:S01]  /*2cd0*/  FADD.FTZ R43, R36, R43 ;  /* 0x0000002b242b7221 */ /* 0x000fe20000010000 */
[----:B------:R-:W-:-:S05]  /*2ce0*/  @P2 PRMT R36, RZ, 0x5410, R29 ;  /* 0x00005410ff242816 */ /* 0x000fca000000001d */
[----:B------:R-:W-:-:S05]  /*2cf0*/  @P2 FADD.FTZ R43, R36, R43 ;  /* 0x0000002b242b2221 */ /* 0x000fca0000010000 */
.L_x_699:
[----:B------:R-:W-:-:S04]  /*2d00*/  F2FP.BF16.PACK_AB R36, RZ, R43 ;  /* 0x0000002bff24723e */ /* 0x000fc800000010ff */
[----:B------:R-:W-:Y:S02]  /*2d10*/  PRMT R33, R36, 0x7610, R33 ;  /* 0x0000761024217816 */ /* 0x000fe40000000021 */
.L_x_700:
[----:B------:R-:W-:Y:S01]  /*2d20*/  PRMT R161, RZ, 0x7610, R37 ;  /* 0x00007610ffa17816 */ /* 0x000fe20000000025 */
[----:B------:R-:W-:Y:S05]  /*2d30*/  @P3 BRA `(.L_x_701) ;  /* 0x0000008000003947 */ /* 0x000fea0003800000 */
[----:B------:R-:W-:-:S04]  /*2d40*/  ISETP.NE.U32.AND P1, PT, RZ, c[0x0][0x180], PT ;  /* 0x00006000ff007a0c */ /* 0x000fc80003f25070 */
[----:B------:R-:W-:-:S13]  /*2d50*/  ISETP.NE.AND.EX P1, PT, RZ, c[0x0][0x184], PT, P1 ;  /* 0x00006100ff007a0c */ /* 0x000fda0003f25310 */
[----:B------:R-:W-:Y:S05]  /*2d60*/  @P1 BRA `(.L_x_702) ;  /* 0x0000002000001947 */ /* 0x000fea0003800000 */
[----:B------:R-:W-:Y:S05]  /*2d70*/  @P0 BRA `(.L_x_703) ;  /* 0x0000008000000947 */ /* 0x000fea0003800000 */
[----:B------:R-:W-:Y:S05]  /*2d80*/  BRA `(.L_x_704) ;  /* 0x0000009000007947 */ /* 0x000fea0003800000 */
.L_x_702:
[----:B-----5:R-:W-:-:S05]  /*2d90*/  PRMT R36, RZ, 0x7610, R29 ;  /* 0x00007610ff247816 */ /* 0x020fca000000001d */
[----:B------:R-:W-:Y:S01]  /*2da0*/  FADD.FTZ R161, R36, R161 ;  /* 0x000000a124a17221 */ /* 0x000fe20000010000 */
[----:B------:R-:W-:Y:S05]  /*2db0*/  BRA `(.L_x_703) ;  /* 0x0000004000007947 */ /* 0x000fea0003800000 */
.L_x_701:
[----:B-----5:R-:W-:-:S05]  /*2dc0*/  PRMT R36, RZ, 0x7610, R25 ;  /* 0x00007610ff247816 */ /* 0x020fca0000000019 */
[----:B------:R-:W-:Y:S01]  /*2dd0*/  FADD.FTZ R161, R36, R161 ;  /* 0x000000a124a17221 */ /* 0x000fe20000010000 */
[----:B------:R-:W-:-:S05]  /*2de0*/  @P2 PRMT R36, RZ, 0x7610, R29 ;  /* 0x00007610ff242816 */ /* 0x000fca000000001d */
[----:B------:R-:W-:-:S05]  /*2df0*/  @P2 FADD.FTZ R161, R36, R161 ;  /* 0x000000a124a12221 */ /* 0x000fca0000010000 */
.L_x_703:
[----:B------:R-:W-:-:S04]  /*2e00*/  F2FP.BF16.PACK_AB R36, RZ, R161 ;  /* 0x000000a1ff24723e */ /* 0x000fc800000010ff */
[----:B------:R-:W-:Y:S02]  /*2e10*/  PRMT R33, R33, 0x5410, R36 ;  /* 0x0000541021217816 */ /* 0x000fe40000000024 */
.L_x_704:
[----:B------:R-:W-:Y:S01]  /*2e20*/  PRMT R127, RZ, 0x5410, R38 ;  /* 0x00005410ff7f7816 */ /* 0x000fe20000000026 */
[----:B------:R-:W-:Y:S05]  /*2e30*/  @P3 BRA `(.L_x_705) ;  /* 0x0000008000003947 */ /* 0x000fea0003800000 */
[----:B------:R-:W-:-:S04]  /*2e40*/  ISETP.NE.U32.AND P1, PT, RZ, c[0x0][0x180], PT ;  /* 0x00006000ff007a0c */ /* 0x000fc80003f25070 */
[----:B------:R-:W-:-:S13]  /*2e50*/  ISETP.NE.AND.EX P1, PT, RZ, c[0x0][0x184], PT, P1 ;  /* 0x00006100ff007a0c */ /* 0x000fda0003f25310 */
[----:B------:R-:W-:Y:S05]  /*2e60*/  @P1 BRA `(.L_x_706) ;  /* 0x0000002000001947 */ /* 0x000fea0003800000 */
[----:B------:R-:W-:Y:S05]  /*2e70*/  @P0 BRA `(.L_x_707) ;  /* 0x0000008000000947 */ /* 0x000fea0003800000 */
[----:B------:R-:W-:Y:S05]  /*2e80*/  BRA `(.L_x_708) ;  /* 0x0000009000007947 */ /* 0x000fea0003800000 */
.L_x_706:
[----:B-----5:R-:W-:-:S05]  /*2e90*/  PRMT R36, RZ, 0x5410, R30 ;  /* 0x00005410ff247816 */ /* 0x020fca000000001e */
[----:B------:R-:W-:Y:S01]  /*2ea0*/  FADD.FTZ R127, R36, R127 ;  /* 0x0000007f247f7221 */ /* 0x000fe20000010000 */
[----:B------:R-:W-:Y:S05]  /*2eb0*/  BRA `(.L_x_707) ;  /* 0x0000004000007947 */ /* 0x000fea0003800000 */
.L_x_705:
[----:B-----5:R-:W-:-:S05]  /*2ec0*/  PRMT R36, RZ, 0x5410, R26 ;  /* 0x00005410ff247816 */ /* 0x020fca000000001a */
[----:B------:R-:W-:Y:S01]  /*2ed0*/  FADD.FTZ R127, R36, R127 ;  /* 0x0000007f247f7221 */ /* 0x000fe20000010000 */
[----:B------:R-:W-:-:S05]  /*2ee0*/  @P2 PRMT R36, RZ, 0x5410, R30 ;  /* 0x00005410ff242816 */ /* 0x000fca000000001e */
[----:B------:R-:W-:-:S05]  /*2ef0*/  @P2 FADD.FTZ R127, R36, R127 ;  /* 0x0000007f247f2221 */ /* 0x000fca0000010000 */
.L_x_707:
[----:B------:R-:W-:-:S04]  /*2f00*/  F2FP.BF16.PACK_AB R36, RZ, R127 ;  /* 0x0000007fff24723e */ /* 0x000fc800000010ff */
[----:B------:R-:W-:Y:S02]  /*2f10*/  PRMT R34, R36, 0x7610, R34 ;  /* 0x0000761024227816 */ /* 0x000fe40000000022 */
.L_x_708:
[----:B------:R-:W-:Y:S01]  /*2f20*/  PRMT R165, RZ, 0x7610, R38 ;  /* 0x00007610ffa57816 */ /* 0x000fe20000000026 */
[----:B------:R-:W-:Y:S05]  /*2f30*/  @P3 BRA `(.L_x_709) ;  /* 0x0000008000003947 */ /* 0x000fea0003800000 */
[----:B------:R-:W-:-:S04]  /*2f40*/  ISETP.NE.U32.AND P1, PT, RZ, c[0x0][0x180], PT ;  /* 0x00006000ff007a0c */ /* 0x000fc80003f25070 */
[----:B------:R-:W-:-:S13]  /*2f50*/  ISETP.NE.AND.EX P1, PT, RZ, c[0x0][0x184], PT, P1 ;  /* 0x00006100ff007a0c */ /* 0x000fda0003f25310 */
[----:B------:R-:W-:Y:S05]  /*2f60*/  @P1 BRA `(.L_x_710) ;  /* 0x0000002000001947 */ /* 0x000fea0003800000 */
[----:B------:R-:W-:Y:S05]  /*2f70*/  @P0 BRA `(.L_x_711) ;  /* 0x0000008000000947 */ /* 0x000fea0003800000 */
[----:B------:R-:W-:Y:S05]  /*2f80*/  BRA `(.L_x_712) ;  /* 0x0000009000007947 */ /* 0x000fea0003800000 */
.L_x_710:
[----:B-----5:R-:W-:-:S05]  /*2f90*/  PRMT R36, RZ, 0x7610, R30 ;  /* 0x00007610ff247816 */ /* 0x020fca000000001e */
[----:B------:R-:W-:Y:S01]  /*2fa0*/  FADD.FTZ R165, R36, R165 ;  /* 0x000000a524a57221 */ /* 0x000fe20000010000 */
[----:B------:R-:W-:Y:S05]  /*2fb0*/  BRA `(.L_x_711) ;  /* 0x0000004000007947 */ /* 0x000fea0003800000 */
.L_x_709:
[----:B-----5:R-:W-:-:S05]  /*2fc0*/  PRMT R36, RZ, 0x7610, R26 ;  /* 0x00007610ff247816 */ /* 0x020fca000000001a */
[----:B------:R-:W-:Y:S01]  /*2fd0*/  FADD.FTZ R165, R36, R165 ;  /* 0x000000a524a57221 */ /* 0x000fe20000010000 */
[----:B------:R-:W-:-:S05]  /*2fe0*/  @P2 PRMT R36, RZ, 0x7610, R30 ;  /* 0x00007610ff242816 */ /* 0x000fca000000001e */
[----:B------:R-:W-:-:S05]  /*2ff0*/  @P2 FADD.FTZ R165, R36, R165 ;  /* 0x000000a524a52221 */ /* 0x000fca0000010000 */
.L_x_711:
[----:B------:R-:W-:-:S04]  /*3000*/  F2FP.BF16.PACK_AB R36, RZ, R165 ;  /* 0x000000a5ff24723e */ /* 0x000fc800000010ff */
[----:B------:R-:W-:Y:S02]  /*3010*/  PRMT R34, R34, 0x5410, R36 ;  /* 0x0000541022227816 */ /* 0x000fe40000000024 */
.L_x_712:
[----:B------:R-:W-:Y:S01]  /*3020*/  PRMT R163, RZ, 0x5410, R39 ;  /* 0x00005410ffa37816 */ /* 0x000fe20000000027 */
[----:B------:R-:W-:Y:S05]  /*3030*/  @P3 BRA `(.L_x_713) ;  /* 0x0000008000003947 */ /* 0x000fea0003800000 */
[----:B------:R-:W-:-:S04]  /*3040*/  ISETP.NE.U32.AND P1, PT, RZ, c[0x0][0x180], PT ;  /* 0x00006000ff007a0c */ /* 0x000fc80003f25070 */
[----:B------:R-:W-:-:S13]  /*3050*/  ISETP.NE.AND.EX P1, PT, RZ, c[0x0][0x184], PT, P1 ;  /* 0x00006100ff007a0c */ /* 0x000fda0003f25310 */
[----:B------:R-:W-:Y:S05]  /*3060*/  @P1 BRA `(.L_x_714) ;  /* 0x0000002000001947 */ /* 0x000fea0003800000 */
[----:B------:R-:W-:Y:S05]  /*3070*/  @P0 BRA `(.L_x_715) ;  /* 0x0000008000000947 */ /* 0x000fea0003800000 */
[----:B------:R-:W-:Y:S05]  /*3080*/  BRA `(.L_x_716) ;  /* 0x0000009000007947 */ /* 0x000fea0003800000 */
.L_x_714:
[----:B-----5:R-:W-:-:S05]  /*3090*/  PRMT R36, RZ, 0x5410, R31 ;  /* 0x00005410ff247816 */ /* 0x020fca000000001f */
[----:B------:R-:W-:Y:S01]  /*30a0*/  FADD.FTZ R163, R36, R163 ;  /* 0x000000a324a37221 */ /* 0x000fe20000010000 */
[----:B------:R-:W-:Y:S05]  /*30b0*/  BRA `(.L_x_715) ;  /* 0x0000004000007947 */ /* 0x000fea0003800000 */
.L_x_713:
[----:B-----5:R-:W-:-:S05]  /*30c0*/  PRMT R36, RZ, 0x5410, R27 ;  /* 0x00005410ff247816 */ /* 0x020fca000000001b */
[----:B------:R-:W-:Y:S01]  /*30d0*/  FADD.FTZ R163, R36, R163 ;  /* 0x000000a324a37221 */ /* 0x000fe20000010000 */
[----:B------:R-:W-:-:S05]  /*30e0*/  @P2 PRMT R36, RZ, 0x5410, R31 ;  /* 0x00005410ff242816 */ /* 0x000fca000000001f */
[----:B------:R-:W-:-:S05]  /*30f0*/  @P2 FADD.FTZ R163, R36, R163 ;  /* 0x000000a324a32221 */ /* 0x000fca0000010000 */
.L_x_715:
[----:B------:R-:W-:-:S04]  /*3100*/  F2FP.BF16.PACK_AB R36, RZ, R163 ;  /* 0x000000a3ff24723e */ /* 0x000fc800000010ff */
[----:B------:R-:W-:Y:S02]  /*3110*/  PRMT R35, R36, 0x7610, R35 ;  /* 0x0000761024237816 */ /* 0x000fe40000000023 */
.L_x_716:
[----:B------:R-:W-:Y:S01]  /*3120*/  PRMT R40, RZ, 0x7610, R39 ;  /* 0x00007610ff287816 */ /* 0x000fe20000000027 */
[----:B------:R-:W-:Y:S05]  /*3130*/  @P3 BRA `(.L_x_717) ;  /* 0x0000008000003947 */ /* 0x000fea0003800000 */
[----:B------:R-:W-:-:S04]  /*3140*/  ISETP.NE.U32.AND P1, PT, RZ, c[0x0][0x180], PT ;  /* 0x00006000ff007a0c */ /* 0x000fc80003f25070 */
[----:B------:R-:W-:-:S13]  /*3150*/  ISETP.NE.AND.EX P1, PT, RZ, c[0x0][0x184], PT, P1 ;  /* 0x00006100ff007a0c */ /* 0x000fda0003f25310 */
[----:B------:R-:W-:Y:S05]  /*3160*/  @P1 BRA `(.L_x_718) ;  /* 0x0000002000001947 */ /* 0x000fea0003800000 */
[----:B------:R-:W-:Y:S05]  /*3170*/  @P0 BRA `(.L_x_719) ;  /* 0x0000008000000947 */ /* 0x000fea0003800000 */
[----:B------:R-:W-:Y:S05]  /*3180*/  BRA `(.L_x_720) ;  /* 0x0000009000007947 */ /* 0x000fea0003800000 */
.L_x_718:
[----:B-----5:R-:W-:-:S05]  /*3190*/  PRMT R37, RZ, 0x7610, R31 ;  /* 0x00007610ff257816 */ /* 0x020fca000000001f */
[----:B------:R-:W-:Y:S01]  /*31a0*/  FADD.FTZ R40, R37, R40 ;  /* 0x0000002825287221 */ /* 0x000fe20000010000 */
[----:B------:R-:W-:Y:S05]  /*31b0*/  BRA `(.L_x_719) ;  /* 0x0000004000007947 */ /* 0x000fea0003800000 */
.L_x_717:
[----:B-----5:R-:W-:-:S05]  /*31c0*/  PRMT R37, RZ, 0x7610, R27 ;  /* 0x00007610ff257816 */ /* 0x020fca000000001b */
[----:B------:R-:W-:Y:S01]  /*31d0*/  FADD.FTZ R40, R37, R40 ;  /* 0x0000002825287221 */ /* 0x000fe20000010000 */
[----:B------:R-:W-:-:S05]  /*31e0*/  @P2 PRMT R37, RZ, 0x7610, R31 ;  /* 0x00007610ff252816 */ /* 0x000fca000000001f */
[----:B------:R-:W-:-:S05]  /*31f0*/  @P2 FADD.FTZ R40, R37, R40 ;  /* 0x0000002825282221 */ /* 0x000fca0000010000 */
.L_x_719:
[----:B------:R-:W-:-:S04]  /*3200*/  F2FP.BF16.PACK_AB R36, RZ, R40 ;  /* 0x00000028ff24723e */ /* 0x000fc800000010ff */
[----:B------:R-:W-:Y:S02]  /*3210*/  PRMT R35, R35, 0x5410, R36 ;  /* 0x0000541023237816 */ /* 0x000fe40000000024 */
.L_x_720:
[----:B------:R-:W-:Y:S01]  /*3220*/  FADD.FTZ R36, RZ, R45 ;  /* 0x0000002dff247221 */ /* 0x000fe20000010000 */
[----:B------:R-:W-:Y:S02]  /*3230*/  SHF.R.U32.HI R42, RZ, 0x5, R44 ;  /* 0x00000005ff2a7819 */ /* 0x000fe4000001162c */
[----:B------:R-:W-:Y:S01]  /*3240*/  ISETP.NE.AND P2, PT, R92, RZ, PT ;  /* 0x000000ff5c00720c */ /* 0x000fe20003f45270 */
[----:B------:R-:W-:Y:S01]  /*3250*/  FADD.FTZ R36, R36, R49 ;  /* 0x0000003124247221 */ /* 0x000fe20000010000 */
[----:B------:R-:W-:-:S03]  /*3260*/  LOP3.LUT R42, R42, 0x7fffffc, RZ, 0xc0, !PT ;  /* 0x07fffffc2a2a7812 */ /* 0x000fc600078ec0ff */
        /* <DEDUP_REMOVED lines=30> */
[----:B------:R-:W-:Y:S01]  /*3450*/  FADD.FTZ R38, R36, R41 ;  /* 0x0000002924267221 */ /* 0x000fe20000010000 */
[----:B------:R-:W-:-:S03]  /*3460*/  @P0 LEA R36, P1, R106, c[0x0][0x188], 0x4 ;  /* 0x000062006a240a11 */ /* 0x000fc600078220ff */
[----:B------:R-:W-:Y:S01]  /*3470*/  FADD.FTZ R38, R38, R103 ;  /* 0x0000006726267221 */ /* 0x000fe20000010000 */
[----:B------:R-:W-:Y:S02]  /*3480*/  @P0 LEA.HI.X R37, R106, c[0x0][0x18c], RZ, 0x4, P1 ;  /* 0x000063006a250a11 */ /* 0x000fe400008f24ff */
[----:B------:R-:W-:Y:S01]  /*3490*/  LOP3.LUT P1, RZ, R90, 0xff, RZ, 0xc0, !PT ;  /* 0x000000ff5aff7812 */ /* 0x000fe2000782c0ff */
[----:B------:R-:W-:Y:S02]  /*34a0*/  FADD.FTZ R38, R38, R43 ;  /* 0x0000002b26267221 */ /* 0x000fe40000010000 */
[----:B------:R0:W-:Y:S01]  /*34b0*/  @P0 STG.E.128 [R36.64], R32 ;  /* 0x0000002024000986 */ /* 0x0001e2000c101d04 */
[----:B------:R-:W-:Y:S01]  /*34c0*/  SEL R42, R93, R42, !P1 ;  /* 0x0000002a5d2a7207 */ /* 0x000fe20004800000 */
[----:B------:R-:W-:-:S04]  /*34d0*/  FADD.FTZ R38, R38, R161 ;  /* 0x000000a126267221 */ /* 0x000fc80000010000 */
[----:B------:R-:W-:-:S04]  /*34e0*/  FADD.FTZ R38, R38, R127 ;  /* 0x0000007f26267221 */ /* 0x000fc80000010000 */
[----:B------:R-:W-:-:S04]  /*34f0*/  FADD.FTZ R38, R38, R165 ;  /* 0x000000a526267221 */ /* 0x000fc80000010000 */
[----:B------:R-:W-:-:S04]  /*3500*/  FADD.FTZ R39, R38, R163 ;  /* 0x000000a326277221 */ /* 0x000fc80000010000 */
[----:B------:R-:W-:Y:S01]  /*3510*/  FADD.FTZ R46, R39, R40 ;  /* 0x00000028272e7221 */ /* 0x000fe20000010000 */
[----:B------:R-:W-:Y:S05]  /*3520*/  BRA.DIV ~URZ, `(.L_x_721) ;  /* 0x000016527f007947 */ /* 0x000fea000b800000 */
[----:B0-----:R0:W1:Y:S02]  /*3530*/  SHFL.BFLY PT, R36, R46, 0x1, 0x1f ;  /* 0x0c201f002e247f89 */ /* 0x00106400000e0000 */
.L_x_725:
        /* <DEDUP_REMOVED lines=14> */
[----:B------:R-:W-:Y:S02]  /*3620*/  FADD.FTZ R50, -R36, R47 ;  /* 0x0000002f24327221 */ /* 0x000fe40000010100 */
[----:B------:R-:W-:Y:S02]  /*3630*/  FFMA.FTZ R44, R46, R46, R44 ;  /* 0x0000002e2e2c7223 */ /* 0x000fe4000001002c */
[----:B------:R-:W-:-:S02]  /*3640*/  FADD.FTZ R37, -R36, R101 ;  /* 0x0000006524257221 */ /* 0x000fc40000010100 */
[----:B------:R-:W-:Y:S02]  /*3650*/  FFMA.FTZ R44, R50, R50, R44 ;  /* 0x00000032322c7223 */ /* 0x000fe4000001002c */
[C---:B------:R-:W-:Y:S02]  /*3660*/  FADD.FTZ R38, -R36.reuse, R51 ;  /* 0x0000003324267221 */ /* 0x040fe40000010100 */
[----:B------:R-:W-:Y:S02]  /*3670*/  FFMA.FTZ R44, R37, R37, R44 ;  /* 0x00000025252c7223 */ /* 0x000fe4000001002c */
[----:B------:R-:W-:Y:S02]  /*3680*/  FADD.FTZ R37, -R36, R107 ;  /* 0x0000006b24257221 */ /* 0x000fe40000010100 */
        /* <DEDUP_REMOVED lines=79> */
.L_x_726:
[----:B-1----:R-:W-:Y:S01]  /*3b80*/  FADD.FTZ R37, R50, R46 ;  /* 0x0000002e32257221 */ /* 0x002fe20000010000 */
[----:B------:R-:W-:Y:S01]  /*3b90*/  WARPSYNC 0xffffffff ;  /* 0xffffffff00007948 */ /* 0x000fe20003800000 */
[----:B------:R-:W-:Y:S01]  /*3ba0*/  @!P2 IMAD.IADD R44, R91, 0x1, R42 ;  /* 0x000000015b2ca824 */ /* 0x000fe200078e022a */
[----:B------:R-:W-:Y:S01]  /*3bb0*/  ISETP.GT.U32.AND P1, PT, R92, 0x3, PT ;  /* 0x000000035c00780c */ /* 0x000fe20003f24070 */
[----:B------:R-:W-:Y:S01]  /*3bc0*/  CS2R R38, SRZ ;  /* 0x0000000000267805 */ /* 0x000fe2000001ff00 */
[----:B------:R-:W-:Y:S02]  /*3bd0*/  PRMT R126, RZ, 0x7610, R8 ;  /* 0x00007610ff7e7816 */ /* 0x000fe40000000008 */
[----:B------:R-:W-:Y:S04]  /*3be0*/  @!P2 STS.64 [R44.X8], R36 ;  /* 0x000000242c00a388 */ /* 0x000fe80000008a00 */
[----:B------:R-:W-:Y:S01]  /*3bf0*/  BAR.SYNC.DEFER_BLOCKING 0x0 ;  /* 0x0000000000007b1d */ /* 0x000fe20000010000 */
[----:B------:R-:W-:-:S02]  /*3c00*/  ISETP.NE.AND P2, PT, RZ, UR6, PT ;  /* 0x00000006ff007c0c */ /* 0x000fc4000bf45270 */
[----:B------:R-:W-:Y:S02]  /*3c10*/  PRMT R128, RZ, 0x7610, R6 ;  /* 0x00007610ff807816 */ /* 0x000fe40000000006 */
[----:B0-----:R-:W-:Y:S02]  /*3c20*/  @!P1 IMAD.IADD R46, R92, 0x1, R42 ;  /* 0x000000015c2e9824 */ /* 0x001fe400078e022a */
[----:B------:R-:W-:Y:S01]  /*3c30*/  IMAD.MOV.U32 R42, RZ, RZ, RZ ;  /* 0x000000ffff2a7224 */ /* 0x000fe200078e00ff */
[----:B------:R-:W-:-:S04]  /*3c40*/  @!P1 MOV R42, 0x500 ;  /* 0x00000500002a9802 */ /* 0x000fc80000000f00 */
[----:B------:R-:W-:Y:S01]  /*3c50*/  I2F R112, R42 ;  /* 0x0000002a00707306 */ /* 0x000fe20000201400 */
[----:B------:R-:W0:Y:S04]  /*3c60*/  SHFL.DOWN PT, R50, R42, 0x2, 0x1f ;  /* 0x08401f002a327f89 */ /* 0x000e2800000e0000 */
[----:B------:R-:W1:Y:S01]  /*3c70*/  @!P1 LDS.64 R38, [R46.X8] ;  /* 0x000000002e269984 */ /* 0x000e620000008a00 */
[----:B------:R-:W-:Y:S01]  /*3c80*/  LOP3.LUT P1, RZ, R91, 0x1f, R0, 0xf8, !PT ;  /* 0x0000001f5bff7812 */ /* 0x000fe2000782f800 */
[----:B0-----:R-:W-:Y:S02]  /*3c90*/  IMAD.IADD R108, R50, 0x1, R42 ;  /* 0x00000001326c7824 */ /* 0x001fe400078e022a */
[----:B------:R-:W-:Y:S03]  /*3ca0*/  I2F R50, R50 ;  /* 0x0000003200327306 */ /* 0x000fe60000201400 */
[----:B------:R-:W0:Y:S05]  /*3cb0*/  SHFL.DOWN PT, R114, R108, 0x1, 0x1f ;  /* 0x08201f006c727f89 */ /* 0x000e2a00000e0000 */
[----:B------:R-:W2:Y:S08]  /*3cc0*/  I2F R110, R108 ;  /* 0x0000006c006e7306 */ /* 0x000eb00000201400 */
[----:B--2---:R-:W2:Y:S01]  /*3cd0*/  MUFU.RCP R37, R110 ;  /* 0x0000006e00257308 */ /* 0x004ea20000001000 */
[----:B-1----:R-:W1:Y:S01]  /*3ce0*/  SHFL.DOWN PT, R102, R38, 0x2, 0x1f ;  /* 0x08401f0026667f89 */ /* 0x002e6200000e0000 */
[----:B0-----:R-:W-:-:S03]  /*3cf0*/  IMAD.IADD R42, R108, 0x1, R114 ;  /* 0x000000016c2a7824 */ /* 0x001fc600078e0272 */
[----:B------:R-:W0:Y:S03]  /*3d00*/  SHFL.DOWN PT, R36, R39, 0x2, 0x1f ;  /* 0x08401f0027247f89 */ /* 0x000e2600000e0000 */
[----:B------:R-:W-:Y:S08]  /*3d10*/  I2F R114, R114 ;  /* 0x0000007200727306 */ /* 0x000ff00000201400 */
[----:B------:R-:W3:Y:S01]  /*3d20*/  I2F R42, R42 ;  /* 0x0000002a002a7306 */ /* 0x000ee20000201400 */
[----:B-1----:R-:W-:-:S02]  /*3d30*/  FMUL.FTZ R44, R102, R50 ;  /* 0x00000032662c7220 */ /* 0x002fc40000410000 */
[----:B------:R-:W-:Y:S02]  /*3d40*/  FADD.FTZ R102, -R102, R38 ;  /* 0x0000002666667221 */ /* 0x000fe40000010100 */
[----:B------:R-:W-:Y:S02]  /*3d50*/  FFMA.FTZ R44, R112, R38, R44 ;  /* 0x00000026702c7223 */ /* 0x000fe4000001002c */
[----:B------:R-:W-:Y:S02]  /*3d60*/  FMUL.FTZ R102, R102, R102 ;  /* 0x0000006666667220 */ /* 0x000fe40000410000 */
[----:B--2---:R-:W-:Y:S02]  /*3d70*/  FMUL.FTZ R44, R37, R44 ;  /* 0x0000002c252c7220 */ /* 0x004fe40000410000 */
[----:B------:R-:W-:Y:S02]  /*3d80*/  FMUL.FTZ R102, R102, R112 ;  /* 0x0000007066667220 */ /* 0x000fe40000410000 */
[----:B0-----:R-:W-:Y:S01]  /*3d90*/  FADD.FTZ R36, R36, R39 ;  /* 0x0000002724247221 */ /* 0x001fe20000010000 */
[----:B------:R-:W0:Y:S01]  /*3da0*/  SHFL.DOWN PT, R38, R44, 0x1, 0x1f ;  /* 0x08201f002c267f89 */ /* 0x000e2200000e0000 */
[----:B------:R-:W-:Y:S01]  /*3db0*/  FMUL.FTZ R102, R102, R50 ;  /* 0x0000003266667220 */ /* 0x000fe20000410000 */
[----:B---3--:R1:W2:Y:S01]  /*3dc0*/  MUFU.RCP R39, R42 ;  /* 0x0000002a00277308 */ /* 0x0082a20000001000 */
[----:B------:R-:W-:-:S02]  /*3dd0*/  @!P1 IMAD.MOV.U32 R50, RZ, RZ, 0x4 ;  /* 0x00000004ff329424 */ /* 0x000fc400078e00ff */
[----:B------:R-:W-:-:S05]  /*3de0*/  FFMA.FTZ R36, R37, R102, R36 ;  /* 0x0000006625247223 */ /* 0x000fca0000010024 */
[----:B------:R-:W3:Y:S01]  /*3df0*/  SHFL.DOWN PT, R37, R36, 0x1, 0x1f ;  /* 0x08201f0024257f89 */ /* 0x000ee200000e0000 */
[----:B-1----:R-:W-:Y:S01]  /*3e00*/  MOV R42, c[0x0][0x1e0] ;  /* 0x00007800002a7a02 */ /* 0x002fe20000000f00 */
[----:B0-----:R-:W-:Y:S02]  /*3e10*/  FADD.FTZ R46, R44, -R38 ;  /* 0x800000262c2e7221 */ /* 0x001fe40000010000 */
[----:B------:R-:W-:Y:S02]  /*3e20*/  FMUL.FTZ R38, R38, R114 ;  /* 0x0000007226267220 */ /* 0x000fe40000410000 */
[----:B------:R-:W-:Y:S02]  /*3e30*/  FMUL.FTZ R46, R46, R46 ;  /* 0x0000002e2e2e7220 */ /* 0x000fe40000410000 */
[C---:B------:R-:W-:Y:S02]  /*3e40*/  FFMA.FTZ R38, R110.reuse, R44, R38 ;  /* 0x0000002c6e267223 */ /* 0x040fe40000010026 */
[----:B------:R-:W-:-:S02]  /*3e50*/  FMUL.FTZ R46, R110, R46 ;  /* 0x0000002e6e2e7220 */ /* 0x000fc40000410000 */
[C---:B--2---:R-:W-:Y:S02]  /*3e60*/  FMUL.FTZ R44, R39.reuse, R38 ;  /* 0x00000026272c7220 */ /* 0x044fe40000410000 */
[----:B---3--:R-:W-:Y:S02]  /*3e70*/  FADD.FTZ R38, R36, R37 ;  /* 0x0000002524267221 */ /* 0x008fe40000010000 */
[----:B------:R-:W-:Y:S02]  /*3e80*/  FMUL.FTZ R46, R46, R114 ;  /* 0x000000722e2e7220 */ /* 0x000fe40000410000 */
[----:B------:R-:W0:Y:S01]  /*3e90*/  SHFL.IDX PT, R44, R44, RZ, 0x1f ;  /* 0x00001fff2c2c7589 */ /* 0x000e2200000e0000 */
[----:B------:R-:W-:Y:S02]  /*3ea0*/  @!P1 IMAD.MOV.U32 R37, RZ, RZ, 0x4 ;  /* 0x00000004ff259424 */ /* 0x000fe400078e00ff */
[----:B------:R-:W-:Y:S02]  /*3eb0*/  FFMA.FTZ R38, R39, R46, R38 ;  /* 0x0000002e27267223 */ /* 0x000fe40000010026 */
[----:B------:R-:W-:-:S04]  /*3ec0*/  @!P1 IMAD.WIDE R36, R94, R37, c[0x0][0x1a0] ;  /* 0x000068005e249625 */ /* 0x000fc800078e0225 */
[----:B------:R-:W1:Y:S01]  /*3ed0*/  SHFL.IDX PT, R38, R38, RZ, 0x1f ;  /* 0x00001fff26267589 */ /* 0x000e6200000e0000 */
[----:B0-----:R-:W-:-:S03]  /*3ee0*/  FMUL.FTZ R39, R44, R44 ;  /* 0x0000002c2c277220 */ /* 0x001fc60000410000 */
[----:B------:R0:W-:Y:S02]  /*3ef0*/  @!P1 STG.E [R36.64], R44 ;  /* 0x0000002c24009986 */ /* 0x0001e4000c101904 */
[----:B------:R-:W-:Y:S01]  /*3f00*/  FSEL R46, R39, RZ, P2 ;  /* 0x000000ff272e7208 */ /* 0x000fe20001000000 */
[----:B-1----:R-:W-:Y:S01]  /*3f10*/  FFMA.FTZ R39, R38, R42, c[0x0][0x228] ;  /* 0x00008a0026277623 */ /* 0x002fe2000001002a */
[----:B------:R-:W-:-:S03]  /*3f20*/  FSEL R42, R44, RZ, !P2 ;  /* 0x000000ff2c2a7208 */ /* 0x000fc60005000000 */
[----:B------:R-:W-:Y:S02]  /*3f30*/  FADD.FTZ R46, R39, R46 ;  /* 0x0000002e272e7221 */ /* 0x000fe40000010000 */
[C---:B------:R-:W-:Y:S02]  /*3f40*/  FADD.FTZ R107, -R42.reuse, R107 ;  /* 0x0000006b2a6b7221 */ /* 0x040fe40000010100 */
[----:B0-----:R-:W0:Y:S01]  /*3f50*/  MUFU.RSQ R36, R46 ;  /* 0x0000002e00247308 */ /* 0x001e220000001400 */
[C---:B------:R-:W-:Y:S02]  /*3f60*/  FADD.FTZ R43, -R42.reuse, R43 ;  /* 0x0000002b2a2b7221 */ /* 0x040fe40000010100 */
[C---:B------:R-:W-:Y:S02]  /*3f70*/  FADD.FTZ R49, -R42.reuse, R49 ;  /* 0x000000312a317221 */ /* 0x040fe40000010100 */
[C---:B------:R-:W-:Y:S02]  /*3f80*/  FADD.FTZ R37, -R42.reuse, R40 ;  /* 0x000000282a257221 */ /* 0x040fe40000010100 */
[----:B------:R-:W-:-:S02]  /*3f90*/  FADD.FTZ R115, -R42, R115 ;  /* 0x000000732a737221 */ /* 0x000fc40000010100 */
[C---:B------:R-:W-:Y:S02]  /*3fa0*/  FADD.FTZ R121, -R42.reuse, R121 ;  /* 0x000000792a797221 */ /* 0x040fe40000010100 */
[C---:B------:R-:W-:Y:S02]  /*3fb0*/  FADD.FTZ R125, -R42.reuse, R125 ;  /* 0x0000007d2a7d7221 */ /* 0x040fe40000010100 */
[C---:B------:R-:W-:Y:S02]  /*3fc0*/  FADD.FTZ R133, -R42.reuse, R133 ;  /* 0x000000852a857221 */ /* 0x040fe40000010100 */
[----:B------:R-:W-:Y:S02]  /*3fd0*/  FADD.FTZ R117, -R42, R117 ;  /* 0x000000752a757221 */ /* 0x000fe40000010100 */
[C---:B0-----:R-:W-:Y:S02]  /*3fe0*/  FMUL.FTZ R112, R36.reuse, R107 ;  /* 0x0000006b24707220 */ /* 0x041fe40000410000 */
[C---:B------:R-:W-:Y:S01]  /*3ff0*/  FMUL.FTZ R107, R36.reuse, R43 ;  /* 0x0000002b246b7220 */ /* 0x040fe20000410000 */
[----:B------:R-:W-:Y:S01]  /*4000*/  PRMT R43, RZ, 0x7610, R12 ;  /* 0x00007610ff2b7816 */ /* 0x000fe2000000000c */
[----:B------:R-:W-:-:S02]  /*4010*/  FMUL.FTZ R40, R36, R49 ;  /* 0x0000003124287220 */ /* 0x000fc40000410000 */
[----:B------:R-:W-:Y:S02]  /*4020*/  FMUL.FTZ R44, R36, R115 ;  /* 0x00000073242c7220 */ /* 0x000fe40000410000 */
[----:B------:R-:W-:Y:S01]  /*4030*/  FFMA.FTZ R40, R40, R43, R3 ;  /* 0x0000002b28287223 */ /* 0x000fe20000010003 */
[----:B------:R-:W-:Y:S01]  /*4040*/  PRMT R43, RZ, 0x5410, R11 ;  /* 0x00005410ff2b7816 */ /* 0x000fe2000000000b */
[----:B------:R-:W-:Y:S02]  /*4050*/  FMUL.FTZ R121, R36, R121 ;  /* 0x0000007924797220 */ /* 0x000fe40000410000 */
[----:B------:R-:W-:Y:S01]  /*4060*/  FFMA.FTZ R126, R44, R126, R59 ;  /* 0x0000007e2c7e7223 */ /* 0x000fe2000001003b */
[----:B------:R-:W-:Y:S01]  /*4070*/  PRMT R44, RZ, 0x7610, R4 ;  /* 0x00007610ff2c7816 */ /* 0x000fe20000000004 */
[----:B------:R-:W-:Y:S01]  /*4080*/  FFMA.FTZ R121, R121, R43, R64 ;  /* 0x0000002b79797223 */ /* 0x000fe20000010040 */
[----:B------:R-:W-:Y:S01]  /*4090*/  PRMT R43, RZ, 0x7610, R11 ;  /* 0x00007610ff2b7816 */ /* 0x000fe2000000000b */
[----:B------:R-:W-:-:S02]  /*40a0*/  FMUL.FTZ R114, R36, R125 ;  /* 0x0000007d24727220 */ /* 0x000fc40000410000 */
[----:B------:R-:W-:Y:S02]  /*40b0*/  FMUL.FTZ R46, R36, R133 ;  /* 0x00000085242e7220 */ /* 0x000fe40000410000 */
[----:B------:R-:W-:Y:S02]  /*40c0*/  FADD.FTZ R155, -R42, R155 ;  /* 0x0000009b2a9b7221 */ /* 0x000fe40000010100 */
[----:B------:R-:W-:Y:S01]  /*40d0*/  FFMA.FTZ R114, R114, R43, R65 ;  /* 0x0000002b72727223 */ /* 0x000fe20000010041 */
[----:B------:R-:W-:Y:S01]  /*40e0*/  PRMT R43, RZ, 0x5410, R10 ;  /* 0x00005410ff2b7816 */ /* 0x000fe2000000000a */
[----:B------:R-:W-:Y:S01]  /*40f0*/  FFMA.FTZ R130, R46, R44, R67 ;  /* 0x0000002c2e827223 */ /* 0x000fe20000010043 */
[----:B------:R-:W-:Y:S01]  /*4100*/  PRMT R44, RZ, 0x5410, R19 ;  /* 0x00005410ff2c7816 */ /* 0x000fe20000000013 */
[C---:B------:R-:W-:Y:S02]  /*4110*/  FMUL.FTZ R117, R36.reuse, R117 ;  /* 0x0000007524757220 */ /* 0x040fe40000410000 */
[----:B------:R-:W-:-:S02]  /*4120*/  FMUL.FTZ R155, R36, R155 ;  /* 0x0000009b249b7220 */ /* 0x000fc40000410000 */
[C---:B------:R-:W-:Y:S02]  /*4130*/  FADD.FTZ R123, -R42.reuse, R123 ;  /* 0x0000007b2a7b7221 */ /* 0x040fe40000010100 */
[----:B------:R-:W-:Y:S02]  /*4140*/  FADD.FTZ R159, -R42, R159 ;  /* 0x0000009f2a9f7221 */ /* 0x000fe40000010100 */
[----:B------:R-:W-:Y:S01]  /*4150*/  FFMA.FTZ R117, R117, R43, R62 ;  /* 0x0000002b75757223 */ /* 0x000fe2000001003e */
[----:B------:R-:W-:Y:S01]  /*4160*/  PRMT R43, RZ, 0x7610, R10 ;  /* 0x00007610ff2b7816 */ /* 0x000fe2000000000a */
[----:B------:R-:W-:Y:S01]  /*4170*/  FFMA.FTZ R155, R155, R44, R80 ;  /* 0x0000002c9b9b7223 */ /* 0x000fe20000010050 */
[----:B------:R-:W-:Y:S01]  /*4180*/  PRMT R44, RZ, 0x7610, R19 ;  /* 0x00007610ff2c7816 */ /* 0x000fe20000000013 */
[C---:B------:R-:W-:Y:S01]  /*4190*/  @!P1 IMAD.WIDE R38, R94.reuse, R50, c[0x0][0x1a8] ;  /* 0x00006a005e269625 */ /* 0x040fe200078e0232 */
[----:B------:R-:W-:-:S03]  /*41a0*/  IADD3 R94, R94, c[0x0][0x160], RZ ;  /* 0x000058005e5e7a10 */ /* 0x000fc60007ffe0ff */
[C---:B------:R-:W-:Y:S01]  /*41b0*/  FMUL.FTZ R108, R36.reuse, R123 ;  /* 0x0000007b246c7220 */ /* 0x040fe20000410000 */
[----:B------:R0:W-:Y:S01]  /*41c0*/  @!P1 STG.E [R38.64], R36 ;  /* 0x0000002426009986 */ /* 0x0001e2000c101904 */
[----:B------:R-:W-:Y:S02]  /*41d0*/  FMUL.FTZ R120, R36, R159 ;  /* 0x0000009f24787220 */ /* 0x000fe40000410000 */
[C---:B------:R-:W-:Y:S02]  /*41e0*/  FADD.FTZ R119, -R42.reuse, R119 ;  /* 0x000000772a777221 */ /* 0x040fe40000010100 */
[----:B------:R-:W-:Y:S02]  /*41f0*/  FADD.FTZ R153, -R42, R153 ;  /* 0x000000992a997221 */ /* 0x000fe40000010100 */
[----:B------:R-:W-:Y:S01]  /*4200*/  FFMA.FTZ R108, R108, R43, R63 ;  /* 0x0000002b6c6c7223 */ /* 0x000fe2000001003f */
[----:B------:R-:W-:Y:S01]  /*4210*/  PRMT R43, RZ, 0x7610, R9 ;  /* 0x00007610ff2b7816 */ /* 0x000fe20000000009 */
[----:B------:R-:W-:Y:S01]  /*4220*/  FFMA.FTZ R120, R120, R44, R81 ;  /* 0x0000002c78787223 */ /* 0x000fe20000010051 */
[----:B------:R-:W-:Y:S01]  /*4230*/  PRMT R44, RZ, 0x5410, R18 ;  /* 0x00005410ff2c7816 */ /* 0x000fe20000000012 */
[C---:B------:R-:W-:Y:S01]  /*4240*/  FMUL.FTZ R153, R36.reuse, R153 ;  /* 0x0000009924997220 */ /* 0x040fe20000410000 */
[----:B0-----:R-:W-:Y:S01]  /*4250*/  PRMT R39, RZ, 0x7610, R15 ;  /* 0x00007610ff277816 */ /* 0x001fe2000000000f */
[----:B------:R-:W-:-:S02]  /*4260*/  FMUL.FTZ R38, R36, R119 ;  /* 0x0000007724267220 */ /* 0x000fc40000410000 */
[C---:B------:R-:W-:Y:S02]  /*4270*/  FADD.FTZ R111, -R42.reuse, R111 ;  /* 0x0000006f2a6f7221 */ /* 0x040fe40000010100 */
        /* <DEDUP_REMOVED lines=8> */
[C---:B------:R-:W-:Y:S02]  /*4300*/  FADD.FTZ R151, -R42.reuse, R151 ;  /* 0x000000972a977221 */ /* 0x040fe40000010100 */
[----:B------:R-:W-:Y:S02]  /*4310*/  FADD.FTZ R109, -R42, R109 ;  /* 0x0000006d2a6d7221 */ /* 0x000fe40000010100 */
[----:B------:R-:W-:Y:S01]  /*4320*/  FFMA.FTZ R111, R111, R43, R58 ;  /* 0x0000002b6f6f7223 */ /* 0x000fe2000001003a */
[----:B------:R-:W-:Y:S01]  /*4330*/  PRMT R43, RZ, 0x5410, R7 ;  /* 0x00005410ff2b7816 */ /* 0x000fe20000000007 */
[----:B------:R-:W-:Y:S01]  /*4340*/  FFMA.FTZ R147, R147, R44, R76 ;  /* 0x0000002c93937223 */ /* 0x000fe2000001004c */
[----:B------:R-:W-:Y:S01]  /*4350*/  PRMT R44, RZ, 0x7610, R17 ;  /* 0x00007610ff2c7816 */ /* 0x000fe20000000011 */
[----:B------:R-:W-:-:S02]  /*4360*/  FMUL.FTZ R139, R36, R139 ;  /* 0x0000008b248b7220 */ /* 0x000fc40000410000 */
[----:B------:R-:W-:Y:S02]  /*4370*/  FMUL.FTZ R118, R36, R151 ;  /* 0x0000009724767220 */ /* 0x000fe40000410000 */
[----:B------:R-:W-:Y:S02]  /*4380*/  FADD.FTZ R101, -R42, R101 ;  /* 0x000000652a657221 */ /* 0x000fe40000010100 */
[----:B------:R-:W-:Y:S02]  /*4390*/  FMUL.FTZ R124, R36, R109 ;  /* 0x0000006d247c7220 */ /* 0x000fe40000410000 */
        /* <DEDUP_REMOVED lines=25> */
[----:B------:R-:W-:Y:S01]  /*4530*/  FFMA.FTZ R124, R124, R39, R57 ;  /* 0x000000277c7c7223 */ /* 0x000fe20000010039 */
[----:B------:R-:W-:Y:S01]  /*4540*/  PRMT R39, RZ, 0x5410, R14 ;  /* 0x00005410ff277816 */ /* 0x000fe2000000000e */
[C---:B------:R-:W-:Y:S02]  /*4550*/  FMUL.FTZ R116, R36.reuse, R143 ;  /* 0x0000008f24747220 */ /* 0x040fe40000410000 */
[C---:B------:R-:W-:Y:S02]  /*4560*/  FMUL.FTZ R145, R36.reuse, R145 ;  /* 0x0000009124917220 */ /* 0x040fe40000410000 */
[C---:B------:R-:W-:Y:S01]  /*4570*/  FMUL.FTZ R101, R36.reuse, R41 ;  /* 0x0000002924657220 */ /* 0x040fe20000410000 */
[----:B------:R-:W-:Y:S01]  /*4580*/  PRMT R41, RZ, 0x7610, R13 ;  /* 0x00007610ff297816 */ /* 0x000fe2000000000d */
[C---:B------:R-:W-:Y:S02]  /*4590*/  FMUL.FTZ R51, R36.reuse, R51 ;  /* 0x0000003324337220 */ /* 0x040fe40000410000 */
[----:B------:R-:W-:-:S02]  /*45a0*/  FMUL.FTZ R49, R36, R105 ;  /* 0x0000006924317220 */ /* 0x000fc40000410000 */
[----:B------:R-:W-:Y:S01]  /*45b0*/  FFMA.FTZ R116, R116, R43, R73 ;  /* 0x0000002b74747223 */ /* 0x000fe20000010049 */
[----:B------:R-:W-:Y:S01]  /*45c0*/  PRMT R43, RZ, 0x5410, R6 ;  /* 0x00005410ff2b7816 */ /* 0x000fe20000000006 */
[----:B------:R-:W-:Y:S01]  /*45d0*/  FFMA.FTZ R145, R145, R44, R74 ;  /* 0x0000002c91917223 */ /* 0x000fe2000001004a */
[----:B------:R-:W-:Y:S01]  /*45e0*/  PRMT R44, RZ, 0x7610, R16 ;  /* 0x00007610ff2c7816 */ /* 0x000fe20000000010 */
[C---:B------:R-:W-:Y:S02]  /*45f0*/  FMUL.FTZ R45, R36.reuse, R45 ;  /* 0x0000002d242d7220 */ /* 0x040fe40000410000 */
[C---:B------:R-:W-:Y:S02]  /*4600*/  FMUL.FTZ R47, R36.reuse, R47 ;  /* 0x0000002f242f7220 */ /* 0x040fe40000410000 */
[C---:B------:R-:W-:Y:S02]  /*4610*/  FMUL.FTZ R113, R36.reuse, R113 ;  /* 0x0000007124717220 */ /* 0x040fe40000410000 */
[----:B------:R-:W-:-:S02]  /*4620*/  FMUL.FTZ R129, R36, R129 ;  /* 0x0000008124817220 */ /* 0x000fc40000410000 */
[C---:B------:R-:W-:Y:S02]  /*4630*/  FMUL.FTZ R131, R36.reuse, R131 ;  /* 0x0000008324837220 */ /* 0x040fe40000410000 */
[C---:B------:R-:W-:Y:S02]  /*4640*/  FMUL.FTZ R50, R36.reuse, R137 ;  /* 0x0000008924327220 */ /* 0x040fe40000410000 */
        /* <DEDUP_REMOVED lines=9> */
[----:B------:R-:W-:Y:S01]  /*46e0*/  FFMA.FTZ R51, R51, R39, R54 ;  /* 0x0000002733337223 */ /* 0x000fe20000010036 */
[----:B------:R-:W-:Y:S01]  /*46f0*/  PRMT R39, RZ, 0x7610, R14 ;  /* 0x00007610ff277816 */ /* 0x000fe2000000000e */
[----:B------:R-:W-:Y:S01]  /*4700*/  FMUL.FTZ R36, R36, R37 ;  /* 0x0000002524247220 */ /* 0x000fe20000410000 */
[----:B------:R-:W-:Y:S01]  /*4710*/  PRMT R37, RZ, 0x5410, R15 ;  /* 0x00005410ff257816 */ /* 0x000fe2000000000f */
[----:B------:R-:W-:Y:S01]  /*4720*/  FFMA.FTZ R42, R42, R41, R53 ;  /* 0x000000292a2a7223 */ /* 0x000fe20000010035 */
        /* <DEDUP_REMOVED lines=16> */
[----:B------:R-:W-:Y:S01]  /*4830*/  LEA R40, P1, R48, c[0x0][0x208], 0x4 ;  /* 0x0000820030287a11 */ /* 0x000fe200078220ff */
[----:B------:R-:W-:Y:S01]  /*4840*/  FFMA.FTZ R49, R113, R49, R60 ;  /* 0x0000003171317223 */ /* 0x000fe2000001003c */
[----:B------:R-:W-:Y:S01]  /*4850*/  F2FP.BF16.PACK_AB R47, R124, R37 ;  /* 0x000000257c2f723e */ /* 0x000fe200000010ff */
[----:B------:R-:W-:Y:S01]  /*4860*/  FFMA.FTZ R128, R102, R128, R71 ;  /* 0x0000008066807223 */ /* 0x000fe20000010047 */
[----:B------:R-:W-:Y:S01]  /*4870*/  LEA R102, P2, R98, c[0x0][0x208], 0x4 ;  /* 0x0000820062667a11 */ /* 0x000fe200078420ff */
[----:B------:R-:W-:Y:S01]  /*4880*/  FFMA.FTZ R132, R50, R43, R69 ;  /* 0x0000002b32847223 */ /* 0x000fe20000010045 */
[----:B------:R-:W-:Y:S01]  /*4890*/  F2FP.BF16.PACK_AB R45, R42, R39 ;  /* 0x000000272a2d723e */ /* 0x000fe200000010ff */
[----:B------:R-:W-:Y:S01]  /*48a0*/  FFMA.FTZ R127, R96, R127, R85 ;  /* 0x0000007f607f7223 */ /* 0x000fe20000010055 */
[----:B------:R-:W-:Y:S01]  /*48b0*/  LEA.HI.X R41, R48, c[0x0][0x20c], RZ, 0x4, P1 ;  /* 0x0000830030297a11 */ /* 0x000fe200008f24ff */
[----:B------:R-:W-:Y:S01]  /*48c0*/  FFMA.FTZ R42, R22, R157, R79 ;  /* 0x0000009d162a7223 */ /* 0x000fe2000001004f */
[----:B------:R-:W-:Y:S01]  /*48d0*/  PRMT R43, RZ, 0x5410, R4 ;  /* 0x00005410ff2b7816 */ /* 0x000fe20000000004 */
[----:B------:R-:W-:Y:S01]  /*48e0*/  FFMA.FTZ R105, R20, R105, R83 ;  /* 0x0000006914697223 */ /* 0x000fe20000010053 */
[----:B------:R-:W-:Y:S01]  /*48f0*/  F2FP.BF16.PACK_AB R51, R114, R121 ;  /* 0x000000797233723e */ /* 0x000fe200000010ff */
[----:B------:R0:W-:Y:S01]  /*4900*/  STG.E.128 [R40.64], R44 ;  /* 0x0000002c28007986 */ /* 0x0001e2000c101d04 */
[----:B------:R-:W-:Y:S01]  /*4910*/  F2FP.BF16.PACK_AB R50, R108, R117 ;  /* 0x000000756c32723e */ /* 0x000fe200000010ff */
[----:B------:R-:W-:Y:S01]  /*4920*/  FFMA.FTZ R43, R129, R43, R66 ;  /* 0x0000002b812b7223 */ /* 0x000fe20000010042 */
[----:B------:R-:W-:-:S02]  /*4930*/  F2FP.BF16.PACK_AB R49, R38, R49 ;  /* 0x000000312631723e */ /* 0x000fc400000010ff */
[----:B------:R-:W-:Y:S02]  /*4940*/  F2FP.BF16.PACK_AB R48, R126, R111 ;  /* 0x0000006f7e30723e */ /* 0x000fe400000010ff */
[----:B------:R-:W-:Y:S01]  /*4950*/  LEA.HI.X R103, R98, c[0x0][0x20c], RZ, 0x4, P2 ;  /* 0x0000830062677a11 */ /* 0x000fe200010f24ff */
[----:B------:R-:W-:Y:S01]  /*4960*/  FFMA.FTZ R98, R99, R165, R88 ;  /* 0x000000a563627223 */ /* 0x000fe20000010058 */
[----:B------:R-:W-:Y:S02]  /*4970*/  PRMT R37, RZ, 0x7610, R23 ;  /* 0x00007610ff257816 */ /* 0x000fe40000000017 */
[----:B------:R-:W-:Y:S01]  /*4980*/  F2FP.BF16.PACK_AB R39, R116, R139 ;  /* 0x0000008b7427723e */ /* 0x000fe200000010ff */
[----:B------:R1:W-:Y:S01]  /*4990*/  STG.E.128 [R102.64], R48 ;  /* 0x0000003066007986 */ /* 0x0003e2000c101d04 */
[----:B------:R-:W-:Y:S01]  /*49a0*/  F2FP.BF16.PACK_AB R38, R128, R135 ;  /* 0x000000878026723e */ /* 0x000fe200000010ff */
[----:B------:R-:W-:Y:S01]  /*49b0*/  FFMA.FTZ R109, R36, R37, R95 ;  /* 0x00000025246d7223 */ /* 0x000fe2000001005f */
[----:B------:R-:W-:-:S02]  /*49c0*/  F2FP.BF16.PACK_AB R37, R132, R131 ;  /* 0x000000838425723e */ /* 0x000fc400000010ff */
[----:B------:R-:W-:Y:S01]  /*49d0*/  F2FP.BF16.PACK_AB R36, R130, R43 ;  /* 0x0000002b8224723e */ /* 0x000fe200000010ff */
[----:B0-----:R-:W-:Y:S01]  /*49e0*/  FFMA.FTZ R45, R97, R107, R84 ;  /* 0x0000006b612d7223 */ /* 0x001fe20000010054 */
[----:B------:R-:W-:Y:S01]  /*49f0*/  F2FP.BF16.PACK_AB R46, R98, R127 ;  /* 0x0000007f622e723e */ /* 0x000fe200000010ff */
[----:B------:R-:W-:Y:S01]  /*4a00*/  FFMA.FTZ R98, R21, R161, R86 ;  /* 0x000000a115627223 */ /* 0x000fe20000010056 */
[----:B------:R-:W-:Y:S01]  /*4a10*/  F2FP.BF16.PACK_AB R43, R120, R155 ;  /* 0x0000009b782b723e */ /* 0x000fe200000010ff */
[----:B------:R-:W-:Y:S01]  /*4a20*/  FFMA.FTZ R44, R89, R101, R82 ;  /* 0x00000065592c7223 */ /* 0x000fe20000010052 */
[----:B------:R-:W-:Y:S02]  /*4a30*/  F2FP.BF16.PACK_AB R42, R42, R153 ;  /* 0x000000992a2a723e */ /* 0x000fe400000010ff */
[----:B------:R-:W-:Y:S02]  /*4a40*/  F2FP.BF16.PACK_AB R41, R118, R147 ;  /* 0x000000937629723e */ /* 0x000fe400000010ff */
[----:B------:R-:W-:-:S02]  /*4a50*/  F2FP.BF16.PACK_AB R40, R110, R145 ;  /* 0x000000916e28723e */ /* 0x000fc400000010ff */
[----:B------:R-:W-:Y:S02]  /*4a60*/  F2FP.BF16.PACK_AB R47, R109, R122 ;  /* 0x0000007a6d2f723e */ /* 0x000fe400000010ff */
[----:B-1----:R-:W-:Y:S02]  /*4a70*/  LEA R48, P1, R100, c[0x0][0x208], 0x4 ;  /* 0x0000820064307a11 */ /* 0x002fe400078220ff */
[----:B------:R-:W-:Y:S02]  /*4a80*/  LEA R50, P2, R104, c[0x0][0x208], 0x4 ;  /* 0x0000820068327a11 */ /* 0x000fe400078420ff */
[----:B------:R-:W-:Y:S02]  /*4a90*/  LEA R102, P3, R106, c[0x0][0x208], 0x4 ;  /* 0x000082006a667a11 */ /* 0x000fe400078620ff */
[----:B------:R-:W-:Y:S02]  /*4aa0*/  LEA.HI.X R49, R100, c[0x0][0x20c], RZ, 0x4, P1 ;  /* 0x0000830064317a11 */ /* 0x000fe400008f24ff */
[----:B------:R-:W-:-:S02]  /*4ab0*/  LEA.HI.X R51, R104, c[0x0][0x20c], RZ, 0x4, P2 ;  /* 0x0000830068337a11 */ /* 0x000fc400010f24ff */
[----:B------:R-:W-:Y:S01]  /*4ac0*/  F2FP.BF16.PACK_AB R45, R98, R45 ;  /* 0x0000002d622d723e */ /* 0x000fe200000010ff */
[----:B------:R0:W-:Y:S01]  /*4ad0*/  STG.E.128 [R48.64], R36 ;  /* 0x0000002430007986 */ /* 0x0001e2000c101d04 */
[----:B------:R-:W-:Y:S02]  /*4ae0*/  F2FP.BF16.PACK_AB R44, R105, R44 ;  /* 0x0000002c692c723e */ /* 0x000fe400000010ff */
[----:B------:R-:W-:Y:S01]  /*4af0*/  LEA.HI.X R103, R106, c[0x0][0x20c], RZ, 0x4, P3 ;  /* 0x000083006a677a11 */ /* 0x000fe200018f24ff */
[----:B------:R0:W-:Y:S01]  /*4b00*/  STG.E.128 [R50.64], R40 ;  /* 0x0000002832007986 */ /* 0x0001e2000c101d04 */
[----:B------:R-:W-:Y:S02]  /*4b10*/  ISETP.GE.AND P1, PT, R94, c[0x0][0x164], PT ;  /* 0x000059005e007a0c */ /* 0x000fe40003f26270 */
[----:B------:R-:W-:Y:S01]  /*4b20*/  LOP3.LUT P2, RZ, R90, 0xff, RZ, 0xc0, !PT ;  /* 0x000000ff5aff7812 */ /* 0x000fe2000784c0ff */
[----:B------:R0:W-:Y:S03]  /*4b30*/  STG.E.128 [R102.64], R44 ;  /* 0x0000002c66007986 */ /* 0x0001e6000c101d04 */
[----:B------:R-:W-:-:S07]  /*4b40*/  SEL R90, RZ, 0x1, P2 ;  /* 0x00000001ff5a7807 */ /* 0x000fce0001000000 */
[----:B0----5:R-:W-:Y:S01]  /*4b50*/  @P1 CALL.REL.NOINC `(.L_x_723) ;  /* 0x0000001000001944 */ /* 0x021fe20003c00000 */
[----:B------:R-:W-:Y:S05]  /*4b60*/  BRA `(.L_x_724) ;  /* 0xffffba6000007947 */ /* 0x000fea000383ffff */
.L_x_723:
[----:B------:R-:W-:Y:S05]  /*4b70*/  EXIT ;  /* 0x000000000000794d */ /* 0x000fea0003800000 */
.L_x_721:
[----:B0-----:R-:W-:Y:S01]  /*4b80*/  IMAD.MOV.U32 R37, RZ, RZ, 0x1 ;  /* 0x00000001ff257424 */ /* 0x001fe200078e00ff */
[----:B------:R-:W-:Y:S01]  /*4b90*/  MOV R44, 0xffffffff ;  /* 0xffffffff002c7802 */ /* 0x000fe20000000f00 */
[----:B------:R-:W-:Y:S01]  /*4ba0*/  IMAD.MOV.U32 R50, RZ, RZ, 0x1f ;  /* 0x0000001fff327424 */ /* 0x000fe200078e00ff */
[----:B------:R-:W-:Y:S02]  /*4bb0*/  MOV R38, 0x4bd0 ;  /* 0x00004bd000267802 */ /* 0x000fe40000000f00 */
[----:B-----5:R-:W-:Y:S05]  /*4bc0*/  CALL.REL.NOINC `($__internal_3_$__cuda_sm70_shflsync_bfly_p) ;  /* 0x0000089000007944 */ /* 0x020fea0003c00000 */
[----:B-1----:R-:W-:Y:S01]  /*4bd0*/  IMAD.MOV.U32 R36, RZ, RZ, R50 ;  /* 0x000000ffff247224 */ /* 0x002fe200078e0032 */
[----:B0-----:R-:W-:Y:S05]  /*4be0*/  BRA `(.L_x_725) ;  /* 0xffffe95000007947 */ /* 0x001fea000383ffff */
.L_x_722:
[----:B------:R-:W-:Y:S01]  /*4bf0*/  IMAD.MOV.U32 R37, RZ, RZ, 0x2 ;  /* 0x00000002ff257424 */ /* 0x000fe200078e00ff */
[----:B------:R-:W-:Y:S01]  /*4c00*/  MOV R44, 0xffffffff ;  /* 0xffffffff002c7802 */ /* 0x000fe20000000f00 */
[----:B------:R-:W-:Y:S01]  /*4c10*/  IMAD.MOV.U32 R50, RZ, RZ, 0x1f ;  /* 0x0000001fff327424 */ /* 0x000fe200078e00ff */
[----:B------:R-:W-:Y:S02]  /*4c20*/  MOV R38, 0x4c40 ;  /* 0x00004c4000267802 */ /* 0x000fe40000000f00 */
[----:B-----5:R-:W-:Y:S05]  /*4c30*/  CALL.REL.NOINC `($__internal_3_$__cuda_sm70_shflsync_bfly_p) ;  /* 0x0000082000007944 */ /* 0x020fea0003c00000 */
[----:B01----:R-:W-:Y:S01]  /*4c40*/  FADD.FTZ R46, R46, R50 ;  /* 0x000000322e2e7221 */ /* 0x003fe20000010000 */
[----:B------:R-:W-:Y:S01]  /*4c50*/  MOV R44, 0xffffffff ;  /* 0xffffffff002c7802 */ /* 0x000fe20000000f00 */
[----:B------:R-:W-:Y:S01]  /*4c60*/  IMAD.MOV.U32 R37, RZ, RZ, 0x4 ;  /* 0x00000004ff257424 */ /* 0x000fe200078e00ff */
[----:B------:R-:W-:Y:S01]  /*4c70*/  MOV R38, 0x4ca0 ;  /* 0x00004ca000267802 */ /* 0x000fe20000000f00 */
[----:B------:R-:W-:-:S02]  /*4c80*/  IMAD.MOV.U32 R50, RZ, RZ, 0x1f ;  /* 0x0000001fff327424 */ /* 0x000fc400078e00ff */
[----:B------:R-:W-:Y:S05]  /*4c90*/  CALL.REL.NOINC `($__internal_3_$__cuda_sm70_shflsync_bfly_p) ;  /* 0x000007c000007944 */ /* 0x000fea0003c00000 */
        /* <DEDUP_REMOVED lines=93> */
[----:B------:R-:W-:Y:S01]  /*5270*/  FFMA.FTZ R37, R44, R44, R37 ;  /* 0x0000002c2c257223 */ /* 0x000fe20000010025 */
[----:B------:R-:W-:-:S03]  /*5280*/  MOV R44, 0xffffffff ;  /* 0xffffffff002c7802 */ /* 0x000fc60000000f00 */
[----:B------:R-:W-:Y:S01]  /*5290*/  FFMA.FTZ R46, R38, R38, R37 ;  /* 0x00000026262e7223 */ /* 0x000fe20000010025 */
[----:B------:R-:W-:Y:S01]  /*52a0*/  MOV R38, 0x52d0 ;  /* 0x000052d000267802 */ /* 0x000fe20000000f00 */
[----:B------:R-:W-:Y:S02]  /*52b0*/  IMAD.MOV.U32 R37, RZ, RZ, 0x1 ;  /* 0x00000001ff257424 */ /* 0x000fe400078e00ff */
[----:B------:R-:W-:Y:S05]  /*52c0*/  CALL.REL.NOINC `($__internal_3_$__cuda_sm70_shflsync_bfly_p) ;  /* 0x0000019000007944 */ /* 0x000fea0003c00000 */
[----:B01----:R-:W-:Y:S01]  /*52d0*/  FADD.FTZ R46, R46, R50 ;  /* 0x000000322e2e7221 */ /* 0x003fe20000010000 */
[----:B------:R-:W-:Y:S01]  /*52e0*/  MOV R44, 0xffffffff ;  /* 0xffffffff002c7802 */ /* 0x000fe20000000f00 */
[----:B------:R-:W-:Y:S01]  /*52f0*/  IMAD.MOV.U32 R37, RZ, RZ, 0x2 ;  /* 0x00000002ff257424 */ /* 0x000fe200078e00ff */
[----:B------:R-:W-:Y:S01]  /*5300*/  MOV R38, 0x5330 ;  /* 0x0000533000267802 */ /* 0x000fe20000000f00 */
[----:B------:R-:W-:Y:S02]  /*5310*/  IMAD.MOV.U32 R50, RZ, RZ, 0x1f ;  /* 0x0000001fff327424 */ /* 0x000fe400078e00ff */
        /* <DEDUP_REMOVED lines=19> */
[----:B01----:R-:W-:Y:S05]  /*5450*/  BRA `(.L_x_726) ;  /* 0xffffe72000007947 */ /* 0x003fea000383ffff */
        .weak           $__internal_3_$__cuda_sm70_shflsync_bfly_p
        .type           $__internal_3_$__cuda_sm70_shflsync_bfly_p,@function
        .size           $__internal_3_$__cuda_sm70_shflsync_bfly_p,(.L_x_32943 - $__internal_3_$__cuda_sm70_shflsync_bfly_p)
$__internal_3_$__cuda_sm70_shflsync_bfly_p:
[----:B------:R-:W-:Y:S01]  /*5460*/  IMAD.MOV.U32 R39, RZ, RZ, 0x0 ;  /* 0x00000000ff277424 */ /* 0x000fe200078e00ff */
[----:B------:R-:W-:Y:S04]  /*5470*/  WARPSYNC R44 ;  /* 0x0000002c00007348 */ /* 0x000fe80003800000 */
[----:B------:R0:W1:Y:S01]  /*5480*/  SHFL.BFLY PT, R50, R46, R37, R50 ;  /* 0x0c0000252e327389 */ /* 0x00006200000e0032 */
[----:B------:R-:W-:Y:S05]  /*5490*/  RET.REL.NODEC R38 `(_ZN10layer_norm31ln_parallel_residual_fwd_kernelINS_13Kernel_traitsI13__nv_bfloat16S2_S2_S2_fjLj5120ELj1ELj1ELj4ELj16ENS_18Kernel_traits_baseILj5120ES2_S2_S2_S2_fjLj128EEEEELb0ELb1ELb1EEEvNS_9FwdParamsE) ;  /* 0xffffab6026007950 */ /* 0x000fea0003c3ffff */
.L_x_727:
        /* <DEDUP_REMOVED lines=14> */
.L_x_32943:


//--------------------- .text._ZN10layer_norm31ln_parallel_residual_fwd_kernelINS_13Kernel_traitsI13__nv_bfloat16S2_S2_S2_fjLj5120ELj1ELj1ELj4ELj16ENS_18Kernel_traits_baseILj5120ES2_S2_S2_S2_fjLj128EEEEELb1ELb0ELb0EEEvNS_9FwdParamsE --------------------------
	.section	.text._ZN10layer_norm31ln_parallel_residual_fwd_kernelINS_13Kernel_traitsI13__nv_bfloat16S2_S2_S2_fjLj5120ELj1ELj1ELj4ELj16ENS_18Kernel_traits_baseILj5120ES2_S2_S2_S2_fjLj128EEEEELb1ELb0ELb0EEEvNS_9FwdParamsE,"ax",@progbits
	.sectioninfo	@"SHI_REGISTERS=253"
	.align	128
        .global         _ZN10layer_norm31ln_parallel_residual_fwd_kernelINS_13Kernel_traitsI13__nv_bfloat16S2_S2_S2_fjLj5120ELj1ELj1ELj4ELj16ENS_18Kernel_traits_baseILj5120ES2_S2_S2_S2_fjLj128EEEEELb1ELb0ELb0EEEvNS_9FwdParamsE
        .type           _ZN10layer_norm31ln_parallel_residual_fwd_kernelINS_13Kernel_traitsI13__nv_bfloat16S2_S2_S2_fjLj5120ELj1ELj1ELj4ELj16ENS_18Kernel_traits_baseILj5120ES2_S2_S2_S2_fjLj128EEEEELb1ELb0ELb0EEEvNS_9FwdParamsE,@function
        .size           _ZN10layer_norm31ln_parallel_residual_fwd_kernelINS_13Kernel_traitsI13__nv_bfloat16S2_S2_S2_fjLj5120ELj1ELj1ELj4ELj16ENS_18Kernel_traits_baseILj5120ES2_S2_S2_S2_fjLj128EEEEELb1ELb0ELb0EEEvNS_9FwdParamsE,(.L_x_32944 - _ZN10layer_norm31ln_parallel_residual_fwd_kernelINS_13Kernel_traitsI13__nv_bfloat16S2_S2_S2_fjLj5120ELj1ELj1ELj4ELj16ENS_18Kernel_traits_baseILj5120ES2_S2_S2_S2_fjLj128EEEEELb1ELb0ELb0EEEvNS_9FwdParamsE)
        .other          _ZN10layer_norm31ln_parallel_residual_fwd_kernelINS_13Kernel_traitsI13__nv_bfloat16S2_S2_S2_fjLj5120ELj1ELj1ELj4ELj16ENS_18Kernel_traits_baseILj5120ES2_S2_S2_S2_fjLj128EEEEELb1ELb0ELb0EEEvNS_9FwdParamsE,@"STO_CUDA_ENTRY STV_DEFAULT"
_ZN10layer_norm31ln_parallel_residual_fwd_kernelINS_13Kernel_traitsI13__nv_bfloat16S2_S2_S2_fjLj5120ELj1ELj1ELj4ELj16ENS_18Kernel_traits_baseILj5120ES2_S2_S2_S2_fjLj128EEEEELb1ELb0ELb0EEEvNS_9FwdParamsE:
.text._ZN10layer_norm31ln_parallel_residual_fwd_kernelINS_13Kernel_traitsI13__nv_bfloat16S2_S2_S2_fjLj5120ELj1ELj1ELj4ELj16ENS_18Kernel_traits_baseILj5120ES2_S2_S2_S2_fjLj128EEEEELb1ELb0ELb0EEEvNS_9FwdParamsE:
[----:B------:R-:W-:Y:S02]  /*0000*/  IMAD.MOV.U32 R1, RZ, RZ, c[0x0][0x28] ;  /* 0x00000a00ff017624 */ /* 0x000fe400078e00ff */
[----:B------:R-:W-:Y:S02]  /*0010*/  ULDC.U8 UR4, c[0x0][0x244] ;  /* 0x0000910000047ab9 */ /* 0x000fe40000000000 */
[----:B------:R-:W-:Y:S01]  /*0020*/  ISETP.NE.AND P0, PT, RZ, UR4, PT ;  /* 0x00000004ff007c0c */ /* 0x000fe2000bf05270 */
[----:B------:R-:W-:Y:S02]  /*0030*/  ULDC.64 UR4, c[0x0][0x230] ;  /* 0x00008c0000047ab9 */ /* 0x000fe40000000a00 */
[----:B------:R-:W-:Y:S01]  /*0040*/  IMAD.U32 R2, RZ, RZ, UR4 ;  /* 0x00000004ff027e24 */ /* 0x000fe2000f8e00ff */
[----:B------:R-:W-:Y:S01]  /*0050*/  ULDC.64 UR6, c[0x0][0x118] ;  /* 0x0000460000067ab9 */ /* 0x000fe20000000a00 */
[----:B------:R-:W-:Y:S02]  /*0060*/  IMAD.U32 R3, RZ, RZ, UR5 ;  /* 0x00000005ff037e24 */ /* 0x000fe4000f8e00ff */
[----:B------:R-:W-:Y:S02]  /*0070*/  IMAD.MOV.U32 R182, RZ, RZ, c[0x0][0x238] ;  /* 0x00008e00ffb67624 */ /* 0x000fe400078e00ff */
[----:B------:R-:W-:-:S04]  /*0080*/  IMAD.MOV.U32 R183, RZ, RZ, c[0x0][0x23c] ;  /* 0x00008f00ffb77624 */ /* 0x000fc800078e00ff */
[----:B------:R-:W2:Y:S01]  /*0090*/  @P0 LDG.E.64 R2, [R2.64] ;  /* 0x0000000602020981 */ /* 0x000ea2000c1e1b00 */
[----:B------:R-:W-:Y:S02]  /*00a0*/  @P0 IMAD.MOV.U32 R8, RZ, RZ, R182 ;  /* 0x000000ffff080224 */ /* 0x000fe400078e00b6 */
[----:B------:R-:W-:-:S05]  /*00b0*/  @P0 IMAD.MOV.U32 R9, RZ, RZ, R183 ;  /* 0x000000ffff090224 */ /* 0x000fca00078e00b7 */
[----:B------:R-:W3:Y:S01]  /*00c0*/  @P0 LDG.E.64 R4, [R8.64] ;  /* 0x0000000608040981 */ /* 0x000ee2000c1e1b00 */
[----:B------:R-:W-:Y:S01]  /*00d0*/  IMAD.MOV.U32 R166, RZ, RZ, c[0x0][0x168] ;  /* 0x00005a00ffa67624 */ /* 0x000fe200078e00ff */
[----:B------:R-:W-:Y:S01]  /*00e0*/  LOP3.LUT R43, R43, 0xffffffdf, RZ, 0xc0, !PT ;  /* 0xffffffdf2b2b7812 */ /* 0x000fe200078ec0ff */
[----:B------:R-:W-:Y:S01]  /*00f0*/  BSSY B0, `(.L_x_728) ;  /* 0x0000061000007945 */ /* 0x000fe20003800000 */
[----:B------:R-:W0:Y:S02]  /*0100*/  S2R R108, SR_TID.X ;  /* 0x00000000006c7919 */ /* 0x000e240000002100 */
[----:B------:R-:W-:Y:S02]  /*0110*/  SHF.R.S32.HI R166, RZ, 0x1f, R166 ;  /* 0x0000001fffa67819 */ /* 0x000fe400000114a6 */
[----:B------:R-:W1:Y:S02]  /*0120*/  S2R R23, SR_CTAID.X ;  /* 0x0000000000177919 */ /* 0x000e640000002500 */
[----:B------:R-:W-:-:S02]  /*0130*/  LEA.HI R166, R166, c[0x0][0x168], RZ, 0x3 ;  /* 0x00005a00a6a67a11 */ /* 0x000fc400078f18ff */
[----:B0-----:R-:W-:Y:S01]  /*0140*/  LOP3.LUT R100, R108, 0x7f, RZ, 0xc0, !PT ;  /* 0x0000007f6c647812 */ /* 0x001fe200078ec0ff */
[----:B-1----:R-:W-:-:S04]  /*0150*/  IMAD R47, R23, c[0x0][0x0], R108 ;  /* 0x00000000172f7a24 */ /* 0x002fc800078e026c */
[----:B------:R-:W-:Y:S01]  /*0160*/  IMAD.WIDE.U32 R6, R47, -0x326172a9, RZ ;  /* 0xcd9e8d572f067825 */ /* 0x000fe200078e00ff */
[----:B--2---:R-:W0:Y:S08]  /*0170*/  @P0 R2UR UR4, R2 ;  /* 0x00000000020403c2 */ /* 0x004e3000000e0000 */
[----:B------:R1:W2:Y:S01]  /*0180*/  @P0 R2UR UR5, R3 ;  /* 0x00000000030503c2 */ /* 0x0002a200000e0000 */
[----:B---3--:R-:W-:-:S05]  /*0190*/  @P0 IADD3 R182, P1, R4, c[0x0][0x240], RZ ;  /* 0x0000900004b60a10 */ /* 0x008fca0007f3e0ff */
[----:B------:R-:W-:-:S05]  /*01a0*/  @P0 IMAD.X R183, RZ, RZ, R5, P1 ;  /* 0x000000ffffb70224 */ /* 0x000fca00008e0605 */
[--C-:B------:R-:W-:Y:S02]  /*01b0*/  SHF.R.U64 R46, R182, 0x2, R183.reuse ;  /* 0x00000002b62e7819 */ /* 0x100fe400000012b7 */
[----:B------:R-:W-:-:S03]  /*01c0*/  SHF.R.U32.HI R45, RZ, 0x2, R183 ;  /* 0x00000002ff2d7819 */ /* 0x000fc600000116b7 */
[----:B------:R-:W-:Y:S01]  /*01d0*/  IMAD.WIDE.U32 R4, R46, -0x2daee0ad, RZ ;  /* 0xd2511f532e047825 */ /* 0x000fe200078e00ff */
[----:B0-----:R-:W-:Y:S01]  /*01e0*/  LOP3.LUT R0, R7, UR4, R45, 0x96, !PT ;  /* 0x0000000407007c12 */ /* 0x001fe2000f8e962d */
[----:B------:R-:W-:Y:S02]  /*01f0*/  UIADD3 UR9, UR4, -0x61c88647, URZ ;  /* 0x9e3779b904097890 */ /* 0x000fe4000fffe03f */
[----:B------:R-:W-:Y:S02]  /*0200*/  UIADD3 UR11, UR4, 0x3c6ef372, URZ ;  /* 0x3c6ef372040b7890 */ /* 0x000fe4000fffe03f */
[----:B-1----:R-:W-:Y:S01]  /*0210*/  IMAD.WIDE.U32 R2, R0, -0x2daee0ad, RZ ;  /* 0xd2511f5300027825 */ /* 0x002fe200078e00ff */
[----:B------:R-:W-:Y:S01]  /*0220*/  UIADD3 UR13, UR4, -0x255992d5, URZ ;  /* 0xdaa66d2b040d7890 */ /* 0x000fe2000fffe03f */
[----:B--2---:R-:W-:Y:S01]  /*0230*/  LOP3.LUT R8, R5, UR5, RZ, 0x3c, !PT ;  /* 0x0000000505087c12 */ /* 0x004fe2000f8e3cff */
[----:B------:R-:W-:Y:S02]  /*0240*/  UIADD3 UR10, UR5, -0x4498517b, URZ ;  /* 0xbb67ae85050a7890 */ /* 0x000fe4000fffe03f */
[----:B------:R-:W-:-:S02]  /*0250*/  UIADD3 UR12, UR5, 0x76cf5d0a, URZ ;  /* 0x76cf5d0a050c7890 */ /* 0x000fc4000fffe03f */
[----:B------:R-:W-:Y:S01]  /*0260*/  IMAD.WIDE.U32 R8, R8, -0x326172a9, RZ ;  /* 0xcd9e8d5708087825 */ /* 0x000fe200078e00ff */
[----:B------:R-:W-:Y:S01]  /*0270*/  UIADD3 UR14, UR5, 0x32370b8f, URZ ;  /* 0x32370b8f050e7890 */ /* 0x000fe2000fffe03f */
[----:B------:R-:W-:Y:S01]  /*0280*/  LOP3.LUT R7, R3, UR10, R4, 0x96, !PT ;  /* 0x0000000a03077c12 */ /* 0x000fe2000f8e9604 */
[----:B------:R-:W-:Y:S02]  /*0290*/  UIADD3 UR15, UR4, 0x78dde6e4, URZ ;  /* 0x78dde6e4040f7890 */ /* 0x000fe4000fffe03f */
[----:B------:R-:W-:Y:S01]  /*02a0*/  LOP3.LUT R4, R9, UR9, R6, 0x96, !PT ;  /* 0x0000000909047c12 */ /* 0x000fe2000f8e9606 */
[----:B------:R-:W-:Y:S01]  /*02b0*/  UIADD3 UR16, UR5, -0x126145ec, URZ ;  /* 0xed9eba1405107890 */ /* 0x000fe2000fffe03f */
[----:B------:R-:W-:Y:S01]  /*02c0*/  IMAD.WIDE.U32 R6, R7, -0x326172a9, RZ ;  /* 0xcd9e8d5707067825 */ /* 0x000fe200078e00ff */
[----:B------:R-:W-:Y:S02]  /*02d0*/  UIADD3 UR18, UR5, -0x56f99767, URZ ;  /* 0xa906689905127890 */ /* 0x000fe4000fffe03f */
[----:B------:R-:W-:Y:S01]  /*02e0*/  UIADD3 UR17, UR4, 0x1715609d, URZ ;  /* 0x1715609d04117890 */ /* 0x000fe2000fffe03f */
[----:B------:R-:W-:Y:S01]  /*02f0*/  IMAD.WIDE.U32 R4, R4, -0x2daee0ad, RZ ;  /* 0xd2511f5304047825 */ /* 0x000fe200078e00ff */
[----:B------:R-:W-:Y:S01]  /*0300*/  LOP3.LUT R3, R7, UR11, R8, 0x96, !PT ;  /* 0x0000000b07037c12 */ /* 0x000fe2000f8e9608 */
[----:B------:R-:W-:-:S02]  /*0310*/  UIADD3 UR19, UR4, -0x4ab325aa, URZ ;  /* 0xb54cda5604137890 */ /* 0x000fc4000fffe03f */
[----:B------:R-:W-:Y:S01]  /*0320*/  UIADD3 UR20, UR5, 0x646e171e, URZ ;  /* 0x646e171e05147890 */ /* 0x000fe2000fffe03f */
[----:B------:R-:W-:Y:S01]  /*0330*/  LOP3.LUT R8, R5, UR12, R2, 0x96, !PT ;  /* 0x0000000c05087c12 */ /* 0x000fe2000f8e9602 */
[----:B------:R-:W-:Y:S01]  /*0340*/  IMAD.WIDE.U32 R2, R3, -0x2daee0ad, RZ ;  /* 0xd2511f5303027825 */ /* 0x000fe200078e00ff */
[----:B------:R-:W-:Y:S02]  /*0350*/  UIADD3 UR22, UR5, 0x1fd5c5a3, URZ ;  /* 0x1fd5c5a305167890 */ /* 0x000fe4000fffe03f */
[----:B------:R-:W-:Y:S01]  /*0360*/  UIADD3 UR21, UR4, 0x5384540f, URZ ;  /* 0x5384540f04157890 */ /* 0x000fe2000fffe03f */
[----:B------:R-:W-:Y:S01]  /*0370*/  IMAD.WIDE.U32 R8, R8, -0x326172a9, RZ ;  /* 0xcd9e8d5708087825 */ /* 0x000fe200078e00ff */
[----:B------:R-:W-:Y:S01]  /*0380*/  LOP3.LUT R7, R3, UR14, R4, 0x96, !PT ;  /* 0x0000000e03077c12 */ /* 0x000fe2000f8e9604 */
[----:B------:R-:W-:Y:S02]  /*0390*/  UIADD3 UR23, UR4, -0xe443238, URZ ;  /* 0xf1bbcdc804177890 */ /* 0x000fe4000fffe03f */
[----:B------:R-:W-:Y:S01]  /*03a0*/  UIADD3 UR24, UR5, -0x24c28bd8, URZ ;  /* 0xdb3d742805187890 */ /* 0x000fe2000fffe03f */
[----:B------:R-:W-:Y:S01]  /*03b0*/  LOP3.LUT R4, R9, UR13, R6, 0x96, !PT ;  /* 0x0000000d09047c12 */ /* 0x000fe2000f8e9606 */
[----:B------:R-:W-:-:S04]  /*03c0*/  IMAD.WIDE.U32 R6, R7, -0x326172a9, RZ ;  /* 0xcd9e8d5707067825 */ /* 0x000fc800078e00ff */
[----:B------:R-:W-:Y:S01]  /*03d0*/  IMAD.WIDE.U32 R4, R4, -0x2daee0ad, RZ ;  /* 0xd2511f5304047825 */ /* 0x000fe200078e00ff */
[----:B------:R-:W-:-:S04]  /*03e0*/  LOP3.LUT R3, R7, UR15, R8, 0x96, !PT ;  /* 0x0000000f07037c12 */ /* 0x000fc8000f8e9608 */
[----:B------:R-:W-:Y:S01]  /*03f0*/  LOP3.LUT R8, R5, UR16, R2, 0x96, !PT ;  /* 0x0000001005087c12 */ /* 0x000fe2000f8e9602 */
[----:B------:R-:W-:Y:S01]  /*0400*/  IMAD.WIDE.U32 R2, R3, -0x2daee0ad, RZ ;  /* 0xd2511f5303027825 */ /* 0x000fe200078e00ff */
[----:B------:R-:W-:-:S03]  /*0410*/  LOP3.LUT R5, R100, 0x7f, RZ, 0x3c, !PT ;  /* 0x0000007f64057812 */ /* 0x000fc600078e3cff */
[----:B------:R-:W-:Y:S01]  /*0420*/  IMAD.WIDE.U32 R8, R8, -0x326172a9, RZ ;  /* 0xcd9e8d5708087825 */ /* 0x000fe200078e00ff */
[----:B------:R-:W-:Y:S02]  /*0430*/  LEA.HI.SX32 R44, R166, R5, 0x1d ;  /* 0x00000005a62c7211 */ /* 0x000fe400078feaff */
[----:B------:R-:W-:Y:S02]  /*0440*/  LOP3.LUT R20, R3, UR18, R4, 0x96, !PT ;  /* 0x0000001203147c12 */ /* 0x000fe4000f8e9604 */
[C---:B------:R-:W-:Y:S02]  /*0450*/  LOP3.LUT P2, RZ, R44.reuse, 0xffffff80, RZ, 0xc0, !PT ;  /* 0xffffff802cff7812 */ /* 0x040fe4000784c0ff */
[----:B------:R-:W-:Y:S01]  /*0460*/  ISETP.GE.U32.AND P5, PT, R44, 0x100, PT ;  /* 0x000001002c00780c */ /* 0x000fe20003fa6070 */
[----:B------:R-:W-:Y:S01]  /*0470*/  IMAD.WIDE.U32 R20, R20, -0x326172a9, RZ ;  /* 0xcd9e8d5714147825 */ /* 0x000fe200078e00ff */
[----:B------:R-:W-:Y:S02]  /*0480*/  ISETP.GE.U32.AND P4, PT, R44, 0x180, PT ;  /* 0x000001802c00780c */ /* 0x000fe40003f86070 */
[----:B------:R-:W-:-:S02]  /*0490*/  LOP3.LUT R176, R9, UR17, R6, 0x96, !PT ;  /* 0x0000001109b07c12 */ /* 0x000fc4000f8e9606 */
[----:B------:R-:W-:Y:S02]  /*04a0*/  ISETP.GE.U32.AND P3, PT, R44, 0x200, PT ;  /* 0x000002002c00780c */ /* 0x000fe40003f66070 */
[----:B------:R-:W-:Y:S01]  /*04b0*/  LOP3.LUT R186, R21, UR19, R8, 0x96, !PT ;  /* 0x0000001315ba7c12 */ /* 0x000fe2000f8e9608 */
[----:B------:R-:W-:Y:S02]  /*04c0*/  IMAD.WIDE.U32 R176, R176, -0x2daee0ad, RZ ;  /* 0xd2511f53b0b07825 */ /* 0x000fe400078e00ff */
[----:B------:R-:W-:Y:S02]  /*04d0*/  @P2 LOP3.LUT R43, R43, 0x20, RZ, 0xfc, !PT ;  /* 0x000000202b2b2812 */ /* 0x000fe400078efcff */
[----:B------:R-:W-:Y:S01]  /*04e0*/  IMAD.WIDE.U32 R186, R186, -0x2daee0ad, RZ ;  /* 0xd2511f53baba7825 */ /* 0x000fe200078e00ff */
[----:B------:R-:W-:Y:S02]  /*04f0*/  LOP3.LUT R184, R177, UR20, R2, 0x96, !PT ;  /* 0x00000014b1b87c12 */ /* 0x000fe4000f8e9602 */
[----:B------:R-:W-:-:S02]  /*0500*/  LOP3.LUT R43, R43, 0xfffffdff, RZ, 0xc0, !PT ;  /* 0xfffffdff2b2b7812 */ /* 0x000fc400078ec0ff */
[----:B------:R-:W-:Y:S01]  /*0510*/  LOP3.LUT R176, R187, UR22, R176, 0x96, !PT ;  /* 0x00000016bbb07c12 */ /* 0x000fe2000f8e96b0 */
[----:B------:R-:W-:Y:S01]  /*0520*/  IMAD.WIDE.U32 R184, R184, -0x326172a9, RZ ;  /* 0xcd9e8d57b8b87825 */ /* 0x000fe200078e00ff */
[----:B------:R-:W-:-:S04]  /*0530*/  @P5 LOP3.LUT R43, R43, 0x200, RZ, 0xfc, !PT ;  /* 0x000002002b2b5812 */ /* 0x000fc800078efcff */
[----:B------:R-:W-:-:S04]  /*0540*/  LOP3.LUT R43, R43, 0xfffffeff, RZ, 0xc0, !PT ;  /* 0xfffffeff2b2b7812 */ /* 0x000fc800078ec0ff */
[----:B------:R-:W-:-:S04]  /*0550*/  @P4 LOP3.LUT R43, R43, 0x100, RZ, 0xfc, !PT ;  /* 0x000001002b2b4812 */ /* 0x000fc800078efcff */
[----:B------:R-:W-:-:S04]  /*0560*/  LOP3.LUT R43, R43, 0xffffff7f, RZ, 0xc0, !PT ;  /* 0xffffff7f2b2b7812 */ /* 0x000fc800078ec0ff */
[----:B------:R-:W-:Y:S01]  /*0570*/  @P3 LOP3.LUT R43, R43, 0x80, RZ, 0xfc, !PT ;  /* 0x000000802b2b3812 */ /* 0x000fe200078efcff */
        /* <DEDUP_REMOVED lines=24> */
.L_x_729:
[----:B------:R-:W-:Y:S05]  /*0700*/  BSYNC B0 ;  /* 0x0000000000007941 */ /* 0x000fea0003800000 */
.L_x_728:
        /* <DEDUP_REMOVED lines=25> */
.L_x_731:
[----:B------:R-:W-:Y:S05]  /*08a0*/  BSYNC B0 ;  /* 0x0000000000007941 */ /* 0x000fea0003800000 */
.L_x_730:
        /* <DEDUP_REMOVED lines=25> */
.L_x_733:
[----:B------:R-:W-:Y:S05]  /*0a40*/  BSYNC B0 ;  /* 0x0000000000007941 */ /* 0x000fea0003800000 */
.L_x_732:
        /* <DEDUP_REMOVED lines=25> */
.L_x_735:
[----:B------:R-:W-:Y:S05]  /*0be0*/  BSYNC B0 ;  /* 0x0000000000007941 */ /* 0x000fea0003800000 */
.L_x_734:
[----:B------:R-:W-:Y:S01]  /*0bf0*/  ISETP.GE.U32.AND P0, PT, R44, 0x280, PT ;  /* 0x000002802c00780c */ /* 0x000fe20003f06070 */
[----:B------:R-:W-:Y:S01]  /*0c00*/  UIADD3 UR25, UR4, -0x700cb87f, URZ ;  /* 0x8ff3478104197890 */ /* 0x000fe2000fffe03f */
[----:B------:R-:W-:Y:S01]  /*0c10*/  LOP3.LUT R177, R185, UR21, R20, 0x96, !PT ;  /* 0x00000015b9b17c12 */ /* 0x000fe2000f8e9614 */
[----:B------:R-:W-:Y:S01]  /*0c20*/  UIADD3 UR26, UR5, -0x695add53, URZ ;  /* 0x96a522ad051a7890 */ /* 0x000fe2000fffe03f */
[----:B------:R-:W-:Y:S01]  /*0c30*/  LOP3.LUT R43, R43, 0xffffffbf, RZ, 0xc0, !PT ;  /* 0xffffffbf2b2b7812 */ /* 0x000fe200078ec0ff */
[----:B------:R-:W-:Y:S01]  /*0c40*/  BSSY B0, `(.L_x_736) ;  /* 0x000001c000007945 */ /* 0x000fe20003800000 */
[----:B------:R-:W-:Y:S01]  /*0c50*/  LEA.HI R42, R108, R23, RZ, 0x19 ;  /* 0x000000176c2a7211 */ /* 0x000fe200078fc8ff */
[----:B------:R-:W-:-:S04]  /*0c60*/  IMAD.HI.U32 R25, R176, -0x326172a9, RZ ;  /* 0xcd9e8d57b0197827 */ /* 0x000fc800078e00ff */
[----:B------:R-:W-:Y:S02]  /*0c70*/  IMAD.HI.U32 R23, R177, -0x2daee0ad, RZ ;  /* 0xd2511f53b1177827 */ /* 0x000fe400078e00ff */
[----:B------:R-:W-:Y:S01]  /*0c80*/  @P0 LOP3.LUT R43, R43, 0x40, RZ, 0xfc, !PT ;  /* 0x000000402b2b0812 */ /* 0x000fe200078efcff */
        /* <DEDUP_REMOVED lines=23> */
.L_x_737:
[----:B0-----:R-:W-:Y:S05]  /*0e00*/  BSYNC B0 ;  /* 0x0000000000007941 */ /* 0x001fea0003800000 */
.L_x_736:
[----:B------:R-:W-:Y:S02]  /*0e10*/  ISETP.GE.AND P0, PT, R42, c[0x0][0x164], PT ;  /* 0x000059002a007a0c */ /* 0x000fe40003f06270 */
[----:B------:R-:W-:Y:S02]  /*0e20*/  LOP3.LUT R184, R25, UR23, R184, 0x96, !PT ;  /* 0x0000001719b87c12 */ /* 0x000fe4000f8e96b8 */
[----:B------:R-:W-:-:S09]  /*0e30*/  LOP3.LUT R186, R23, UR24, R186, 0x96, !PT ;  /* 0x0000001817ba7c12 */ /* 0x000fd2000f8e96ba */
[----:B------:R-:W-:Y:S05]  /*0e40*/  @P0 EXIT ;  /* 0x000000000000094d */ /* 0x000fea0003800000 */
[--C-:B-----5:R-:W-:Y:S01]  /*0e50*/  PRMT R37, RZ, 0x5410, R18.reuse ;  /* 0x00005410ff257816 */ /* 0x120fe20000000012 */
[----:B------:R-:W-:Y:S01]  /*0e60*/  IMAD R176, R176, -0x326172a9, RZ ;  /* 0xcd9e8d57b0b07824 */ /* 0x000fe200078e02ff */
[----:B------:R-:W-:Y:S01]  /*0e70*/  PRMT R36, RZ, 0x7610, R18 ;  /* 0x00007610ff247816 */ /* 0x000fe20000000012 */
[C---:B------:R-:W-:Y:S01]  /*0e80*/  IMAD.HI.U32 R178, R184.reuse, -0x2daee0ad, RZ ;  /* 0xd2511f53b8b27827 */ /* 0x040fe200078e00ff */
[--C-:B------:R-:W-:Y:S01]  /*0e90*/  PRMT R35, RZ, 0x5410, R19.reuse ;  /* 0x00005410ff237816 */ /* 0x100fe20000000013 */
[----:B------:R-:W-:Y:S01]  /*0ea0*/  ULDC.U8 UR8, c[0x0][0x1f0] ;  /* 0x00007c0000087ab9 */ /* 0x000fe20000000000 */
[----:B------:R-:W-:Y:S01]  /*0eb0*/  PRMT R34, RZ, 0x7610, R19 ;  /* 0x00007610ff227816 */ /* 0x000fe20000000013 */
[----:B------:R-:W-:Y:S01]  /*0ec0*/  IMAD.MOV.U32 R181, RZ, RZ, 0x1 ;  /* 0x00000001ffb57424 */ /* 0x000fe200078e00ff */
[--C-:B------:R-:W-:Y:S01]  /*0ed0*/  PRMT R0, RZ, 0x5410, R48.reuse ;  /* 0x00005410ff007816 */ /* 0x100fe20000000030 */
[----:B------:R-:W-:Y:S01]  /*0ee0*/  IMAD R184, R184, -0x2daee0ad, RZ ;  /* 0xd2511f53b8b87824 */ /* 0x000fe200078e02ff */
        /* <DEDUP_REMOVED lines=53> */
[----:B------:R-:W-:Y:S02]  /*1240*/  SHF.R.S32.HI R52, RZ, 0x3, R166 ;  /* 0x00000003ff347819 */ /* 0x000fe400000114a6 */
[----:B------:R-:W-:-:S02]  /*1250*/  PRMT R117, RZ, 0x5410, R53 ;  /* 0x00005410ff757816 */ /* 0x000fc40000000035 */
[----:B------:R-:W-:Y:S02]  /*1260*/  PRMT R120, RZ, 0x7610, R53 ;  /* 0x00007610ff787816 */ /* 0x000fe40000000035 */
[--C-:B------:R-:W-:Y:S02]  /*1270*/  PRMT R119, RZ, 0x5410, R54.reuse ;  /* 0x00005410ff777816 */ /* 0x100fe40000000036 */
[----:B------:R-:W-:Y:S02]  /*1280*/  PRMT R122, RZ, 0x7610, R54 ;  /* 0x00007610ff7a7816 */ /* 0x000fe40000000036 */
[----:B------:R-:W-:Y:S02]  /*1290*/  LOP3.LUT R54, R108, 0x60, RZ, 0xc0, !PT ;  /* 0x000000606c367812 */ /* 0x000fe400078ec0ff */
[----:B------:R-:W-:Y:S02]  /*12a0*/  LOP3.LUT R53, R52, 0x7f, RZ, 0xc0, !PT ;  /* 0x0000007f34357812 */ /* 0x000fe400078ec0ff */
[----:B------:R-:W-:-:S02]  /*12b0*/  SHF.R.U32.HI R52, RZ, 0x2, R52 ;  /* 0x00000002ff347819 */ /* 0x000fc40000011634 */
[--C-:B------:R-:W-:Y:S01]  /*12c0*/  PRMT R121, RZ, 0x5410, R55.reuse ;  /* 0x00005410ff797816 */ /* 0x100fe20000000037 */
[----:B------:R-:W-:Y:S01]  /*12d0*/  IMAD.IADD R54, R53, 0x1, -R54 ;  /* 0x0000000135367824 */ /* 0x000fe200078e0a36 */
[----:B------:R-:W-:Y:S02]  /*12e0*/  PRMT R124, RZ, 0x7610, R55 ;  /* 0x00007610ff7c7816 */ /* 0x000fe40000000037 */
[----:B------:R-:W-:Y:S01]  /*12f0*/  LOP3.LUT R55, R52, 0x3fffffe0, RZ, 0xc0, !PT ;  /* 0x3fffffe034377812 */ /* 0x000fe200078ec0ff */
[----:B------:R-:W-:Y:S01]  /*1300*/  IMAD.SHL.U32 R52, R108, 0x20, RZ ;  /* 0x000000206c347824 */ /* 0x000fe200078e00ff */
[----:B------:R-:W-:Y:S02]  /*1310*/  IMNMX R54, RZ, R54, !PT ;  /* 0x00000036ff367217 */ /* 0x000fe40007800200 */
[----:B------:R-:W-:Y:S02]  /*1320*/  PRMT R147, RZ, 0x5410, R84 ;  /* 0x00005410ff937816 */ /* 0x000fe40000000054 */
[----:B------:R-:W-:-:S02]  /*1330*/  IMNMX R54, R54, 0x20, PT ;  /* 0x0000002036367817 */ /* 0x000fc40003800200 */
[----:B------:R-:W-:Y:S02]  /*1340*/  PRMT R149, RZ, 0x7610, R84 ;  /* 0x00007610ff957816 */ /* 0x000fe40000000054 */
[----:B------:R-:W-:Y:S01]  /*1350*/  PRMT R84, RZ, 0x5410, R85 ;  /* 0x00005410ff547816 */ /* 0x000fe20000000055 */
[----:B------:R-:W-:Y:S01]  /*1360*/  IMAD.IADD R54, R54, 0x1, R55 ;  /* 0x0000000136367824 */ /* 0x000fe200078e0237 */
[----:B------:R-:W-:Y:S02]  /*1370*/  PRMT R150, RZ, 0x7610, R85 ;  /* 0x00007610ff967816 */ /* 0x000fe40000000055 */
[--C-:B------:R-:W-:Y:S01]  /*1380*/  PRMT R85, RZ, 0x5410, R86.reuse ;  /* 0x00005410ff557816 */ /* 0x100fe20000000056 */
[----:B------:R-:W-:Y:S01]  /*1390*/  IMAD.SHL.U32 R54, R54, 0x8, RZ ;  /* 0x0000000836367824 */ /* 0x000fe200078e00ff */
[----:B------:R-:W-:Y:S02]  /*13a0*/  PRMT R151, RZ, 0x7610, R86 ;  /* 0x00007610ff977816 */ /* 0x000fe40000000056 */
[----:B------:R-:W-:-:S02]  /*13b0*/  PRMT R86, RZ, 0x5410, R87 ;  /* 0x00005410ff567816 */ /* 0x000fc40000000057 */
[----:B------:R-:W-:Y:S01]  /*13c0*/  PRMT R152, RZ, 0x7610, R87 ;  /* 0x00007610ff987816 */ /* 0x000fe20000000057 */
[----:B------:R-:W0:Y:S01]  /*13d0*/  I2F.U32 R54, R54 ;  /* 0x0000003600367306 */ /* 0x000e220000201000 */
[--C-:B------:R-:W-:Y:S02]  /*13e0*/  PRMT R87, RZ, 0x5410, R76.reuse ;  /* 0x00005410ff577816 */ /* 0x100fe4000000004c */
[----:B------:R-:W-:Y:S02]  /*13f0*/  PRMT R153, RZ, 0x7610, R76 ;  /* 0x00007610ff997816 */ /* 0x000fe4000000004c */
[--C-:B------:R-:W-:Y:S02]  /*1400*/  PRMT R76, RZ, 0x5410, R77.reuse ;  /* 0x00005410ff4c7816 */ /* 0x100fe4000000004d */
[----:B------:R-:W-:Y:S02]  /*1410*/  PRMT R154, RZ, 0x7610, R77 ;  /* 0x00007610ff9a7816 */ /* 0x000fe4000000004d */
[----:B------:R-:W-:-:S02]  /*1420*/  LOP3.LUT R52, R52, 0x3e0, RZ, 0xc0, !PT ;  /* 0x000003e034347812 */ /* 0x000fc400078ec0ff */
[--C-:B------:R-:W-:Y:S02]  /*1430*/  PRMT R77, RZ, 0x5410, R78.reuse ;  /* 0x00005410ff4d7816 */ /* 0x100fe4000000004e */
[----:B------:R-:W-:Y:S01]  /*1440*/  PRMT R155, RZ, 0x7610, R78 ;  /* 0x00007610ff9b7816 */ /* 0x000fe2000000004e */
[----:B------:R-:W-:Y:S01]  /*1450*/  IMAD.IADD R52, R53, 0x1, -R52 ;  /* 0x0000000135347824 */ /* 0x000fe200078e0a34 */
[--C-:B------:R-:W-:Y:S01]  /*1460*/  PRMT R78, RZ, 0x5410, R79.reuse ;  /* 0x00005410ff4e7816 */ /* 0x100fe2000000004f */
[----:B0-----:R0:W1:Y:S01]  /*1470*/  MUFU.RCP R179, R54 ;  /* 0x0000003600b37308 */ /* 0x0010620000001000 */
[----:B------:R-:W-:Y:S01]  /*1480*/  PRMT R156, RZ, 0x7610, R79 ;  /* 0x00007610ff9c7816 */ /* 0x000fe2000000004f */
[----:B------:R-:W-:Y:S01]  /*1490*/  IMAD R53, R177, -0x2daee0ad, RZ ;  /* 0xd2511f53b1357824 */ /* 0x000fe200078e02ff */
[--C-:B------:R-:W-:Y:S01]  /*14a0*/  PRMT R79, RZ, 0x5410, R88.reuse ;  /* 0x00005410ff4f7816 */ /* 0x100fe20000000058 */
[----:B------:R-:W-:Y:S01]  /*14b0*/  IMAD.HI.U32 R177, R186, -0x326172a9, RZ ;  /* 0xcd9e8d57bab17827 */ /* 0x000fe200078e00ff */
[----:B------:R-:W-:-:S02]  /*14c0*/  PRMT R157, RZ, 0x7610, R88 ;  /* 0x00007610ff9d7816 */ /* 0x000fc40000000058 */
[--C-:B------:R-:W-:Y:S01]  /*14d0*/  PRMT R88, RZ, 0x5410, R89.reuse ;  /* 0x00005410ff587816 */ /* 0x100fe20000000059 */
[----:B------:R-:W-:Y:S01]  /*14e0*/  IMAD R186, R186, -0x326172a9, RZ ;  /* 0xcd9e8d57baba7824 */ /* 0x000fe200078e02ff */
        /* <DEDUP_REMOVED lines=13> */
[----:B------:R-:W-:Y:S02]  /*15c0*/  IMNMX R52, RZ, R52, !PT ;  /* 0x00000034ff347217 */ /* 0x000fe40007800200 */
        /* <DEDUP_REMOVED lines=8> */
[----:B------:R-:W-:-:S02]  /*1650*/  IMNMX R52, R52, 0x20, PT ;  /* 0x0000002034347817 */ /* 0x000fc40003800200 */
[--C-:B------:R-:W-:Y:S02]  /*1660*/  PRMT R103, RZ, 0x5410, R92.reuse ;  /* 0x00005410ff677816 */ /* 0x100fe4000000005c */
[----:B------:R-:W-:Y:S01]  /*1670*/  PRMT R169, RZ, 0x7610, R92 ;  /* 0x00007610ffa97816 */ /* 0x000fe2000000005c */
[----:B------:R-:W-:Y:S01]  /*1680*/  IMAD.IADD R52, R55, 0x1, R52 ;  /* 0x0000000137347824 */ /* 0x000fe200078e0234 */
[--C-:B------:R-:W-:Y:S02]  /*1690*/  PRMT R92, RZ, 0x5410, R93.reuse ;  /* 0x00005410ff5c7816 */ /* 0x100fe4000000005d */
[----:B------:R-:W-:Y:S01]  /*16a0*/  PRMT R170, RZ, 0x7610, R93 ;  /* 0x00007610ffaa7816 */ /* 0x000fe2000000005d */
[----:B------:R-:W-:Y:S01]  /*16b0*/  IMAD.SHL.U32 R185, R52, 0x8, RZ ;  /* 0x0000000834b97824 */ /* 0x000fe200078e00ff */
[--C-:B------:R-:W-:Y:S02]  /*16c0*/  PRMT R93, RZ, 0x5410, R94.reuse ;  /* 0x00005410ff5d7816 */ /* 0x100fe4000000005e */
[----:B------:R-:W-:-:S02]  /*16d0*/  PRMT R171, RZ, 0x7610, R94 ;  /* 0x00007610ffab7816 */ /* 0x000fc4000000005e */
[--C-:B------:R-:W-:Y:S02]  /*16e0*/  PRMT R94, RZ, 0x5410, R95.reuse ;  /* 0x00005410ff5e7816 */ /* 0x100fe4000000005f */
[----:B------:R-:W-:Y:S02]  /*16f0*/  PRMT R172, RZ, 0x7610, R95 ;  /* 0x00007610ffac7816 */ /* 0x000fe4000000005f */
[----:B------:R-:W-:Y:S02]  /*1700*/  LOP3.LUT R177, R177, UR25, R176, 0x96, !PT ;  /* 0x00000019b1b17c12 */ /* 0x000fe4000f8e96b0 */
        /* <DEDUP_REMOVED lines=24> */
[----:B------:R-:W-:Y:S02]  /*1890*/  PRMT R70, RZ, 0x5410, R71 ;  /* 0x00005410ff467816 */ /* 0x000fe40000000047 */
[--C-:B------:R-:W-:Y:S02]  /*18a0*/  PRMT R74, RZ, 0x5410, R75.reuse ;  /* 0x00005410ff4a7816 */ /* 0x100fe4000000004b */
[----:B------:R-:W-:-:S02]  /*18b0*/  PRMT R140, RZ, 0x7610, R75 ;  /* 0x00007610ff8c7816 */ /* 0x000fc4000000004b */
[----:B------:R-:W-:Y:S02]  /*18c0*/  PRMT R106, RZ, 0x5410, R107 ;  /* 0x00005410ff6a7816 */ /* 0x000fe4000000006b */
[----:B------:R-:W-:Y:S01]  /*18d0*/  LOP3.LUT R183, R182, 0x3, RZ, 0xc0, !PT ;  /* 0x00000003b6b77812 */ /* 0x000fe200078ec0ff */
[----:B------:R-:W-:Y:S01]  /*18e0*/  IMAD.MOV.U32 R182, RZ, RZ, RZ ;  /* 0x000000ffffb67224 */ /* 0x000fe200078e00ff */
[----:B------:R-:W-:Y:S02]  /*18f0*/  PRMT R98, RZ, 0x5410, R99 ;  /* 0x00005410ff627816 */ /* 0x000fe40000000063 */
        /* <DEDUP_REMOVED lines=17> */
[----:B------:R-:W-:Y:S02]  /*1a10*/  PRMT R107, RZ, 0x7610, R107 ;  /* 0x00007610ff6b7816 */ /* 0x000fe4000000006b */
[----:B------:R-:W-:Y:S02]  /*1a20*/  LOP3.LUT R178, R178, UR26, R53, 0x96, !PT ;  /* 0x0000001ab2b27c12 */ /* 0x000fe4000f8e9635 */
[----:B01----:R-:W-:Y:S02]  /*1a30*/  PRMT R99, RZ, 0x7610, R99 ;  /* 0x00007610ff637816 */ /* 0x003fe40000000063 */
.L_x_1405:
[----:B------:R-:W-:Y:S01]  /*1a40*/  IMAD R64, R42, c[0x0][0x168], RZ ;  /* 0x00005a002a407a24 */ /* 0x000fe200078e02ff */
[----:B------:R-:W-:Y:S01]  /*1a50*/  LOP3.LUT P0, RZ, R43, 0x20, RZ, 0xc0, !PT ;  /* 0x000000202bff7812 */ /* 0x000fe2000780c0ff */
[----:B------:R-:W-:Y:S01]  /*1a60*/  BSSY B0, `(.L_x_738) ;  /* 0x00005d1000007945 */ /* 0x000fe20003800000 */
[----:B------:R-:W-:-:S02]  /*1a70*/  LOP3.LUT R202, R108, 0x7f, RZ, 0xc0, !PT ;  /* 0x0000007f6cca7812 */ /* 0x000fc400078ec0ff */
[----:B------:R-:W-:-:S04]  /*1a80*/  SHF.R.S32.HI R65, RZ, 0x1f, R64 ;  /* 0x0000001fff417819 */ /* 0x000fc80000011440 */
[----:B------:R-:W-:-:S04]  /*1a90*/  LEA.HI R65, R65, R64, RZ, 0x3 ;  /* 0x0000004041417211 */ /* 0x000fc800078f18ff */
[----:B------:R-:W-:-:S05]  /*1aa0*/  LEA.HI.SX32 R202, R65, R202, 0x1d ;  /* 0x000000ca41ca7211 */ /* 0x000fca00078feaff */
[----:B------:R-:W-:Y:S01]  /*1ab0*/  IMAD.MOV.U32 R238, RZ, RZ, R202 ;  /* 0x000000ffffee7224 */ /* 0x000fe200078e00ca */
[----:B------:R-:W-:Y:S05]  /*1ac0*/  @!P0 BRA `(.L_x_739) ;  /* 0x00005ca000008947 */ /* 0x000fea0003800000 */
[----:B------:R-:W-:Y:S01]  /*1ad0*/  ISETP.NE.U32.AND P0, PT, RZ, c[0x0][0x178], PT ;  /* 0x00005e00ff007a0c */ /* 0x000fe20003f05070 */
[----:B------:R-:W-:Y:S01]  /*1ae0*/  IMAD.MOV.U32 R65, RZ, RZ, 0x10 ;  /* 0x00000010ff417424 */ /* 0x000fe200078e00ff */
[----:B------:R-:W-:Y:S02]  /*1af0*/  LOP3.LUT R43, R43, 0xffffffef, RZ, 0xc0, !PT ;  /* 0xffffffef2b2b7812 */ /* 0x000fe400078ec0ff */
[----:B------:R-:W-:Y:S01]  /*1b00*/  ISETP.NE.AND.EX P2, PT, RZ, c[0x0][0x17c], PT, P0 ;  /* 0x00005f00ff007a0c */ /* 0x000fe20003f45300 */
[----:B------:R-:W-:-:S06]  /*1b10*/  IMAD.WIDE.U32 R64, R202, R65, c[0x0][0x170] ;  /* 0x00005c00ca407625 */ /* 0x000fcc00078e0041 */
[----:B------:R-:W5:Y:S06]  /*1b20*/  LDG.E.128 R64, [R64.64] ;  /* 0x0000000640407981 */ /* 0x000f6c000c1e1d00 */
[C---:B------:R-:W-:Y:S01]  /*1b30*/  @P2 LEA R240, P0, R202.reuse, c[0x0][0x178], 0x4 ;  /* 0x00005e00caf02a11 */ /* 0x040fe200078020ff */
[----:B------:R-:W-:Y:S01]  /*1b40*/  BSSY B1, `(.L_x_740) ;  /* 0x0000015000017945 */ /* 0x000fe20003800000 */
[----:B------:R-:W-:Y:S02]  /*1b50*/  @P2 LOP3.LUT R43, R43, 0x10, RZ, 0xfc, !PT ;  /* 0x000000102b2b2812 */ /* 0x000fe400078efcff */
[----:B------:R-:W-:-:S02]  /*1b60*/  @P2 LEA.HI.X R241, R202, c[0x0][0x17c], RZ, 0x4, P0 ;  /* 0x00005f00caf12a11 */ /* 0x000fc400000f24ff */
[----:B------:R-:W-:-:S03]  /*1b70*/  ISETP.NE.U32.AND P0, PT, RZ, c[0x0][0x180], PT ;  /* 0x00006000ff007a0c */ /* 0x000fc60003f05070 */
[----:B------:R0:W5:Y:S01]  /*1b80*/  @P2 LDG.E.128 R60, [R240.64] ;  /* 0x00000006f03c2981 */ /* 0x000162000c1e1d00 */
[----:B------:R-:W-:-:S13]  /*1b90*/  ISETP.NE.AND.EX P0, PT, RZ, c[0x0][0x184], PT, P0 ;  /* 0x00006100ff007a0c */ /* 0x000fda0003f05300 */
[----:B------:R-:W-:-:S04]  /*1ba0*/  @P0 LEA R238, P1, R202, c[0x0][0x180], 0x4 ;  /* 0x00006000caee0a11 */ /* 0x000fc800078220ff */
[----:B------:R-:W-:-:S05]  /*1bb0*/  @P0 LEA.HI.X R239, R202, c[0x0][0x184], RZ, 0x4, P1 ;  /* 0x00006100caef0a11 */ /* 0x000fca00008f24ff */
[----:B------:R0:W5:Y:S01]  /*1bc0*/  @P0 LDG.E.128 R52, [R238.64] ;  /* 0x00000006ee340981 */ /* 0x000162000c1e1d00 */
[C---:B------:R-:W-:Y:S02]  /*1bd0*/  ISETP.NE.AND P1, PT, R183.reuse, 0x1, PT ;  /* 0x00000001b700780c */ /* 0x040fe40003f25270 */
[----:B------:R-:W-:-:S11]  /*1be0*/  IADD3 R203, R183, 0x1, RZ ;  /* 0x00000001b7cb7810 */ /* 0x000fd60007ffe0ff */
[----:B------:R-:W-:Y:S05]  /*1bf0*/  @!P1 BRA `(.L_x_741) ;  /* 0x0000008000009947 */ /* 0x000fea0003800000 */
[----:B0-----:R-:W-:Y:S01]  /*1c00*/  ISETP.NE.AND P1, PT, R183, 0x2, PT ;  /* 0x00000002b700780c */ /* 0x001fe20003f25270 */
[----:B------:R-:W-:-:S12]  /*1c10*/  IMAD.MOV.U32 R189, RZ, RZ, R178 ;  /* 0x000000ffffbd7224 */ /* 0x000fd800078e00b2 */
[----:B------:R-:W-:Y:S05]  /*1c20*/  @!P1 BRA `(.L_x_742) ;  /* 0x0000006000009947 */ /* 0x000fea0003800000 */
[----:B------:R-:W-:Y:S01]  /*1c30*/  ISETP.NE.AND P1, PT, R183, 0x3, PT ;  /* 0x00000003b700780c */ /* 0x000fe20003f25270 */
[----:B------:R-:W-:-:S12]  /*1c40*/  IMAD.MOV.U32 R189, RZ, RZ, R177 ;  /* 0x000000ffffbd7224 */ /* 0x000fd800078e00b1 */
[----:B------:R-:W-:Y:S05]  /*1c50*/  @P1 BRA `(.L_x_742) ;  /* 0x0000003000001947 */ /* 0x000fea0003800000 */
[----:B------:R-:W-:Y:S01]  /*1c60*/  IMAD.MOV.U32 R189, RZ, RZ, R184 ;  /* 0x000000ffffbd7224 */ /* 0x000fe200078e00b8 */
[----:B------:R-:W-:Y:S05]  /*1c70*/  BRA `(.L_x_742) ;  /* 0x0000001000007947 */ /* 0x000fea0003800000 */
.L_x_741:
[----:B0-----:R-:W-:Y:S02]  /*1c80*/  IMAD.MOV.U32 R189, RZ, RZ, R186 ;  /* 0x000000ffffbd7224 */ /* 0x001fe400078e00ba */
.L_x_742:
[----:B------:R-:W-:Y:S05]  /*1c90*/  BSYNC B1 ;  /* 0x0000000000017941 */ /* 0x000fea0003800000 */
.L_x_740:
[----:B------:R-:W-:Y:S01]  /*1ca0*/  ISETP.NE.AND P1, PT, R203, 0x4, PT ;  /* 0x00000004cb00780c */ /* 0x000fe20003f25270 */
[----:B------:R-:W-:-:S12]  /*1cb0*/  BSSY B1, `(.L_x_743) ;  /* 0x000003c000017945 */ /* 0x000fd80003800000 */
[----:B------:R-:W-:Y:S05]  /*1cc0*/  @P1 BRA `(.L_x_744) ;  /* 0x000003a000001947 */ /* 0x000fea0003800000 */
[----:B------:R-:W-:Y:S01]  /*1cd0*/  IADD3 R46, R46, 0x1, RZ ;  /* 0x000000012e2e7810 */ /* 0x000fe20007ffe0ff */
[----:B------:R-:W-:Y:S03]  /*1ce0*/  BSSY B2, `(.L_x_745) ;  /* 0x000000c000027945 */ /* 0x000fe60003800000 */
[C---:B------:R-:W-:Y:S01]  /*1cf0*/  ISETP.NE.AND P1, PT, R46.reuse, RZ, PT ;  /* 0x000000ff2e00720c */ /* 0x040fe20003f25270 */
[----:B------:R-:W-:-:S12]  /*1d00*/  IMAD.HI.U32 R177, R46, -0x2daee0ad, RZ ;  /* 0xd2511f532eb17827 */ /* 0x000fd800078e00ff */
[----:B------:R-:W-:Y:S05]  /*1d10*/  @P1 BRA `(.L_x_746) ;  /* 0x0000008000001947 */ /* 0x000fea0003800000 */
[----:B------:R-:W-:-:S04]  /*1d20*/  IADD3 R45, R45, 0x1, RZ ;  /* 0x000000012d2d7810 */ /* 0x000fc80007ffe0ff */
[----:B------:R-:W-:-:S13]  /*1d30*/  ISETP.NE.AND P1, PT, R45, RZ, PT ;  /* 0x000000ff2d00720c */ /* 0x000fda0003f25270 */
[----:B------:R-:W-:Y:S01]  /*1d40*/  @!P1 IADD3 R47, R47, 0x1, RZ ;  /* 0x000000012f2f9810 */ /* 0x000fe20007ffe0ff */
[----:B------:R-:W-:Y:S01]  /*1d50*/  @!P1 IMAD.MOV.U32 R45, RZ, RZ, RZ ;  /* 0x000000ffff2d9224 */ /* 0x000fe200078e00ff */
[----:B------:R-:W-:Y:S02]  /*1d60*/  @!P1 IADD3 R178, R182, 0x1, RZ ;  /* 0x00000001b6b29810 */ /* 0x000fe40007ffe0ff */
[----:B------:R-:W-:-:S13]  /*1d70*/  ISETP.NE.AND P2, PT, R47, RZ, !P1 ;  /* 0x000000ff2f00720c */ /* 0x000fda0004f45270 */
[----:B------:R-:W-:-:S04]  /*1d80*/  @P2 IMAD.MOV R178, RZ, RZ, R182 ;  /* 0x000000ffffb22224 */ /* 0x000fc800078e02b6 */
[----:B------:R-:W-:Y:S02]  /*1d90*/  @!P1 IMAD.MOV.U32 R182, RZ, RZ, R178 ;  /* 0x000000ffffb69224 */ /* 0x000fe400078e00b2 */
.L_x_746:
[----:B------:R-:W-:Y:S05]  /*1da0*/  BSYNC B2 ;  /* 0x0000000000027941 */ /* 0x000fea0003800000 */
.L_x_745:
[----:B------:R-:W-:Y:S01]  /*1db0*/  IMAD.HI.U32 R178, R47, -0x326172a9, RZ ;  /* 0xcd9e8d572fb27827 */ /* 0x000fe200078e00ff */
[----:B------:R-:W-:-:S03]  /*1dc0*/  LOP3.LUT R177, R177, UR5, R182, 0x96, !PT ;  /* 0x00000005b1b17c12 */ /* 0x000fc6000f8e96b6 */
[----:B------:R-:W-:Y:S01]  /*1dd0*/  IMAD R183, R47, -0x326172a9, RZ ;  /* 0xcd9e8d572fb77824 */ /* 0x000fe200078e02ff */
[----:B------:R-:W-:Y:S01]  /*1de0*/  LOP3.LUT R178, R178, UR4, R45, 0x96, !PT ;  /* 0x00000004b2b27c12 */ /* 0x000fe2000f8e962d */
[----:B------:R-:W-:-:S04]  /*1df0*/  IMAD.WIDE.U32 R238, R177, -0x326172a9, RZ ;  /* 0xcd9e8d57b1ee7825 */ /* 0x000fc800078e00ff */
[----:B------:R-:W-:Y:S01]  /*1e00*/  IMAD R177, R46, -0x2daee0ad, RZ ;  /* 0xd2511f532eb17824 */ /* 0x000fe200078e02ff */
[----:B------:R-:W-:Y:S01]  /*1e10*/  LOP3.LUT R183, R239, UR9, R183, 0x96, !PT ;  /* 0x00000009efb77c12 */ /* 0x000fe2000f8e96b7 */
[----:B------:R-:W-:-:S04]  /*1e20*/  IMAD.WIDE.U32 R242, R178, -0x2daee0ad, RZ ;  /* 0xd2511f53b2f27825 */ /* 0x000fc800078e00ff */
[----:B------:R-:W-:Y:S01]  /*1e30*/  IMAD.WIDE.U32 R244, R183, -0x2daee0ad, RZ ;  /* 0xd2511f53b7f47825 */ /* 0x000fe200078e00ff */
[----:B------:R-:W-:-:S03]  /*1e40*/  LOP3.LUT R177, R243, UR10, R177, 0x96, !PT ;  /* 0x0000000af3b17c12 */ /* 0x000fc6000f8e96b1 */
[----:B------:R-:W-:Y:S01]  /*1e50*/  IMAD.MOV.U32 R203, RZ, RZ, RZ ;  /* 0x000000ffffcb7224 */ /* 0x000fe200078e00ff */
[----:B------:R-:W-:Y:S01]  /*1e60*/  LOP3.LUT R239, R245, UR12, R242, 0x96, !PT ;  /* 0x0000000cf5ef7c12 */ /* 0x000fe2000f8e96f2 */
[----:B------:R-:W-:-:S05]  /*1e70*/  IMAD.WIDE.U32 R240, R177, -0x326172a9, RZ ;  /* 0xcd9e8d57b1f07825 */ /* 0x000fca00078e00ff */
[----:B------:R-:W-:Y:S01]  /*1e80*/  LOP3.LUT R242, R241, UR11, R238, 0x96, !PT ;  /* 0x0000000bf1f27c12 */ /* 0x000fe2000f8e96ee */
[----:B------:R-:W-:-:S04]  /*1e90*/  IMAD.WIDE.U32 R238, R239, -0x326172a9, RZ ;  /* 0xcd9e8d57efee7825 */ /* 0x000fc800078e00ff */
[----:B------:R-:W-:Y:S01]  /*1ea0*/  IMAD.WIDE.U32 R242, R242, -0x2daee0ad, RZ ;  /* 0xd2511f53f2f27825 */ /* 0x000fe200078e00ff */
[----:B------:R-:W-:-:S04]  /*1eb0*/  LOP3.LUT R245, R239, UR13, R240, 0x96, !PT ;  /* 0x0000000deff57c12 */ /* 0x000fc8000f8e96f0 */
        /* <DEDUP_REMOVED lines=23> */
[----:B------:R-:W-:-:S03]  /*2030*/  LOP3.LUT R177, R243, UR25, R244, 0x96, !PT ;  /* 0x00000019f3b17c12 */ /* 0x000fc6000f8e96f4 */
[----:B------:R-:W-:Y:S01]  /*2040*/  IMAD.MOV.U32 R186, RZ, RZ, R242 ;  /* 0x000000ffffba7224 */ /* 0x000fe200078e00f2 */
[----:B------:R-:W-:Y:S01]  /*2050*/  LOP3.LUT R178, R239, UR26, R240, 0x96, !PT ;  /* 0x0000001aefb27c12 */ /* 0x000fe2000f8e96f0 */
[----:B------:R-:W-:Y:S02]  /*2060*/  IMAD.MOV.U32 R184, RZ, RZ, R238 ;  /* 0x000000ffffb87224 */ /* 0x000fe400078e00ee */
.L_x_744:
[----:B------:R-:W-:Y:S05]  /*2070*/  BSYNC B1 ;  /* 0x0000000000017941 */ /* 0x000fea0003800000 */
.L_x_743:
[----:B------:R0:W1:Y:S01]  /*2080*/  I2F.U32 R183, R189 ;  /* 0x000000bd00b77306 */ /* 0x0000620000201000 */
[----:B------:R-:W-:Y:S01]  /*2090*/  IMAD.MOV.U32 R242, RZ, RZ, 0x2f800000 ;  /* 0x2f800000fff27424 */ /* 0x000fe200078e00ff */
[----:B------:R-:W-:Y:S02]  /*20a0*/  ISETP.NE.U32.AND P1, PT, RZ, c[0x0][0x178], PT ;  /* 0x00005e00ff007a0c */ /* 0x000fe40003f25070 */
[----:B------:R-:W-:Y:S02]  /*20b0*/  LOP3.LUT R43, R43, 0xfffffff7, RZ, 0xc0, !PT ;  /* 0xfffffff72b2b7812 */ /* 0x000fe400078ec0ff */
[----:B------:R-:W-:Y:S02]  /*20c0*/  ISETP.NE.AND.EX P1, PT, RZ, c[0x0][0x17c], PT, P1 ;  /* 0x00005f00ff007a0c */ /* 0x000fe40003f25310 */
[----:B0----5:R-:W-:-:S05]  /*20d0*/  PRMT R189, RZ, 0x5410, R64 ;  /* 0x00005410ffbd7816 */ /* 0x021fca0000000040 */
[----:B------:R-:W-:Y:S02]  /*20e0*/  FMUL.FTZ R204, R189, c[0x0][0x1e8] ;  /* 0x00007a00bdcc7a20 */ /* 0x000fe40000410000 */
[----:B-1----:R-:W-:-:S05]  /*20f0*/  FFMA.FTZ R183, R183, R242, 1.1641532182693481445e-10 ;  /* 0x2f000000b7b77423 */ /* 0x002fca00000100f2 */
[----:B------:R-:W-:-:S04]  /*2100*/  FSETP.GTU.FTZ.AND P2, PT, R183, c[0x0][0x1e4], PT ;  /* 0x00007900b7007a0b */ /* 0x000fc80003f5c000 */
[----:B------:R-:W-:-:S09]  /*2110*/  FSEL R189, R204, RZ, !P2 ;  /* 0x000000ffccbd7208 */ /* 0x000fd20005000000 */
[----:B------:R-:W-:Y:S01]  /*2120*/  @P2 LOP3.LUT R43, R43, 0x8, RZ, 0xfc, !PT ;  /* 0x000000082b2b2812 */ /* 0x000fe200078efcff */
[----:B------:R-:W-:Y:S05]  /*2130*/  @P1 BRA `(.L_x_747) ;  /* 0x0000006000001947 */ /* 0x000fea0003800000 */
[----:B------:R-:W-:Y:S01]  /*2140*/  IMAD.MOV.U32 R204, RZ, RZ, R203 ;  /* 0x000000ffffcc7224 */ /* 0x000fe200078e00cb */
[----:B------:R-:W-:Y:S05]  /*2150*/  @!P0 BRA `(.L_x_748) ;  /* 0x000005a000008947 */ /* 0x000fea0003800000 */
[----:B------:R-:W-:Y:S01]  /*2160*/  PRMT R214, RZ, 0x5410, R52 ;  /* 0x00005410ffd67816 */ /* 0x000fe20000000034 */
[----:B------:R-:W-:-:S04]  /*2170*/  IMAD.MOV.U32 R204, RZ, RZ, R203 ;  /* 0x000000ffffcc7224 */ /* 0x000fc800078e00cb */
[----:B------:R-:W-:Y:S01]  /*2180*/  FADD.FTZ R189, R214, R189 ;  /* 0x000000bdd6bd7221 */ /* 0x000fe20000010000 */
[----:B------:R-:W-:Y:S05]  /*2190*/  BRA `(.L_x_748) ;  /* 0x0000056000007947 */ /* 0x000fea0003800000 */
.L_x_747:
[C---:B------:R-:W-:Y:S01]  /*21a0*/  ISETP.NE.AND P2, PT, R203.reuse, 0x1, PT ;  /* 0x00000001cb00780c */ /* 0x040fe20003f45270 */
[----:B------:R-:W-:Y:S01]  /*21b0*/  BSSY B1, `(.L_x_749) ;  /* 0x000000c000017945 */ /* 0x000fe20003800000 */
[----:B------:R-:W-:-:S11]  /*21c0*/  IADD3 R204, R203, 0x1, RZ ;  /* 0x00000001cbcc7810 */ /* 0x000fd60007ffe0ff */
[----:B------:R-:W-:Y:S05]  /*21d0*/  @!P2 BRA `(.L_x_750) ;  /* 0x000000800000a947 */ /* 0x000fea0003800000 */
[----:B------:R-:W-:Y:S01]  /*21e0*/  ISETP.NE.AND P2, PT, R203, 0x2, PT ;  /* 0x00000002cb00780c */ /* 0x000fe20003f45270 */
[----:B------:R-:W-:-:S12]  /*21f0*/  IMAD.MOV.U32 R183, RZ, RZ, R178 ;  /* 0x000000ffffb77224 */ /* 0x000fd800078e00b2 */
[----:B------:R-:W-:Y:S05]  /*2200*/  @!P2 BRA `(.L_x_751) ;  /* 0x000000600000a947 */ /* 0x000fea0003800000 */
[----:B------:R-:W-:Y:S01]  /*2210*/  ISETP.NE.AND P2, PT, R203, 0x3, PT ;  /* 0x00000003cb00780c */ /* 0x000fe20003f45270 */
[----:B------:R-:W-:-:S12]  /*2220*/  IMAD.MOV.U32 R183, RZ, RZ, R177 ;  /* 0x000000ffffb77224 */ /* 0x000fd800078e00b1 */
[----:B------:R-:W-:Y:S05]  /*2230*/  @P2 BRA `(.L_x_751) ;  /* 0x0000003000002947 */ /* 0x000fea0003800000 */
[----:B------:R-:W-:Y:S01]  /*2240*/  IMAD.MOV.U32 R183, RZ, RZ, R184 ;  /* 0x000000ffffb77224 */ /* 0x000fe200078e00b8 */
[----:B------:R-:W-:Y:S05]  /*2250*/  BRA `(.L_x_751) ;  /* 0x0000001000007947 */ /* 0x000fea0003800000 */
.L_x_750:
[----:B------:R-:W-:Y:S02]  /*2260*/  IMAD.MOV.U32 R183, RZ, RZ, R186 ;  /* 0x000000ffffb77224 */ /* 0x000fe400078e00ba */
.L_x_751:
[----:B------:R-:W-:Y:S05]  /*2270*/  BSYNC B1 ;  /* 0x0000000000017941 */ /* 0x000fea0003800000 */
.L_x_749:
        /* <DEDUP_REMOVED lines=16> */
.L_x_755:
[----:B------:R-:W-:Y:S05]  /*2380*/  BSYNC B2 ;  /* 0x0000000000027941 */ /* 0x000fea0003800000 */
.L_x_754:
        /* <DEDUP_REMOVED lines=44> */
.L_x_753:
[----:B------:R-:W-:Y:S05]  /*2650*/  BSYNC B1 ;  /* 0x0000000000017941 */ /* 0x000fea0003800000 */
.L_x_752:
[----:B------:R-:W0:Y:S02]  /*2660*/  I2F.U32 R183, R183 ;  /* 0x000000b700b77306 */ /* 0x000e240000201000 */
[----:B0-----:R-:W-:Y:S01]  /*2670*/  FFMA.FTZ R201, R183, R242, 1.1641532182693481445e-10 ;  /* 0x2f000000b7c97423 */ /* 0x001fe200000100f2 */
[----:B------:R-:W-:-:S04]  /*2680*/  PRMT R183, RZ, 0x5410, R60 ;  /* 0x00005410ffb77816 */ /* 0x000fc8000000003c */
[----:B------:R-:W-:Y:S01]  /*2690*/  FSETP.GTU.FTZ.AND P2, PT, R201, c[0x0][0x1e4], PT ;  /* 0x00007900c9007a0b */ /* 0x000fe20003f5c000 */
[----:B------:R-:W-:-:S03]  /*26a0*/  FMUL.FTZ R203, R183, c[0x0][0x1e8] ;  /* 0x00007a00b7cb7a20 */ /* 0x000fc60000410000 */
[----:B------:R-:W-:Y:S02]  /*26b0*/  SEL R201, RZ, 0x1, P2 ;  /* 0x00000001ffc97807 */ /* 0x000fe40001000000 */
[----:B------:R-:W-:-:S05]  /*26c0*/  FSEL R214, R203, RZ, !P2 ;  /* 0x000000ffcbd67208 */ /* 0x000fca0005000000 */
[----:B------:R-:W-:Y:S01]  /*26d0*/  FADD.FTZ R189, R214, R189 ;  /* 0x000000bdd6bd7221 */ /* 0x000fe20000010000 */
[----:B------:R-:W-:-:S05]  /*26e0*/  @P0 PRMT R214, RZ, 0x5410, R52 ;  /* 0x00005410ffd60816 */ /* 0x000fca0000000034 */
[----:B------:R-:W-:Y:S02]  /*26f0*/  @P0 FADD.FTZ R189, R214, R189 ;  /* 0x000000bdd6bd0221 */ /* 0x000fe40000010000 */
.L_x_748:
        /* <DEDUP_REMOVED lines=12> */
.L_x_757:
[----:B------:R-:W-:Y:S02]  /*27c0*/  IMAD.MOV.U32 R183, RZ, RZ, R186 ;  /* 0x000000ffffb77224 */ /* 0x000fe400078e00ba */
.L_x_758:
[----:B------:R-:W-:Y:S05]  /*27d0*/  BSYNC B1 ;  /* 0x0000000000017941 */ /* 0x000fea0003800000 */
.L_x_756:
        /* <DEDUP_REMOVED lines=16> */
.L_x_762:
[----:B------:R-:W-:Y:S05]  /*28e0*/  BSYNC B2 ;  /* 0x0000000000027941 */ /* 0x000fea0003800000 */
.L_x_761:
        /* <DEDUP_REMOVED lines=44> */
.L_x_760:
[----:B------:R-:W-:Y:S05]  /*2bb0*/  BSYNC B1 ;  /* 0x0000000000017941 */ /* 0x000fea0003800000 */
.L_x_759:
[----:B------:R-:W0:Y:S01]  /*2bc0*/  I2F.U32 R183, R183 ;  /* 0x000000b700b77306 */ /* 0x000e220000201000 */
[----:B------:R-:W-:Y:S02]  /*2bd0*/  PRMT R64, RZ, 0x7610, R64 ;  /* 0x00007610ff407816 */ /* 0x000fe40000000040 */
[----:B------:R-:W-:-:S03]  /*2be0*/  LOP3.LUT R43, R43, 0xfffffffb, RZ, 0xc0, !PT ;  /* 0xfffffffb2b2b7812 */ /* 0x000fc600078ec0ff */
[----:B------:R-:W-:Y:S02]  /*2bf0*/  FMUL.FTZ R64, R64, c[0x0][0x1e8] ;  /* 0x00007a0040407a20 */ /* 0x000fe40000410000 */
[----:B0-----:R-:W-:-:S05]  /*2c00*/  FFMA.FTZ R203, R183, R242, 1.1641532182693481445e-10 ;  /* 0x2f000000b7cb7423 */ /* 0x001fca00000100f2 */
        /* <DEDUP_REMOVED lines=10> */
.L_x_763:
        /* <DEDUP_REMOVED lines=12> */
.L_x_766:
[----:B------:R-:W-:Y:S02]  /*2d70*/  IMAD.MOV.U32 R64, RZ, RZ, R186 ;  /* 0x000000ffff407224 */ /* 0x000fe400078e00ba */
.L_x_767:
[----:B------:R-:W-:Y:S05]  /*2d80*/  BSYNC B1 ;  /* 0x0000000000017941 */ /* 0x000fea0003800000 */
.L_x_765:
        /* <DEDUP_REMOVED lines=16> */
.L_x_771:
[----:B------:R-:W-:Y:S05]  /*2e90*/  BSYNC B2 ;  /* 0x0000000000027941 */ /* 0x000fea0003800000 */
.L_x_770:
        /* <DEDUP_REMOVED lines=44> */
.L_x_769:
[----:B------:R-:W-:Y:S05]  /*3160*/  BSYNC B1 ;  /* 0x0000000000017941 */ /* 0x000fea0003800000 */
.L_x_768:
[----:B------:R0:W1:Y:S02]  /*3170*/  I2F.U32 R213, R64 ;  /* 0x0000004000d57306 */ /* 0x0000640000201000 */
[----:B0-----:R-:W-:-:S05]  /*3180*/  PRMT R64, RZ, 0x7610, R60 ;  /* 0x00007610ff407816 */ /* 0x001fca000000003c */
[----:B------:R-:W-:Y:S01]  /*3190*/  FMUL.FTZ R200, R64, c[0x0][0x1e8] ;  /* 0x00007a0040c87a20 */ /* 0x000fe20000410000 */
[----:B------:R-:W-:Y:S01]  /*31a0*/  @P0 PRMT R64, RZ, 0x7610, R52 ;  /* 0x00007610ff400816 */ /* 0x000fe20000000034 */
[----:B-1----:R-:W-:-:S05]  /*31b0*/  FFMA.FTZ R213, R213, R242, 1.1641532182693481445e-10 ;  /* 0x2f000000d5d57423 */ /* 0x002fca00000100f2 */
[----:B------:R-:W-:-:S04]  /*31c0*/  FSETP.GTU.FTZ.AND P2, PT, R213, c[0x0][0x1e4], PT ;  /* 0x00007900d5007a0b */ /* 0x000fc80003f5c000 */
[----:B------:R-:W-:Y:S02]  /*31d0*/  FSEL R204, R200, RZ, !P2 ;  /* 0x000000ffc8cc7208 */ /* 0x000fe40005000000 */
[----:B------:R-:W-:-:S03]  /*31e0*/  SEL R200, RZ, 0x1, P2 ;  /* 0x00000001ffc87807 */ /* 0x000fc60001000000 */
[----:B------:R-:W-:-:S04]  /*31f0*/  FADD.FTZ R203, R204, R203 ;  /* 0x000000cbcccb7221 */ /* 0x000fc80000010000 */
[----:B------:R-:W-:Y:S02]  /*3200*/  @P0 FADD.FTZ R203, R64, R203 ;  /* 0x000000cb40cb0221 */ /* 0x000fe40000010000 */
.L_x_764:
        /* <DEDUP_REMOVED lines=12> */
.L_x_773:
[----:B------:R-:W-:Y:S02]  /*32d0*/  IMAD.MOV.U32 R64, RZ, RZ, R186 ;  /* 0x000000ffff407224 */ /* 0x000fe400078e00ba */
.L_x_774:
[----:B------:R-:W-:Y:S05]  /*32e0*/  BSYNC B1 ;  /* 0x0000000000017941 */ /* 0x000fea0003800000 */
.L_x_772:
        /* <DEDUP_REMOVED lines=16> */
.L_x_778:
[----:B------:R-:W-:Y:S05]  /*33f0*/  BSYNC B2 ;  /* 0x0000000000027941 */ /* 0x000fea0003800000 */
.L_x_777:
        /* <DEDUP_REMOVED lines=44> */
.L_x_776:
[----:B------:R-:W-:Y:S05]  /*36c0*/  BSYNC B1 ;  /* 0x0000000000017941 */ /* 0x000fea0003800000 */
.L_x_775:
[----:B------:R0:W1:Y:S01]  /*36d0*/  I2F.U32 R183, R64 ;  /* 0x0000004000b77306 */ /* 0x0000620000201000 */
[----:B------:R-:W-:Y:S02]  /*36e0*/  LOP3.LUT R43, R43, 0xfffffffd, RZ, 0xc0, !PT ;  /* 0xfffffffd2b2b7812 */ /* 0x000fe400078ec0ff */
[----:B0-----:R-:W-:-:S05]  /*36f0*/  PRMT R64, RZ, 0x5410, R65 ;  /* 0x00005410ff407816 */ /* 0x001fca0000000041 */
        /* <DEDUP_REMOVED lines=8> */
[----:B------:R-:W-:Y:S01]  /*3780*/  IMAD.MOV.U32 R183, RZ, RZ, R213 ;  /* 0x000000ffffb77224 */ /* 0x000fe200078e00d5 */
[----:B------:R-:W-:-:S05]  /*3790*/  PRMT R213, RZ, 0x5410, R53 ;  /* 0x00005410ffd57816 */ /* 0x000fca0000000035 */
[----:B------:R-:W-:Y:S01]  /*37a0*/  FADD.FTZ R204, R213, R204 ;  /* 0x000000ccd5cc7221 */ /* 0x000fe20000010000 */
[----:B------:R-:W-:Y:S05]  /*37b0*/  BRA `(.L_x_780) ;  /* 0x0000056000007947 */ /* 0x000fea0003800000 */
.L_x_779:
        /* <DEDUP_REMOVED lines=12> */
.L_x_782:
[----:B------:R-:W-:Y:S02]  /*3880*/  IMAD.MOV.U32 R64, RZ, RZ, R186 ;  /* 0x000000ffff407224 */ /* 0x000fe400078e00ba */
.L_x_783:
[----:B------:R-:W-:Y:S05]  /*3890*/  BSYNC B1 ;  /* 0x0000000000017941 */ /* 0x000fea0003800000 */
.L_x_781:
        /* <DEDUP_REMOVED lines=16> */
.L_x_787:
[----:B------:R-:W-:Y:S05]  /*39a0*/  BSYNC B2 ;  /* 0x0000000000027941 */ /* 0x000fea0003800000 */
.L_x_786:
        /* <DEDUP_REMOVED lines=44> */
.L_x_785:
[----:B------:R-:W-:Y:S05]  /*3c70*/  BSYNC B1 ;  /* 0x0000000000017941 */ /* 0x000fea0003800000 */
.L_x_784:
[----:B------:R0:W1:Y:S02]  /*3c80*/  I2F.U32 R199, R64 ;  /* 0x0000004000c77306 */ /* 0x0000640000201000 */
[----:B0-----:R-:W-:-:S05]  /*3c90*/  PRMT R64, RZ, 0x5410, R61 ;  /* 0x00005410ff407816 */ /* 0x001fca000000003d */
[----:B------:R-:W-:Y:S02]  /*3ca0*/  FMUL.FTZ R213, R64, c[0x0][0x1e8] ;  /* 0x00007a0040d57a20 */ /* 0x000fe40000410000 */
[----:B-1----:R-:W-:-:S05]  /*3cb0*/  FFMA.FTZ R199, R199, R242, 1.1641532182693481445e-10 ;  /* 0x2f000000c7c77423 */ /* 0x002fca00000100f2 */
[----:B------:R-:W-:-:S04]  /*3cc0*/  FSETP.GTU.FTZ.AND P2, PT, R199, c[0x0][0x1e4], PT ;  /* 0x00007900c7007a0b */ /* 0x000fc80003f5c000 */
[----:B------:R-:W-:Y:S02]  /*3cd0*/  FSEL R213, R213, RZ, !P2 ;  /* 0x000000ffd5d57208 */ /* 0x000fe40005000000 */
[----:B------:R-:W-:-:S03]  /*3ce0*/  SEL R199, RZ, 0x1, P2 ;  /* 0x00000001ffc77807 */ /* 0x000fc60001000000 */
[----:B------:R-:W-:Y:S01]  /*3cf0*/  FADD.FTZ R204, R213, R204 ;  /* 0x000000ccd5cc7221 */ /* 0x000fe20000010000 */
[----:B------:R-:W-:-:S05]  /*3d00*/  @P0 PRMT R213, RZ, 0x5410, R53 ;  /* 0x00005410ffd50816 */ /* 0x000fca0000000035 */
[----:B------:R-:W-:Y:S02]  /*3d10*/  @P0 FADD.FTZ R204, R213, R204 ;  /* 0x000000ccd5cc0221 */ /* 0x000fe40000010000 */
.L_x_780:
        /* <DEDUP_REMOVED lines=12> */
.L_x_789:
[----:B------:R-:W-:Y:S02]  /*3de0*/  IMAD.MOV.U32 R64, RZ, RZ, R186 ;  /* 0x000000ffff407224 */ /* 0x000fe400078e00ba */
.L_x_790:
[----:B------:R-:W-:Y:S05]  /*3df0*/  BSYNC B1 ;  /* 0x0000000000017941 */ /* 0x000fea0003800000 */
.L_x_788:
        /* <DEDUP_REMOVED lines=16> */
.L_x_794:
[----:B------:R-:W-:Y:S05]  /*3f00*/  BSYNC B2 ;  /* 0x0000000000027941 */ /* 0x000fea0003800000 */
.L_x_793:
        /* <DEDUP_REMOVED lines=44> */
.L_x_792:
[----:B------:R-:W-:Y:S05]  /*41d0*/  BSYNC B1 ;  /* 0x0000000000017941 */ /* 0x000fea0003800000 */
.L_x_791:
        /* <DEDUP_REMOVED lines=15> */
.L_x_795:
        /* <DEDUP_REMOVED lines=12> */
.L_x_798:
[----:B------:R-:W-:Y:S02]  /*4390*/  IMAD.MOV.U32 R183, RZ, RZ, R186 ;  /* 0x000000ffffb77224 */ /* 0x000fe400078e00ba */
.L_x_799:
[----:B------:R-:W-:Y:S05]  /*43a0*/  BSYNC B1 ;  /* 0x0000000000017941 */ /* 0x000fea0003800000 */
.L_x_797:
        /* <DEDUP_REMOVED lines=16> */
.L_x_803:
[----:B------:R-:W-:Y:S05]  /*44b0*/  BSYNC B2 ;  /* 0x0000000000027941 */ /* 0x000fea0003800000 */
.L_x_802:
        /* <DEDUP_REMOVED lines=9> */
[----:B------:R-:W-:-:S04]  /*4550*/  LOP3.LUT R223, R241, UR10, R223, 0x96, !PT ;  /* 0x0000000af1df7c12 */ /* 0x000fc8000f8e96df */
        /* <DEDUP_REMOVED lines=33> */
[----:B------:R-:W-:Y:S02]  /*4770*/  IMAD.MOV.U32 R64, RZ, RZ, RZ ;  /* 0x000000ffff407224 */ /* 0x000fe400078e00ff */
.L_x_801:
[----:B------:R-:W-:Y:S05]  /*4780*/  BSYNC B1 ;  /* 0x0000000000017941 */ /* 0x000fea0003800000 */
.L_x_800:
        /* <DEDUP_REMOVED lines=10> */
.L_x_796:
        /* <DEDUP_REMOVED lines=12> */
.L_x_805:
[----:B------:R-:W-:Y:S02]  /*48f0*/  IMAD.MOV.U32 R183, RZ, RZ, R186 ;  /* 0x000000ffffb77224 */ /* 0x000fe400078e00ba */
.L_x_806:
[----:B------:R-:W-:Y:S05]  /*4900*/  BSYNC B1 ;  /* 0x0000000000017941 */ /* 0x000fea0003800000 */
.L_x_804:
        /* <DEDUP_REMOVED lines=16> */
.L_x_810:
[----:B------:R-:W-:Y:S05]  /*4a10*/  BSYNC B2 ;  /* 0x0000000000027941 */ /* 0x000fea0003800000 */
.L_x_809:
        /* <DEDUP_REMOVED lines=44> */
.L_x_808:
[----:B------:R-:W-:Y:S05]  /*4ce0*/  BSYNC B1 ;  /* 0x0000000000017941 */ /* 0x000fea0003800000 */
.L_x_807:
[----:B------:R-:W0:Y:S02]  /*4cf0*/  I2F.U32 R183, R183 ;  /* 0x000000b700b77306 */ /* 0x000e240000201000 */
[----:B0-----:R-:W-:Y:S01]  /*4d00*/  FFMA.FTZ R64, R183, R242, 1.1641532182693481445e-10 ;  /* 0x2f000000b7407423 */ /* 0x001fe200000100f2 */
[----:B------:R-:W-:-:S04]  /*4d10*/  PRMT R183, RZ, 0x5410, R66 ;  /* 0x00005410ffb77816 */ /* 0x000fc80000000042 */
[----:B------:R-:W-:Y:S01]  /*4d20*/  FSETP.GTU.FTZ.AND P2, PT, R64, c[0x0][0x1e4], PT ;  /* 0x0000790040007a0b */ /* 0x000fe20003f5c000 */
[----:B------:R-:W-:-:S05]  /*4d30*/  FMUL.FTZ R214, R183, c[0x0][0x1e8] ;  /* 0x00007a00b7d67a20 */ /* 0x000fca0000410000 */
[----:B------:R-:W-:Y:S01]  /*4d40*/  FSEL R214, R214, RZ, !P2 ;  /* 0x000000ffd6d67208 */ /* 0x000fe20005000000 */
[----:B------:R-:W-:Y:S05]  /*4d50*/  @P1 BRA `(.L_x_811) ;  /* 0x0000006000001947 */ /* 0x000fea0003800000 */
[----:B------:R-:W-:Y:S01]  /*4d60*/  IMAD.MOV.U32 R64, RZ, RZ, R65 ;  /* 0x000000ffff407224 */ /* 0x000fe200078e0041 */
[----:B------:R-:W-:Y:S05]  /*4d70*/  @!P0 BRA `(.L_x_812) ;  /* 0x000005a000008947 */ /* 0x000fea0003800000 */
[----:B------:R-:W-:Y:S01]  /*4d80*/  IMAD.MOV.U32 R64, RZ, RZ, R65 ;  /* 0x000000ffff407224 */ /* 0x000fe200078e0041 */
[----:B------:R-:W-:-:S05]  /*4d90*/  PRMT R65, RZ, 0x5410, R54 ;  /* 0x00005410ff417816 */ /* 0x000fca0000000036 */
[----:B------:R-:W-:Y:S01]  /*4da0*/  FADD.FTZ R214, R65, R214 ;  /* 0x000000d641d67221 */ /* 0x000fe20000010000 */
[----:B------:R-:W-:Y:S05]  /*4db0*/  BRA `(.L_x_812) ;  /* 0x0000056000007947 */ /* 0x000fea0003800000 */
.L_x_811:
        /* <DEDUP_REMOVED lines=12> */
.L_x_814:
[----:B------:R-:W-:Y:S02]  /*4e80*/  IMAD.MOV.U32 R183, RZ, RZ, R186 ;  /* 0x000000ffffb77224 */ /* 0x000fe400078e00ba */
.L_x_815:
[----:B------:R-:W-:Y:S05]  /*4e90*/  BSYNC B1 ;  /* 0x0000000000017941 */ /* 0x000fea0003800000 */
.L_x_813:
        /* <DEDUP_REMOVED lines=16> */
.L_x_819:
[----:B------:R-:W-:Y:S05]  /*4fa0*/  BSYNC B2 ;  /* 0x0000000000027941 */ /* 0x000fea0003800000 */
.L_x_818:
        /* <DEDUP_REMOVED lines=44> */
.L_x_817:
[----:B------:R-:W-:Y:S05]  /*5270*/  BSYNC B1 ;  /* 0x0000000000017941 */ /* 0x000fea0003800000 */
.L_x_816:
        /* <DEDUP_REMOVED lines=10> */
.L_x_812:
        /* <DEDUP_REMOVED lines=12> */
.L_x_821:
[----:B------:R-:W-:Y:S02]  /*53e0*/  IMAD.MOV.U32 R183, RZ, RZ, R186 ;  /* 0x000000ffffb77224 */ /* 0x000fe400078e00ba */
.L_x_822:
[----:B------:R-:W-:Y:S05]  /*53f0*/  BSYNC B1 ;  /* 0x0000000000017941 */ /* 0x000fea0003800000 */
.L_x_820:
        /* <DEDUP_REMOVED lines=16> */
.L_x_826:
[----:B------:R-:W-:Y:S05]  /*5500*/  BSYNC B2 ;  /* 0x0000000000027941 */ /* 0x000fea0003800000 */
.L_x_825:
[----:B------:R-:W-:Y:S01]  /*5510*/  LOP3.LUT R65, R65, UR5, R182, 0x96, !PT ;  /* 0x0000000541417c12 */ /* 0x000fe2000f8e96b6 */
[----:B------:R-:W-:-:S04]  /*5520*/  IMAD.HI.U32 R64, R47, -0x326172a9, RZ ;  /* 0xcd9e8d572f407827 */ /* 0x000fc800078e00ff */
        /* <DEDUP_REMOVED lines=35> */
[----:B------:R-:W-:-:S04]  /*5760*/  IMAD.WIDE.U32 R240, R241, -0x326172a9, RZ ;  /* 0xcd9e8d57f1f07825 */ /* 0x000fc800078e00ff */
[----:B------:R-:W-:Y:S01]  /*5770*/  IMAD.MOV.U32 R186, RZ, RZ, R240 ;  /* 0x000000ffffba7224 */ /* 0x000fe200078e00f0 */
[----:B------:R-:W-:Y:S01]  /*5780*/  LOP3.LUT R177, R241, UR25, R64, 0x96, !PT ;  /* 0x00000019f1b17c12 */ /* 0x000fe2000f8e9640 */
[----:B------:R-:W-:-:S04]  /*5790*/  IMAD.WIDE.U32 R64, R65, -0x2daee0ad, RZ ;  /* 0xd2511f5341407825 */ /* 0x000fc800078e00ff */
[----:B------:R-:W-:Y:S01]  /*57a0*/  IMAD.MOV.U32 R184, RZ, RZ, R64 ;  /* 0x000000ffffb87224 */ /* 0x000fe200078e0040 */
[----:B------:R-:W-:Y:S01]  /*57b0*/  LOP3.LUT R178, R65, UR26, R238, 0x96, !PT ;  /* 0x0000001a41b27c12 */ /* 0x000fe2000f8e96ee */
[----:B------:R-:W-:Y:S02]  /*57c0*/  IMAD.MOV.U32 R65, RZ, RZ, RZ ;  /* 0x000000ffff417224 */ /* 0x000fe400078e00ff */
.L_x_824:
[----:B------:R-:W-:Y:S05]  /*57d0*/  BSYNC B1 ;  /* 0x0000000000017941 */ /* 0x000fea0003800000 */
.L_x_823:
[----:B------:R-:W0:Y:S01]  /*57e0*/  I2F.U32 R183, R183 ;  /* 0x000000b700b77306 */ /* 0x000e220000201000 */
[----:B------:R-:W-:-:S05]  /*57f0*/  PRMT R66, RZ, 0x7610, R66 ;  /* 0x00007610ff427816 */ /* 0x000fca0000000042 */
[----:B------:R-:W-:Y:S02]  /*5800*/  FMUL.FTZ R66, R66, c[0x0][0x1e8] ;  /* 0x00007a0042427a20 */ /* 0x000fe40000410000 */
[----:B0-----:R-:W-:-:S05]  /*5810*/  FFMA.FTZ R64, R183, R242, 1.1641532182693481445e-10 ;  /* 0x2f000000b7407423 */ /* 0x001fca00000100f2 */
[----:B------:R-:W-:-:S04]  /*5820*/  FSETP.GTU.FTZ.AND P3, PT, R64, c[0x0][0x1e4], PT ;  /* 0x0000790040007a0b */ /* 0x000fc80003f7c000 */
[----:B------:R-:W-:Y:S01]  /*5830*/  FSEL R223, R66, RZ, !P3 ;  /* 0x000000ff42df7208 */ /* 0x000fe20005800000 */
[----:B------:R-:W-:Y:S05]  /*5840*/  @P1 BRA `(.L_x_827) ;  /* 0x0000006000001947 */ /* 0x000fea0003800000 */
[----:B------:R-:W-:Y:S01]  /*5850*/  IMAD.MOV.U32 R64, RZ, RZ, R65 ;  /* 0x000000ffff407224 */ /* 0x000fe200078e0041 */
[----:B------:R-:W-:Y:S05]  /*5860*/  @!P0 BRA `(.L_x_828) ;  /* 0x000005a000008947 */ /* 0x000fea0003800000 */
[----:B------:R-:W-:Y:S01]  /*5870*/  PRMT R66, RZ, 0x7610, R54 ;  /* 0x00007610ff427816 */ /* 0x000fe20000000036 */
[----:B------:R-:W-:-:S04]  /*5880*/  IMAD.MOV.U32 R64, RZ, RZ, R65 ;  /* 0x000000ffff407224 */ /* 0x000fc800078e0041 */
[----:B------:R-:W-:Y:S01]  /*5890*/  FADD.FTZ R223, R66, R223 ;  /* 0x000000df42df7221 */ /* 0x000fe20000010000 */
[----:B------:R-:W-:Y:S05]  /*58a0*/  BRA `(.L_x_828) ;  /* 0x0000056000007947 */ /* 0x000fea0003800000 */
.L_x_827:
        /* <DEDUP_REMOVED lines=12> */
.L_x_830:
[----:B------:R-:W-:Y:S02]  /*5970*/  IMAD.MOV.U32 R66, RZ, RZ, R186 ;  /* 0x000000ffff427224 */ /* 0x000fe400078e00ba */
.L_x_831:
[----:B------:R-:W-:Y:S05]  /*5980*/  BSYNC B1 ;  /* 0x0000000000017941 */ /* 0x000fea0003800000 */
.L_x_829:
        /* <DEDUP_REMOVED lines=16> */
.L_x_835:
[----:B------:R-:W-:Y:S05]  /*5a90*/  BSYNC B2 ;  /* 0x0000000000027941 */ /* 0x000fea0003800000 */
.L_x_834:
        /* <DEDUP_REMOVED lines=44> */
.L_x_833:
[----:B------:R-:W-:Y:S05]  /*5d60*/  BSYNC B1 ;  /* 0x0000000000017941 */ /* 0x000fea0003800000 */
.L_x_832:
        /* <DEDUP_REMOVED lines=10> */
.L_x_828:
        /* <DEDUP_REMOVED lines=12> */
.L_x_837:
[----:B------:R-:W-:Y:S02]  /*5ed0*/  IMAD.MOV.U32 R66, RZ, RZ, R186 ;  /* 0x000000ffff427224 */ /* 0x000fe400078e00ba */
.L_x_838:
[----:B------:R-:W-:Y:S05]  /*5ee0*/  BSYNC B1 ;  /* 0x0000000000017941 */ /* 0x000fea0003800000 */
.L_x_836:
        /* <DEDUP_REMOVED lines=16> */
.L_x_842:
[----:B------:R-:W-:Y:S05]  /*5ff0*/  BSYNC B2 ;  /* 0x0000000000027941 */ /* 0x000fea0003800000 */
.L_x_841:
        /* <DEDUP_REMOVED lines=44> */
.L_x_840:
[----:B------:R-:W-:Y:S05]  /*62c0*/  BSYNC B1 ;  /* 0x0000000000017941 */ /* 0x000fea0003800000 */
.L_x_839:
        /* <DEDUP_REMOVED lines=13> */
.L_x_843:
        /* <DEDUP_REMOVED lines=12> */
.L_x_846:
[----:B------:R-:W-:Y:S02]  /*6460*/  IMAD.MOV.U32 R66, RZ, RZ, R186 ;  /* 0x000000ffff427224 */ /* 0x000fe400078e00ba */
.L_x_847:
[----:B------:R-:W-:Y:S05]  /*6470*/  BSYNC B1 ;  /* 0x0000000000017941 */ /* 0x000fea0003800000 */
.L_x_845:
        /* <DEDUP_REMOVED lines=16> */
.L_x_851:
[----:B------:R-:W-:Y:S05]  /*6580*/  BSYNC B2 ;  /* 0x0000000000027941 */ /* 0x000fea0003800000 */
.L_x_850:
        /* <DEDUP_REMOVED lines=44> */
.L_x_849:
[----:B------:R-:W-:Y:S05]  /*6850*/  BSYNC B1 ;  /* 0x0000000000017941 */ /* 0x000fea0003800000 */
.L_x_848:
[----:B------:R0:W1:Y:S02]  /*6860*/  I2F.U32 R65, R66 ;  /* 0x0000004200417306 */ /* 0x0000640000201000 */
[----:B0-----:R-:W-:-:S05]  /*6870*/  PRMT R66, RZ, 0x5410, R63 ;  /* 0x00005410ff427816 */ /* 0x001fca000000003f */
[----:B------:R-:W-:Y:S02]  /*6880*/  FMUL.FTZ R183, R66, c[0x0][0x1e8] ;  /* 0x00007a0042b77a20 */ /* 0x000fe40000410000 */
[----:B-1----:R-:W-:-:S05]  /*6890*/  FFMA.FTZ R65, R65, R242, 1.1641532182693481445e-10 ;  /* 0x2f00000041417423 */ /* 0x002fca00000100f2 */
[----:B------:R-:W-:Y:S02]  /*68a0*/  FSETP.GTU.FTZ.AND P5, PT, R65, c[0x0][0x1e4], PT ;  /* 0x0000790041007a0b */ /* 0x000fe40003fbc000 */
[----:B------:R-:W-:Y:S02]  /*68b0*/  @P0 PRMT R65, RZ, 0x5410, R55 ;  /* 0x00005410ff410816 */ /* 0x000fe40000000037 */
[----:B------:R-:W-:Y:S02]  /*68c0*/  FSEL R183, R183, RZ, !P5 ;  /* 0x000000ffb7b77208 */ /* 0x000fe40006800000 */
[----:B------:R-:W-:-:S03]  /*68d0*/  SEL R195, RZ, 0x1, P5 ;  /* 0x00000001ffc37807 */ /* 0x000fc60002800000 */
[----:B------:R-:W-:-:S04]  /*68e0*/  FADD.FTZ R224, R183, R224 ;  /* 0x000000e0b7e07221 */ /* 0x000fc80000010000 */
[----:B------:R-:W-:Y:S02]  /*68f0*/  @P0 FADD.FTZ R224, R65, R224 ;  /* 0x000000e041e00221 */ /* 0x000fe40000010000 */
.L_x_844:
        /* <DEDUP_REMOVED lines=12> */
.L_x_853:
[----:B------:R-:W-:Y:S02]  /*69c0*/  IMAD.MOV.U32 R66, RZ, RZ, R186 ;  /* 0x000000ffff427224 */ /* 0x000fe400078e00ba */
.L_x_854:
[----:B------:R-:W-:Y:S05]  /*69d0*/  BSYNC B1 ;  /* 0x0000000000017941 */ /* 0x000fea0003800000 */
.L_x_852:
        /* <DEDUP_REMOVED lines=16> */
.L_x_858:
[----:B------:R-:W-:Y:S05]  /*6ae0*/  BSYNC B2 ;  /* 0x0000000000027941 */ /* 0x000fea0003800000 */
.L_x_857:
[----:B------:R-:W-:Y:S01]  /*6af0*/  LOP3.LUT R65, R65, UR5, R182, 0x96, !PT ;  /* 0x0000000541417c12 */ /* 0x000fe2000f8e96b6 */
[----:B------:R-:W-:-:S04]  /*6b00*/  IMAD.HI.U32 R178, R47, -0x326172a9, RZ ;  /* 0xcd9e8d572fb27827 */ /* 0x000fc800078e00ff */
[----:B------:R-:W-:Y:S01]  /*6b10*/  IMAD R177, R47, -0x326172a9, RZ ;  /* 0xcd9e8d572fb17824 */ /* 0x000fe200078e02ff */
[----:B------:R-:W-:Y:S01]  /*6b20*/  LOP3.LUT R178, R178, UR4, R45, 0x96, !PT ;  /* 0x00000004b2b27c12 */ /* 0x000fe2000f8e962d */
[----:B------:R-:W-:-:S04]  /*6b30*/  IMAD.WIDE.U32 R64, R65, -0x326172a9, RZ ;  /* 0xcd9e8d5741407825 */ /* 0x000fc800078e00ff */
[----:B------:R-:W-:Y:S01]  /*6b40*/  IMAD.WIDE.U32 R240, R178, -0x2daee0ad, RZ ;  /* 0xd2511f53b2f07825 */ /* 0x000fe200078e00ff */
[----:B------:R-:W-:-:S03]  /*6b50*/  LOP3.LUT R177, R65, UR9, R177, 0x96, !PT ;  /* 0x0000000941b17c12 */ /* 0x000fc6000f8e96b1 */
[----:B------:R-:W-:Y:S02]  /*6b60*/  IMAD R65, R46, -0x2daee0ad, RZ ;  /* 0xd2511f532e417824 */ /* 0x000fe400078e02ff */
[----:B------:R-:W-:-:S03]  /*6b70*/  IMAD.WIDE.U32 R238, R177, -0x2daee0ad, RZ ;  /* 0xd2511f53b1ee7825 */ /* 0x000fc600078e00ff */
[----:B------:R-:W-:Y:S02]  /*6b80*/  LOP3.LUT R65, R241, UR10, R65, 0x96, !PT ;  /* 0x0000000af1417c12 */ /* 0x000fe4000f8e9641 */
[----:B------:R-:W-:-:S03]  /*6b90*/  LOP3.LUT R177, R239, UR12, R240, 0x96, !PT ;  /* 0x0000000cefb17c12 */ /* 0x000fc6000f8e96f0 */
        /* <DEDUP_REMOVED lines=33> */
.L_x_856:
[----:B------:R-:W-:Y:S05]  /*6db0*/  BSYNC B1 ;  /* 0x0000000000017941 */ /* 0x000fea0003800000 */
.L_x_855:
        /* <DEDUP_REMOVED lines=13> */
.L_x_859:
        /* <DEDUP_REMOVED lines=12> */
.L_x_862:
[----:B------:R-:W-:Y:S02]  /*6f50*/  IMAD.MOV.U32 R194, RZ, RZ, R186 ;  /* 0x000000ffffc27224 */ /* 0x000fe400078e00ba */
.L_x_863:
[----:B------:R-:W-:Y:S05]  /*6f60*/  BSYNC B1 ;  /* 0x0000000000017941 */ /* 0x000fea0003800000 */
.L_x_861:
        /* <DEDUP_REMOVED lines=16> */
.L_x_867:
[----:B------:R-:W-:Y:S05]  /*7070*/  BSYNC B2 ;  /* 0x0000000000027941 */ /* 0x000fea0003800000 */
.L_x_866:
        /* <DEDUP_REMOVED lines=43> */
[----:B------:R-:W-:Y:S02]  /*7330*/  LOP3.LUT R178, R65, UR26, R66, 0x96, !PT ;  /* 0x0000001a41b27c12 */ /* 0x000fe4000f8e9642 */
.L_x_865:
[----:B------:R-:W-:Y:S05]  /*7340*/  BSYNC B1 ;  /* 0x0000000000017941 */ /* 0x000fea0003800000 */
.L_x_864:
[----:B------:R-:W0:Y:S01]  /*7350*/  I2F.U32 R65, R194 ;  /* 0x000000c200417306 */ /* 0x000e220000201000 */
[----:B------:R-:W-:-:S05]  /*7360*/  PRMT R64, RZ, 0x7610, R63 ;  /* 0x00007610ff407816 */ /* 0x000fca000000003f */
[----:B------:R-:W-:Y:S02]  /*7370*/  FMUL.FTZ R64, R64, c[0x0][0x1e8] ;  /* 0x00007a0040407a20 */ /* 0x000fe40000410000 */
[----:B0-----:R-:W-:-:S05]  /*7380*/  FFMA.FTZ R65, R65, R242, 1.1641532182693481445e-10 ;  /* 0x2f00000041417423 */ /* 0x001fca00000100f2 */
[----:B------:R-:W-:-:S04]  /*7390*/  FSETP.GTU.FTZ.AND P1, PT, R65, c[0x0][0x1e4], PT ;  /* 0x0000790041007a0b */ /* 0x000fc80003f3c000 */
[----:B------:R-:W-:Y:S02]  /*73a0*/  FSEL R66, R64, RZ, !P1 ;  /* 0x000000ff40427208 */ /* 0x000fe40004800000 */
[----:B------:R-:W-:-:S03]  /*73b0*/  SEL R64, RZ, 0x1, P1 ;  /* 0x00000001ff407807 */ /* 0x000fc60000800000 */
[----:B------:R-:W-:Y:S01]  /*73c0*/  FADD.FTZ R233, R66, R233 ;  /* 0x000000e942e97221 */ /* 0x000fe20000010000 */
[----:B------:R-:W-:Y:S02]  /*73d0*/  @P0 PRMT R66, RZ, 0x7610, R55 ;  /* 0x00007610ff420816 */ /* 0x000fe40000000037 */
[----:B------:R-:W-:-:S03]  /*73e0*/  PRMT R194, R64, 0x7610, R194 ;  /* 0x0000761040c27816 */ /* 0x000fc600000000c2 */
[----:B------:R-:W-:Y:S02]  /*73f0*/  @P0 FADD.FTZ R233, R66, R233 ;  /* 0x000000e942e90221 */ /* 0x000fe40000010000 */
.L_x_860:
[C---:B------:R-:W-:Y:S02]  /*7400*/  LOP3.LUT P0, RZ, R43.reuse, 0x4, RZ, 0xc0, !PT ;  /* 0x000000042bff7812 */ /* 0x040fe4000780c0ff */
[----:B------:R-:W-:Y:S02]  /*7410*/  SEL R246, RZ, 0x1000000, P5 ;  /* 0x01000000fff67807 */ /* 0x000fe40002800000 */
[----:B------:R-:W-:Y:S02]  /*7420*/  SEL R242, RZ, 0x1, P0 ;  /* 0x00000001fff27807 */ /* 0x000fe40000000000 */
[----:B------:R-:W-:Y:S02]  /*7430*/  SEL R245, RZ, 0x10000, P4 ;  /* 0x00010000fff57807 */ /* 0x000fe40002000000 */
[----:B------:R-:W-:Y:S02]  /*7440*/  LEA R238, P0, R202, c[0x0][0x188], 0x4 ;  /* 0x00006200caee7a11 */ /* 0x000fe400078020ff */
[----:B------:R-:W-:-:S02]  /*7450*/  LOP3.LUT P5, RZ, R43, 0x2, RZ, 0xc0, !PT ;  /* 0x000000022bff7812 */ /* 0x000fc400078ac0ff */
[----:B------:R-:W-:Y:S02]  /*7460*/  LOP3.LUT P4, RZ, R43, 0x1, RZ, 0xc0, !PT ;  /* 0x000000012bff7812 */ /* 0x000fe4000788c0ff */
[----:B------:R-:W-:Y:S02]  /*7470*/  LEA.HI.X R239, R202, c[0x0][0x18c], RZ, 0x4, P0 ;  /* 0x00006300caef7a11 */ /* 0x000fe400000f24ff */
[----:B------:R-:W-:Y:S02]  /*7480*/  F2FP.BF16.PACK_AB R67, R233, R224 ;  /* 0x000000e0e943723e */ /* 0x000fe400000010ff */
[----:B------:R-:W-:Y:S02]  /*7490*/  F2FP.BF16.PACK_AB R66, R223, R214 ;  /* 0x000000d6df42723e */ /* 0x000fe400000010ff */
[----:B------:R-:W-:Y:S02]  /*74a0*/  F2FP.BF16.PACK_AB R65, R213, R204 ;  /* 0x000000ccd541723e */ /* 0x000fe400000010ff */
[----:B------:R-:W-:-:S02]  /*74b0*/  F2FP.BF16.PACK_AB R64, R203, R189 ;  /* 0x000000bdcb40723e */ /* 0x000fc400000010ff */
[----:B------:R-:W-:Y:S02]  /*74c0*/  SEL R240, RZ, 0x1, P4 ;  /* 0x00000001fff07807 */ /* 0x000fe40002000000 */
[----:B------:R-:W-:Y:S01]  /*74d0*/  SEL R241, RZ, 0x1, P5 ;  /* 0x00000001fff17807 */ /* 0x000fe20002800000 */
[----:B------:R0:W-:Y:S01]  /*74e0*/  STG.E.128 [R238.64], R64 ;  /* 0x00000040ee007986 */ /* 0x0001e2000c101d06 */
[----:B------:R-:W-:Y:S02]  /*74f0*/  LOP3.LUT P6, RZ, R43, 0x8, RZ, 0xc0, !PT ;  /* 0x000000082bff7812 */ /* 0x000fe400078cc0ff */
[----:B------:R-:W-:Y:S02]  /*7500*/  SEL R244, RZ, 0x100, P3 ;  /* 0x00000100fff47807 */ /* 0x000fe40001800000 */
[----:B------:R-:W-:Y:S02]  /*7510*/  SEL R243, RZ, 0x1, P2 ;  /* 0x00000001fff37807 */ /* 0x000fe40001000000 */
[----:B------:R-:W-:-:S02]  /*7520*/  LOP3.LUT R244, R244, R246, R245, 0xfe, !PT ;  /* 0x000000f6f4f47212 */ /* 0x000fc400078efef5 */
[----:B------:R-:W-:Y:S01]  /*7530*/  LOP3.LUT P1, RZ, R43, 0x10, RZ, 0xc0, !PT ;  /* 0x000000102bff7812 */ /* 0x000fe2000782c0ff */
[----:B0-----:R-:W-:-:S04]  /*7540*/  IMAD.WIDE.U32 R238, R240, 0x1000000, RZ ;  /* 0x01000000f0ee7825 */ /* 0x001fc800078e00ff */
[----:B------:R-:W-:Y:S01]  /*7550*/  IMAD.WIDE.U32 R66, R241, 0x10000, RZ ;  /* 0x00010000f1427825 */ /* 0x000fe200078e00ff */
[----:B------:R-:W-:Y:S02]  /*7560*/  SEL R241, RZ, 0x1, P6 ;  /* 0x00000001fff17807 */ /* 0x000fe40003000000 */
[----:B------:R-:W-:Y:S01]  /*7570*/  LOP3.LUT R243, R239, R244, R243, 0xfe, !PT ;  /* 0x000000f4eff37212 */ /* 0x000fe200078efef3 */
[----:B------:R-:W-:-:S05]  /*7580*/  IMAD.WIDE.U32 R64, R242, 0x100, RZ ;  /* 0x00000100f2407825 */ /* 0x000fca00078e00ff */
[----:B------:R-:W-:Y:S02]  /*7590*/  LOP3.LUT R240, R64, R238, R66, 0xfe, !PT ;  /* 0x000000ee40f07212 */ /* 0x000fe400078efe42 */
[----:B------:R-:W-:Y:S02]  /*75a0*/  LOP3.LUT R67, R65, R243, R67, 0xfe, !PT ;  /* 0x000000f341437212 */ /* 0x000fe400078efe43 */
[----:B------:R-:W-:Y:S01]  /*75b0*/  LOP3.LUT R66, R240, R241, RZ, 0xfc, !PT ;  /* 0x000000f1f0427212 */ /* 0x000fe200078efcff */
[C---:B------:R-:W-:Y:S01]  /*75c0*/  IMAD.SHL.U32 R240, R202.reuse, 0x8, RZ ;  /* 0x00000008caf07824 */ /* 0x040fe200078e00ff */
[----:B------:R-:W-:-:S04]  /*75d0*/  SHF.L.U64.HI R241, R202, 0x3, RZ ;  /* 0x00000003caf17819 */ /* 0x000fc800000102ff */
[----:B------:R-:W-:-:S04]  /*75e0*/  IADD3 R64, P0, R240, c[0x0][0x190], RZ ;  /* 0x00006400f0407a10 */ /* 0x000fc80007f1e0ff */
[----:B------:R-:W-:-:S05]  /*75f0*/  IADD3.X R65, R241, c[0x0][0x194], RZ, P0, !PT ;  /* 0x00006500f1417a10 */ /* 0x000fca00007fe4ff */
[----:B------:R0:W-:Y:S01]  /*7600*/  STG.E.64 [R64.64], R66 ;  /* 0x0000004240007986 */ /* 0x0001e2000c101b06 */
[----:B------:R-:W-:Y:S05]  /*7610*/  @!P1 BRA `(.L_x_868) ;  /* 0x0000014000009947 */ /* 0x000fea0003800000 */
[----:B0-----:R-:W-:Y:S01]  /*7620*/  IMAD.U32 R64, R195, 0x10000, RZ ;  /* 0x00010000c3407824 */ /* 0x001fe200078e00ff */
[----:B------:R-:W-:Y:S02]  /*7630*/  LOP3.LUT R238, R198, 0xff, RZ, 0xc0, !PT ;  /* 0x000000ffc6ee7812 */ /* 0x000fe400078ec0ff */
[----:B------:R-:W-:Y:S02]  /*7640*/  LOP3.LUT R66, R199, 0xff, RZ, 0xc0, !PT ;  /* 0x000000ffc7427812 */ /* 0x000fe400078ec0ff */
[----:B------:R-:W-:Y:S01]  /*7650*/  LOP3.LUT R65, R64, 0xff0000, RZ, 0xc0, !PT ;  /* 0x00ff000040417812 */ /* 0x000fe200078ec0ff */
[----:B------:R-:W-:Y:S01]  /*7660*/  IMAD.WIDE.U32 R238, R238, 0x1000000, RZ ;  /* 0x01000000eeee7825 */ /* 0x000fe200078e00ff */
[----:B------:R-:W-:-:S03]  /*7670*/  LOP3.LUT R64, R194, 0xffff, RZ, 0xc0, !PT ;  /* 0x0000ffffc2407812 */ /* 0x000fc600078ec0ff */
[----:B------:R-:W-:Y:S01]  /*7680*/  IMAD.WIDE.U32 R66, R66, 0x10000, RZ ;  /* 0x0001000042427825 */ /* 0x000fe200078e00ff */
[----:B------:R-:W-:Y:S02]  /*7690*/  PRMT R65, R65, 0x4210, R64 ;  /* 0x0000421041417816 */ /* 0x000fe40000000040 */
[----:B------:R-:W-:-:S04]  /*76a0*/  PRMT R64, R196, 0x7104, RZ ;  /* 0x00007104c4407816 */ /* 0x000fc800000000ff */
[----:B------:R-:W-:-:S04]  /*76b0*/  LOP3.LUT R64, R65, 0xff00, R64, 0xf8, !PT ;  /* 0x0000ff0041407812 */ /* 0x000fc800078ef840 */
[----:B------:R-:W-:Y:S02]  /*76c0*/  LOP3.LUT R243, R64, 0xff, R197, 0xf8, !PT ;  /* 0x000000ff40f37812 */ /* 0x000fe400078ef8c5 */
[----:B------:R-:W-:Y:S02]  /*76d0*/  LOP3.LUT R64, R200, 0xff, RZ, 0xc0, !PT ;  /* 0x000000ffc8407812 */ /* 0x000fe400078ec0ff */
[----:B------:R-:W-:-:S03]  /*76e0*/  LOP3.LUT R67, R67, R243, R239, 0xfe, !PT ;  /* 0x000000f343437212 */ /* 0x000fc600078efeef */
[----:B------:R-:W-:-:S05]  /*76f0*/  IMAD.WIDE.U32 R64, R64, 0x100, RZ ;  /* 0x0000010040407825 */ /* 0x000fca00078e00ff */
[----:B------:R-:W-:Y:S02]  /*7700*/  LOP3.LUT R66, R64, R238, R66, 0xfe, !PT ;  /* 0x000000ee40427212 */ /* 0x000fe400078efe42 */
[----:B------:R-:W-:Y:S02]  /*7710*/  IADD3 R64, P0, R240, c[0x0][0x198], RZ ;  /* 0x00006600f0407a10 */ /* 0x000fe40007f1e0ff */
[----:B------:R-:W-:Y:S02]  /*7720*/  LOP3.LUT R67, R67, R65, RZ, 0xfc, !PT ;  /* 0x0000004143437212 */ /* 0x000fe400078efcff */
[----:B------:R-:W-:Y:S02]  /*7730*/  IADD3.X R65, R241, c[0x0][0x19c], RZ, P0, !PT ;  /* 0x00006700f1417a10 */ /* 0x000fe400007fe4ff */
[----:B------:R-:W-:-:S05]  /*7740*/  LOP3.LUT R66, R66, 0xff, R201, 0xf8, !PT ;  /* 0x000000ff42427812 */ /* 0x000fca00078ef8c9 */
[----:B------:R0:W-:Y:S02]  /*7750*/  STG.E.64 [R64.64], R66 ;  /* 0x0000004240007986 */ /* 0x0001e4000c101b06 */
.L_x_868:
[----:B------:R-:W-:Y:S02]  /*7760*/  IADD3 R238, R202, 0x80, RZ ;  /* 0x00000080caee7810 */ /* 0x000fe40007ffe0ff */
.L_x_739:
[----:B------:R-:W-:Y:S05]  /*7770*/  BSYNC B0 ;  /* 0x0000000000007941 */ /* 0x000fea0003800000 */
.L_x_738:
[----:B------:R-:W-:Y:S01]  /*7780*/  LOP3.LUT P0, RZ, R43, 0x200, RZ, 0xc0, !PT ;  /* 0x000002002bff7812 */ /* 0x000fe2000780c0ff */
[----:B------:R-:W-:-:S12]  /*7790*/  BSSY B0, `(.L_x_869) ;  /* 0x00005cc000007945 */ /* 0x000fd80003800000 */
[----:B------:R-:W-:Y:S05]  /*77a0*/  @!P0 BRA `(.L_x_870) ;  /* 0x00005ca000008947 */ /* 0x000fea0003800000 */
[----:B------:R-:W-:Y:S01]  /*77b0*/  ISETP.NE.U32.AND P0, PT, RZ, c[0x0][0x178], PT ;  /* 0x00005e00ff007a0c */ /* 0x000fe20003f05070 */
[----:B0-----:R-:W-:Y:S01]  /*77c0*/  IMAD.MOV.U32 R65, RZ, RZ, 0x10 ;  /* 0x00000010ff417424 */ /* 0x001fe200078e00ff */
        /* <DEDUP_REMOVED lines=25> */
.L_x_872:
[----:B0-----:R-:W-:Y:S02]  /*7960*/  IMAD.MOV.U32 R190, RZ, RZ, R186 ;  /* 0x000000ffffbe7224 */ /* 0x001fe400078e00ba */
.L_x_873:
[----:B------:R-:W-:Y:S05]  /*7970*/  BSYNC B1 ;  /* 0x0000000000017941 */ /* 0x000fea0003800000 */
.L_x_871:
        /* <DEDUP_REMOVED lines=16> */
.L_x_877:
[----:B------:R-:W-:Y:S05]  /*7a80*/  BSYNC B2 ;  /* 0x0000000000027941 */ /* 0x000fea0003800000 */
.L_x_876:
        /* <DEDUP_REMOVED lines=44> */
.L_x_875:
[----:B------:R-:W-:Y:S05]  /*7d50*/  BSYNC B1 ;  /* 0x0000000000017941 */ /* 0x000fea0003800000 */
.L_x_874:
[----:B------:R-:W0:Y:S01]  /*7d60*/  I2F.U32 R190, R190 ;  /* 0x000000be00be7306 */ /* 0x000e220000201000 */
[----:B------:R-:W-:Y:S01]  /*7d70*/  IMAD.MOV.U32 R239, RZ, RZ, 0x2f800000 ;  /* 0x2f800000ffef7424 */ /* 0x000fe200078e00ff */
[----:B------:R-:W-:Y:S02]  /*7d80*/  ISETP.NE.U32.AND P1, PT, RZ, c[0x0][0x178], PT ;  /* 0x00005e00ff007a0c */ /* 0x000fe40003f25070 */
[----:B-----5:R-:W-:Y:S02]  /*7d90*/  PRMT R206, RZ, 0x5410, R64 ;  /* 0x00005410ffce7816 */ /* 0x020fe40000000040 */
[----:B------:R-:W-:Y:S02]  /*7da0*/  ISETP.NE.AND.EX P1, PT, RZ, c[0x0][0x17c], PT, P1 ;  /* 0x00005f00ff007a0c */ /* 0x000fe40003f25310 */
[----:B------:R-:W-:Y:S01]  /*7db0*/  LOP3.LUT R43, R43, 0xfffffff7, RZ, 0xc0, !PT ;  /* 0xfffffff72b2b7812 */ /* 0x000fe200078ec0ff */
[----:B------:R-:W-:-:S02]  /*7dc0*/  FMUL.FTZ R206, R206, c[0x0][0x1e8] ;  /* 0x00007a00cece7a20 */ /* 0x000fc40000410000 */
        /* <DEDUP_REMOVED lines=11> */
.L_x_878:
        /* <DEDUP_REMOVED lines=12> */
.L_x_881:
[----:B------:R-:W-:Y:S02]  /*7f40*/  IMAD.MOV.U32 R183, RZ, RZ, R186 ;  /* 0x000000ffffb77224 */ /* 0x000fe400078e00ba */
.L_x_882:
[----:B------:R-:W-:Y:S05]  /*7f50*/  BSYNC B1 ;  /* 0x0000000000017941 */ /* 0x000fea0003800000 */
.L_x_880:
        /* <DEDUP_REMOVED lines=16> */
.L_x_886:
[----:B------:R-:W-:Y:S05]  /*8060*/  BSYNC B2 ;  /* 0x0000000000027941 */ /* 0x000fea0003800000 */
.L_x_885:
        /* <DEDUP_REMOVED lines=44> */
.L_x_884:
[----:B------:R-:W-:Y:S05]  /*8330*/  BSYNC B1 ;  /* 0x0000000000017941 */ /* 0x000fea0003800000 */
.L_x_883:
        /* <DEDUP_REMOVED lines=10> */
.L_x_879:
        /* <DEDUP_REMOVED lines=12> */
.L_x_888:
[----:B------:R-:W-:Y:S02]  /*84a0*/  IMAD.MOV.U32 R183, RZ, RZ, R186 ;  /* 0x000000ffffb77224 */ /* 0x000fe400078e00ba */
.L_x_889:
[----:B------:R-:W-:Y:S05]  /*84b0*/  BSYNC B1 ;  /* 0x0000000000017941 */ /* 0x000fea0003800000 */
.L_x_887:
        /* <DEDUP_REMOVED lines=16> */
.L_x_893:
[----:B------:R-:W-:Y:S05]  /*85c0*/  BSYNC B2 ;  /* 0x0000000000027941 */ /* 0x000fea0003800000 */
.L_x_892:
        /* <DEDUP_REMOVED lines=44> */
.L_x_891:
[----:B------:R-:W-:Y:S05]  /*8890*/  BSYNC B1 ;  /* 0x0000000000017941 */ /* 0x000fea0003800000 */
.L_x_890:
        /* <DEDUP_REMOVED lines=15> */
.L_x_894:
        /* <DEDUP_REMOVED lines=12> */
.L_x_897:
[----:B------:R-:W-:Y:S02]  /*8a50*/  IMAD.MOV.U32 R64, RZ, RZ, R186 ;  /* 0x000000ffff407224 */ /* 0x000fe400078e00ba */
.L_x_898:
[----:B------:R-:W-:Y:S05]  /*8a60*/  BSYNC B1 ;  /* 0x0000000000017941 */ /* 0x000fea0003800000 */
.L_x_896:
        /* <DEDUP_REMOVED lines=16> */
.L_x_902:
[----:B------:R-:W-:Y:S05]  /*8b70*/  BSYNC B2 ;  /* 0x0000000000027941 */ /* 0x000fea0003800000 */
.L_x_901:
        /* <DEDUP_REMOVED lines=44> */
.L_x_900:
[----:B------:R-:W-:Y:S05]  /*8e40*/  BSYNC B1 ;  /* 0x0000000000017941 */ /* 0x000fea0003800000 */
.L_x_899:
[----:B------:R-:W0:Y:S02]  /*8e50*/  I2F.U32 R64, R64 ;  /* 0x0000004000407306 */ /* 0x000e240000201000 */
[----:B0-----:R-:W-:Y:S01]  /*8e60*/  FFMA.FTZ R200, R64, R239, 1.1641532182693481445e-10 ;  /* 0x2f00000040c87423 */ /* 0x001fe200000100ef */
[----:B------:R-:W-:-:S04]  /*8e70*/  PRMT R64, RZ, 0x7610, R60 ;  /* 0x00007610ff407816 */ /* 0x000fc8000000003c */
[----:B------:R-:W-:Y:S01]  /*8e80*/  FSETP.GTU.FTZ.AND P2, PT, R200, c[0x0][0x1e4], PT ;  /* 0x00007900c8007a0b */ /* 0x000fe20003f5c000 */
[----:B------:R-:W-:Y:S01]  /*8e90*/  FMUL.FTZ R206, R64, c[0x0][0x1e8] ;  /* 0x00007a0040ce7a20 */ /* 0x000fe20000410000 */
[----:B------:R-:W-:Y:S02]  /*8ea0*/  @P0 PRMT R64, RZ, 0x7610, R52 ;  /* 0x00007610ff400816 */ /* 0x000fe40000000034 */
[----:B------:R-:W-:Y:S02]  /*8eb0*/  SEL R200, RZ, 0x1, P2 ;  /* 0x00000001ffc87807 */ /* 0x000fe40001000000 */
[----:B------:R-:W-:-:S05]  /*8ec0*/  FSEL R206, R206, RZ, !P2 ;  /* 0x000000ffcece7208 */ /* 0x000fca0005000000 */
[----:B------:R-:W-:-:S04]  /*8ed0*/  FADD.FTZ R205, R206, R205 ;  /* 0x000000cdcecd7221 */ /* 0x000fc80000010000 */
[----:B------:R-:W-:Y:S02]  /*8ee0*/  @P0 FADD.FTZ R205, R64, R205 ;  /* 0x000000cd40cd0221 */ /* 0x000fe40000010000 */
.L_x_895:
        /* <DEDUP_REMOVED lines=12> */
.L_x_904:
[----:B------:R-:W-:Y:S02]  /*8fb0*/  IMAD.MOV.U32 R64, RZ, RZ, R186 ;  /* 0x000000ffff407224 */ /* 0x000fe400078e00ba */
.L_x_905:
[----:B------:R-:W-:Y:S05]  /*8fc0*/  BSYNC B1 ;  /* 0x0000000000017941 */ /* 0x000fea0003800000 */
.L_x_903:
        /* <DEDUP_REMOVED lines=16> */
.L_x_909:
[----:B------:R-:W-:Y:S05]  /*90d0*/  BSYNC B2 ;  /* 0x0000000000027941 */ /* 0x000fea0003800000 */
.L_x_908:
        /* <DEDUP_REMOVED lines=44> */
.L_x_907:
[----:B------:R-:W-:Y:S05]  /*93a0*/  BSYNC B1 ;  /* 0x0000000000017941 */ /* 0x000fea0003800000 */
.L_x_906:
[----:B------:R-:W0:Y:S01]  /*93b0*/  I2F.U32 R64, R64 ;  /* 0x0000004000407306 */ /* 0x000e220000201000 */
[----:B------:R-:W-:Y:S01]  /*93c0*/  LOP3.LUT R43, R43, 0xfffffffd, RZ, 0xc0, !PT ;  /* 0xfffffffd2b2b7812 */ /* 0x000fe200078ec0ff */
[----:B0-----:R-:W-:Y:S01]  /*93d0*/  FFMA.FTZ R183, R64, R239, 1.1641532182693481445e-10 ;  /* 0x2f00000040b77423 */ /* 0x001fe200000100ef */
[----:B------:R-:W-:-:S04]  /*93e0*/  PRMT R64, RZ, 0x5410, R65 ;  /* 0x00005410ff407816 */ /* 0x000fc80000000041 */
[----:B------:R-:W-:Y:S01]  /*93f0*/  FSETP.GTU.FTZ.AND P2, PT, R183, c[0x0][0x1e4], PT ;  /* 0x00007900b7007a0b */ /* 0x000fe20003f5c000 */
[----:B------:R-:W-:-:S05]  /*9400*/  FMUL.FTZ R206, R64, c[0x0][0x1e8] ;  /* 0x00007a0040ce7a20 */ /* 0x000fca0000410000 */
[----:B------:R-:W-:-:S07]  /*9410*/  FSEL R206, R206, RZ, !P2 ;  /* 0x000000ffcece7208 */ /* 0x000fce0005000000 */
        /* <DEDUP_REMOVED lines=8> */
.L_x_910:
        /* <DEDUP_REMOVED lines=12> */
.L_x_913:
[----:B------:R-:W-:Y:S02]  /*9560*/  IMAD.MOV.U32 R64, RZ, RZ, R186 ;  /* 0x000000ffff407224 */ /* 0x000fe400078e00ba */
.L_x_914:
[----:B------:R-:W-:Y:S05]  /*9570*/  BSYNC B1 ;  /* 0x0000000000017941 */ /* 0x000fea0003800000 */
.L_x_912:
        /* <DEDUP_REMOVED lines=16> */
.L_x_918:
[----:B------:R-:W-:Y:S05]  /*9680*/  BSYNC B2 ;  /* 0x0000000000027941 */ /* 0x000fea0003800000 */
.L_x_917:
        /* <DEDUP_REMOVED lines=44> */
.L_x_916:
[----:B------:R-:W-:Y:S05]  /*9950*/  BSYNC B1 ;  /* 0x0000000000017941 */ /* 0x000fea0003800000 */
.L_x_915:
        /* <DEDUP_REMOVED lines=10> */
.L_x_911:
        /* <DEDUP_REMOVED lines=12> */
.L_x_920:
[----:B------:R-:W-:Y:S02]  /*9ac0*/  IMAD.MOV.U32 R64, RZ, RZ, R186 ;  /* 0x000000ffff407224 */ /* 0x000fe400078e00ba */
.L_x_921:
[----:B------:R-:W-:Y:S05]  /*9ad0*/  BSYNC B1 ;  /* 0x0000000000017941 */ /* 0x000fea0003800000 */
.L_x_919:
        /* <DEDUP_REMOVED lines=16> */
.L_x_925:
[----:B------:R-:W-:Y:S05]  /*9be0*/  BSYNC B2 ;  /* 0x0000000000027941 */ /* 0x000fea0003800000 */
.L_x_924:
        /* <DEDUP_REMOVED lines=44> */
.L_x_923:
[----:B------:R-:W-:Y:S05]  /*9eb0*/  BSYNC B1 ;  /* 0x0000000000017941 */ /* 0x000fea0003800000 */
.L_x_922:
        /* <DEDUP_REMOVED lines=15> */
.L_x_926:
        /* <DEDUP_REMOVED lines=12> */
.L_x_929:
[----:B------:R-:W-:Y:S02]  /*a070*/  IMAD.MOV.U32 R183, RZ, RZ, R186 ;  /* 0x000000ffffb77224 */ /* 0x000fe400078e00ba */
.L_x_930:
[----:B------:R-:W-:Y:S05]  /*a080*/  BSYNC B1 ;  /* 0x0000000000017941 */ /* 0x000fea0003800000 */
.L_x_928:
        /* <DEDUP_REMOVED lines=16> */
.L_x_934:
[----:B------:R-:W-:Y:S05]  /*a190*/  BSYNC B2 ;  /* 0x0000000000027941 */ /* 0x000fea0003800000 */
.L_x_933:
        /* <DEDUP_REMOVED lines=44> */
.L_x_932:
[----:B------:R-:W-:Y:S05]  /*a460*/  BSYNC B1 ;  /* 0x0000000000017941 */ /* 0x000fea0003800000 */
.L_x_931:
        /* <DEDUP_REMOVED lines=8> */
[----:B------:R-:W-:-:S05]  /*a4f0*/  @P0 PRMT R216, RZ, 0x7610, R53 ;  /* 0x00007610ffd80816 */ /* 0x000fca0000000035 */
[----:B------:R-:W-:Y:S02]  /*a500*/  @P0 FADD.FTZ R215, R216, R215 ;  /* 0x000000d7d8d70221 */ /* 0x000fe40000010000 */
.L_x_927:
        /* <DEDUP_REMOVED lines=12> */
.L_x_936:
[----:B------:R-:W-:Y:S02]  /*a5d0*/  IMAD.MOV.U32 R183, RZ, RZ, R186 ;  /* 0x000000ffffb77224 */ /* 0x000fe400078e00ba */
.L_x_937:
[----:B------:R-:W-:Y:S05]  /*a5e0*/  BSYNC B1 ;  /* 0x0000000000017941 */ /* 0x000fea0003800000 */
.L_x_935:
        /* <DEDUP_REMOVED lines=16> */
.L_x_941:
[----:B------:R-:W-:Y:S05]  /*a6f0*/  BSYNC B2 ;  /* 0x0000000000027941 */ /* 0x000fea0003800000 */
.L_x_940:
        /* <DEDUP_REMOVED lines=44> */
.L_x_939:
[----:B------:R-:W-:Y:S05]  /*a9c0*/  BSYNC B1 ;  /* 0x0000000000017941 */ /* 0x000fea0003800000 */
.L_x_938:
[----:B------:R0:W1:Y:S02]  /*a9d0*/  I2F.U32 R64, R183 ;  /* 0x000000b700407306 */ /* 0x0000640000201000 */
[----:B0-----:R-:W-:-:S05]  /*a9e0*/  PRMT R183, RZ, 0x5410, R66 ;  /* 0x00005410ffb77816 */ /* 0x001fca0000000042 */
[----:B------:R-:W-:Y:S02]  /*a9f0*/  FMUL.FTZ R216, R183, c[0x0][0x1e8] ;  /* 0x00007a00b7d87a20 */ /* 0x000fe40000410000 */
[----:B-1----:R-:W-:-:S05]  /*aa00*/  FFMA.FTZ R64, R64, R239, 1.1641532182693481445e-10 ;  /* 0x2f00000040407423 */ /* 0x002fca00000100ef */
        /* <DEDUP_REMOVED lines=9> */
.L_x_942:
        /* <DEDUP_REMOVED lines=12> */
.L_x_945:
[----:B------:R-:W-:Y:S02]  /*ab60*/  IMAD.MOV.U32 R183, RZ, RZ, R186 ;  /* 0x000000ffffb77224 */ /* 0x000fe400078e00ba */
.L_x_946:
[----:B------:R-:W-:Y:S05]  /*ab70*/  BSYNC B1 ;  /* 0x0000000000017941 */ /* 0x000fea0003800000 */
.L_x_944:
        /* <DEDUP_REMOVED lines=16> */
.L_x_950:
[----:B------:R-:W-:Y:S05]  /*ac80*/  BSYNC B2 ;  /* 0x0000000000027941 */ /* 0x000fea0003800000 */
.L_x_949:
        /* <DEDUP_REMOVED lines=44> */
.L_x_948:
[----:B------:R-:W-:Y:S05]  /*af50*/  BSYNC B1 ;  /* 0x0000000000017941 */ /* 0x000fea0003800000 */
.L_x_947:
        /* <DEDUP_REMOVED lines=10> */
.L_x_943:
        /* <DEDUP_REMOVED lines=12> */
.L_x_952:
[----:B------:R-:W-:Y:S02]  /*b0c0*/  IMAD.MOV.U32 R183, RZ, RZ, R186 ;  /* 0x000000ffffb77224 */ /* 0x000fe400078e00ba */
.L_x_953:
[----:B------:R-:W-:Y:S05]  /*b0d0*/  BSYNC B1 ;  /* 0x0000000000017941 */ /* 0x000fea0003800000 */
.L_x_951:
        /* <DEDUP_REMOVED lines=16> */
.L_x_957:
[----:B------:R-:W-:Y:S05]  /*b1e0*/  BSYNC B2 ;  /* 0x0000000000027941 */ /* 0x000fea0003800000 */
.L_x_956:
        /* <DEDUP_REMOVED lines=44> */
.L_x_955:
[----:B------:R-:W-:Y:S05]  /*b4b0*/  BSYNC B1 ;  /* 0x0000000000017941 */ /* 0x000fea0003800000 */
.L_x_954:
        /* <DEDUP_REMOVED lines=9> */
[----:B------:R-:W-:-:S05]  /*b550*/  PRMT R64, RZ, 0x7610, R54 ;  /* 0x00007610ff407816 */ /* 0x000fca0000000036 */
[----:B------:R-:W-:Y:S02]  /*b560*/  FADD.FTZ R225, R64, R225 ;  /* 0x000000e140e17221 */ /* 0x000fe40000010000 */
[----:B------:R-:W-:Y:S01]  /*b570*/  IMAD.MOV.U32 R64, RZ, RZ, R65 ;  /* 0x000000ffff407224 */ /* 0x000fe200078e0041 */
[----:B------:R-:W-:Y:S05]  /*b580*/  BRA `(.L_x_959) ;  /* 0x0000056000007947 */ /* 0x000fea0003800000 */
.L_x_958:
        /* <DEDUP_REMOVED lines=12> */
.L_x_961:
[----:B------:R-:W-:Y:S02]  /*b650*/  IMAD.MOV.U32 R66, RZ, RZ, R186 ;  /* 0x000000ffff427224 */ /* 0x000fe400078e00ba */
.L_x_962:
[----:B------:R-:W-:Y:S05]  /*b660*/  BSYNC B1 ;  /* 0x0000000000017941 */ /* 0x000fea0003800000 */
.L_x_960:
        /* <DEDUP_REMOVED lines=16> */
.L_x_966:
[----:B------:R-:W-:Y:S05]  /*b770*/  BSYNC B2 ;  /* 0x0000000000027941 */ /* 0x000fea0003800000 */
.L_x_965:
        /* <DEDUP_REMOVED lines=44> */
.L_x_964:
[----:B------:R-:W-:Y:S05]  /*ba40*/  BSYNC B1 ;  /* 0x0000000000017941 */ /* 0x000fea0003800000 */
.L_x_963:
        /* <DEDUP_REMOVED lines=10> */
.L_x_959:
        /* <DEDUP_REMOVED lines=12> */
.L_x_968:
[----:B------:R-:W-:Y:S02]  /*bbb0*/  IMAD.MOV.U32 R66, RZ, RZ, R186 ;  /* 0x000000ffff427224 */ /* 0x000fe400078e00ba */
.L_x_969:
[----:B------:R-:W-:Y:S05]  /*bbc0*/  BSYNC B1 ;  /* 0x0000000000017941 */ /* 0x000fea0003800000 */
.L_x_967:
        /* <DEDUP_REMOVED lines=16> */
.L_x_973:
[----:B------:R-:W-:Y:S05]  /*bcd0*/  BSYNC B2 ;  /* 0x0000000000027941 */ /* 0x000fea0003800000 */
.L_x_972:
        /* <DEDUP_REMOVED lines=44> */
.L_x_971:
[----:B------:R-:W-:Y:S05]  /*bfa0*/  BSYNC B1 ;  /* 0x0000000000017941 */ /* 0x000fea0003800000 */
.L_x_970:
        /* <DEDUP_REMOVED lines=13> */
.L_x_974:
        /* <DEDUP_REMOVED lines=12> */
.L_x_977:
[----:B------:R-:W-:Y:S02]  /*c140*/  IMAD.MOV.U32 R66, RZ, RZ, R186 ;  /* 0x000000ffff427224 */ /* 0x000fe400078e00ba */
.L_x_978:
[----:B------:R-:W-:Y:S05]  /*c150*/  BSYNC B1 ;  /* 0x0000000000017941 */ /* 0x000fea0003800000 */
.L_x_976:
        /* <DEDUP_REMOVED lines=16> */
.L_x_982:
[----:B------:R-:W-:Y:S05]  /*c260*/  BSYNC B2 ;  /* 0x0000000000027941 */ /* 0x000fea0003800000 */
.L_x_981:
        /* <DEDUP_REMOVED lines=44> */
.L_x_980:
[----:B------:R-:W-:Y:S05]  /*c530*/  BSYNC B1 ;  /* 0x0000000000017941 */ /* 0x000fea0003800000 */
.L_x_979:
        /* <DEDUP_REMOVED lines=10> */
.L_x_975:
        /* <DEDUP_REMOVED lines=12> */
.L_x_984:
[----:B------:R-:W-:Y:S02]  /*c6a0*/  IMAD.MOV.U32 R66, RZ, RZ, R186 ;  /* 0x000000ffff427224 */ /* 0x000fe400078e00ba */
.L_x_985:
[----:B------:R-:W-:Y:S05]  /*c6b0*/  BSYNC B1 ;  /* 0x0000000000017941 */ /* 0x000fea0003800000 */
.L_x_983:
        /* <DEDUP_REMOVED lines=16> */
.L_x_989:
[----:B------:R-:W-:Y:S05]  /*c7c0*/  BSYNC B2 ;  /* 0x0000000000027941 */ /* 0x000fea0003800000 */
.L_x_988:
        /* <DEDUP_REMOVED lines=44> */
.L_x_987:
[----:B------:R-:W-:Y:S05]  /*ca90*/  BSYNC B1 ;  /* 0x0000000000017941 */ /* 0x000fea0003800000 */
.L_x_986:
        /* <DEDUP_REMOVED lines=13> */
.L_x_990:
        /* <DEDUP_REMOVED lines=12> */
.L_x_993:
[----:B------:R-:W-:Y:S02]  /*cc30*/  IMAD.MOV.U32 R194, RZ, RZ, R186 ;  /* 0x000000ffffc27224 */ /* 0x000fe400078e00ba */
.L_x_994:
[----:B------:R-:W-:Y:S05]  /*cc40*/  BSYNC B1 ;  /* 0x0000000000017941 */ /* 0x000fea0003800000 */
.L_x_992:
        /* <DEDUP_REMOVED lines=16> */
.L_x_998:
[----:B------:R-:W-:Y:S05]  /*cd50*/  BSYNC B2 ;  /* 0x0000000000027941 */ /* 0x000fea0003800000 */
.L_x_997:
        /* <DEDUP_REMOVED lines=9> */
[----:B------:R-:W-:Y:S01]  /*cdf0*/  LOP3.LUT R65, R241, UR10, R65, 0x96, !PT ;  /* 0x0000000af1417c12 */ /* 0x000fe2000f8e9641 */
[----:B------:R-:W-:Y:S01]  /*ce00*/  IMAD.MOV.U32 R183, RZ, RZ, RZ ;  /* 0x000000ffffb77224 */ /* 0x000fe200078e00ff */
        /* <DEDUP_REMOVED lines=33> */
.L_x_996:
[----:B------:R-:W-:Y:S05]  /*d020*/  BSYNC B1 ;  /* 0x0000000000017941 */ /* 0x000fea0003800000 */
.L_x_995:
        /* <DEDUP_REMOVED lines=11> */
.L_x_991:
        /* <DEDUP_REMOVED lines=20> */
[----:B0-----:R-:W-:Y:S01]  /*d220*/  IMAD.WIDE.U32 R240, R242, 0x1000000, RZ ;  /* 0x01000000f2f07825 */ /* 0x001fe200078e00ff */
[----:B------:R-:W-:-:S03]  /*d230*/  SEL R242, RZ, 0x1, P6 ;  /* 0x00000001fff27807 */ /* 0x000fc60003000000 */
[----:B------:R-:W-:Y:S01]  /*d240*/  IMAD.WIDE.U32 R66, R243, 0x10000, RZ ;  /* 0x00010000f3427825 */ /* 0x000fe200078e00ff */
[----:B------:R-:W-:-:S03]  /*d250*/  LOP3.LUT R245, R241, R244, R245, 0xfe, !PT ;  /* 0x000000f4f1f57212 */ /* 0x000fc600078efef5 */
        /* <DEDUP_REMOVED lines=30> */
.L_x_999:
[----:B------:R-:W-:Y:S02]  /*d440*/  IADD3 R238, R238, 0x80, RZ ;  /* 0x00000080eeee7810 */ /* 0x000fe40007ffe0ff */
.L_x_870:
[----:B------:R-:W-:Y:S05]  /*d450*/  BSYNC B0 ;  /* 0x0000000000007941 */ /* 0x000fea0003800000 */
.L_x_869:
        /* <DEDUP_REMOVED lines=30> */
.L_x_1003:
[----:B0-----:R-:W-:Y:S02]  /*d640*/  IMAD.MOV.U32 R191, RZ, RZ, R186 ;  /* 0x000000ffffbf7224 */ /* 0x001fe400078e00ba */
.L_x_1004:
[----:B------:R-:W-:Y:S05]  /*d650*/  BSYNC B1 ;  /* 0x0000000000017941 */ /* 0x000fea0003800000 */
.L_x_1002:
        /* <DEDUP_REMOVED lines=16> */
.L_x_1008:
[----:B------:R-:W-:Y:S05]  /*d760*/  BSYNC B2 ;  /* 0x0000000000027941 */ /* 0x000fea0003800000 */
.L_x_1007:
        /* <DEDUP_REMOVED lines=44> */
.L_x_1006:
[----:B------:R-:W-:Y:S05]  /*da30*/  BSYNC B1 ;  /* 0x0000000000017941 */ /* 0x000fea0003800000 */
.L_x_1005:
        /* <DEDUP_REMOVED lines=18> */
.L_x_1009:
        /* <DEDUP_REMOVED lines=12> */
.L_x_1012:
[----:B------:R-:W-:Y:S02]  /*dc20*/  IMAD.MOV.U32 R183, RZ, RZ, R186 ;  /* 0x000000ffffb77224 */ /* 0x000fe400078e00ba */
.L_x_1013:
[----:B------:R-:W-:Y:S05]  /*dc30*/  BSYNC B1 ;  /* 0x0000000000017941 */ /* 0x000fea0003800000 */
.L_x_1011:
        /* <DEDUP_REMOVED lines=16> */
.L_x_1017:
[----:B------:R-:W-:Y:S05]  /*dd40*/  BSYNC B2 ;  /* 0x0000000000027941 */ /* 0x000fea0003800000 */
.L_x_1016:
        /* <DEDUP_REMOVED lines=44> */
.L_x_1015:
[----:B------:R-:W-:Y:S05]  /*e010*/  BSYNC B1 ;  /* 0x0000000000017941 */ /* 0x000fea0003800000 */
.L_x_1014:
        /* <DEDUP_REMOVED lines=10> */
.L_x_1010:
        /* <DEDUP_REMOVED lines=12> */
.L_x_1019:
[----:B------:R-:W-:Y:S02]  /*e180*/  IMAD.MOV.U32 R183, RZ, RZ, R186 ;  /* 0x000000ffffb77224 */ /* 0x000fe400078e00ba */
.L_x_1020:
[----:B------:R-:W-:Y:S05]  /*e190*/  BSYNC B1 ;  /* 0x0000000000017941 */ /* 0x000fea0003800000 */
.L_x_1018:
        /* <DEDUP_REMOVED lines=16> */
.L_x_1024:
[----:B------:R-:W-:Y:S05]  /*e2a0*/  BSYNC B2 ;  /* 0x0000000000027941 */ /* 0x000fea0003800000 */
.L_x_1023:
        /* <DEDUP_REMOVED lines=44> */
.L_x_1022:
[----:B------:R-:W-:Y:S05]  /*e570*/  BSYNC B1 ;  /* 0x0000000000017941 */ /* 0x000fea0003800000 */
.L_x_1021:
        /* <DEDUP_REMOVED lines=15> */
.L_x_1025:
        /* <DEDUP_REMOVED lines=12> */
.L_x_1028:
[----:B------:R-:W-:Y:S02]  /*e730*/  IMAD.MOV.U32 R64, RZ, RZ, R186 ;  /* 0x000000ffff407224 */ /* 0x000fe400078e00ba */
.L_x_1029:
[----:B------:R-:W-:Y:S05]  /*e740*/  BSYNC B1 ;  /* 0x0000000000017941 */ /* 0x000fea0003800000 */
.L_x_1027:
        /* <DEDUP_REMOVED lines=16> */
.L_x_1033:
[----:B------:R-:W-:Y:S05]  /*e850*/  BSYNC B2 ;  /* 0x0000000000027941 */ /* 0x000fea0003800000 */
.L_x_1032:
        /* <DEDUP_REMOVED lines=44> */
.L_x_1031:
[----:B------:R-:W-:Y:S05]  /*eb20*/  BSYNC B1 ;  /* 0x0000000000017941 */ /* 0x000fea0003800000 */
.L_x_1030:
        /* <DEDUP_REMOVED lines=10> */
.L_x_1026:
        /* <DEDUP_REMOVED lines=12> */
.L_x_1035:
[----:B------:R-:W-:Y:S02]  /*ec90*/  IMAD.MOV.U32 R64, RZ, RZ, R186 ;  /* 0x000000ffff407224 */ /* 0x000fe400078e00ba */
.L_x_1036:
[----:B------:R-:W-:Y:S05]  /*eca0*/  BSYNC B1 ;  /* 0x0000000000017941 */ /* 0x000fea0003800000 */
.L_x_1034:
        /* <DEDUP_REMOVED lines=16> */
.L_x_1040:
[----:B------:R-:W-:Y:S05]  /*edb0*/  BSYNC B2 ;  /* 0x0000000000027941 */ /* 0x000fea0003800000 */
.L_x_1039:
        /* <DEDUP_REMOVED lines=44> */
.L_x_1038:
[----:B------:R-:W-:Y:S05]  /*f080*/  BSYNC B1 ;  /* 0x0000000000017941 */ /* 0x000fea0003800000 */
.L_x_1037:
        /* <DEDUP_REMOVED lines=15> */
.L_x_1041:
        /* <DEDUP_REMOVED lines=12> */
.L_x_1044:
[----:B------:R-:W-:Y:S02]  /*f240*/  IMAD.MOV.U32 R64, RZ, RZ, R186 ;  /* 0x000000ffff407224 */ /* 0x000fe400078e00ba */
.L_x_1045:
[----:B------:R-:W-:Y:S05]  /*f250*/  BSYNC B1 ;  /* 0x0000000000017941 */ /* 0x000fea0003800000 */
.L_x_1043:
        /* <DEDUP_REMOVED lines=16> */
.L_x_1049:
[----:B------:R-:W-:Y:S05]  /*f360*/  BSYNC B2 ;  /* 0x0000000000027941 */ /* 0x000fea0003800000 */
.L_x_1048:
        /* <DEDUP_REMOVED lines=44> */
.L_x_1047:
[----:B------:R-:W-:Y:S05]  /*f630*/  BSYNC B1 ;  /* 0x0000000000017941 */ /* 0x000fea0003800000 */
.L_x_1046:
        /* <DEDUP_REMOVED lines=10> */
.L_x_1042:
        /* <DEDUP_REMOVED lines=12> */
.L_x_1051:
[----:B------:R-:W-:Y:S02]  /*f7a0*/  IMAD.MOV.U32 R64, RZ, RZ, R186 ;  /* 0x000000ffff407224 */ /* 0x000fe400078e00ba */
.L_x_1052:
[----:B------:R-:W-:Y:S05]  /*f7b0*/  BSYNC B1 ;  /* 0x0000000000017941 */ /* 0x000fea0003800000 */
.L_x_1050:
        /* <DEDUP_REMOVED lines=16> */
.L_x_1056:
[----:B------:R-:W-:Y:S05]  /*f8c0*/  BSYNC B2 ;  /* 0x0000000000027941 */ /* 0x000fea0003800000 */
.L_x_1055:
        /* <DEDUP_REMOVED lines=44> */
.L_x_1054:
[----:B------:R-:W-:Y:S05]  /*fb90*/  BSYNC B1 ;  /* 0x0000000000017941 */ /* 0x000fea0003800000 */
.L_x_1053:
        /* <DEDUP_REMOVED lines=15> */
.L_x_1057:
        /* <DEDUP_REMOVED lines=12> */
.L_x_1060:
[----:B------:R-:W-:Y:S02]  /*fd50*/  IMAD.MOV.U32 R183, RZ, RZ, R186 ;  /* 0x000000ffffb77224 */ /* 0x000fe400078e00ba */
.L_x_1061:
[----:B------:R-:W-:Y:S05]  /*fd60*/  BSYNC B1 ;  /* 0x0000000000017941 */ /* 0x000fea0003800000 */
.L_x_1059:
        /* <DEDUP_REMOVED lines=16> */
.L_x_1065:
[----:B------:R-:W-:Y:S05]  /*fe70*/  BSYNC B2 ;  /* 0x0000000000027941 */ /* 0x000fea0003800000 */
.L_x_1064:
        /* <DEDUP_REMOVED lines=44> */
.L_x_1063:
[----:B------:R-:W-:Y:S05]  /*10140*/  BSYNC B1 ;  /* 0x0000000000017941 */ /* 0x000fea0003800000 */
.L_x_1062:
        /* <DEDUP_REMOVED lines=10> */
.L_x_1058:
        /* <DEDUP_REMOVED lines=12> */
.L_x_1067:
[----:B------:R-:W-:Y:S02]  /*102b0*/  IMAD.MOV.U32 R183, RZ, RZ, R186 ;  /* 0x000000ffffb77224 */ /* 0x000fe400078e00ba */
.L_x_1068:
[----:B------:R-:W-:Y:S05]  /*102c0*/  BSYNC B1 ;  /* 0x0000000000017941 */ /* 0x000fea0003800000 */
.L_x_1066:
        /* <DEDUP_REMOVED lines=16> */
.L_x_1072:
[----:B------:R-:W-:Y:S05]  /*103d0*/  BSYNC B2 ;  /* 0x0000000000027941 */ /* 0x000fea0003800000 */
.L_x_1071:
        /* <DEDUP_REMOVED lines=44> */
.L_x_1070:
[----:B------:R-:W-:Y:S05]  /*106a0*/  BSYNC B1 ;  /* 0x0000000000017941 */ /* 0x000fea0003800000 */
.L_x_1069:
        /* <DEDUP_REMOVED lines=13> */
.L_x_1073:
        /* <DEDUP_REMOVED lines=12> */
.L_x_1076:
[----:B------:R-:W-:Y:S02]  /*10840*/  IMAD.MOV.U32 R183, RZ, RZ, R186 ;  /* 0x000000ffffb77224 */ /* 0x000fe400078e00ba */
.L_x_1077:
[----:B------:R-:W-:Y:S05]  /*10850*/  BSYNC B1 ;  /* 0x0000000000017941 */ /* 0x000fea0003800000 */
.L_x_1075:
        /* <DEDUP_REMOVED lines=16> */
.L_x_1081:
[----:B------:R-:W-:Y:S05]  /*10960*/  BSYNC B2 ;  /* 0x0000000000027941 */ /* 0x000fea0003800000 */
.L_x_1080:
        /* <DEDUP_REMOVED lines=44> */
.L_x_1079:
[----:B------:R-:W-:Y:S05]  /*10c30*/  BSYNC B1 ;  /* 0x0000000000017941 */ /* 0x000fea0003800000 */
.L_x_1078:
        /* <DEDUP_REMOVED lines=10> */
.L_x_1074:
        /* <DEDUP_REMOVED lines=12> */
.L_x_1083:
[----:B------:R-:W-:Y:S02]  /*10da0*/  IMAD.MOV.U32 R183, RZ, RZ, R186 ;  /* 0x000000ffffb77224 */ /* 0x000fe400078e00ba */
.L_x_1084:
[----:B------:R-:W-:Y:S05]  /*10db0*/  BSYNC B1 ;  /* 0x0000000000017941 */ /* 0x000fea0003800000 */
.L_x_1082:
        /* <DEDUP_REMOVED lines=16> */
.L_x_1088:
[----:B------:R-:W-:Y:S05]  /*10ec0*/  BSYNC B2 ;  /* 0x0000000000027941 */ /* 0x000fea0003800000 */
.L_x_1087:
        /* <DEDUP_REMOVED lines=44> */
.L_x_1086:
[----:B------:R-:W-:Y:S05]  /*11190*/  BSYNC B1 ;  /* 0x0000000000017941 */ /* 0x000fea0003800000 */
.L_x_1085:
        /* <DEDUP_REMOVED lines=13> */
.L_x_1089:
        /* <DEDUP_REMOVED lines=12> */
.L_x_1092:
[----:B------:R-:W-:Y:S02]  /*11330*/  IMAD.MOV.U32 R66, RZ, RZ, R186 ;  /* 0x000000ffff427224 */ /* 0x000fe400078e00ba */
.L_x_1093:
[----:B------:R-:W-:Y:S05]  /*11340*/  BSYNC B1 ;  /* 0x0000000000017941 */ /* 0x000fea0003800000 */
.L_x_1091:
        /* <DEDUP_REMOVED lines=16> */
.L_x_1097:
[----:B------:R-:W-:Y:S05]  /*11450*/  BSYNC B2 ;  /* 0x0000000000027941 */ /* 0x000fea0003800000 */
.L_x_1096:
        /* <DEDUP_REMOVED lines=44> */
.L_x_1095:
[----:B------:R-:W-:Y:S05]  /*11720*/  BSYNC B1 ;  /* 0x0000000000017941 */ /* 0x000fea0003800000 */
.L_x_1094:
        /* <DEDUP_REMOVED lines=10> */
.L_x_1090:
        /* <DEDUP_REMOVED lines=12> */
.L_x_1099:
[----:B------:R-:W-:Y:S02]  /*11890*/  IMAD.MOV.U32 R66, RZ, RZ, R186 ;  /* 0x000000ffff427224 */ /* 0x000fe400078e00ba */
.L_x_1100:
[----:B------:R-:W-:Y:S05]  /*118a0*/  BSYNC B1 ;  /* 0x0000000000017941 */ /* 0x000fea0003800000 */
.L_x_1098:
        /* <DEDUP_REMOVED lines=16> */
.L_x_1104:
[----:B------:R-:W-:Y:S05]  /*119b0*/  BSYNC B2 ;  /* 0x0000000000027941 */ /* 0x000fea0003800000 */
.L_x_1103:
        /* <DEDUP_REMOVED lines=44> */
.L_x_1102:
[----:B------:R-:W-:Y:S05]  /*11c80*/  BSYNC B1 ;  /* 0x0000000000017941 */ /* 0x000fea0003800000 */
.L_x_1101:
        /* <DEDUP_REMOVED lines=13> */
.L_x_1105:
        /* <DEDUP_REMOVED lines=12> */
.L_x_1108:
[----:B------:R-:W-:Y:S02]  /*11e20*/  IMAD.MOV.U32 R66, RZ, RZ, R186 ;  /* 0x000000ffff427224 */ /* 0x000fe400078e00ba */
.L_x_1109:
[----:B------:R-:W-:Y:S05]  /*11e30*/  BSYNC B1 ;  /* 0x0000000000017941 */ /* 0x000fea0003800000 */
.L_x_1107:
        /* <DEDUP_REMOVED lines=16> */
.L_x_1113:
[----:B------:R-:W-:Y:S05]  /*11f40*/  BSYNC B2 ;  /* 0x0000000000027941 */ /* 0x000fea0003800000 */
.L_x_1112:
        /* <DEDUP_REMOVED lines=44> */
.L_x_1111:
[----:B------:R-:W-:Y:S05]  /*12210*/  BSYNC B1 ;  /* 0x0000000000017941 */ /* 0x000fea0003800000 */
.L_x_1110:
        /* <DEDUP_REMOVED lines=10> */
.L_x_1106:
        /* <DEDUP_REMOVED lines=12> */
.L_x_1115:
[----:B------:R-:W-:Y:S02]  /*12380*/  IMAD.MOV.U32 R66, RZ, RZ, R186 ;  /* 0x000000ffff427224 */ /* 0x000fe400078e00ba */
.L_x_1116:
[----:B------:R-:W-:Y:S05]  /*12390*/  BSYNC B1 ;  /* 0x0000000000017941 */ /* 0x000fea0003800000 */
.L_x_1114:
        /* <DEDUP_REMOVED lines=16> */
.L_x_1120:
[----:B------:R-:W-:Y:S05]  /*124a0*/  BSYNC B2 ;  /* 0x0000000000027941 */ /* 0x000fea0003800000 */
.L_x_1119:
        /* <DEDUP_REMOVED lines=44> */
.L_x_1118:
[----:B------:R-:W-:Y:S05]  /*12770*/  BSYNC B1 ;  /* 0x0000000000017941 */ /* 0x000fea0003800000 */
.L_x_1117:
        /* <DEDUP_REMOVED lines=13> */
.L_x_1121:
        /* <DEDUP_REMOVED lines=12> */
.L_x_1124:
[----:B------:R-:W-:Y:S02]  /*12910*/  IMAD.MOV.U32 R194, RZ, RZ, R186 ;  /* 0x000000ffffc27224 */ /* 0x000fe400078e00ba */
.L_x_1125:
[----:B------:R-:W-:Y:S05]  /*12920*/  BSYNC B1 ;  /* 0x0000000000017941 */ /* 0x000fea0003800000 */
.L_x_1123:
        /* <DEDUP_REMOVED lines=16> */
.L_x_1129:
[----:B------:R-:W-:Y:S05]  /*12a30*/  BSYNC B2 ;  /* 0x0000000000027941 */ /* 0x000fea0003800000 */
.L_x_1128:
        /* <DEDUP_REMOVED lines=44> */
.L_x_1127:
[----:B------:R-:W-:Y:S05]  /*12d00*/  BSYNC B1 ;  /* 0x0000000000017941 */ /* 0x000fea0003800000 */
.L_x_1126:
        /* <DEDUP_REMOVED lines=11> */
.L_x_1122:
        /* <DEDUP_REMOVED lines=54> */
.L_x_1130:
[----:B------:R-:W-:Y:S02]  /*13120*/  IADD3 R238, R238, 0x80, RZ ;  /* 0x00000080eeee7810 */ /* 0x000fe40007ffe0ff */
.L_x_1001:
[----:B------:R-:W-:Y:S05]  /*13130*/  BSYNC B0 ;  /* 0x0000000000007941 */ /* 0x000fea0003800000 */
.L_x_1000:
        /* <DEDUP_REMOVED lines=30> */
.L_x_1134:
[----:B0-----:R-:W-:Y:S02]  /*13320*/  IMAD.MOV.U32 R192, RZ, RZ, R186 ;  /* 0x000000ffffc07224 */ /* 0x001fe400078e00ba */
.L_x_1135:
[----:B------:R-:W-:Y:S05]  /*13330*/  BSYNC B1 ;  /* 0x0000000000017941 */ /* 0x000fea0003800000 */
.L_x_1133:
        /* <DEDUP_REMOVED lines=16> */
.L_x_1139:
[----:B------:R-:W-:Y:S05]  /*13440*/  BSYNC B2 ;  /* 0x0000000000027941 */ /* 0x000fea0003800000 */
.L_x_1138:
        /* <DEDUP_REMOVED lines=44> */
.L_x_1137:
[----:B------:R-:W-:Y:S05]  /*13710*/  BSYNC B1 ;  /* 0x0000000000017941 */ /* 0x000fea0003800000 */
.L_x_1136:
        /* <DEDUP_REMOVED lines=18> */
.L_x_1140:
        /* <DEDUP_REMOVED lines=12> */
.L_x_1143:
[----:B------:R-:W-:Y:S02]  /*13900*/  IMAD.MOV.U32 R183, RZ, RZ, R186 ;  /* 0x000000ffffb77224 */ /* 0x000fe400078e00ba */
.L_x_1144:
[----:B------:R-:W-:Y:S05]  /*13910*/  BSYNC B1 ;  /* 0x0000000000017941 */ /* 0x000fea0003800000 */
.L_x_1142:
        /* <DEDUP_REMOVED lines=16> */
.L_x_1148:
[----:B------:R-:W-:Y:S05]  /*13a20*/  BSYNC B2 ;  /* 0x0000000000027941 */ /* 0x000fea0003800000 */
.L_x_1147:
        /* <DEDUP_REMOVED lines=44> */
.L_x_1146:
[----:B------:R-:W-:Y:S05]  /*13cf0*/  BSYNC B1 ;  /* 0x0000000000017941 */ /* 0x000fea0003800000 */
.L_x_1145:
        /* <DEDUP_REMOVED lines=10> */
.L_x_1141:
        /* <DEDUP_REMOVED lines=12> */
.L_x_1150:
[----:B------:R-:W-:Y:S02]  /*13e60*/  IMAD.MOV.U32 R183, RZ, RZ, R186 ;  /* 0x000000ffffb77224 */ /* 0x000fe400078e00ba */
.L_x_1151:
[----:B------:R-:W-:Y:S05]  /*13e70*/  BSYNC B1 ;  /* 0x0000000000017941 */ /* 0x000fea0003800000 */
.L_x_1149:
        /* <DEDUP_REMOVED lines=16> */
.L_x_1155:
[----:B------:R-:W-:Y:S05]  /*13f80*/  BSYNC B2 ;  /* 0x0000000000027941 */ /* 0x000fea0003800000 */
.L_x_1154:
        /* <DEDUP_REMOVED lines=44> */
.L_x_1153:
[----:B------:R-:W-:Y:S05]  /*14250*/  BSYNC B1 ;  /* 0x0000000000017941 */ /* 0x000fea0003800000 */
.L_x_1152:
        /* <DEDUP_REMOVED lines=15> */
.L_x_1156:
        /* <DEDUP_REMOVED lines=12> */
.L_x_1159:
[----:B------:R-:W-:Y:S02]  /*14410*/  IMAD.MOV.U32 R64, RZ, RZ, R186 ;  /* 0x000000ffff407224 */ /* 0x000fe400078e00ba */
.L_x_1160:
[----:B------:R-:W-:Y:S05]  /*14420*/  BSYNC B1 ;  /* 0x0000000000017941 */ /* 0x000fea0003800000 */
.L_x_1158:
        /* <DEDUP_REMOVED lines=16> */
.L_x_1164:
[----:B------:R-:W-:Y:S05]  /*14530*/  BSYNC B2 ;  /* 0x0000000000027941 */ /* 0x000fea0003800000 */
.L_x_1163:
        /* <DEDUP_REMOVED lines=44> */
.L_x_1162:
[----:B------:R-:W-:Y:S05]  /*14800*/  BSYNC B1 ;  /* 0x0000000000017941 */ /* 0x000fea0003800000 */
.L_x_1161:
        /* <DEDUP_REMOVED lines=10> */
.L_x_1157:
        /* <DEDUP_REMOVED lines=12> */
.L_x_1166:
[----:B------:R-:W-:Y:S02]  /*14970*/  IMAD.MOV.U32 R64, RZ, RZ, R186 ;  /* 0x000000ffff407224 */ /* 0x000fe400078e00ba */
.L_x_1167:
[----:B------:R-:W-:Y:S05]  /*14980*/  BSYNC B1 ;  /* 0x0000000000017941 */ /* 0x000fea0003800000 */
.L_x_1165:
        /* <DEDUP_REMOVED lines=16> */
.L_x_1171:
[----:B------:R-:W-:Y:S05]  /*14a90*/  BSYNC B2 ;  /* 0x0000000000027941 */ /* 0x000fea0003800000 */
.L_x_1170:
        /* <DEDUP_REMOVED lines=44> */
.L_x_1169:
[----:B------:R-:W-:Y:S05]  /*14d60*/  BSYNC B1 ;  /* 0x0000000000017941 */ /* 0x000fea0003800000 */
.L_x_1168:
        /* <DEDUP_REMOVED lines=15> */
.L_x_1172:
        /* <DEDUP_REMOVED lines=12> */
.L_x_1175:
[----:B------:R-:W-:Y:S02]  /*14f20*/  IMAD.MOV.U32 R64, RZ, RZ, R186 ;  /* 0x000000ffff407224 */ /* 0x000fe400078e00ba */
.L_x_1176:
[----:B------:R-:W-:Y:S05]  /*14f30*/  BSYNC B1 ;  /* 0x0000000000017941 */ /* 0x000fea0003800000 */
.L_x_1174:
        /* <DEDUP_REMOVED lines=16> */
.L_x_1180:
[----:B------:R-:W-:Y:S05]  /*15040*/  BSYNC B2 ;  /* 0x0000000000027941 */ /* 0x000fea0003800000 */
.L_x_1179:
        /* <DEDUP_REMOVED lines=44> */
.L_x_1178:
[----:B------:R-:W-:Y:S05]  /*15310*/  BSYNC B1 ;  /* 0x0000000000017941 */ /* 0x000fea0003800000 */
.L_x_1177:
        /* <DEDUP_REMOVED lines=10> */
.L_x_1173:
        /* <DEDUP_REMOVED lines=12> */
.L_x_1182:
[----:B------:R-:W-:Y:S02]  /*15480*/  IMAD.MOV.U32 R64, RZ, RZ, R186 ;  /* 0x000000ffff407224 */ /* 0x000fe400078e00ba */
.L_x_1183:
[----:B------:R-:W-:Y:S05]  /*15490*/  BSYNC B1 ;  /* 0x0000000000017941 */ /* 0x000fea0003800000 */
.L_x_1181:
        /* <DEDUP_REMOVED lines=16> */
.L_x_1187:
[----:B------:R-:W-:Y:S05]  /*155a0*/  BSYNC B2 ;  /* 0x0000000000027941 */ /* 0x000fea0003800000 */
.L_x_1186:
        /* <DEDUP_REMOVED lines=44> */
.L_x_1185:
[----:B------:R-:W-:Y:S05]  /*15870*/  BSYNC B1 ;  /* 0x0000000000017941 */ /* 0x000fea0003800000 */
.L_x_1184:
        /* <DEDUP_REMOVED lines=15> */
.L_x_1188:
        /* <DEDUP_REMOVED lines=12> */
.L_x_1191:
[----:B------:R-:W-:Y:S02]  /*15a30*/  IMAD.MOV.U32 R183, RZ, RZ, R186 ;  /* 0x000000ffffb77224 */ /* 0x000fe400078e00ba */
.L_x_1192:
[----:B------:R-:W-:Y:S05]  /*15a40*/  BSYNC B1 ;  /* 0x0000000000017941 */ /* 0x000fea0003800000 */
.L_x_1190:
        /* <DEDUP_REMOVED lines=16> */
.L_x_1196:
[----:B------:R-:W-:Y:S05]  /*15b50*/  BSYNC B2 ;  /* 0x0000000000027941 */ /* 0x000fea0003800000 */
.L_x_1195:
        /* <DEDUP_REMOVED lines=44> */
.L_x_1194:
[----:B------:R-:W-:Y:S05]  /*15e20*/  BSYNC B1 ;  /* 0x0000000000017941 */ /* 0x000fea0003800000 */
.L_x_1193:
        /* <DEDUP_REMOVED lines=10> */
.L_x_1189:
        /* <DEDUP_REMOVED lines=12> */
.L_x_1198:
[----:B------:R-:W-:Y:S02]  /*15f90*/  IMAD.MOV.U32 R183, RZ, RZ, R186 ;  /* 0x000000ffffb77224 */ /* 0x000fe400078e00ba */
.L_x_1199:
[----:B------:R-:W-:Y:S05]  /*15fa0*/  BSYNC B1 ;  /* 0x0000000000017941 */ /* 0x000fea0003800000 */
.L_x_1197:
        /* <DEDUP_REMOVED lines=16> */
.L_x_1203:
[----:B------:R-:W-:Y:S05]  /*160b0*/  BSYNC B2 ;  /* 0x0000000000027941 */ /* 0x000fea0003800000 */
.L_x_1202:
        /* <DEDUP_REMOVED lines=44> */
.L_x_1201:
[----:B------:R-:W-:Y:S05]  /*16380*/  BSYNC B1 ;  /* 0x0000000000017941 */ /* 0x000fea0003800000 */
.L_x_1200:
        /* <DEDUP_REMOVED lines=13> */
.L_x_1204:
        /* <DEDUP_REMOVED lines=12> */
.L_x_1207:
[----:B------:R-:W-:Y:S02]  /*16520*/  IMAD.MOV.U32 R183, RZ, RZ, R186 ;  /* 0x000000ffffb77224 */ /* 0x000fe400078e00ba */
.L_x_1208:
[----:B------:R-:W-:Y:S05]  /*16530*/  BSYNC B1 ;  /* 0x0000000000017941 */ /* 0x000fea0003800000 */
.L_x_1206:
        /* <DEDUP_REMOVED lines=16> */
.L_x_1212:
[----:B------:R-:W-:Y:S05]  /*16640*/  BSYNC B2 ;  /* 0x0000000000027941 */ /* 0x000fea0003800000 */
.L_x_1211:
        /* <DEDUP_REMOVED lines=44> */
.L_x_1210:
[----:B------:R-:W-:Y:S05]  /*16910*/  BSYNC B1 ;  /* 0x0000000000017941 */ /* 0x000fea0003800000 */
.L_x_1209:
        /* <DEDUP_REMOVED lines=10> */
.L_x_1205:
        /* <DEDUP_REMOVED lines=12> */
.L_x_1214:
[----:B------:R-:W-:Y:S02]  /*16a80*/  IMAD.MOV.U32 R183, RZ, RZ, R186 ;  /* 0x000000ffffb77224 */ /* 0x000fe400078e00ba */
.L_x_1215:
[----:B------:R-:W-:Y:S05]  /*16a90*/  BSYNC B1 ;  /* 0x0000000000017941 */ /* 0x000fea0003800000 */
.L_x_1213:
        /* <DEDUP_REMOVED lines=16> */
.L_x_1219:
[----:B------:R-:W-:Y:S05]  /*16ba0*/  BSYNC B2 ;  /* 0x0000000000027941 */ /* 0x000fea0003800000 */
.L_x_1218:
        /* <DEDUP_REMOVED lines=44> */
.L_x_1217:
[----:B------:R-:W-:Y:S05]  /*16e70*/  BSYNC B1 ;  /* 0x0000000000017941 */ /* 0x000fea0003800000 */
.L_x_1216:
        /* <DEDUP_REMOVED lines=13> */
.L_x_1220:
        /* <DEDUP_REMOVED lines=12> */
.L_x_1223:
[----:B------:R-:W-:Y:S02]  /*17010*/  IMAD.MOV.U32 R66, RZ, RZ, R186 ;  /* 0x000000ffff427224 */ /* 0x000fe400078e00ba */
.L_x_1224:
[----:B------:R-:W-:Y:S05]  /*17020*/  BSYNC B1 ;  /* 0x0000000000017941 */ /* 0x000fea0003800000 */
.L_x_1222:
        /* <DEDUP_REMOVED lines=16> */
.L_x_1228:
[----:B------:R-:W-:Y:S05]  /*17130*/  BSYNC B2 ;  /* 0x0000000000027941 */ /* 0x000fea0003800000 */
.L_x_1227:
        /* <DEDUP_REMOVED lines=44> */
.L_x_1226:
[----:B------:R-:W-:Y:S05]  /*17400*/  BSYNC B1 ;  /* 0x0000000000017941 */ /* 0x000fea0003800000 */
.L_x_1225:
        /* <DEDUP_REMOVED lines=10> */
.L_x_1221:
        /* <DEDUP_REMOVED lines=12> */
.L_x_1230:
[----:B------:R-:W-:Y:S02]  /*17570*/  IMAD.MOV.U32 R66, RZ, RZ, R186 ;  /* 0x000000ffff427224 */ /* 0x000fe400078e00ba */
.L_x_1231:
[----:B------:R-:W-:Y:S05]  /*17580*/  BSYNC B1 ;  /* 0x0000000000017941 */ /* 0x000fea0003800000 */
.L_x_1229:
        /* <DEDUP_REMOVED lines=16> */
.L_x_1235:
[----:B------:R-:W-:Y:S05]  /*17690*/  BSYNC B2 ;  /* 0x0000000000027941 */ /* 0x000fea0003800000 */
.L_x_1234:
        /* <DEDUP_REMOVED lines=44> */
.L_x_1233:
[----:B------:R-:W-:Y:S05]  /*17960*/  BSYNC B1 ;  /* 0x0000000000017941 */ /* 0x000fea0003800000 */
.L_x_1232:
        /* <DEDUP_REMOVED lines=13> */
.L_x_1236:
        /* <DEDUP_REMOVED lines=12> */
.L_x_1239:
[----:B------:R-:W-:Y:S02]  /*17b00*/  IMAD.MOV.U32 R66, RZ, RZ, R186 ;  /* 0x000000ffff427224 */ /* 0x000fe400078e00ba */
.L_x_1240:
[----:B------:R-:W-:Y:S05]  /*17b10*/  BSYNC B1 ;  /* 0x0000000000017941 */ /* 0x000fea0003800000 */
.L_x_1238:
        /* <DEDUP_REMOVED lines=16> */
.L_x_1244:
[----:B------:R-:W-:Y:S05]  /*17c20*/  BSYNC B2 ;  /* 0x0000000000027941 */ /* 0x000fea0003800000 */
.L_x_1243:
        /* <DEDUP_REMOVED lines=44> */
.L_x_1242:
[----:B------:R-:W-:Y:S05]  /*17ef0*/  BSYNC B1 ;  /* 0x0000000000017941 */ /* 0x000fea0003800000 */
.L_x_1241:
        /* <DEDUP_REMOVED lines=10> */
.L_x_1237:
        /* <DEDUP_REMOVED lines=12> */
.L_x_1246:
[----:B------:R-:W-:Y:S02]  /*18060*/  IMAD.MOV.U32 R66, RZ, RZ, R186 ;  /* 0x000000ffff427224 */ /* 0x000fe400078e00ba */
.L_x_1247:
[----:B------:R-:W-:Y:S05]  /*18070*/  BSYNC B1 ;  /* 0x0000000000017941 */ /* 0x000fea0003800000 */
.L_x_1245:
        /* <DEDUP_REMOVED lines=16> */
.L_x_1251:
[----:B------:R-:W-:Y:S05]  /*18180*/  BSYNC B2 ;  /* 0x0000000000027941 */ /* 0x000fea0003800000 */
.L_x_1250:
        /* <DEDUP_REMOVED lines=44> */
.L_x_1249:
[----:B------:R-:W-:Y:S05]  /*18450*/  BSYNC B1 ;  /* 0x0000000000017941 */ /* 0x000fea0003800000 */
.L_x_1248:
        /* <DEDUP_REMOVED lines=13> */
.L_x_1252:
        /* <DEDUP_REMOVED lines=12> */
.L_x_1255:
[----:B------:R-:W-:Y:S02]  /*185f0*/  IMAD.MOV.U32 R194, RZ, RZ, R186 ;  /* 0x000000ffffc27224 */ /* 0x000fe400078e00ba */
.L_x_1256:
[----:B------:R-:W-:Y:S05]  /*18600*/  BSYNC B1 ;  /* 0x0000000000017941 */ /* 0x000fea0003800000 */
.L_x_1254:
        /* <DEDUP_REMOVED lines=16> */
.L_x_1260:
[----:B------:R-:W-:Y:S05]  /*18710*/  BSYNC B2 ;  /* 0x0000000000027941 */ /* 0x000fea0003800000 */
.L_x_1259:
        /* <DEDUP_REMOVED lines=44> */
.L_x_1258:
[----:B------:R-:W-:Y:S05]  /*189e0*/  BSYNC B1 ;  /* 0x0000000000017941 */ /* 0x000fea0003800000 */
.L_x_1257:
        /* <DEDUP_REMOVED lines=11> */
.L_x_1253:
        /* <DEDUP_REMOVED lines=54> */
.L_x_1261:
[----:B------:R-:W-:Y:S02]  /*18e00*/  IADD3 R238, R238, 0x80, RZ ;  /* 0x00000080eeee7810 */ /* 0x000fe40007ffe0ff */
.L_x_1132:
[----:B------:R-:W-:Y:S05]  /*18e10*/  BSYNC B0 ;  /* 0x0000000000007941 */ /* 0x000fea0003800000 */
.L_x_1131:
        /* <DEDUP_REMOVED lines=30> */
.L_x_1265:
[----:B0-----:R-:W-:Y:S02]  /*19000*/  IMAD.MOV.U32 R193, RZ, RZ, R186 ;  /* 0x000000ffffc17224 */ /* 0x001fe400078e00ba */
.L_x_1266:
[----:B------:R-:W-:Y:S05]  /*19010*/  BSYNC B1 ;  /* 0x0000000000017941 */ /* 0x000fea0003800000 */
.L_x_1264:
        /* <DEDUP_REMOVED lines=16> */
.L_x_1270:
[----:B------:R-:W-:Y:S05]  /*19120*/  BSYNC B2 ;  /* 0x0000000000027941 */ /* 0x000fea0003800000 */
.L_x_1269:
        /* <DEDUP_REMOVED lines=44> */
.L_x_1268:
[----:B------:R-:W-:Y:S05]  /*193f0*/  BSYNC B1 ;  /* 0x0000000000017941 */ /* 0x000fea0003800000 */
.L_x_1267:
        /* <DEDUP_REMOVED lines=18> */
.L_x_1271:
        /* <DEDUP_REMOVED lines=12> */
.L_x_1274:
[----:B------:R-:W-:Y:S02]  /*195e0*/  IMAD.MOV.U32 R183, RZ, RZ, R186 ;  /* 0x000000ffffb77224 */ /* 0x000fe400078e00ba */
.L_x_1275:
[----:B------:R-:W-:Y:S05]  /*195f0*/  BSYNC B1 ;  /* 0x0000000000017941 */ /* 0x000fea0003800000 */
.L_x_1273:
        /* <DEDUP_REMOVED lines=16> */
.L_x_1279:
[----:B------:R-:W-:Y:S05]  /*19700*/  BSYNC B2 ;  /* 0x0000000000027941 */ /* 0x000fea0003800000 */
.L_x_1278:
        /* <DEDUP_REMOVED lines=44> */
.L_x_1277:
[----:B------:R-:W-:Y:S05]  /*199d0*/  BSYNC B1 ;  /* 0x0000000000017941 */ /* 0x000fea0003800000 */
.L_x_1276:
        /* <DEDUP_REMOVED lines=10> */
.L_x_1272:
        /* <DEDUP_REMOVED lines=12> */
.L_x_1281:
[----:B------:R-:W-:Y:S02]  /*19b40*/  IMAD.MOV.U32 R183, RZ, RZ, R186 ;  /* 0x000000ffffb77224 */ /* 0x000fe400078e00ba */
.L_x_1282:
[----:B------:R-:W-:Y:S05]  /*19b50*/  BSYNC B1 ;  /* 0x0000000000017941 */ /* 0x000fea0003800000 */
.L_x_1280:
        /* <DEDUP_REMOVED lines=16> */
.L_x_1286:
[----:B------:R-:W-:Y:S05]  /*19c60*/  BSYNC B2 ;  /* 0x0000000000027941 */ /* 0x000fea0003800000 */
.L_x_1285:
        /* <DEDUP_REMOVED lines=44> */
.L_x_1284:
[----:B------:R-:W-:Y:S05]  /*19f30*/  BSYNC B1 ;  /* 0x0000000000017941 */ /* 0x000fea0003800000 */
.L_x_1283:
        /* <DEDUP_REMOVED lines=15> */
.L_x_1287:
        /* <DEDUP_REMOVED lines=12> */
.L_x_1290:
[----:B------:R-:W-:Y:S02]  /*1a0f0*/  IMAD.MOV.U32 R64, RZ, RZ, R186 ;  /* 0x000000ffff407224 */ /* 0x000fe400078e00ba */
.L_x_1291:
[----:B------:R-:W-:Y:S05]  /*1a100*/  BSYNC B1 ;  /* 0x0000000000017941 */ /* 0x000fea0003800000 */
.L_x_1289:
        /* <DEDUP_REMOVED lines=16> */
.L_x_1295:
[----:B------:R-:W-:Y:S05]  /*1a210*/  BSYNC B2 ;  /* 0x0000000000027941 */ /* 0x000fea0003800000 */
.L_x_1294:
        /* <DEDUP_REMOVED lines=44> */
.L_x_1293:
[----:B------:R-:W-:Y:S05]  /*1a4e0*/  BSYNC B1 ;  /* 0x0000000000017941 */ /* 0x000fea0003800000 */
.L_x_1292:
        /* <DEDUP_REMOVED lines=10> */
.L_x_1288:
        /* <DEDUP_REMOVED lines=12> */
.L_x_1297:
[----:B------:R-:W-:Y:S02]  /*1a650*/  IMAD.MOV.U32 R64, RZ, RZ, R186 ;  /* 0x000000ffff407224 */ /* 0x000fe400078e00ba */
.L_x_1298:
[----:B------:R-:W-:Y:S05]  /*1a660*/  BSYNC B1 ;  /* 0x0000000000017941 */ /* 0x000fea0003800000 */
.L_x_1296:
        /* <DEDUP_REMOVED lines=16> */
.L_x_1302:
[----:B------:R-:W-:Y:S05]  /*1a770*/  BSYNC B2 ;  /* 0x0000000000027941 */ /* 0x000fea0003800000 */
.L_x_1301:
        /* <DEDUP_REMOVED lines=44> */
.L_x_1300:
[----:B------:R-:W-:Y:S05]  /*1aa40*/  BSYNC B1 ;  /* 0x0000000000017941 */ /* 0x000fea0003800000 */
.L_x_1299:
        /* <DEDUP_REMOVED lines=15> */
.L_x_1303:
        /* <DEDUP_REMOVED lines=12> */
.L_x_1306:
[----:B------:R-:W-:Y:S02]  /*1ac00*/  IMAD.MOV.U32 R64, RZ, RZ, R186 ;  /* 0x000000ffff407224 */ /* 0x000fe400078e00ba */
.L_x_1307:
[----:B------:R-:W-:Y:S05]  /*1ac10*/  BSYNC B1 ;  /* 0x0000000000017941 */ /* 0x000fea0003800000 */
.L_x_1305:
        /* <DEDUP_REMOVED lines=16> */
.L_x_1311:
[----:B------:R-:W-:Y:S05]  /*1ad20*/  BSYNC B2 ;  /* 0x0000000000027941 */ /* 0x000fea0003800000 */
.L_x_1310:
        /* <DEDUP_REMOVED lines=44> */
.L_x_1309:
[----:B------:R-:W-:Y:S05]  /*1aff0*/  BSYNC B1 ;  /* 0x0000000000017941 */ /* 0x000fea0003800000 */
.L_x_1308:
        /* <DEDUP_REMOVED lines=10> */
.L_x_1304:
        /* <DEDUP_REMOVED lines=12> */
.L_x_1313:
[----:B------:R-:W-:Y:S02]  /*1b160*/  IMAD.MOV.U32 R64, RZ, RZ, R186 ;  /* 0x000000ffff407224 */ /* 0x000fe400078e00ba */
.L_x_1314:
[----:B------:R-:W-:Y:S05]  /*1b170*/  BSYNC B1 ;  /* 0x0000000000017941 */ /* 0x000fea0003800000 */
.L_x_1312:
        /* <DEDUP_REMOVED lines=16> */
.L_x_1318:
[----:B------:R-:W-:Y:S05]  /*1b280*/  BSYNC B2 ;  /* 0x0000000000027941 */ /* 0x000fea0003800000 */
.L_x_1317:
        /* <DEDUP_REMOVED lines=44> */
.L_x_1316:
[----:B------:R-:W-:Y:S05]  /*1b550*/  BSYNC B1 ;  /* 0x0000000000017941 */ /* 0x000fea0003800000 */
.L_x_1315:
        /* <DEDUP_REMOVED lines=15> */
.L_x_1319:
        /* <DEDUP_REMOVED lines=12> */
.L_x_1322:
[----:B------:R-:W-:Y:S02]  /*1b710*/  IMAD.MOV.U32 R183, RZ, RZ, R186 ;  /* 0x000000ffffb77224 */ /* 0x000fe400078e00ba */
.L_x_1323:
[----:B------:R-:W-:Y:S05]  /*1b720*/  BSYNC B1 ;  /* 0x0000000000017941 */ /* 0x000fea0003800000 */
.L_x_1321:
        /* <DEDUP_REMOVED lines=16> */
.L_x_1327:
[----:B------:R-:W-:Y:S05]  /*1b830*/  BSYNC B2 ;  /* 0x0000000000027941 */ /* 0x000fea0003800000 */
.L_x_1326:
        /* <DEDUP_REMOVED lines=44> */
.L_x_1325:
[----:B------:R-:W-:Y:S05]  /*1bb00*/  BSYNC B1 ;  /* 0x0000000000017941 */ /* 0x000fea0003800000 */
.L_x_1324:
        /* <DEDUP_REMOVED lines=10> */
.L_x_1320:
        /* <DEDUP_REMOVED lines=12> */
.L_x_1329:
[----:B------:R-:W-:Y:S02]  /*1bc70*/  IMAD.MOV.U32 R183, RZ, RZ, R186 ;  /* 0x000000ffffb77224 */ /* 0x000fe400078e00ba */
.L_x_1330:
[----:B------:R-:W-:Y:S05]  /*1bc80*/  BSYNC B1 ;  /* 0x0000000000017941 */ /* 0x000fea0003800000 */
.L_x_1328:
        /* <DEDUP_REMOVED lines=16> */
.L_x_1334:
[----:B------:R-:W-:Y:S05]  /*1bd90*/  BSYNC B2 ;  /* 0x0000000000027941 */ /* 0x000fea0003800000 */
.L_x_1333:
        /* <DEDUP_REMOVED lines=44> */
.L_x_1332:
[----:B------:R-:W-:Y:S05]  /*1c060*/  BSYNC B1 ;  /* 0x0000000000017941 */ /* 0x000fea0003800000 */
.L_x_1331:
        /* <DEDUP_REMOVED lines=13> */
.L_x_1335:
        /* <DEDUP_REMOVED lines=12> */
.L_x_1338:
[----:B------:R-:W-:Y:S02]  /*1c200*/  IMAD.MOV.U32 R183, RZ, RZ, R186 ;  /* 0x000000ffffb77224 */ /* 0x000fe400078e00ba */
.L_x_1339:
[----:B------:R-:W-:Y:S05]  /*1c210*/  BSYNC B1 ;  /* 0x0000000000017941 */ /* 0x000fea0003800000 */
.L_x_1337:
        /* <DEDUP_REMOVED lines=16> */
.L_x_1343:
[----:B------:R-:W-:Y:S05]  /*1c320*/  BSYNC B2 ;  /* 0x0000000000027941 */ /* 0x000fea0003800000 */
.L_x_1342:
        /* <DEDUP_REMOVED lines=44> */
.L_x_1341:
[----:B------:R-:W-:Y:S05]  /*1c5f0*/  BSYNC B1 ;  /* 0x0000000000017941 */ /* 0x000fea0003800000 */
.L_x_1340:
        /* <DEDUP_REMOVED lines=10> */
.L_x_1336:
        /* <DEDUP_REMOVED lines=12> */
.L_x_1345:
[----:B------:R-:W-:Y:S02]  /*1c760*/  IMAD.MOV.U32 R183, RZ, RZ, R186 ;  /* 0x000000ffffb77224 */ /* 0x000fe400078e00ba */
.L_x_1346:
[----:B------:R-:W-:Y:S05]  /*1c770*/  BSYNC B1 ;  /* 0x0000000000017941 */ /* 0x000fea0003800000 */
.L_x_1344:
        /* <DEDUP_REMOVED lines=16> */
.L_x_1350:
[----:B------:R-:W-:Y:S05]  /*1c880*/  BSYNC B2 ;  /* 0x0000000000027941 */ /* 0x000fea0003800000 */
.L_x_1349:
        /* <DEDUP_REMOVED lines=44> */
.L_x_1348:
[----:B------:R-:W-:Y:S05]  /*1cb50*/  BSYNC B1 ;  /* 0x0000000000017941 */ /* 0x000fea0003800000 */
.L_x_1347:
        /* <DEDUP_REMOVED lines=13> */
.L_x_1351:
        /* <DEDUP_REMOVED lines=12> */
.L_x_1354:
[----:B------:R-:W-:Y:S02]  /*1ccf0*/  IMAD.MOV.U32 R66, RZ, RZ, R186 ;  /* 0x000000ffff427224 */ /* 0x000fe400078e00ba */
.L_x_1355:
[----:B------:R-:W-:Y:S05]  /*1cd00*/  BSYNC B1 ;  /* 0x0000000000017941 */ /* 0x000fea0003800000 */
.L_x_1353:
        /* <DEDUP_REMOVED lines=16> */
.L_x_1359:
[----:B------:R-:W-:Y:S05]  /*1ce10*/  BSYNC B2 ;  /* 0x0000000000027941 */ /* 0x000fea0003800000 */
.L_x_1358:
        /* <DEDUP_REMOVED lines=44> */
.L_x_1357:
[----:B------:R-:W-:Y:S05]  /*1d0e0*/  BSYNC B1 ;  /* 0x0000000000017941 */ /* 0x000fea0003800000 */
.L_x_1356:
        /* <DEDUP_REMOVED lines=10> */
.L_x_1352:
        /* <DEDUP_REMOVED lines=12> */
.L_x_1361:
[----:B------:R-:W-:Y:S02]  /*1d250*/  IMAD.MOV.U32 R66, RZ, RZ, R186 ;  /* 0x000000ffff427224 */ /* 0x000fe400078e00ba */
.L_x_1362:
[----:B------:R-:W-:Y:S05]  /*1d260*/  BSYNC B1 ;  /* 0x0000000000017941 */ /* 0x000fea0003800000 */
.L_x_1360:
        /* <DEDUP_REMOVED lines=16> */
.L_x_1366:
[----:B------:R-:W-:Y:S05]  /*1d370*/  BSYNC B2 ;  /* 0x0000000000027941 */ /* 0x000fea0003800000 */
.L_x_1365:
        /* <DEDUP_REMOVED lines=44> */
.L_x_1364:
[----:B------:R-:W-:Y:S05]  /*1d640*/  BSYNC B1 ;  /* 0x0000000000017941 */ /* 0x000fea0003800000 */
.L_x_1363:
        /* <DEDUP_REMOVED lines=13> */
.L_x_1367:
        /* <DEDUP_REMOVED lines=12> */
.L_x_1370:
[----:B------:R-:W-:Y:S02]  /*1d7e0*/  IMAD.MOV.U32 R66, RZ, RZ, R186 ;  /* 0x000000ffff427224 */ /* 0x000fe400078e00ba */
.L_x_1371:
[----:B------:R-:W-:Y:S05]  /*1d7f0*/  BSYNC B1 ;  /* 0x0000000000017941 */ /* 0x000fea0003800000 */
.L_x_1369:
        /* <DEDUP_REMOVED lines=16> */
.L_x_1375:
[----:B------:R-:W-:Y:S05]  /*1d900*/  BSYNC B2 ;  /* 0x0000000000027941 */ /* 0x000fea0003800000 */
.L_x_1374:
        /* <DEDUP_REMOVED lines=44> */
.L_x_1373:
[----:B------:R-:W-:Y:S05]  /*1dbd0*/  BSYNC B1 ;  /* 0x0000000000017941 */ /* 0x000fea0003800000 */
.L_x_1372:
        /* <DEDUP_REMOVED lines=10> */
.L_x_1368:
        /* <DEDUP_REMOVED lines=12> */
.L_x_1377:
[----:B------:R-:W-:Y:S02]  /*1dd40*/  IMAD.MOV.U32 R66, RZ, RZ, R186 ;  /* 0x000000ffff427224 */ /* 0x000fe400078e00ba */
.L_x_1378:
[----:B------:R-:W-:Y:S05]  /*1dd50*/  BSYNC B1 ;  /* 0x0000000000017941 */ /* 0x000fea0003800000 */
.L_x_1376:
        /* <DEDUP_REMOVED lines=16> */
.L_x_1382:
[----:B------:R-:W-:Y:S05]  /*1de60*/  BSYNC B2 ;  /* 0x0000000000027941 */ /* 0x000fea0003800000 */
.L_x_1381:
        /* <DEDUP_REMOVED lines=44> */
.L_x_1380:
[----:B------:R-:W-:Y:S05]  /*1e130*/  BSYNC B1 ;  /* 0x0000000000017941 */ /* 0x000fea0003800000 */
.L_x_1379:
        /* <DEDUP_REMOVED lines=13> */
.L_x_1383:
        /* <DEDUP_REMOVED lines=12> */
.L_x_1386:
[----:B------:R-:W-:Y:S02]  /*1e2d0*/  IMAD.MOV.U32 R194, RZ, RZ, R186 ;  /* 0x000000ffffc27224 */ /* 0x000fe400078e00ba */
.L_x_1387:
[----:B------:R-:W-:Y:S05]  /*1e2e0*/  BSYNC B1 ;  /* 0x0000000000017941 */ /* 0x000fea0003800000 */
.L_x_1385:
        /* <DEDUP_REMOVED lines=16> */
.L_x_1391:
[----:B------:R-:W-:Y:S05]  /*1e3f0*/  BSYNC B2 ;  /* 0x0000000000027941 */ /* 0x000fea0003800000 */
.L_x_1390:
        /* <DEDUP_REMOVED lines=44> */
.L_x_1389:
[----:B------:R-:W-:Y:S05]  /*1e6c0*/  BSYNC B1 ;  /* 0x0000000000017941 */ /* 0x000fea0003800000 */
.L_x_1388:
        /* <DEDUP_REMOVED lines=11> */
.L_x_1384:
        /* <DEDUP_REMOVED lines=26> */
[----:B------:R-:W-:Y:S02]  /*1e920*/  SHF.R.U32.HI R240, RZ, 0x1d, R238 ;  /* 0x0000001dfff07819 */ /* 0x000fe400000116ee */
[----:B------:R-:W-:Y:S01]  /*1e930*/  LOP3.LUT R64, R239, R242, RZ, 0xfc, !PT ;  /* 0x000000f2ef407212 */ /* 0x000fe200078efcff */
[----:B------:R-:W-:Y:S01]  /*1e940*/  IMAD.SHL.U32 R242, R238, 0x8, RZ ;  /* 0x00000008eef27824 */ /* 0x000fe200078e00ff */
[----:B------:R-:W-:-:S04]  /*1e950*/  LOP3.LUT R65, R65, R245, R67, 0xfe, !PT ;  /* 0x000000f541417212 */ /* 0x000fc800078efe43 */
        /* <DEDUP_REMOVED lines=24> */
.L_x_1263:
[----:B------:R-:W-:Y:S05]  /*1eae0*/  BSYNC B0 ;  /* 0x0000000000007941 */ /* 0x000fea0003800000 */
.L_x_1262:
[----:B0-----:R-:W-:Y:S01]  /*1eaf0*/  FADD.FTZ R64, RZ, R189 ;  /* 0x000000bdff407221 */ /* 0x001fe20000010000 */
[----:B------:R-:W-:Y:S02]  /*1eb00*/  LOP3.LUT P0, RZ, R43, 0x20, RZ, 0xc0, !PT ;  /* 0x000000202bff7812 */ /* 0x000fe4000780c0ff */
[----:B------:R-:W-:Y:S01]  /*1eb10*/  LOP3.LUT P1, RZ, R181, 0xff, RZ, 0xc0, !PT ;  /* 0x000000ffb5ff7812 */ /* 0x000fe2000782c0ff */
[----:B------:R-:W-:Y:S01]  /*1eb20*/  FADD.FTZ R65, R203, R64 ;  /* 0x00000040cb417221 */ /* 0x000fe20000010000 */
[----:B------:R-:W-:Y:S02]  /*1eb30*/  SHF.R.U32.HI R238, RZ, 0x5, R108 ;  /* 0x00000005ffee7819 */ /* 0x000fe4000001166c */
[----:B------:R-:W-:Y:S01]  /*1eb40*/  ISETP.GT.U32.AND P2, PT, R44, 0x1ff, PT ;  /* 0x000001ff2c00780c */ /* 0x000fe20003f44070 */
[----:B------:R-:W-:Y:S01]  /*1eb50*/  FADD.FTZ R64, R204, R65 ;  /* 0x00000041cc407221 */ /* 0x000fe20000010000 */
[----:B------:R-:W-:Y:S02]  /*1eb60*/  LOP3.LUT R238, R238, 0x7fffffc, RZ, 0xc0, !PT ;  /* 0x07fffffceeee7812 */ /* 0x000fe400078ec0ff */
[----:B------:R-:W-:Y:S01]  /*1eb70*/  ISETP.GT.U32.AND P3, PT, R44, 0x27f, PT ;  /* 0x0000027f2c00780c */ /* 0x000fe20003f64070 */
[----:B------:R-:W-:-:S04]  /*1eb80*/  FADD.FTZ R65, R213, R64 ;  /* 0x00000040d5417221 */ /* 0x000fc80000010000 */
[----:B------:R-:W-:Y:S01]  /*1eb90*/  FADD.FTZ R64, R214, R65 ;  /* 0x00000041d6407221 */ /* 0x000fe20000010000 */
[----:B------:R-:W-:Y:S02]  /*1eba0*/  @!P1 IADD3 R238, R238, 0x4, RZ ;  /* 0x00000004eeee9810 */ /* 0x000fe40007ffe0ff */
[----:B------:R-:W-:Y:S01]  /*1ebb0*/  ISETP.GT.U32.AND P1, PT, R44, 0x17f, PT ;  /* 0x0000017f2c00780c */ /* 0x000fe20003f24070 */
[----:B------:R-:W-:-:S04]  /*1ebc0*/  FADD.FTZ R65, R223, R64 ;  /* 0x00000040df417221 */ /* 0x000fc80000010000 */
[----:B------:R-:W-:-:S04]  /*1ebd0*/  FADD.FTZ R64, R224, R65 ;  /* 0x00000041e0407221 */ /* 0x000fc80000010000 */
[----:B------:R-:W-:-:S05]  /*1ebe0*/  FADD.FTZ R64, R233, R64 ;  /* 0x00000040e9407221 */ /* 0x000fca0000010000 */
[----:B------:R-:W-:Y:S02]  /*1ebf0*/  FSEL R64, R64, RZ, P0 ;  /* 0x000000ff40407208 */ /* 0x000fe40000000000 */
[----:B------:R-:W-:-:S03]  /*1ec00*/  ISETP.GT.U32.AND P0, PT, R44, 0xff, PT ;  /* 0x000000ff2c00780c */ /* 0x000fc60003f04070 */
        /* <DEDUP_REMOVED lines=34> */
.L_x_1406:
[----:B-1----:R-:W-:Y:S01]  /*1ee30*/  FADD.FTZ R65, R64, R65 ;  /* 0x0000004140417221 */ /* 0x002fe20000010000 */
[----:B------:R-:W-:Y:S05]  /*1ee40*/  BRA.DIV ~URZ, `(.L_x_1393) ;  /* 0x00001af27f007947 */ /* 0x000fea000b800000 */
[----:B0-----:R-:W0:Y:S01]  /*1ee50*/  SHFL.BFLY PT, R64, R65, 0x2, 0x1f ;  /* 0x0c401f0041407f89 */ /* 0x001e2200000e0000 */
[----:B------:R-:W-:Y:S01]  /*1ee60*/  LOP3.LUT P4, RZ, R43, 0x20, RZ, 0xc0, !PT ;  /* 0x000000202bff7812 */ /* 0x000fe2000788c0ff */
        /* <DEDUP_REMOVED lines=14> */
[----:B------:R-:W-:Y:S02]  /*1ef50*/  FADD.FTZ R67, R205, -R64 ;  /* 0x80000040cd437221 */ /* 0x000fe40000010000 */
[----:B------:R-:W-:-:S04]  /*1ef60*/  FFMA.FTZ R239, R240, R240, R239 ;  /* 0x000000f0f0ef7223 */ /* 0x000fc800000100ef */
[----:B------:R-:W-:Y:S02]  /*1ef70*/  FFMA.FTZ R239, R66, R66, R239 ;  /* 0x0000004242ef7223 */ /* 0x000fe400000100ef */
[----:B------:R-:W-:-:S04]  /*1ef80*/  FADD.FTZ R66, R214, -R64 ;  /* 0x80000040d6427221 */ /* 0x000fc80000010000 */
[----:B------:R-:W-:Y:S02]  /*1ef90*/  FFMA.FTZ R239, R66, R66, R239 ;  /* 0x0000004242ef7223 */ /* 0x000fe400000100ef */
[----:B------:R-:W-:-:S04]  /*1efa0*/  FADD.FTZ R66, R223, -R64 ;  /* 0x80000040df427221 */ /* 0x000fc80000010000 */
[----:B------:R-:W-:Y:S02]  /*1efb0*/  FFMA.FTZ R239, R66, R66, R239 ;  /* 0x0000004242ef7223 */ /* 0x000fe400000100ef */
[----:B------:R-:W-:-:S04]  /*1efc0*/  FADD.FTZ R66, R224, -R64 ;  /* 0x80000040e0427221 */ /* 0x000fc80000010000 */
[----:B------:R-:W-:Y:S02]  /*1efd0*/  FFMA.FTZ R239, R66, R66, R239 ;  /* 0x0000004242ef7223 */ /* 0x000fe400000100ef */
[----:B------:R-:W-:-:S04]  /*1efe0*/  FADD.FTZ R66, R233, -R64 ;  /* 0x80000040e9427221 */ /* 0x000fc80000010000 */
[----:B------:R-:W-:Y:S02]  /*1eff0*/  FFMA.FTZ R239, R66, R66, R239 ;  /* 0x0000004242ef7223 */ /* 0x000fe400000100ef */
[----:B------:R-:W-:-:S03]  /*1f000*/  FADD.FTZ R66, R190, -R64 ;  /* 0x80000040be427221 */ /* 0x000fc60000010000 */
[----:B------:R-:W-:-:S05]  /*1f010*/  FSEL R65, R239, RZ, P4 ;  /* 0x000000ffef417208 */ /* 0x000fca0002000000 */
        /* <DEDUP_REMOVED lines=13> */
[----:B------:R-:W-:Y:S02]  /*1f0f0*/  @P0 FFMA.FTZ R65, R67, R67, R66 ;  /* 0x0000004343410223 */ /* 0x000fe40000010042 */
[--C-:B------:R-:W-:Y:S02]  /*1f100*/  FADD.FTZ R66, R191, -R64.reuse ;  /* 0x80000040bf427221 */ /* 0x100fe40000010000 */
        /* <DEDUP_REMOVED lines=56> */
.L_x_1407:
        /* <DEDUP_REMOVED lines=11> */
[----:B------:R-:W-:Y:S01]  /*1f540*/  @!P0 IMAD.IADD R241, R238, 0x1, R239 ;  /* 0x00000001eef18824 */ /* 0x000fe200078e02ef */
[----:B------:R-:W-:Y:S01]  /*1f550*/  ISETP.NE.AND P1, PT, RZ, UR8, PT ;  /* 0x00000008ff007c0c */ /* 0x000fe2000bf25270 */
[----:B------:R-:W-:Y:S01]  /*1f560*/  IMAD.MOV.U32 R240, RZ, RZ, RZ ;  /* 0x000000fffff07224 */ /* 0x000fe200078e00ff */
[----:B------:R-:W-:Y:S01]  /*1f570*/  LOP3.LUT P2, RZ, R43, 0x20, RZ, 0xc0, !PT ;  /* 0x000000202bff7812 */ /* 0x000fe2000784c0ff */
[----:B------:R-:W-:Y:S01]  /*1f580*/  @!P0 IMAD.MOV.U32 R240, RZ, RZ, R185 ;  /* 0x000000fffff08224 */ /* 0x000fe200078e00b9 */
[----:B------:R-:W-:Y:S03]  /*1f590*/  BSSY B0, `(.L_x_1394) ;  /* 0x0000064000007945 */ /* 0x000fe60003800000 */
[----:B------:R-:W-:Y:S01]  /*1f5a0*/  I2F R247, R240 ;  /* 0x000000f000f77306 */ /* 0x000fe20000201400 */
[----:B------:R-:W0:Y:S04]  /*1f5b0*/  SHFL.DOWN PT, R243, R240, 0x2, 0x1f ;  /* 0x08401f00f0f37f89 */ /* 0x000e2800000e0000 */
[----:B------:R1:W2:Y:S01]  /*1f5c0*/  @!P0 LDS.64 R64, [R241.X8] ;  /* 0x00000000f1408984 */ /* 0x0002a20000008a00 */
[----:B------:R-:W-:Y:S01]  /*1f5d0*/  LOP3.LUT P0, RZ, R67, 0x1f, R108, 0xf8, !PT ;  /* 0x0000001f43ff7812 */ /* 0x000fe2000780f86c */
[----:B0-----:R-:W-:-:S02]  /*1f5e0*/  IMAD.IADD R238, R243, 0x1, R240 ;  /* 0x00000001f3ee7824 */ /* 0x001fc400078e02f0 */
[----:B------:R-:W-:Y:S10]  /*1f5f0*/  I2F R243, R243 ;  /* 0x000000f300f37306 */ /* 0x000ff40000201400 */
[----:B------:R-:W-:Y:S01]  /*1f600*/  @!P0 IMAD.MOV.U32 R67, RZ, RZ, 0x4 ;  /* 0x00000004ff438424 */ /* 0x000fe200078e00ff */
[----:B------:R-:W0:Y:S01]  /*1f610*/  SHFL.DOWN PT, R239, R238, 0x1, 0x1f ;  /* 0x08201f00eeef7f89 */ /* 0x000e2200000e0000 */
[----:B------:R-:W1:Y:S08]  /*1f620*/  I2F R66, R238 ;  /* 0x000000ee00427306 */ /* 0x000e700000201400 */
[----:B-1----:R-:W-:Y:S01]  /*1f630*/  MUFU.RCP R241, R66 ;  /* 0x0000004200f17308 */ /* 0x002fe20000001000 */
[----:B--2---:R-:W1:Y:S01]  /*1f640*/  SHFL.DOWN PT, R245, R64, 0x2, 0x1f ;  /* 0x08401f0040f57f89 */ /* 0x004e6200000e0000 */
[----:B0-----:R-:W-:-:S03]  /*1f650*/  IMAD.IADD R238, R238, 0x1, R239 ;  /* 0x00000001eeee7824 */ /* 0x001fc600078e02ef */
[----:B------:R-:W0:Y:S03]  /*1f660*/  SHFL.DOWN PT, R242, R65, 0x2, 0x1f ;  /* 0x08401f0041f27f89 */ /* 0x000e2600000e0000 */
[----:B------:R-:W-:Y:S08]  /*1f670*/  I2F R239, R239 ;  /* 0x000000ef00ef7306 */ /* 0x000ff00000201400 */
[----:B------:R-:W2:Y:S01]  /*1f680*/  I2F R238, R238 ;  /* 0x000000ee00ee7306 */ /* 0x000ea20000201400 */
[----:B-1----:R-:W-:-:S02]  /*1f690*/  FADD.FTZ R244, -R245, R64 ;  /* 0x00000040f5f47221 */ /* 0x002fc40000010100 */
[----:B------:R-:W-:Y:S02]  /*1f6a0*/  FMUL.FTZ R245, R245, R243 ;  /* 0x000000f3f5f57220 */ /* 0x000fe40000410000 */
[----:B------:R-:W-:-:S03]  /*1f6b0*/  FMUL.FTZ R244, R244, R244 ;  /* 0x000000f4f4f47220 */ /* 0x000fc60000410000 */
[----:B--2---:R-:W1:Y:S01]  /*1f6c0*/  MUFU.RCP R240, R238 ;  /* 0x000000ee00f07308 */ /* 0x004e620000001000 */
[----:B------:R-:W-:Y:S02]  /*1f6d0*/  FFMA.FTZ R64, R247, R64, R245 ;  /* 0x00000040f7407223 */ /* 0x000fe400000100f5 */
[----:B------:R-:W-:Y:S02]  /*1f6e0*/  FMUL.FTZ R244, R244, R247 ;  /* 0x000000f7f4f47220 */ /* 0x000fe40000410000 */
[----:B0-----:R-:W-:Y:S02]  /*1f6f0*/  FADD.FTZ R242, R242, R65 ;  /* 0x00000041f2f27221 */ /* 0x001fe40000010000 */
[----:B------:R-:W-:Y:S02]  /*1f700*/  FMUL.FTZ R244, R244, R243 ;  /* 0x000000f3f4f47220 */ /* 0x000fe40000410000 */
[C---:B------:R-:W-:Y:S02]  /*1f710*/  FMUL.FTZ R243, R241.reuse, R64 ;  /* 0x00000040f1f37220 */ /* 0x040fe40000410000 */
[----:B------:R-:W-:-:S03]  /*1f720*/  FFMA.FTZ R242, R241, R244, R242 ;  /* 0x000000f4f1f27223 */ /* 0x000fc600000100f2 */
[----:B------:R-:W0:Y:S04]  /*1f730*/  SHFL.DOWN PT, R64, R243, 0x1, 0x1f ;  /* 0x08201f00f3407f89 */ /* 0x000e2800000e0000 */
[----:B------:R-:W2:Y:S01]  /*1f740*/  SHFL.DOWN PT, R65, R242, 0x1, 0x1f ;  /* 0x08201f00f2417f89 */ /* 0x000ea200000e0000 */
[----:B0-----:R-:W-:Y:S02]  /*1f750*/  FADD.FTZ R241, R243, -R64 ;  /* 0x80000040f3f17221 */ /* 0x001fe40000010000 */
[----:B------:R-:W-:Y:S02]  /*1f760*/  FMUL.FTZ R64, R64, R239 ;  /* 0x000000ef40407220 */ /* 0x000fe40000410000 */
[----:B------:R-:W-:Y:S02]  /*1f770*/  FMUL.FTZ R241, R241, R241 ;  /* 0x000000f1f1f17220 */ /* 0x000fe40000410000 */
[----:B------:R-:W-:-:S02]  /*1f780*/  FFMA.FTZ R245, R66, R243, R64 ;  /* 0x000000f342f57223 */ /* 0x000fc40000010040 */
[----:B------:R-:W-:Y:S02]  /*1f790*/  FMUL.FTZ R241, R66, R241 ;  /* 0x000000f142f17220 */ /* 0x000fe40000410000 */
[----:B-1----:R-:W-:Y:S02]  /*1f7a0*/  FMUL.FTZ R245, R240, R245 ;  /* 0x000000f5f0f57220 */ /* 0x002fe40000410000 */
[----:B------:R-:W-:Y:S02]  /*1f7b0*/  FMUL.FTZ R241, R241, R239 ;  /* 0x000000eff1f17220 */ /* 0x000fe40000410000 */
[----:B--2---:R-:W-:Y:S02]  /*1f7c0*/  FADD.FTZ R65, R242, R65 ;  /* 0x00000041f2417221 */ /* 0x004fe40000010000 */
[----:B------:R-:W0:Y:S01]  /*1f7d0*/  SHFL.IDX PT, R245, R245, RZ, 0x1f ;  /* 0x00001ffff5f57589 */ /* 0x000e2200000e0000 */
[----:B------:R-:W-:Y:S02]  /*1f7e0*/  IMAD.MOV.U32 R64, RZ, RZ, c[0x0][0x1e0] ;  /* 0x00007800ff407624 */ /* 0x000fe400078e00ff */
[----:B------:R-:W-:-:S06]  /*1f7f0*/  FFMA.FTZ R65, R240, R241, R65 ;  /* 0x000000f1f0417223 */ /* 0x000fcc0000010041 */
[----:B------:R-:W1:Y:S01]  /*1f800*/  SHFL.IDX PT, R65, R65, RZ, 0x1f ;  /* 0x00001fff41417589 */ /* 0x000e6200000e0000 */
[----:B0-----:R-:W-:-:S05]  /*1f810*/  FMUL.FTZ R66, R245, R245 ;  /* 0x000000f5f5427220 */ /* 0x001fca0000410000 */
[----:B------:R-:W-:Y:S02]  /*1f820*/  FSEL R239, R66, RZ, P1 ;  /* 0x000000ff42ef7208 */ /* 0x000fe40000800000 */
[----:B------:R-:W-:Y:S01]  /*1f830*/  FSEL R66, R245, RZ, !P1 ;  /* 0x000000fff5427208 */ /* 0x000fe20004800000 */
[----:B-1----:R-:W-:-:S03]  /*1f840*/  FFMA.FTZ R64, R65, R64, c[0x0][0x228] ;  /* 0x00008a0041407623 */ /* 0x002fc60000010040 */
[----:B------:R0:W1:Y:S01]  /*1f850*/  R2UR UR28, R66 ;  /* 0x00000000421c73c2 */ /* 0x00006200000e0000 */
[----:B------:R-:W-:Y:S02]  /*1f860*/  FADD.FTZ R239, R64, R239 ;  /* 0x000000ef40ef7221 */ /* 0x000fe40000010000 */
[----:B------:R-:W-:-:S04]  /*1f870*/  @!P0 IMAD.WIDE R64, R42, R67, c[0x0][0x1a0] ;  /* 0x000068002a408625 */ /* 0x000fc800078e0243 */
[----:B------:R-:W2:Y:S01]  /*1f880*/  MUFU.RSQ R239, R239 ;  /* 0x000000ef00ef7308 */ /* 0x000ea20000001400 */
[----:B------:R3:W-:Y:S02]  /*1f890*/  @!P0 STG.E [R64.64], R245 ;  /* 0x000000f540008986 */ /* 0x0007e4000c101906 */
[----:B---3--:R-:W-:Y:S01]  /*1f8a0*/  @!P0 IMAD.WIDE R64, R42, R67, c[0x0][0x1a8] ;  /* 0x00006a002a408625 */ /* 0x008fe200078e0243 */
[----:B--2---:R-:W2:Y:S03]  /*1f8b0*/  R2UR UR27, R239 ;  /* 0x00000000ef1b73c2 */ /* 0x004ea600000e0000 */
[----:B--2---:R-:W-:-:S05]  /*1f8c0*/  IMAD.U32 R67, RZ, RZ, UR27 ;  /* 0x0000001bff437e24 */ /* 0x004fca000f8e00ff */
[----:B------:R0:W-:Y:S01]  /*1f8d0*/  @!P0 STG.E [R64.64], R67 ;  /* 0x0000004340008986 */ /* 0x0001e2000c101906 */
[----:B------:R-:W-:Y:S05]  /*1f8e0*/  @!P2 BRA `(.L_x_1395) ;  /* 0x000002e00000a947 */ /* 0x000fea0003800000 */
[----:B-1----:R-:W-:Y:S02]  /*1f8f0*/  FADD.FTZ R240, R189, -UR28 ;  /* 0x8000001cbdf07e21 */ /* 0x002fe40008010000 */
[----:B------:R-:W-:Y:S02]  /*1f900*/  FADD.FTZ R243, R203, -UR28 ;  /* 0x8000001ccbf37e21 */ /* 0x000fe40008010000 */
[----:B------:R-:W-:Y:S02]  /*1f910*/  FADD.FTZ R242, R204, -UR28 ;  /* 0x8000001cccf27e21 */ /* 0x000fe40008010000 */
[----:B------:R-:W-:Y:S02]  /*1f920*/  FADD.FTZ R245, R213, -UR28 ;  /* 0x8000001cd5f57e21 */ /* 0x000fe40008010000 */
[----:B------:R-:W-:Y:S02]  /*1f930*/  FMUL.FTZ R240, R240, UR27 ;  /* 0x0000001bf0f07c20 */ /* 0x000fe40008410000 */
[----:B------:R-:W-:-:S02]  /*1f940*/  FMUL.FTZ R243, R243, UR27 ;  /* 0x0000001bf3f37c20 */ /* 0x000fc40008410000 */
[----:B------:R-:W-:Y:S02]  /*1f950*/  FMUL.FTZ R242, R242, UR27 ;  /* 0x0000001bf2f27c20 */ /* 0x000fe40008410000 */
[----:B------:R-:W-:Y:S02]  /*1f960*/  FMUL.FTZ R245, R245, UR27 ;  /* 0x0000001bf5f57c20 */ /* 0x000fe40008410000 */
[----:B------:R-:W-:Y:S02]  /*1f970*/  FADD.FTZ R244, R214, -UR28 ;  /* 0x8000001cd6f47e21 */ /* 0x000fe40008010000 */
[----:B------:R-:W-:Y:S02]  /*1f980*/  FADD.FTZ R247, R223, -UR28 ;  /* 0x8000001cdff77e21 */ /* 0x000fe40008010000 */
[----:B0-----:R-:W-:Y:S02]  /*1f990*/  FFMA.FTZ R64, R41, R240, R33 ;  /* 0x000000f029407223 */ /* 0x001fe40000010021 */
[----:B------:R-:W-:-:S02]  /*1f9a0*/  FFMA.FTZ R65, R40, R243, R32 ;  /* 0x000000f328417223 */ /* 0x000fc40000010020 */
[----:B------:R-:W-:Y:S02]  /*1f9b0*/  FFMA.FTZ R66, R39, R242, R31 ;  /* 0x000000f227427223 */ /* 0x000fe4000001001f */
[----:B------:R-:W-:Y:S01]  /*1f9c0*/  FFMA.FTZ R67, R38, R245, R30 ;  /* 0x000000f526437223 */ /* 0x000fe2000001001e */
[----:B------:R-:W-:Y:S01]  /*1f9d0*/  F2FP.BF16.PACK_AB R64, R65, R64 ;  /* 0x000000404140723e */ /* 0x000fe200000010ff */
[----:B------:R-:W-:Y:S02]  /*1f9e0*/  FMUL.FTZ R244, R244, UR27 ;  /* 0x0000001bf4f47c20 */ /* 0x000fe40008410000 */
[----:B------:R-:W-:Y:S01]  /*1f9f0*/  FMUL.FTZ R247, R247, UR27 ;  /* 0x0000001bf7f77c20 */ /* 0x000fe20008410000 */
[----:B------:R-:W-:Y:S01]  /*1fa00*/  F2FP.BF16.PACK_AB R65, R67, R66 ;  /* 0x000000424341723e */ /* 0x000fe200000010ff */
[----:B------:R-:W-:Y:S02]  /*1fa10*/  FADD.FTZ R246, R224, -UR28 ;  /* 0x8000001ce0f67e21 */ /* 0x000fe40008010000 */
[----:B------:R-:W-:-:S02]  /*1fa20*/  FADD.FTZ R249, R233, -UR28 ;  /* 0x8000001ce9f97e21 */ /* 0x000fc40008010000 */
[----:B------:R-:W-:Y:S02]  /*1fa30*/  FFMA.FTZ R66, R37, R244, R29 ;  /* 0x000000f425427223 */ /* 0x000fe4000001001d */
[----:B------:R-:W-:Y:S02]  /*1fa40*/  FFMA.FTZ R67, R36, R247, R28 ;  /* 0x000000f724437223 */ /* 0x000fe4000001001c */
[----:B------:R-:W-:Y:S02]  /*1fa50*/  FMUL.FTZ R246, R246, UR27 ;  /* 0x0000001bf6f67c20 */ /* 0x000fe40008410000 */
[----:B------:R-:W-:Y:S01]  /*1fa60*/  FMUL.FTZ R249, R249, UR27 ;  /* 0x0000001bf9f97c20 */ /* 0x000fe20008410000 */
[----:B------:R-:W-:Y:S01]  /*1fa70*/  F2FP.BF16.PACK_AB R66, R67, R66 ;  /* 0x000000424342723e */ /* 0x000fe200000010ff */
[----:B------:R-:W-:Y:S02]  /*1fa80*/  FFMA.FTZ R67, R35, R246, R27 ;  /* 0x000000f623437223 */ /* 0x000fe4000001001b */
[----:B------:R-:W-:-:S02]  /*1fa90*/  FFMA.FTZ R238, R34, R249, R26 ;  /* 0x000000f922ee7223 */ /* 0x000fc4000001001a */
[----:B------:R-:W-:Y:S02]  /*1faa0*/  IMAD.MOV.U32 R241, RZ, RZ, 0x10 ;  /* 0x00000010fff17424 */ /* 0x000fe400078e00ff */
[----:B------:R-:W-:Y:S01]  /*1fab0*/  FFMA.FTZ R246, R19, R246, R11 ;  /* 0x000000f613f67223 */ /* 0x000fe2000001000b */
[----:B------:R-:W-:Y:S01]  /*1fac0*/  F2FP.BF16.PACK_AB R67, R238, R67 ;  /* 0x00000043ee43723e */ /* 0x000fe200000010ff */
[----:B------:R-:W-:-:S04]  /*1fad0*/  IMAD.WIDE.U32 R238, R202, R241, c[0x0][0x208] ;  /* 0x00008200caee7625 */ /* 0x000fc800078e00f1 */
[----:B------:R-:W-:Y:S01]  /*1fae0*/  FFMA.FTZ R249, R18, R249, R10 ;  /* 0x000000f912f97223 */ /* 0x000fe2000001000a */
[----:B------:R0:W-:Y:S01]  /*1faf0*/  STG.E.128 [R238.64], R64 ;  /* 0x00000040ee007986 */ /* 0x0001e2000c101d06 */
[----:B------:R-:W-:Y:S02]  /*1fb00*/  FFMA.FTZ R240, R25, R240, R17 ;  /* 0x000000f019f07223 */ /* 0x000fe40000010011 */
[----:B------:R-:W-:Y:S02]  /*1fb10*/  FFMA.FTZ R242, R23, R242, R15 ;  /* 0x000000f217f27223 */ /* 0x000fe4000001000f */
[----:B------:R-:W-:Y:S02]  /*1fb20*/  FFMA.FTZ R244, R21, R244, R13 ;  /* 0x000000f415f47223 */ /* 0x000fe4000001000d */
[----:B------:R-:W-:Y:S02]  /*1fb30*/  FFMA.FTZ R247, R20, R247, R12 ;  /* 0x000000f714f77223 */ /* 0x000fe4000001000c */
[----:B------:R-:W-:-:S02]  /*1fb40*/  FFMA.FTZ R245, R22, R245, R14 ;  /* 0x000000f516f57223 */ /* 0x000fc4000001000e */
[----:B------:R-:W-:Y:S01]  /*1fb50*/  FFMA.FTZ R243, R24, R243, R16 ;  /* 0x000000f318f37223 */ /* 0x000fe20000010010 */
[----:B0-----:R-:W-:Y:S01]  /*1fb60*/  F2FP.BF16.PACK_AB R67, R249, R246 ;  /* 0x000000f6f943723e */ /* 0x001fe200000010ff */
[C---:B------:R-:W-:Y:S01]  /*1fb70*/  IMAD.WIDE.U32 R238, R202.reuse, R241, c[0x0][0x210] ;  /* 0x00008400caee7625 */ /* 0x040fe200078e00f1 */
[----:B------:R-:W-:Y:S02]  /*1fb80*/  F2FP.BF16.PACK_AB R66, R247, R244 ;  /* 0x000000f4f742723e */ /* 0x000fe400000010ff */
[----:B------:R-:W-:Y:S02]  /*1fb90*/  F2FP.BF16.PACK_AB R65, R245, R242 ;  /* 0x000000f2f541723e */ /* 0x000fe400000010ff */
[----:B------:R-:W-:Y:S02]  /*1fba0*/  F2FP.BF16.PACK_AB R64, R243, R240 ;  /* 0x000000f0f340723e */ /* 0x000fe400000010ff */
[----:B------:R-:W-:-:S03]  /*1fbb0*/  IADD3 R202, R202, 0x80, RZ ;  /* 0x00000080caca7810 */ /* 0x000fc60007ffe0ff */
[----:B------:R0:W-:Y:S04]  /*1fbc0*/  STG.E.128 [R238.64], R64 ;  /* 0x00000040ee007986 */ /* 0x0001e8000c101d06 */
.L_x_1395:
[----:B-1----:R-:W-:Y:S05]  /*1fbd0*/  BSYNC B0 ;  /* 0x0000000000007941 */ /* 0x002fea0003800000 */
.L_x_1394:
[----:B------:R-:W-:Y:S01]  /*1fbe0*/  LOP3.LUT P0, RZ, R43, 0x200, RZ, 0xc0, !PT ;  /* 0x000002002bff7812 */ /* 0x000fe2000780c0ff */
[----:B------:R-:W-:-:S12]  /*1fbf0*/  BSSY B0, `(.L_x_1396) ;  /* 0x0000030000007945 */ /* 0x000fd80003800000 */
[----:B------:R-:W-:Y:S05]  /*1fc00*/  @!P0 BRA `(.L_x_1397) ;  /* 0x000002e000008947 */ /* 0x000fea0003800000 */
[----:B------:R-:W-:Y:S02]  /*1fc10*/  FADD.FTZ R240, R190, -UR28 ;  /* 0x8000001cbef07e21 */ /* 0x000fe40008010000 */
        /* <DEDUP_REMOVED lines=34> */
[----:B------:R-:W-:Y:S01]  /*1fe40*/  FFMA.FTZ R246, R57, R246, R119 ;  /* 0x000000f639f67223 */ /* 0x000fe20000010077 */
[----:B0-----:R-:W-:Y:S01]  /*1fe50*/  F2FP.BF16.PACK_AB R67, R247, R248 ;  /* 0x000000f8f743723e */ /* 0x001fe200000010ff */
[----:B------:R-:W-:Y:S02]  /*1fe60*/  FFMA.FTZ R247, R115, R245, R122 ;  /* 0x000000f573f77223 */ /* 0x000fe4000001007a */
[----:B------:R-:W-:-:S02]  /*1fe70*/  FFMA.FTZ R245, R114, R243, R120 ;  /* 0x000000f372f57223 */ /* 0x000fc40000010078 */
[----:B------:R-:W-:Y:S01]  /*1fe80*/  FFMA.FTZ R243, R113, R242, R118 ;  /* 0x000000f271f37223 */ /* 0x000fe20000010076 */
[----:B------:R-:W-:Y:S01]  /*1fe90*/  F2FP.BF16.PACK_AB R66, R247, R246 ;  /* 0x000000f6f742723e */ /* 0x000fe200000010ff */
[C---:B------:R-:W-:Y:S01]  /*1fea0*/  IMAD.WIDE.U32 R238, R202.reuse, R241, c[0x0][0x210] ;  /* 0x00008400caee7625 */ /* 0x040fe200078e00f1 */
[----:B------:R-:W-:Y:S02]  /*1feb0*/  F2FP.BF16.PACK_AB R65, R245, R244 ;  /* 0x000000f4f541723e */ /* 0x000fe400000010ff */
[----:B------:R-:W-:Y:S02]  /*1fec0*/  F2FP.BF16.PACK_AB R64, R243, R240 ;  /* 0x000000f0f340723e */ /* 0x000fe400000010ff */
[----:B------:R-:W-:-:S03]  /*1fed0*/  IADD3 R202, R202, 0x80, RZ ;  /* 0x00000080caca7810 */ /* 0x000fc60007ffe0ff */
[----:B------:R0:W-:Y:S04]  /*1fee0*/  STG.E.128 [R238.64], R64 ;  /* 0x00000040ee007986 */ /* 0x0001e8000c101d06 */
.L_x_1397:
[----:B------:R-:W-:Y:S05]  /*1fef0*/  BSYNC B0 ;  /* 0x0000000000007941 */ /* 0x000fea0003800000 */
.L_x_1396:
        /* <DEDUP_REMOVED lines=40> */
[----:B------:R-:W-:Y:S01]  /*20180*/  FFMA.FTZ R243, R137, R242, R142 ;  /* 0x000000f289f37223 */ /* 0x000fe2000001008e */
[----:B0-----:R-:W-:Y:S01]  /*20190*/  F2FP.BF16.PACK_AB R67, R250, R247 ;  /* 0x000000f7fa43723e */ /* 0x001fe200000010ff */
[----:B------:R-:W-:Y:S01]  /*201a0*/  FFMA.FTZ R247, R139, R246, R146 ;  /* 0x000000f68bf77223 */ /* 0x000fe20000010092 */
[----:B------:R-:W-:Y:S01]  /*201b0*/  F2FP.BF16.PACK_AB R65, R245, R244 ;  /* 0x000000f4f541723e */ /* 0x000fe200000010ff */
[----:B------:R-:W-:Y:S01]  /*201c0*/  IMAD.WIDE.U32 R238, R202, R241, c[0x0][0x210] ;  /* 0x00008400caee7625 */ /* 0x000fe200078e00f1 */
[----:B------:R-:W-:-:S02]  /*201d0*/  F2FP.BF16.PACK_AB R64, R243, R240 ;  /* 0x000000f0f340723e */ /* 0x000fc400000010ff */
[----:B------:R-:W-:Y:S02]  /*201e0*/  F2FP.BF16.PACK_AB R66, R247, R248 ;  /* 0x000000f8f742723e */ /* 0x000fe400000010ff */
[----:B------:R-:W-:-:S03]  /*201f0*/  IADD3 R202, R202, 0x80, RZ ;  /* 0x00000080caca7810 */ /* 0x000fc60007ffe0ff */
[----:B------:R0:W-:Y:S04]  /*20200*/  STG.E.128 [R238.64], R64 ;  /* 0x00000040ee007986 */ /* 0x0001e8000c101d06 */
.L_x_1399:
[----:B------:R-:W-:Y:S05]  /*20210*/  BSYNC B0 ;  /* 0x0000000000007941 */ /* 0x000fea0003800000 */
.L_x_1398:
        /* <DEDUP_REMOVED lines=33> */
[----:B------:R-:W-:Y:S02]  /*20430*/  FFMA.FTZ R247, R159, R244, R163 ;  /* 0x000000f49ff77223 */ /* 0x000fe400000100a3 */
        /* <DEDUP_REMOVED lines=9> */
[----:B------:R-:W-:Y:S01]  /*204d0*/  IMAD.WIDE.U32 R238, R202, R241, c[0x0][0x210] ;  /* 0x00008400caee7625 */ /* 0x000fe200078e00f1 */
[----:B------:R-:W-:-:S02]  /*204e0*/  F2FP.BF16.PACK_AB R66, R247, R246 ;  /* 0x000000f6f742723e */ /* 0x000fc400000010ff */
[----:B------:R-:W-:Y:S02]  /*204f0*/  F2FP.BF16.PACK_AB R65, R244, R245 ;  /* 0x000000f5f441723e */ /* 0x000fe400000010ff */
[----:B------:R-:W-:Y:S02]  /*20500*/  F2FP.BF16.PACK_AB R64, R243, R240 ;  /* 0x000000f0f340723e */ /* 0x000fe400000010ff */
[----:B------:R-:W-:-:S03]  /*20510*/  IADD3 R202, R202, 0x80, RZ ;  /* 0x00000080caca7810 */ /* 0x000fc60007ffe0ff */
[----:B------:R0:W-:Y:S04]  /*20520*/  STG.E.128 [R238.64], R64 ;  /* 0x00000040ee007986 */ /* 0x0001e8000c101d06 */
.L_x_1401:
[----:B------:R-:W-:Y:S05]  /*20530*/  BSYNC B0 ;  /* 0x0000000000007941 */ /* 0x000fea0003800000 */
.L_x_1400:
        /* <DEDUP_REMOVED lines=46> */
[----:B------:R-:W-:-:S05]  /*20820*/  F2FP.BF16.PACK_AB R64, R243, R240 ;  /* 0x000000f0f340723e */ /* 0x000fca00000010ff */
[----:B------:R0:W-:Y:S02]  /*20830*/  STG.E.128 [R238.64], R64 ;  /* 0x00000040ee007986 */ /* 0x0001e4000c101d06 */
.L_x_1403:
[----:B------:R-:W-:Y:S05]  /*20840*/  BSYNC B0 ;  /* 0x0000000000007941 */ /* 0x000fea0003800000 */
.L_x_1402:
[----:B------:R-:W-:Y:S02]  /*20850*/  IADD3 R42, R42, c[0x0][0x160], RZ ;  /* 0x000058002a2a7a10 */ /* 0x000fe40007ffe0ff */
[----:B------:R-:W-:Y:S02]  /*20860*/  LOP3.LUT P1, RZ, R181, 0xff, RZ, 0xc0, !PT ;  /* 0x000000ffb5ff7812 */ /* 0x000fe4000782c0ff */
[----:B------:R-:W-:Y:S02]  /*20870*/  ISETP.GE.AND P0, PT, R42, c[0x0][0x164], PT ;  /* 0x000059002a007a0c */ /* 0x000fe40003f06270 */
[----:B------:R-:W-:-:S11]  /*20880*/  SEL R181, RZ, 0x1, P1 ;  /* 0x00000001ffb57807 */ /* 0x000fd60000800000 */
[----:B0-----:R-:W-:Y:S01]  /*20890*/  @P0 CALL.REL.NOINC `(.L_x_1404) ;  /* 0x0000001000000944 */ /* 0x001fe20003c00000 */
[----:B------:R-:W-:Y:S05]  /*208a0*/  BRA `(.L_x_1405) ;  /* 0xfffe119000007947 */ /* 0x000fea000383ffff */
.L_x_1404:
[----:B------:R-:W-:Y:S05]  /*208b0*/  EXIT ;  /* 0x000000000000794d */ /* 0x000fea0003800000 */
.L_x_1392:
[----:B------:R-:W-:Y:S01]  /*208c0*/  IMAD.MOV.U32 R65, RZ, RZ, R64 ;  /* 0x000000ffff417224 */ /* 0x000fe200078e0040 */
[----:B------:R-:W-:Y:S01]  /*208d0*/  MOV R66, 0x20920 ;  /* 0x0002092000427802 */ /* 0x000fe20000000f00 */
[----:B------:R-:W-:Y:S02]  /*208e0*/  IMAD.MOV.U32 R242, RZ, RZ, 0x1 ;  /* 0x00000001fff27424 */ /* 0x000fe400078e00ff */
[----:B------:R-:W-:Y:S02]  /*208f0*/  IMAD.MOV.U32 R240, RZ, RZ, 0x1f ;  /* 0x0000001ffff07424 */ /* 0x000fe400078e00ff */
[----:B------:R-:W-:Y:S02]  /*20900*/  IMAD.MOV.U32 R241, RZ, RZ, -0x1 ;  /* 0xfffffffffff17424 */ /* 0x000fe400078e00ff */
[----:B------:R-:W-:Y:S05]  /*20910*/  CALL.REL.NOINC `($__internal_4_$__cuda_sm70_shflsync_bfly_p) ;  /* 0x000008c000007944 */ /* 0x000fea0003c00000 */
[----:B01----:R-:W-:Y:S01]  /*20920*/  IMAD.MOV.U32 R65, RZ, RZ, R242 ;  /* 0x000000ffff417224 */ /* 0x003fe200078e00f2 */
[----:B------:R-:W-:Y:S05]  /*20930*/  BRA `(.L_x_1406) ;  /* 0xffffe4f000007947 */ /* 0x000fea000383ffff */
.L_x_1393:
[----:B------:R-:W-:Y:S01]  /*20940*/  IMAD.MOV.U32 R242, RZ, RZ, 0x2 ;  /* 0x00000002fff27424 */ /* 0x000fe200078e00ff */
[----:B------:R-:W-:Y:S01]  /*20950*/  MOV R66, 0x20990 ;  /* 0x0002099000427802 */ /* 0x000fe20000000f00 */
[----:B------:R-:W-:Y:S02]  /*20960*/  IMAD.MOV.U32 R240, RZ, RZ, 0x1f ;  /* 0x0000001ffff07424 */ /* 0x000fe400078e00ff */
[----:B------:R-:W-:-:S02]  /*20970*/  IMAD.MOV.U32 R241, RZ, RZ, -0x1 ;  /* 0xfffffffffff17424 */ /* 0x000fc400078e00ff */
[----:B0-----:R-:W-:Y:S05]  /*20980*/  CALL.REL.NOINC `($__internal_4_$__cuda_sm70_shflsync_bfly_p) ;  /* 0x0000085000007944 */ /* 0x001fea0003c00000 */
[----:B01----:R-:W-:Y:S01]  /*20990*/  FADD.FTZ R65, R65, R242 ;  /* 0x000000f241417221 */ /* 0x003fe20000010000 */
[----:B------:R-:W-:Y:S01]  /*209a0*/  MOV R66, 0x209f0 ;  /* 0x000209f000427802 */ /* 0x000fe20000000f00 */
[----:B------:R-:W-:-:S02]  /*209b0*/  IMAD.MOV.U32 R242, RZ, RZ, 0x4 ;  /* 0x00000004fff27424 */ /* 0x000fc400078e00ff */
[----:B------:R-:W-:Y:S02]  /*209c0*/  IMAD.MOV.U32 R240, RZ, RZ, 0x1f ;  /* 0x0000001ffff07424 */ /* 0x000fe400078e00ff */
[----:B------:R-:W-:Y:S02]  /*209d0*/  IMAD.MOV.U32 R241, RZ, RZ, -0x1 ;  /* 0xfffffffffff17424 */ /* 0x000fe400078e00ff */
[----:B------:R-:W-:Y:S05]  /*209e0*/  CALL.REL.NOINC `($__internal_4_$__cuda_sm70_shflsync_bfly_p) ;  /* 0x000007f000007944 */ /* 0x000fea0003c00000 */
[----:B01----:R-:W-:Y:S01]  /*209f0*/  FADD.FTZ R65, R65, R242 ;  /* 0x000000f241417221 */ /* 0x003fe20000010000 */
[----:B------:R-:W-:Y:S01]  /*20a00*/  MOV R66, 0x20a50 ;  /* 0x00020a5000427802 */ /* 0x000fe20000000f00 */
[----:B------:R-:W-:Y:S02]  /*20a10*/  IMAD.MOV.U32 R242, RZ, RZ, 0x8 ;  /* 0x00000008fff27424 */ /* 0x000fe400078e00ff */
[----:B------:R-:W-:Y:S02]  /*20a20*/  IMAD.MOV.U32 R240, RZ, RZ, 0x1f ;  /* 0x0000001ffff07424 */ /* 0x000fe400078e00ff */
[----:B------:R-:W-:Y:S02]  /*20a30*/  IMAD.MOV.U32 R241, RZ, RZ, -0x1 ;  /* 0xfffffffffff17424 */ /* 0x000fe400078e00ff */
[----:B------:R-:W-:Y:S05]  /*20a40*/  CALL.REL.NOINC `($__internal_4_$__cuda_sm70_shflsync_bfly_p) ;  /* 0x0000079000007944 */ /* 0x000fea0003c00000 */
[----:B01----:R-:W-:Y:S01]  /*20a50*/  FADD.FTZ R65, R65, R242 ;  /* 0x000000f241417221 */ /* 0x003fe20000010000 */
[----:B------:R-:W-:Y:S01]  /*20a60*/  MOV R66, 0x20ab0 ;  /* 0x00020ab000427802 */ /* 0x000fe20000000f00 */
[----:B------:R-:W-:-:S02]  /*20a70*/  IMAD.MOV.U32 R242, RZ, RZ, 0x10 ;  /* 0x00000010fff27424 */ /* 0x000fc400078e00ff */
[----:B------:R-:W-:Y:S02]  /*20a80*/  IMAD.MOV.U32 R240, RZ, RZ, 0x1f ;  /* 0x0000001ffff07424 */ /* 0x000fe400078e00ff */
[----:B------:R-:W-:Y:S02]  /*20a90*/  IMAD.MOV.U32 R241, RZ, RZ, -0x1 ;  /* 0xfffffffffff17424 */ /* 0x000fe400078e00ff */
[----:B------:R-:W-:Y:S05]  /*20aa0*/  CALL.REL.NOINC `($__internal_4_$__cuda_sm70_shflsync_bfly_p) ;  /* 0x0000073000007944 */ /* 0x000fea0003c00000 */
[----:B-1----:R-:W-:Y:S01]  /*20ab0*/  FADD.FTZ R64, R65, R242 ;  /* 0x000000f241407221 */ /* 0x002fe20000010000 */
[----:B------:R-:W-:Y:S01]  /*20ac0*/  LOP3.LUT P4, RZ, R43, 0x20, RZ, 0xc0, !PT ;  /* 0x000000202bff7812 */ /* 0x000fe2000788c0ff */
[----:B------:R-:W-:Y:S02]  /*20ad0*/  IMAD.MOV.U32 R242, RZ, RZ, 0x1 ;  /* 0x00000001fff27424 */ /* 0x000fe400078e00ff */
[----:B------:R-:W-:Y:S02]  /*20ae0*/  FMUL.FTZ R64, R179, R64 ;  /* 0x00000040b3407220 */ /* 0x000fe40000410000 */
[----:B0-----:R-:W-:Y:S02]  /*20af0*/  IMAD.MOV.U32 R240, RZ, RZ, 0x1f ;  /* 0x0000001ffff07424 */ /* 0x001fe400078e00ff */
[----:B------:R-:W-:-:S02]  /*20b00*/  FADD.FTZ R65, R189, -R64 ;  /* 0x80000040bd417221 */ /* 0x000fc40000010000 */
[--C-:B------:R-:W-:Y:S02]  /*20b10*/  FADD.FTZ R66, R203, -R64.reuse ;  /* 0x80000040cb427221 */ /* 0x100fe40000010000 */
[----:B------:R-:W-:Y:S02]  /*20b20*/  FFMA.FTZ R65, R65, R65, RZ ;  /* 0x0000004141417223 */ /* 0x000fe400000100ff */
[--C-:B------:R-:W-:Y:S02]  /*20b30*/  FADD.FTZ R67, R205, -R64.reuse ;  /* 0x80000040cd437221 */ /* 0x100fe40000010000 */
[----:B------:R-:W-:Y:S02]  /*20b40*/  FFMA.FTZ R65, R66, R66, R65 ;  /* 0x0000004242417223 */ /* 0x000fe40000010041 */
[----:B------:R-:W-:Y:S02]  /*20b50*/  FADD.FTZ R66, R204, -R64 ;  /* 0x80000040cc427221 */ /* 0x000fe40000010000 */
[----:B------:R-:W-:-:S02]  /*20b60*/  IMAD.MOV.U32 R241, RZ, RZ, -0x1 ;  /* 0xfffffffffff17424 */ /* 0x000fc400078e00ff */
        /* <DEDUP_REMOVED lines=74> */
[----:B------:R-:W-:Y:S01]  /*21010*/  @P3 FFMA.FTZ R65, R67, R67, R66 ;  /* 0x0000004343413223 */ /* 0x000fe20000010042 */
[----:B------:R-:W-:Y:S02]  /*21020*/  MOV R66, 0x21040 ;  /* 0x0002104000427802 */ /* 0x000fe40000000f00 */
        /* <DEDUP_REMOVED lines=9> */
[----:B------:R-:W-:Y:S02]  /*210c0*/  IMAD.MOV.U32 R242, RZ, RZ, 0x4 ;  /* 0x00000004fff27424 */ /* 0x000fe400078e00ff */
[----:B------:R-:W-:-:S02]  /*210d0*/  IMAD.MOV.U32 R240, RZ, RZ, 0x1f ;  /* 0x0000001ffff07424 */ /* 0x000fc400078e00ff */
        /* <DEDUP_REMOVED lines=8> */
[----:B-1----:R-:W-:Y:S01]  /*21160*/  FADD.FTZ R239, R65, R242 ;  /* 0x000000f241ef7221 */ /* 0x002fe20000010000 */
[----:B------:R-:W-:Y:S01]  /*21170*/  MOV R66, 0x211d0 ;  /* 0x000211d000427802 */ /* 0x000fe20000000f00 */
[----:B------:R-:W-:Y:S02]  /*21180*/  IMAD.MOV.U32 R242, RZ, RZ, 0x10 ;  /* 0x00000010fff27424 */ /* 0x000fe400078e00ff */
[----:B0-----:R-:W-:-:S02]  /*21190*/  IMAD.MOV.U32 R240, RZ, RZ, 0x1f ;  /* 0x0000001ffff07424 */ /* 0x001fc400078e00ff */
[----:B------:R-:W-:Y:S02]  /*211a0*/  IMAD.MOV.U32 R241, RZ, RZ, -0x1 ;  /* 0xfffffffffff17424 */ /* 0x000fe400078e00ff */
[----:B------:R-:W-:Y:S02]  /*211b0*/  IMAD.MOV.U32 R65, RZ, RZ, R239 ;  /* 0x000000ffff417224 */ /* 0x000fe400078e00ef */
[----:B------:R-:W-:Y:S05]  /*211c0*/  CALL.REL.NOINC `($__internal_4_$__cuda_sm70_shflsync_bfly_p) ;  /* 0x0000001000007944 */ /* 0x000fea0003c00000 */
[----:B01----:R-:W-:Y:S05]  /*211d0*/  BRA `(.L_x_1407) ;  /* 0xffffe2b000007947 */ /* 0x003fea000383ffff */
        .weak           $__internal_4_$__cuda_sm70_shflsync_bfly_p
        .type           $__internal_4_$__cuda_sm70_shflsync_bfly_p,@function
        .size           $__internal_4_$__cuda_sm70_shflsync_bfly_p,(.L_x_32944 - $__internal_4_$__cuda_sm70_shflsync_bfly_p)
$__internal_4_$__cuda_sm70_shflsync_bfly_p:
[----:B------:R-:W-:Y:S01]  /*211e0*/  IMAD.MOV.U32 R67, RZ, RZ, 0x0 ;  /* 0x00000000ff437424 */ /* 0x000fe200078e00ff */
[----:B------:R-:W-:Y:S04]  /*211f0*/  WARPSYNC R241 ;  /* 0x000000f100007348 */ /* 0x000fe80003800000 */
[----:B------:R0:W1:Y:S01]  /*21200*/  SHFL.BFLY PT, R242, R65, R242, R240 ;  /* 0x0c0000f241f27389 */ /* 0x00006200000e00f0 */
[----:B------:R-:W-:Y:S05]  /*21210*/  RET.REL.NODEC R66 `(_ZN10layer_norm31ln_parallel_residual_fwd_kernelINS_13Kernel_traitsI13__nv_bfloat16S2_S2_S2_fjLj5120ELj1ELj1ELj4ELj16ENS_18Kernel_traits_baseILj5120ES2_S2_S2_S2_fjLj128EEEEELb1ELb0ELb0EEEvNS_9FwdParamsE) ;  /* 0xfffdede042007950 */ /* 0x000fea0003c3ffff */
.L_x_1408:
        /* <DEDUP_REMOVED lines=14> */
.L_x_32944:


//--------------------- .text._ZN10layer_norm31ln_parallel_residual_fwd_kernelINS_13Kernel_traitsI13__nv_bfloat16S2_S2_S2_fjLj5120ELj1ELj1ELj4ELj16ENS_18Kernel_traits_baseILj5120ES2_S2_S2_S2_fjLj128EEEEELb1ELb0ELb1EEEvNS_9FwdParamsE --------------------------
	.section	.text._ZN10layer_norm31ln_parallel_residual_fwd_kernelINS_13Kernel_traitsI13__nv_bfloat16S2_S2_S2_fjLj5120ELj1ELj1ELj4ELj16ENS_18Kernel_traits_baseILj5120ES2_S2_S2_S2_fjLj128EEEEELb1ELb0ELb1EEEvNS_9FwdParamsE,"ax",@progbits
	.sectioninfo	@"SHI_REGISTERS=255"
	.align	128
        .global         _ZN10layer_norm31ln_parallel_residual_fwd_kernelINS_13Kernel_traitsI13__nv_bfloat16S2_S2_S2_fjLj5120ELj1ELj1ELj4ELj16ENS_18Kernel_traits_baseILj5120ES2_S2_S2_S2_fjLj128EEEEELb1ELb0ELb1EEEvNS_9FwdParamsE
        .type           _ZN10layer_norm31ln_parallel_residual_fwd_kernelINS_13Kernel_traitsI13__nv_bfloat16S2_S2_S2_fjLj5120ELj1ELj1ELj4ELj16ENS_18Kernel_traits_baseILj5120ES2_S2_S2_S2_fjLj128EEEEELb1ELb0ELb1EEEvNS_9FwdParamsE,@function
        .size           _ZN10layer_norm31ln_parallel_residual_fwd_kernelINS_13Kernel_traitsI13__nv_bfloat16S2_S2_S2_fjLj5120ELj1ELj1ELj4ELj16ENS_18Kernel_traits_baseILj5120ES2_S2_S2_S2_fjLj128EEEEELb1ELb0ELb1EEEvNS_9FwdParamsE,(.L_x_32945 - _ZN10layer_norm31ln_parallel_residual_fwd_kernelINS_13Kernel_traitsI13__nv_bfloat16S2_S2_S2_fjLj5120ELj1ELj1ELj4ELj16ENS_18Kernel_traits_baseILj5120ES2_S2_S2_S2_fjLj128EEEEELb1ELb0ELb1EEEvNS_9FwdParamsE)
        .other          _ZN10layer_norm31ln_parallel_residual_fwd_kernelINS_13Kernel_traitsI13__nv_bfloat16S2_S2_S2_fjLj5120ELj1ELj1ELj4ELj16ENS_18Kernel_traits_baseILj5120ES2_S2_S2_S2_fjLj128EEEEELb1ELb0ELb1EEEvNS_9FwdParamsE,@"STO_CUDA_ENTRY STV_DEFAULT"
_ZN10layer_norm31ln_parallel_residual_fwd_kernelINS_13Kernel_traitsI13__nv_bfloat16S2_S2_S2_fjLj5120ELj1ELj1ELj4ELj16ENS_18Kernel_traits_baseILj5120ES2_S2_S2_S2_fjLj128EEEEELb1ELb0ELb1EEEvNS_9FwdParamsE:
.text._ZN10layer_norm31ln_parallel_residual_fwd_kernelINS_13Kernel_traitsI13__nv_bfloat16S2_S2_S2_fjLj5120ELj1ELj1ELj4ELj16ENS_18Kernel_traits_baseILj5120ES2_S2_S2_S2_fjLj128EEEEELb1ELb0ELb1EEEvNS_9FwdParamsE:
[----:B------:R-:W-:Y:S02]  /*0000*/  IMAD.MOV.U32 R1, RZ, RZ, c[0x0][0x28] ;  /* 0x00000a00ff017624 */ /* 0x000fe400078e00ff */
[----:B------:R-:W0:Y:S01]  /*0010*/  S2R R177, SR_TID.X ;  /* 0x0000000000b17919 */ /* 0x000e220000002100 */
[----:B------:R-:W-:Y:S01]  /*0020*/  ISETP.NE.U32.AND P1, PT, RZ, c[0x0][0x220], PT ;  /* 0x00008800ff007a0c */ /* 0x000fe20003f25070 */
[----:B------:R-:W-:Y:S01]  /*0030*/  ULDC.U8 UR4, c[0x0][0x244] ;  /* 0x0000910000047ab9 */ /* 0x000fe20000000000 */
[----:B------:R-:W-:Y:S01]  /*0040*/  ISETP.NE.U32.AND P0, PT, RZ, c[0x0][0x218], PT ;  /* 0x00008600ff007a0c */ /* 0x000fe20003f05070 */
[----:B------:R-:W-:Y:S01]  /*0050*/  IMAD.MOV.U32 R198, RZ, RZ, c[0x0][0x238] ;  /* 0x00008e00ffc67624 */ /* 0x000fe200078e00ff */
[----:B------:R-:W-:Y:S01]  /*0060*/  ISETP.NE.AND.EX P1, PT, RZ, c[0x0][0x224], PT, P1 ;  /* 0x00008900ff007a0c */ /* 0x000fe20003f25310 */
[----:B------:R-:W-:Y:S01]  /*0070*/  IMAD.MOV.U32 R199, RZ, RZ, c[0x0][0x23c] ;  /* 0x00008f00ffc77624 */ /* 0x000fe200078e00ff */
[----:B------:R-:W-:Y:S01]  /*0080*/  ISETP.NE.AND P2, PT, RZ, UR4, PT ;  /* 0x00000004ff007c0c */ /* 0x000fe2000bf45270 */
[----:B------:R-:W-:Y:S01]  /*0090*/  IMAD.MOV.U32 R17, RZ, RZ, 0x10 ;  /* 0x00000010ff117424 */ /* 0x000fe200078e00ff */
[----:B------:R-:W-:Y:S01]  /*00a0*/  ISETP.NE.AND.EX P0, PT, RZ, c[0x0][0x21c], PT, P0 ;  /* 0x00008700ff007a0c */ /* 0x000fe20003f05300 */
[----:B------:R-:W-:Y:S01]  /*00b0*/  IMAD.MOV.U32 R118, RZ, RZ, c[0x0][0x230] ;  /* 0x00008c00ff767624 */ /* 0x000fe200078e00ff */
[----:B------:R-:W-:Y:S01]  /*00c0*/  ULDC.64 UR4, c[0x0][0x118] ;  /* 0x0000460000047ab9 */ /* 0x000fe20000000a00 */
[----:B------:R-:W-:-:S08]  /*00d0*/  IMAD.MOV.U32 R119, RZ, RZ, c[0x0][0x234] ;  /* 0x00008d00ff777624 */ /* 0x000fd000078e00ff */
[----:B------:R1:W5:Y:S01]  /*00e0*/  @P2 LDG.E.64 R18, [R198.64] ;  /* 0x00000004c6122981 */ /* 0x000362000c1e1b00 */
[----:B0-----:R-:W-:-:S03]  /*00f0*/  LOP3.LUT R42, R177, 0x7f, RZ, 0xc0, !PT ;  /* 0x0000007fb12a7812 */ /* 0x001fc600078ec0ff */
[----:B------:R-:W5:Y:S02]  /*0100*/  @P2 LDG.E.64 R118, [R118.64] ;  /* 0x0000000476762981 */ /* 0x000f64000c1e1b00 */
[C---:B------:R-:W-:Y:S02]  /*0110*/  IMAD.SHL.U32 R12, R42.reuse, 0x10, RZ ;  /* 0x000000102a0c7824 */ /* 0x040fe400078e00ff */
[----:B------:R-:W-:-:S03]  /*0120*/  @P1 IMAD.WIDE.U32 R88, R42, R17, c[0x0][0x220] ;  /* 0x000088002a581625 */ /* 0x000fc600078e0011 */
[----:B------:R-:W-:Y:S01]  /*0130*/  IADD3 R14, P3, R12, c[0x0][0x220], RZ ;  /* 0x000088000c0e7a10 */ /* 0x000fe20007f7e0ff */
[----:B------:R-:W-:Y:S02]  /*0140*/  IMAD.WIDE.U32 R2, R42, R17, c[0x0][0x218] ;  /* 0x000086002a027625 */ /* 0x000fe400078e0011 */
[----:B------:R-:W5:Y:S02]  /*0150*/  @P1 LDG.E.128 R88, [R88.64+0x2000] ;  /* 0x0020000458581981 */ /* 0x000f64000c1e1d00 */
[----:B------:R-:W-:Y:S02]  /*0160*/  IMAD.X R15, RZ, RZ, c[0x0][0x224], P3 ;  /* 0x00008900ff0f7624 */ /* 0x000fe400018e06ff */
[----:B------:R1:W5:Y:S04]  /*0170*/  @P0 LDG.E.128 R8, [R2.64] ;  /* 0x0000000402080981 */ /* 0x000368000c1e1d00 */
[----:B------:R1:W5:Y:S04]  /*0180*/  @P0 LDG.E.128 R4, [R2.64+0x800] ;  /* 0x0008000402040981 */ /* 0x000368000c1e1d00 */
[----:B------:R1:W5:Y:S04]  /*0190*/  @P0 LDG.E.128 R112, [R2.64+0x1000] ;  /* 0x0010000402700981 */ /* 0x000368000c1e1d00 */
[----:B------:R1:W5:Y:S04]  /*01a0*/  @P0 LDG.E.128 R44, [R2.64+0x1800] ;  /* 0x00180004022c0981 */ /* 0x000368000c1e1d00 */
[----:B------:R1:W5:Y:S04]  /*01b0*/  @P0 LDG.E.128 R108, [R2.64+0x2000] ;  /* 0x00200004026c0981 */ /* 0x000368000c1e1d00 */
[----:B------:R1:W5:Y:S04]  /*01c0*/  @P1 LDG.E.128 R104, [R14.64] ;  /* 0x000000040e681981 */ /* 0x000368000c1e1d00 */
[----:B------:R1:W5:Y:S04]  /*01d0*/  @P1 LDG.E.128 R100, [R14.64+0x800] ;  /* 0x000800040e641981 */ /* 0x000368000c1e1d00 */
[----:B------:R1:W5:Y:S04]  /*01e0*/  @P1 LDG.E.128 R96, [R14.64+0x1000] ;  /* 0x001000040e601981 */ /* 0x000368000c1e1d00 */
[----:B------:R1:W5:Y:S04]  /*01f0*/  @P1 LDG.E.128 R92, [R14.64+0x1800] ;  /* 0x001800040e5c1981 */ /* 0x000368000c1e1d00 */
[----:B------:R-:W0:Y:S01]  /*0200*/  S2R R0, SR_CTAID.X ;  /* 0x0000000000007919 */ /* 0x000e220000002500 */
[----:B------:R-:W-:-:S02]  /*0210*/  IADD3 R12, P4, R12, c[0x0][0x1b8], RZ ;  /* 0x00006e000c0c7a10 */ /* 0x000fc40007f9e0ff */
[----:B0-----:R-:W-:-:S04]  /*0220*/  LEA.HI R173, R177, R0, RZ, 0x19 ;  /* 0x00000000b1ad7211 */ /* 0x001fc800078fc8ff */
[----:B------:R-:W-:Y:S01]  /*0230*/  ISETP.GE.AND P3, PT, R173, c[0x0][0x164], PT ;  /* 0x00005900ad007a0c */ /* 0x000fe20003f66270 */
[----:B------:R-:W-:-:S12]  /*0240*/  IMAD.X R13, RZ, RZ, c[0x0][0x1bc], P4 ;  /* 0x00006f00ff0d7624 */ /* 0x000fd800020e06ff */
[----:B------:R-:W-:Y:S05]  /*0250*/  @P3 EXIT ;  /* 0x000000000000394d */ /* 0x000fea0003800000 */
[----:B-1---5:R-:W-:Y:S01]  /*0260*/  @P2 IADD3 R198, P3, R18, c[0x0][0x240], RZ ;  /* 0x0000900012c62a10 */ /* 0x022fe20007f7e0ff */
[----:B------:R0:W5:Y:S01]  /*0270*/  LDG.E.128 R84, [R12.64] ;  /* 0x000000040c547981 */ /* 0x000162000c1e1d00 */
[----:B------:R-:W-:-:S03]  /*0280*/  IMAD.WIDE.U32 R2, R42, R17, c[0x0][0x1b0] ;  /* 0x00006c002a027625 */ /* 0x000fc600078e0011 */
[----:B------:R0:W5:Y:S01]  /*0290*/  LDG.E.128 R80, [R12.64+0x800] ;  /* 0x000800040c507981 */ /* 0x000162000c1e1d00 */
[----:B------:R-:W-:Y:S02]  /*02a0*/  @P2 IMAD.X R199, RZ, RZ, R19, P3 ;  /* 0x000000ffffc72224 */ /* 0x000fe400018e0613 */
[----:B------:R-:W-:Y:S01]  /*02b0*/  IMAD R177, R0, c[0x0][0x0], R177 ;  /* 0x0000000000b17a24 */ /* 0x000fe200078e02b1 */
[----:B------:R0:W5:Y:S02]  /*02c0*/  LDG.E.128 R76, [R12.64+0x1000] ;  /* 0x001000040c4c7981 */ /* 0x000164000c1e1d00 */
[--C-:B------:R-:W-:Y:S01]  /*02d0*/  SHF.R.U64 R176, R198, 0x2, R199.reuse ;  /* 0x00000002c6b07819 */ /* 0x100fe200000012c7 */
[----:B------:R-:W-:Y:S01]  /*02e0*/  IMAD.WIDE.U32 R14, R177, -0x326172a9, RZ ;  /* 0xcd9e8d57b10e7825 */ /* 0x000fe200078e00ff */
[----:B------:R0:W5:Y:S01]  /*02f0*/  LDG.E.128 R72, [R12.64+0x1800] ;  /* 0x001800040c487981 */ /* 0x000162000c1e1d00 */
[----:B------:R-:W-:-:S03]  /*0300*/  SHF.R.U32.HI R175, RZ, 0x2, R199 ;  /* 0x00000002ffaf7819 */ /* 0x000fc600000116c7 */
[----:B------:R0:W5:Y:S01]  /*0310*/  LDG.E.128 R68, [R12.64+0x2000] ;  /* 0x002000040c447981 */ /* 0x000162000c1e1d00 */
[----:B------:R-:W-:Y:S02]  /*0320*/  LOP3.LUT R16, R15, R175, R118, 0x96, !PT ;  /* 0x000000af0f107212 */ /* 0x000fe400078e9676 */
[----:B------:R-:W-:Y:S01]  /*0330*/  IADD3 R41, R119, -0x4498517b, RZ ;  /* 0xbb67ae8577297810 */ /* 0x000fe20007ffe0ff */
[----:B------:R1:W5:Y:S01]  /*0340*/  LDG.E.128 R64, [R2.64] ;  /* 0x0000000402407981 */ /* 0x000362000c1e1d00 */
[----:B------:R-:W-:-:S03]  /*0350*/  IADD3 R40, R118, -0x61c88647, RZ ;  /* 0x9e3779b976287810 */ /* 0x000fc60007ffe0ff */
[----:B------:R1:W5:Y:S01]  /*0360*/  LDG.E.128 R60, [R2.64+0x800] ;  /* 0x00080004023c7981 */ /* 0x000362000c1e1d00 */
[----:B0-----:R-:W-:-:S03]  /*0370*/  IMAD.WIDE.U32 R12, R176, -0x2daee0ad, RZ ;  /* 0xd2511f53b00c7825 */ /* 0x001fc600078e00ff */
[----:B------:R1:W5:Y:S02]  /*0380*/  LDG.E.128 R56, [R2.64+0x1000] ;  /* 0x0010000402387981 */ /* 0x000364000c1e1d00 */
[----:B------:R-:W-:Y:S02]  /*0390*/  LOP3.LUT R0, R13, R119, RZ, 0x3c, !PT ;  /* 0x000000770d007212 */ /* 0x000fe400078e3cff */
[----:B------:R1:W5:Y:S01]  /*03a0*/  LDG.E.128 R52, [R2.64+0x1800] ;  /* 0x0018000402347981 */ /* 0x000362000c1e1d00 */
[----:B------:R-:W-:-:S03]  /*03b0*/  IMAD.WIDE.U32 R16, R16, -0x2daee0ad, RZ ;  /* 0xd2511f5310107825 */ /* 0x000fc600078e00ff */
[----:B------:R1:W5:Y:S02]  /*03c0*/  LDG.E.128 R48, [R2.64+0x2000] ;  /* 0x0020000402307981 */ /* 0x000364000c1e1d00 */
[----:B------:R-:W-:Y:S01]  /*03d0*/  LOP3.LUT R15, R17, R12, R41, 0x96, !PT ;  /* 0x0000000c110f7212 */ /* 0x000fe200078e9629 */
[----:B-1----:R-:W-:-:S05]  /*03e0*/  IMAD.WIDE.U32 R2, R0, -0x326172a9, RZ ;  /* 0xcd9e8d5700027825 */ /* 0x002fca00078e00ff */
[----:B------:R-:W-:Y:S01]  /*03f0*/  LOP3.LUT R12, R3, R40, R14, 0x96, !PT ;  /* 0x00000028030c7212 */ /* 0x000fe200078e960e */
[----:B------:R-:W-:Y:S01]  /*0400*/  IMAD.WIDE.U32 R14, R15, -0x326172a9, RZ ;  /* 0xcd9e8d570f0e7825 */ /* 0x000fe200078e00ff */
[----:B------:R-:W-:Y:S02]  /*0410*/  IADD3 R39, R118, 0x3c6ef372, RZ ;  /* 0x3c6ef37276277810 */ /* 0x000fe40007ffe0ff */
[----:B------:R-:W-:Y:S01]  /*0420*/  IADD3 R38, R119, 0x76cf5d0a, RZ ;  /* 0x76cf5d0a77267810 */ /* 0x000fe20007ffe0ff */
[----:B------:R-:W-:Y:S01]  /*0430*/  IMAD.WIDE.U32 R12, R12, -0x2daee0ad, RZ ;  /* 0xd2511f530c0c7825 */ /* 0x000fe200078e00ff */
[----:B------:R-:W-:-:S04]  /*0440*/  LOP3.LUT R2, R15, R2, R39, 0x96, !PT ;  /* 0x000000020f027212 */ /* 0x000fc800078e9627 */
[----:B------:R-:W-:Y:S01]  /*0450*/  LOP3.LUT R16, R13, R16, R38, 0x96, !PT ;  /* 0x000000100d107212 */ /* 0x000fe200078e9626 */
[----:B------:R-:W-:Y:S01]  /*0460*/  IMAD.WIDE.U32 R2, R2, -0x2daee0ad, RZ ;  /* 0xd2511f5302027825 */ /* 0x000fe200078e00ff */
[----:B------:R-:W-:Y:S02]  /*0470*/  IADD3 R37, R119, 0x32370b8f, RZ ;  /* 0x32370b8f77257810 */ /* 0x000fe40007ffe0ff */
[----:B------:R-:W-:Y:S01]  /*0480*/  IADD3 R36, R118, -0x255992d5, RZ ;  /* 0xdaa66d2b76247810 */ /* 0x000fe20007ffe0ff */
        /* <DEDUP_REMOVED lines=10> */
[----:B------:R-:W-:Y:S02]  /*0530*/  IADD3 R33, R119, -0x56f99767, RZ ;  /* 0xa906689977217810 */ /* 0x000fe40007ffe0ff */
[----:B------:R-:W-:Y:S01]  /*0540*/  IADD3 R32, R118, 0x1715609d, RZ ;  /* 0x1715609d76207810 */ /* 0x000fe20007ffe0ff */
        /* <DEDUP_REMOVED lines=10> */
[----:B------:R-:W-:Y:S02]  /*05f0*/  IADD3 R29, R119, 0x1fd5c5a3, RZ ;  /* 0x1fd5c5a3771d7810 */ /* 0x000fe40007ffe0ff */
[----:B------:R-:W-:Y:S01]  /*0600*/  IADD3 R28, R118, 0x5384540f, RZ ;  /* 0x5384540f761c7810 */ /* 0x000fe20007ffe0ff */
[----:B------:R-:W-:Y:S01]  /*0610*/  IMAD.WIDE.U32 R16, R16, -0x326172a9, RZ ;  /* 0xcd9e8d5710107825 */ /* 0x000fe200078e00ff */
[----:B------:R-:W-:-:S04]  /*0620*/  LOP3.LUT R178, R3, R12, R29, 0x96, !PT ;  /* 0x0000000c03b27212 */ /* 0x000fc800078e961d */
[----:B------:R-:W-:Y:S01]  /*0630*/  LOP3.LUT R179, R17, R14, R28, 0x96, !PT ;  /* 0x0000000e11b37212 */ /* 0x000fe200078e961c */
[----:B------:R-:W-:Y:S01]  /*0640*/  IMAD.HI.U32 R0, R178, -0x326172a9, RZ ;  /* 0xcd9e8d57b2007827 */ /* 0x000fe200078e00ff */
[----:B------:R-:W-:Y:S02]  /*0650*/  IADD3 R27, R118, -0xe443238, RZ ;  /* 0xf1bbcdc8761b7810 */ /* 0x000fe40007ffe0ff */
[----:B------:R-:W-:Y:S01]  /*0660*/  IADD3 R26, R119, -0x24c28bd8, RZ ;  /* 0xdb3d7428771a7810 */ /* 0x000fe20007ffe0ff */
[----:B------:R-:W-:Y:S01]  /*0670*/  IMAD.HI.U32 R3, R179, -0x2daee0ad, RZ ;  /* 0xd2511f53b3037827 */ /* 0x000fe200078e00ff */
[----:B------:R-:W-:Y:S01]  /*0680*/  @!P1 CS2R R92, SRZ ;  /* 0x00000000005c9805 */ /* 0x000fe2000001ff00 */
[----:B------:R-:W-:Y:S01]  /*0690*/  LOP3.LUT R174, R0, R16, R27, 0x96, !PT ;  /* 0x0000001000ae7212 */ /* 0x000fe200078e961b */
[----:B------:R-:W-:Y:S02]  /*06a0*/  @!P0 CS2R R44, SRZ ;  /* 0x00000000002c8805 */ /* 0x000fe4000001ff00 */
[----:B------:R-:W-:Y:S01]  /*06b0*/  LOP3.LUT R172, R3, R2, R26, 0x96, !PT ;  /* 0x0000000203ac7212 */ /* 0x000fe200078e961a */
        /* <DEDUP_REMOVED lines=16> */
[--C-:B------:R-:W-:Y:S01]  /*07c0*/  PRMT R160, RZ, 0x5410, R92.reuse ;  /* 0x00005410ffa07816 */ /* 0x100fe2000000005c */
[----:B------:R-:W-:Y:S01]  /*07d0*/  @!P1 CS2R R88, SRZ ;  /* 0x0000000000589805 */ /* 0x000fe2000001ff00 */
[----:B------:R-:W-:Y:S01]  /*07e0*/  PRMT R161, RZ, 0x7610, R92 ;  /* 0x00007610ffa17816 */ /* 0x000fe2000000005c */
[----:B------:R-:W-:Y:S01]  /*07f0*/  @!P1 CS2R R90, SRZ ;  /* 0x00000000005a9805 */ /* 0x000fe2000001ff00 */
[--C-:B------:R-:W-:Y:S01]  /*0800*/  PRMT R162, RZ, 0x5410, R93.reuse ;  /* 0x00005410ffa27816 */ /* 0x100fe2000000005d */
[----:B------:R-:W-:Y:S01]  /*0810*/  IMAD R178, R178, -0x326172a9, RZ ;  /* 0xcd9e8d57b2b27824 */ /* 0x000fe200078e02ff */
[----:B------:R-:W-:Y:S01]  /*0820*/  PRMT R163, RZ, 0x7610, R93 ;  /* 0x00007610ffa37816 */ /* 0x000fe2000000005d */
[----:B------:R-:W-:Y:S01]  /*0830*/  IMAD R179, R179, -0x2daee0ad, RZ ;  /* 0xd2511f53b3b37824 */ /* 0x000fe200078e02ff */
[----:B------:R-:W-:Y:S01]  /*0840*/  IADD3 R166, R119, -0x695add53, RZ ;  /* 0x96a522ad77a67810 */ /* 0x000fe20007ffe0ff */
[----:B------:R-:W-:Y:S01]  /*0850*/  IMAD.HI.U32 R92, R174, -0x2daee0ad, RZ ;  /* 0xd2511f53ae5c7827 */ /* 0x000fe200078e00ff */
[----:B------:R-:W-:-:S03]  /*0860*/  IADD3 R167, R118, -0x700cb87f, RZ ;  /* 0x8ff3478176a77810 */ /* 0x000fc60007ffe0ff */
[----:B------:R-:W-:Y:S01]  /*0870*/  IMAD.HI.U32 R93, R172, -0x326172a9, RZ ;  /* 0xcd9e8d57ac5d7827 */ /* 0x000fe200078e00ff */
[--C-:B------:R-:W-:Y:S02]  /*0880*/  PRMT R43, RZ, 0x5410, R45.reuse ;  /* 0x00005410ff2b7816 */ /* 0x100fe4000000002d */
[----:B------:R-:W-:Y:S02]  /*0890*/  PRMT R116, RZ, 0x7610, R45 ;  /* 0x00007610ff747816 */ /* 0x000fe4000000002d */
[--C-:B------:R-:W-:Y:S02]  /*08a0*/  PRMT R21, RZ, 0x5410, R10.reuse ;  /* 0x00005410ff157816 */ /* 0x100fe4000000000a */
[----:B------:R-:W-:Y:S02]  /*08b0*/  PRMT R20, RZ, 0x7610, R10 ;  /* 0x00007610ff147816 */ /* 0x000fe4000000000a */
[--C-:B------:R-:W-:Y:S02]  /*08c0*/  PRMT R19, RZ, 0x5410, R11.reuse ;  /* 0x00005410ff137816 */ /* 0x100fe4000000000b */
[----:B------:R-:W-:-:S02]  /*08d0*/  PRMT R18, RZ, 0x7610, R11 ;  /* 0x00007610ff127816 */ /* 0x000fc4000000000b */
[--C-:B------:R-:W-:Y:S02]  /*08e0*/  PRMT R45, RZ, 0x5410, R46.reuse ;  /* 0x00005410ff2d7816 */ /* 0x100fe4000000002e */
[----:B------:R-:W-:Y:S01]  /*08f0*/  PRMT R117, RZ, 0x7610, R46 ;  /* 0x00007610ff757816 */ /* 0x000fe2000000002e */
[----:B------:R-:W-:Y:S01]  /*0900*/  IMAD.MOV.U32 R180, RZ, RZ, 0x1 ;  /* 0x00000001ffb47424 */ /* 0x000fe200078e00ff */
[--C-:B------:R-:W-:Y:S01]  /*0910*/  PRMT R25, RZ, 0x5410, R8.reuse ;  /* 0x00005410ff197816 */ /* 0x100fe20000000008 */
[----:B------:R-:W-:Y:S01]  /*0920*/  IMAD.MOV.U32 R171, RZ, RZ, RZ ;  /* 0x000000ffffab7224 */ /* 0x000fe200078e00ff */
[----:B------:R-:W-:Y:S01]  /*0930*/  PRMT R24, RZ, 0x7610, R8 ;  /* 0x00007610ff187816 */ /* 0x000fe20000000008 */
[----:B------:R-:W-:Y:S01]  /*0940*/  IMAD R174, R174, -0x2daee0ad, RZ ;  /* 0xd2511f53aeae7824 */ /* 0x000fe200078e02ff */
        /* <DEDUP_REMOVED lines=21> */
[----:B------:R-:W-:Y:S02]  /*0aa0*/  PRMT R44, RZ, 0x7610, R44 ;  /* 0x00007610ff2c7816 */ /* 0x000fe4000000002c */
        /* <DEDUP_REMOVED lines=37> */
[----:B------:R-:W-:Y:S02]  /*0d00*/  LOP3.LUT R179, R92, R179, R166, 0x96, !PT ;  /* 0x000000b35cb37212 */ /* 0x000fe400078e96a6 */
[----:B------:R-:W-:Y:S02]  /*0d10*/  LOP3.LUT R178, R93, R178, R167, 0x96, !PT ;  /* 0x000000b25db27212 */ /* 0x000fe400078e96a7 */
[----:B------:R-:W-:Y:S02]  /*0d20*/  LOP3.LUT R198, R198, 0x3, RZ, 0xc0, !PT ;  /* 0x00000003c6c67812 */ /* 0x000fe400078ec0ff */
        /* <DEDUP_REMOVED lines=8> */
.L_x_2057:
[----:B------:R-:W-:Y:S01]  /*0db0*/  IMAD R96, R173, c[0x0][0x168], RZ ;  /* 0x00005a00ad607a24 */ /* 0x000fe200078e02ff */
[----:B------:R-:W-:Y:S01]  /*0dc0*/  ISETP.NE.U32.AND P0, PT, RZ, c[0x0][0x178], PT ;  /* 0x00005e00ff007a0c */ /* 0x000fe20003f05070 */
[----:B------:R-:W-:Y:S01]  /*0dd0*/  IMAD.MOV.U32 R104, RZ, RZ, 0x10 ;  /* 0x00000010ff687424 */ /* 0x000fe200078e00ff */
[----:B------:R-:W-:Y:S02]  /*0de0*/  ISETP.NE.U32.AND P1, PT, RZ, c[0x0][0x180], PT ;  /* 0x00006000ff007a0c */ /* 0x000fe40003f25070 */
[----:B------:R-:W-:Y:S02]  /*0df0*/  ISETP.NE.AND.EX P2, PT, RZ, c[0x0][0x17c], PT, P0 ;  /* 0x00005f00ff007a0c */ /* 0x000fe40003f45300 */
[----:B------:R-:W-:Y:S02]  /*0e00*/  SHF.R.S32.HI R97, RZ, 0x1f, R96 ;  /* 0x0000001fff617819 */ /* 0x000fe40000011460 */
[----:B------:R-:W-:Y:S02]  /*0e10*/  ISETP.NE.AND.EX P0, PT, RZ, c[0x0][0x184], PT, P1 ;  /* 0x00006100ff007a0c */ /* 0x000fe40003f05310 */
[----:B------:R-:W-:-:S02]  /*0e20*/  LEA.HI R97, R97, R96, RZ, 0x3 ;  /* 0x0000006061617211 */ /* 0x000fc400078f18ff */
[----:B------:R-:W-:Y:S02]  /*0e30*/  LOP3.LUT R188, R188, 0xffffffdf, RZ, 0xc0, !PT ;  /* 0xffffffdfbcbc7812 */ /* 0x000fe400078ec0ff */
[----:B------:R-:W-:Y:S02]  /*0e40*/  LEA.HI.SX32 R120, R97, R42, 0x1d ;  /* 0x0000002a61787211 */ /* 0x000fe400078feaff */
[----:B------:R-:W-:Y:S01]  /*0e50*/  ISETP.NE.AND P1, PT, R198, 0x1, PT ;  /* 0x00000001c600780c */ /* 0x000fe20003f25270 */
[----:B------:R-:W-:Y:S01]  /*0e60*/  BSSY B0, `(.L_x_1409) ;  /* 0x0000013000007945 */ /* 0x000fe20003800000 */
[----:B------:R-:W-:Y:S01]  /*0e70*/  @P2 LOP3.LUT R188, R188, 0x20, RZ, 0xfc, !PT ;  /* 0x00000020bcbc2812 */ /* 0x000fe200078efcff */
[----:B------:R-:W-:-:S04]  /*0e80*/  IMAD.WIDE.U32 R96, R120, R104, c[0x0][0x170] ;  /* 0x00005c0078607625 */ /* 0x000fc800078e0068 */
[CC--:B------:R-:W-:Y:S02]  /*0e90*/  @P2 IMAD.WIDE.U32 R102, R120.reuse, R104.reuse, c[0x0][0x178] ;  /* 0x00005e0078662625 */ /* 0x0c0fe400078e0068 */
[----:B-----5:R-:W5:Y:S02]  /*0ea0*/  LDG.E.128 R96, [R96.64] ;  /* 0x0000000460607981 */ /* 0x020f64000c1e1d00 */
[----:B------:R-:W-:Y:S02]  /*0eb0*/  @P0 IMAD.WIDE.U32 R100, R120, R104, c[0x0][0x180] ;  /* 0x0000600078640625 */ /* 0x000fe400078e0068 */
[----:B------:R0:W5:Y:S04]  /*0ec0*/  @P2 LDG.E.128 R88, [R102.64] ;  /* 0x0000000466582981 */ /* 0x000168000c1e1d00 */
[----:B------:R0:W5:Y:S01]  /*0ed0*/  @P0 LDG.E.128 R92, [R100.64] ;  /* 0x00000004645c0981 */ /* 0x000162000c1e1d00 */
[----:B------:R-:W-:Y:S01]  /*0ee0*/  IADD3 R108, R198, 0x1, RZ ;  /* 0x00000001c66c7810 */ /* 0x000fe20007ffe0ff */
        /* <DEDUP_REMOVED lines=9> */
.L_x_1410:
[----:B------:R-:W-:Y:S02]  /*0f80*/  IMAD.MOV.U32 R110, RZ, RZ, R172 ;  /* 0x000000ffff6e7224 */ /* 0x000fe400078e00ac */
.L_x_1411:
[----:B------:R-:W-:Y:S05]  /*0f90*/  BSYNC B0 ;  /* 0x0000000000007941 */ /* 0x000fea0003800000 */
.L_x_1409:
[----:B------:R-:W-:Y:S01]  /*0fa0*/  ISETP.NE.AND P1, PT, R108, 0x4, PT ;  /* 0x000000046c00780c */ /* 0x000fe20003f25270 */
[----:B------:R-:W-:-:S12]  /*0fb0*/  BSSY B0, `(.L_x_1412) ;  /* 0x000003c000007945 */ /* 0x000fd80003800000 */
[----:B------:R-:W-:Y:S05]  /*0fc0*/  @P1 BRA `(.L_x_1413) ;  /* 0x000003a000001947 */ /* 0x000fea0003800000 */
[----:B------:R-:W-:Y:S01]  /*0fd0*/  IADD3 R176, R176, 0x1, RZ ;  /* 0x00000001b0b07810 */ /* 0x000fe20007ffe0ff */
[----:B------:R-:W-:Y:S03]  /*0fe0*/  BSSY B1, `(.L_x_1414) ;  /* 0x000000c000017945 */ /* 0x000fe60003800000 */
[C---:B------:R-:W-:Y:S01]  /*0ff0*/  ISETP.NE.AND P1, PT, R176.reuse, RZ, PT ;  /* 0x000000ffb000720c */ /* 0x040fe20003f25270 */
[----:B0-----:R-:W-:-:S12]  /*1000*/  IMAD.HI.U32 R101, R176, -0x2daee0ad, RZ ;  /* 0xd2511f53b0657827 */ /* 0x001fd800078e00ff */
        /* <DEDUP_REMOVED lines=9> */
.L_x_1415:
[----:B------:R-:W-:Y:S05]  /*10a0*/  BSYNC B1 ;  /* 0x0000000000017941 */ /* 0x000fea0003800000 */
.L_x_1414:
[----:B------:R-:W-:Y:S01]  /*10b0*/  IMAD.HI.U32 R100, R177, -0x326172a9, RZ ;  /* 0xcd9e8d57b1647827 */ /* 0x000fe200078e00ff */
[----:B------:R-:W-:-:S03]  /*10c0*/  LOP3.LUT R101, R101, R171, R119, 0x96, !PT ;  /* 0x000000ab65657212 */ /* 0x000fc600078e9677 */
[----:B------:R-:W-:Y:S01]  /*10d0*/  IMAD R103, R177, -0x326172a9, RZ ;  /* 0xcd9e8d57b1677824 */ /* 0x000fe200078e02ff */
[----:B------:R-:W-:Y:S01]  /*10e0*/  LOP3.LUT R106, R100, R175, R118, 0x96, !PT ;  /* 0x000000af646a7212 */ /* 0x000fe200078e9676 */
[----:B------:R-:W-:-:S04]  /*10f0*/  IMAD.WIDE.U32 R100, R101, -0x326172a9, RZ ;  /* 0xcd9e8d5765647825 */ /* 0x000fc800078e00ff */
[----:B------:R-:W-:Y:S01]  /*1100*/  IMAD R102, R176, -0x2daee0ad, RZ ;  /* 0xd2511f53b0667824 */ /* 0x000fe200078e02ff */
[----:B------:R-:W-:Y:S01]  /*1110*/  LOP3.LUT R103, R101, R103, R40, 0x96, !PT ;  /* 0x0000006765677212 */ /* 0x000fe200078e9628 */
[----:B------:R-:W-:-:S04]  /*1120*/  IMAD.WIDE.U32 R106, R106, -0x2daee0ad, RZ ;  /* 0xd2511f536a6a7825 */ /* 0x000fc800078e00ff */
[----:B------:R-:W-:Y:S01]  /*1130*/  IMAD.WIDE.U32 R108, R103, -0x2daee0ad, RZ ;  /* 0xd2511f53676c7825 */ /* 0x000fe200078e00ff */
[----:B------:R-:W-:-:S04]  /*1140*/  LOP3.LUT R102, R107, R102, R41, 0x96, !PT ;  /* 0x000000666b667212 */ /* 0x000fc800078e9629 */
[----:B------:R-:W-:Y:S01]  /*1150*/  LOP3.LUT R101, R109, R106, R38, 0x96, !PT ;  /* 0x0000006a6d657212 */ /* 0x000fe200078e9626 */
[----:B------:R-:W-:-:S05]  /*1160*/  IMAD.WIDE.U32 R102, R102, -0x326172a9, RZ ;  /* 0xcd9e8d5766667825 */ /* 0x000fca00078e00ff */
[----:B------:R-:W-:Y:S01]  /*1170*/  LOP3.LUT R106, R103, R100, R39, 0x96, !PT ;  /* 0x00000064676a7212 */ /* 0x000fe200078e9627 */
[----:B------:R-:W-:-:S04]  /*1180*/  IMAD.WIDE.U32 R100, R101, -0x326172a9, RZ ;  /* 0xcd9e8d5765647825 */ /* 0x000fc800078e00ff */
[----:B------:R-:W-:Y:S01]  /*1190*/  IMAD.WIDE.U32 R106, R106, -0x2daee0ad, RZ ;  /* 0xd2511f536a6a7825 */ /* 0x000fe200078e00ff */
[----:B------:R-:W-:-:S04]  /*11a0*/  LOP3.LUT R109, R101, R102, R36, 0x96, !PT ;  /* 0x00000066656d7212 */ /* 0x000fc800078e9624 */
        /* <DEDUP_REMOVED lines=19> */
[----:B------:R-:W-:-:S03]  /*12e0*/  LOP3.LUT R106, R103, R106, R26, 0x96, !PT ;  /* 0x0000006a676a7212 */ /* 0x000fc600078e961a */
[----:B------:R-:W-:Y:S01]  /*12f0*/  IMAD.MOV.U32 R108, RZ, RZ, RZ ;  /* 0x000000ffff6c7224 */ /* 0x000fe200078e00ff */
[----:B------:R-:W-:Y:S01]  /*1300*/  LOP3.LUT R100, R179, R100, R27, 0x96, !PT ;  /* 0x00000064b3647212 */ /* 0x000fe200078e961b */
[----:B------:R-:W-:-:S04]  /*1310*/  IMAD.WIDE.U32 R106, R106, -0x326172a9, RZ ;  /* 0xcd9e8d576a6a7825 */ /* 0x000fc800078e00ff */
[----:B------:R-:W-:Y:S01]  /*1320*/  IMAD.WIDE.U32 R100, R100, -0x2daee0ad, RZ ;  /* 0xd2511f5364647825 */ /* 0x000fe200078e00ff */
[----:B------:R-:W-:-:S03]  /*1330*/  LOP3.LUT R178, R107, R178, R167, 0x96, !PT ;  /* 0x000000b26bb27212 */ /* 0x000fc600078e96a7 */
[----:B------:R-:W-:Y:S01]  /*1340*/  IMAD.MOV.U32 R172, RZ, RZ, R106 ;  /* 0x000000ffffac7224 */ /* 0x000fe200078e006a */
[----:B------:R-:W-:Y:S01]  /*1350*/  LOP3.LUT R179, R101, R102, R166, 0x96, !PT ;  /* 0x0000006665b37212 */ /* 0x000fe200078e96a6 */
[----:B------:R-:W-:Y:S02]  /*1360*/  IMAD.MOV.U32 R174, RZ, RZ, R100 ;  /* 0x000000ffffae7224 */ /* 0x000fe400078e0064 */
.L_x_1413:
[----:B------:R-:W-:Y:S05]  /*1370*/  BSYNC B0 ;  /* 0x0000000000007941 */ /* 0x000fea0003800000 */
.L_x_1412:
[----:B0-----:R-:W0:Y:S01]  /*1380*/  I2F.U32 R100, R110 ;  /* 0x0000006e00647306 */ /* 0x001e220000201000 */
[----:B------:R-:W-:Y:S01]  /*1390*/  ISETP.NE.U32.AND P1, PT, RZ, c[0x0][0x178], PT ;  /* 0x00005e00ff007a0c */ /* 0x000fe20003f25070 */
[----:B------:R-:W-:Y:S01]  /*13a0*/  IMAD.MOV.U32 R105, RZ, RZ, 0x2f800000 ;  /* 0x2f800000ff697424 */ /* 0x000fe200078e00ff */
[----:B-----5:R-:W-:Y:S02]  /*13b0*/  PRMT R101, RZ, 0x5410, R96 ;  /* 0x00005410ff657816 */ /* 0x020fe40000000060 */
[----:B------:R-:W-:Y:S02]  /*13c0*/  ISETP.NE.AND.EX P6, PT, RZ, c[0x0][0x17c], PT, P1 ;  /* 0x00005f00ff007a0c */ /* 0x000fe40003fc5310 */
[----:B------:R-:W-:Y:S01]  /*13d0*/  LOP3.LUT R188, R188, 0xffffffef, RZ, 0xc0, !PT ;  /* 0xffffffefbcbc7812 */ /* 0x000fe200078ec0ff */
[----:B------:R-:W-:-:S02]  /*13e0*/  FMUL.FTZ R101, R101, c[0x0][0x1e8] ;  /* 0x00007a0065657a20 */ /* 0x000fc40000410000 */
[----:B0-----:R-:W-:-:S08]  /*13f0*/  FFMA.FTZ R100, R100, R105, 1.1641532182693481445e-10 ;  /* 0x2f00000064647423 */ /* 0x001fd00000010069 */
[----:B------:R-:W-:Y:S02]  /*1400*/  @P6 LOP3.LUT R188, R188, 0x10, RZ, 0xfc, !PT ;  /* 0x00000010bcbc6812 */ /* 0x000fe400078efcff */
[----:B------:R-:W-:-:S04]  /*1410*/  FSETP.GTU.FTZ.AND P2, PT, R100, c[0x0][0x1e4], PT ;  /* 0x0000790064007a0b */ /* 0x000fc80003f5c000 */
[----:B------:R-:W-:Y:S02]  /*1420*/  P2R R106, PR, RZ, 0x4 ;  /* 0x00000004ff6a7803 */ /* 0x000fe40000000000 */
        /* <DEDUP_REMOVED lines=8> */
.L_x_1416:
        /* <DEDUP_REMOVED lines=12> */
.L_x_1419:
[----:B------:R-:W-:Y:S02]  /*1570*/  IMAD.MOV.U32 R112, RZ, RZ, R172 ;  /* 0x000000ffff707224 */ /* 0x000fe400078e00ac */
.L_x_1420:
[----:B------:R-:W-:Y:S05]  /*1580*/  BSYNC B0 ;  /* 0x0000000000007941 */ /* 0x000fea0003800000 */
.L_x_1418:
        /* <DEDUP_REMOVED lines=16> */
.L_x_1424:
[----:B------:R-:W-:Y:S05]  /*1690*/  BSYNC B1 ;  /* 0x0000000000017941 */ /* 0x000fea0003800000 */
.L_x_1423:
        /* <DEDUP_REMOVED lines=40> */
[----:B------:R-:W-:Y:S01]  /*1920*/  IMAD.MOV.U32 R174, RZ, RZ, R100 ;  /* 0x000000ffffae7224 */ /* 0x000fe200078e0064 */
[----:B------:R-:W-:Y:S01]  /*1930*/  LOP3.LUT R179, R101, R102, R166, 0x96, !PT ;  /* 0x0000006665b37212 */ /* 0x000fe200078e96a6 */
[----:B------:R-:W-:Y:S02]  /*1940*/  IMAD.MOV.U32 R172, RZ, RZ, R108 ;  /* 0x000000ffffac7224 */ /* 0x000fe400078e006c */
[----:B------:R-:W-:Y:S02]  /*1950*/  IMAD.MOV.U32 R100, RZ, RZ, RZ ;  /* 0x000000ffff647224 */ /* 0x000fe400078e00ff */
.L_x_1422:
[----:B------:R-:W-:Y:S05]  /*1960*/  BSYNC B0 ;  /* 0x0000000000007941 */ /* 0x000fea0003800000 */
.L_x_1421:
        /* <DEDUP_REMOVED lines=10> */
.L_x_1417:
        /* <DEDUP_REMOVED lines=12> */
.L_x_1426:
[----:B------:R-:W-:Y:S02]  /*1ad0*/  IMAD.MOV.U32 R112, RZ, RZ, R172 ;  /* 0x000000ffff707224 */ /* 0x000fe400078e00ac */
.L_x_1427:
[----:B------:R-:W-:Y:S05]  /*1ae0*/  BSYNC B0 ;  /* 0x0000000000007941 */ /* 0x000fea0003800000 */
.L_x_1425:
        /* <DEDUP_REMOVED lines=16> */
.L_x_1431:
[----:B------:R-:W-:Y:S05]  /*1bf0*/  BSYNC B1 ;  /* 0x0000000000017941 */ /* 0x000fea0003800000 */
.L_x_1430:
        /* <DEDUP_REMOVED lines=44> */
.L_x_1429:
[----:B------:R-:W-:Y:S05]  /*1ec0*/  BSYNC B0 ;  /* 0x0000000000007941 */ /* 0x000fea0003800000 */
.L_x_1428:
[----:B------:R-:W0:Y:S01]  /*1ed0*/  I2F.U32 R100, R112 ;  /* 0x0000007000647306 */ /* 0x000e220000201000 */
[----:B------:R-:W-:-:S05]  /*1ee0*/  PRMT R96, RZ, 0x7610, R96 ;  /* 0x00007610ff607816 */ /* 0x000fca0000000060 */
[----:B------:R-:W-:Y:S02]  /*1ef0*/  FMUL.FTZ R96, R96, c[0x0][0x1e8] ;  /* 0x00007a0060607a20 */ /* 0x000fe40000410000 */
[----:B0-----:R-:W-:-:S05]  /*1f00*/  FFMA.FTZ R100, R100, R105, 1.1641532182693481445e-10 ;  /* 0x2f00000064647423 */ /* 0x001fca0000010069 */
[----:B------:R-:W-:-:S04]  /*1f10*/  FSETP.GTU.FTZ.AND P1, PT, R100, c[0x0][0x1e4], PT ;  /* 0x0000790064007a0b */ /* 0x000fc80003f3c000 */
[----:B------:R-:W-:Y:S02]  /*1f20*/  P2R R108, PR, RZ, 0x2 ;  /* 0x00000002ff6c7803 */ /* 0x000fe40000000000 */
[----:B------:R-:W-:Y:S01]  /*1f30*/  FSEL R111, R96, RZ, !P1 ;  /* 0x000000ff606f7208 */ /* 0x000fe20004800000 */
[----:B------:R-:W-:Y:S05]  /*1f40*/  @P6 BRA `(.L_x_1432) ;  /* 0x0000006000006947 */ /* 0x000fea0003800000 */
[----:B------:R-:W-:Y:S01]  /*1f50*/  IMAD.MOV.U32 R96, RZ, RZ, R101 ;  /* 0x000000ffff607224 */ /* 0x000fe200078e0065 */
[----:B------:R-:W-:Y:S05]  /*1f60*/  @!P0 BRA `(.L_x_1433) ;  /* 0x000005a000008947 */ /* 0x000fea0003800000 */
[----:B------:R-:W-:Y:S02]  /*1f70*/  PRMT R100, RZ, 0x7610, R92 ;  /* 0x00007610ff647816 */ /* 0x000fe4000000005c */
[----:B------:R-:W-:-:S03]  /*1f80*/  MOV R96, R101 ;  /* 0x0000006500607202 */ /* 0x000fc60000000f00 */
[----:B------:R-:W-:Y:S01]  /*1f90*/  FADD.FTZ R111, R111, R100 ;  /* 0x000000646f6f7221 */ /* 0x000fe20000010000 */
[----:B------:R-:W-:Y:S05]  /*1fa0*/  BRA `(.L_x_1433) ;  /* 0x0000056000007947 */ /* 0x000fea0003800000 */
.L_x_1432:
        /* <DEDUP_REMOVED lines=12> */
.L_x_1435:
[----:B------:R-:W-:Y:S02]  /*2070*/  IMAD.MOV.U32 R109, RZ, RZ, R172 ;  /* 0x000000ffff6d7224 */ /* 0x000fe400078e00ac */
.L_x_1436:
[----:B------:R-:W-:Y:S05]  /*2080*/  BSYNC B0 ;  /* 0x0000000000007941 */ /* 0x000fea0003800000 */
.L_x_1434:
        /* <DEDUP_REMOVED lines=16> */
.L_x_1440:
[----:B------:R-:W-:Y:S05]  /*2190*/  BSYNC B1 ;  /* 0x0000000000017941 */ /* 0x000fea0003800000 */
.L_x_1439:
        /* <DEDUP_REMOVED lines=9> */
[----:B------:R-:W-:-:S03]  /*2230*/  LOP3.LUT R102, R113, R102, R41, 0x96, !PT ;  /* 0x0000006671667212 */ /* 0x000fc600078e9629 */
[----:B------:R-:W-:Y:S01]  /*2240*/  IMAD.MOV.U32 R96, RZ, RZ, RZ ;  /* 0x000000ffff607224 */ /* 0x000fe200078e00ff */
        /* <DEDUP_REMOVED lines=33> */
.L_x_1438:
[----:B------:R-:W-:Y:S05]  /*2460*/  BSYNC B0 ;  /* 0x0000000000007941 */ /* 0x000fea0003800000 */
.L_x_1437:
        /* <DEDUP_REMOVED lines=10> */
.L_x_1433:
        /* <DEDUP_REMOVED lines=12> */
.L_x_1442:
[----:B------:R-:W-:Y:S02]  /*25d0*/  IMAD.MOV.U32 R110, RZ, RZ, R172 ;  /* 0x000000ffff6e7224 */ /* 0x000fe400078e00ac */
.L_x_1443:
[----:B------:R-:W-:Y:S05]  /*25e0*/  BSYNC B0 ;  /* 0x0000000000007941 */ /* 0x000fea0003800000 */
.L_x_1441:
        /* <DEDUP_REMOVED lines=16> */
.L_x_1447:
[----:B------:R-:W-:Y:S05]  /*26f0*/  BSYNC B1 ;  /* 0x0000000000017941 */ /* 0x000fea0003800000 */
.L_x_1446:
        /* <DEDUP_REMOVED lines=44> */
.L_x_1445:
[----:B------:R-:W-:Y:S05]  /*29c0*/  BSYNC B0 ;  /* 0x0000000000007941 */ /* 0x000fea0003800000 */
.L_x_1444:
        /* <DEDUP_REMOVED lines=14> */
.L_x_1448:
        /* <DEDUP_REMOVED lines=12> */
.L_x_1451:
[----:B------:R-:W-:Y:S02]  /*2b70*/  IMAD.MOV.U32 R121, RZ, RZ, R172 ;  /* 0x000000ffff797224 */ /* 0x000fe400078e00ac */
.L_x_1452:
[----:B------:R-:W-:Y:S05]  /*2b80*/  BSYNC B0 ;  /* 0x0000000000007941 */ /* 0x000fea0003800000 */
.L_x_1450:
        /* <DEDUP_REMOVED lines=16> */
.L_x_1456:
[----:B------:R-:W-:Y:S05]  /*2c90*/  BSYNC B1 ;  /* 0x0000000000017941 */ /* 0x000fea0003800000 */
.L_x_1455:
        /* <DEDUP_REMOVED lines=44> */
.L_x_1454:
[----:B------:R-:W-:Y:S05]  /*2f60*/  BSYNC B0 ;  /* 0x0000000000007941 */ /* 0x000fea0003800000 */
.L_x_1453:
        /* <DEDUP_REMOVED lines=10> */
.L_x_1449:
        /* <DEDUP_REMOVED lines=12> */
.L_x_1458:
[----:B------:R-:W-:Y:S02]  /*30d0*/  IMAD.MOV.U32 R121, RZ, RZ, R172 ;  /* 0x000000ffff797224 */ /* 0x000fe400078e00ac */
.L_x_1459:
[----:B------:R-:W-:Y:S05]  /*30e0*/  BSYNC B0 ;  /* 0x0000000000007941 */ /* 0x000fea0003800000 */
.L_x_1457:
        /* <DEDUP_REMOVED lines=16> */
.L_x_1463:
[----:B------:R-:W-:Y:S05]  /*31f0*/  BSYNC B1 ;  /* 0x0000000000017941 */ /* 0x000fea0003800000 */
.L_x_1462:
        /* <DEDUP_REMOVED lines=44> */
.L_x_1461:
[----:B------:R-:W-:Y:S05]  /*34c0*/  BSYNC B0 ;  /* 0x0000000000007941 */ /* 0x000fea0003800000 */
.L_x_1460:
        /* <DEDUP_REMOVED lines=13> */
.L_x_1464:
[C---:B------:R-:W-:Y:S01]  /*35a0*/  ISETP.NE.AND P2, PT, R100.reuse, 0x1, PT ;  /* 0x000000016400780c */ /* 0x040fe20003f45270 */
[----:B------:R-:W-:Y:S01]  /*35b0*/  BSSY B0, `(.L_x_1466) ;  /* 0x000000c000007945 */ /* 0x000fe20003800000 */
[----:B------:R-:W-:-:S11]  /*35c0*/  IADD3 R96, R100, 0x1, RZ ;  /* 0x0000000164607810 */ /* 0x000fd60007ffe0ff */
[----:B------:R-:W-:Y:S05]  /*35d0*/  @!P2 BRA `(.L_x_1467) ;  /* 0x000000800000a947 */ /* 0x000fea0003800000 */
[----:B------:R-:W-:Y:S02]  /*35e0*/  ISETP.NE.AND P2, PT, R100, 0x2, PT ;  /* 0x000000026400780c */ /* 0x000fe40003f45270 */
[----:B------:R-:W-:-:S11]  /*35f0*/  MOV R114, R179 ;  /* 0x000000b300727202 */ /* 0x000fd60000000f00 */
[----:B------:R-:W-:Y:S05]  /*3600*/  @!P2 BRA `(.L_x_1468) ;  /* 0x000000600000a947 */ /* 0x000fea0003800000 */
[----:B------:R-:W-:Y:S01]  /*3610*/  ISETP.NE.AND P2, PT, R100, 0x3, PT ;  /* 0x000000036400780c */ /* 0x000fe20003f45270 */
[----:B------:R-:W-:-:S12]  /*3620*/  IMAD.MOV.U32 R114, RZ, RZ, R178 ;  /* 0x000000ffff727224 */ /* 0x000fd800078e00b2 */
[----:B------:R-:W-:Y:S05]  /*3630*/  @P2 BRA `(.L_x_1468) ;  /* 0x0000003000002947 */ /* 0x000fea0003800000 */
[----:B------:R-:W-:Y:S01]  /*3640*/  IMAD.MOV.U32 R114, RZ, RZ, R174 ;  /* 0x000000ffff727224 */ /* 0x000fe200078e00ae */
[----:B------:R-:W-:Y:S05]  /*3650*/  BRA `(.L_x_1468) ;  /* 0x0000001000007947 */ /* 0x000fea0003800000 */
.L_x_1467:
[----:B------:R-:W-:Y:S02]  /*3660*/  IMAD.MOV.U32 R114, RZ, RZ, R172 ;  /* 0x000000ffff727224 */ /* 0x000fe400078e00ac */
.L_x_1468:
[----:B------:R-:W-:Y:S05]  /*3670*/  BSYNC B0 ;  /* 0x0000000000007941 */ /* 0x000fea0003800000 */
.L_x_1466:
        /* <DEDUP_REMOVED lines=16> */
.L_x_1472:
[----:B------:R-:W-:Y:S05]  /*3780*/  BSYNC B1 ;  /* 0x0000000000017941 */ /* 0x000fea0003800000 */
.L_x_1471:
        /* <DEDUP_REMOVED lines=44> */
.L_x_1470:
[----:B------:R-:W-:Y:S05]  /*3a50*/  BSYNC B0 ;  /* 0x0000000000007941 */ /* 0x000fea0003800000 */
.L_x_1469:
        /* <DEDUP_REMOVED lines=10> */
.L_x_1465:
        /* <DEDUP_REMOVED lines=12> */
.L_x_1474:
[----:B------:R-:W-:Y:S02]  /*3bc0*/  IMAD.MOV.U32 R114, RZ, RZ, R172 ;  /* 0x000000ffff727224 */ /* 0x000fe400078e00ac */
.L_x_1475:
[----:B------:R-:W-:Y:S05]  /*3bd0*/  BSYNC B0 ;  /* 0x0000000000007941 */ /* 0x000fea0003800000 */
.L_x_1473:
        /* <DEDUP_REMOVED lines=16> */
.L_x_1479:
[----:B------:R-:W-:Y:S05]  /*3ce0*/  BSYNC B1 ;  /* 0x0000000000017941 */ /* 0x000fea0003800000 */
.L_x_1478:
        /* <DEDUP_REMOVED lines=44> */
.L_x_1477:
[----:B------:R-:W-:Y:S05]  /*3fb0*/  BSYNC B0 ;  /* 0x0000000000007941 */ /* 0x000fea0003800000 */
.L_x_1476:
        /* <DEDUP_REMOVED lines=13> */
.L_x_1480:
        /* <DEDUP_REMOVED lines=12> */
.L_x_1483:
[----:B------:R-:W-:Y:S02]  /*4150*/  IMAD.MOV.U32 R112, RZ, RZ, R172 ;  /* 0x000000ffff707224 */ /* 0x000fe400078e00ac */
.L_x_1484:
[----:B------:R-:W-:Y:S05]  /*4160*/  BSYNC B0 ;  /* 0x0000000000007941 */ /* 0x000fea0003800000 */
.L_x_1482:
        /* <DEDUP_REMOVED lines=16> */
.L_x_1488:
[----:B------:R-:W-:Y:S05]  /*4270*/  BSYNC B1 ;  /* 0x0000000000017941 */ /* 0x000fea0003800000 */
.L_x_1487:
        /* <DEDUP_REMOVED lines=44> */
.L_x_1486:
[----:B------:R-:W-:Y:S05]  /*4540*/  BSYNC B0 ;  /* 0x0000000000007941 */ /* 0x000fea0003800000 */
.L_x_1485:
        /* <DEDUP_REMOVED lines=10> */
.L_x_1481:
        /* <DEDUP_REMOVED lines=12> */
.L_x_1490:
[----:B------:R-:W-:Y:S02]  /*46b0*/  IMAD.MOV.U32 R112, RZ, RZ, R172 ;  /* 0x000000ffff707224 */ /* 0x000fe400078e00ac */
.L_x_1491:
[----:B------:R-:W-:Y:S05]  /*46c0*/  BSYNC B0 ;  /* 0x0000000000007941 */ /* 0x000fea0003800000 */
.L_x_1489:
        /* <DEDUP_REMOVED lines=16> */
.L_x_1495:
[----:B------:R-:W-:Y:S05]  /*47d0*/  BSYNC B1 ;  /* 0x0000000000017941 */ /* 0x000fea0003800000 */
.L_x_1494:
        /* <DEDUP_REMOVED lines=44> */
.L_x_1493:
[----:B------:R-:W-:Y:S05]  /*4aa0*/  BSYNC B0 ;  /* 0x0000000000007941 */ /* 0x000fea0003800000 */
.L_x_1492:
        /* <DEDUP_REMOVED lines=13> */
.L_x_1496:
[C---:B------:R-:W-:Y:S01]  /*4b80*/  ISETP.NE.AND P4, PT, R97.reuse, 0x1, PT ;  /* 0x000000016100780c */ /* 0x040fe20003f85270 */
[----:B------:R-:W-:Y:S01]  /*4b90*/  BSSY B0, `(.L_x_1498) ;  /* 0x000000c000007945 */ /* 0x000fe20003800000 */
[----:B------:R-:W-:-:S11]  /*4ba0*/  IADD3 R96, R97, 0x1, RZ ;  /* 0x0000000161607810 */ /* 0x000fd60007ffe0ff */
[----:B------:R-:W-:Y:S05]  /*4bb0*/  @!P4 BRA `(.L_x_1499) ;  /* 0x000000800000c947 */ /* 0x000fea0003800000 */
[----:B------:R-:W-:Y:S01]  /*4bc0*/  ISETP.NE.AND P4, PT, R97, 0x2, PT ;  /* 0x000000026100780c */ /* 0x000fe20003f85270 */
[----:B------:R-:W-:-:S12]  /*4bd0*/  IMAD.MOV.U32 R98, RZ, RZ, R179 ;  /* 0x000000ffff627224 */ /* 0x000fd800078e00b3 */
[----:B------:R-:W-:Y:S05]  /*4be0*/  @!P4 BRA `(.L_x_1500) ;  /* 0x000000600000c947 */ /* 0x000fea0003800000 */
[----:B------:R-:W-:Y:S02]  /*4bf0*/  ISETP.NE.AND P4, PT, R97, 0x3, PT ;  /* 0x000000036100780c */ /* 0x000fe40003f85270 */
[----:B------:R-:W-:-:S11]  /*4c00*/  MOV R98, R178 ;  /* 0x000000b200627202 */ /* 0x000fd60000000f00 */
[----:B------:R-:W-:Y:S05]  /*4c10*/  @P4 BRA `(.L_x_1500) ;  /* 0x0000003000004947 */ /* 0x000fea0003800000 */
[----:B------:R-:W-:Y:S01]  /*4c20*/  IMAD.MOV.U32 R98, RZ, RZ, R174 ;  /* 0x000000ffff627224 */ /* 0x000fe200078e00ae */
[----:B------:R-:W-:Y:S05]  /*4c30*/  BRA `(.L_x_1500) ;  /* 0x0000001000007947 */ /* 0x000fea0003800000 */
.L_x_1499:
[----:B------:R-:W-:Y:S02]  /*4c40*/  IMAD.MOV.U32 R98, RZ, RZ, R172 ;  /* 0x000000ffff627224 */ /* 0x000fe400078e00ac */
.L_x_1500:
[----:B------:R-:W-:Y:S05]  /*4c50*/  BSYNC B0 ;  /* 0x0000000000007941 */ /* 0x000fea0003800000 */
.L_x_1498:
        /* <DEDUP_REMOVED lines=16> */
.L_x_1504:
[----:B------:R-:W-:Y:S05]  /*4d60*/  BSYNC B1 ;  /* 0x0000000000017941 */ /* 0x000fea0003800000 */
.L_x_1503:
        /* <DEDUP_REMOVED lines=44> */
.L_x_1502:
[----:B------:R-:W-:Y:S05]  /*5030*/  BSYNC B0 ;  /* 0x0000000000007941 */ /* 0x000fea0003800000 */
.L_x_1501:
        /* <DEDUP_REMOVED lines=10> */
.L_x_1497:
        /* <DEDUP_REMOVED lines=12> */
.L_x_1506:
[----:B------:R-:W-:Y:S02]  /*51a0*/  IMAD.MOV.U32 R98, RZ, RZ, R172 ;  /* 0x000000ffff627224 */ /* 0x000fe400078e00ac */
.L_x_1507:
[----:B------:R-:W-:Y:S05]  /*51b0*/  BSYNC B0 ;  /* 0x0000000000007941 */ /* 0x000fea0003800000 */
.L_x_1505:
        /* <DEDUP_REMOVED lines=16> */
.L_x_1511:
[----:B------:R-:W-:Y:S05]  /*52c0*/  BSYNC B1 ;  /* 0x0000000000017941 */ /* 0x000fea0003800000 */
.L_x_1510:
        /* <DEDUP_REMOVED lines=44> */
.L_x_1509:
[----:B------:R-:W-:Y:S05]  /*5590*/  BSYNC B0 ;  /* 0x0000000000007941 */ /* 0x000fea0003800000 */
.L_x_1508:
        /* <DEDUP_REMOVED lines=13> */
.L_x_1512:
        /* <DEDUP_REMOVED lines=12> */
.L_x_1515:
[----:B------:R-:W-:Y:S02]  /*5730*/  IMAD.MOV.U32 R98, RZ, RZ, R172 ;  /* 0x000000ffff627224 */ /* 0x000fe400078e00ac */
.L_x_1516:
[----:B------:R-:W-:Y:S05]  /*5740*/  BSYNC B0 ;  /* 0x0000000000007941 */ /* 0x000fea0003800000 */
.L_x_1514:
        /* <DEDUP_REMOVED lines=16> */
.L_x_1520:
[----:B------:R-:W-:Y:S05]  /*5850*/  BSYNC B1 ;  /* 0x0000000000017941 */ /* 0x000fea0003800000 */
.L_x_1519:
        /* <DEDUP_REMOVED lines=44> */
.L_x_1518:
[----:B------:R-:W-:Y:S05]  /*5b20*/  BSYNC B0 ;  /* 0x0000000000007941 */ /* 0x000fea0003800000 */
.L_x_1517:
        /* <DEDUP_REMOVED lines=10> */
.L_x_1513:
        /* <DEDUP_REMOVED lines=12> */
.L_x_1522:
[----:B------:R-:W-:Y:S02]  /*5c90*/  IMAD.MOV.U32 R98, RZ, RZ, R172 ;  /* 0x000000ffff627224 */ /* 0x000fe400078e00ac */
.L_x_1523:
[----:B------:R-:W-:Y:S05]  /*5ca0*/  BSYNC B0 ;  /* 0x0000000000007941 */ /* 0x000fea0003800000 */
.L_x_1521:
        /* <DEDUP_REMOVED lines=16> */
.L_x_1527:
[----:B------:R-:W-:Y:S05]  /*5db0*/  BSYNC B1 ;  /* 0x0000000000017941 */ /* 0x000fea0003800000 */
.L_x_1526:
        /* <DEDUP_REMOVED lines=44> */
.L_x_1525:
[----:B------:R-:W-:Y:S05]  /*6080*/  BSYNC B0 ;  /* 0x0000000000007941 */ /* 0x000fea0003800000 */
.L_x_1524:
[----:B------:R-:W0:Y:S01]  /*6090*/  I2F.U32 R96, R98 ;  /* 0x0000006200607306 */ /* 0x000e220000201000 */
[----:B------:R-:W-:Y:S02]  /*60a0*/  LOP3.LUT P6, RZ, R188, 0x10, RZ, 0xc0, !PT ;  /* 0x00000010bcff7812 */ /* 0x000fe400078cc0ff */
        /* <DEDUP_REMOVED lines=12> */
.L_x_1528:
        /* <DEDUP_REMOVED lines=10> */
[----:B------:R-:W-:Y:S01]  /*6210*/  MOV R114, R174 ;  /* 0x000000ae00727202 */ /* 0x000fe20000000f00 */
[----:B------:R-:W-:Y:S05]  /*6220*/  BRA `(.L_x_1532) ;  /* 0x0000001000007947 */ /* 0x000fea0003800000 */
.L_x_1531:
[----:B------:R-:W-:Y:S02]  /*6230*/  IMAD.MOV.U32 R114, RZ, RZ, R172 ;  /* 0x000000ffff727224 */ /* 0x000fe400078e00ac */
.L_x_1532:
[----:B------:R-:W-:Y:S05]  /*6240*/  BSYNC B0 ;  /* 0x0000000000007941 */ /* 0x000fea0003800000 */
.L_x_1530:
        /* <DEDUP_REMOVED lines=8> */
[----:B------:R-:W-:Y:S02]  /*62d0*/  IADD3 R175, R175, 0x1, RZ ;  /* 0x00000001afaf7810 */ /* 0x000fe40007ffe0ff */
[----:B------:R-:W-:Y:S02]  /*62e0*/  P2R R96, PR, RZ, 0x1 ;  /* 0x00000001ff607803 */ /* 0x000fe40000000000 */
[----:B------:R-:W-:-:S13]  /*62f0*/  ISETP.NE.AND P6, PT, R175, RZ, PT ;  /* 0x000000ffaf00720c */ /* 0x000fda0003fc5270 */
[----:B------:R-:W-:Y:S01]  /*6300*/  @!P6 IADD3 R177, R177, 0x1, RZ ;  /* 0x00000001b1b1e810 */ /* 0x000fe20007ffe0ff */
[----:B------:R-:W-:Y:S01]  /*6310*/  @!P6 IMAD.MOV.U32 R175, RZ, RZ, RZ ;  /* 0x000000ffffafe224 */ /* 0x000fe200078e00ff */
[----:B------:R-:W-:Y:S02]  /*6320*/  @!P6 IADD3 R98, R171, 0x1, RZ ;  /* 0x00000001ab62e810 */ /* 0x000fe40007ffe0ff */
[----:B------:R-:W-:-:S13]  /*6330*/  ISETP.NE.AND P0, PT, R177, RZ, !P6 ;  /* 0x000000ffb100720c */ /* 0x000fda0007705270 */
[----:B------:R-:W-:Y:S01]  /*6340*/  @P0 IMAD.MOV R98, RZ, RZ, R171 ;  /* 0x000000ffff620224 */ /* 0x000fe200078e02ab */
[----:B------:R-:W-:-:S03]  /*6350*/  ISETP.NE.AND P0, PT, R96, RZ, PT ;  /* 0x000000ff6000720c */ /* 0x000fc60003f05270 */
[----:B------:R-:W-:-:S05]  /*6360*/  @!P6 IMAD.MOV.U32 R171, RZ, RZ, R98 ;  /* 0x000000ffffabe224 */ /* 0x000fca00078e0062 */
.L_x_1536:
[----:B------:R-:W-:Y:S05]  /*6370*/  BSYNC B1 ;  /* 0x0000000000017941 */ /* 0x000fea0003800000 */
.L_x_1535:
        /* <DEDUP_REMOVED lines=44> */
.L_x_1534:
[----:B------:R-:W-:Y:S05]  /*6640*/  BSYNC B0 ;  /* 0x0000000000007941 */ /* 0x000fea0003800000 */
.L_x_1533:
        /* <DEDUP_REMOVED lines=10> */
.L_x_1529:
[----:B------:R-:W-:Y:S01]  /*66f0*/  SEL R97, RZ, 0x10000, P4 ;  /* 0x00010000ff617807 */ /* 0x000fe20002000000 */
[----:B------:R-:W-:Y:S01]  /*6700*/  IMAD.WIDE.U32 R202, R120, R104, c[0x0][0x188] ;  /* 0x0000620078ca7625 */ /* 0x000fe200078e0068 */
[----:B------:R-:W-:Y:S02]  /*6710*/  SEL R96, RZ, 0x100, P3 ;  /* 0x00000100ff607807 */ /* 0x000fe40001800000 */
[----:B------:R-:W-:Y:S02]  /*6720*/  ISETP.NE.AND P4, PT, R108, RZ, PT ;  /* 0x000000ff6c00720c */ /* 0x000fe40003f85270 */
[----:B------:R-:W-:Y:S02]  /*6730*/  ISETP.NE.AND P3, PT, R110, RZ, PT ;  /* 0x000000ff6e00720c */ /* 0x000fe40003f65270 */
[----:B------:R-:W-:Y:S02]  /*6740*/  SEL R102, RZ, 0x1, P1 ;  /* 0x00000001ff667807 */ /* 0x000fe40000800000 */
[----:B------:R-:W-:-:S02]  /*6750*/  SEL R100, RZ, 0x1, P3 ;  /* 0x00000001ff647807 */ /* 0x000fc40001800000 */
[----:B------:R-:W-:Y:S01]  /*6760*/  SEL R198, RZ, 0x1, P4 ;  /* 0x00000001ffc67807 */ /* 0x000fe20002000000 */
[----:B------:R-:W-:Y:S01]  /*6770*/  IMAD.WIDE.U32 R102, R102, 0x1000000, RZ ;  /* 0x0100000066667825 */ /* 0x000fe200078e00ff */
[----:B------:R-:W-:Y:S02]  /*6780*/  SEL R98, RZ, 0x1000000, P5 ;  /* 0x01000000ff627807 */ /* 0x000fe40002800000 */
[----:B------:R-:W-:Y:S01]  /*6790*/  SEL R127, RZ, 0x1, P2 ;  /* 0x00000001ff7f7807 */ /* 0x000fe20001000000 */
[----:B------:R-:W-:Y:S01]  /*67a0*/  IMAD.WIDE.U32 R100, R100, 0x10000, RZ ;  /* 0x0001000064647825 */ /* 0x000fe200078e00ff */
[----:B------:R-:W-:Y:S02]  /*67b0*/  LOP3.LUT R96, R96, R98, R97, 0xfe, !PT ;  /* 0x0000006260607212 */ /* 0x000fe400078efe61 */
[----:B------:R-:W-:Y:S01]  /*67c0*/  ISETP.NE.AND P5, PT, R106, RZ, PT ;  /* 0x000000ff6a00720c */ /* 0x000fe20003fa5270 */
[----:B------:R-:W-:Y:S01]  /*67d0*/  IMAD.WIDE.U32 R198, R198, 0x100, RZ ;  /* 0x00000100c6c67825 */ /* 0x000fe200078e00ff */
[----:B------:R-:W-:-:S02]  /*67e0*/  LOP3.LUT R127, R103, R96, R127, 0xfe, !PT ;  /* 0x00000060677f7212 */ /* 0x000fc400078efe7f */
[----:B------:R-:W-:Y:S01]  /*67f0*/  SEL R103, RZ, 0x1, P5 ;  /* 0x00000001ff677807 */ /* 0x000fe20002800000 */
[----:B------:R-:W-:Y:S01]  /*6800*/  IMAD.MOV.U32 R106, RZ, RZ, 0x8 ;  /* 0x00000008ff6a7424 */ /* 0x000fe200078e00ff */
[----:B------:R-:W-:Y:S02]  /*6810*/  LOP3.LUT R102, R198, R102, R100, 0xfe, !PT ;  /* 0x00000066c6667212 */ /* 0x000fe400078efe64 */
[----:B------:R-:W-:Y:S01]  /*6820*/  F2FP.BF16.PACK_AB R99, R125, R121 ;  /* 0x000000797d63723e */ /* 0x000fe200000010ff */
[----:B------:R-:W-:Y:S01]  /*6830*/  IMAD.WIDE.U32 R200, R120, R106, c[0x0][0x190] ;  /* 0x0000640078c87625 */ /* 0x000fe200078e006a */
[----:B------:R-:W-:Y:S02]  /*6840*/  F2FP.BF16.PACK_AB R98, R123, R113 ;  /* 0x000000717b62723e */ /* 0x000fe400000010ff */
[----:B------:R-:W-:Y:S02]  /*6850*/  F2FP.BF16.PACK_AB R97, R115, R109 ;  /* 0x0000006d7361723e */ /* 0x000fe400000010ff */
[----:B------:R-:W-:-:S02]  /*6860*/  F2FP.BF16.PACK_AB R96, R111, R107 ;  /* 0x0000006b6f60723e */ /* 0x000fc400000010ff */
[----:B------:R-:W-:Y:S02]  /*6870*/  LOP3.LUT R199, R199, R127, R101, 0xfe, !PT ;  /* 0x0000007fc7c77212 */ /* 0x000fe400078efe65 */
[----:B------:R-:W-:Y:S01]  /*6880*/  LOP3.LUT R198, R102, R103, RZ, 0xfc, !PT ;  /* 0x0000006766c67212 */ /* 0x000fe200078efcff */
[----:B------:R0:W-:Y:S01]  /*6890*/  STG.E.128 [R202.64], R96 ;  /* 0x00000060ca007986 */ /* 0x0001e2000c101d04 */
[----:B------:R-:W-:Y:S02]  /*68a0*/  LOP3.LUT P6, RZ, R188, 0x20, RZ, 0xc0, !PT ;  /* 0x00000020bcff7812 */ /* 0x000fe400078cc0ff */
[----:B------:R-:W-:Y:S01]  /*68b0*/  IADD3 R221, R120, 0x80, RZ ;  /* 0x0000008078dd7810 */ /* 0x000fe20007ffe0ff */
[----:B------:R0:W-:Y:S04]  /*68c0*/  STG.E.64 [R200.64], R198 ;  /* 0x000000c6c8007986 */ /* 0x0001e8000c101b04 */
[----:B------:R-:W-:-:S04]  /*68d0*/  @P0 IMAD.WIDE.U32 R100, R221, R104, c[0x0][0x180] ;  /* 0x00006000dd640625 */ /* 0x000fc800078e0068 */
[----:B------:R-:W-:-:S04]  /*68e0*/  IMAD.WIDE.U32 R126, R221, R104, c[0x0][0x170] ;  /* 0x00005c00dd7e7625 */ /* 0x000fc800078e0068 */
[----:B------:R-:W-:Y:S01]  /*68f0*/  @P6 IMAD.WIDE.U32 R102, R221, R104, c[0x0][0x178] ;  /* 0x00005e00dd666625 */ /* 0x000fe200078e0068 */
[----:B------:R-:W-:Y:S05]  /*6900*/  @!P6 BRA `(.L_x_1537) ;  /* 0x000001300000e947 */ /* 0x000fea0003800000 */
[----:B0-----:R-:W-:Y:S01]  /*6910*/  IMAD.U32 R97, R195, 0x10000, RZ ;  /* 0x00010000c3617824 */ /* 0x001fe200078e00ff */
[----:B------:R-:W-:Y:S02]  /*6920*/  LOP3.LUT R96, R196, 0xffff, RZ, 0xc0, !PT ;  /* 0x0000ffffc4607812 */ /* 0x000fe400078ec0ff */
[----:B------:R-:W-:Y:S02]  /*6930*/  LOP3.LUT R198, R192, 0xff, RZ, 0xc0, !PT ;  /* 0x000000ffc0c67812 */ /* 0x000fe400078ec0ff */
[----:B------:R-:W-:Y:S02]  /*6940*/  LOP3.LUT R99, R97, 0xff0000, RZ, 0xc0, !PT ;  /* 0x00ff000061637812 */ /* 0x000fe400078ec0ff */
[----:B------:R-:W-:Y:S01]  /*6950*/  PRMT R97, R194, 0x7104, RZ ;  /* 0x00007104c2617816 */ /* 0x000fe200000000ff */
[----:B------:R-:W-:Y:S01]  /*6960*/  IMAD.WIDE.U32 R198, R198, 0x1000000, RZ ;  /* 0x01000000c6c67825 */ /* 0x000fe200078e00ff */
[----:B------:R-:W-:-:S02]  /*6970*/  PRMT R108, R99, 0x4210, R96 ;  /* 0x00004210636c7816 */ /* 0x000fc40000000060 */
[----:B------:R-:W-:Y:S02]  /*6980*/  LOP3.LUT R98, R191, 0xff, RZ, 0xc0, !PT ;  /* 0x000000ffbf627812 */ /* 0x000fe400078ec0ff */
[----:B------:R-:W-:Y:S02]  /*6990*/  LOP3.LUT R96, R190, 0xff, RZ, 0xc0, !PT ;  /* 0x000000ffbe607812 */ /* 0x000fe400078ec0ff */
[----:B------:R-:W-:Y:S01]  /*69a0*/  LOP3.LUT R108, R108, 0xff00, R97, 0xf8, !PT ;  /* 0x0000ff006c6c7812 */ /* 0x000fe200078ef861 */
[----:B------:R-:W-:-:S03]  /*69b0*/  IMAD.WIDE.U32 R98, R98, 0x10000, RZ ;  /* 0x0001000062627825 */ /* 0x000fc600078e00ff */
[----:B------:R-:W-:Y:S01]  /*69c0*/  LOP3.LUT R197, R108, 0xff, R193, 0xf8, !PT ;  /* 0x000000ff6cc57812 */ /* 0x000fe200078ef8c1 */
[----:B------:R-:W-:-:S03]  /*69d0*/  IMAD.WIDE.U32 R96, R96, 0x100, RZ ;  /* 0x0000010060607825 */ /* 0x000fc600078e00ff */
[----:B------:R-:W-:Y:S02]  /*69e0*/  LOP3.LUT R99, R99, R197, R199, 0xfe, !PT ;  /* 0x000000c563637212 */ /* 0x000fe400078efec7 */
[----:B------:R-:W-:Y:S02]  /*69f0*/  LOP3.LUT R96, R96, R198, R98, 0xfe, !PT ;  /* 0x000000c660607212 */ /* 0x000fe400078efe62 */
[----:B------:R-:W-:Y:S01]  /*6a00*/  LOP3.LUT R97, R99, R97, RZ, 0xfc, !PT ;  /* 0x0000006163617212 */ /* 0x000fe200078efcff */
[----:B------:R-:W-:Y:S01]  /*6a10*/  IMAD.WIDE.U32 R98, R120, R106, c[0x0][0x198] ;  /* 0x0000660078627625 */ /* 0x000fe200078e006a */
[----:B------:R-:W-:-:S05]  /*6a20*/  LOP3.LUT R96, R96, 0xff, R189, 0xf8, !PT ;  /* 0x000000ff60607812 */ /* 0x000fca00078ef8bd */
[----:B------:R0:W-:Y:S02]  /*6a30*/  STG.E.64 [R98.64], R96 ;  /* 0x0000006062007986 */ /* 0x0001e4000c101b04 */
.L_x_1537:
[----:B------:R1:W5:Y:S04]  /*6a40*/  @P6 LDG.E.128 R88, [R102.64] ;  /* 0x0000000466586981 */ /* 0x000368000c1e1d00 */
[----:B------:R1:W5:Y:S04]  /*6a50*/  @P0 LDG.E.128 R92, [R100.64] ;  /* 0x00000004645c0981 */ /* 0x000368000c1e1d00 */
[----:B0-----:R1:W5:Y:S01]  /*6a60*/  LDG.E.128 R96, [R126.64] ;  /* 0x000000047e607981 */ /* 0x001362000c1e1d00 */
[C---:B------:R-:W-:Y:S01]  /*6a70*/  ISETP.NE.AND P1, PT, R112.reuse, 0x1, PT ;  /* 0x000000017000780c */ /* 0x040fe20003f25270 */
[----:B------:R-:W-:Y:S01]  /*6a80*/  BSSY B0, `(.L_x_1538) ;  /* 0x000000c000007945 */ /* 0x000fe20003800000 */
[----:B------:R-:W-:-:S11]  /*6a90*/  IADD3 R108, R112, 0x1, RZ ;  /* 0x00000001706c7810 */ /* 0x000fd60007ffe0ff */
[----:B------:R-:W-:Y:S05]  /*6aa0*/  @!P1 BRA `(.L_x_1539) ;  /* 0x0000008000009947 */ /* 0x000fea0003800000 */
[----:B-1----:R-:W-:Y:S01]  /*6ab0*/  ISETP.NE.AND P1, PT, R112, 0x2, PT ;  /* 0x000000027000780c */ /* 0x002fe20003f25270 */
[----:B------:R-:W-:-:S12]  /*6ac0*/  IMAD.MOV.U32 R110, RZ, RZ, R179 ;  /* 0x000000ffff6e7224 */ /* 0x000fd800078e00b3 */
[----:B------:R-:W-:Y:S05]  /*6ad0*/  @!P1 BRA `(.L_x_1540) ;  /* 0x0000006000009947 */ /* 0x000fea0003800000 */
[----:B------:R-:W-:Y:S01]  /*6ae0*/  ISETP.NE.AND P1, PT, R112, 0x3, PT ;  /* 0x000000037000780c */ /* 0x000fe20003f25270 */
[----:B------:R-:W-:-:S12]  /*6af0*/  IMAD.MOV.U32 R110, RZ, RZ, R178 ;  /* 0x000000ffff6e7224 */ /* 0x000fd800078e00b2 */
[----:B------:R-:W-:Y:S05]  /*6b00*/  @P1 BRA `(.L_x_1540) ;  /* 0x0000003000001947 */ /* 0x000fea0003800000 */
[----:B------:R-:W-:Y:S01]  /*6b10*/  IMAD.MOV.U32 R110, RZ, RZ, R174 ;  /* 0x000000ffff6e7224 */ /* 0x000fe200078e00ae */
[----:B------:R-:W-:Y:S05]  /*6b20*/  BRA `(.L_x_1540) ;  /* 0x0000001000007947 */ /* 0x000fea0003800000 */
.L_x_1539:
[----:B-1----:R-:W-:Y:S02]  /*6b30*/  IMAD.MOV.U32 R110, RZ, RZ, R172 ;  /* 0x000000ffff6e7224 */ /* 0x002fe400078e00ac */
.L_x_1540:
[----:B------:R-:W-:Y:S05]  /*6b40*/  BSYNC B0 ;  /* 0x0000000000007941 */ /* 0x000fea0003800000 */
.L_x_1538:
        /* <DEDUP_REMOVED lines=16> */
.L_x_1544:
[----:B------:R-:W-:Y:S05]  /*6c50*/  BSYNC B1 ;  /* 0x0000000000017941 */ /* 0x000fea0003800000 */
.L_x_1543:
        /* <DEDUP_REMOVED lines=44> */
.L_x_1542:
[----:B------:R-:W-:Y:S05]  /*6f20*/  BSYNC B0 ;  /* 0x0000000000007941 */ /* 0x000fea0003800000 */
.L_x_1541:
[----:B------:R-:W0:Y:S01]  /*6f30*/  I2F.U32 R100, R110 ;  /* 0x0000006e00647306 */ /* 0x000e220000201000 */
[C---:B------:R-:W-:Y:S02]  /*6f40*/  LOP3.LUT P6, RZ, R188.reuse, 0x10, RZ, 0xc0, !PT ;  /* 0x00000010bcff7812 */ /* 0x040fe400078cc0ff */
[----:B-----5:R-:W-:Y:S02]  /*6f50*/  PRMT R101, RZ, 0x5410, R96 ;  /* 0x00005410ff657816 */ /* 0x020fe40000000060 */
        /* <DEDUP_REMOVED lines=13> */
.L_x_1545:
        /* <DEDUP_REMOVED lines=12> */
.L_x_1548:
[----:B------:R-:W-:Y:S02]  /*70f0*/  IMAD.MOV.U32 R110, RZ, RZ, R172 ;  /* 0x000000ffff6e7224 */ /* 0x000fe400078e00ac */
.L_x_1549:
[----:B------:R-:W-:Y:S05]  /*7100*/  BSYNC B0 ;  /* 0x0000000000007941 */ /* 0x000fea0003800000 */
.L_x_1547:
        /* <DEDUP_REMOVED lines=16> */
.L_x_1553:
[----:B------:R-:W-:Y:S05]  /*7210*/  BSYNC B1 ;  /* 0x0000000000017941 */ /* 0x000fea0003800000 */
.L_x_1552:
        /* <DEDUP_REMOVED lines=44> */
.L_x_1551:
[----:B------:R-:W-:Y:S05]  /*74e0*/  BSYNC B0 ;  /* 0x0000000000007941 */ /* 0x000fea0003800000 */
.L_x_1550:
        /* <DEDUP_REMOVED lines=10> */
.L_x_1546:
        /* <DEDUP_REMOVED lines=12> */
.L_x_1555:
[----:B------:R-:W-:Y:S02]  /*7650*/  IMAD.MOV.U32 R108, RZ, RZ, R172 ;  /* 0x000000ffff6c7224 */ /* 0x000fe400078e00ac */
.L_x_1556:
[----:B------:R-:W-:Y:S05]  /*7660*/  BSYNC B0 ;  /* 0x0000000000007941 */ /* 0x000fea0003800000 */
.L_x_1554:
        /* <DEDUP_REMOVED lines=16> */
.L_x_1560:
[----:B------:R-:W-:Y:S05]  /*7770*/  BSYNC B1 ;  /* 0x0000000000017941 */ /* 0x000fea0003800000 */
.L_x_1559:
        /* <DEDUP_REMOVED lines=44> */
.L_x_1558:
[----:B------:R-:W-:Y:S05]  /*7a40*/  BSYNC B0 ;  /* 0x0000000000007941 */ /* 0x000fea0003800000 */
.L_x_1557:
        /* <DEDUP_REMOVED lines=14> */
.L_x_1561:
        /* <DEDUP_REMOVED lines=12> */
.L_x_1564:
[----:B------:R-:W-:Y:S02]  /*7bf0*/  IMAD.MOV.U32 R110, RZ, RZ, R172 ;  /* 0x000000ffff6e7224 */ /* 0x000fe400078e00ac */
.L_x_1565:
[----:B------:R-:W-:Y:S05]  /*7c00*/  BSYNC B0 ;  /* 0x0000000000007941 */ /* 0x000fea0003800000 */
.L_x_1563:
        /* <DEDUP_REMOVED lines=16> */
.L_x_1569:
[----:B------:R-:W-:Y:S05]  /*7d10*/  BSYNC B1 ;  /* 0x0000000000017941 */ /* 0x000fea0003800000 */
.L_x_1568:
        /* <DEDUP_REMOVED lines=44> */
.L_x_1567:
[----:B------:R-:W-:Y:S05]  /*7fe0*/  BSYNC B0 ;  /* 0x0000000000007941 */ /* 0x000fea0003800000 */
.L_x_1566:
        /* <DEDUP_REMOVED lines=10> */
.L_x_1562:
        /* <DEDUP_REMOVED lines=12> */
.L_x_1571:
[----:B------:R-:W-:Y:S02]  /*8150*/  IMAD.MOV.U32 R110, RZ, RZ, R172 ;  /* 0x000000ffff6e7224 */ /* 0x000fe400078e00ac */
.L_x_1572:
[----:B------:R-:W-:Y:S05]  /*8160*/  BSYNC B0 ;  /* 0x0000000000007941 */ /* 0x000fea0003800000 */
.L_x_1570:
        /* <DEDUP_REMOVED lines=16> */
.L_x_1576:
[----:B------:R-:W-:Y:S05]  /*8270*/  BSYNC B1 ;  /* 0x0000000000017941 */ /* 0x000fea0003800000 */
.L_x_1575:
        /* <DEDUP_REMOVED lines=44> */
.L_x_1574:
[----:B------:R-:W-:Y:S05]  /*8540*/  BSYNC B0 ;  /* 0x0000000000007941 */ /* 0x000fea0003800000 */
.L_x_1573:
        /* <DEDUP_REMOVED lines=14> */
.L_x_1577:
        /* <DEDUP_REMOVED lines=12> */
.L_x_1580:
[----:B------:R-:W-:Y:S02]  /*86f0*/  IMAD.MOV.U32 R112, RZ, RZ, R172 ;  /* 0x000000ffff707224 */ /* 0x000fe400078e00ac */
.L_x_1581:
[----:B------:R-:W-:Y:S05]  /*8700*/  BSYNC B0 ;  /* 0x0000000000007941 */ /* 0x000fea0003800000 */
.L_x_1579:
        /* <DEDUP_REMOVED lines=16> */
.L_x_1585:
[----:B------:R-:W-:Y:S05]  /*8810*/  BSYNC B1 ;  /* 0x0000000000017941 */ /* 0x000fea0003800000 */
.L_x_1584:
        /* <DEDUP_REMOVED lines=44> */
.L_x_1583:
[----:B------:R-:W-:Y:S05]  /*8ae0*/  BSYNC B0 ;  /* 0x0000000000007941 */ /* 0x000fea0003800000 */
.L_x_1582:
        /* <DEDUP_REMOVED lines=10> */
.L_x_1578:
        /* <DEDUP_REMOVED lines=12> */
.L_x_1587:
[----:B------:R-:W-:Y:S02]  /*8c50*/  IMAD.MOV.U32 R112, RZ, RZ, R172 ;  /* 0x000000ffff707224 */ /* 0x000fe400078e00ac */
.L_x_1588:
[----:B------:R-:W-:Y:S05]  /*8c60*/  BSYNC B0 ;  /* 0x0000000000007941 */ /* 0x000fea0003800000 */
.L_x_1586:
        /* <DEDUP_REMOVED lines=16> */
.L_x_1592:
[----:B------:R-:W-:Y:S05]  /*8d70*/  BSYNC B1 ;  /* 0x0000000000017941 */ /* 0x000fea0003800000 */
.L_x_1591:
        /* <DEDUP_REMOVED lines=44> */
.L_x_1590:
[----:B------:R-:W-:Y:S05]  /*9040*/  BSYNC B0 ;  /* 0x0000000000007941 */ /* 0x000fea0003800000 */
.L_x_1589:
        /* <DEDUP_REMOVED lines=13> */
.L_x_1593:
        /* <DEDUP_REMOVED lines=12> */
.L_x_1596:
[----:B------:R-:W-:Y:S02]  /*91e0*/  IMAD.MOV.U32 R112, RZ, RZ, R172 ;  /* 0x000000ffff707224 */ /* 0x000fe400078e00ac */
.L_x_1597:
[----:B------:R-:W-:Y:S05]  /*91f0*/  BSYNC B0 ;  /* 0x0000000000007941 */ /* 0x000fea0003800000 */
.L_x_1595:
        /* <DEDUP_REMOVED lines=16> */
.L_x_1601:
[----:B------:R-:W-:Y:S05]  /*9300*/  BSYNC B1 ;  /* 0x0000000000017941 */ /* 0x000fea0003800000 */
.L_x_1600:
        /* <DEDUP_REMOVED lines=44> */
.L_x_1599:
[----:B------:R-:W-:Y:S05]  /*95d0*/  BSYNC B0 ;  /* 0x0000000000007941 */ /* 0x000fea0003800000 */
.L_x_1598:
        /* <DEDUP_REMOVED lines=10> */
.L_x_1594:
        /* <DEDUP_REMOVED lines=12> */
.L_x_1603:
[----:B------:R-:W-:Y:S02]  /*9740*/  IMAD.MOV.U32 R112, RZ, RZ, R172 ;  /* 0x000000ffff707224 */ /* 0x000fe400078e00ac */
.L_x_1604:
[----:B------:R-:W-:Y:S05]  /*9750*/  BSYNC B0 ;  /* 0x0000000000007941 */ /* 0x000fea0003800000 */
.L_x_1602:
        /* <DEDUP_REMOVED lines=16> */
.L_x_1608:
[----:B------:R-:W-:Y:S05]  /*9860*/  BSYNC B1 ;  /* 0x0000000000017941 */ /* 0x000fea0003800000 */
.L_x_1607:
        /* <DEDUP_REMOVED lines=44> */
.L_x_1606:
[----:B------:R-:W-:Y:S05]  /*9b30*/  BSYNC B0 ;  /* 0x0000000000007941 */ /* 0x000fea0003800000 */
.L_x_1605:
        /* <DEDUP_REMOVED lines=13> */
.L_x_1609:
        /* <DEDUP_REMOVED lines=12> */
.L_x_1612:
[----:B------:R-:W-:Y:S02]  /*9cd0*/  IMAD.MOV.U32 R112, RZ, RZ, R172 ;  /* 0x000000ffff707224 */ /* 0x000fe400078e00ac */
.L_x_1613:
[----:B------:R-:W-:Y:S05]  /*9ce0*/  BSYNC B0 ;  /* 0x0000000000007941 */ /* 0x000fea0003800000 */
.L_x_1611:
        /* <DEDUP_REMOVED lines=16> */
.L_x_1617:
[----:B------:R-:W-:Y:S05]  /*9df0*/  BSYNC B1 ;  /* 0x0000000000017941 */ /* 0x000fea0003800000 */
.L_x_1616:
        /* <DEDUP_REMOVED lines=44> */
.L_x_1615:
[----:B------:R-:W-:Y:S05]  /*a0c0*/  BSYNC B0 ;  /* 0x0000000000007941 */ /* 0x000fea0003800000 */
.L_x_1614:
        /* <DEDUP_REMOVED lines=10> */
.L_x_1610:
        /* <DEDUP_REMOVED lines=12> */
.L_x_1619:
[----:B------:R-:W-:Y:S02]  /*a230*/  IMAD.MOV.U32 R112, RZ, RZ, R172 ;  /* 0x000000ffff707224 */ /* 0x000fe400078e00ac */
.L_x_1620:
[----:B------:R-:W-:Y:S05]  /*a240*/  BSYNC B0 ;  /* 0x0000000000007941 */ /* 0x000fea0003800000 */
.L_x_1618:
        /* <DEDUP_REMOVED lines=16> */
.L_x_1624:
[----:B------:R-:W-:Y:S05]  /*a350*/  BSYNC B1 ;  /* 0x0000000000017941 */ /* 0x000fea0003800000 */
.L_x_1623:
        /* <DEDUP_REMOVED lines=44> */
.L_x_1622:
[----:B------:R-:W-:Y:S05]  /*a620*/  BSYNC B0 ;  /* 0x0000000000007941 */ /* 0x000fea0003800000 */
.L_x_1621:
        /* <DEDUP_REMOVED lines=13> */
.L_x_1625:
        /* <DEDUP_REMOVED lines=12> */
.L_x_1628:
[----:B------:R-:W-:Y:S02]  /*a7c0*/  MOV R98, R172 ;  /* 0x000000ac00627202 */ /* 0x000fe40000000f00 */
.L_x_1629:
[----:B------:R-:W-:Y:S05]  /*a7d0*/  BSYNC B0 ;  /* 0x0000000000007941 */ /* 0x000fea0003800000 */
.L_x_1627:
        /* <DEDUP_REMOVED lines=16> */
.L_x_1633:
[----:B------:R-:W-:Y:S05]  /*a8e0*/  BSYNC B1 ;  /* 0x0000000000017941 */ /* 0x000fea0003800000 */
.L_x_1632:
        /* <DEDUP_REMOVED lines=44> */
.L_x_1631:
[----:B------:R-:W-:Y:S05]  /*abb0*/  BSYNC B0 ;  /* 0x0000000000007941 */ /* 0x000fea0003800000 */
.L_x_1630:
        /* <DEDUP_REMOVED lines=10> */
.L_x_1626:
        /* <DEDUP_REMOVED lines=12> */
.L_x_1635:
[----:B------:R-:W-:Y:S02]  /*ad20*/  IMAD.MOV.U32 R98, RZ, RZ, R172 ;  /* 0x000000ffff627224 */ /* 0x000fe400078e00ac */
.L_x_1636:
[----:B------:R-:W-:Y:S05]  /*ad30*/  BSYNC B0 ;  /* 0x0000000000007941 */ /* 0x000fea0003800000 */
.L_x_1634:
        /* <DEDUP_REMOVED lines=16> */
.L_x_1640:
[----:B------:R-:W-:Y:S05]  /*ae40*/  BSYNC B1 ;  /* 0x0000000000017941 */ /* 0x000fea0003800000 */
.L_x_1639:
        /* <DEDUP_REMOVED lines=44> */
.L_x_1638:
[----:B------:R-:W-:Y:S05]  /*b110*/  BSYNC B0 ;  /* 0x0000000000007941 */ /* 0x000fea0003800000 */
.L_x_1637:
        /* <DEDUP_REMOVED lines=13> */
.L_x_1641:
        /* <DEDUP_REMOVED lines=12> */
.L_x_1644:
[----:B------:R-:W-:Y:S02]  /*b2b0*/  IMAD.MOV.U32 R98, RZ, RZ, R172 ;  /* 0x000000ffff627224 */ /* 0x000fe400078e00ac */
.L_x_1645:
[----:B------:R-:W-:Y:S05]  /*b2c0*/  BSYNC B0 ;  /* 0x0000000000007941 */ /* 0x000fea0003800000 */
.L_x_1643:
        /* <DEDUP_REMOVED lines=16> */
.L_x_1649:
[----:B------:R-:W-:Y:S05]  /*b3d0*/  BSYNC B1 ;  /* 0x0000000000017941 */ /* 0x000fea0003800000 */
.L_x_1648:
        /* <DEDUP_REMOVED lines=44> */
.L_x_1647:
[----:B------:R-:W-:Y:S05]  /*b6a0*/  BSYNC B0 ;  /* 0x0000000000007941 */ /* 0x000fea0003800000 */
.L_x_1646:
        /* <DEDUP_REMOVED lines=10> */
.L_x_1642:
        /* <DEDUP_REMOVED lines=12> */
.L_x_1651:
[----:B------:R-:W-:Y:S02]  /*b810*/  IMAD.MOV.U32 R98, RZ, RZ, R172 ;  /* 0x000000ffff627224 */ /* 0x000fe400078e00ac */
.L_x_1652:
[----:B------:R-:W-:Y:S05]  /*b820*/  BSYNC B0 ;  /* 0x0000000000007941 */ /* 0x000fea0003800000 */
.L_x_1650:
        /* <DEDUP_REMOVED lines=16> */
.L_x_1656:
[----:B------:R-:W-:Y:S05]  /*b930*/  BSYNC B1 ;  /* 0x0000000000017941 */ /* 0x000fea0003800000 */
.L_x_1655:
        /* <DEDUP_REMOVED lines=44> */
.L_x_1654:
[----:B------:R-:W-:Y:S05]  /*bc00*/  BSYNC B0 ;  /* 0x0000000000007941 */ /* 0x000fea0003800000 */
.L_x_1653:
        /* <DEDUP_REMOVED lines=14> */
.L_x_1657:
        /* <DEDUP_REMOVED lines=12> */
.L_x_1660:
[----:B------:R-:W-:Y:S02]  /*bdb0*/  IMAD.MOV.U32 R114, RZ, RZ, R172 ;  /* 0x000000ffff727224 */ /* 0x000fe400078e00ac */
.L_x_1661:
[----:B------:R-:W-:Y:S05]  /*bdc0*/  BSYNC B0 ;  /* 0x0000000000007941 */ /* 0x000fea0003800000 */
.L_x_1659:
        /* <DEDUP_REMOVED lines=15> */
[----:B------:R-:W-:Y:S02]  /*bec0*/  @P0 IADD3 R98, R171, RZ, RZ ;  /* 0x000000ffab620210 */ /* 0x000fe40007ffe0ff */
[----:B------:R-:W-:-:S03]  /*bed0*/  ISETP.NE.AND P0, PT, R96, RZ, PT ;  /* 0x000000ff6000720c */ /* 0x000fc60003f05270 */
[----:B------:R-:W-:-:S05]  /*bee0*/  @!P6 IMAD.MOV.U32 R171, RZ, RZ, R98 ;  /* 0x000000ffffabe224 */ /* 0x000fca00078e0062 */
.L_x_1665:
[----:B------:R-:W-:Y:S05]  /*bef0*/  BSYNC B1 ;  /* 0x0000000000017941 */ /* 0x000fea0003800000 */
.L_x_1664:
        /* <DEDUP_REMOVED lines=44> */
.L_x_1663:
[----:B------:R-:W-:Y:S05]  /*c1c0*/  BSYNC B0 ;  /* 0x0000000000007941 */ /* 0x000fea0003800000 */
.L_x_1662:
        /* <DEDUP_REMOVED lines=10> */
.L_x_1658:
[----:B------:R-:W-:Y:S01]  /*c270*/  SEL R97, RZ, 0x10000, P4 ;  /* 0x00010000ff617807 */ /* 0x000fe20002000000 */
[C---:B------:R-:W-:Y:S01]  /*c280*/  IMAD.WIDE.U32 R218, R221.reuse, R104, c[0x0][0x188] ;  /* 0x00006200ddda7625 */ /* 0x040fe200078e0068 */
[----:B------:R-:W-:Y:S02]  /*c290*/  ISETP.NE.AND P4, PT, R108, RZ, PT ;  /* 0x000000ff6c00720c */ /* 0x000fe40003f85270 */
[----:B------:R-:W-:Y:S01]  /*c2a0*/  SEL R108, RZ, 0x100, P3 ;  /* 0x00000100ff6c7807 */ /* 0x000fe20001800000 */
[----:B------:R-:W-:Y:S01]  /*c2b0*/  IMAD.WIDE.U32 R216, R221, R106, c[0x0][0x190] ;  /* 0x00006400ddd87625 */ /* 0x000fe200078e006a */
        /* <DEDUP_REMOVED lines=9> */
[----:B------:R-:W-:Y:S01]  /*c350*/  LOP3.LUT P5, RZ, R188, 0x8, RZ, 0xc0, !PT ;  /* 0x00000008bcff7812 */ /* 0x000fe200078ac0ff */
[----:B------:R-:W-:Y:S01]  /*c360*/  IMAD.WIDE.U32 R100, R100, 0x100, RZ ;  /* 0x0000010064647825 */ /* 0x000fe200078e00ff */
[----:B------:R-:W-:-:S02]  /*c370*/  LOP3.LUT R215, R213, R108, R215, 0xfe, !PT ;  /* 0x0000006cd5d77212 */ /* 0x000fc400078efed7 */
[----:B------:R-:W-:Y:S02]  /*c380*/  SEL R213, RZ, 0x1, P5 ;  /* 0x00000001ffd57807 */ /* 0x000fe40002800000 */
[----:B------:R-:W-:Y:S02]  /*c390*/  LOP3.LUT R212, R100, R212, R102, 0xfe, !PT ;  /* 0x000000d464d47212 */ /* 0x000fe400078efe66 */
[----:B------:R-:W-:Y:S02]  /*c3a0*/  F2FP.BF16.PACK_AB R99, R211, R207 ;  /* 0x000000cfd363723e */ /* 0x000fe400000010ff */
        /* <DEDUP_REMOVED lines=15> */
[----:B------:R-:W-:Y:S02]  /*c4a0*/  PRMT R99, R194, 0x7104, RZ ;  /* 0x00007104c2637816 */ /* 0x000fe400000000ff */
[----:B------:R-:W-:Y:S02]  /*c4b0*/  LOP3.LUT R97, R97, 0xff0000, RZ, 0xc0, !PT ;  /* 0x00ff000061617812 */ /* 0x000fe400078ec0ff */
[----:B------:R-:W-:Y:S02]  /*c4c0*/  LOP3.LUT R100, R192, 0xff, RZ, 0xc0, !PT ;  /* 0x000000ffc0647812 */ /* 0x000fe400078ec0ff */
[----:B------:R-:W-:-:S02]  /*c4d0*/  PRMT R96, R97, 0x4210, R96 ;  /* 0x0000421061607816 */ /* 0x000fc40000000060 */
[----:B------:R-:W-:Y:S01]  /*c4e0*/  LOP3.LUT R98, R191, 0xff, RZ, 0xc0, !PT ;  /* 0x000000ffbf627812 */ /* 0x000fe200078ec0ff */
[----:B------:R-:W-:Y:S01]  /*c4f0*/  IMAD.WIDE.U32 R100, R100, 0x1000000, RZ ;  /* 0x0100000064647825 */ /* 0x000fe200078e00ff */
[----:B------:R-:W-:Y:S02]  /*c500*/  LOP3.LUT R97, R190, 0xff, RZ, 0xc0, !PT ;  /* 0x000000ffbe617812 */ /* 0x000fe400078ec0ff */
[----:B------:R-:W-:Y:S01]  /*c510*/  LOP3.LUT R108, R96, 0xff00, R99, 0xf8, !PT ;  /* 0x0000ff00606c7812 */ /* 0x000fe200078ef863 */
[----:B------:R-:W-:-:S03]  /*c520*/  IMAD.WIDE.U32 R98, R98, 0x10000, RZ ;  /* 0x0001000062627825 */ /* 0x000fc600078e00ff */
[----:B------:R-:W-:Y:S01]  /*c530*/  LOP3.LUT R217, R108, 0xff, R193, 0xf8, !PT ;  /* 0x000000ff6cd97812 */ /* 0x000fe200078ef8c1 */
[----:B------:R-:W-:-:S03]  /*c540*/  IMAD.WIDE.U32 R96, R97, 0x100, RZ ;  /* 0x0000010061607825 */ /* 0x000fc600078e00ff */
[----:B------:R-:W-:Y:S02]  /*c550*/  LOP3.LUT R217, R99, R217, R101, 0xfe, !PT ;  /* 0x000000d963d97212 */ /* 0x000fe400078efe65 */
[----:B------:R-:W-:Y:S01]  /*c560*/  LOP3.LUT R96, R96, R100, R98, 0xfe, !PT ;  /* 0x0000006460607212 */ /* 0x000fe200078efe62 */
[----:B------:R-:W-:Y:S01]  /*c570*/  IMAD.WIDE.U32 R98, R221, R106, c[0x0][0x198] ;  /* 0x00006600dd627625 */ /* 0x000fe200078e006a */
[----:B------:R-:W-:Y:S02]  /*c580*/  LOP3.LUT R97, R217, R97, RZ, 0xfc, !PT ;  /* 0x00000061d9617212 */ /* 0x000fe400078efcff */
[----:B------:R-:W-:-:S05]  /*c590*/  LOP3.LUT R96, R96, 0xff, R189, 0xf8, !PT ;  /* 0x000000ff60607812 */ /* 0x000fca00078ef8bd */
[----:B------:R0:W-:Y:S02]  /*c5a0*/  STG.E.64 [R98.64], R96 ;  /* 0x0000006062007986 */ /* 0x0001e4000c101b04 */
.L_x_1666:
        /* <DEDUP_REMOVED lines=15> */
.L_x_1668:
[----:B-1----:R-:W-:Y:S02]  /*c6a0*/  IMAD.MOV.U32 R108, RZ, RZ, R172 ;  /* 0x000000ffff6c7224 */ /* 0x002fe400078e00ac */
.L_x_1669:
[----:B------:R-:W-:Y:S05]  /*c6b0*/  BSYNC B0 ;  /* 0x0000000000007941 */ /* 0x000fea0003800000 */
.L_x_1667:
        /* <DEDUP_REMOVED lines=16> */
.L_x_1673:
[----:B------:R-:W-:Y:S05]  /*c7c0*/  BSYNC B1 ;  /* 0x0000000000017941 */ /* 0x000fea0003800000 */
.L_x_1672:
        /* <DEDUP_REMOVED lines=44> */
.L_x_1671:
[----:B------:R-:W-:Y:S05]  /*ca90*/  BSYNC B0 ;  /* 0x0000000000007941 */ /* 0x000fea0003800000 */
.L_x_1670:
        /* <DEDUP_REMOVED lines=16> */
.L_x_1674:
        /* <DEDUP_REMOVED lines=12> */
.L_x_1677:
[----:B------:R-:W-:Y:S02]  /*cc60*/  IMAD.MOV.U32 R108, RZ, RZ, R172 ;  /* 0x000000ffff6c7224 */ /* 0x000fe400078e00ac */
.L_x_1678:
[----:B------:R-:W-:Y:S05]  /*cc70*/  BSYNC B0 ;  /* 0x0000000000007941 */ /* 0x000fea0003800000 */
.L_x_1676:
        /* <DEDUP_REMOVED lines=16> */
.L_x_1682:
[----:B------:R-:W-:Y:S05]  /*cd80*/  BSYNC B1 ;  /* 0x0000000000017941 */ /* 0x000fea0003800000 */
.L_x_1681:
        /* <DEDUP_REMOVED lines=44> */
.L_x_1680:
[----:B------:R-:W-:Y:S05]  /*d050*/  BSYNC B0 ;  /* 0x0000000000007941 */ /* 0x000fea0003800000 */
.L_x_1679:
        /* <DEDUP_REMOVED lines=10> */
.L_x_1675:
        /* <DEDUP_REMOVED lines=12> */
.L_x_1684:
[----:B------:R-:W-:Y:S02]  /*d1c0*/  IMAD.MOV.U32 R108, RZ, RZ, R172 ;  /* 0x000000ffff6c7224 */ /* 0x000fe400078e00ac */
.L_x_1685:
[----:B------:R-:W-:Y:S05]  /*d1d0*/  BSYNC B0 ;  /* 0x0000000000007941 */ /* 0x000fea0003800000 */
.L_x_1683:
        /* <DEDUP_REMOVED lines=16> */
.L_x_1689:
[----:B------:R-:W-:Y:S05]  /*d2e0*/  BSYNC B1 ;  /* 0x0000000000017941 */ /* 0x000fea0003800000 */
.L_x_1688:
        /* <DEDUP_REMOVED lines=44> */
.L_x_1687:
[----:B------:R-:W-:Y:S05]  /*d5b0*/  BSYNC B0 ;  /* 0x0000000000007941 */ /* 0x000fea0003800000 */
.L_x_1686:
        /* <DEDUP_REMOVED lines=15> */
.L_x_1690:
        /* <DEDUP_REMOVED lines=12> */
.L_x_1693:
[----:B------:R-:W-:Y:S02]  /*d770*/  IMAD.MOV.U32 R96, RZ, RZ, R172 ;  /* 0x000000ffff607224 */ /* 0x000fe400078e00ac */
.L_x_1694:
[----:B------:R-:W-:Y:S05]  /*d780*/  BSYNC B0 ;  /* 0x0000000000007941 */ /* 0x000fea0003800000 */
.L_x_1692:
        /* <DEDUP_REMOVED lines=14> */
[----:B------:R-:W-:-:S05]  /*d870*/  @P2 IADD3 R100, R171, RZ, RZ ;  /* 0x000000ffab642210 */ /* 0x000fca0007ffe0ff */
[----:B------:R-:W-:Y:S02]  /*d880*/  @!P1 IMAD.MOV.U32 R171, RZ, RZ, R100 ;  /* 0x000000ffffab9224 */ /* 0x000fe400078e0064 */
.L_x_1698:
[----:B------:R-:W-:Y:S05]  /*d890*/  BSYNC B1 ;  /* 0x0000000000017941 */ /* 0x000fea0003800000 */
.L_x_1697:
        /* <DEDUP_REMOVED lines=44> */
.L_x_1696:
[----:B------:R-:W-:Y:S05]  /*db60*/  BSYNC B0 ;  /* 0x0000000000007941 */ /* 0x000fea0003800000 */
.L_x_1695:
        /* <DEDUP_REMOVED lines=10> */
.L_x_1691:
        /* <DEDUP_REMOVED lines=12> */
.L_x_1700:
[----:B------:R-:W-:Y:S02]  /*dcd0*/  IMAD.MOV.U32 R96, RZ, RZ, R172 ;  /* 0x000000ffff607224 */ /* 0x000fe400078e00ac */
.L_x_1701:
[----:B------:R-:W-:Y:S05]  /*dce0*/  BSYNC B0 ;  /* 0x0000000000007941 */ /* 0x000fea0003800000 */
.L_x_1699:
        /* <DEDUP_REMOVED lines=16> */
.L_x_1705:
[----:B------:R-:W-:Y:S05]  /*ddf0*/  BSYNC B1 ;  /* 0x0000000000017941 */ /* 0x000fea0003800000 */
.L_x_1704:
        /* <DEDUP_REMOVED lines=44> */
.L_x_1703:
[----:B------:R-:W-:Y:S05]  /*e0c0*/  BSYNC B0 ;  /* 0x0000000000007941 */ /* 0x000fea0003800000 */
.L_x_1702:
        /* <DEDUP_REMOVED lines=15> */
.L_x_1706:
        /* <DEDUP_REMOVED lines=12> */
.L_x_1709:
[----:B------:R-:W-:Y:S02]  /*e280*/  IMAD.MOV.U32 R96, RZ, RZ, R172 ;  /* 0x000000ffff607224 */ /* 0x000fe400078e00ac */
.L_x_1710:
[----:B------:R-:W-:Y:S05]  /*e290*/  BSYNC B0 ;  /* 0x0000000000007941 */ /* 0x000fea0003800000 */
.L_x_1708:
        /* <DEDUP_REMOVED lines=16> */
.L_x_1714:
[----:B------:R-:W-:Y:S05]  /*e3a0*/  BSYNC B1 ;  /* 0x0000000000017941 */ /* 0x000fea0003800000 */
.L_x_1713:
        /* <DEDUP_REMOVED lines=44> */
.L_x_1712:
[----:B------:R-:W-:Y:S05]  /*e670*/  BSYNC B0 ;  /* 0x0000000000007941 */ /* 0x000fea0003800000 */
.L_x_1711:
        /* <DEDUP_REMOVED lines=10> */
.L_x_1707:
        /* <DEDUP_REMOVED lines=12> */
.L_x_1716:
[----:B------:R-:W-:Y:S02]  /*e7e0*/  IMAD.MOV.U32 R96, RZ, RZ, R172 ;  /* 0x000000ffff607224 */ /* 0x000fe400078e00ac */
.L_x_1717:
[----:B------:R-:W-:Y:S05]  /*e7f0*/  BSYNC B0 ;  /* 0x0000000000007941 */ /* 0x000fea0003800000 */
.L_x_1715:
        /* <DEDUP_REMOVED lines=16> */
.L_x_1721:
[----:B------:R-:W-:Y:S05]  /*e900*/  BSYNC B1 ;  /* 0x0000000000017941 */ /* 0x000fea0003800000 */
.L_x_1720:
        /* <DEDUP_REMOVED lines=44> */
.L_x_1719:
[----:B------:R-:W-:Y:S05]  /*ebd0*/  BSYNC B0 ;  /* 0x0000000000007941 */ /* 0x000fea0003800000 */
.L_x_1718:
        /* <DEDUP_REMOVED lines=13> */
.L_x_1722:
        /* <DEDUP_REMOVED lines=12> */
.L_x_1725:
[----:B------:R-:W-:Y:S02]  /*ed70*/  IMAD.MOV.U32 R108, RZ, RZ, R172 ;  /* 0x000000ffff6c7224 */ /* 0x000fe400078e00ac */
.L_x_1726:
[----:B------:R-:W-:Y:S05]  /*ed80*/  BSYNC B0 ;  /* 0x0000000000007941 */ /* 0x000fea0003800000 */
.L_x_1724:
        /* <DEDUP_REMOVED lines=10> */
[----:B------:R-:W-:Y:S02]  /*ee30*/  @!P2 IADD3 R177, R177, 0x1, RZ ;  /* 0x00000001b1b1a810 */ /* 0x000fe40007ffe0ff */
[----:B------:R-:W-:Y:S02]  /*ee40*/  @!P2 IADD3 R96, R171, 0x1, RZ ;  /* 0x00000001ab60a810 */ /* 0x000fe40007ffe0ff */
[----:B------:R-:W-:Y:S02]  /*ee50*/  ISETP.NE.AND P3, PT, R177, RZ, !P2 ;  /* 0x000000ffb100720c */ /* 0x000fe40005765270 */
[----:B------:R-:W-:-:S11]  /*ee60*/  @!P2 MOV R175, RZ ;  /* 0x000000ff00afa202 */ /* 0x000fd60000000f00 */
[----:B------:R-:W-:-:S04]  /*ee70*/  @P3 IMAD.MOV R96, RZ, RZ, R171 ;  /* 0x000000ffff603224 */ /* 0x000fc800078e02ab */
[----:B------:R-:W-:Y:S02]  /*ee80*/  @!P2 IMAD.MOV.U32 R171, RZ, RZ, R96 ;  /* 0x000000ffffaba224 */ /* 0x000fe400078e0060 */
.L_x_1730:
[----:B------:R-:W-:Y:S05]  /*ee90*/  BSYNC B1 ;  /* 0x0000000000017941 */ /* 0x000fea0003800000 */
.L_x_1729:
        /* <DEDUP_REMOVED lines=44> */
.L_x_1728:
[----:B------:R-:W-:Y:S05]  /*f160*/  BSYNC B0 ;  /* 0x0000000000007941 */ /* 0x000fea0003800000 */
.L_x_1727:
        /* <DEDUP_REMOVED lines=10> */
.L_x_1723:
        /* <DEDUP_REMOVED lines=12> */
.L_x_1732:
[----:B------:R-:W-:Y:S02]  /*f2d0*/  IMAD.MOV.U32 R108, RZ, RZ, R172 ;  /* 0x000000ffff6c7224 */ /* 0x000fe400078e00ac */
.L_x_1733:
[----:B------:R-:W-:Y:S05]  /*f2e0*/  BSYNC B0 ;  /* 0x0000000000007941 */ /* 0x000fea0003800000 */
.L_x_1731:
        /* <DEDUP_REMOVED lines=16> */
.L_x_1737:
[----:B------:R-:W-:Y:S05]  /*f3f0*/  BSYNC B1 ;  /* 0x0000000000017941 */ /* 0x000fea0003800000 */
.L_x_1736:
        /* <DEDUP_REMOVED lines=44> */
.L_x_1735:
[----:B------:R-:W-:Y:S05]  /*f6c0*/  BSYNC B0 ;  /* 0x0000000000007941 */ /* 0x000fea0003800000 */
.L_x_1734:
        /* <DEDUP_REMOVED lines=13> */
.L_x_1738:
        /* <DEDUP_REMOVED lines=12> */
.L_x_1741:
[----:B------:R-:W-:Y:S02]  /*f860*/  IMAD.MOV.U32 R108, RZ, RZ, R172 ;  /* 0x000000ffff6c7224 */ /* 0x000fe400078e00ac */
.L_x_1742:
[----:B------:R-:W-:Y:S05]  /*f870*/  BSYNC B0 ;  /* 0x0000000000007941 */ /* 0x000fea0003800000 */
.L_x_1740:
        /* <DEDUP_REMOVED lines=16> */
.L_x_1746:
[----:B------:R-:W-:Y:S05]  /*f980*/  BSYNC B1 ;  /* 0x0000000000017941 */ /* 0x000fea0003800000 */
.L_x_1745:
        /* <DEDUP_REMOVED lines=44> */
.L_x_1744:
[----:B------:R-:W-:Y:S05]  /*fc50*/  BSYNC B0 ;  /* 0x0000000000007941 */ /* 0x000fea0003800000 */
.L_x_1743:
        /* <DEDUP_REMOVED lines=10> */
.L_x_1739:
        /* <DEDUP_REMOVED lines=12> */
.L_x_1748:
[----:B------:R-:W-:Y:S02]  /*fdc0*/  IMAD.MOV.U32 R108, RZ, RZ, R172 ;  /* 0x000000ffff6c7224 */ /* 0x000fe400078e00ac */
.L_x_1749:
[----:B------:R-:W-:Y:S05]  /*fdd0*/  BSYNC B0 ;  /* 0x0000000000007941 */ /* 0x000fea0003800000 */
.L_x_1747:
        /* <DEDUP_REMOVED lines=16> */
.L_x_1753:
[----:B------:R-:W-:Y:S05]  /*fee0*/  BSYNC B1 ;  /* 0x0000000000017941 */ /* 0x000fea0003800000 */
.L_x_1752:
        /* <DEDUP_REMOVED lines=44> */
.L_x_1751:
[----:B------:R-:W-:Y:S05]  /*101b0*/  BSYNC B0 ;  /* 0x0000000000007941 */ /* 0x000fea0003800000 */
.L_x_1750:
        /* <DEDUP_REMOVED lines=13> */
.L_x_1754:
        /* <DEDUP_REMOVED lines=12> */
.L_x_1757:
[----:B------:R-:W-:Y:S02]  /*10350*/  IMAD.MOV.U32 R98, RZ, RZ, R172 ;  /* 0x000000ffff627224 */ /* 0x000fe400078e00ac */
.L_x_1758:
[----:B------:R-:W-:Y:S05]  /*10360*/  BSYNC B0 ;  /* 0x0000000000007941 */ /* 0x000fea0003800000 */
.L_x_1756:
        /* <DEDUP_REMOVED lines=14> */
[----:B------:R-:W-:-:S05]  /*10450*/  @P5 IMAD.MOV R96, RZ, RZ, R171 ;  /* 0x000000ffff605224 */ /* 0x000fca00078e02ab */
[----:B------:R-:W-:Y:S02]  /*10460*/  @!P4 MOV R171, R96 ;  /* 0x0000006000abc202 */ /* 0x000fe40000000f00 */
.L_x_1762:
[----:B------:R-:W-:Y:S05]  /*10470*/  BSYNC B1 ;  /* 0x0000000000017941 */ /* 0x000fea0003800000 */
.L_x_1761:
        /* <DEDUP_REMOVED lines=44> */
.L_x_1760:
[----:B------:R-:W-:Y:S05]  /*10740*/  BSYNC B0 ;  /* 0x0000000000007941 */ /* 0x000fea0003800000 */
.L_x_1759:
        /* <DEDUP_REMOVED lines=10> */
.L_x_1755:
        /* <DEDUP_REMOVED lines=12> */
.L_x_1764:
[----:B------:R-:W-:Y:S02]  /*108b0*/  IMAD.MOV.U32 R98, RZ, RZ, R172 ;  /* 0x000000ffff627224 */ /* 0x000fe400078e00ac */
.L_x_1765:
[----:B------:R-:W-:Y:S05]  /*108c0*/  BSYNC B0 ;  /* 0x0000000000007941 */ /* 0x000fea0003800000 */
.L_x_1763:
        /* <DEDUP_REMOVED lines=16> */
.L_x_1769:
[----:B------:R-:W-:Y:S05]  /*109d0*/  BSYNC B1 ;  /* 0x0000000000017941 */ /* 0x000fea0003800000 */
.L_x_1768:
        /* <DEDUP_REMOVED lines=44> */
.L_x_1767:
[----:B------:R-:W-:Y:S05]  /*10ca0*/  BSYNC B0 ;  /* 0x0000000000007941 */ /* 0x000fea0003800000 */
.L_x_1766:
        /* <DEDUP_REMOVED lines=13> */
.L_x_1770:
        /* <DEDUP_REMOVED lines=12> */
.L_x_1773:
[----:B------:R-:W-:Y:S02]  /*10e40*/  IMAD.MOV.U32 R98, RZ, RZ, R172 ;  /* 0x000000ffff627224 */ /* 0x000fe400078e00ac */
.L_x_1774:
[----:B------:R-:W-:Y:S05]  /*10e50*/  BSYNC B0 ;  /* 0x0000000000007941 */ /* 0x000fea0003800000 */
.L_x_1772:
        /* <DEDUP_REMOVED lines=16> */
.L_x_1778:
[----:B------:R-:W-:Y:S05]  /*10f60*/  BSYNC B1 ;  /* 0x0000000000017941 */ /* 0x000fea0003800000 */
.L_x_1777:
        /* <DEDUP_REMOVED lines=44> */
.L_x_1776:
[----:B------:R-:W-:Y:S05]  /*11230*/  BSYNC B0 ;  /* 0x0000000000007941 */ /* 0x000fea0003800000 */
.L_x_1775:
        /* <DEDUP_REMOVED lines=10> */
.L_x_1771:
        /* <DEDUP_REMOVED lines=12> */
.L_x_1780:
[----:B------:R-:W-:Y:S02]  /*113a0*/  IMAD.MOV.U32 R98, RZ, RZ, R172 ;  /* 0x000000ffff627224 */ /* 0x000fe400078e00ac */
.L_x_1781:
[----:B------:R-:W-:Y:S05]  /*113b0*/  BSYNC B0 ;  /* 0x0000000000007941 */ /* 0x000fea0003800000 */
.L_x_1779:
        /* <DEDUP_REMOVED lines=16> */
.L_x_1785:
[----:B------:R-:W-:Y:S05]  /*114c0*/  BSYNC B1 ;  /* 0x0000000000017941 */ /* 0x000fea0003800000 */
.L_x_1784:
        /* <DEDUP_REMOVED lines=44> */
.L_x_1783:
[----:B------:R-:W-:Y:S05]  /*11790*/  BSYNC B0 ;  /* 0x0000000000007941 */ /* 0x000fea0003800000 */
.L_x_1782:
        /* <DEDUP_REMOVED lines=14> */
.L_x_1786:
        /* <DEDUP_REMOVED lines=12> */
.L_x_1789:
[----:B------:R-:W-:Y:S02]  /*11940*/  IMAD.MOV.U32 R108, RZ, RZ, R172 ;  /* 0x000000ffff6c7224 */ /* 0x000fe400078e00ac */
.L_x_1790:
[----:B------:R-:W-:Y:S05]  /*11950*/  BSYNC B0 ;  /* 0x0000000000007941 */ /* 0x000fea0003800000 */
.L_x_1788:
        /* <DEDUP_REMOVED lines=18> */
.L_x_1794:
[----:B------:R-:W-:Y:S05]  /*11a80*/  BSYNC B1 ;  /* 0x0000000000017941 */ /* 0x000fea0003800000 */
.L_x_1793:
        /* <DEDUP_REMOVED lines=40> */
[----:B------:R-:W-:Y:S02]  /*11d10*/  LOP3.LUT R178, R101, R178, R167, 0x96, !PT ;  /* 0x000000b265b27212 */ /* 0x000fe400078e96a7 */
[----:B------:R-:W-:Y:S01]  /*11d20*/  MOV R172, R100 ;  /* 0x0000006400ac7202 */ /* 0x000fe20000000f00 */
[----:B------:R-:W-:Y:S01]  /*11d30*/  IMAD.MOV.U32 R174, RZ, RZ, R96 ;  /* 0x000000ffffae7224 */ /* 0x000fe200078e0060 */
[----:B------:R-:W-:Y:S02]  /*11d40*/  LOP3.LUT R179, R97, R98, R166, 0x96, !PT ;  /* 0x0000006261b37212 */ /* 0x000fe400078e96a6 */
.L_x_1792:
[----:B------:R-:W-:Y:S05]  /*11d50*/  BSYNC B0 ;  /* 0x0000000000007941 */ /* 0x000fea0003800000 */
.L_x_1791:
        /* <DEDUP_REMOVED lines=10> */
.L_x_1787:
[----:B------:R-:W-:Y:S01]  /*11e00*/  SEL R97, RZ, 0x10000, P4 ;  /* 0x00010000ff617807 */ /* 0x000fe20002000000 */
[C---:B------:R-:W-:Y:S01]  /*11e10*/  IMAD.WIDE.U32 R234, R197.reuse, R104, c[0x0][0x188] ;  /* 0x00006200c5ea7625 */ /* 0x040fe200078e0068 */
[----:B------:R-:W-:Y:S02]  /*11e20*/  SEL R108, RZ, 0x100, P3 ;  /* 0x00000100ff6c7807 */ /* 0x000fe40001800000 */
[C---:B------:R-:W-:Y:S01]  /*11e30*/  LOP3.LUT P4, RZ, R188.reuse, 0x4, RZ, 0xc0, !PT ;  /* 0x00000004bcff7812 */ /* 0x040fe2000788c0ff */
[----:B------:R-:W-:Y:S01]  /*11e40*/  IMAD.WIDE.U32 R232, R197, R106, c[0x0][0x190] ;  /* 0x00006400c5e87625 */ /* 0x000fe200078e006a */
[----:B------:R-:W-:Y:S02]  /*11e50*/  LOP3.LUT P3, RZ, R188, 0x2, RZ, 0xc0, !PT ;  /* 0x00000002bcff7812 */ /* 0x000fe4000786c0ff */
        /* <DEDUP_REMOVED lines=46> */
.L_x_1795:
        /* <DEDUP_REMOVED lines=15> */
.L_x_1797:
[----:B-1----:R-:W-:Y:S02]  /*12230*/  IMAD.MOV.U32 R112, RZ, RZ, R172 ;  /* 0x000000ffff707224 */ /* 0x002fe400078e00ac */
.L_x_1798:
[----:B------:R-:W-:Y:S05]  /*12240*/  BSYNC B0 ;  /* 0x0000000000007941 */ /* 0x000fea0003800000 */
.L_x_1796:
        /* <DEDUP_REMOVED lines=16> */
.L_x_1802:
[----:B------:R-:W-:Y:S05]  /*12350*/  BSYNC B1 ;  /* 0x0000000000017941 */ /* 0x000fea0003800000 */
.L_x_1801:
        /* <DEDUP_REMOVED lines=44> */
.L_x_1800:
[----:B------:R-:W-:Y:S05]  /*12620*/  BSYNC B0 ;  /* 0x0000000000007941 */ /* 0x000fea0003800000 */
.L_x_1799:
        /* <DEDUP_REMOVED lines=16> */
.L_x_1803:
        /* <DEDUP_REMOVED lines=12> */
.L_x_1806:
[----:B------:R-:W-:Y:S02]  /*127f0*/  IMAD.MOV.U32 R110, RZ, RZ, R172 ;  /* 0x000000ffff6e7224 */ /* 0x000fe400078e00ac */
.L_x_1807:
[----:B------:R-:W-:Y:S05]  /*12800*/  BSYNC B0 ;  /* 0x0000000000007941 */ /* 0x000fea0003800000 */
.L_x_1805:
        /* <DEDUP_REMOVED lines=16> */
.L_x_1811:
[----:B------:R-:W-:Y:S05]  /*12910*/  BSYNC B1 ;  /* 0x0000000000017941 */ /* 0x000fea0003800000 */
.L_x_1810:
        /* <DEDUP_REMOVED lines=44> */
.L_x_1809:
[----:B------:R-:W-:Y:S05]  /*12be0*/  BSYNC B0 ;  /* 0x0000000000007941 */ /* 0x000fea0003800000 */
.L_x_1808:
        /* <DEDUP_REMOVED lines=10> */
.L_x_1804:
        /* <DEDUP_REMOVED lines=12> */
.L_x_1813:
[----:B------:R-:W-:Y:S02]  /*12d50*/  IMAD.MOV.U32 R110, RZ, RZ, R172 ;  /* 0x000000ffff6e7224 */ /* 0x000fe400078e00ac */
.L_x_1814:
[----:B------:R-:W-:Y:S05]  /*12d60*/  BSYNC B0 ;  /* 0x0000000000007941 */ /* 0x000fea0003800000 */
.L_x_1812:
        /* <DEDUP_REMOVED lines=16> */
.L_x_1818:
[----:B------:R-:W-:Y:S05]  /*12e70*/  BSYNC B1 ;  /* 0x0000000000017941 */ /* 0x000fea0003800000 */
.L_x_1817:
        /* <DEDUP_REMOVED lines=44> */
.L_x_1816:
[----:B------:R-:W-:Y:S05]  /*13140*/  BSYNC B0 ;  /* 0x0000000000007941 */ /* 0x000fea0003800000 */
.L_x_1815:
        /* <DEDUP_REMOVED lines=15> */
.L_x_1819:
        /* <DEDUP_REMOVED lines=12> */
.L_x_1822:
[----:B------:R-:W-:Y:S02]  /*13300*/  IMAD.MOV.U32 R96, RZ, RZ, R172 ;  /* 0x000000ffff607224 */ /* 0x000fe400078e00ac */
.L_x_1823:
[----:B------:R-:W-:Y:S05]  /*13310*/  BSYNC B0 ;  /* 0x0000000000007941 */ /* 0x000fea0003800000 */
.L_x_1821:
        /* <DEDUP_REMOVED lines=16> */
.L_x_1827:
[----:B------:R-:W-:Y:S05]  /*13420*/  BSYNC B1 ;  /* 0x0000000000017941 */ /* 0x000fea0003800000 */
.L_x_1826:
        /* <DEDUP_REMOVED lines=42> */
[----:B------:R-:W-:Y:S01]  /*136d0*/  LOP3.LUT R179, R101, R102, R166, 0x96, !PT ;  /* 0x0000006665b37212 */ /* 0x000fe200078e96a6 */
[----:B------:R-:W-:Y:S02]  /*136e0*/  IMAD.MOV.U32 R101, RZ, RZ, RZ ;  /* 0x000000ffff657224 */ /* 0x000fe400078e00ff */
.L_x_1825:
[----:B------:R-:W-:Y:S05]  /*136f0*/  BSYNC B0 ;  /* 0x0000000000007941 */ /* 0x000fea0003800000 */
.L_x_1824:
        /* <DEDUP_REMOVED lines=10> */
.L_x_1820:
        /* <DEDUP_REMOVED lines=12> */
.L_x_1829:
[----:B------:R-:W-:Y:S02]  /*13860*/  IMAD.MOV.U32 R96, RZ, RZ, R172 ;  /* 0x000000ffff607224 */ /* 0x000fe400078e00ac */
.L_x_1830:
[----:B------:R-:W-:Y:S05]  /*13870*/  BSYNC B0 ;  /* 0x0000000000007941 */ /* 0x000fea0003800000 */
.L_x_1828:
        /* <DEDUP_REMOVED lines=16> */
.L_x_1834:
[----:B------:R-:W-:Y:S05]  /*13980*/  BSYNC B1 ;  /* 0x0000000000017941 */ /* 0x000fea0003800000 */
.L_x_1833:
        /* <DEDUP_REMOVED lines=44> */
.L_x_1832:
[----:B------:R-:W-:Y:S05]  /*13c50*/  BSYNC B0 ;  /* 0x0000000000007941 */ /* 0x000fea0003800000 */
.L_x_1831:
        /* <DEDUP_REMOVED lines=15> */
.L_x_1835:
        /* <DEDUP_REMOVED lines=12> */
.L_x_1838:
[----:B------:R-:W-:Y:S02]  /*13e10*/  IMAD.MOV.U32 R96, RZ, RZ, R172 ;  /* 0x000000ffff607224 */ /* 0x000fe400078e00ac */
.L_x_1839:
[----:B------:R-:W-:Y:S05]  /*13e20*/  BSYNC B0 ;  /* 0x0000000000007941 */ /* 0x000fea0003800000 */
.L_x_1837:
        /* <DEDUP_REMOVED lines=16> */
.L_x_1843:
[----:B------:R-:W-:Y:S05]  /*13f30*/  BSYNC B1 ;  /* 0x0000000000017941 */ /* 0x000fea0003800000 */
.L_x_1842:
        /* <DEDUP_REMOVED lines=44> */
.L_x_1841:
[----:B------:R-:W-:Y:S05]  /*14200*/  BSYNC B0 ;  /* 0x0000000000007941 */ /* 0x000fea0003800000 */
.L_x_1840:
        /* <DEDUP_REMOVED lines=10> */
.L_x_1836:
        /* <DEDUP_REMOVED lines=12> */
.L_x_1845:
[----:B------:R-:W-:Y:S02]  /*14370*/  IMAD.MOV.U32 R96, RZ, RZ, R172 ;  /* 0x000000ffff607224 */ /* 0x000fe400078e00ac */
.L_x_1846:
[----:B------:R-:W-:Y:S05]  /*14380*/  BSYNC B0 ;  /* 0x0000000000007941 */ /* 0x000fea0003800000 */
.L_x_1844:
        /* <DEDUP_REMOVED lines=16> */
.L_x_1850:
[----:B------:R-:W-:Y:S05]  /*14490*/  BSYNC B1 ;  /* 0x0000000000017941 */ /* 0x000fea0003800000 */
.L_x_1849:
        /* <DEDUP_REMOVED lines=44> */
.L_x_1848:
[----:B------:R-:W-:Y:S05]  /*14760*/  BSYNC B0 ;  /* 0x0000000000007941 */ /* 0x000fea0003800000 */
.L_x_1847:
        /* <DEDUP_REMOVED lines=13> */
.L_x_1851:
        /* <DEDUP_REMOVED lines=12> */
.L_x_1854:
[----:B------:R-:W-:Y:S02]  /*14900*/  IMAD.MOV.U32 R110, RZ, RZ, R172 ;  /* 0x000000ffff6e7224 */ /* 0x000fe400078e00ac */
.L_x_1855:
[----:B------:R-:W-:Y:S05]  /*14910*/  BSYNC B0 ;  /* 0x0000000000007941 */ /* 0x000fea0003800000 */
.L_x_1853:
        /* <DEDUP_REMOVED lines=16> */
.L_x_1859:
[----:B------:R-:W-:Y:S05]  /*14a20*/  BSYNC B1 ;  /* 0x0000000000017941 */ /* 0x000fea0003800000 */
.L_x_1858:
        /* <DEDUP_REMOVED lines=41> */
[----:B------:R-:W-:Y:S01]  /*14cc0*/  MOV R174, R96 ;  /* 0x0000006000ae7202 */ /* 0x000fe20000000f00 */
[----:B------:R-:W-:Y:S01]  /*14cd0*/  IMAD.MOV.U32 R96, RZ, RZ, RZ ;  /* 0x000000ffff607224 */ /* 0x000fe200078e00ff */
[----:B------:R-:W-:Y:S02]  /*14ce0*/  LOP3.LUT R179, R97, R100, R166, 0x96, !PT ;  /* 0x0000006461b37212 */ /* 0x000fe400078e96a6 */
.L_x_1857:
[----:B------:R-:W-:Y:S05]  /*14cf0*/  BSYNC B0 ;  /* 0x0000000000007941 */ /* 0x000fea0003800000 */
.L_x_1856:
        /* <DEDUP_REMOVED lines=10> */
.L_x_1852:
        /* <DEDUP_REMOVED lines=12> */
.L_x_1861:
[----:B------:R-:W-:Y:S02]  /*14e60*/  IMAD.MOV.U32 R110, RZ, RZ, R172 ;  /* 0x000000ffff6e7224 */ /* 0x000fe400078e00ac */
.L_x_1862:
[----:B------:R-:W-:Y:S05]  /*14e70*/  BSYNC B0 ;  /* 0x0000000000007941 */ /* 0x000fea0003800000 */
.L_x_1860:
        /* <DEDUP_REMOVED lines=16> */
.L_x_1866:
[----:B------:R-:W-:Y:S05]  /*14f80*/  BSYNC B1 ;  /* 0x0000000000017941 */ /* 0x000fea0003800000 */
.L_x_1865:
        /* <DEDUP_REMOVED lines=44> */
.L_x_1864:
[----:B------:R-:W-:Y:S05]  /*15250*/  BSYNC B0 ;  /* 0x0000000000007941 */ /* 0x000fea0003800000 */
.L_x_1863:
        /* <DEDUP_REMOVED lines=13> */
.L_x_1867:
        /* <DEDUP_REMOVED lines=12> */
.L_x_1870:
[----:B------:R-:W-:Y:S02]  /*153f0*/  IMAD.MOV.U32 R110, RZ, RZ, R172 ;  /* 0x000000ffff6e7224 */ /* 0x000fe400078e00ac */
.L_x_1871:
[----:B------:R-:W-:Y:S05]  /*15400*/  BSYNC B0 ;  /* 0x0000000000007941 */ /* 0x000fea0003800000 */
.L_x_1869:
        /* <DEDUP_REMOVED lines=16> */
.L_x_1875:
[----:B------:R-:W-:Y:S05]  /*15510*/  BSYNC B1 ;  /* 0x0000000000017941 */ /* 0x000fea0003800000 */
.L_x_1874:
        /* <DEDUP_REMOVED lines=44> */
.L_x_1873:
[----:B------:R-:W-:Y:S05]  /*157e0*/  BSYNC B0 ;  /* 0x0000000000007941 */ /* 0x000fea0003800000 */
.L_x_1872:
        /* <DEDUP_REMOVED lines=10> */
.L_x_1868:
        /* <DEDUP_REMOVED lines=12> */
.L_x_1877:
[----:B------:R-:W-:Y:S02]  /*15950*/  IMAD.MOV.U32 R110, RZ, RZ, R172 ;  /* 0x000000ffff6e7224 */ /* 0x000fe400078e00ac */
.L_x_1878:
[----:B------:R-:W-:Y:S05]  /*15960*/  BSYNC B0 ;  /* 0x0000000000007941 */ /* 0x000fea0003800000 */
.L_x_1876:
        /* <DEDUP_REMOVED lines=16> */
.L_x_1882:
[----:B------:R-:W-:Y:S05]  /*15a70*/  BSYNC B1 ;  /* 0x0000000000017941 */ /* 0x000fea0003800000 */
.L_x_1881:
        /* <DEDUP_REMOVED lines=44> */
.L_x_1880:
[----:B------:R-:W-:Y:S05]  /*15d40*/  BSYNC B0 ;  /* 0x0000000000007941 */ /* 0x000fea0003800000 */
.L_x_1879:
        /* <DEDUP_REMOVED lines=13> */
.L_x_1883:
        /* <DEDUP_REMOVED lines=12> */
.L_x_1886:
[----:B------:R-:W-:Y:S02]  /*15ee0*/  IMAD.MOV.U32 R98, RZ, RZ, R172 ;  /* 0x000000ffff627224 */ /* 0x000fe400078e00ac */
.L_x_1887:
[----:B------:R-:W-:Y:S05]  /*15ef0*/  BSYNC B0 ;  /* 0x0000000000007941 */ /* 0x000fea0003800000 */
.L_x_1885:
        /* <DEDUP_REMOVED lines=16> */
.L_x_1891:
[----:B------:R-:W-:Y:S05]  /*16000*/  BSYNC B1 ;  /* 0x0000000000017941 */ /* 0x000fea0003800000 */
.L_x_1890:
        /* <DEDUP_REMOVED lines=41> */
[----:B------:R-:W-:Y:S01]  /*162a0*/  HFMA2.MMA R96, -RZ, RZ, 0, 0 ;  /* 0x00000000ff607435 */ /* 0x000fe200000001ff */
[----:B------:R-:W-:Y:S01]  /*162b0*/  IMAD.MOV.U32 R172, RZ, RZ, R102 ;  /* 0x000000ffffac7224 */ /* 0x000fe200078e0066 */
[----:B------:R-:W-:-:S04]  /*162c0*/  LOP3.LUT R179, R97, R100, R166, 0x96, !PT ;  /* 0x0000006461b37212 */ /* 0x000fc800078e96a6 */
.L_x_1889:
[----:B------:R-:W-:Y:S05]  /*162d0*/  BSYNC B0 ;  /* 0x0000000000007941 */ /* 0x000fea0003800000 */
.L_x_1888:
        /* <DEDUP_REMOVED lines=10> */
.L_x_1884:
        /* <DEDUP_REMOVED lines=12> */
.L_x_1893:
[----:B------:R-:W-:Y:S02]  /*16440*/  IMAD.MOV.U32 R98, RZ, RZ, R172 ;  /* 0x000000ffff627224 */ /* 0x000fe400078e00ac */
.L_x_1894:
[----:B------:R-:W-:Y:S05]  /*16450*/  BSYNC B0 ;  /* 0x0000000000007941 */ /* 0x000fea0003800000 */
.L_x_1892:
        /* <DEDUP_REMOVED lines=16> */
.L_x_1898:
[----:B------:R-:W-:Y:S05]  /*16560*/  BSYNC B1 ;  /* 0x0000000000017941 */ /* 0x000fea0003800000 */
.L_x_1897:
        /* <DEDUP_REMOVED lines=44> */
.L_x_1896:
[----:B------:R-:W-:Y:S05]  /*16830*/  BSYNC B0 ;  /* 0x0000000000007941 */ /* 0x000fea0003800000 */
.L_x_1895:
        /* <DEDUP_REMOVED lines=13> */
.L_x_1899:
        /* <DEDUP_REMOVED lines=12> */
.L_x_1902:
[----:B------:R-:W-:Y:S02]  /*169d0*/  IMAD.MOV.U32 R98, RZ, RZ, R172 ;  /* 0x000000ffff627224 */ /* 0x000fe400078e00ac */
.L_x_1903:
[----:B------:R-:W-:Y:S05]  /*169e0*/  BSYNC B0 ;  /* 0x0000000000007941 */ /* 0x000fea0003800000 */
.L_x_1901:
        /* <DEDUP_REMOVED lines=16> */
.L_x_1907:
[----:B------:R-:W-:Y:S05]  /*16af0*/  BSYNC B1 ;  /* 0x0000000000017941 */ /* 0x000fea0003800000 */
.L_x_1906:
        /* <DEDUP_REMOVED lines=44> */
.L_x_1905:
[----:B------:R-:W-:Y:S05]  /*16dc0*/  BSYNC B0 ;  /* 0x0000000000007941 */ /* 0x000fea0003800000 */
.L_x_1904:
        /* <DEDUP_REMOVED lines=10> */
.L_x_1900:
        /* <DEDUP_REMOVED lines=12> */
.L_x_1909:
[----:B------:R-:W-:Y:S02]  /*16f30*/  IMAD.MOV.U32 R98, RZ, RZ, R172 ;  /* 0x000000ffff627224 */ /* 0x000fe400078e00ac */
.L_x_1910:
[----:B------:R-:W-:Y:S05]  /*16f40*/  BSYNC B0 ;  /* 0x0000000000007941 */ /* 0x000fea0003800000 */
.L_x_1908:
        /* <DEDUP_REMOVED lines=16> */
.L_x_1914:
[----:B------:R-:W-:Y:S05]  /*17050*/  BSYNC B1 ;  /* 0x0000000000017941 */ /* 0x000fea0003800000 */
.L_x_1913:
        /* <DEDUP_REMOVED lines=44> */
.L_x_1912:
[----:B------:R-:W-:Y:S05]  /*17320*/  BSYNC B0 ;  /* 0x0000000000007941 */ /* 0x000fea0003800000 */
.L_x_1911:
        /* <DEDUP_REMOVED lines=14> */
.L_x_1915:
        /* <DEDUP_REMOVED lines=12> */
.L_x_1918:
[----:B------:R-:W-:Y:S02]  /*174d0*/  IMAD.MOV.U32 R112, RZ, RZ, R172 ;  /* 0x000000ffff707224 */ /* 0x000fe400078e00ac */
.L_x_1919:
[----:B------:R-:W-:Y:S05]  /*174e0*/  BSYNC B0 ;  /* 0x0000000000007941 */ /* 0x000fea0003800000 */
.L_x_1917:
        /* <DEDUP_REMOVED lines=18> */
.L_x_1923:
[----:B------:R-:W-:Y:S05]  /*17610*/  BSYNC B1 ;  /* 0x0000000000017941 */ /* 0x000fea0003800000 */
.L_x_1922:
        /* <DEDUP_REMOVED lines=44> */
.L_x_1921:
[----:B------:R-:W-:Y:S05]  /*178e0*/  BSYNC B0 ;  /* 0x0000000000007941 */ /* 0x000fea0003800000 */
.L_x_1920:
        /* <DEDUP_REMOVED lines=10> */
.L_x_1916:
[----:B------:R-:W-:Y:S01]  /*17990*/  SEL R97, RZ, 0x10000, P4 ;  /* 0x00010000ff617807 */ /* 0x000fe20002000000 */
[----:B------:R-:W-:Y:S01]  /*179a0*/  IMAD.WIDE.U32 R250, R108, R104, c[0x0][0x188] ;  /* 0x000062006cfa7625 */ /* 0x000fe200078e0068 */
[----:B------:R-:W-:Y:S02]  /*179b0*/  SEL R112, RZ, 0x100, P3 ;  /* 0x00000100ff707807 */ /* 0x000fe40001800000 */
[----:B------:R-:W-:Y:S01]  /*179c0*/  LOP3.LUT P4, RZ, R188, 0x4, RZ, 0xc0, !PT ;  /* 0x00000004bcff7812 */ /* 0x000fe2000788c0ff */
        /* <DEDUP_REMOVED lines=29> */
[----:B0-----:R-:W-:Y:S02]  /*17ba0*/  SHF.L.U32 R97, R195, 0x10, RZ ;  /* 0x00000010c3617819 */ /* 0x001fe400000006ff */
[----:B------:R-:W-:Y:S02]  /*17bb0*/  LOP3.LUT R96, R196, 0xffff, RZ, 0xc0, !PT ;  /* 0x0000ffffc4607812 */ /* 0x000fe400078ec0ff */
[----:B------:R-:W-:Y:S02]  /*17bc0*/  LOP3.LUT R97, R97, 0xff0000, RZ, 0xc0, !PT ;  /* 0x00ff000061617812 */ /* 0x000fe400078ec0ff */
[----:B------:R-:W-:Y:S02]  /*17bd0*/  PRMT R99, R194, 0x7104, RZ ;  /* 0x00007104c2637816 */ /* 0x000fe400000000ff */
[----:B------:R-:W-:Y:S02]  /*17be0*/  PRMT R96, R97, 0x4210, R96 ;  /* 0x0000421061607816 */ /* 0x000fe40000000060 */
[----:B------:R-:W-:-:S02]  /*17bf0*/  LOP3.LUT R100, R192, 0xff, RZ, 0xc0, !PT ;  /* 0x000000ffc0647812 */ /* 0x000fc400078ec0ff */
[----:B------:R-:W-:Y:S02]  /*17c00*/  LOP3.LUT R98, R191, 0xff, RZ, 0xc0, !PT ;  /* 0x000000ffbf627812 */ /* 0x000fe400078ec0ff */
[----:B------:R-:W-:Y:S01]  /*17c10*/  LOP3.LUT R97, R190, 0xff, RZ, 0xc0, !PT ;  /* 0x000000ffbe617812 */ /* 0x000fe200078ec0ff */
[----:B------:R-:W-:Y:S01]  /*17c20*/  IMAD.WIDE.U32 R100, R100, 0x1000000, RZ ;  /* 0x0100000064647825 */ /* 0x000fe200078e00ff */
[----:B------:R-:W-:-:S03]  /*17c30*/  LOP3.LUT R112, R96, 0xff00, R99, 0xf8, !PT ;  /* 0x0000ff0060707812 */ /* 0x000fc600078ef863 */
[----:B------:R-:W-:Y:S01]  /*17c40*/  IMAD.WIDE.U32 R98, R98, 0x10000, RZ ;  /* 0x0001000062627825 */ /* 0x000fe200078e00ff */
[----:B------:R-:W-:-:S03]  /*17c50*/  LOP3.LUT R249, R112, 0xff, R193, 0xf8, !PT ;  /* 0x000000ff70f97812 */ /* 0x000fc600078ef8c1 */
[----:B------:R-:W-:Y:S01]  /*17c60*/  IMAD.WIDE.U32 R96, R97, 0x100, RZ ;  /* 0x0000010061607825 */ /* 0x000fe200078e00ff */
[----:B------:R-:W-:-:S04]  /*17c70*/  LOP3.LUT R249, R99, R249, R101, 0xfe, !PT ;  /* 0x000000f963f97212 */ /* 0x000fc800078efe65 */
[----:B------:R-:W-:Y:S01]  /*17c80*/  LOP3.LUT R96, R96, R100, R98, 0xfe, !PT ;  /* 0x0000006460607212 */ /* 0x000fe200078efe62 */
[----:B------:R-:W-:Y:S01]  /*17c90*/  IMAD.WIDE.U32 R98, R108, R106, c[0x0][0x198] ;  /* 0x000066006c627625 */ /* 0x000fe200078e006a */
[----:B------:R-:W-:Y:S02]  /*17ca0*/  LOP3.LUT R97, R249, R97, RZ, 0xfc, !PT ;  /* 0x00000061f9617212 */ /* 0x000fe400078efcff */
[----:B------:R-:W-:-:S05]  /*17cb0*/  LOP3.LUT R96, R96, 0xff, R189, 0xf8, !PT ;  /* 0x000000ff60607812 */ /* 0x000fca00078ef8bd */
[----:B------:R0:W-:Y:S02]  /*17cc0*/  STG.E.64 [R98.64], R96 ;  /* 0x0000006062007986 */ /* 0x0001e4000c101b04 */
.L_x_1924:
        /* <DEDUP_REMOVED lines=15> */
.L_x_1926:
[----:B-1----:R-:W-:Y:S02]  /*17dc0*/  IMAD.MOV.U32 R108, RZ, RZ, R172 ;  /* 0x000000ffff6c7224 */ /* 0x002fe400078e00ac */
.L_x_1927:
[----:B------:R-:W-:Y:S05]  /*17dd0*/  BSYNC B0 ;  /* 0x0000000000007941 */ /* 0x000fea0003800000 */
.L_x_1925:
        /* <DEDUP_REMOVED lines=16> */
.L_x_1931:
[----:B------:R-:W-:Y:S05]  /*17ee0*/  BSYNC B1 ;  /* 0x0000000000017941 */ /* 0x000fea0003800000 */
.L_x_1930:
        /* <DEDUP_REMOVED lines=44> */
.L_x_1929:
[----:B------:R-:W-:Y:S05]  /*181b0*/  BSYNC B0 ;  /* 0x0000000000007941 */ /* 0x000fea0003800000 */
.L_x_1928:
        /* <DEDUP_REMOVED lines=16> */
.L_x_1932:
        /* <DEDUP_REMOVED lines=12> */
.L_x_1935:
[----:B------:R-:W-:Y:S02]  /*18380*/  IMAD.MOV.U32 R108, RZ, RZ, R172 ;  /* 0x000000ffff6c7224 */ /* 0x000fe400078e00ac */
.L_x_1936:
[----:B------:R-:W-:Y:S05]  /*18390*/  BSYNC B0 ;  /* 0x0000000000007941 */ /* 0x000fea0003800000 */
.L_x_1934:
        /* <DEDUP_REMOVED lines=16> */
.L_x_1940:
[----:B------:R-:W-:Y:S05]  /*184a0*/  BSYNC B1 ;  /* 0x0000000000017941 */ /* 0x000fea0003800000 */
.L_x_1939:
        /* <DEDUP_REMOVED lines=44> */
.L_x_1938:
[----:B------:R-:W-:Y:S05]  /*18770*/  BSYNC B0 ;  /* 0x0000000000007941 */ /* 0x000fea0003800000 */
.L_x_1937:
        /* <DEDUP_REMOVED lines=10> */
.L_x_1933:
        /* <DEDUP_REMOVED lines=12> */
.L_x_1942:
[----:B------:R-:W-:Y:S02]  /*188e0*/  IMAD.MOV.U32 R108, RZ, RZ, R172 ;  /* 0x000000ffff6c7224 */ /* 0x000fe400078e00ac */
.L_x_1943:
[----:B------:R-:W-:Y:S05]  /*188f0*/  BSYNC B0 ;  /* 0x0000000000007941 */ /* 0x000fea0003800000 */
.L_x_1941:
        /* <DEDUP_REMOVED lines=16> */
.L_x_1947:
[----:B------:R-:W-:Y:S05]  /*18a00*/  BSYNC B1 ;  /* 0x0000000000017941 */ /* 0x000fea0003800000 */
.L_x_1946:
        /* <DEDUP_REMOVED lines=44> */
.L_x_1945:
[----:B------:R-:W-:Y:S05]  /*18cd0*/  BSYNC B0 ;  /* 0x0000000000007941 */ /* 0x000fea0003800000 */
.L_x_1944:
        /* <DEDUP_REMOVED lines=15> */
.L_x_1948:
        /* <DEDUP_REMOVED lines=12> */
.L_x_1951:
[----:B------:R-:W-:Y:S02]  /*18e90*/  IMAD.MOV.U32 R96, RZ, RZ, R172 ;  /* 0x000000ffff607224 */ /* 0x000fe400078e00ac */
.L_x_1952:
[----:B------:R-:W-:Y:S05]  /*18ea0*/  BSYNC B0 ;  /* 0x0000000000007941 */ /* 0x000fea0003800000 */
.L_x_1950:
        /* <DEDUP_REMOVED lines=16> */
.L_x_1956:
[----:B------:R-:W-:Y:S05]  /*18fb0*/  BSYNC B1 ;  /* 0x0000000000017941 */ /* 0x000fea0003800000 */
.L_x_1955:
        /* <DEDUP_REMOVED lines=44> */
.L_x_1954:
[----:B------:R-:W-:Y:S05]  /*19280*/  BSYNC B0 ;  /* 0x0000000000007941 */ /* 0x000fea0003800000 */
.L_x_1953:
        /* <DEDUP_REMOVED lines=10> */
.L_x_1949:
        /* <DEDUP_REMOVED lines=12> */
.L_x_1958:
[----:B------:R-:W-:Y:S02]  /*193f0*/  IMAD.MOV.U32 R96, RZ, RZ, R172 ;  /* 0x000000ffff607224 */ /* 0x000fe400078e00ac */
.L_x_1959:
[----:B------:R-:W-:Y:S05]  /*19400*/  BSYNC B0 ;  /* 0x0000000000007941 */ /* 0x000fea0003800000 */
.L_x_1957:
        /* <DEDUP_REMOVED lines=16> */
.L_x_1963:
[----:B------:R-:W-:Y:S05]  /*19510*/  BSYNC B1 ;  /* 0x0000000000017941 */ /* 0x000fea0003800000 */
.L_x_1962:
        /* <DEDUP_REMOVED lines=44> */
.L_x_1961:
[----:B------:R-:W-:Y:S05]  /*197e0*/  BSYNC B0 ;  /* 0x0000000000007941 */ /* 0x000fea0003800000 */
.L_x_1960:
        /* <DEDUP_REMOVED lines=15> */
.L_x_1964:
        /* <DEDUP_REMOVED lines=12> */
.L_x_1967:
[----:B------:R-:W-:Y:S02]  /*199a0*/  IMAD.MOV.U32 R96, RZ, RZ, R172 ;  /* 0x000000ffff607224 */ /* 0x000fe400078e00ac */
.L_x_1968:
[----:B------:R-:W-:Y:S05]  /*199b0*/  BSYNC B0 ;  /* 0x0000000000007941 */ /* 0x000fea0003800000 */
.L_x_1966:
        /* <DEDUP_REMOVED lines=16> */
.L_x_1972:
[----:B------:R-:W-:Y:S05]  /*19ac0*/  BSYNC B1 ;  /* 0x0000000000017941 */ /* 0x000fea0003800000 */
.L_x_1971:
        /* <DEDUP_REMOVED lines=44> */
.L_x_1970:
[----:B------:R-:W-:Y:S05]  /*19d90*/  BSYNC B0 ;  /* 0x0000000000007941 */ /* 0x000fea0003800000 */
.L_x_1969:
        /* <DEDUP_REMOVED lines=10> */
.L_x_1965:
        /* <DEDUP_REMOVED lines=12> */
.L_x_1974:
[----:B------:R-:W-:Y:S02]  /*19f00*/  IMAD.MOV.U32 R96, RZ, RZ, R172 ;  /* 0x000000ffff607224 */ /* 0x000fe400078e00ac */
.L_x_1975:
[----:B------:R-:W-:Y:S05]  /*19f10*/  BSYNC B0 ;  /* 0x0000000000007941 */ /* 0x000fea0003800000 */
.L_x_1973:
        /* <DEDUP_REMOVED lines=16> */
.L_x_1979:
[----:B------:R-:W-:Y:S05]  /*1a020*/  BSYNC B1 ;  /* 0x0000000000017941 */ /* 0x000fea0003800000 */
.L_x_1978:
        /* <DEDUP_REMOVED lines=44> */
.L_x_1977:
[----:B------:R-:W-:Y:S05]  /*1a2f0*/  BSYNC B0 ;  /* 0x0000000000007941 */ /* 0x000fea0003800000 */
.L_x_1976:
        /* <DEDUP_REMOVED lines=13> */
.L_x_1980:
        /* <DEDUP_REMOVED lines=12> */
.L_x_1983:
[----:B------:R-:W-:Y:S02]  /*1a490*/  IMAD.MOV.U32 R110, RZ, RZ, R172 ;  /* 0x000000ffff6e7224 */ /* 0x000fe400078e00ac */
.L_x_1984:
[----:B------:R-:W-:Y:S05]  /*1a4a0*/  BSYNC B0 ;  /* 0x0000000000007941 */ /* 0x000fea0003800000 */
.L_x_1982:
        /* <DEDUP_REMOVED lines=16> */
.L_x_1988:
[----:B------:R-:W-:Y:S05]  /*1a5b0*/  BSYNC B1 ;  /* 0x0000000000017941 */ /* 0x000fea0003800000 */
.L_x_1987:
        /* <DEDUP_REMOVED lines=44> */
.L_x_1986:
[----:B------:R-:W-:Y:S05]  /*1a880*/  BSYNC B0 ;  /* 0x0000000000007941 */ /* 0x000fea0003800000 */
.L_x_1985:
        /* <DEDUP_REMOVED lines=10> */
.L_x_1981:
        /* <DEDUP_REMOVED lines=12> */
.L_x_1990:
[----:B------:R-:W-:Y:S02]  /*1a9f0*/  IMAD.MOV.U32 R110, RZ, RZ, R172 ;  /* 0x000000ffff6e7224 */ /* 0x000fe400078e00ac */
.L_x_1991:
[----:B------:R-:W-:Y:S05]  /*1aa00*/  BSYNC B0 ;  /* 0x0000000000007941 */ /* 0x000fea0003800000 */
.L_x_1989:
        /* <DEDUP_REMOVED lines=16> */
.L_x_1995:
[----:B------:R-:W-:Y:S05]  /*1ab10*/  BSYNC B1 ;  /* 0x0000000000017941 */ /* 0x000fea0003800000 */
.L_x_1994:
        /* <DEDUP_REMOVED lines=44> */
.L_x_1993:
[----:B------:R-:W-:Y:S05]  /*1ade0*/  BSYNC B0 ;  /* 0x0000000000007941 */ /* 0x000fea0003800000 */
.L_x_1992:
        /* <DEDUP_REMOVED lines=13> */
.L_x_1996:
        /* <DEDUP_REMOVED lines=12> */
.L_x_1999:
[----:B------:R-:W-:Y:S02]  /*1af80*/  IMAD.MOV.U32 R110, RZ, RZ, R172 ;  /* 0x000000ffff6e7224 */ /* 0x000fe400078e00ac */
.L_x_2000:
[----:B------:R-:W-:Y:S05]  /*1af90*/  BSYNC B0 ;  /* 0x0000000000007941 */ /* 0x000fea0003800000 */
.L_x_1998:
        /* <DEDUP_REMOVED lines=16> */
.L_x_2004:
[----:B------:R-:W-:Y:S05]  /*1b0a0*/  BSYNC B1 ;  /* 0x0000000000017941 */ /* 0x000fea0003800000 */
.L_x_2003:
        /* <DEDUP_REMOVED lines=44> */
.L_x_2002:
[----:B------:R-:W-:Y:S05]  /*1b370*/  BSYNC B0 ;  /* 0x0000000000007941 */ /* 0x000fea0003800000 */
.L_x_2001:
        /* <DEDUP_REMOVED lines=10> */
.L_x_1997:
        /* <DEDUP_REMOVED lines=12> */
.L_x_2006:
[----:B------:R-:W-:Y:S02]  /*1b4e0*/  IMAD.MOV.U32 R112, RZ, RZ, R172 ;  /* 0x000000ffff707224 */ /* 0x000fe400078e00ac */
.L_x_2007:
[----:B------:R-:W-:Y:S05]  /*1b4f0*/  BSYNC B0 ;  /* 0x0000000000007941 */ /* 0x000fea0003800000 */
.L_x_2005:
        /* <DEDUP_REMOVED lines=16> */
.L_x_2011:
[----:B------:R-:W-:Y:S05]  /*1b600*/  BSYNC B1 ;  /* 0x0000000000017941 */ /* 0x000fea0003800000 */
.L_x_2010:
        /* <DEDUP_REMOVED lines=44> */
.L_x_2009:
[----:B------:R-:W-:Y:S05]  /*1b8d0*/  BSYNC B0 ;  /* 0x0000000000007941 */ /* 0x000fea0003800000 */
.L_x_2008:
        /* <DEDUP_REMOVED lines=13> */
.L_x_2012:
        /* <DEDUP_REMOVED lines=12> */
.L_x_2015:
[----:B------:R-:W-:Y:S02]  /*1ba70*/  IMAD.MOV.U32 R98, RZ, RZ, R172 ;  /* 0x000000ffff627224 */ /* 0x000fe400078e00ac */
.L_x_2016:
[----:B------:R-:W-:Y:S05]  /*1ba80*/  BSYNC B0 ;  /* 0x0000000000007941 */ /* 0x000fea0003800000 */
.L_x_2014:
        /* <DEDUP_REMOVED lines=16> */
.L_x_2020:
[----:B------:R-:W-:Y:S05]  /*1bb90*/  BSYNC B1 ;  /* 0x0000000000017941 */ /* 0x000fea0003800000 */
.L_x_2019:
        /* <DEDUP_REMOVED lines=44> */
.L_x_2018:
[----:B------:R-:W-:Y:S05]  /*1be60*/  BSYNC B0 ;  /* 0x0000000000007941 */ /* 0x000fea0003800000 */
.L_x_2017:
        /* <DEDUP_REMOVED lines=10> */
.L_x_2013:
        /* <DEDUP_REMOVED lines=12> */
.L_x_2022:
[----:B------:R-:W-:Y:S02]  /*1bfd0*/  IMAD.MOV.U32 R98, RZ, RZ, R172 ;  /* 0x000000ffff627224 */ /* 0x000fe400078e00ac */
.L_x_2023:
[----:B------:R-:W-:Y:S05]  /*1bfe0*/  BSYNC B0 ;  /* 0x0000000000007941 */ /* 0x000fea0003800000 */
.L_x_2021:
        /* <DEDUP_REMOVED lines=16> */
.L_x_2027:
[----:B------:R-:W-:Y:S05]  /*1c0f0*/  BSYNC B1 ;  /* 0x0000000000017941 */ /* 0x000fea0003800000 */
.L_x_2026:
        /* <DEDUP_REMOVED lines=44> */
.L_x_2025:
[----:B------:R-:W-:Y:S05]  /*1c3c0*/  BSYNC B0 ;  /* 0x0000000000007941 */ /* 0x000fea0003800000 */
.L_x_2024:
        /* <DEDUP_REMOVED lines=13> */
.L_x_2028:
        /* <DEDUP_REMOVED lines=12> */
.L_x_2031:
[----:B------:R-:W-:Y:S02]  /*1c560*/  IMAD.MOV.U32 R98, RZ, RZ, R172 ;  /* 0x000000ffff627224 */ /* 0x000fe400078e00ac */
.L_x_2032:
[----:B------:R-:W-:Y:S05]  /*1c570*/  BSYNC B0 ;  /* 0x0000000000007941 */ /* 0x000fea0003800000 */
.L_x_2030:
        /* <DEDUP_REMOVED lines=16> */
.L_x_2036:
[----:B------:R-:W-:Y:S05]  /*1c680*/  BSYNC B1 ;  /* 0x0000000000017941 */ /* 0x000fea0003800000 */
.L_x_2035:
        /* <DEDUP_REMOVED lines=44> */
.L_x_2034:
[----:B------:R-:W-:Y:S05]  /*1c950*/  BSYNC B0 ;  /* 0x0000000000007941 */ /* 0x000fea0003800000 */
.L_x_2033:
        /* <DEDUP_REMOVED lines=10> */
.L_x_2029:
        /* <DEDUP_REMOVED lines=12> */
.L_x_2038:
[----:B------:R-:W-:Y:S02]  /*1cac0*/  IMAD.MOV.U32 R98, RZ, RZ, R172 ;  /* 0x000000ffff627224 */ /* 0x000fe400078e00ac */
.L_x_2039:
[----:B------:R-:W-:Y:S05]  /*1cad0*/  BSYNC B0 ;  /* 0x0000000000007941 */ /* 0x000fea0003800000 */
.L_x_2037:
        /* <DEDUP_REMOVED lines=16> */
.L_x_2043:
[----:B------:R-:W-:Y:S05]  /*1cbe0*/  BSYNC B1 ;  /* 0x0000000000017941 */ /* 0x000fea0003800000 */
.L_x_2042:
        /* <DEDUP_REMOVED lines=44> */
.L_x_2041:
[----:B------:R-:W-:Y:S05]  /*1ceb0*/  BSYNC B0 ;  /* 0x0000000000007941 */ /* 0x000fea0003800000 */
.L_x_2040:
        /* <DEDUP_REMOVED lines=14> */
.L_x_2044:
        /* <DEDUP_REMOVED lines=12> */
.L_x_2047:
[----:B------:R-:W-:Y:S02]  /*1d060*/  IMAD.MOV.U32 R122, RZ, RZ, R172 ;  /* 0x000000ffff7a7224 */ /* 0x000fe400078e00ac */
.L_x_2048:
[----:B------:R-:W-:Y:S05]  /*1d070*/  BSYNC B0 ;  /* 0x0000000000007941 */ /* 0x000fea0003800000 */
.L_x_2046:
        /* <DEDUP_REMOVED lines=18> */
.L_x_2052:
[----:B------:R-:W-:Y:S05]  /*1d1a0*/  BSYNC B1 ;  /* 0x0000000000017941 */ /* 0x000fea0003800000 */
.L_x_2051:
        /* <DEDUP_REMOVED lines=44> */
.L_x_2050:
[----:B------:R-:W-:Y:S05]  /*1d470*/  BSYNC B0 ;  /* 0x0000000000007941 */ /* 0x000fea0003800000 */
.L_x_2049:
        /* <DEDUP_REMOVED lines=10> */
.L_x_2045:
[----:B------:R-:W-:Y:S01]  /*1d520*/  FADD.FTZ R96, RZ, R107 ;  /* 0x0000006bff607221 */ /* 0x000fe20000010000 */
[----:B------:R-:W-:Y:S01]  /*1d530*/  SEL R97, RZ, 0x1000000, P5 ;  /* 0x01000000ff617807 */ /* 0x000fe20002800000 */
[----:B------:R-:W0:Y:S01]  /*1d540*/  S2R R122, SR_TID.X ;  /* 0x00000000007a7919 */ /* 0x000e220000002100 */
[----:B------:R-:W-:Y:S01]  /*1d550*/  SEL R100, RZ, 0x10000, P4 ;  /* 0x00010000ff647807 */ /* 0x000fe20002000000 */
[----:B------:R-:W-:Y:S01]  /*1d560*/  FADD.FTZ R96, R96, R111 ;  /* 0x0000006f60607221 */ /* 0x000fe20000010000 */
[----:B------:R-:W-:Y:S02]  /*1d570*/  SEL R105, RZ, 0x100, P3 ;  /* 0x00000100ff697807 */ /* 0x000fe40001800000 */
[----:B------:R-:W-:Y:S01]  /*1d580*/  LOP3.LUT P6, RZ, R188, 0x4, RZ, 0xc0, !PT ;  /* 0x00000004bcff7812 */ /* 0x000fe200078cc0ff */
[----:B------:R-:W-:Y:S01]  /*1d590*/  FADD.FTZ R96, R96, R109 ;  /* 0x0000006d60607221 */ /* 0x000fe20000010000 */
[----:B------:R-:W-:Y:S02]  /*1d5a0*/  LOP3.LUT P5, RZ, R188, 0x2, RZ, 0xc0, !PT ;  /* 0x00000002bcff7812 */ /* 0x000fe400078ac0ff */
[----:B------:R-:W-:Y:S01]  /*1d5b0*/  SEL R98, RZ, 0x1, P1 ;  /* 0x00000001ff627807 */ /* 0x000fe20000800000 */
[----:B------:R-:W-:Y:S01]  /*1d5c0*/  FADD.FTZ R96, R96, R115 ;  /* 0x0000007360607221 */ /* 0x000fe20000010000 */
[----:B------:R-:W-:-:S02]  /*1d5d0*/  LOP3.LUT R105, R105, R97, R100, 0xfe, !PT ;  /* 0x0000006169697212 */ /* 0x000fc400078efe64 */
[----:B------:R-:W-:Y:S01]  /*1d5e0*/  SEL R100, RZ, 0x1, P6 ;  /* 0x00000001ff647807 */ /* 0x000fe20003000000 */
[----:B------:R-:W-:Y:S01]  /*1d5f0*/  FADD.FTZ R96, R96, R113 ;  /* 0x0000007160607221 */ /* 0x000fe20000010000 */
[----:B------:R-:W-:Y:S01]  /*1d600*/  SEL R103, RZ, 0x1, P2 ;  /* 0x00000001ff677807 */ /* 0x000fe20001000000 */
[----:B------:R-:W-:Y:S01]  /*1d610*/  IMAD.WIDE.U32 R98, R98, 0x1000000, RZ ;  /* 0x0100000062627825 */ /* 0x000fe200078e00ff */
[C---:B------:R-:W-:Y:S02]  /*1d620*/  LOP3.LUT P0, RZ, R188.reuse, 0x8, RZ, 0xc0, !PT ;  /* 0x00000008bcff7812 */ /* 0x040fe4000780c0ff */
[----:B------:R-:W-:Y:S01]  /*1d630*/  LOP3.LUT P6, RZ, R188, 0x20, RZ, 0xc0, !PT ;  /* 0x00000020bcff7812 */ /* 0x000fe200078cc0ff */
[----:B------:R-:W-:Y:S01]  /*1d640*/  FADD.FTZ R96, R96, R123 ;  /* 0x0000007b60607221 */ /* 0x000fe20000010000 */
[----:B------:R-:W-:Y:S01]  /*1d650*/  LOP3.LUT R99, R99, R105, R103, 0xfe, !PT ;  /* 0x0000006963637212 */ /* 0x000fe200078efe67 */
[----:B------:R-:W-:Y:S01]  /*1d660*/  IMAD.WIDE.U32 R100, R100, 0x100, RZ ;  /* 0x0000010064647825 */ /* 0x000fe200078e00ff */
[----:B------:R-:W-:-:S02]  /*1d670*/  SEL R103, RZ, 0x1, P0 ;  /* 0x00000001ff677807 */ /* 0x000fc40000000000 */
[----:B------:R-:W-:Y:S01]  /*1d680*/  LOP3.LUT P1, RZ, R180, 0xff, RZ, 0xc0, !PT ;  /* 0x000000ffb4ff7812 */ /* 0x000fe2000782c0ff */
[----:B------:R-:W-:Y:S01]  /*1d690*/  FADD.FTZ R96, R96, R121 ;  /* 0x0000007960607221 */ /* 0x000fe20000010000 */
[----:B0-----:R-:W-:Y:S01]  /*1d6a0*/  LOP3.LUT P0, RZ, R122, 0x1f, RZ, 0xc0, !PT ;  /* 0x0000001f7aff7812 */ /* 0x001fe2000780c0ff */
[----:B------:R-:W-:-:S04]  /*1d6b0*/  IMAD.WIDE.U32 R104, R197, R104, c[0x0][0x188] ;  /* 0x00006200c5687625 */ /* 0x000fc800078e0068 */
        /* <DEDUP_REMOVED lines=22> */
[----:B------:R-:W-:-:S03]  /*1d820*/  SEL R96, RZ, 0x1, P5 ;  /* 0x00000001ff607807 */ /* 0x000fc60002800000 */
[----:B------:R-:W-:Y:S02]  /*1d830*/  FADD.FTZ R102, R102, R241 ;  /* 0x000000f166667221 */ /* 0x000fe40000010000 */
[----:B------:R-:W-:-:S04]  /*1d840*/  IMAD.WIDE.U32 R96, R96, 0x10000, RZ ;  /* 0x0001000060607825 */ /* 0x000fc800078e00ff */
[----:B------:R-:W-:Y:S01]  /*1d850*/  FADD.FTZ R102, R102, R239 ;  /* 0x000000ef66667221 */ /* 0x000fe20000010000 */
[----:B------:R-:W-:Y:S02]  /*1d860*/  LOP3.LUT R100, R100, R98, R96, 0xfe, !PT ;  /* 0x0000006264647212 */ /* 0x000fe400078efe60 */
[----:B------:R-:W-:Y:S01]  /*1d870*/  LOP3.LUT R101, R101, R99, R97, 0xfe, !PT ;  /* 0x0000006365657212 */ /* 0x000fe200078efe61 */
[----:B------:R-:W-:Y:S01]  /*1d880*/  FADD.FTZ R102, R102, R243 ;  /* 0x000000f366667221 */ /* 0x000fe20000010000 */
[----:B------:R-:W-:Y:S02]  /*1d890*/  F2FP.BF16.PACK_AB R99, R114, R112 ;  /* 0x000000707263723e */ /* 0x000fe400000010ff */
[----:B------:R-:W-:Y:S01]  /*1d8a0*/  F2FP.BF16.PACK_AB R98, R110, R251 ;  /* 0x000000fb6e62723e */ /* 0x000fe200000010ff */
[----:B------:R-:W-:Y:S01]  /*1d8b0*/  FADD.FTZ R102, R102, R245 ;  /* 0x000000f566667221 */ /* 0x000fe20000010000 */
[----:B------:R-:W-:Y:S02]  /*1d8c0*/  F2FP.BF16.PACK_AB R97, R108, R247 ;  /* 0x000000f76c61723e */ /* 0x000fe400000010ff */
[----:B------:R-:W-:Y:S01]  /*1d8d0*/  F2FP.BF16.PACK_AB R96, R249, R245 ;  /* 0x000000f5f960723e */ /* 0x000fe200000010ff */
[----:B------:R-:W-:Y:S01]  /*1d8e0*/  FADD.FTZ R102, R102, R249 ;  /* 0x000000f966667221 */ /* 0x000fe20000010000 */
[----:B------:R-:W-:-:S03]  /*1d8f0*/  LOP3.LUT R100, R100, R103, RZ, 0xfc, !PT ;  /* 0x0000006764647212 */ /* 0x000fc600078efcff */
[----:B------:R-:W-:Y:S01]  /*1d900*/  FADD.FTZ R124, R102, R247 ;  /* 0x000000f7667c7221 */ /* 0x000fe20000010000 */
[----:B------:R0:W-:Y:S01]  /*1d910*/  STG.E.128 [R104.64], R96 ;  /* 0x0000006068007986 */ /* 0x0001e2000c101d04 */
[----:B------:R-:W-:-:S04]  /*1d920*/  IMAD.WIDE.U32 R102, R197, R106, c[0x0][0x190] ;  /* 0x00006400c5667625 */ /* 0x000fc800078e006a */
[----:B------:R-:W-:Y:S01]  /*1d930*/  FADD.FTZ R124, R124, R108 ;  /* 0x0000006c7c7c7221 */ /* 0x000fe20000010000 */
[----:B------:R0:W-:Y:S03]  /*1d940*/  STG.E.64 [R102.64], R100 ;  /* 0x0000006466007986 */ /* 0x0001e6000c101b04 */
[----:B------:R-:W-:Y:S01]  /*1d950*/  FADD.FTZ R126, R124, R251 ;  /* 0x000000fb7c7e7221 */ /* 0x000fe20000010000 */
[----:B------:R-:W-:-:S03]  /*1d960*/  SHF.R.U32.HI R124, RZ, 0x5, R122 ;  /* 0x00000005ff7c7819 */ /* 0x000fc6000001167a */
[----:B------:R-:W-:Y:S01]  /*1d970*/  FADD.FTZ R126, R126, R110 ;  /* 0x0000006e7e7e7221 */ /* 0x000fe20000010000 */
[----:B------:R-:W-:-:S03]  /*1d980*/  LOP3.LUT R124, R124, 0x7fffffc, RZ, 0xc0, !PT ;  /* 0x07fffffc7c7c7812 */ /* 0x000fc600078ec0ff */
[----:B------:R-:W-:Y:S01]  /*1d990*/  FADD.FTZ R126, R126, R112 ;  /* 0x000000707e7e7221 */ /* 0x000fe20000010000 */
        /* <DEDUP_REMOVED lines=20> */
.L_x_2053:
[----:B------:R-:W-:Y:S01]  /*1dae0*/  @!P1 IADD3 R124, R124, 0x4, RZ ;  /* 0x000000047c7c9810 */ /* 0x000fe20007ffe0ff */
[----:B0-----:R-:W-:Y:S01]  /*1daf0*/  FADD.FTZ R102, R126, R114 ;  /* 0x000000727e667221 */ /* 0x001fe20000010000 */
[----:B------:R-:W-:Y:S05]  /*1db00*/  BRA.DIV ~URZ, `(.L_x_2054) ;  /* 0x00001e827f007947 */ /* 0x000fea000b800000 */
[----:B------:R0:W1:Y:S02]  /*1db10*/  SHFL.BFLY PT, R96, R102, 0x1, 0x1f ;  /* 0x0c201f0066607f89 */ /* 0x00006400000e0000 */
.L_x_2058:
        /* <DEDUP_REMOVED lines=100> */
.L_x_2059:
[----:B------:R-:W2:Y:S01]  /*1e160*/  S2R R100, SR_TID.X ;  /* 0x0000000000647919 */ /* 0x000ea20000002100 */
[----:B------:R-:W-:Y:S01]  /*1e170*/  @!P0 SHF.R.U32.HI R99, RZ, 0x5, R122 ;  /* 0x00000005ff638819 */ /* 0x000fe2000001167a */
[----:B-1----:R-:W-:Y:S01]  /*1e180*/  FADD.FTZ R97, R101, R102 ;  /* 0x0000006665617221 */ /* 0x002fe20000010000 */
[----:B------:R-:W-:Y:S01]  /*1e190*/  WARPSYNC 0xffffffff ;  /* 0xffffffff00007948 */ /* 0x000fe20003800000 */
[----:B0-----:R-:W-:Y:S01]  /*1e1a0*/  IMAD.MOV.U32 R102, RZ, RZ, RZ ;  /* 0x000000ffff667224 */ /* 0x001fe200078e00ff */
[----:B------:R-:W-:Y:S01]  /*1e1b0*/  @!P0 LOP3.LUT R99, R99, 0x3, RZ, 0xc0, !PT ;  /* 0x0000000363638812 */ /* 0x000fe200078ec0ff */
[----:B------:R-:W-:-:S04]  /*1e1c0*/  ULDC.U8 UR6, c[0x0][0x1f0] ;  /* 0x00007c0000067ab9 */ /* 0x000fc80000000000 */
[----:B------:R-:W-:Y:S02]  /*1e1d0*/  @!P0 IMAD.IADD R101, R124, 0x1, R99 ;  /* 0x000000017c658824 */ /* 0x000fe400078e0263 */
[----:B------:R-:W-:-:S03]  /*1e1e0*/  CS2R R98, SRZ ;  /* 0x0000000000627805 */ /* 0x000fc6000001ff00 */
[----:B------:R-:W-:Y:S01]  /*1e1f0*/  @!P0 STS.64 [R101.X8], R96 ;  /* 0x0000006065008388 */ /* 0x000fe20000008a00 */
[----:B--2---:R-:W-:-:S03]  /*1e200*/  LOP3.LUT R103, R100, 0x1f, RZ, 0xc0, !PT ;  /* 0x0000001f64677812 */ /* 0x004fc600078ec0ff */
[----:B------:R-:W-:Y:S01]  /*1e210*/  BAR.SYNC.DEFER_BLOCKING 0x0 ;  /* 0x0000000000007b1d */ /* 0x000fe20000010000 */
[----:B------:R-:W-:-:S13]  /*1e220*/  ISETP.GT.U32.AND P1, PT, R103, 0x3, PT ;  /* 0x000000036700780c */ /* 0x000fda0003f24070 */
[----:B------:R-:W-:Y:S01]  /*1e230*/  @!P1 IADD3 R103, R124, R103, RZ ;  /* 0x000000677c679210 */ /* 0x000fe20007ffe0ff */
[----:B------:R-:W-:-:S04]  /*1e240*/  @!P1 IMAD.MOV.U32 R102, RZ, RZ, 0x500 ;  /* 0x00000500ff669424 */ /* 0x000fc800078e00ff */
[----:B------:R-:W-:Y:S01]  /*1e250*/  I2F R124, R102 ;  /* 0x00000066007c7306 */ /* 0x000fe20000201400 */
[----:B------:R-:W0:Y:S04]  /*1e260*/  SHFL.DOWN PT, R105, R102, 0x2, 0x1f ;  /* 0x08401f0066697f89 */ /* 0x000e2800000e0000 */
[----:B------:R-:W1:Y:S01]  /*1e270*/  @!P1 LDS.64 R98, [R103.X8] ;  /* 0x0000000067629984 */ /* 0x000e620000008a00 */
[----:B------:R-:W-:Y:S01]  /*1e280*/  ISETP.NE.AND P1, PT, RZ, UR6, PT ;  /* 0x00000006ff007c0c */ /* 0x000fe2000bf25270 */
[----:B0-----:R-:W-:Y:S02]  /*1e290*/  IMAD.IADD R106, R105, 0x1, R102 ;  /* 0x00000001696a7824 */ /* 0x001fe400078e0266 */
[----:B------:R-:W-:Y:S03]  /*1e2a0*/  I2F R105, R105 ;  /* 0x0000006900697306 */ /* 0x000fe60000201400 */
[----:B------:R-:W0:Y:S05]  /*1e2b0*/  SHFL.DOWN PT, R200, R106, 0x1, 0x1f ;  /* 0x08201f006ac87f89 */ /* 0x000e2a00000e0000 */
[----:B------:R-:W2:Y:S01]  /*1e2c0*/  I2F R122, R106 ;  /* 0x0000006a007a7306 */ /* 0x000ea20000201400 */
[----:B-1----:R-:W1:Y:S04]  /*1e2d0*/  SHFL.DOWN PT, R104, R98, 0x2, 0x1f ;  /* 0x08401f0062687f89 */ /* 0x002e6800000e0000 */
[----:B------:R-:W3:Y:S03]  /*1e2e0*/  SHFL.DOWN PT, R96, R99, 0x2, 0x1f ;  /* 0x08401f0063607f89 */ /* 0x000ee600000e0000 */
[----:B--2---:R-:W2:Y:S01]  /*1e2f0*/  MUFU.RCP R97, R122 ;  /* 0x0000007a00617308 */ /* 0x004ea20000001000 */
[----:B0-----:R-:W-:-:S07]  /*1e300*/  IMAD.IADD R102, R106, 0x1, R200 ;  /* 0x000000016a667824 */ /* 0x001fce00078e02c8 */
[----:B------:R-:W-:Y:S08]  /*1e310*/  I2F R200, R200 ;  /* 0x000000c800c87306 */ /* 0x000ff00000201400 */
[----:B------:R-:W0:Y:S01]  /*1e320*/  I2F R102, R102 ;  /* 0x0000006600667306 */ /* 0x000e220000201400 */
[C---:B-1----:R-:W-:Y:S02]  /*1e330*/  FMUL.FTZ R101, R104.reuse, R105 ;  /* 0x0000006968657220 */ /* 0x042fe40000410000 */
[----:B------:R-:W-:-:S02]  /*1e340*/  FADD.FTZ R104, -R104, R98 ;  /* 0x0000006268687221 */ /* 0x000fc40000010100 */
[----:B------:R-:W-:Y:S02]  /*1e350*/  FFMA.FTZ R126, R124, R98, R101 ;  /* 0x000000627c7e7223 */ /* 0x000fe40000010065 */
[----:B------:R-:W-:Y:S02]  /*1e360*/  FMUL.FTZ R104, R104, R104 ;  /* 0x0000006868687220 */ /* 0x000fe40000410000 */
[C---:B--2---:R-:W-:Y:S02]  /*1e370*/  FMUL.FTZ R101, R97.reuse, R126 ;  /* 0x0000007e61657220 */ /* 0x044fe40000410000 */
[----:B------:R-:W-:Y:S02]  /*1e380*/  FMUL.FTZ R104, R104, R124 ;  /* 0x0000007c68687220 */ /* 0x000fe40000410000 */
[----:B---3--:R-:W-:Y:S01]  /*1e390*/  FADD.FTZ R96, R96, R99 ;  /* 0x0000006360607221 */ /* 0x008fe20000010000 */
[----:B------:R-:W1:Y:S01]  /*1e3a0*/  SHFL.DOWN PT, R98, R101, 0x1, 0x1f ;  /* 0x08201f0065627f89 */ /* 0x000e6200000e0000 */
[----:B------:R-:W-:Y:S01]  /*1e3b0*/  FMUL.FTZ R104, R104, R105 ;  /* 0x0000006968687220 */ /* 0x000fe20000410000 */
[----:B0-----:R-:W0:Y:S03]  /*1e3c0*/  MUFU.RCP R99, R102 ;  /* 0x0000006600637308 */ /* 0x001e260000001000 */
[----:B------:R-:W-:-:S05]  /*1e3d0*/  FFMA.FTZ R96, R97, R104, R96 ;  /* 0x0000006861607223 */ /* 0x000fca0000010060 */
[----:B------:R-:W2:Y:S01]  /*1e3e0*/  SHFL.DOWN PT, R97, R96, 0x1, 0x1f ;  /* 0x08201f0060617f89 */ /* 0x000ea200000e0000 */
[----:B-1----:R-:W-:Y:S02]  /*1e3f0*/  FADD.FTZ R103, R101, -R98 ;  /* 0x8000006265677221 */ /* 0x002fe40000010000 */
[----:B------:R-:W-:Y:S02]  /*1e400*/  FMUL.FTZ R98, R98, R200 ;  /* 0x000000c862627220 */ /* 0x000fe40000410000 */
[----:B------:R-:W-:Y:S02]  /*1e410*/  FMUL.FTZ R103, R103, R103 ;  /* 0x0000006767677220 */ /* 0x000fe40000410000 */
[C---:B------:R-:W-:Y:S02]  /*1e420*/  FFMA.FTZ R98, R122.reuse, R101, R98 ;  /* 0x000000657a627223 */ /* 0x040fe40000010062 */
[----:B------:R-:W-:Y:S02]  /*1e430*/  FMUL.FTZ R103, R122, R103 ;  /* 0x000000677a677220 */ /* 0x000fe40000410000 */
[----:B0-----:R-:W-:-:S02]  /*1e440*/  FMUL.FTZ R101, R99, R98 ;  /* 0x0000006263657220 */ /* 0x001fc40000410000 */
[----:B--2---:R-:W-:Y:S01]  /*1e450*/  FADD.FTZ R98, R96, R97 ;  /* 0x0000006160627221 */ /* 0x004fe20000010000 */
[----:B------:R-:W-:Y:S01]  /*1e460*/  SHF.R.U32.HI R97, RZ, 0x5, R100 ;  /* 0x00000005ff617819 */ /* 0x000fe20000011664 */
[----:B------:R-:W-:Y:S01]  /*1e470*/  FMUL.FTZ R103, R103, R200 ;  /* 0x000000c867677220 */ /* 0x000fe20000410000 */
[----:B------:R-:W0:Y:S02]  /*1e480*/  SHFL.IDX PT, R105, R101, RZ, 0x1f ;  /* 0x00001fff65697589 */ /* 0x000e2400000e0000 */
[----:B------:R-:W-:Y:S01]  /*1e490*/  LOP3.LUT R97, R97, 0x3, RZ, 0xc0, !PT ;  /* 0x0000000361617812 */ /* 0x000fe200078ec0ff */
[----:B------:R-:W-:-:S03]  /*1e4a0*/  FFMA.FTZ R103, R99, R103, R98 ;  /* 0x0000006763677223 */ /* 0x000fc60000010062 */
[----:B------:R-:W-:Y:S01]  /*1e4b0*/  LOP3.LUT P0, RZ, R97, 0x1f, R100, 0xf8, !PT ;  /* 0x0000001f61ff7812 */ /* 0x000fe2000780f864 */
[----:B------:R-:W-:Y:S02]  /*1e4c0*/  IMAD.MOV.U32 R100, RZ, RZ, c[0x0][0x1e0] ;  /* 0x00007800ff647624 */ /* 0x000fe400078e00ff */
[----:B------:R-:W1:Y:S10]  /*1e4d0*/  SHFL.IDX PT, R103, R103, RZ, 0x1f ;  /* 0x00001fff67677589 */ /* 0x000e7400000e0000 */
[----:B------:R-:W-:-:S02]  /*1e4e0*/  @!P0 IMAD.MOV.U32 R98, RZ, RZ, 0x4 ;  /* 0x00000004ff628424 */ /* 0x000fc400078e00ff */
[----:B------:R-:W-:Y:S02]  /*1e4f0*/  @!P0 IMAD.MOV.U32 R102, RZ, RZ, 0x4 ;  /* 0x00000004ff668424 */ /* 0x000fe400078e00ff */
[----:B------:R-:W-:-:S04]  /*1e500*/  @!P0 IMAD.WIDE R98, R173, R98, c[0x0][0x1a0] ;  /* 0x00006800ad628625 */ /* 0x000fc800078e0262 */
[----:B0-----:R-:W-:Y:S01]  /*1e510*/  FMUL.FTZ R96, R105, R105 ;  /* 0x0000006969607220 */ /* 0x001fe20000410000 */
[----:B------:R0:W-:Y:S04]  /*1e520*/  @!P0 STG.E [R98.64], R105 ;  /* 0x0000006962008986 */ /* 0x0001e8000c101904 */
[----:B------:R-:W-:Y:S01]  /*1e530*/  FSEL R97, R96, RZ, P1 ;  /* 0x000000ff60617208 */ /* 0x000fe20000800000 */
[----:B-1----:R-:W-:Y:S01]  /*1e540*/  FFMA.FTZ R96, R103, R100, c[0x0][0x228] ;  /* 0x00008a0067607623 */ /* 0x002fe20000010064 */
[----:B------:R-:W-:-:S03]  /*1e550*/  FSEL R100, R105, RZ, !P1 ;  /* 0x000000ff69647208 */ /* 0x000fc60004800000 */
[----:B------:R-:W-:Y:S02]  /*1e560*/  FADD.FTZ R101, R96, R97 ;  /* 0x0000006160657221 */ /* 0x000fe40000010000 */
[C---:B------:R-:W-:Y:S01]  /*1e570*/  @!P0 IMAD.WIDE R96, R173.reuse, R102, c[0x0][0x1a8] ;  /* 0x00006a00ad608625 */ /* 0x040fe200078e0266 */
[----:B------:R-:W-:Y:S01]  /*1e580*/  IADD3 R173, R173, c[0x0][0x160], RZ ;  /* 0x00005800adad7a10 */ /* 0x000fe20007ffe0ff */
[----:B0-----:R-:W0:Y:S02]  /*1e590*/  MUFU.RSQ R99, R101 ;  /* 0x0000006500637308 */ /* 0x001e240000001400 */
[C---:B------:R-:W-:Y:S02]  /*1e5a0*/  FADD.FTZ R234, -R100.reuse, R229 ;  /* 0x000000e564ea7221 */ /* 0x040fe40000010100 */
[C---:B------:R-:W-:Y:S02]  /*1e5b0*/  FADD.FTZ R236, -R100.reuse, R245 ;  /* 0x000000f564ec7221 */ /* 0x040fe40000010100 */
[----:B------:R-:W-:-:S02]  /*1e5c0*/  FADD.FTZ R214, -R100, R211 ;  /* 0x000000d364d67221 */ /* 0x000fc40000010100 */
[C---:B------:R-:W-:Y:S02]  /*1e5d0*/  FADD.FTZ R232, -R100.reuse, R199 ;  /* 0x000000c764e87221 */ /* 0x040fe40000010100 */
[C---:B------:R-:W-:Y:S02]  /*1e5e0*/  FADD.FTZ R222, -R100.reuse, R221 ;  /* 0x000000dd64de7221 */ /* 0x040fe40000010100 */
[C---:B------:R-:W-:Y:S01]  /*1e5f0*/  FADD.FTZ R238, -R100.reuse, R239 ;  /* 0x000000ef64ee7221 */ /* 0x040fe20000010100 */
[----:B------:R-:W-:Y:S01]  /*1e600*/  PRMT R239, RZ, 0x7610, R60 ;  /* 0x00007610ffef7816 */ /* 0x000fe2000000003c */
[C---:B------:R-:W-:Y:S01]  /*1e610*/  FADD.FTZ R124, -R100.reuse, R115 ;  /* 0x00000073647c7221 */ /* 0x040fe20000010100 */
[----:B------:R-:W-:Y:S01]  /*1e620*/  PRMT R115, RZ, 0x7610, R66 ;  /* 0x00007610ff737816 */ /* 0x000fe20000000042 */
[C---:B0-----:R-:W-:Y:S01]  /*1e630*/  FMUL.FTZ R221, R99.reuse, R234 ;  /* 0x000000ea63dd7220 */ /* 0x041fe20000410000 */
[----:B------:R0:W-:Y:S01]  /*1e640*/  @!P0 STG.E [R96.64], R99 ;  /* 0x0000006360008986 */ /* 0x0001e2000c101904 */
[----:B------:R-:W-:Y:S01]  /*1e650*/  FMUL.FTZ R199, R99, R236 ;  /* 0x000000ec63c77220 */ /* 0x000fe20000410000 */
[----:B------:R-:W-:Y:S01]  /*1e660*/  PRMT R236, RZ, 0x7610, R63 ;  /* 0x00007610ffec7816 */ /* 0x000fe2000000003f */
[C---:B------:R-:W-:Y:S01]  /*1e670*/  FADD.FTZ R126, -R100.reuse, R113 ;  /* 0x00000071647e7221 */ /* 0x040fe20000010100 */
[----:B------:R-:W-:Y:S01]  /*1e680*/  PRMT R234, RZ, 0x7610, R83 ;  /* 0x00007610ffea7816 */ /* 0x000fe20000000053 */
[----:B------:R-:W-:-:S02]  /*1e690*/  FADD.FTZ R104, -R100, R123 ;  /* 0x0000007b64687221 */ /* 0x000fc40000010100 */
[C---:B------:R-:W-:Y:S02]  /*1e6a0*/  FADD.FTZ R208, -R100.reuse, R209 ;  /* 0x000000d164d07221 */ /* 0x040fe40000010100 */
[C---:B------:R-:W-:Y:S02]  /*1e6b0*/  FADD.FTZ R216, -R100.reuse, R213 ;  /* 0x000000d564d87221 */ /* 0x040fe40000010100 */
[C---:B------:R-:W-:Y:S02]  /*1e6c0*/  FADD.FTZ R212, -R100.reuse, R107 ;  /* 0x0000006b64d47221 */ /* 0x040fe40000010100 */
[----:B0-----:R-:W-:Y:S02]  /*1e6d0*/  FMUL.FTZ R97, R99, R214 ;  /* 0x000000d663617220 */ /* 0x001fe40000410000 */
[C---:B------:R-:W-:Y:S01]  /*1e6e0*/  FADD.FTZ R122, -R100.reuse, R111 ;  /* 0x0000006f647a7221 */ /* 0x040fe20000010100 */
[----:B------:R-:W-:Y:S01]  /*1e6f0*/  PRMT R111, RZ, 0x5410, R79 ;  /* 0x00005410ff6f7816 */ /* 0x000fe2000000004f */
[----:B------:R-:W-:-:S02]  /*1e700*/  FADD.FTZ R106, -R100, R121 ;  /* 0x00000079646a7221 */ /* 0x000fc40000010100 */
[C---:B------:R-:W-:Y:S02]  /*1e710*/  FADD.FTZ R200, -R100.reuse, R125 ;  /* 0x0000007d64c87221 */ /* 0x040fe40000010100 */
        /* <DEDUP_REMOVED lines=13> */
[C---:B------:R-:W-:Y:S01]  /*1e7f0*/  FADD.FTZ R206, -R100.reuse, R203 ;  /* 0x000000cb64ce7221 */ /* 0x040fe20000010100 */
[----:B------:R-:W-:Y:S01]  /*1e800*/  PRMT R203, RZ, 0x5410, R58 ;  /* 0x00005410ffcb7816 */ /* 0x000fe2000000003a */
        /* <DEDUP_REMOVED lines=19> */
[----:B------:R-:W-:Y:S02]  /*1e940*/  FADD.FTZ R107, -R100, R114 ;  /* 0x00000072646b7221 */ /* 0x000fe40000010100 */
[C---:B------:R-:W-:Y:S01]  /*1e950*/  FMUL.FTZ R123, R99.reuse, R238 ;  /* 0x000000ee637b7220 */ /* 0x040fe20000410000 */
[----:B------:R-:W-:Y:S01]  /*1e960*/  PRMT R238, RZ, 0x7610, R62 ;  /* 0x00007610ffee7816 */ /* 0x000fe2000000003e */
[----:B------:R-:W-:Y:S02]  /*1e970*/  FMUL.FTZ R103, R99, R124 ;  /* 0x0000007c63677220 */ /* 0x000fe40000410000 */
[----:B------:R-:W-:-:S02]  /*1e980*/  FFMA.FTZ R236, R97, R236, R10 ;  /* 0x000000ec61ec7223 */ /* 0x000fc4000001000a */
[----:B------:R-:W-:Y:S01]  /*1e990*/  FFMA.FTZ R234, R97, R234, R152 ;  /* 0x000000ea61ea7223 */ /* 0x000fe20000010098 */
[----:B------:R-:W-:Y:S01]  /*1e9a0*/  PRMT R97, RZ, 0x7610, R82 ;  /* 0x00007610ff617816 */ /* 0x000fe20000000052 */
        /* <DEDUP_REMOVED lines=12> */
[C---:B------:R-:W-:Y:S01]  /*1ea70*/  FMUL.FTZ R223, R99.reuse, R200 ;  /* 0x000000c863df7220 */ /* 0x040fe20000410000 */
[----:B------:R-:W-:Y:S01]  /*1ea80*/  PRMT R200, RZ, 0x7610, R86 ;  /* 0x00007610ffc87816 */ /* 0x000fe20000000056 */
[C---:B------:R-:W-:Y:S01]  /*1ea90*/  FMUL.FTZ R100, R99.reuse, R98 ;  /* 0x0000006263647220 */ /* 0x040fe20000410000 */
[----:B------:R-:W-:Y:S01]  /*1eaa0*/  PRMT R98, RZ, 0x7610, R87 ;  /* 0x00007610ff627816 */ /* 0x000fe20000000057 */
[C---:B------:R-:W-:Y:S02]  /*1eab0*/  FMUL.FTZ R105, R99.reuse, R202 ;  /* 0x000000ca63697220 */ /* 0x040fe40000410000 */
[C---:B------:R-:W-:Y:S02]  /*1eac0*/  FMUL.FTZ R232, R99.reuse, R232 ;  /* 0x000000e863e87220 */ /* 0x040fe40000410000 */
[----:B------:R-:W-:-:S02]  /*1ead0*/  FMUL.FTZ R227, R99, R204 ;  /* 0x000000cc63e37220 */ /* 0x000fc40000410000 */
[C---:B------:R-:W-:Y:S01]  /*1eae0*/  FMUL.FTZ R112, R99.reuse, R206 ;  /* 0x000000ce63707220 */ /* 0x040fe20000410000 */
[----:B------:R-:W-:Y:S01]  /*1eaf0*/  PRMT R206, RZ, 0x7610, R64 ;  /* 0x00007610ffce7816 */ /* 0x000fe20000000040 */
[C---:B------:R-:W-:Y:S01]  /*1eb00*/  FMUL.FTZ R101, R99.reuse, R222 ;  /* 0x000000de63657220 */ /* 0x040fe20000410000 */
[----:B------:R-:W-:Y:S01]  /*1eb10*/  PRMT R222, RZ, 0x7610, R85 ;  /* 0x00007610ffde7816 */ /* 0x000fe20000000055 */
[C---:B------:R-:W-:Y:S01]  /*1eb20*/  FMUL.FTZ R110, R99.reuse, R224 ;  /* 0x000000e0636e7220 */ /* 0x040fe20000410000 */
[----:B------:R-:W-:Y:S01]  /*1eb30*/  SHF.R.U32.HI R224, RZ, 0x1c, R120 ;  /* 0x0000001cffe07819 */ /* 0x000fe20000011678 */
[C---:B------:R-:W-:Y:S01]  /*1eb40*/  FMUL.FTZ R113, R99.reuse, R226 ;  /* 0x000000e263717220 */ /* 0x040fe20000410000 */
[----:B------:R-:W-:Y:S01]  /*1eb50*/  PRMT R226, RZ, 0x5410, R60 ;  /* 0x00005410ffe27816 */ /* 0x000fe2000000003c */
[C---:B------:R-:W-:Y:S01]  /*1eb60*/  FMUL.FTZ R106, R99.reuse, R228 ;  /* 0x000000e4636a7220 */ /* 0x040fe20000410000 */
[----:B------:R-:W-:Y:S01]  /*1eb70*/  PRMT R228, RZ, 0x7610, R57 ;  /* 0x00007610ffe47816 */ /* 0x000fe20000000039 */
[C---:B------:R-:W-:Y:S01]  /*1eb80*/  FMUL.FTZ R114, R99.reuse, R230 ;  /* 0x000000e663727220 */ /* 0x040fe20000410000 */
[----:B------:R-:W-:Y:S01]  /*1eb90*/  PRMT R230, RZ, 0x7610, R80 ;  /* 0x00007610ffe67816 */ /* 0x000fe20000000050 */
[----:B------:R-:W-:-:S02]  /*1eba0*/  FMUL.FTZ R125, R99, R125 ;  /* 0x0000007d637d7220 */ /* 0x000fc40000410000 */
[C---:B------:R-:W-:Y:S02]  /*1ebb0*/  FMUL.FTZ R121, R99.reuse, R121 ;  /* 0x0000007963797220 */ /* 0x040fe40000410000 */
[C---:B------:R-:W-:Y:S01]  /*1ebc0*/  FMUL.FTZ R122, R99.reuse, R235 ;  /* 0x000000eb637a7220 */ /* 0x040fe20000410000 */
[----:B------:R-:W-:Y:S01]  /*1ebd0*/  PRMT R235, RZ, 0x7610, R56 ;  /* 0x00007610ffeb7816 */ /* 0x000fe20000000038 */
[C---:B------:R-:W-:Y:S02]  /*1ebe0*/  FMUL.FTZ R242, R99.reuse, R241 ;  /* 0x000000f163f27220 */ /* 0x040fe40000410000 */
[C---:B------:R-:W-:Y:S02]  /*1ebf0*/  FMUL.FTZ R220, R99.reuse, R243 ;  /* 0x000000f363dc7220 */ /* 0x040fe40000410000 */
[C---:B------:R-:W-:Y:S02]  /*1ec00*/  FMUL.FTZ R208, R99.reuse, R252 ;  /* 0x000000fc63d07220 */ /* 0x040fe40000410000 */
[----:B------:R-:W-:-:S02]  /*1ec10*/  FMUL.FTZ R209, R99, R246 ;  /* 0x000000f663d17220 */ /* 0x000fc40000410000 */
[C---:B------:R-:W-:Y:S02]  /*1ec20*/  FMUL.FTZ R210, R99.reuse, R250 ;  /* 0x000000fa63d27220 */ /* 0x040fe40000410000 */
[C---:B------:R-:W-:Y:S01]  /*1ec30*/  FMUL.FTZ R213, R99.reuse, R240 ;  /* 0x000000f063d57220 */ /* 0x040fe20000410000 */
[----:B------:R-:W-:Y:S01]  /*1ec40*/  PRMT R240, RZ, 0x7610, R61 ;  /* 0x00007610fff07816 */ /* 0x000fe2000000003d */
[C---:B------:R-:W-:Y:S02]  /*1ec50*/  FMUL.FTZ R214, R99.reuse, R248 ;  /* 0x000000f863d67220 */ /* 0x040fe40000410000 */
[C---:B------:R-:W-:Y:S02]  /*1ec60*/  FMUL.FTZ R211, R99.reuse, R244 ;  /* 0x000000f463d37220 */ /* 0x040fe40000410000 */
[----:B------:R-:W-:Y:S01]  /*1ec70*/  FMUL.FTZ R218, R99, R107 ;  /* 0x0000006b63da7220 */ /* 0x000fe20000410000 */
[----:B------:R-:W-:Y:S01]  /*1ec80*/  PRMT R99, RZ, 0x5410, R67 ;  /* 0x00005410ff637816 */ /* 0x000fe20000000043 */
[C---:B------:R-:W-:Y:S01]  /*1ec90*/  FFMA.FTZ R238, R229.reuse, R238, R12 ;  /* 0x000000eee5ee7223 */ /* 0x040fe2000001000c */
[----:B------:R-:W-:Y:S01]  /*1eca0*/  PRMT R107, RZ, 0x5410, R87 ;  /* 0x00005410ff6b7816 */ /* 0x000fe20000000057 */
[----:B------:R-:W-:Y:S01]  /*1ecb0*/  FFMA.FTZ R229, R229, R97, R150 ;  /* 0x00000061e5e57223 */ /* 0x000fe20000010096 */
[----:B------:R-:W-:Y:S01]  /*1ecc0*/  PRMT R97, RZ, 0x5410, R81 ;  /* 0x00005410ff617816 */ /* 0x000fe20000000051 */
[----:B------:R-:W-:-:S02]  /*1ecd0*/  FFMA.FTZ R99, R104, R99, R19 ;  /* 0x0000006368637223 */ /* 0x000fc40000010013 */
[----:B------:R-:W-:Y:S01]  /*1ece0*/  FFMA.FTZ R204, R104, R107, R142 ;  /* 0x0000006b68cc7223 */ /* 0x000fe2000001008e */
[----:B------:R-:W-:Y:S01]  /*1ecf0*/  PRMT R104, RZ, 0x7610, R67 ;  /* 0x00007610ff687816 */ /* 0x000fe20000000043 */
        /* <DEDUP_REMOVED lines=10> */
[----:B------:R-:W-:Y:S01]  /*1eda0*/  FFMA.FTZ R201, R212, R201, R25 ;  /* 0x000000c9d4c97223 */ /* 0x000fe20000010019 */
[----:B------:R-:W-:Y:S01]  /*1edb0*/  F2FP.BF16.PACK_AB R99, R104, R99 ;  /* 0x000000636863723e */ /* 0x000fe200000010ff */
[C---:B------:R-:W-:Y:S01]  /*1edc0*/  FFMA.FTZ R240, R227.reuse, R240, R14 ;  /* 0x000000f0e3f07223 */ /* 0x040fe2000001000e */
[----:B------:R-:W-:Y:S01]  /*1edd0*/  PRMT R104, RZ, 0x5410, R56 ;  /* 0x00005410ff687816 */ /* 0x000fe20000000038 */
[----:B------:R-:W-:Y:S01]  /*1ede0*/  FFMA.FTZ R212, R212, R102, R135 ;  /* 0x00000066d4d47223 */ /* 0x000fe20000010087 */
[----:B------:R-:W-:Y:S01]  /*1edf0*/  PRMT R102, RZ, 0x7610, R84 ;  /* 0x00007610ff667816 */ /* 0x000fe20000000054 */
[----:B------:R-:W-:Y:S01]  /*1ee00*/  FFMA.FTZ R227, R227, R97, R148 ;  /* 0x00000061e3e37223 */ /* 0x000fe20000010094 */
[----:B------:R-:W-:Y:S01]  /*1ee10*/  PRMT R97, RZ, 0x7610, R59 ;  /* 0x00007610ff617816 */ /* 0x000fe2000000003b */
[----:B------:R-:W-:-:S02]  /*1ee20*/  FFMA.FTZ R239, R105, R239, R16 ;  /* 0x000000ef69ef7223 */ /* 0x000fc40000010010 */
[----:B------:R-:W-:Y:S01]  /*1ee30*/  FFMA.FTZ R230, R105, R230, R146 ;  /* 0x000000e669e67223 */ /* 0x000fe20000010092 */
[----:B------:R-:W-:Y:S01]  /*1ee40*/  PRMT R105, RZ, 0x5410, R57 ;  /* 0x00005410ff697816 */ /* 0x000fe20000000039 */
[C---:B------:R-:W-:Y:S02]  /*1ee50*/  FFMA.FTZ R98, R124.reuse, R98, R21 ;  /* 0x000000627c627223 */ /* 0x040fe40000010015 */
[C---:B------:R-:W-:Y:S02]  /*1ee60*/  FFMA.FTZ R206, R217.reuse, R206, R24 ;  /* 0x000000ced9ce7223 */ /* 0x040fe40000010018 */
[----:B------:R-:W-:Y:S01]  /*1ee70*/  FFMA.FTZ R124, R124, R107, R139 ;  /* 0x0000006b7c7c7223 */ /* 0x000fe2000001008b */
        /* <DEDUP_REMOVED lines=8> */
[C---:B------:R-:W-:Y:S01]  /*1ef00*/  FFMA.FTZ R226, R100.reuse, R226, R17 ;  /* 0x000000e264e27223 */ /* 0x040fe20000010011 */
[----:B------:R-:W-:Y:S01]  /*1ef10*/  F2FP.BF16.PACK_AB R98, R115, R98 ;  /* 0x000000627362723e */ /* 0x000fe200000010ff */
[----:B------:R-:W-:Y:S01]  /*1ef20*/  FFMA.FTZ R225, R100, R225, R143 ;  /* 0x000000e164e17223 */ /* 0x000fe2000001008f */
[----:B------:R-:W-:Y:S01]  /*1ef30*/  PRMT R100, RZ, 0x7610, R79 ;  /* 0x00007610ff647816 */ /* 0x000fe2000000004f */
[C---:B------:R-:W-:Y:S01]  /*1ef40*/  FFMA.FTZ R105, R96.reuse, R105, R7 ;  /* 0x0000006960697223 */ /* 0x040fe20000010007 */
[----:B------:R-:W-:Y:S01]  /*1ef50*/  PRMT R115, RZ, 0x5410, R76 ;  /* 0x00005410ff737816 */ /* 0x000fe2000000004c */
[----:B------:R-:W-:Y:S01]  /*1ef60*/  FFMA.FTZ R109, R96, R109, R153 ;  /* 0x0000006d606d7223 */ /* 0x000fe20000010099 */
[----:B------:R-:W-:Y:S01]  /*1ef70*/  F2FP.BF16.PACK_AB R96, R206, R201 ;  /* 0x000000c9ce60723e */ /* 0x000fe200000010ff */
[----:B------:R-:W-:-:S02]  /*1ef80*/  IMAD.SHL.U32 R206, R120, 0x10, RZ ;  /* 0x0000001078ce7824 */ /* 0x000fc400078e00ff */
[C---:B------:R-:W-:Y:S02]  /*1ef90*/  FFMA.FTZ R107, R106.reuse, R107, R3 ;  /* 0x0000006b6a6b7223 */ /* 0x040fe40000010003 */
[----:B------:R-:W-:Y:S01]  /*1efa0*/  FFMA.FTZ R111, R106, R111, R157 ;  /* 0x0000006f6a6f7223 */ /* 0x000fe2000001009d */
[----:B------:R-:W-:Y:S01]  /*1efb0*/  PRMT R106, RZ, 0x7610, R58 ;  /* 0x00007610ff6a7816 */ /* 0x000fe2000000003a */
[----:B------:R-:W-:Y:S01]  /*1efc0*/  FFMA.FTZ R203, R110, R203, R5 ;  /* 0x000000cb6ecb7223 */ /* 0x000fe20000010005 */
[----:B------:R-:W-:Y:S01]  /*1efd0*/  F2FP.BF16.PACK_AB R107, R202, R107 ;  /* 0x0000006bca6b723e */ /* 0x000fe200000010ff */
[----:B------:R-:W-:Y:S01]  /*1efe0*/  FFMA.FTZ R233, R112, R233, R13 ;  /* 0x000000e970e97223 */ /* 0x000fe2000001000d */
[----:B------:R-:W-:Y:S01]  /*1eff0*/  IADD3 R202, R120, 0x100, RZ ;  /* 0x0000010078ca7810 */ /* 0x000fe20007ffe0ff */
[----:B------:R-:W-:Y:S01]  /*1f000*/  FFMA.FTZ R102, R112, R102, R147 ;  /* 0x0000006670667223 */ /* 0x000fe20000010093 */
[----:B------:R-:W-:Y:S01]  /*1f010*/  PRMT R112, RZ, 0x7610, R77 ;  /* 0x00007610ff707816 */ /* 0x000fe2000000004d */
[----:B------:R-:W-:Y:S01]  /*1f020*/  FFMA.FTZ R110, R110, R97, R155 ;  /* 0x000000616e6e7223 */ /* 0x000fe2000001009b */
[----:B------:R-:W-:Y:S01]  /*1f030*/  PRMT R97, RZ, 0x7610, R78 ;  /* 0x00007610ff617816 */ /* 0x000fe2000000004e */
[----:B------:R-:W-:Y:S01]  /*1f040*/  FFMA.FTZ R200, R103, R200, R22 ;  /* 0x000000c867c87223 */ /* 0x000fe20000010016 */
[----:B------:R-:W-:Y:S01]  /*1f050*/  F2FP.BF16.PACK_AB R102, R229, R102 ;  /* 0x00000066e566723e */ /* 0x000fe200000010ff */
[----:B------:R-:W-:Y:S01]  /*1f060*/  FFMA.FTZ R114, R114, R100, R159 ;  /* 0x0000006472727223 */ /* 0x000fe2000001009f */
[----:B------:R-:W-:Y:S01]  /*1f070*/  IADD3 R100, P0, R206, c[0x0][0x208], RZ ;  /* 0x00008200ce647a10 */ /* 0x000fe20007f1e0ff */
[----:B------:R-:W-:-:S02]  /*1f080*/  FFMA.FTZ R106, R113, R106, R4 ;  /* 0x0000006a716a7223 */ /* 0x000fc40000010004 */
[----:B------:R-:W-:Y:S01]  /*1f090*/  FFMA.FTZ R113, R113, R97, R158 ;  /* 0x0000006171717223 */ /* 0x000fe2000001009e */
[----:B------:R-:W-:Y:S01]  /*1f0a0*/  F2FP.BF16.PACK_AB R97, R200, R127 ;  /* 0x0000007fc861723e */ /* 0x000fe200000010ff */
[C---:B------:R-:W-:Y:S01]  /*1f0b0*/  FFMA.FTZ R228, R101.reuse, R228, R6 ;  /* 0x000000e465e47223 */ /* 0x040fe20000010006 */
[----:B------:R-:W-:Y:S01]  /*1f0c0*/  PRMT R127, RZ, 0x5410, R54 ;  /* 0x00005410ff7f7816 */ /* 0x000fe20000000036 */
[----:B------:R-:W-:Y:S01]  /*1f0d0*/  FFMA.FTZ R112, R101, R112, R156 ;  /* 0x0000007065707223 */ /* 0x000fe2000001009c */
[----:B------:R-:W-:Y:S01]  /*1f0e0*/  IADD3.X R101, R224, c[0x0][0x20c], RZ, P0, !PT ;  /* 0x00008300e0657a10 */ /* 0x000fe200007fe4ff */
[C---:B------:R-:W-:Y:S01]  /*1f0f0*/  FFMA.FTZ R104, R108.reuse, R104, R9 ;  /* 0x000000686c687223 */ /* 0x040fe20000010009 */
[----:B------:R-:W-:Y:S01]  /*1f100*/  PRMT R200, RZ, 0x7610, R54 ;  /* 0x00007610ffc87816 */ /* 0x000fe20000000036 */
[----:B------:R-:W-:Y:S01]  /*1f110*/  FFMA.FTZ R222, R103, R222, R140 ;  /* 0x000000de67de7223 */ /* 0x000fe2000001008c */
[----:B------:R-:W-:Y:S01]  /*1f120*/  PRMT R103, RZ, 0x5410, R83 ;  /* 0x00005410ff677816 */ /* 0x000fe20000000053 */
[----:B------:R0:W-:Y:S01]  /*1f130*/  STG.E.128 [R100.64], R96 ;  /* 0x0000006064007986 */ /* 0x0001e2000c101d04 */
        /* <DEDUP_REMOVED lines=15> */
[----:B------:R-:W-:Y:S01]  /*1f230*/  F2FP.BF16.PACK_AB R105, R228, R105 ;  /* 0x00000069e469723e */ /* 0x000fe200000010ff */
[----:B------:R-:W-:Y:S01]  /*1f240*/  FFMA.FTZ R215, R242, R215, R165 ;  /* 0x000000d7f2d77223 */ /* 0x000fe200000100a5 */
[----:B0-----:R-:W-:-:S02]  /*1f250*/  PRMT R96, RZ, 0x7610, R76 ;  /* 0x00007610ff607816 */ /* 0x001fc4000000004c */
[----:B------:R-:W-:Y:S02]  /*1f260*/  PRMT R97, RZ, 0x5410, R74 ;  /* 0x00005410ff617816 */ /* 0x000fe4000000004a */
[----:B------:R-:W-:Y:S01]  /*1f270*/  F2FP.BF16.PACK_AB R99, R223, R204 ;  /* 0x000000ccdf63723e */ /* 0x000fe200000010ff */
[----:B------:R-:W-:Y:S01]  /*1f280*/  FFMA.FTZ R207, R207, R96, R154 ;  /* 0x00000060cfcf7223 */ /* 0x000fe2000001009a */
[----:B------:R-:W-:Y:S01]  /*1f290*/  PRMT R96, RZ, 0x5410, R75 ;  /* 0x00005410ff607816 */ /* 0x000fe2000000004b */
[----:B------:R-:W-:Y:S01]  /*1f2a0*/  FFMA.FTZ R122, R122, R97, R164 ;  /* 0x000000617a7a7223 */ /* 0x000fe200000100a4 */
[----:B------:R-:W-:Y:S02]  /*1f2b0*/  PRMT R97, RZ, 0x7610, R53 ;  /* 0x00007610ff617816 */ /* 0x000fe40000000035 */
[----:B------:R-:W-:Y:S01]  /*1f2c0*/  IADD3 R100, P0, R206, c[0x0][0x210], RZ ;  /* 0x00008400ce647a10 */ /* 0x000fe20007f1e0ff */
[----:B------:R-:W-:Y:S01]  /*1f2d0*/  FFMA.FTZ R123, R123, R96, R168 ;  /* 0x000000607b7b7223 */ /* 0x000fe200000100a8 */
[----:B------:R-:W-:Y:S01]  /*1f2e0*/  PRMT R96, RZ, 0x7610, R75 ;  /* 0x00007610ff607816 */ /* 0x000fe2000000004b */
[----:B------:R-:W-:Y:S01]  /*1f2f0*/  FFMA.FTZ R204, R216, R97, R116 ;  /* 0x00000061d8cc7223 */ /* 0x000fe20000010074 */
[----:B------:R-:W-:-:S02]  /*1f300*/  F2FP.BF16.PACK_AB R98, R205, R124 ;  /* 0x0000007ccd62723e */ /* 0x000fc400000010ff */
[----:B------:R-:W-:Y:S01]  /*1f310*/  F2FP.BF16.PACK_AB R97, R222, R219 ;  /* 0x000000dbde61723e */ /* 0x000fe200000010ff */
[----:B------:R-:W-:Y:S01]  /*1f320*/  FFMA.FTZ R220, R220, R96, R169 ;  /* 0x00000060dcdc7223 */ /* 0x000fe200000100a9 */
[----:B------:R-:W-:Y:S02]  /*1f330*/  PRMT R96, RZ, 0x5410, R53 ;  /* 0x00005410ff607816 */ /* 0x000fe40000000035 */
[----:B------:R-:W-:Y:S02]  /*1f340*/  IADD3.X R101, R224, c[0x0][0x214], RZ, P0, !PT ;  /* 0x00008500e0657a10 */ /* 0x000fe400007fe4ff */
[--C-:B------:R-:W-:Y:S01]  /*1f350*/  PRMT R219, RZ, 0x5410, R50.reuse ;  /* 0x00005410ffdb7816 */ /* 0x100fe20000000032 */
[----:B------:R-:W-:Y:S01]  /*1f360*/  FFMA.FTZ R201, R121, R96, R43 ;  /* 0x0000006079c97223 */ /* 0x000fe2000001002b */
[--C-:B------:R-:W-:Y:S02]  /*1f370*/  PRMT R96, RZ, 0x5410, R73.reuse ;  /* 0x00005410ff607816 */ /* 0x100fe40000000049 */
[----:B------:R-:W-:Y:S01]  /*1f380*/  PRMT R222, RZ, 0x7610, R50 ;  /* 0x00007610ffde7816 */ /* 0x000fe20000000032 */
[----:B------:R-:W-:Y:S01]  /*1f390*/  FFMA.FTZ R219, R213, R219, R132 ;  /* 0x000000dbd5db7223 */ /* 0x000fe20000010084 */
[----:B------:R-:W-:Y:S01]  /*1f3a0*/  PRMT R205, RZ, 0x5410, R52 ;  /* 0x00005410ffcd7816 */ /* 0x000fe20000000034 */
[----:B------:R-:W-:Y:S01]  /*1f3b0*/  FFMA.FTZ R121, R121, R96, R162 ;  /* 0x0000006079797223 */ /* 0x000fe200000100a2 */
[----:B------:R-:W-:Y:S01]  /*1f3c0*/  PRMT R96, RZ, 0x7610, R73 ;  /* 0x00007610ff607816 */ /* 0x000fe20000000049 */
[----:B------:R-:W-:Y:S01]  /*1f3d0*/  FFMA.FTZ R222, R214, R222, R133 ;  /* 0x000000ded6de7223 */ /* 0x000fe20000010085 */
[----:B------:R-:W-:Y:S01]  /*1f3e0*/  PRMT R124, RZ, 0x5410, R72 ;  /* 0x00005410ff7c7816 */ /* 0x000fe20000000048 */
[C---:B------:R-:W-:Y:S01]  /*1f3f0*/  FFMA.FTZ R205, R221.reuse, R205, R0 ;  /* 0x000000cdddcd7223 */ /* 0x040fe20000010000 */
        /* <DEDUP_REMOVED lines=10> */
[----:B------:R-:W-:-:S02]  /*1f4a0*/  F2FP.BF16.PACK_AB R115, R126, R115 ;  /* 0x000000737e73723e */ /* 0x000fc400000010ff */
[----:B------:R-:W-:Y:S01]  /*1f4b0*/  F2FP.BF16.PACK_AB R112, R206, R205 ;  /* 0x000000cdce70723e */ /* 0x000fe200000010ff */
[----:B------:R-:W-:Y:S01]  /*1f4c0*/  FFMA.FTZ R125, R125, R96, R161 ;  /* 0x000000607d7d7223 */ /* 0x000fe200000100a1 */
[----:B------:R-:W-:Y:S02]  /*1f4d0*/  F2FP.BF16.PACK_AB R96, R217, R212 ;  /* 0x000000d4d960723e */ /* 0x000fe400000010ff */
[----:B------:R-:W-:Y:S02]  /*1f4e0*/  PRMT R212, RZ, 0x5410, R51 ;  /* 0x00005410ffd47816 */ /* 0x000fe40000000033 */
[----:B------:R-:W-:Y:S01]  /*1f4f0*/  PRMT R217, RZ, 0x5410, R71 ;  /* 0x00005410ffd97816 */ /* 0x000fe20000000047 */
[----:B------:R0:W-:Y:S01]  /*1f500*/  STG.E.128 [R100.64], R96 ;  /* 0x0000006064007986 */ /* 0x0001e2000c101d04 */
[----:B------:R-:W-:Y:S01]  /*1f510*/  IADD3 R206, R120, 0x80, RZ ;  /* 0x0000008078ce7810 */ /* 0x000fe20007ffe0ff */
[----:B------:R-:W-:Y:S01]  /*1f520*/  FFMA.FTZ R212, R211, R212, R134 ;  /* 0x000000d4d3d47223 */ /* 0x000fe20000010086 */
[----:B------:R-:W-:Y:S01]  /*1f530*/  F2FP.BF16.PACK_AB R108, R207, R108 ;  /* 0x0000006ccf6c723e */ /* 0x000fe200000010ff */
[----:B------:R-:W-:Y:S01]  /*1f540*/  FFMA.FTZ R211, R211, R217, R186 ;  /* 0x000000d9d3d37223 */ /* 0x000fe200000100ba */
[----:B------:R-:W-:-:S02]  /*1f550*/  PRMT R217, RZ, 0x7610, R51 ;  /* 0x00007610ffd97816 */ /* 0x000fc40000000033 */
[----:B------:R-:W-:Y:S02]  /*1f560*/  F2FP.BF16.PACK_AB R113, R204, R201 ;  /* 0x000000c9cc71723e */ /* 0x000fe400000010ff */
[----:B------:R-:W-:Y:S01]  /*1f570*/  F2FP.BF16.PACK_AB R106, R106, R203 ;  /* 0x000000cb6a6a723e */ /* 0x000fe200000010ff */
[----:B------:R-:W-:Y:S01]  /*1f580*/  FFMA.FTZ R217, R218, R217, R136 ;  /* 0x000000d9dad97223 */ /* 0x000fe20000010088 */
[----:B------:R-:W-:Y:S02]  /*1f590*/  F2FP.BF16.PACK_AB R123, R220, R123 ;  /* 0x0000007bdc7b723e */ /* 0x000fe400000010ff */
[----:B------:R-:W-:Y:S02]  /*1f5a0*/  F2FP.BF16.PACK_AB R122, R215, R122 ;  /* 0x0000007ad77a723e */ /* 0x000fe400000010ff */
[----:B------:R-:W-:Y:S02]  /*1f5b0*/  F2FP.BF16.PACK_AB R121, R216, R121 ;  /* 0x00000079d879723e */ /* 0x000fe400000010ff */
[----:B0-----:R-:W-:-:S02]  /*1f5c0*/  PRMT R96, RZ, 0x7610, R71 ;  /* 0x00007610ff607816 */ /* 0x001fc40000000047 */
[----:B------:R-:W-:Y:S02]  /*1f5d0*/  PRMT R97, RZ, 0x5410, R69 ;  /* 0x00005410ff617816 */ /* 0x000fe40000000045 */
[----:B------:R-:W-:Y:S01]  /*1f5e0*/  F2FP.BF16.PACK_AB R101, R227, R232 ;  /* 0x000000e8e365723e */ /* 0x000fe200000010ff */
[----:B------:R-:W-:Y:S01]  /*1f5f0*/  FFMA.FTZ R218, R218, R96, R187 ;  /* 0x00000060dada7223 */ /* 0x000fe200000100bb */
[----:B------:R-:W-:Y:S01]  /*1f600*/  PRMT R96, RZ, 0x5410, R70 ;  /* 0x00005410ff607816 */ /* 0x000fe20000000046 */
[----:B------:R-:W-:Y:S01]  /*1f610*/  IMAD.MOV.U32 R227, RZ, RZ, 0x10 ;  /* 0x00000010ffe37424 */ /* 0x000fe200078e00ff */
[----:B------:R-:W-:Y:S02]  /*1f620*/  F2FP.BF16.PACK_AB R98, R238, R233 ;  /* 0x000000e9ee62723e */ /* 0x000fe400000010ff */
[----:B------:R-:W-:Y:S01]  /*1f630*/  F2FP.BF16.PACK_AB R99, R236, R231 ;  /* 0x000000e7ec63723e */ /* 0x000fe200000010ff */
[----:B------:R-:W-:Y:S01]  /*1f640*/  FFMA.FTZ R213, R213, R96, R184 ;  /* 0x00000060d5d57223 */ /* 0x000fe200000100b8 */
[----:B------:R-:W-:Y:S01]  /*1f650*/  PRMT R96, RZ, 0x7610, R70 ;  /* 0x00007610ff607816 */ /* 0x000fe20000000046 */
[----:B------:R-:W-:Y:S01]  /*1f660*/  IMAD.WIDE.U32 R126, R206, R227, c[0x0][0x208] ;  /* 0x00008200ce7e7625 */ /* 0x000fe200078e00e3 */
[----:B------:R-:W-:-:S02]  /*1f670*/  F2FP.BF16.PACK_AB R100, R230, R225 ;  /* 0x000000e1e664723e */ /* 0x000fc400000010ff */
[----:B------:R-:W-:Y:S01]  /*1f680*/  IADD3 R225, R120, 0x180, RZ ;  /* 0x0000018078e17810 */ /* 0x000fe20007ffe0ff */
[----:B------:R-:W-:Y:S01]  /*1f690*/  FFMA.FTZ R214, R214, R96, R185 ;  /* 0x00000060d6d67223 */ /* 0x000fe200000100b9 */
[----:B------:R-:W-:Y:S01]  /*1f6a0*/  PRMT R96, RZ, 0x5410, R49 ;  /* 0x00005410ff607816 */ /* 0x000fe20000000031 */
[----:B------:R-:W-:Y:S01]  /*1f6b0*/  IMAD.WIDE.U32 R206, R206, R227, c[0x0][0x210] ;  /* 0x00008400cece7625 */ /* 0x000fe200078e00e3 */
[----:B------:R-:W-:-:S03]  /*1f6c0*/  F2FP.BF16.PACK_AB R120, R125, R124 ;  /* 0x0000007c7d78723e */ /* 0x000fc600000010ff */
[C---:B------:R-:W-:Y:S01]  /*1f6d0*/  FFMA.FTZ R221, R209.reuse, R96, R129 ;  /* 0x00000060d1dd7223 */ /* 0x040fe20000010081 */
[----:B------:R-:W-:Y:S01]  /*1f6e0*/  PRMT R96, RZ, 0x7610, R69 ;  /* 0x00007610ff607816 */ /* 0x000fe20000000045 */
[----:B------:R-:W-:Y:S01]  /*1f6f0*/  FFMA.FTZ R209, R209, R97, R182 ;  /* 0x00000061d1d17223 */ /* 0x000fe200000100b6 */
[----:B------:R-:W-:Y:S01]  /*1f700*/  PRMT R97, RZ, 0x7610, R48 ;  /* 0x00007610ff617816 */ /* 0x000fe20000000030 */
[----:B------:R-:W-:Y:S01]  /*1f710*/  IMAD.WIDE.U32 R204, R202, R227, c[0x0][0x208] ;  /* 0x00008200cacc7625 */ /* 0x000fe200078e00e3 */
[----:B------:R-:W-:-:S03]  /*1f720*/  F2FP.BF16.PACK_AB R125, R224, R221 ;  /* 0x000000dde07d723e */ /* 0x000fc600000010ff */
[----:B------:R-:W-:Y:S01]  /*1f730*/  FFMA.FTZ R210, R210, R96, R183 ;  /* 0x00000060d2d27223 */ /* 0x000fe200000100b7 */
[----:B------:R-:W-:Y:S01]  /*1f740*/  PRMT R96, RZ, 0x5410, R68 ;  /* 0x00005410ff607816 */ /* 0x000fe20000000044 */
[----:B------:R-:W-:-:S04]  /*1f750*/  IMAD.WIDE.U32 R202, R202, R227, c[0x0][0x210] ;  /* 0x00008400caca7625 */ /* 0x000fc800078e00e3 */
[----:B------:R-:W-:Y:S01]  /*1f760*/  FFMA.FTZ R199, R199, R96, R170 ;  /* 0x00000060c7c77223 */ /* 0x000fe200000100aa */
[----:B------:R-:W-:Y:S01]  /*1f770*/  F2FP.BF16.PACK_AB R96, R239, R226 ;  /* 0x000000e2ef60723e */ /* 0x000fe200000010ff */
[----:B------:R-:W-:Y:S01]  /*1f780*/  FFMA.FTZ R226, R208, R97, R130 ;  /* 0x00000061d0e27223 */ /* 0x000fe20000010082 */
[----:B------:R-:W-:Y:S01]  /*1f790*/  PRMT R97, RZ, 0x7610, R68 ;  /* 0x00007610ff617816 */ /* 0x000fe20000000044 */
[----:B------:R-:W-:-:S03]  /*1f7a0*/  IMAD.WIDE.U32 R200, R225, R227, c[0x0][0x208] ;  /* 0x00008200e1c87625 */ /* 0x000fc600078e00e3 */
[----:B------:R-:W-:Y:S01]  /*1f7b0*/  F2FP.BF16.PACK_AB R124, R226, R223 ;  /* 0x000000dfe27c723e */ /* 0x000fe200000010ff */
[----:B------:R-:W-:Y:S01]  /*1f7c0*/  FFMA.FTZ R208, R208, R97, R181 ;  /* 0x00000061d0d07223 */ /* 0x000fe200000100b5 */
[----:B------:R-:W-:-:S05]  /*1f7d0*/  F2FP.BF16.PACK_AB R97, R240, R237 ;  /* 0x000000edf061723e */ /* 0x000fca00000010ff */
[----:B------:R0:W-:Y:S04]  /*1f7e0*/  STG.E.128 [R126.64], R96 ;  /* 0x000000607e007986 */ /* 0x0001e8000c101d04 */
[----:B------:R1:W-:Y:S04]  /*1f7f0*/  STG.E.128 [R206.64], R100 ;  /* 0x00000064ce007986 */ /* 0x0003e8000c101d04 */
[----:B------:R2:W-:Y:S04]  /*1f800*/  STG.E.128 [R204.64], R104 ;  /* 0x00000068cc007986 */ /* 0x0005e8000c101d04 */
[----:B------:R3:W-:Y:S04]  /*1f810*/  STG.E.128 [R202.64], R108 ;  /* 0x0000006cca007986 */ /* 0x0007e8000c101d04 */
[----:B------:R3:W-:Y:S01]  /*1f820*/  STG.E.128 [R200.64], R112 ;  /* 0x00000070c8007986 */ /* 0x0007e2000c101d04 */
[----:B0-----:R-:W-:-:S02]  /*1f830*/  F2FP.BF16.PACK_AB R126, R222, R219 ;  /* 0x000000dbde7e723e */ /* 0x001fc400000010ff */
[----:B------:R-:W-:Y:S01]  /*1f840*/  F2FP.BF16.PACK_AB R127, R217, R212 ;  /* 0x000000d4d97f723e */ /* 0x000fe200000010ff */
[----:B-1----:R-:W-:Y:S01]  /*1f850*/  IMAD.SHL.U32 R100, R197, 0x10, RZ ;  /* 0x00000010c5647824 */ /* 0x002fe200078e00ff */
[----:B------:R-:W-:Y:S02]  /*1f860*/  SHF.R.U32.HI R197, RZ, 0x1c, R197 ;  /* 0x0000001cffc57819 */ /* 0x000fe400000116c5 */
[----:B------:R-:W-:Y:S01]  /*1f870*/  F2FP.BF16.PACK_AB R99, R218, R211 ;  /* 0x000000d3da63723e */ /* 0x000fe200000010ff */
[----:B--2---:R-:W-:Y:S01]  /*1f880*/  IMAD.WIDE.U32 R104, R225, R227, c[0x0][0x210] ;  /* 0x00008400e1687625 */ /* 0x004fe200078e00e3 */
[C---:B------:R-:W-:Y:S02]  /*1f890*/  IADD3 R102, P0, R100.reuse, c[0x0][0x208], RZ ;  /* 0x0000820064667a10 */ /* 0x040fe40007f1e0ff */
[----:B------:R-:W-:Y:S02]  /*1f8a0*/  IADD3 R100, P1, R100, c[0x0][0x210], RZ ;  /* 0x0000840064647a10 */ /* 0x000fe40007f3e0ff */
[----:B------:R-:W-:Y:S01]  /*1f8b0*/  IADD3.X R103, R197, c[0x0][0x20c], RZ, P0, !PT ;  /* 0x00008300c5677a10 */ /* 0x000fe200007fe4ff */
[----:B------:R3:W-:Y:S01]  /*1f8c0*/  STG.E.128 [R104.64], R120 ;  /* 0x0000007868007986 */ /* 0x0007e2000c101d04 */
[----:B------:R-:W-:-:S02]  /*1f8d0*/  F2FP.BF16.PACK_AB R98, R214, R213 ;  /* 0x000000d5d662723e */ /* 0x000fc400000010ff */
[----:B------:R-:W-:Y:S01]  /*1f8e0*/  F2FP.BF16.PACK_AB R97, R210, R209 ;  /* 0x000000d1d261723e */ /* 0x000fe200000010ff */
[----:B------:R3:W-:Y:S01]  /*1f8f0*/  STG.E.128 [R102.64], R124 ;  /* 0x0000007c66007986 */ /* 0x0007e2000c101d04 */
[----:B------:R-:W-:Y:S02]  /*1f900*/  IADD3.X R101, R197, c[0x0][0x214], RZ, P1, !PT ;  /* 0x00008500c5657a10 */ /* 0x000fe40000ffe4ff */
[----:B------:R-:W-:Y:S02]  /*1f910*/  F2FP.BF16.PACK_AB R96, R208, R199 ;  /* 0x000000c7d060723e */ /* 0x000fe400000010ff */
[----:B------:R-:W-:Y:S02]  /*1f920*/  ISETP.GE.AND P0, PT, R173, c[0x0][0x164], PT ;  /* 0x00005900ad007a0c */ /* 0x000fe40003f06270 */
[----:B------:R-:W-:Y:S01]  /*1f930*/  LOP3.LUT P1, RZ, R180, 0xff, RZ, 0xc0, !PT ;  /* 0x000000ffb4ff7812 */ /* 0x000fe2000782c0ff */
[----:B------:R3:W-:Y:S03]  /*1f940*/  STG.E.128 [R100.64], R96 ;  /* 0x0000006064007986 */ /* 0x0007e6000c101d04 */
[----:B------:R-:W-:-:S07]  /*1f950*/  SEL R180, RZ, 0x1, P1 ;  /* 0x00000001ffb47807 */ /* 0x000fce0000800000 */
[----:B---3--:R-:W-:Y:S01]  /*1f960*/  @P0 CALL.REL.NOINC `(.L_x_2056) ;  /* 0x0000001000000944 */ /* 0x008fe20003c00000 */
[----:B------:R-:W-:Y:S05]  /*1f970*/  BRA `(.L_x_2057) ;  /* 0xfffe143000007947 */ /* 0x000fea000383ffff */
.L_x_2056:
[----:B------:R-:W-:Y:S05]  /*1f980*/  EXIT ;  /* 0x000000000000794d */ /* 0x000fea0003800000 */
.L_x_2054:
[----:B------:R-:W-:Y:S01]  /*1f990*/  IMAD.MOV.U32 R101, RZ, RZ, 0x1 ;  /* 0x00000001ff657424 */ /* 0x000fe200078e00ff */
[----:B------:R-:W-:Y:S01]  /*1f9a0*/  MOV R98, 0x1f9e0 ;  /* 0x0001f9e000627802 */ /* 0x000fe20000000f00 */
[----:B------:R-:W-:Y:S02]  /*1f9b0*/  IMAD.MOV.U32 R97, RZ, RZ, 0x1f ;  /* 0x0000001fff617424 */ /* 0x000fe400078e00ff */
[----:B------:R-:W-:Y:S02]  /*1f9c0*/  IMAD.MOV.U32 R100, RZ, RZ, -0x1 ;  /* 0xffffffffff647424 */ /* 0x000fe400078e00ff */
[----:B------:R-:W-:Y:S05]  /*1f9d0*/  CALL.REL.NOINC `($__internal_5_$__cuda_sm70_shflsync_bfly_p) ;  /* 0x0000089000007944 */ /* 0x000fea0003c00000 */
[----:B-1----:R-:W-:Y:S01]  /*1f9e0*/  IMAD.MOV.U32 R96, RZ, RZ, R101 ;  /* 0x000000ffff607224 */ /* 0x002fe200078e0065 */
[----:B0-----:R-:W-:Y:S05]  /*1f9f0*/  BRA `(.L_x_2058) ;  /* 0xffffe12000007947 */ /* 0x001fea000383ffff */
.L_x_2055:
[----:B------:R-:W-:Y:S01]  /*1fa00*/  IMAD.MOV.U32 R101, RZ, RZ, 0x2 ;  /* 0x00000002ff657424 */ /* 0x000fe200078e00ff */
[----:B------:R-:W-:Y:S01]  /*1fa10*/  MOV R98, 0x1fa50 ;  /* 0x0001fa5000627802 */ /* 0x000fe20000000f00 */
[----:B------:R-:W-:Y:S02]  /*1fa20*/  IMAD.MOV.U32 R97, RZ, RZ, 0x1f ;  /* 0x0000001fff617424 */ /* 0x000fe400078e00ff */
[----:B------:R-:W-:Y:S02]  /*1fa30*/  IMAD.MOV.U32 R100, RZ, RZ, -0x1 ;  /* 0xffffffffff647424 */ /* 0x000fe400078e00ff */
[----:B------:R-:W-:Y:S05]  /*1fa40*/  CALL.REL.NOINC `($__internal_5_$__cuda_sm70_shflsync_bfly_p) ;  /* 0x0000082000007944 */ /* 0x000fea0003c00000 */
[----:B01----:R-:W-:Y:S01]  /*1fa50*/  FADD.FTZ R102, R102, R101 ;  /* 0x0000006566667221 */ /* 0x003fe20000010000 */
[----:B------:R-:W-:Y:S01]  /*1fa60*/  MOV R98, 0x1fab0 ;  /* 0x0001fab000627802 */ /* 0x000fe20000000f00 */
[----:B------:R-:W-:-:S02]  /*1fa70*/  IMAD.MOV.U32 R101, RZ, RZ, 0x4 ;  /* 0x00000004ff657424 */ /* 0x000fc400078e00ff */
[----:B------:R-:W-:Y:S02]  /*1fa80*/  IMAD.MOV.U32 R97, RZ, RZ, 0x1f ;  /* 0x0000001fff617424 */ /* 0x000fe400078e00ff */
[----:B------:R-:W-:Y:S02]  /*1fa90*/  IMAD.MOV.U32 R100, RZ, RZ, -0x1 ;  /* 0xffffffffff647424 */ /* 0x000fe400078e00ff */
[----:B------:R-:W-:Y:S05]  /*1faa0*/  CALL.REL.NOINC `($__internal_5_$__cuda_sm70_shflsync_bfly_p) ;  /* 0x000007c000007944 */ /* 0x000fea0003c00000 */
[----:B01----:R-:W-:Y:S01]  /*1fab0*/  FADD.FTZ R102, R102, R101 ;  /* 0x0000006566667221 */ /* 0x003fe20000010000 */
[----:B------:R-:W-:Y:S01]  /*1fac0*/  MOV R98, 0x1fb10 ;  /* 0x0001fb1000627802 */ /* 0x000fe20000000f00 */
[----:B------:R-:W-:Y:S02]  /*1fad0*/  IMAD.MOV.U32 R101, RZ, RZ, 0x8 ;  /* 0x00000008ff657424 */ /* 0x000fe400078e00ff */
        /* <DEDUP_REMOVED lines=9> */
[----:B-1----:R-:W-:Y:S02]  /*1fb70*/  FADD.FTZ R96, R102, R101 ;  /* 0x0000006566607221 */ /* 0x002fe40000010000 */
[----:B------:R-:W-:Y:S02]  /*1fb80*/  IMAD.MOV.U32 R101, RZ, RZ, 0x1 ;  /* 0x00000001ff657424 */ /* 0x000fe400078e00ff */
        /* <DEDUP_REMOVED lines=84> */
[----:B------:R-:W-:Y:S05]  /*200d0*/  CALL.REL.NOINC `($__internal_5_$__cuda_sm70_shflsync_bfly_p) ;  /* 0x0000019000007944 */ /* 0x000fea0003c00000 */
[----:B01----:R-:W-:Y:S01]  /*200e0*/  FADD.FTZ R102, R102, R101 ;  /* 0x0000006566667221 */ /* 0x003fe20000010000 */
[----:B------:R-:W-:Y:S01]  /*200f0*/  MOV R98, 0x20140 ;  /* 0x0002014000627802 */ /* 0x000fe20000000f00 */
[----:B------:R-:W-:Y:S02]  /*20100*/  IMAD.MOV.U32 R101, RZ, RZ, 0x2 ;  /* 0x00000002ff657424 */ /* 0x000fe400078e00ff */
[----:B------:R-:W-:-:S02]  /*20110*/  IMAD.MOV.U32 R97, RZ, RZ, 0x1f ;  /* 0x0000001fff617424 */ /* 0x000fc400078e00ff */
        /* <DEDUP_REMOVED lines=20> */
[----:B01----:R-:W-:Y:S05]  /*20260*/  BRA `(.L_x_2059) ;  /* 0xffffdef000007947 */ /* 0x003fea000383ffff */
        .weak           $__internal_5_$__cuda_sm70_shflsync_bfly_p
        .type           $__internal_5_$__cuda_sm70_shflsync_bfly_p,@function
        .size           $__internal_5_$__cuda_sm70_shflsync_bfly_p,(.L_x_32945 - $__internal_5_$__cuda_sm70_shflsync_bfly_p)
$__internal_5_$__cuda_sm70_shflsync_bfly_p:
[----:B------:R-:W-:Y:S01]  /*20270*/  IMAD.MOV.U32 R99, RZ, RZ, 0x0 ;  /* 0x00000000ff637424 */ /* 0x000fe200078e00ff */
[----:B------:R-:W-:Y:S04]  /*20280*/  WARPSYNC R100 ;  /* 0x0000006400007348 */ /* 0x000fe80003800000 */
[----:B------:R0:W1:Y:S01]  /*20290*/  SHFL.BFLY PT, R101, R102, R101, R97 ;  /* 0x0c00006566657389 */ /* 0x00006200000e0061 */
[----:B------:R-:W-:Y:S05]  /*202a0*/  RET.REL.NODEC R98 `(_ZN10layer_norm31ln_parallel_residual_fwd_kernelINS_13Kernel_traitsI13__nv_bfloat16S2_S2_S2_fjLj5120ELj1ELj1ELj4ELj16ENS_18Kernel_traits_baseILj5120ES2_S2_S2_S2_fjLj128EEEEELb1ELb0ELb1EEEvNS_9FwdParamsE) ;  /* 0xfffdfd5062007950 */ /* 0x000fea0003c3ffff */
.L_x_2060:
        /* <DEDUP_REMOVED lines=13> */
.L_x_32945:


//--------------------- .text._ZN10layer_norm31ln_parallel_residual_fwd_kernelINS_13Kernel_traitsI13__nv_bfloat16S2_S2_S2_fjLj5120ELj1ELj1ELj4ELj16ENS_18Kernel_traits_baseILj5120ES2_S2_S2_S2_fjLj128EEEEELb1ELb1ELb0EEEvNS_9FwdParamsE --------------------------
	.section	.text._ZN10layer_norm31ln_parallel_residual_fwd_kernelINS_13Kernel_traitsI13__nv_bfloat16S2_S2_S2_fjLj5120ELj1ELj1ELj4ELj16ENS_18Kernel_traits_baseILj5120ES2_S2_S2_S2_fjLj128EEEEELb1ELb1ELb0EEEvNS_9FwdParamsE,"ax",@progbits
	.sectioninfo	@"SHI_REGISTERS=168"
	.align	128
        .global         _ZN10layer_norm31ln_parallel_residual_fwd_kernelINS_13Kernel_traitsI13__nv_bfloat16S2_S2_S2_fjLj5120ELj1ELj1ELj4ELj16ENS_18Kernel_traits_baseILj5120ES2_S2_S2_S2_fjLj128EEEEELb1ELb1ELb0EEEvNS_9FwdParamsE
        .type           _ZN10layer_norm31ln_parallel_residual_fwd_kernelINS_13Kernel_traitsI13__nv_bfloat16S2_S2_S2_fjLj5120ELj1ELj1ELj4ELj16ENS_18Kernel_traits_baseILj5120ES2_S2_S2_S2_fjLj128EEEEELb1ELb1ELb0EEEvNS_9FwdParamsE,@function
        .size           _ZN10layer_norm31ln_parallel_residual_fwd_kernelINS_13Kernel_traitsI13__nv_bfloat16S2_S2_S2_fjLj5120ELj1ELj1ELj4ELj16ENS_18Kernel_traits_baseILj5120ES2_S2_S2_S2_fjLj128EEEEELb1ELb1ELb0EEEvNS_9FwdParamsE,(.L_x_32946 - _ZN10layer_norm31ln_parallel_residual_fwd_kernelINS_13Kernel_traitsI13__nv_bfloat16S2_S2_S2_fjLj5120ELj1ELj1ELj4ELj16ENS_18Kernel_traits_baseILj5120ES2_S2_S2_S2_fjLj128EEEEELb1ELb1ELb0EEEvNS_9FwdParamsE)
        .other          _ZN10layer_norm31ln_parallel_residual_fwd_kernelINS_13Kernel_traitsI13__nv_bfloat16S2_S2_S2_fjLj5120ELj1ELj1ELj4ELj16ENS_18Kernel_traits_baseILj5120ES2_S2_S2_S2_fjLj128EEEEELb1ELb1ELb0EEEvNS_9FwdParamsE,@"STO_CUDA_ENTRY STV_DEFAULT"
_ZN10layer_norm31ln_parallel_residual_fwd_kernelINS_13Kernel_traitsI13__nv_bfloat16S2_S2_S2_fjLj5120ELj1ELj1ELj4ELj16ENS_18Kernel_traits_baseILj5120ES2_S2_S2_S2_fjLj128EEEEELb1ELb1ELb0EEEvNS_9FwdParamsE:
.text._ZN10layer_norm31ln_parallel_residual_fwd_kernelINS_13Kernel_traitsI13__nv_bfloat16S2_S2_S2_fjLj5120ELj1ELj1ELj4ELj16ENS_18Kernel_traits_baseILj5120ES2_S2_S2_S2_fjLj128EEEEELb1ELb1ELb0EEEvNS_9FwdParamsE:
        /* <DEDUP_REMOVED lines=13> */
[----:B------:R-:W-:Y:S01]  /*00d0*/  LOP3.LUT R32, R32, 0xffffffdf, RZ, 0xc0, !PT ;  /* 0xffffffdf20207812 */ /* 0x000fe200078ec0ff */
[----:B------:R-:W-:Y:S02]  /*00e0*/  BSSY B0, `(.L_x_2061) ;  /* 0x000005f000007945 */ /* 0x000fe40003800000 */
[----:B------:R-:W0:Y:S04]  /*00f0*/  S2R R31, SR_TID.X ;  /* 0x00000000001f7919 */ /* 0x000e280000002100 */
[----:B------:R-:W1:Y:S01]  /*0100*/  S2R R26, SR_CTAID.X ;  /* 0x00000000001a7919 */ /* 0x000e620000002500 */
[C---:B0-----:R-:W-:Y:S01]  /*0110*/  LOP3.LUT R36, R31.reuse, 0x7f, RZ, 0xc0, !PT ;  /* 0x0000007f1f247812 */ /* 0x041fe200078ec0ff */
[----:B-1----:R-:W-:Y:S01]  /*0120*/  IMAD R30, R26, c[0x0][0x0], R31 ;  /* 0x000000001a1e7a24 */ /* 0x002fe200078e021f */
[----:B------:R-:W-:-:S03]  /*0130*/  LEA.HI R26, R31, R26, RZ, 0x19 ;  /* 0x0000001a1f1a7211 */ /* 0x000fc600078fc8ff */
        /* <DEDUP_REMOVED lines=14> */
[----:B------:R-:W-:Y:S01]  /*0220*/  UIADD3 UR10, UR5, -0x4498517b, URZ ;  /* 0xbb67ae85050a7890 */ /* 0x000fe2000fffe03f */
[----:B------:R-:W-:Y:S01]  /*0230*/  IMAD.MOV.U32 R0, RZ, RZ, c[0x0][0x168] ;  /* 0x00005a00ff007624 */ /* 0x000fe200078e00ff */
[----:B------:R-:W-:-:S02]  /*0240*/  UIADD3 UR12, UR5, 0x76cf5d0a, URZ ;  /* 0x76cf5d0a050c7890 */ /* 0x000fc4000fffe03f */
[----:B------:R-:W-:Y:S01]  /*0250*/  IMAD.WIDE.U32 R8, R8, -0x326172a9, RZ ;  /* 0xcd9e8d5708087825 */ /* 0x000fe200078e00ff */
[----:B------:R-:W-:Y:S01]  /*0260*/  UIADD3 UR14, UR5, 0x32370b8f, URZ ;  /* 0x32370b8f050e7890 */ /* 0x000fe2000fffe03f */
[----:B------:R-:W-:Y:S01]  /*0270*/  LOP3.LUT R7, R3, UR10, R4, 0x96, !PT ;  /* 0x0000000a03077c12 */ /* 0x000fe2000f8e9604 */
[----:B------:R-:W-:Y:S01]  /*0280*/  UIADD3 UR15, UR4, 0x78dde6e4, URZ ;  /* 0x78dde6e4040f7890 */ /* 0x000fe2000fffe03f */
[----:B------:R-:W-:Y:S01]  /*0290*/  SHF.R.S32.HI R0, RZ, 0x1f, R0 ;  /* 0x0000001fff007819 */ /* 0x000fe20000011400 */
[----:B------:R-:W-:Y:S01]  /*02a0*/  UIADD3 UR16, UR5, -0x126145ec, URZ ;  /* 0xed9eba1405107890 */ /* 0x000fe2000fffe03f */
[----:B------:R-:W-:Y:S01]  /*02b0*/  LOP3.LUT R4, R9, UR9, R6, 0x96, !PT ;  /* 0x0000000909047c12 */ /* 0x000fe2000f8e9606 */
[----:B------:R-:W-:Y:S01]  /*02c0*/  IMAD.WIDE.U32 R6, R7, -0x326172a9, RZ ;  /* 0xcd9e8d5707067825 */ /* 0x000fe200078e00ff */
[----:B------:R-:W-:Y:S01]  /*02d0*/  LEA.HI R73, R0, c[0x0][0x168], RZ, 0x3 ;  /* 0x00005a0000497a11 */ /* 0x000fe200078f18ff */
[----:B------:R-:W-:Y:S01]  /*02e0*/  UIADD3 UR18, UR5, -0x56f99767, URZ ;  /* 0xa906689905127890 */ /* 0x000fe2000fffe03f */
[----:B------:R-:W-:Y:S01]  /*02f0*/  LOP3.LUT R0, R36, 0x7f, RZ, 0x3c, !PT ;  /* 0x0000007f24007812 */ /* 0x000fe200078e3cff */
[----:B------:R-:W-:Y:S01]  /*0300*/  IMAD.WIDE.U32 R4, R4, -0x2daee0ad, RZ ;  /* 0xd2511f5304047825 */ /* 0x000fe200078e00ff */
[----:B------:R-:W-:Y:S01]  /*0310*/  LOP3.LUT R3, R7, UR11, R8, 0x96, !PT ;  /* 0x0000000b07037c12 */ /* 0x000fe2000f8e9608 */
[----:B------:R-:W-:Y:S01]  /*0320*/  UIADD3 UR17, UR4, 0x1715609d, URZ ;  /* 0x1715609d04117890 */ /* 0x000fe2000fffe03f */
[----:B------:R-:W-:Y:S01]  /*0330*/  LEA.HI.SX32 R27, R73, R0, 0x1d ;  /* 0x00000000491b7211 */ /* 0x000fe200078feaff */
[----:B------:R-:W-:Y:S01]  /*0340*/  UIADD3 UR19, UR4, -0x4ab325aa, URZ ;  /* 0xb54cda5604137890 */ /* 0x000fe2000fffe03f */
[----:B------:R-:W-:Y:S01]  /*0350*/  LOP3.LUT R8, R5, UR12, R2, 0x96, !PT ;  /* 0x0000000c05087c12 */ /* 0x000fe2000f8e9602 */
[----:B------:R-:W-:Y:S01]  /*0360*/  IMAD.WIDE.U32 R2, R3, -0x2daee0ad, RZ ;  /* 0xd2511f5303027825 */ /* 0x000fe200078e00ff */
[C---:B------:R-:W-:Y:S01]  /*0370*/  LOP3.LUT P6, RZ, R27.reuse, 0xffffff80, RZ, 0xc0, !PT ;  /* 0xffffff801bff7812 */ /* 0x040fe200078cc0ff */
[----:B------:R-:W-:Y:S01]  /*0380*/  UIADD3 UR20, UR5, 0x646e171e, URZ ;  /* 0x646e171e05147890 */ /* 0x000fe2000fffe03f */
[----:B------:R-:W-:Y:S01]  /*0390*/  ISETP.GE.U32.AND P5, PT, R27, 0x100, PT ;  /* 0x000001001b00780c */ /* 0x000fe20003fa6070 */
[----:B------:R-:W-:Y:S01]  /*03a0*/  IMAD.WIDE.U32 R8, R8, -0x326172a9, RZ ;  /* 0xcd9e8d5708087825 */ /* 0x000fe200078e00ff */
[----:B------:R-:W-:Y:S01]  /*03b0*/  LOP3.LUT R7, R3, UR14, R4, 0x96, !PT ;  /* 0x0000000e03077c12 */ /* 0x000fe2000f8e9604 */
[----:B------:R-:W-:Y:S01]  /*03c0*/  UIADD3 UR22, UR5, 0x1fd5c5a3, URZ ;  /* 0x1fd5c5a305167890 */ /* 0x000fe2000fffe03f */
[----:B------:R-:W-:Y:S01]  /*03d0*/  ISETP.GE.U32.AND P4, PT, R27, 0x180, PT ;  /* 0x000001801b00780c */ /* 0x000fe20003f86070 */
[----:B------:R-:W-:Y:S01]  /*03e0*/  UIADD3 UR21, UR4, 0x5384540f, URZ ;  /* 0x5384540f04157890 */ /* 0x000fe2000fffe03f */
[----:B------:R-:W-:Y:S01]  /*03f0*/  LOP3.LUT R4, R9, UR13, R6, 0x96, !PT ;  /* 0x0000000d09047c12 */ /* 0x000fe2000f8e9606 */
[----:B------:R-:W-:Y:S01]  /*0400*/  IMAD.WIDE.U32 R6, R7, -0x326172a9, RZ ;  /* 0xcd9e8d5707067825 */ /* 0x000fe200078e00ff */
[C---:B------:R-:W-:Y:S01]  /*0410*/  ISETP.GE.U32.AND P3, PT, R27.reuse, 0x200, PT ;  /* 0x000002001b00780c */ /* 0x040fe20003f66070 */
[----:B------:R-:W-:Y:S01]  /*0420*/  UIADD3 UR23, UR4, -0xe443238, URZ ;  /* 0xf1bbcdc804177890 */ /* 0x000fe2000fffe03f */
[----:B------:R-:W-:Y:S01]  /*0430*/  ISETP.GE.U32.AND P2, PT, R27, 0x280, PT ;  /* 0x000002801b00780c */ /* 0x000fe20003f46070 */
[----:B------:R-:W-:Y:S01]  /*0440*/  IMAD.WIDE.U32 R4, R4, -0x2daee0ad, RZ ;  /* 0xd2511f5304047825 */ /* 0x000fe200078e00ff */
[----:B------:R-:W-:Y:S01]  /*0450*/  LOP3.LUT R3, R7, UR15, R8, 0x96, !PT ;  /* 0x0000000f07037c12 */ /* 0x000fe2000f8e9608 */
[----:B------:R-:W-:Y:S01]  /*0460*/  UIADD3 UR24, UR5, -0x24c28bd8, URZ ;  /* 0xdb3d742805187890 */ /* 0x000fe2000fffe03f */
[----:B------:R-:W-:Y:S01]  /*0470*/  @P6 LOP3.LUT R32, R32, 0x20, RZ, 0xfc, !PT ;  /* 0x0000002020206812 */ /* 0x000fe200078efcff */
[----:B------:R-:W-:Y:S01]  /*0480*/  UIADD3 UR25, UR4, -0x700cb87f, URZ ;  /* 0x8ff3478104197890 */ /* 0x000fe2000fffe03f */
[----:B------:R-:W-:Y:S01]  /*0490*/  LOP3.LUT R8, R5, UR16, R2, 0x96, !PT ;  /* 0x0000001005087c12 */ /* 0x000fe2000f8e9602 */
[----:B------:R-:W-:Y:S01]  /*04a0*/  IMAD.WIDE.U32 R2, R3, -0x2daee0ad, RZ ;  /* 0xd2511f5303027825 */ /* 0x000fe200078e00ff */
[----:B------:R-:W-:Y:S01]  /*04b0*/  LOP3.LUT R32, R32, 0xfffffdff, RZ, 0xc0, !PT ;  /* 0xfffffdff20207812 */ /* 0x000fe200078ec0ff */
[----:B------:R-:W-:-:S02]  /*04c0*/  UIADD3 UR26, UR5, -0x695add53, URZ ;  /* 0x96a522ad051a7890 */ /* 0x000fc4000fffe03f */
[----:B------:R-:W-:Y:S01]  /*04d0*/  IMAD.WIDE.U32 R8, R8, -0x326172a9, RZ ;  /* 0xcd9e8d5708087825 */ /* 0x000fe200078e00ff */
[----:B------:R-:W-:Y:S02]  /*04e0*/  LOP3.LUT R7, R3, UR18, R4, 0x96, !PT ;  /* 0x0000001203077c12 */ /* 0x000fe4000f8e9604 */
[----:B------:R-:W-:Y:S02]  /*04f0*/  @P5 LOP3.LUT R32, R32, 0x200, RZ, 0xfc, !PT ;  /* 0x0000020020205812 */ /* 0x000fe400078efcff */
[----:B------:R-:W-:Y:S01]  /*0500*/  LOP3.LUT R4, R9, UR17, R6, 0x96, !PT ;  /* 0x0000001109047c12 */ /* 0x000fe2000f8e9606 */
[----:B------:R-:W-:Y:S01]  /*0510*/  IMAD.WIDE.U32 R6, R7, -0x326172a9, RZ ;  /* 0xcd9e8d5707067825 */ /* 0x000fe200078e00ff */
[----:B------:R-:W-:-:S03]  /*0520*/  LOP3.LUT R32, R32, 0xfffffeff, RZ, 0xc0, !PT ;  /* 0xfffffeff20207812 */ /* 0x000fc600078ec0ff */
[----:B------:R-:W-:Y:S01]  /*0530*/  IMAD.WIDE.U32 R4, R4, -0x2daee0ad, RZ ;  /* 0xd2511f5304047825 */ /* 0x000fe200078e00ff */
[----:B------:R-:W-:Y:S02]  /*0540*/  @P4 LOP3.LUT R32, R32, 0x100, RZ, 0xfc, !PT ;  /* 0x0000010020204812 */ /* 0x000fe400078efcff */
[----:B------:R-:W-:Y:S02]  /*0550*/  LOP3.LUT R3, R7, UR19, R8, 0x96, !PT ;  /* 0x0000001307037c12 */ /* 0x000fe4000f8e9608 */
[----:B------:R-:W-:Y:S02]  /*0560*/  LOP3.LUT R12, R5, UR20, R2, 0x96, !PT ;  /* 0x00000014050c7c12 */ /* 0x000fe4000f8e9602 */
[----:B------:R-:W-:Y:S01]  /*0570*/  LOP3.LUT R32, R32, 0xffffff7f, RZ, 0xc0, !PT ;  /* 0xffffff7f20207812 */ /* 0x000fe200078ec0ff */
[----:B------:R-:W-:-:S03]  /*0580*/  IMAD.WIDE.U32 R2, R3, -0x2daee0ad, RZ ;  /* 0xd2511f5303027825 */ /* 0x000fc600078e00ff */
[----:B------:R-:W-:Y:S01]  /*0590*/  @P3 LOP3.LUT R32, R32, 0x80, RZ, 0xfc, !PT ;  /* 0x0000008020203812 */ /* 0x000fe200078efcff */
[----:B------:R-:W-:Y:S01]  /*05a0*/  IMAD.WIDE.U32 R12, R12, -0x326172a9, RZ ;  /* 0xcd9e8d570c0c7825 */ /* 0x000fe200078e00ff */
[----:B------:R-:W-:Y:S02]  /*05b0*/  LOP3.LUT R89, R3, UR22, R4, 0x96, !PT ;  /* 0x0000001603597c12 */ /* 0x000fe4000f8e9604 */
[----:B------:R-:W-:Y:S02]  /*05c0*/  LOP3.LUT R32, R32, 0xffffffbf, RZ, 0xc0, !PT ;  /* 0xffffffbf20207812 */ /* 0x000fe400078ec0ff */
[----:B------:R-:W-:Y:S01]  /*05d0*/  LOP3.LUT R91, R13, UR21, R6, 0x96, !PT ;  /* 0x000000150d5b7c12 */ /* 0x000fe2000f8e9606 */
[----:B------:R-:W-:Y:S01]  /*05e0*/  IMAD.HI.U32 R19, R89, -0x326172a9, RZ ;  /* 0xcd9e8d5759137827 */ /* 0x000fe200078e00ff */
[----:B------:R-:W-:-:S03]  /*05f0*/  @P2 LOP3.LUT R32, R32, 0x40, RZ, 0xfc, !PT ;  /* 0x0000004020202812 */ /* 0x000fc600078efcff */
[----:B------:R-:W-:Y:S01]  /*0600*/  IMAD.HI.U32 R17, R91, -0x2daee0ad, RZ ;  /* 0xd2511f535b117827 */ /* 0x000fe200078e00ff */
        /* <DEDUP_REMOVED lines=9> */
[----:B------:R-:W-:Y:S01]  /*06a0*/  LOP3.LUT R36, R36, 0x80, RZ, 0xfc, !PT ;  /* 0x0000008024247812 */ /* 0x000fe200078efcff */
[----:B------:R-:W-:Y:S01]  /*06b0*/  @!P0 CS2R R4, SRZ ;  /* 0x0000000000048805 */ /* 0x000fe2000001ff00 */
[----:B------:R-:W-:Y:S02]  /*06c0*/  @!P0 CS2R R6, SRZ ;  /* 0x0000000000068805 */ /* 0x000fe4000001ff00 */
.L_x_2062:
[----:B0-----:R-:W-:Y:S05]  /*06d0*/  BSYNC B0 ;  /* 0x0000000000007941 */ /* 0x001fea0003800000 */
.L_x_2061:
        /* <DEDUP_REMOVED lines=13> */
.L_x_2064:
[----:B0-----:R-:W-:Y:S05]  /*07b0*/  BSYNC B0 ;  /* 0x0000000000007941 */ /* 0x001fea0003800000 */
.L_x_2063:
        /* <DEDUP_REMOVED lines=13> */
.L_x_2066:
[----:B0-----:R-:W-:Y:S05]  /*0890*/  BSYNC B0 ;  /* 0x0000000000007941 */ /* 0x001fea0003800000 */
.L_x_2065:
        /* <DEDUP_REMOVED lines=13> */
.L_x_2068:
[----:B0-----:R-:W-:Y:S05]  /*0970*/  BSYNC B0 ;  /* 0x0000000000007941 */ /* 0x001fea0003800000 */
.L_x_2067:
        /* <DEDUP_REMOVED lines=12> */
.L_x_2070:
[----:B0-----:R-:W-:Y:S05]  /*0a40*/  BSYNC B0 ;  /* 0x0000000000007941 */ /* 0x001fea0003800000 */
.L_x_2069:
[----:B------:R-:W-:Y:S02]  /*0a50*/  ISETP.GE.AND P0, PT, R26, c[0x0][0x164], PT ;  /* 0x000059001a007a0c */ /* 0x000fe40003f06270 */
[----:B------:R-:W-:Y:S02]  /*0a60*/  LOP3.LUT R98, R19, UR23, R12, 0x96, !PT ;  /* 0x0000001713627c12 */ /* 0x000fe4000f8e960c */
[----:B------:R-:W-:-:S09]  /*0a70*/  LOP3.LUT R100, R17, UR24, R2, 0x96, !PT ;  /* 0x0000001811647c12 */ /* 0x000fd2000f8e9602 */
[----:B------:R-:W-:Y:S05]  /*0a80*/  @P0 EXIT ;  /* 0x000000000000094d */ /* 0x000fea0003800000 */
[--C-:B-----5:R-:W-:Y:S01]  /*0a90*/  PRMT R71, RZ, 0x5410, R59.reuse ;  /* 0x00005410ff477816 */ /* 0x120fe2000000003b */
[----:B------:R-:W-:Y:S01]  /*0aa0*/  IMAD.HI.U32 R94, R100, -0x326172a9, RZ ;  /* 0xcd9e8d57645e7827 */ /* 0x000fe200078e00ff */
[----:B------:R-:W-:Y:S01]  /*0ab0*/  PRMT R72, RZ, 0x7610, R59 ;  /* 0x00007610ff487816 */ /* 0x000fe2000000003b */
[----:B------:R-:W-:Y:S01]  /*0ac0*/  ULDC.U8 UR8, c[0x0][0x1f0] ;  /* 0x00007c0000087ab9 */ /* 0x000fe20000000000 */
[--C-:B------:R-:W-:Y:S01]  /*0ad0*/  PRMT R59, RZ, 0x5410, R44.reuse ;  /* 0x00005410ff3b7816 */ /* 0x100fe2000000002c */
[----:B------:R-:W-:Y:S01]  /*0ae0*/  IMAD.HI.U32 R93, R98, -0x2daee0ad, RZ ;  /* 0xd2511f53625d7827 */ /* 0x000fe200078e00ff */
[----:B------:R-:W-:Y:S02]  /*0af0*/  PRMT R74, RZ, 0x7610, R44 ;  /* 0x00007610ff4a7816 */ /* 0x000fe4000000002c */
[----:B------:R-:W-:Y:S01]  /*0b00*/  SHF.R.S32.HI R44, RZ, 0x3, R73 ;  /* 0x00000003ff2c7819 */ /* 0x000fe20000011449 */
[----:B------:R-:W-:Y:S01]  /*0b10*/  IMAD R100, R100, -0x326172a9, RZ ;  /* 0xcd9e8d5764647824 */ /* 0x000fe200078e02ff */
[--C-:B------:R-:W-:Y:S01]  /*0b20*/  PRMT R73, RZ, 0x5410, R45.reuse ;  /* 0x00005410ff497816 */ /* 0x100fe2000000002d */
[----:B------:R-:W-:Y:S01]  /*0b30*/  IMAD R98, R98, -0x2daee0ad, RZ ;  /* 0xd2511f5362627824 */ /* 0x000fe200078e02ff */
[----:B------:R-:W-:Y:S01]  /*0b40*/  PRMT R76, RZ, 0x7610, R45 ;  /* 0x00007610ff4c7816 */ /* 0x000fe2000000002d */
[----:B------:R-:W-:Y:S01]  /*0b50*/  IMAD.MOV.U32 R97, RZ, RZ, RZ ;  /* 0x000000ffff617224 */ /* 0x000fe200078e00ff */
[----:B------:R-:W-:-:S02]  /*0b60*/  LOP3.LUT R82, R31, 0x60, RZ, 0xc0, !PT ;  /* 0x000000601f527812 */ /* 0x000fc400078ec0ff */
[----:B------:R-:W-:Y:S02]  /*0b70*/  LOP3.LUT R45, R44, 0x7f, RZ, 0xc0, !PT ;  /* 0x0000007f2c2d7812 */ /* 0x000fe400078ec0ff */
[----:B------:R-:W-:Y:S02]  /*0b80*/  SHF.R.U32.HI R44, RZ, 0x2, R44 ;  /* 0x00000002ff2c7819 */ /* 0x000fe4000001162c */
[--C-:B------:R-:W-:Y:S01]  /*0b90*/  PRMT R77, RZ, 0x5410, R47.reuse ;  /* 0x00005410ff4d7816 */ /* 0x100fe2000000002f */
[----:B------:R-:W-:Y:S01]  /*0ba0*/  IMAD.IADD R82, R45, 0x1, -R82 ;  /* 0x000000012d527824 */ /* 0x000fe200078e0a52 */
[----:B------:R-:W-:Y:S02]  /*0bb0*/  PRMT R80, RZ, 0x7610, R47 ;  /* 0x00007610ff507816 */ /* 0x000fe4000000002f */
[----:B------:R-:W-:Y:S02]  /*0bc0*/  LOP3.LUT R47, R44, 0x3fffffe0, RZ, 0xc0, !PT ;  /* 0x3fffffe02c2f7812 */ /* 0x000fe400078ec0ff */
[----:B------:R-:W-:-:S02]  /*0bd0*/  IMNMX R82, RZ, R82, !PT ;  /* 0x00000052ff527217 */ /* 0x000fc40007800200 */
[--C-:B------:R-:W-:Y:S02]  /*0be0*/  PRMT R75, RZ, 0x5410, R46.reuse ;  /* 0x00005410ff4b7816 */ /* 0x100fe4000000002e */
[----:B------:R-:W-:Y:S02]  /*0bf0*/  IMNMX R44, R82, 0x20, PT ;  /* 0x00000020522c7817 */ /* 0x000fe40003800200 */
[----:B------:R-:W-:Y:S01]  /*0c00*/  PRMT R78, RZ, 0x7610, R46 ;  /* 0x00007610ff4e7816 */ /* 0x000fe2000000002e */
[----:B------:R-:W-:Y:S01]  /*0c10*/  IMAD.SHL.U32 R46, R31, 0x20, RZ ;  /* 0x000000201f2e7824 */ /* 0x000fe200078e00ff */
[--C-:B------:R-:W-:Y:S01]  /*0c20*/  PRMT R82, RZ, 0x5410, R50.reuse ;  /* 0x00005410ff527816 */ /* 0x100fe20000000032 */
[----:B------:R-:W-:Y:S01]  /*0c30*/  IMAD.IADD R44, R44, 0x1, R47 ;  /* 0x000000012c2c7824 */ /* 0x000fe200078e022f */
[----:B------:R-:W-:Y:S02]  /*0c40*/  PRMT R83, RZ, 0x7610, R50 ;  /* 0x00007610ff537816 */ /* 0x000fe40000000032 */
[----:B------:R-:W-:Y:S01]  /*0c50*/  LOP3.LUT R46, R46, 0x3e0, RZ, 0xc0, !PT ;  /* 0x000003e02e2e7812 */ /* 0x000fe200078ec0ff */
[----:B------:R-:W-:Y:S01]  /*0c60*/  IMAD.SHL.U32 R44, R44, 0x8, RZ ;  /* 0x000000082c2c7824 */ /* 0x000fe200078e00ff */
[----:B------:R-:W-:-:S02]  /*0c70*/  PRMT R25, RZ, 0x5410, R8 ;  /* 0x00005410ff197816 */ /* 0x000fc40000000008 */
[----:B------:R-:W-:Y:S01]  /*0c80*/  PRMT R24, RZ, 0x7610, R8 ;  /* 0x00007610ff187816 */ /* 0x000fe20000000008 */
[----:B------:R-:W-:Y:S01]  /*0c90*/  IMAD.IADD R46, R45, 0x1, -R46 ;  /* 0x000000012d2e7824 */ /* 0x000fe200078e0a2e */
[--C-:B------:R-:W-:Y:S01]  /*0ca0*/  PRMT R23, RZ, 0x5410, R9.reuse ;  /* 0x00005410ff177816 */ /* 0x100fe20000000009 */
[----:B------:R-:W0:Y:S01]  /*0cb0*/  I2F.U32 R44, R44 ;  /* 0x0000002c002c7306 */ /* 0x000e220000201000 */
[----:B------:R-:W-:Y:S02]  /*0cc0*/  PRMT R22, RZ, 0x7610, R9 ;  /* 0x00007610ff167816 */ /* 0x000fe40000000009 */
[----:B------:R-:W-:Y:S02]  /*0cd0*/  IMNMX R46, RZ, R46, !PT ;  /* 0x0000002eff2e7217 */ /* 0x000fe40007800200 */
[----:B------:R-:W-:Y:S02]  /*0ce0*/  PRMT R21, RZ, 0x5410, R10 ;  /* 0x00005410ff157816 */ /* 0x000fe4000000000a */
[----:B------:R-:W-:-:S02]  /*0cf0*/  IMNMX R46, R46, 0x20, PT ;  /* 0x000000202e2e7817 */ /* 0x000fc40003800200 */
[----:B------:R-:W-:Y:S02]  /*0d00*/  PRMT R20, RZ, 0x7610, R10 ;  /* 0x00007610ff147816 */ /* 0x000fe4000000000a */
[--C-:B------:R-:W-:Y:S01]  /*0d10*/  PRMT R19, RZ, 0x5410, R11.reuse ;  /* 0x00005410ff137816 */ /* 0x100fe2000000000b */
[----:B------:R-:W-:Y:S01]  /*0d20*/  IMAD.IADD R46, R47, 0x1, R46 ;  /* 0x000000012f2e7824 */ /* 0x000fe200078e022e */
[----:B------:R-:W-:Y:S02]  /*0d30*/  PRMT R18, RZ, 0x7610, R11 ;  /* 0x00007610ff127816 */ /* 0x000fe4000000000b */
[--C-:B------:R-:W-:Y:S01]  /*0d40*/  PRMT R50, RZ, 0x5410, R51.reuse ;  /* 0x00005410ff327816 */ /* 0x100fe20000000033 */
[----:B0-----:R0:W1:Y:S01]  /*0d50*/  MUFU.RCP R92, R44 ;  /* 0x0000002c005c7308 */ /* 0x0010620000001000 */
[----:B------:R-:W-:Y:S01]  /*0d60*/  PRMT R84, RZ, 0x7610, R51 ;  /* 0x00007610ff547816 */ /* 0x000fe20000000033 */
[----:B------:R-:W-:Y:S01]  /*0d70*/  IMAD.SHL.U32 R103, R46, 0x8, RZ ;  /* 0x000000082e677824 */ /* 0x000fe200078e00ff */
[----:B------:R-:W-:-:S02]  /*0d80*/  PRMT R13, RZ, 0x5410, R6 ;  /* 0x00005410ff0d7816 */ /* 0x000fc40000000006 */
[----:B------:R-:W-:Y:S02]  /*0d90*/  PRMT R12, RZ, 0x7610, R6 ;  /* 0x00007610ff0c7816 */ /* 0x000fe40000000006 */
[--C-:B------:R-:W-:Y:S02]  /*0da0*/  PRMT R11, RZ, 0x5410, R7.reuse ;  /* 0x00005410ff0b7816 */ /* 0x100fe40000000007 */
[----:B------:R-:W-:Y:S02]  /*0db0*/  PRMT R10, RZ, 0x7610, R7 ;  /* 0x00007610ff0a7816 */ /* 0x000fe40000000007 */
[--C-:B------:R-:W-:Y:S02]  /*0dc0*/  PRMT R9, RZ, 0x5410, R64.reuse ;  /* 0x00005410ff097816 */ /* 0x100fe40000000040 */
[----:B------:R-:W-:Y:S02]  /*0dd0*/  PRMT R8, RZ, 0x7610, R64 ;  /* 0x00007610ff087816 */ /* 0x000fe40000000040 */
[----:B------:R-:W-:-:S02]  /*0de0*/  PRMT R51, RZ, 0x5410, R36 ;  /* 0x00005410ff337816 */ /* 0x000fc40000000024 */
[----:B------:R-:W-:Y:S01]  /*0df0*/  PRMT R86, RZ, 0x7610, R36 ;  /* 0x00007610ff567816 */ /* 0x000fe20000000024 */
[----:B------:R-:W-:Y:S01]  /*0e00*/  IMAD R36, R91, -0x2daee0ad, RZ ;  /* 0xd2511f535b247824 */ /* 0x000fe200078e02ff */
[--C-:B------:R-:W-:Y:S02]  /*0e10*/  PRMT R85, RZ, 0x5410, R37.reuse ;  /* 0x00005410ff557816 */ /* 0x100fe40000000025 */
[----:B------:R-:W-:Y:S01]  /*0e20*/  PRMT R88, RZ, 0x7610, R37 ;  /* 0x00007610ff587816 */ /* 0x000fe20000000025 */
[----:B------:R-:W-:Y:S01]  /*0e30*/  IMAD R37, R89, -0x326172a9, RZ ;  /* 0xcd9e8d5759257824 */ /* 0x000fe200078e02ff */
        /* <DEDUP_REMOVED lines=28> */
[----:B------:R-:W-:Y:S02]  /*1000*/  PRMT R48, RZ, 0x5410, R49 ;  /* 0x00005410ff307816 */ /* 0x000fe40000000031 */
[----:B------:R-:W-:Y:S01]  /*1010*/  LOP3.LUT R99, R96, 0x3, RZ, 0xc0, !PT ;  /* 0x0000000360637812 */ /* 0x000fe200078ec0ff */
[----:B------:R-:W-:Y:S01]  /*1020*/  IMAD.MOV.U32 R96, RZ, RZ, 0x1 ;  /* 0x00000001ff607424 */ /* 0x000fe200078e00ff */
[----:B------:R-:W-:Y:S02]  /*1030*/  PRMT R60, RZ, 0x7610, R60 ;  /* 0x00007610ff3c7816 */ /* 0x000fe4000000003c */
[----:B------:R-:W-:Y:S02]  /*1040*/  PRMT R61, RZ, 0x7610, R61 ;  /* 0x00007610ff3d7816 */ /* 0x000fe4000000003d */
[----:B------:R-:W-:-:S02]  /*1050*/  PRMT R62, RZ, 0x7610, R62 ;  /* 0x00007610ff3e7816 */ /* 0x000fc4000000003e */
[----:B------:R-:W-:Y:S02]  /*1060*/  PRMT R55, RZ, 0x7610, R55 ;  /* 0x00007610ff377816 */ /* 0x000fe40000000037 */
[----:B------:R-:W-:Y:S02]  /*1070*/  PRMT R57, RZ, 0x7610, R57 ;  /* 0x00007610ff397816 */ /* 0x000fe40000000039 */
[----:B------:R-:W-:Y:S02]  /*1080*/  PRMT R58, RZ, 0x7610, R58 ;  /* 0x00007610ff3a7816 */ /* 0x000fe4000000003a */
[----:B------:R-:W-:Y:S02]  /*1090*/  PRMT R49, RZ, 0x7610, R49 ;  /* 0x00007610ff317816 */ /* 0x000fe40000000031 */
[--C-:B------:R-:W-:Y:S02]  /*10a0*/  PRMT R87, RZ, 0x5410, R38.reuse ;  /* 0x00005410ff577816 */ /* 0x100fe40000000026 */
[----:B------:R-:W-:-:S02]  /*10b0*/  PRMT R90, RZ, 0x7610, R38 ;  /* 0x00007610ff5a7816 */ /* 0x000fc40000000026 */
[--C-:B------:R-:W-:Y:S02]  /*10c0*/  PRMT R89, RZ, 0x5410, R39.reuse ;  /* 0x00005410ff597816 */ /* 0x100fe40000000027 */
[----:B------:R-:W-:Y:S02]  /*10d0*/  PRMT R95, RZ, 0x7610, R39 ;  /* 0x00007610ff5f7816 */ /* 0x000fe40000000027 */
[----:B------:R-:W-:Y:S02]  /*10e0*/  LOP3.LUT R94, R94, UR25, R37, 0x96, !PT ;  /* 0x000000195e5e7c12 */ /* 0x000fe4000f8e9625 */
[----:B------:R-:W-:Y:S02]  /*10f0*/  LOP3.LUT R93, R93, UR26, R36, 0x96, !PT ;  /* 0x0000001a5d5d7c12 */ /* 0x000fe4000f8e9624 */
[--C-:B------:R-:W-:Y:S02]  /*1100*/  PRMT R91, RZ, 0x5410, R40.reuse ;  /* 0x00005410ff5b7816 */ /* 0x100fe40000000028 */
[----:B------:R-:W-:-:S02]  /*1110*/  PRMT R101, RZ, 0x7610, R40 ;  /* 0x00007610ff657816 */ /* 0x000fc40000000028 */
[--C-:B------:R-:W-:Y:S02]  /*1120*/  PRMT R102, RZ, 0x5410, R41.reuse ;  /* 0x00005410ff667816 */ /* 0x100fe40000000029 */
[----:B------:R-:W-:Y:S02]  /*1130*/  PRMT R105, RZ, 0x7610, R41 ;  /* 0x00007610ff697816 */ /* 0x000fe40000000029 */
[--C-:B------:R-:W-:Y:S02]  /*1140*/  PRMT R104, RZ, 0x5410, R42.reuse ;  /* 0x00005410ff687816 */ /* 0x100fe4000000002a */
[----:B------:R-:W-:Y:S02]  /*1150*/  PRMT R107, RZ, 0x7610, R42 ;  /* 0x00007610ff6b7816 */ /* 0x000fe4000000002a */
[--C-:B------:R-:W-:Y:S02]  /*1160*/  PRMT R106, RZ, 0x5410, R43.reuse ;  /* 0x00005410ff6a7816 */ /* 0x100fe4000000002b */
[----:B01----:R-:W-:-:S02]  /*1170*/  PRMT R108, RZ, 0x7610, R43 ;  /* 0x00007610ff6c7816 */ /* 0x003fc4000000002b */
.L_x_2738:
        /* <DEDUP_REMOVED lines=13> */
[----:B------:R-:W-:-:S12]  /*1250*/  IMAD.WIDE.U32 R158, R122, R159, c[0x0][0x170] ;  /* 0x00005c007a9e7625 */ /* 0x000fd800078e009f */
[----:B------:R-:W-:Y:S01]  /*1260*/  @P2 LEA R46, P0, R122, c[0x0][0x178], 0x4 ;  /* 0x00005e007a2e2a11 */ /* 0x000fe200078020ff */
[----:B------:R-:W-:Y:S01]  /*1270*/  BSSY B1, `(.L_x_2073) ;  /* 0x0000016000017945 */ /* 0x000fe20003800000 */
[----:B------:R-:W-:Y:S02]  /*1280*/  @P2 LOP3.LUT R32, R32, 0x10, RZ, 0xfc, !PT ;  /* 0x0000001020202812 */ /* 0x000fe400078efcff */
[----:B------:R-:W-:Y:S02]  /*1290*/  @P2 LEA.HI.X R47, R122, c[0x0][0x17c], RZ, 0x4, P0 ;  /* 0x00005f007a2f2a11 */ /* 0x000fe400000f24ff */
[----:B------:R-:W-:-:S03]  /*12a0*/  ISETP.NE.U32.AND P0, PT, RZ, c[0x0][0x180], PT ;  /* 0x00006000ff007a0c */ /* 0x000fc60003f05070 */
[----:B------:R0:W5:Y:S01]  /*12b0*/  @P2 LDG.E.128 R40, [R46.64] ;  /* 0x000000062e282981 */ /* 0x000162000c1e1d00 */
[----:B------:R-:W-:-:S13]  /*12c0*/  ISETP.NE.AND.EX P0, PT, RZ, c[0x0][0x184], PT, P0 ;  /* 0x00006100ff007a0c */ /* 0x000fda0003f05300 */
[----:B------:R-:W-:-:S04]  /*12d0*/  @P0 LEA R44, P1, R122, c[0x0][0x180], 0x4 ;  /* 0x000060007a2c0a11 */ /* 0x000fc800078220ff */
[----:B------:R-:W-:-:S05]  /*12e0*/  @P0 LEA.HI.X R45, R122, c[0x0][0x184], RZ, 0x4, P1 ;  /* 0x000061007a2d0a11 */ /* 0x000fca00008f24ff */
[----:B------:R0:W5:Y:S04]  /*12f0*/  @P0 LDG.E.128 R36, [R44.64] ;  /* 0x000000062c240981 */ /* 0x000168000c1e1d00 */
[----:B0-----:R0:W5:Y:S01]  /*1300*/  LDG.E.128 R44, [R158.64] ;  /* 0x000000069e2c7981 */ /* 0x001162000c1e1d00 */
        /* <DEDUP_REMOVED lines=11> */
.L_x_2074:
[----:B0-----:R-:W-:Y:S02]  /*13c0*/  IMAD.MOV.U32 R109, RZ, RZ, R100 ;  /* 0x000000ffff6d7224 */ /* 0x001fe400078e0064 */
.L_x_2075:
[----:B------:R-:W-:Y:S05]  /*13d0*/  BSYNC B1 ;  /* 0x0000000000017941 */ /* 0x000fea0003800000 */
.L_x_2073:
        /* <DEDUP_REMOVED lines=16> */
.L_x_2079:
[----:B------:R-:W-:Y:S05]  /*14e0*/  BSYNC B2 ;  /* 0x0000000000027941 */ /* 0x000fea0003800000 */
.L_x_2078:
        /* <DEDUP_REMOVED lines=41> */
[----:B------:R-:W-:-:S05]  /*1780*/  IMAD.WIDE.U32 R98, R99, -0x2daee0ad, RZ ;  /* 0xd2511f5363627825 */ /* 0x000fca00078e00ff */
[----:B------:R-:W-:Y:S02]  /*1790*/  LOP3.LUT R93, R99, UR26, R158, 0x96, !PT ;  /* 0x0000001a635d7c12 */ /* 0x000fe4000f8e969e */
.L_x_2077:
[----:B------:R-:W-:Y:S05]  /*17a0*/  BSYNC B1 ;  /* 0x0000000000017941 */ /* 0x000fea0003800000 */
.L_x_2076:
        /* <DEDUP_REMOVED lines=18> */
.L_x_2080:
        /* <DEDUP_REMOVED lines=12> */
.L_x_2083:
[----:B------:R-:W-:Y:S02]  /*1990*/  IMAD.MOV.U32 R121, RZ, RZ, R100 ;  /* 0x000000ffff797224 */ /* 0x000fe400078e0064 */
.L_x_2084:
[----:B------:R-:W-:Y:S05]  /*19a0*/  BSYNC B1 ;  /* 0x0000000000017941 */ /* 0x000fea0003800000 */
.L_x_2082:
        /* <DEDUP_REMOVED lines=16> */
.L_x_2088:
[----:B------:R-:W-:Y:S05]  /*1ab0*/  BSYNC B2 ;  /* 0x0000000000027941 */ /* 0x000fea0003800000 */
.L_x_2087:
        /* <DEDUP_REMOVED lines=41> */
[----:B------:R-:W-:Y:S01]  /*1d50*/  LOP3.LUT R93, R99, UR26, R160, 0x96, !PT ;  /* 0x0000001a635d7c12 */ /* 0x000fe2000f8e96a0 */
[----:B------:R-:W-:Y:S02]  /*1d60*/  IMAD.MOV.U32 R99, RZ, RZ, RZ ;  /* 0x000000ffff637224 */ /* 0x000fe400078e00ff */
.L_x_2086:
[----:B------:R-:W-:Y:S05]  /*1d70*/  BSYNC B1 ;  /* 0x0000000000017941 */ /* 0x000fea0003800000 */
.L_x_2085:
[----:B------:R-:W0:Y:S02]  /*1d80*/  I2F.U32 R121, R121 ;  /* 0x0000007900797306 */ /* 0x000e240000201000 */
[----:B0-----:R-:W-:Y:S01]  /*1d90*/  FFMA.FTZ R123, R121, R158, 1.1641532182693481445e-10 ;  /* 0x2f000000797b7423 */ /* 0x001fe2000001009e */
[----:B------:R-:W-:-:S04]  /*1da0*/  PRMT R121, RZ, 0x5410, R40 ;  /* 0x00005410ff797816 */ /* 0x000fc80000000028 */
[----:B------:R-:W-:Y:S01]  /*1db0*/  FSETP.GTU.FTZ.AND P2, PT, R123, c[0x0][0x1e4], PT ;  /* 0x000079007b007a0b */ /* 0x000fe20003f5c000 */
[----:B------:R-:W-:-:S03]  /*1dc0*/  FMUL.FTZ R124, R121, c[0x0][0x1e8] ;  /* 0x00007a00797c7a20 */ /* 0x000fc60000410000 */
[----:B------:R-:W-:Y:S02]  /*1dd0*/  SEL R123, RZ, 0x1, P2 ;  /* 0x00000001ff7b7807 */ /* 0x000fe40001000000 */
[----:B------:R-:W-:Y:S02]  /*1de0*/  FSEL R124, R124, RZ, !P2 ;  /* 0x000000ff7c7c7208 */ /* 0x000fe40005000000 */
[----:B------:R-:W-:-:S03]  /*1df0*/  PRMT R121, R123, 0x7610, R121 ;  /* 0x000076107b797816 */ /* 0x000fc60000000079 */
[----:B------:R-:W-:Y:S01]  /*1e00*/  FADD.FTZ R109, R124, R109 ;  /* 0x0000006d7c6d7221 */ /* 0x000fe20000010000 */
[----:B------:R-:W-:-:S05]  /*1e10*/  @P0 PRMT R124, RZ, 0x5410, R36 ;  /* 0x00005410ff7c0816 */ /* 0x000fca0000000024 */
[----:B------:R-:W-:Y:S02]  /*1e20*/  @P0 FADD.FTZ R109, R124, R109 ;  /* 0x0000006d7c6d0221 */ /* 0x000fe40000010000 */
.L_x_2081:
        /* <DEDUP_REMOVED lines=12> */
.L_x_2090:
[----:B------:R-:W-:Y:S02]  /*1ef0*/  IMAD.MOV.U32 R123, RZ, RZ, R100 ;  /* 0x000000ffff7b7224 */ /* 0x000fe400078e0064 */
.L_x_2091:
[----:B------:R-:W-:Y:S05]  /*1f00*/  BSYNC B1 ;  /* 0x0000000000017941 */ /* 0x000fea0003800000 */
.L_x_2089:
        /* <DEDUP_REMOVED lines=16> */
.L_x_2095:
[----:B------:R-:W-:Y:S05]  /*2010*/  BSYNC B2 ;  /* 0x0000000000027941 */ /* 0x000fea0003800000 */
.L_x_2094:
        /* <DEDUP_REMOVED lines=43> */
.L_x_2093:
[----:B------:R-:W-:Y:S05]  /*22d0*/  BSYNC B1 ;  /* 0x0000000000017941 */ /* 0x000fea0003800000 */
.L_x_2092:
        /* <DEDUP_REMOVED lines=15> */
.L_x_2096:
        /* <DEDUP_REMOVED lines=12> */
.L_x_2099:
[----:B------:R-:W-:Y:S02]  /*2490*/  IMAD.MOV.U32 R44, RZ, RZ, R100 ;  /* 0x000000ffff2c7224 */ /* 0x000fe400078e0064 */
.L_x_2100:
[----:B------:R-:W-:Y:S05]  /*24a0*/  BSYNC B1 ;  /* 0x0000000000017941 */ /* 0x000fea0003800000 */
.L_x_2098:
        /* <DEDUP_REMOVED lines=16> */
.L_x_2104:
[----:B------:R-:W-:Y:S05]  /*25b0*/  BSYNC B2 ;  /* 0x0000000000027941 */ /* 0x000fea0003800000 */
.L_x_2103:
        /* <DEDUP_REMOVED lines=43> */
.L_x_2102:
[----:B------:R-:W-:Y:S05]  /*2870*/  BSYNC B1 ;  /* 0x0000000000017941 */ /* 0x000fea0003800000 */
.L_x_2101:
        /* <DEDUP_REMOVED lines=10> */
.L_x_2097:
        /* <DEDUP_REMOVED lines=12> */
.L_x_2106:
[----:B------:R-:W-:Y:S02]  /*29e0*/  IMAD.MOV.U32 R44, RZ, RZ, R100 ;  /* 0x000000ffff2c7224 */ /* 0x000fe400078e0064 */
.L_x_2107:
[----:B------:R-:W-:Y:S05]  /*29f0*/  BSYNC B1 ;  /* 0x0000000000017941 */ /* 0x000fea0003800000 */
.L_x_2105:
        /* <DEDUP_REMOVED lines=16> */
.L_x_2111:
[----:B------:R-:W-:Y:S05]  /*2b00*/  BSYNC B2 ;  /* 0x0000000000027941 */ /* 0x000fea0003800000 */
.L_x_2110:
        /* <DEDUP_REMOVED lines=43> */
.L_x_2109:
[----:B------:R-:W-:Y:S05]  /*2dc0*/  BSYNC B1 ;  /* 0x0000000000017941 */ /* 0x000fea0003800000 */
.L_x_2108:
        /* <DEDUP_REMOVED lines=11> */
[----:B------:R-:W-:-:S05]  /*2e80*/  PRMT R99, RZ, 0x5410, R37 ;  /* 0x00005410ff637816 */ /* 0x000fca0000000025 */
[----:B------:R-:W-:Y:S02]  /*2e90*/  FADD.FTZ R124, R99, R124 ;  /* 0x0000007c637c7221 */ /* 0x000fe40000010000 */
[----:B------:R-:W-:Y:S01]  /*2ea0*/  IMAD.MOV.U32 R99, RZ, RZ, R133 ;  /* 0x000000ffff637224 */ /* 0x000fe200078e0085 */
[----:B------:R-:W-:Y:S05]  /*2eb0*/  BRA `(.L_x_2113) ;  /* 0x0000055000007947 */ /* 0x000fea0003800000 */
.L_x_2112:
        /* <DEDUP_REMOVED lines=12> */
.L_x_2115:
[----:B------:R-:W-:Y:S02]  /*2f80*/  IMAD.MOV.U32 R44, RZ, RZ, R100 ;  /* 0x000000ffff2c7224 */ /* 0x000fe400078e0064 */
.L_x_2116:
[----:B------:R-:W-:Y:S05]  /*2f90*/  BSYNC B1 ;  /* 0x0000000000017941 */ /* 0x000fea0003800000 */
.L_x_2114:
        /* <DEDUP_REMOVED lines=16> */
.L_x_2120:
[----:B------:R-:W-:Y:S05]  /*30a0*/  BSYNC B2 ;  /* 0x0000000000027941 */ /* 0x000fea0003800000 */
.L_x_2119:
        /* <DEDUP_REMOVED lines=43> */
.L_x_2118:
[----:B------:R-:W-:Y:S05]  /*3360*/  BSYNC B1 ;  /* 0x0000000000017941 */ /* 0x000fea0003800000 */
.L_x_2117:
        /* <DEDUP_REMOVED lines=10> */
.L_x_2113:
        /* <DEDUP_REMOVED lines=12> */
.L_x_2122:
[----:B------:R-:W-:Y:S02]  /*34d0*/  IMAD.MOV.U32 R44, RZ, RZ, R100 ;  /* 0x000000ffff2c7224 */ /* 0x000fe400078e0064 */
.L_x_2123:
[----:B------:R-:W-:Y:S05]  /*34e0*/  BSYNC B1 ;  /* 0x0000000000017941 */ /* 0x000fea0003800000 */
.L_x_2121:
        /* <DEDUP_REMOVED lines=16> */
.L_x_2127:
[----:B------:R-:W-:Y:S05]  /*35f0*/  BSYNC B2 ;  /* 0x0000000000027941 */ /* 0x000fea0003800000 */
.L_x_2126:
        /* <DEDUP_REMOVED lines=43> */
.L_x_2125:
[----:B------:R-:W-:Y:S05]  /*38b0*/  BSYNC B1 ;  /* 0x0000000000017941 */ /* 0x000fea0003800000 */
.L_x_2124:
        /* <DEDUP_REMOVED lines=15> */
.L_x_2128:
        /* <DEDUP_REMOVED lines=12> */
.L_x_2131:
[----:B------:R-:W-:Y:S02]  /*3a70*/  IMAD.MOV.U32 R118, RZ, RZ, R100 ;  /* 0x000000ffff767224 */ /* 0x000fe400078e0064 */
.L_x_2132:
[----:B------:R-:W-:Y:S05]  /*3a80*/  BSYNC B1 ;  /* 0x0000000000017941 */ /* 0x000fea0003800000 */
.L_x_2130:
        /* <DEDUP_REMOVED lines=16> */
.L_x_2136:
[----:B------:R-:W-:Y:S05]  /*3b90*/  BSYNC B2 ;  /* 0x0000000000027941 */ /* 0x000fea0003800000 */
.L_x_2135:
        /* <DEDUP_REMOVED lines=43> */
.L_x_2134:
[----:B------:R-:W-:Y:S05]  /*3e50*/  BSYNC B1 ;  /* 0x0000000000017941 */ /* 0x000fea0003800000 */
.L_x_2133:
[----:B------:R0:W1:Y:S01]  /*3e60*/  I2F.U32 R45, R118 ;  /* 0x00000076002d7306 */ /* 0x0000620000201000 */
[----:B------:R-:W-:-:S05]  /*3e70*/  PRMT R99, RZ, 0x7610, R41 ;  /* 0x00007610ff637816 */ /* 0x000fca0000000029 */
[----:B------:R-:W-:Y:S01]  /*3e80*/  FMUL.FTZ R99, R99, c[0x0][0x1e8] ;  /* 0x00007a0063637a20 */ /* 0x000fe20000410000 */
[----:B0-----:R-:W-:Y:S01]  /*3e90*/  @P0 PRMT R118, RZ, 0x7610, R37 ;  /* 0x00007610ff760816 */ /* 0x001fe20000000025 */
[----:B-1----:R-:W-:-:S05]  /*3ea0*/  FFMA.FTZ R45, R45, R158, 1.1641532182693481445e-10 ;  /* 0x2f0000002d2d7423 */ /* 0x002fca000001009e */
[----:B------:R-:W-:-:S04]  /*3eb0*/  FSETP.GTU.FTZ.AND P2, PT, R45, c[0x0][0x1e4], PT ;  /* 0x000079002d007a0b */ /* 0x000fc80003f5c000 */
[----:B------:R-:W-:Y:S02]  /*3ec0*/  FSEL R134, R99, RZ, !P2 ;  /* 0x000000ff63867208 */ /* 0x000fe40005000000 */
[----:B------:R-:W-:-:S03]  /*3ed0*/  SEL R45, RZ, 0x1, P2 ;  /* 0x00000001ff2d7807 */ /* 0x000fc60001000000 */
[----:B------:R-:W-:-:S04]  /*3ee0*/  FADD.FTZ R133, R134, R133 ;  /* 0x0000008586857221 */ /* 0x000fc80000010000 */
[----:B------:R-:W-:Y:S01]  /*3ef0*/  @P0 FADD.FTZ R133, R118, R133 ;  /* 0x0000008576850221 */ /* 0x000fe20000010000 */
[----:B------:R-:W-:Y:S02]  /*3f00*/  PRMT R118, R45, 0x7610, R118 ;  /* 0x000076102d767816 */ /* 0x000fe40000000076 */
.L_x_2129:
        /* <DEDUP_REMOVED lines=12> */
.L_x_2138:
[----:B------:R-:W-:Y:S02]  /*3fd0*/  IMAD.MOV.U32 R134, RZ, RZ, R100 ;  /* 0x000000ffff867224 */ /* 0x000fe400078e0064 */
.L_x_2139:
[----:B------:R-:W-:Y:S05]  /*3fe0*/  BSYNC B1 ;  /* 0x0000000000017941 */ /* 0x000fea0003800000 */
.L_x_2137:
        /* <DEDUP_REMOVED lines=16> */
.L_x_2143:
[----:B------:R-:W-:Y:S05]  /*40f0*/  BSYNC B2 ;  /* 0x0000000000027941 */ /* 0x000fea0003800000 */
.L_x_2142:
        /* <DEDUP_REMOVED lines=41> */
[----:B------:R-:W-:Y:S01]  /*4390*/  IMAD.MOV.U32 R45, RZ, RZ, RZ ;  /* 0x000000ffff2d7224 */ /* 0x000fe200078e00ff */
[----:B------:R-:W-:Y:S02]  /*43a0*/  LOP3.LUT R93, R99, UR26, R44, 0x96, !PT ;  /* 0x0000001a635d7c12 */ /* 0x000fe4000f8e962c */
.L_x_2141:
[----:B------:R-:W-:Y:S05]  /*43b0*/  BSYNC B1 ;  /* 0x0000000000017941 */ /* 0x000fea0003800000 */
.L_x_2140:
        /* <DEDUP_REMOVED lines=13> */
.L_x_2144:
        /* <DEDUP_REMOVED lines=12> */
.L_x_2147:
[----:B------:R-:W-:Y:S02]  /*4550*/  IMAD.MOV.U32 R117, RZ, RZ, R100 ;  /* 0x000000ffff757224 */ /* 0x000fe400078e0064 */
.L_x_2148:
[----:B------:R-:W-:Y:S05]  /*4560*/  BSYNC B1 ;  /* 0x0000000000017941 */ /* 0x000fea0003800000 */
.L_x_2146:
        /* <DEDUP_REMOVED lines=16> */
.L_x_2152:
[----:B------:R-:W-:Y:S05]  /*4670*/  BSYNC B2 ;  /* 0x0000000000027941 */ /* 0x000fea0003800000 */
.L_x_2151:
        /* <DEDUP_REMOVED lines=43> */
.L_x_2150:
[----:B------:R-:W-:Y:S05]  /*4930*/  BSYNC B1 ;  /* 0x0000000000017941 */ /* 0x000fea0003800000 */
.L_x_2149:
        /* <DEDUP_REMOVED lines=11> */
.L_x_2145:
        /* <DEDUP_REMOVED lines=12> */
.L_x_2154:
[----:B------:R-:W-:Y:S02]  /*4ab0*/  IMAD.MOV.U32 R143, RZ, RZ, R100 ;  /* 0x000000ffff8f7224 */ /* 0x000fe400078e0064 */
.L_x_2155:
[----:B------:R-:W-:Y:S05]  /*4ac0*/  BSYNC B1 ;  /* 0x0000000000017941 */ /* 0x000fea0003800000 */
.L_x_2153:
        /* <DEDUP_REMOVED lines=16> */
.L_x_2159:
[----:B------:R-:W-:Y:S05]  /*4bd0*/  BSYNC B2 ;  /* 0x0000000000027941 */ /* 0x000fea0003800000 */
.L_x_2158:
        /* <DEDUP_REMOVED lines=43> */
.L_x_2157:
[----:B------:R-:W-:Y:S05]  /*4e90*/  BSYNC B1 ;  /* 0x0000000000017941 */ /* 0x000fea0003800000 */
.L_x_2156:
        /* <DEDUP_REMOVED lines=13> */
.L_x_2160:
        /* <DEDUP_REMOVED lines=12> */
.L_x_2163:
[----:B------:R-:W-:Y:S02]  /*5030*/  IMAD.MOV.U32 R46, RZ, RZ, R100 ;  /* 0x000000ffff2e7224 */ /* 0x000fe400078e0064 */
.L_x_2164:
[----:B------:R-:W-:Y:S05]  /*5040*/  BSYNC B1 ;  /* 0x0000000000017941 */ /* 0x000fea0003800000 */
.L_x_2162:
        /* <DEDUP_REMOVED lines=16> */
.L_x_2168:
[----:B------:R-:W-:Y:S05]  /*5150*/  BSYNC B2 ;  /* 0x0000000000027941 */ /* 0x000fea0003800000 */
.L_x_2167:
        /* <DEDUP_REMOVED lines=43> */
.L_x_2166:
[----:B------:R-:W-:Y:S05]  /*5410*/  BSYNC B1 ;  /* 0x0000000000017941 */ /* 0x000fea0003800000 */
.L_x_2165:
        /* <DEDUP_REMOVED lines=10> */
.L_x_2161:
        /* <DEDUP_REMOVED lines=12> */
.L_x_2170:
[----:B------:R-:W-:Y:S02]  /*5580*/  IMAD.MOV.U32 R46, RZ, RZ, R100 ;  /* 0x000000ffff2e7224 */ /* 0x000fe400078e0064 */
.L_x_2171:
[----:B------:R-:W-:Y:S05]  /*5590*/  BSYNC B1 ;  /* 0x0000000000017941 */ /* 0x000fea0003800000 */
.L_x_2169:
        /* <DEDUP_REMOVED lines=16> */
.L_x_2175:
[----:B------:R-:W-:Y:S05]  /*56a0*/  BSYNC B2 ;  /* 0x0000000000027941 */ /* 0x000fea0003800000 */
.L_x_2174:
        /* <DEDUP_REMOVED lines=43> */
.L_x_2173:
[----:B------:R-:W-:Y:S05]  /*5960*/  BSYNC B1 ;  /* 0x0000000000017941 */ /* 0x000fea0003800000 */
.L_x_2172:
        /* <DEDUP_REMOVED lines=13> */
.L_x_2176:
        /* <DEDUP_REMOVED lines=12> */
.L_x_2179:
[----:B------:R-:W-:Y:S02]  /*5b00*/  IMAD.MOV.U32 R46, RZ, RZ, R100 ;  /* 0x000000ffff2e7224 */ /* 0x000fe400078e0064 */
.L_x_2180:
[----:B------:R-:W-:Y:S05]  /*5b10*/  BSYNC B1 ;  /* 0x0000000000017941 */ /* 0x000fea0003800000 */
.L_x_2178:
        /* <DEDUP_REMOVED lines=16> */
.L_x_2184:
[----:B------:R-:W-:Y:S05]  /*5c20*/  BSYNC B2 ;  /* 0x0000000000027941 */ /* 0x000fea0003800000 */
.L_x_2183:
        /* <DEDUP_REMOVED lines=43> */
.L_x_2182:
[----:B------:R-:W-:Y:S05]  /*5ee0*/  BSYNC B1 ;  /* 0x0000000000017941 */ /* 0x000fea0003800000 */
.L_x_2181:
        /* <DEDUP_REMOVED lines=10> */
.L_x_2177:
        /* <DEDUP_REMOVED lines=12> */
.L_x_2186:
[----:B------:R-:W-:Y:S02]  /*6050*/  IMAD.MOV.U32 R46, RZ, RZ, R100 ;  /* 0x000000ffff2e7224 */ /* 0x000fe400078e0064 */
.L_x_2187:
[----:B------:R-:W-:Y:S05]  /*6060*/  BSYNC B1 ;  /* 0x0000000000017941 */ /* 0x000fea0003800000 */
.L_x_2185:
        /* <DEDUP_REMOVED lines=16> */
.L_x_2191:
[----:B------:R-:W-:Y:S05]  /*6170*/  BSYNC B2 ;  /* 0x0000000000027941 */ /* 0x000fea0003800000 */
.L_x_2190:
        /* <DEDUP_REMOVED lines=43> */
.L_x_2189:
[----:B------:R-:W-:Y:S05]  /*6430*/  BSYNC B1 ;  /* 0x0000000000017941 */ /* 0x000fea0003800000 */
.L_x_2188:
        /* <DEDUP_REMOVED lines=13> */
.L_x_2192:
        /* <DEDUP_REMOVED lines=12> */
.L_x_2195:
[----:B------:R-:W-:Y:S02]  /*65d0*/  IMAD.MOV.U32 R114, RZ, RZ, R100 ;  /* 0x000000ffff727224 */ /* 0x000fe400078e0064 */
.L_x_2196:
[----:B------:R-:W-:Y:S05]  /*65e0*/  BSYNC B1 ;  /* 0x0000000000017941 */ /* 0x000fea0003800000 */
.L_x_2194:
        /* <DEDUP_REMOVED lines=16> */
.L_x_2200:
[----:B------:R-:W-:Y:S05]  /*66f0*/  BSYNC B2 ;  /* 0x0000000000027941 */ /* 0x000fea0003800000 */
.L_x_2199:
        /* <DEDUP_REMOVED lines=43> */
.L_x_2198:
[----:B------:R-:W-:Y:S05]  /*69b0*/  BSYNC B1 ;  /* 0x0000000000017941 */ /* 0x000fea0003800000 */
.L_x_2197:
[----:B------:R-:W0:Y:S01]  /*69c0*/  I2F.U32 R45, R114 ;  /* 0x00000072002d7306 */ /* 0x000e220000201000 */
[----:B------:R-:W-:-:S05]  /*69d0*/  PRMT R44, RZ, 0x7610, R43 ;  /* 0x00007610ff2c7816 */ /* 0x000fca000000002b */
[----:B------:R-:W-:Y:S02]  /*69e0*/  FMUL.FTZ R44, R44, c[0x0][0x1e8] ;  /* 0x00007a002c2c7a20 */ /* 0x000fe40000410000 */
[----:B0-----:R-:W-:-:S05]  /*69f0*/  FFMA.FTZ R45, R45, R158, 1.1641532182693481445e-10 ;  /* 0x2f0000002d2d7423 */ /* 0x001fca000001009e */
[----:B------:R-:W-:-:S04]  /*6a00*/  FSETP.GTU.FTZ.AND P1, PT, R45, c[0x0][0x1e4], PT ;  /* 0x000079002d007a0b */ /* 0x000fc80003f3c000 */
[----:B------:R-:W-:-:S05]  /*6a10*/  FSEL R44, R44, RZ, !P1 ;  /* 0x000000ff2c2c7208 */ /* 0x000fca0004800000 */
[----:B------:R-:W-:Y:S01]  /*6a20*/  FADD.FTZ R153, R44, R153 ;  /* 0x000000992c997221 */ /* 0x000fe20000010000 */
[----:B------:R-:W-:-:S05]  /*6a30*/  @P0 PRMT R44, RZ, 0x7610, R39 ;  /* 0x00007610ff2c0816 */ /* 0x000fca0000000027 */
[----:B------:R-:W-:Y:S01]  /*6a40*/  @P0 FADD.FTZ R153, R44, R153 ;  /* 0x000000992c990221 */ /* 0x000fe20000010000 */
[----:B------:R-:W-:-:S04]  /*6a50*/  SEL R44, RZ, 0x1, P1 ;  /* 0x00000001ff2c7807 */ /* 0x000fc80000800000 */
[----:B------:R-:W-:Y:S02]  /*6a60*/  PRMT R114, R44, 0x7610, R114 ;  /* 0x000076102c727816 */ /* 0x000fe40000000072 */
.L_x_2193:
[C---:B------:R-:W-:Y:S02]  /*6a70*/  LEA R158, P0, R122.reuse, c[0x0][0x188], 0x4 ;  /* 0x000062007a9e7a11 */ /* 0x040fe400078020ff */
[----:B------:R-:W-:Y:S02]  /*6a80*/  F2FP.BF16.PACK_AB R47, R153, R144 ;  /* 0x00000090992f723e */ /* 0x000fe400000010ff */
[----:B------:R-:W-:Y:S02]  /*6a90*/  LEA.HI.X R159, R122, c[0x0][0x18c], RZ, 0x4, P0 ;  /* 0x000063007a9f7a11 */ /* 0x000fe400000f24ff */
[----:B------:R-:W-:Y:S02]  /*6aa0*/  LOP3.LUT P0, RZ, R32, 0x1, RZ, 0xc0, !PT ;  /* 0x0000000120ff7812 */ /* 0x000fe4000780c0ff */
[----:B------:R-:W-:Y:S02]  /*6ab0*/  F2FP.BF16.PACK_AB R46, R143, R134 ;  /* 0x000000868f2e723e */ /* 0x000fe400000010ff */
[----:B------:R-:W-:-:S02]  /*6ac0*/  F2FP.BF16.PACK_AB R45, R133, R124 ;  /* 0x0000007c852d723e */ /* 0x000fc400000010ff */
[----:B------:R-:W-:Y:S02]  /*6ad0*/  F2FP.BF16.PACK_AB R44, R123, R109 ;  /* 0x0000006d7b2c723e */ /* 0x000fe400000010ff */
[----:B------:R-:W-:Y:S02]  /*6ae0*/  SEL R161, RZ, 0x1000000, P5 ;  /* 0x01000000ffa17807 */ /* 0x000fe40002800000 */
[----:B------:R-:W-:Y:S01]  /*6af0*/  SEL R160, RZ, 0x10000, P4 ;  /* 0x00010000ffa07807 */ /* 0x000fe20002000000 */
[----:B------:R0:W-:Y:S01]  /*6b00*/  STG.E.128 [R158.64], R44 ;  /* 0x0000002c9e007986 */ /* 0x0001e2000c101d06 */
[C---:B------:R-:W-:Y:S02]  /*6b10*/  LOP3.LUT P5, RZ, R32.reuse, 0x4, RZ, 0xc0, !PT ;  /* 0x0000000420ff7812 */ /* 0x040fe400078ac0ff */
[----:B------:R-:W-:Y:S02]  /*6b20*/  LOP3.LUT P4, RZ, R32, 0x2, RZ, 0xc0, !PT ;  /* 0x0000000220ff7812 */ /* 0x000fe4000788c0ff */
[----:B------:R-:W-:-:S02]  /*6b30*/  SEL R163, RZ, 0x1, P0 ;  /* 0x00000001ffa37807 */ /* 0x000fc40000000000 */
[----:B------:R-:W-:Y:S02]  /*6b40*/  SEL R164, RZ, 0x1, P4 ;  /* 0x00000001ffa47807 */ /* 0x000fe40002000000 */
[----:B------:R-:W-:Y:S02]  /*6b50*/  SEL R162, RZ, 0x1, P5 ;  /* 0x00000001ffa27807 */ /* 0x000fe40002800000 */
[----:B------:R-:W-:Y:S02]  /*6b60*/  SEL R165, RZ, 0x1, P2 ;  /* 0x00000001ffa57807 */ /* 0x000fe40001000000 */
[C---:B------:R-:W-:Y:S02]  /*6b70*/  LOP3.LUT P6, RZ, R32.reuse, 0x8, RZ, 0xc0, !PT ;  /* 0x0000000820ff7812 */ /* 0x040fe400078cc0ff */
[----:B------:R-:W-:Y:S02]  /*6b80*/  LOP3.LUT P1, RZ, R32, 0x10, RZ, 0xc0, !PT ;  /* 0x0000001020ff7812 */ /* 0x000fe4000782c0ff */
[----:B0-----:R-:W-:Y:S01]  /*6b90*/  SEL R44, RZ, 0x100, P3 ;  /* 0x00000100ff2c7807 */ /* 0x001fe20001800000 */
[----:B------:R-:W-:-:S03]  /*6ba0*/  IMAD.WIDE.U32 R158, R163, 0x1000000, RZ ;  /* 0x01000000a39e7825 */ /* 0x000fc600078e00ff */
[----:B------:R-:W-:Y:S01]  /*6bb0*/  LOP3.LUT R161, R44, R161, R160, 0xfe, !PT ;  /* 0x000000a12ca17212 */ /* 0x000fe200078efea0 */
[----:B------:R-:W-:Y:S01]  /*6bc0*/  IMAD.WIDE.U32 R44, R164, 0x10000, RZ ;  /* 0x00010000a42c7825 */ /* 0x000fe200078e00ff */
[----:B------:R-:W-:Y:S02]  /*6bd0*/  SHF.L.U64.HI R160, R122, 0x3, RZ ;  /* 0x000000037aa07819 */ /* 0x000fe400000102ff */
[----:B------:R-:W-:Y:S01]  /*6be0*/  LOP3.LUT R161, R159, R161, R165, 0xfe, !PT ;  /* 0x000000a19fa17212 */ /* 0x000fe200078efea5 */
[----:B------:R-:W-:-:S05]  /*6bf0*/  IMAD.WIDE.U32 R46, R162, 0x100, RZ ;  /* 0x00000100a22e7825 */ /* 0x000fca00078e00ff */
[----:B------:R-:W-:Y:S01]  /*6c00*/  LOP3.LUT R47, R47, R161, R45, 0xfe, !PT ;  /* 0x000000a12f2f7212 */ /* 0x000fe200078efe2d */
[----:B------:R-:W-:Y:S01]  /*6c10*/  IMAD.SHL.U32 R161, R122, 0x8, RZ ;  /* 0x000000087aa17824 */ /* 0x000fe200078e00ff */
[----:B------:R-:W-:Y:S02]  /*6c20*/  LOP3.LUT R158, R46, R158, R44, 0xfe, !PT ;  /* 0x0000009e2e9e7212 */ /* 0x000fe400078efe2c */
[----:B------:R-:W-:Y:S02]  /*6c30*/  SEL R45, RZ, 0x1, P6 ;  /* 0x00000001ff2d7807 */ /* 0x000fe40003000000 */
[----:B------:R-:W-:Y:S02]  /*6c40*/  IADD3 R44, P0, R161, c[0x0][0x190], RZ ;  /* 0x00006400a12c7a10 */ /* 0x000fe40007f1e0ff */
[----:B------:R-:W-:Y:S02]  /*6c50*/  LOP3.LUT R46, R158, R45, RZ, 0xfc, !PT ;  /* 0x0000002d9e2e7212 */ /* 0x000fe400078efcff */
        /* <DEDUP_REMOVED lines=23> */
.L_x_2201:
[----:B------:R-:W-:Y:S02]  /*6dd0*/  IADD3 R158, R122, 0x80, RZ ;  /* 0x000000807a9e7810 */ /* 0x000fe40007ffe0ff */
.L_x_2072:
[----:B------:R-:W-:Y:S05]  /*6de0*/  BSYNC B0 ;  /* 0x0000000000007941 */ /* 0x000fea0003800000 */
.L_x_2071:
[----:B------:R-:W-:Y:S01]  /*6df0*/  LOP3.LUT P0, RZ, R32, 0x200, RZ, 0xc0, !PT ;  /* 0x0000020020ff7812 */ /* 0x000fe2000780c0ff */
[----:B------:R-:W-:-:S12]  /*6e00*/  BSSY B0, `(.L_x_2202) ;  /* 0x00005bf000007945 */ /* 0x000fd80003800000 */
[----:B------:R-:W-:Y:S05]  /*6e10*/  @!P0 BRA `(.L_x_2203) ;  /* 0x00005bd000008947 */ /* 0x000fea0003800000 */
[----:B------:R-:W-:Y:S01]  /*6e20*/  ISETP.NE.U32.AND P0, PT, RZ, c[0x0][0x178], PT ;  /* 0x00005e00ff007a0c */ /* 0x000fe20003f05070 */
[----:B------:R-:W-:Y:S01]  /*6e30*/  IMAD.MOV.U32 R125, RZ, RZ, 0x10 ;  /* 0x00000010ff7d7424 */ /* 0x000fe200078e00ff */
[----:B------:R-:W-:Y:S02]  /*6e40*/  LOP3.LUT R32, R32, 0xffffffef, RZ, 0xc0, !PT ;  /* 0xffffffef20207812 */ /* 0x000fe400078ec0ff */
[----:B------:R-:W-:-:S13]  /*6e50*/  ISETP.NE.AND.EX P2, PT, RZ, c[0x0][0x17c], PT, P0 ;  /* 0x00005f00ff007a0c */ /* 0x000fda0003f45300 */
[----:B0-----:R-:W-:Y:S01]  /*6e60*/  @P2 LEA R46, P0, R158, c[0x0][0x178], 0x4 ;  /* 0x00005e009e2e2a11 */ /* 0x001fe200078020ff */
[----:B------:R-:W-:Y:S01]  /*6e70*/  BSSY B1, `(.L_x_2204) ;  /* 0x0000017000017945 */ /* 0x000fe20003800000 */
[----:B------:R-:W-:Y:S02]  /*6e80*/  @P2 LOP3.LUT R32, R32, 0x10, RZ, 0xfc, !PT ;  /* 0x0000001020202812 */ /* 0x000fe400078efcff */
[----:B------:R-:W-:Y:S02]  /*6e90*/  @P2 LEA.HI.X R47, R158, c[0x0][0x17c], RZ, 0x4, P0 ;  /* 0x00005f009e2f2a11 */ /* 0x000fe400000f24ff */
[----:B------:R-:W-:-:S03]  /*6ea0*/  ISETP.NE.U32.AND P0, PT, RZ, c[0x0][0x180], PT ;  /* 0x00006000ff007a0c */ /* 0x000fc60003f05070 */
[----:B------:R0:W5:Y:S01]  /*6eb0*/  @P2 LDG.E.128 R40, [R46.64] ;  /* 0x000000062e282981 */ /* 0x000162000c1e1d00 */
[----:B------:R-:W-:Y:S01]  /*6ec0*/  ISETP.NE.AND.EX P0, PT, RZ, c[0x0][0x184], PT, P0 ;  /* 0x00006100ff007a0c */ /* 0x000fe20003f05300 */
[----:B0-----:R-:W-:-:S12]  /*6ed0*/  IMAD.WIDE.U32 R46, R158, R125, c[0x0][0x170] ;  /* 0x00005c009e2e7625 */ /* 0x001fd800078e007d */
[----:B------:R-:W-:-:S04]  /*6ee0*/  @P0 LEA R44, P1, R158, c[0x0][0x180], 0x4 ;  /* 0x000060009e2c0a11 */ /* 0x000fc800078220ff */
[----:B------:R-:W-:-:S05]  /*6ef0*/  @P0 LEA.HI.X R45, R158, c[0x0][0x184], RZ, 0x4, P1 ;  /* 0x000061009e2d0a11 */ /* 0x000fca00008f24ff */
[----:B------:R0:W5:Y:S04]  /*6f00*/  @P0 LDG.E.128 R36, [R44.64] ;  /* 0x000000062c240981 */ /* 0x000168000c1e1d00 */
[----:B0-----:R-:W5:Y:S01]  /*6f10*/  LDG.E.128 R44, [R46.64] ;  /* 0x000000062e2c7981 */ /* 0x001f62000c1e1d00 */
[C---:B------:R-:W-:Y:S02]  /*6f20*/  ISETP.NE.AND P1, PT, R99.reuse, 0x1, PT ;  /* 0x000000016300780c */ /* 0x040fe40003f25270 */
        /* <DEDUP_REMOVED lines=10> */
.L_x_2205:
[----:B------:R-:W-:Y:S02]  /*6fd0*/  IMAD.MOV.U32 R110, RZ, RZ, R100 ;  /* 0x000000ffff6e7224 */ /* 0x000fe400078e0064 */
.L_x_2206:
[----:B------:R-:W-:Y:S05]  /*6fe0*/  BSYNC B1 ;  /* 0x0000000000017941 */ /* 0x000fea0003800000 */
.L_x_2204:
        /* <DEDUP_REMOVED lines=16> */
.L_x_2210:
[----:B------:R-:W-:Y:S05]  /*70f0*/  BSYNC B2 ;  /* 0x0000000000027941 */ /* 0x000fea0003800000 */
.L_x_2209:
        /* <DEDUP_REMOVED lines=43> */
.L_x_2208:
[----:B------:R-:W-:Y:S05]  /*73b0*/  BSYNC B1 ;  /* 0x0000000000017941 */ /* 0x000fea0003800000 */
.L_x_2207:
[----:B------:R-:W0:Y:S01]  /*73c0*/  I2F.U32 R110, R110 ;  /* 0x0000006e006e7306 */ /* 0x000e220000201000 */
[----:B------:R-:W-:Y:S01]  /*73d0*/  IMAD.MOV.U32 R159, RZ, RZ, 0x2f800000 ;  /* 0x2f800000ff9f7424 */ /* 0x000fe200078e00ff */
[----:B------:R-:W-:Y:S02]  /*73e0*/  ISETP.NE.U32.AND P1, PT, RZ, c[0x0][0x178], PT ;  /* 0x00005e00ff007a0c */ /* 0x000fe40003f25070 */
[----:B------:R-:W-:Y:S02]  /*73f0*/  LOP3.LUT R32, R32, 0xfffffff7, RZ, 0xc0, !PT ;  /* 0xfffffff720207812 */ /* 0x000fe400078ec0ff */
[----:B------:R-:W-:Y:S01]  /*7400*/  ISETP.NE.AND.EX P1, PT, RZ, c[0x0][0x17c], PT, P1 ;  /* 0x00005f00ff007a0c */ /* 0x000fe20003f25310 */
[----:B0-----:R-:W-:Y:S01]  /*7410*/  FFMA.FTZ R99, R110, R159, 1.1641532182693481445e-10 ;  /* 0x2f0000006e637423 */ /* 0x001fe2000001009f */
[----:B-----5:R-:W-:-:S04]  /*7420*/  PRMT R110, RZ, 0x5410, R44 ;  /* 0x00005410ff6e7816 */ /* 0x020fc8000000002c */
[----:B------:R-:W-:Y:S01]  /*7430*/  FSETP.GTU.FTZ.AND P2, PT, R99, c[0x0][0x1e4], PT ;  /* 0x0000790063007a0b */ /* 0x000fe20003f5c000 */
[----:B------:R-:W-:-:S05]  /*7440*/  FMUL.FTZ R126, R110, c[0x0][0x1e8] ;  /* 0x00007a006e7e7a20 */ /* 0x000fca0000410000 */
[----:B------:R-:W-:-:S07]  /*7450*/  FSEL R110, R126, RZ, !P2 ;  /* 0x000000ff7e6e7208 */ /* 0x000fce0005000000 */
        /* <DEDUP_REMOVED lines=8> */
.L_x_2211:
        /* <DEDUP_REMOVED lines=12> */
.L_x_2214:
[----:B------:R-:W-:Y:S02]  /*75a0*/  IMAD.MOV.U32 R121, RZ, RZ, R100 ;  /* 0x000000ffff797224 */ /* 0x000fe400078e0064 */
.L_x_2215:
[----:B------:R-:W-:Y:S05]  /*75b0*/  BSYNC B1 ;  /* 0x0000000000017941 */ /* 0x000fea0003800000 */
.L_x_2213:
        /* <DEDUP_REMOVED lines=16> */
.L_x_2219:
[----:B------:R-:W-:Y:S05]  /*76c0*/  BSYNC B2 ;  /* 0x0000000000027941 */ /* 0x000fea0003800000 */
.L_x_2218:
        /* <DEDUP_REMOVED lines=43> */
.L_x_2217:
[----:B------:R-:W-:Y:S05]  /*7980*/  BSYNC B1 ;  /* 0x0000000000017941 */ /* 0x000fea0003800000 */
.L_x_2216:
        /* <DEDUP_REMOVED lines=9> */
[----:B------:R-:W-:Y:S01]  /*7a20*/  @P0 FADD.FTZ R110, R121, R110 ;  /* 0x0000006e796e0221 */ /* 0x000fe20000010000 */
[----:B------:R-:W-:Y:S02]  /*7a30*/  PRMT R121, R125, 0x7610, R121 ;  /* 0x000076107d797816 */ /* 0x000fe40000000079 */
.L_x_2212:
        /* <DEDUP_REMOVED lines=12> */
.L_x_2221:
[----:B------:R-:W-:Y:S02]  /*7b00*/  IMAD.MOV.U32 R125, RZ, RZ, R100 ;  /* 0x000000ffff7d7224 */ /* 0x000fe400078e0064 */
.L_x_2222:
[----:B------:R-:W-:Y:S05]  /*7b10*/  BSYNC B1 ;  /* 0x0000000000017941 */ /* 0x000fea0003800000 */
.L_x_2220:
        /* <DEDUP_REMOVED lines=16> */
.L_x_2226:
[----:B------:R-:W-:Y:S05]  /*7c20*/  BSYNC B2 ;  /* 0x0000000000027941 */ /* 0x000fea0003800000 */
.L_x_2225:
        /* <DEDUP_REMOVED lines=43> */
.L_x_2224:
[----:B------:R-:W-:Y:S05]  /*7ee0*/  BSYNC B1 ;  /* 0x0000000000017941 */ /* 0x000fea0003800000 */
.L_x_2223:
        /* <DEDUP_REMOVED lines=15> */
.L_x_2227:
        /* <DEDUP_REMOVED lines=12> */
.L_x_2230:
[----:B------:R-:W-:Y:S02]  /*80a0*/  IMAD.MOV.U32 R44, RZ, RZ, R100 ;  /* 0x000000ffff2c7224 */ /* 0x000fe400078e0064 */
.L_x_2231:
[----:B------:R-:W-:Y:S05]  /*80b0*/  BSYNC B1 ;  /* 0x0000000000017941 */ /* 0x000fea0003800000 */
.L_x_2229:
        /* <DEDUP_REMOVED lines=16> */
.L_x_2235:
[----:B------:R-:W-:Y:S05]  /*81c0*/  BSYNC B2 ;  /* 0x0000000000027941 */ /* 0x000fea0003800000 */
.L_x_2234:
        /* <DEDUP_REMOVED lines=43> */
.L_x_2233:
[----:B------:R-:W-:Y:S05]  /*8480*/  BSYNC B1 ;  /* 0x0000000000017941 */ /* 0x000fea0003800000 */
.L_x_2232:
        /* <DEDUP_REMOVED lines=10> */
.L_x_2228:
        /* <DEDUP_REMOVED lines=12> */
.L_x_2237:
[----:B------:R-:W-:Y:S02]  /*85f0*/  IMAD.MOV.U32 R44, RZ, RZ, R100 ;  /* 0x000000ffff2c7224 */ /* 0x000fe400078e0064 */
.L_x_2238:
[----:B------:R-:W-:Y:S05]  /*8600*/  BSYNC B1 ;  /* 0x0000000000017941 */ /* 0x000fea0003800000 */
.L_x_2236:
        /* <DEDUP_REMOVED lines=16> */
.L_x_2242:
[----:B------:R-:W-:Y:S05]  /*8710*/  BSYNC B2 ;  /* 0x0000000000027941 */ /* 0x000fea0003800000 */
.L_x_2241:
        /* <DEDUP_REMOVED lines=43> */
.L_x_2240:
[----:B------:R-:W-:Y:S05]  /*89d0*/  BSYNC B1 ;  /* 0x0000000000017941 */ /* 0x000fea0003800000 */
.L_x_2239:
        /* <DEDUP_REMOVED lines=15> */
.L_x_2243:
        /* <DEDUP_REMOVED lines=12> */
.L_x_2246:
[----:B------:R-:W-:Y:S02]  /*8b90*/  IMAD.MOV.U32 R44, RZ, RZ, R100 ;  /* 0x000000ffff2c7224 */ /* 0x000fe400078e0064 */
.L_x_2247:
[----:B------:R-:W-:Y:S05]  /*8ba0*/  BSYNC B1 ;  /* 0x0000000000017941 */ /* 0x000fea0003800000 */
.L_x_2245:
        /* <DEDUP_REMOVED lines=16> */
.L_x_2251:
[----:B------:R-:W-:Y:S05]  /*8cb0*/  BSYNC B2 ;  /* 0x0000000000027941 */ /* 0x000fea0003800000 */
.L_x_2250:
        /* <DEDUP_REMOVED lines=43> */
.L_x_2249:
[----:B------:R-:W-:Y:S05]  /*8f70*/  BSYNC B1 ;  /* 0x0000000000017941 */ /* 0x000fea0003800000 */
.L_x_2248:
        /* <DEDUP_REMOVED lines=10> */
.L_x_2244:
        /* <DEDUP_REMOVED lines=12> */
.L_x_2253:
[----:B------:R-:W-:Y:S02]  /*90e0*/  IMAD.MOV.U32 R44, RZ, RZ, R100 ;  /* 0x000000ffff2c7224 */ /* 0x000fe400078e0064 */
.L_x_2254:
[----:B------:R-:W-:Y:S05]  /*90f0*/  BSYNC B1 ;  /* 0x0000000000017941 */ /* 0x000fea0003800000 */
.L_x_2252:
        /* <DEDUP_REMOVED lines=16> */
.L_x_2258:
[----:B------:R-:W-:Y:S05]  /*9200*/  BSYNC B2 ;  /* 0x0000000000027941 */ /* 0x000fea0003800000 */
.L_x_2257:
        /* <DEDUP_REMOVED lines=43> */
.L_x_2256:
[----:B------:R-:W-:Y:S05]  /*94c0*/  BSYNC B1 ;  /* 0x0000000000017941 */ /* 0x000fea0003800000 */
.L_x_2255:
        /* <DEDUP_REMOVED lines=15> */
.L_x_2259:
        /* <DEDUP_REMOVED lines=12> */
.L_x_2262:
[----:B------:R-:W-:Y:S02]  /*9680*/  IMAD.MOV.U32 R118, RZ, RZ, R100 ;  /* 0x000000ffff767224 */ /* 0x000fe400078e0064 */
.L_x_2263:
[----:B------:R-:W-:Y:S05]  /*9690*/  BSYNC B1 ;  /* 0x0000000000017941 */ /* 0x000fea0003800000 */
.L_x_2261:
        /* <DEDUP_REMOVED lines=16> */
.L_x_2267:
[----:B------:R-:W-:Y:S05]  /*97a0*/  BSYNC B2 ;  /* 0x0000000000027941 */ /* 0x000fea0003800000 */
.L_x_2266:
        /* <DEDUP_REMOVED lines=43> */
.L_x_2265:
[----:B------:R-:W-:Y:S05]  /*9a60*/  BSYNC B1 ;  /* 0x0000000000017941 */ /* 0x000fea0003800000 */
.L_x_2264:
[----:B------:R-:W0:Y:S01]  /*9a70*/  I2F.U32 R118, R118 ;  /* 0x0000007600767306 */ /* 0x000e220000201000 */
[----:B------:R-:W-:-:S05]  /*9a80*/  PRMT R99, RZ, 0x7610, R41 ;  /* 0x00007610ff637816 */ /* 0x000fca0000000029 */
[----:B------:R-:W-:Y:S02]  /*9a90*/  FMUL.FTZ R99, R99, c[0x0][0x1e8] ;  /* 0x00007a0063637a20 */ /* 0x000fe40000410000 */
[----:B0-----:R-:W-:Y:S01]  /*9aa0*/  FFMA.FTZ R45, R118, R159, 1.1641532182693481445e-10 ;  /* 0x2f000000762d7423 */ /* 0x001fe2000001009f */
[----:B------:R-:W-:-:S04]  /*9ab0*/  @P0 PRMT R118, RZ, 0x7610, R37 ;  /* 0x00007610ff760816 */ /* 0x000fc80000000025 */
[----:B------:R-:W-:-:S04]  /*9ac0*/  FSETP.GTU.FTZ.AND P2, PT, R45, c[0x0][0x1e4], PT ;  /* 0x000079002d007a0b */ /* 0x000fc80003f5c000 */
[----:B------:R-:W-:Y:S02]  /*9ad0*/  FSEL R136, R99, RZ, !P2 ;  /* 0x000000ff63887208 */ /* 0x000fe40005000000 */
[----:B------:R-:W-:-:S03]  /*9ae0*/  SEL R45, RZ, 0x1, P2 ;  /* 0x00000001ff2d7807 */ /* 0x000fc60001000000 */
[----:B------:R-:W-:-:S04]  /*9af0*/  FADD.FTZ R135, R136, R135 ;  /* 0x0000008788877221 */ /* 0x000fc80000010000 */
[----:B------:R-:W-:Y:S01]  /*9b00*/  @P0 FADD.FTZ R135, R118, R135 ;  /* 0x0000008776870221 */ /* 0x000fe20000010000 */
[----:B------:R-:W-:Y:S02]  /*9b10*/  PRMT R118, R45, 0x7610, R118 ;  /* 0x000076102d767816 */ /* 0x000fe40000000076 */
.L_x_2260:
        /* <DEDUP_REMOVED lines=12> */
.L_x_2269:
[----:B------:R-:W-:Y:S02]  /*9be0*/  IMAD.MOV.U32 R136, RZ, RZ, R100 ;  /* 0x000000ffff887224 */ /* 0x000fe400078e0064 */
.L_x_2270:
[----:B------:R-:W-:Y:S05]  /*9bf0*/  BSYNC B1 ;  /* 0x0000000000017941 */ /* 0x000fea0003800000 */
.L_x_2268:
        /* <DEDUP_REMOVED lines=16> */
.L_x_2274:
[----:B------:R-:W-:Y:S05]  /*9d00*/  BSYNC B2 ;  /* 0x0000000000027941 */ /* 0x000fea0003800000 */
.L_x_2273:
        /* <DEDUP_REMOVED lines=43> */
.L_x_2272:
[----:B------:R-:W-:Y:S05]  /*9fc0*/  BSYNC B1 ;  /* 0x0000000000017941 */ /* 0x000fea0003800000 */
.L_x_2271:
        /* <DEDUP_REMOVED lines=13> */
.L_x_2275:
        /* <DEDUP_REMOVED lines=12> */
.L_x_2278:
[----:B------:R-:W-:Y:S02]  /*a160*/  IMAD.MOV.U32 R117, RZ, RZ, R100 ;  /* 0x000000ffff757224 */ /* 0x000fe400078e0064 */
.L_x_2279:
[----:B------:R-:W-:Y:S05]  /*a170*/  BSYNC B1 ;  /* 0x0000000000017941 */ /* 0x000fea0003800000 */
.L_x_2277:
        /* <DEDUP_REMOVED lines=16> */
.L_x_2283:
[----:B------:R-:W-:Y:S05]  /*a280*/  BSYNC B2 ;  /* 0x0000000000027941 */ /* 0x000fea0003800000 */
.L_x_2282:
        /* <DEDUP_REMOVED lines=43> */
.L_x_2281:
[----:B------:R-:W-:Y:S05]  /*a540*/  BSYNC B1 ;  /* 0x0000000000017941 */ /* 0x000fea0003800000 */
.L_x_2280:
        /* <DEDUP_REMOVED lines=11> */
.L_x_2276:
        /* <DEDUP_REMOVED lines=12> */
.L_x_2285:
[----:B------:R-:W-:Y:S02]  /*a6c0*/  IMAD.MOV.U32 R145, RZ, RZ, R100 ;  /* 0x000000ffff917224 */ /* 0x000fe400078e0064 */
.L_x_2286:
[----:B------:R-:W-:Y:S05]  /*a6d0*/  BSYNC B1 ;  /* 0x0000000000017941 */ /* 0x000fea0003800000 */
.L_x_2284:
        /* <DEDUP_REMOVED lines=16> */
.L_x_2290:
[----:B------:R-:W-:Y:S05]  /*a7e0*/  BSYNC B2 ;  /* 0x0000000000027941 */ /* 0x000fea0003800000 */
.L_x_2289:
        /* <DEDUP_REMOVED lines=43> */
.L_x_2288:
[----:B------:R-:W-:Y:S05]  /*aaa0*/  BSYNC B1 ;  /* 0x0000000000017941 */ /* 0x000fea0003800000 */
.L_x_2287:
        /* <DEDUP_REMOVED lines=13> */
.L_x_2291:
        /* <DEDUP_REMOVED lines=12> */
.L_x_2294:
[----:B------:R-:W-:Y:S02]  /*ac40*/  IMAD.MOV.U32 R46, RZ, RZ, R100 ;  /* 0x000000ffff2e7224 */ /* 0x000fe400078e0064 */
.L_x_2295:
[----:B------:R-:W-:Y:S05]  /*ac50*/  BSYNC B1 ;  /* 0x0000000000017941 */ /* 0x000fea0003800000 */
.L_x_2293:
        /* <DEDUP_REMOVED lines=16> */
.L_x_2299:
[----:B------:R-:W-:Y:S05]  /*ad60*/  BSYNC B2 ;  /* 0x0000000000027941 */ /* 0x000fea0003800000 */
.L_x_2298:
        /* <DEDUP_REMOVED lines=43> */
.L_x_2297:
[----:B------:R-:W-:Y:S05]  /*b020*/  BSYNC B1 ;  /* 0x0000000000017941 */ /* 0x000fea0003800000 */
.L_x_2296:
        /* <DEDUP_REMOVED lines=10> */
.L_x_2292:
        /* <DEDUP_REMOVED lines=12> */
.L_x_2301:
[----:B------:R-:W-:Y:S02]  /*b190*/  IMAD.MOV.U32 R46, RZ, RZ, R100 ;  /* 0x000000ffff2e7224 */ /* 0x000fe400078e0064 */
.L_x_2302:
[----:B------:R-:W-:Y:S05]  /*b1a0*/  BSYNC B1 ;  /* 0x0000000000017941 */ /* 0x000fea0003800000 */
.L_x_2300:
        /* <DEDUP_REMOVED lines=16> */
.L_x_2306:
[----:B------:R-:W-:Y:S05]  /*b2b0*/  BSYNC B2 ;  /* 0x0000000000027941 */ /* 0x000fea0003800000 */
.L_x_2305:
        /* <DEDUP_REMOVED lines=43> */
.L_x_2304:
[----:B------:R-:W-:Y:S05]  /*b570*/  BSYNC B1 ;  /* 0x0000000000017941 */ /* 0x000fea0003800000 */
.L_x_2303:
        /* <DEDUP_REMOVED lines=13> */
.L_x_2307:
        /* <DEDUP_REMOVED lines=12> */
.L_x_2310:
[----:B------:R-:W-:Y:S02]  /*b710*/  IMAD.MOV.U32 R46, RZ, RZ, R100 ;  /* 0x000000ffff2e7224 */ /* 0x000fe400078e0064 */
.L_x_2311:
[----:B------:R-:W-:Y:S05]  /*b720*/  BSYNC B1 ;  /* 0x0000000000017941 */ /* 0x000fea0003800000 */
.L_x_2309:
        /* <DEDUP_REMOVED lines=16> */
.L_x_2315:
[----:B------:R-:W-:Y:S05]  /*b830*/  BSYNC B2 ;  /* 0x0000000000027941 */ /* 0x000fea0003800000 */
.L_x_2314:
        /* <DEDUP_REMOVED lines=43> */
.L_x_2313:
[----:B------:R-:W-:Y:S05]  /*baf0*/  BSYNC B1 ;  /* 0x0000000000017941 */ /* 0x000fea0003800000 */
.L_x_2312:
        /* <DEDUP_REMOVED lines=10> */
.L_x_2308:
        /* <DEDUP_REMOVED lines=12> */
.L_x_2317:
[----:B------:R-:W-:Y:S02]  /*bc60*/  IMAD.MOV.U32 R46, RZ, RZ, R100 ;  /* 0x000000ffff2e7224 */ /* 0x000fe400078e0064 */
.L_x_2318:
[----:B------:R-:W-:Y:S05]  /*bc70*/  BSYNC B1 ;  /* 0x0000000000017941 */ /* 0x000fea0003800000 */
.L_x_2316:
        /* <DEDUP_REMOVED lines=16> */
.L_x_2322:
[----:B------:R-:W-:Y:S05]  /*bd80*/  BSYNC B2 ;  /* 0x0000000000027941 */ /* 0x000fea0003800000 */
.L_x_2321:
        /* <DEDUP_REMOVED lines=43> */
.L_x_2320:
[----:B------:R-:W-:Y:S05]  /*c040*/  BSYNC B1 ;  /* 0x0000000000017941 */ /* 0x000fea0003800000 */
.L_x_2319:
        /* <DEDUP_REMOVED lines=13> */
.L_x_2323:
        /* <DEDUP_REMOVED lines=12> */
.L_x_2326:
[----:B------:R-:W-:Y:S02]  /*c1e0*/  IMAD.MOV.U32 R114, RZ, RZ, R100 ;  /* 0x000000ffff727224 */ /* 0x000fe400078e0064 */
.L_x_2327:
[----:B------:R-:W-:Y:S05]  /*c1f0*/  BSYNC B1 ;  /* 0x0000000000017941 */ /* 0x000fea0003800000 */
.L_x_2325:
        /* <DEDUP_REMOVED lines=16> */
.L_x_2331:
[----:B------:R-:W-:Y:S05]  /*c300*/  BSYNC B2 ;  /* 0x0000000000027941 */ /* 0x000fea0003800000 */
.L_x_2330:
        /* <DEDUP_REMOVED lines=43> */
.L_x_2329:
[----:B------:R-:W-:Y:S05]  /*c5c0*/  BSYNC B1 ;  /* 0x0000000000017941 */ /* 0x000fea0003800000 */
.L_x_2328:
        /* <DEDUP_REMOVED lines=10> */
[----:B------:R-:W-:-:S03]  /*c670*/  @P0 FADD.FTZ R154, R45, R154 ;  /* 0x0000009a2d9a0221 */ /* 0x000fc60000010000 */
.L_x_2324:
[----:B------:R-:W-:Y:S02]  /*c680*/  LEA R160, P0, R158, c[0x0][0x188], 0x4 ;  /* 0x000062009ea07a11 */ /* 0x000fe400078020ff */
[----:B------:R-:W-:Y:S02]  /*c690*/  F2FP.BF16.PACK_AB R47, R154, R146 ;  /* 0x000000929a2f723e */ /* 0x000fe400000010ff */
[----:B------:R-:W-:Y:S02]  /*c6a0*/  LEA.HI.X R161, R158, c[0x0][0x18c], RZ, 0x4, P0 ;  /* 0x000063009ea17a11 */ /* 0x000fe400000f24ff */
[----:B------:R-:W-:Y:S02]  /*c6b0*/  F2FP.BF16.PACK_AB R46, R145, R136 ;  /* 0x00000088912e723e */ /* 0x000fe400000010ff */
[----:B------:R-:W-:Y:S02]  /*c6c0*/  F2FP.BF16.PACK_AB R45, R135, R126 ;  /* 0x0000007e872d723e */ /* 0x000fe400000010ff */
[----:B------:R-:W-:-:S02]  /*c6d0*/  F2FP.BF16.PACK_AB R44, R125, R110 ;  /* 0x0000006e7d2c723e */ /* 0x000fc400000010ff */
[----:B------:R-:W-:Y:S02]  /*c6e0*/  SEL R159, RZ, 0x1000000, P5 ;  /* 0x01000000ff9f7807 */ /* 0x000fe40002800000 */
[C---:B------:R-:W-:Y:S01]  /*c6f0*/  LOP3.LUT P5, RZ, R32.reuse, 0x4, RZ, 0xc0, !PT ;  /* 0x0000000420ff7812 */ /* 0x040fe200078ac0ff */
[----:B------:R0:W-:Y:S01]  /*c700*/  STG.E.128 [R160.64], R44 ;  /* 0x0000002ca0007986 */ /* 0x0001e2000c101d06 */
[----:B------:R-:W-:Y:S02]  /*c710*/  LOP3.LUT P0, RZ, R32, 0x2, RZ, 0xc0, !PT ;  /* 0x0000000220ff7812 */ /* 0x000fe4000780c0ff */
[----:B------:R-:W-:Y:S02]  /*c720*/  SEL R162, RZ, 0x1, P5 ;  /* 0x00000001ffa27807 */ /* 0x000fe40002800000 */
[----:B------:R-:W-:Y:S02]  /*c730*/  SEL R164, RZ, 0x1, P0 ;  /* 0x00000001ffa47807 */ /* 0x000fe40000000000 */
[----:B------:R-:W-:-:S02]  /*c740*/  SEL R165, RZ, 0x1, P2 ;  /* 0x00000001ffa57807 */ /* 0x000fc40001000000 */
[C---:B------:R-:W-:Y:S02]  /*c750*/  LOP3.LUT P6, RZ, R32.reuse, 0x8, RZ, 0xc0, !PT ;  /* 0x0000000820ff7812 */ /* 0x040fe400078cc0ff */
[----:B------:R-:W-:Y:S02]  /*c760*/  LOP3.LUT P1, RZ, R32, 0x10, RZ, 0xc0, !PT ;  /* 0x0000001020ff7812 */ /* 0x000fe4000782c0ff */
[----:B0-----:R-:W-:Y:S01]  /*c770*/  SEL R45, RZ, 0x10000, P4 ;  /* 0x00010000ff2d7807 */ /* 0x001fe20002000000 */
[----:B------:R-:W-:Y:S01]  /*c780*/  IMAD.WIDE.U32 R46, R162, 0x100, RZ ;  /* 0x00000100a22e7825 */ /* 0x000fe200078e00ff */
[----:B------:R-:W-:Y:S02]  /*c790*/  LOP3.LUT P4, RZ, R32, 0x1, RZ, 0xc0, !PT ;  /* 0x0000000120ff7812 */ /* 0x000fe4000788c0ff */
[----:B------:R-:W-:Y:S01]  /*c7a0*/  SEL R44, RZ, 0x100, P3 ;  /* 0x00000100ff2c7807 */ /* 0x000fe20001800000 */
[----:B------:R-:W-:Y:S01]  /*c7b0*/  IMAD.SHL.U32 R162, R158, 0x8, RZ ;  /* 0x000000089ea27824 */ /* 0x000fe200078e00ff */
[----:B------:R-:W-:-:S02]  /*c7c0*/  SEL R163, RZ, 0x1, P4 ;  /* 0x00000001ffa37807 */ /* 0x000fc40002000000 */
[----:B------:R-:W-:Y:S01]  /*c7d0*/  LOP3.LUT R159, R44, R159, R45, 0xfe, !PT ;  /* 0x0000009f2c9f7212 */ /* 0x000fe200078efe2d */
[----:B------:R-:W-:-:S04]  /*c7e0*/  IMAD.WIDE.U32 R44, R164, 0x10000, RZ ;  /* 0x00010000a42c7825 */ /* 0x000fc800078e00ff */
[----:B------:R-:W-:-:S05]  /*c7f0*/  IMAD.WIDE.U32 R160, R163, 0x1000000, RZ ;  /* 0x01000000a3a07825 */ /* 0x000fca00078e00ff */
[----:B------:R-:W-:Y:S02]  /*c800*/  LOP3.LUT R159, R161, R159, R165, 0xfe, !PT ;  /* 0x0000009fa19f7212 */ /* 0x000fe400078efea5 */
[----:B------:R-:W-:Y:S02]  /*c810*/  LOP3.LUT R160, R46, R160, R44, 0xfe, !PT ;  /* 0x000000a02ea07212 */ /* 0x000fe400078efe2c */
[----:B------:R-:W-:Y:S02]  /*c820*/  LOP3.LUT R47, R47, R159, R45, 0xfe, !PT ;  /* 0x0000009f2f2f7212 */ /* 0x000fe400078efe2d */
[----:B------:R-:W-:Y:S02]  /*c830*/  SEL R45, RZ, 0x1, P6 ;  /* 0x00000001ff2d7807 */ /* 0x000fe40003000000 */
[----:B------:R-:W-:Y:S02]  /*c840*/  SHF.L.U64.HI R159, R158, 0x3, RZ ;  /* 0x000000039e9f7819 */ /* 0x000fe400000102ff */
[----:B------:R-:W-:-:S02]  /*c850*/  IADD3 R44, P0, R162, c[0x0][0x190], RZ ;  /* 0x00006400a22c7a10 */ /* 0x000fc40007f1e0ff */
        /* <DEDUP_REMOVED lines=9> */
[----:B------:R-:W-:Y:S02]  /*c8f0*/  LOP3.LUT R44, R114, 0xffff, RZ, 0xc0, !PT ;  /* 0x0000ffff722c7812 */ /* 0x000fe400078ec0ff */
[----:B------:R-:W-:Y:S01]  /*c900*/  IADD3 R162, P0, R162, c[0x0][0x198], RZ ;  /* 0x00006600a2a27a10 */ /* 0x000fe20007f1e0ff */
[----:B------:R-:W-:Y:S01]  /*c910*/  IMAD.WIDE.U32 R46, R46, 0x10000, RZ ;  /* 0x000100002e2e7825 */ /* 0x000fe200078e00ff */
[----:B------:R-:W-:-:S02]  /*c920*/  PRMT R44, R45, 0x4210, R44 ;  /* 0x000042102d2c7816 */ /* 0x000fc4000000002c */
[----:B------:R-:W-:-:S04]  /*c930*/  PRMT R45, R116, 0x7104, RZ ;  /* 0x00007104742d7816 */ /* 0x000fc800000000ff */
[----:B------:R-:W-:-:S04]  /*c940*/  LOP3.LUT R44, R44, 0xff00, R45, 0xf8, !PT ;  /* 0x0000ff002c2c7812 */ /* 0x000fc800078ef82d */
[----:B------:R-:W-:Y:S02]  /*c950*/  LOP3.LUT R163, R44, 0xff, R117, 0xf8, !PT ;  /* 0x000000ff2ca37812 */ /* 0x000fe400078ef875 */
[----:B------:R-:W-:Y:S02]  /*c960*/  LOP3.LUT R44, R120, 0xff, RZ, 0xc0, !PT ;  /* 0x000000ff782c7812 */ /* 0x000fe400078ec0ff */
[----:B------:R-:W-:-:S03]  /*c970*/  LOP3.LUT R163, R47, R163, R161, 0xfe, !PT ;  /* 0x000000a32fa37212 */ /* 0x000fc600078efea1 */
[----:B------:R-:W-:-:S05]  /*c980*/  IMAD.WIDE.U32 R44, R44, 0x100, RZ ;  /* 0x000001002c2c7825 */ /* 0x000fca00078e00ff */
[----:B------:R-:W-:Y:S02]  /*c990*/  LOP3.LUT R46, R44, R160, R46, 0xfe, !PT ;  /* 0x000000a02c2e7212 */ /* 0x000fe400078efe2e */
[----:B------:R-:W-:Y:S02]  /*c9a0*/  LOP3.LUT R45, R163, R45, RZ, 0xfc, !PT ;  /* 0x0000002da32d7212 */ /* 0x000fe400078efcff */
[----:B------:R-:W-:Y:S02]  /*c9b0*/  IADD3.X R163, R159, c[0x0][0x19c], RZ, P0, !PT ;  /* 0x000067009fa37a10 */ /* 0x000fe400007fe4ff */
[----:B------:R-:W-:-:S05]  /*c9c0*/  LOP3.LUT R44, R46, 0xff, R121, 0xf8, !PT ;  /* 0x000000ff2e2c7812 */ /* 0x000fca00078ef879 */
[----:B------:R0:W-:Y:S02]  /*c9d0*/  STG.E.64 [R162.64], R44 ;  /* 0x0000002ca2007986 */ /* 0x0001e4000c101b06 */
.L_x_2332:
[----:B------:R-:W-:Y:S02]  /*c9e0*/  IADD3 R158, R158, 0x80, RZ ;  /* 0x000000809e9e7810 */ /* 0x000fe40007ffe0ff */
.L_x_2203:
[----:B------:R-:W-:Y:S05]  /*c9f0*/  BSYNC B0 ;  /* 0x0000000000007941 */ /* 0x000fea0003800000 */
.L_x_2202:
        /* <DEDUP_REMOVED lines=30> */
.L_x_2336:
[----:B------:R-:W-:Y:S02]  /*cbe0*/  IMAD.MOV.U32 R111, RZ, RZ, R100 ;  /* 0x000000ffff6f7224 */ /* 0x000fe400078e0064 */
.L_x_2337:
[----:B------:R-:W-:Y:S05]  /*cbf0*/  BSYNC B1 ;  /* 0x0000000000017941 */ /* 0x000fea0003800000 */
.L_x_2335:
        /* <DEDUP_REMOVED lines=16> */
.L_x_2341:
[----:B------:R-:W-:Y:S05]  /*cd00*/  BSYNC B2 ;  /* 0x0000000000027941 */ /* 0x000fea0003800000 */
.L_x_2340:
        /* <DEDUP_REMOVED lines=43> */
.L_x_2339:
[----:B------:R-:W-:Y:S05]  /*cfc0*/  BSYNC B1 ;  /* 0x0000000000017941 */ /* 0x000fea0003800000 */
.L_x_2338:
[----:B------:R-:W0:Y:S01]  /*cfd0*/  I2F.U32 R128, R111 ;  /* 0x0000006f00807306 */ /* 0x000e220000201000 */
[----:B------:R-:W-:Y:S01]  /*cfe0*/  IMAD.MOV.U32 R159, RZ, RZ, 0x2f800000 ;  /* 0x2f800000ff9f7424 */ /* 0x000fe200078e00ff */
[----:B------:R-:W-:Y:S02]  /*cff0*/  ISETP.NE.U32.AND P1, PT, RZ, c[0x0][0x178], PT ;  /* 0x00005e00ff007a0c */ /* 0x000fe40003f25070 */
[----:B-----5:R-:W-:Y:S02]  /*d000*/  PRMT R99, RZ, 0x5410, R44 ;  /* 0x00005410ff637816 */ /* 0x020fe4000000002c */
[----:B------:R-:W-:Y:S02]  /*d010*/  ISETP.NE.AND.EX P1, PT, RZ, c[0x0][0x17c], PT, P1 ;  /* 0x00005f00ff007a0c */ /* 0x000fe40003f25310 */
[----:B------:R-:W-:Y:S01]  /*d020*/  LOP3.LUT R32, R32, 0xfffffff7, RZ, 0xc0, !PT ;  /* 0xfffffff720207812 */ /* 0x000fe200078ec0ff */
        /* <DEDUP_REMOVED lines=12> */
.L_x_2342:
        /* <DEDUP_REMOVED lines=12> */
.L_x_2345:
[----:B------:R-:W-:Y:S02]  /*d1b0*/  IMAD.MOV.U32 R121, RZ, RZ, R100 ;  /* 0x000000ffff797224 */ /* 0x000fe400078e0064 */
.L_x_2346:
[----:B------:R-:W-:Y:S05]  /*d1c0*/  BSYNC B1 ;  /* 0x0000000000017941 */ /* 0x000fea0003800000 */
.L_x_2344:
        /* <DEDUP_REMOVED lines=16> */
.L_x_2350:
[----:B------:R-:W-:Y:S05]  /*d2d0*/  BSYNC B2 ;  /* 0x0000000000027941 */ /* 0x000fea0003800000 */
.L_x_2349:
        /* <DEDUP_REMOVED lines=43> */
.L_x_2348:
[----:B------:R-:W-:Y:S05]  /*d590*/  BSYNC B1 ;  /* 0x0000000000017941 */ /* 0x000fea0003800000 */
.L_x_2347:
        /* <DEDUP_REMOVED lines=8> */
[----:B------:R-:W-:Y:S02]  /*d620*/  @P0 PRMT R128, RZ, 0x5410, R36 ;  /* 0x00005410ff800816 */ /* 0x000fe40000000024 */
[----:B------:R-:W-:-:S03]  /*d630*/  PRMT R121, R127, 0x7610, R121 ;  /* 0x000076107f797816 */ /* 0x000fc60000000079 */
[----:B------:R-:W-:Y:S02]  /*d640*/  @P0 FADD.FTZ R111, R128, R111 ;  /* 0x0000006f806f0221 */ /* 0x000fe40000010000 */
.L_x_2343:
        /* <DEDUP_REMOVED lines=12> */
.L_x_2352:
[----:B------:R-:W-:Y:S02]  /*d710*/  IMAD.MOV.U32 R127, RZ, RZ, R100 ;  /* 0x000000ffff7f7224 */ /* 0x000fe400078e0064 */
.L_x_2353:
[----:B------:R-:W-:Y:S05]  /*d720*/  BSYNC B1 ;  /* 0x0000000000017941 */ /* 0x000fea0003800000 */
.L_x_2351:
        /* <DEDUP_REMOVED lines=16> */
.L_x_2357:
[----:B------:R-:W-:Y:S05]  /*d830*/  BSYNC B2 ;  /* 0x0000000000027941 */ /* 0x000fea0003800000 */
.L_x_2356:
        /* <DEDUP_REMOVED lines=43> */
.L_x_2355:
[----:B------:R-:W-:Y:S05]  /*daf0*/  BSYNC B1 ;  /* 0x0000000000017941 */ /* 0x000fea0003800000 */
.L_x_2354:
        /* <DEDUP_REMOVED lines=15> */
.L_x_2358:
        /* <DEDUP_REMOVED lines=12> */
.L_x_2361:
[----:B------:R-:W-:Y:S02]  /*dcb0*/  IMAD.MOV.U32 R44, RZ, RZ, R100 ;  /* 0x000000ffff2c7224 */ /* 0x000fe400078e0064 */
.L_x_2362:
[----:B------:R-:W-:Y:S05]  /*dcc0*/  BSYNC B1 ;  /* 0x0000000000017941 */ /* 0x000fea0003800000 */
.L_x_2360:
        /* <DEDUP_REMOVED lines=16> */
.L_x_2366:
[----:B------:R-:W-:Y:S05]  /*ddd0*/  BSYNC B2 ;  /* 0x0000000000027941 */ /* 0x000fea0003800000 */
.L_x_2365:
        /* <DEDUP_REMOVED lines=43> */
.L_x_2364:
[----:B------:R-:W-:Y:S05]  /*e090*/  BSYNC B1 ;  /* 0x0000000000017941 */ /* 0x000fea0003800000 */
.L_x_2363:
        /* <DEDUP_REMOVED lines=10> */
.L_x_2359:
        /* <DEDUP_REMOVED lines=12> */
.L_x_2368:
[----:B------:R-:W-:Y:S02]  /*e200*/  IMAD.MOV.U32 R44, RZ, RZ, R100 ;  /* 0x000000ffff2c7224 */ /* 0x000fe400078e0064 */
.L_x_2369:
[----:B------:R-:W-:Y:S05]  /*e210*/  BSYNC B1 ;  /* 0x0000000000017941 */ /* 0x000fea0003800000 */
.L_x_2367:
        /* <DEDUP_REMOVED lines=16> */
.L_x_2373:
[----:B------:R-:W-:Y:S05]  /*e320*/  BSYNC B2 ;  /* 0x0000000000027941 */ /* 0x000fea0003800000 */
.L_x_2372:
        /* <DEDUP_REMOVED lines=43> */
.L_x_2371:
[----:B------:R-:W-:Y:S05]  /*e5e0*/  BSYNC B1 ;  /* 0x0000000000017941 */ /* 0x000fea0003800000 */
.L_x_2370:
        /* <DEDUP_REMOVED lines=15> */
.L_x_2374:
        /* <DEDUP_REMOVED lines=12> */
.L_x_2377:
[----:B------:R-:W-:Y:S02]  /*e7a0*/  IMAD.MOV.U32 R44, RZ, RZ, R100 ;  /* 0x000000ffff2c7224 */ /* 0x000fe400078e0064 */
.L_x_2378:
[----:B------:R-:W-:Y:S05]  /*e7b0*/  BSYNC B1 ;  /* 0x0000000000017941 */ /* 0x000fea0003800000 */
.L_x_2376:
        /* <DEDUP_REMOVED lines=16> */
.L_x_2382:
[----:B------:R-:W-:Y:S05]  /*e8c0*/  BSYNC B2 ;  /* 0x0000000000027941 */ /* 0x000fea0003800000 */
.L_x_2381:
        /* <DEDUP_REMOVED lines=43> */
.L_x_2380:
[----:B------:R-:W-:Y:S05]  /*eb80*/  BSYNC B1 ;  /* 0x0000000000017941 */ /* 0x000fea0003800000 */
.L_x_2379:
        /* <DEDUP_REMOVED lines=10> */
.L_x_2375:
        /* <DEDUP_REMOVED lines=12> */
.L_x_2384:
[----:B------:R-:W-:Y:S02]  /*ecf0*/  IMAD.MOV.U32 R44, RZ, RZ, R100 ;  /* 0x000000ffff2c7224 */ /* 0x000fe400078e0064 */
.L_x_2385:
[----:B------:R-:W-:Y:S05]  /*ed00*/  BSYNC B1 ;  /* 0x0000000000017941 */ /* 0x000fea0003800000 */
.L_x_2383:
        /* <DEDUP_REMOVED lines=16> */
.L_x_2389:
[----:B------:R-:W-:Y:S05]  /*ee10*/  BSYNC B2 ;  /* 0x0000000000027941 */ /* 0x000fea0003800000 */
.L_x_2388:
        /* <DEDUP_REMOVED lines=43> */
.L_x_2387:
[----:B------:R-:W-:Y:S05]  /*f0d0*/  BSYNC B1 ;  /* 0x0000000000017941 */ /* 0x000fea0003800000 */
.L_x_2386:
        /* <DEDUP_REMOVED lines=15> */
.L_x_2390:
        /* <DEDUP_REMOVED lines=12> */
.L_x_2393:
[----:B------:R-:W-:Y:S02]  /*f290*/  IMAD.MOV.U32 R118, RZ, RZ, R100 ;  /* 0x000000ffff767224 */ /* 0x000fe400078e0064 */
.L_x_2394:
[----:B------:R-:W-:Y:S05]  /*f2a0*/  BSYNC B1 ;  /* 0x0000000000017941 */ /* 0x000fea0003800000 */
.L_x_2392:
        /* <DEDUP_REMOVED lines=16> */
.L_x_2398:
[----:B------:R-:W-:Y:S05]  /*f3b0*/  BSYNC B2 ;  /* 0x0000000000027941 */ /* 0x000fea0003800000 */
.L_x_2397:
        /* <DEDUP_REMOVED lines=43> */
.L_x_2396:
[----:B------:R-:W-:Y:S05]  /*f670*/  BSYNC B1 ;  /* 0x0000000000017941 */ /* 0x000fea0003800000 */
.L_x_2395:
        /* <DEDUP_REMOVED lines=11> */
.L_x_2391:
        /* <DEDUP_REMOVED lines=12> */
.L_x_2400:
[----:B------:R-:W-:Y:S02]  /*f7f0*/  IMAD.MOV.U32 R138, RZ, RZ, R100 ;  /* 0x000000ffff8a7224 */ /* 0x000fe400078e0064 */
.L_x_2401:
[----:B------:R-:W-:Y:S05]  /*f800*/  BSYNC B1 ;  /* 0x0000000000017941 */ /* 0x000fea0003800000 */
.L_x_2399:
        /* <DEDUP_REMOVED lines=16> */
.L_x_2405:
[----:B------:R-:W-:Y:S05]  /*f910*/  BSYNC B2 ;  /* 0x0000000000027941 */ /* 0x000fea0003800000 */
.L_x_2404:
        /* <DEDUP_REMOVED lines=43> */
.L_x_2403:
[----:B------:R-:W-:Y:S05]  /*fbd0*/  BSYNC B1 ;  /* 0x0000000000017941 */ /* 0x000fea0003800000 */
.L_x_2402:
        /* <DEDUP_REMOVED lines=13> */
.L_x_2406:
        /* <DEDUP_REMOVED lines=12> */
.L_x_2409:
[----:B------:R-:W-:Y:S02]  /*fd70*/  IMAD.MOV.U32 R117, RZ, RZ, R100 ;  /* 0x000000ffff757224 */ /* 0x000fe400078e0064 */
.L_x_2410:
[----:B------:R-:W-:Y:S05]  /*fd80*/  BSYNC B1 ;  /* 0x0000000000017941 */ /* 0x000fea0003800000 */
.L_x_2408:
        /* <DEDUP_REMOVED lines=16> */
.L_x_2414:
[----:B------:R-:W-:Y:S05]  /*fe90*/  BSYNC B2 ;  /* 0x0000000000027941 */ /* 0x000fea0003800000 */
.L_x_2413:
        /* <DEDUP_REMOVED lines=43> */
.L_x_2412:
[----:B------:R-:W-:Y:S05]  /*10150*/  BSYNC B1 ;  /* 0x0000000000017941 */ /* 0x000fea0003800000 */
.L_x_2411:
        /* <DEDUP_REMOVED lines=11> */
.L_x_2407:
        /* <DEDUP_REMOVED lines=12> */
.L_x_2416:
[----:B------:R-:W-:Y:S02]  /*102d0*/  IMAD.MOV.U32 R147, RZ, RZ, R100 ;  /* 0x000000ffff937224 */ /* 0x000fe400078e0064 */
.L_x_2417:
[----:B------:R-:W-:Y:S05]  /*102e0*/  BSYNC B1 ;  /* 0x0000000000017941 */ /* 0x000fea0003800000 */
.L_x_2415:
        /* <DEDUP_REMOVED lines=16> */
.L_x_2421:
[----:B------:R-:W-:Y:S05]  /*103f0*/  BSYNC B2 ;  /* 0x0000000000027941 */ /* 0x000fea0003800000 */
.L_x_2420:
        /* <DEDUP_REMOVED lines=43> */
.L_x_2419:
[----:B------:R-:W-:Y:S05]  /*106b0*/  BSYNC B1 ;  /* 0x0000000000017941 */ /* 0x000fea0003800000 */
.L_x_2418:
        /* <DEDUP_REMOVED lines=13> */
.L_x_2422:
        /* <DEDUP_REMOVED lines=12> */
.L_x_2425:
[----:B------:R-:W-:Y:S02]  /*10850*/  IMAD.MOV.U32 R46, RZ, RZ, R100 ;  /* 0x000000ffff2e7224 */ /* 0x000fe400078e0064 */
.L_x_2426:
[----:B------:R-:W-:Y:S05]  /*10860*/  BSYNC B1 ;  /* 0x0000000000017941 */ /* 0x000fea0003800000 */
.L_x_2424:
        /* <DEDUP_REMOVED lines=16> */
.L_x_2430:
[----:B------:R-:W-:Y:S05]  /*10970*/  BSYNC B2 ;  /* 0x0000000000027941 */ /* 0x000fea0003800000 */
.L_x_2429:
        /* <DEDUP_REMOVED lines=43> */
.L_x_2428:
[----:B------:R-:W-:Y:S05]  /*10c30*/  BSYNC B1 ;  /* 0x0000000000017941 */ /* 0x000fea0003800000 */
.L_x_2427:
        /* <DEDUP_REMOVED lines=10> */
.L_x_2423:
        /* <DEDUP_REMOVED lines=12> */
.L_x_2432:
[----:B------:R-:W-:Y:S02]  /*10da0*/  IMAD.MOV.U32 R46, RZ, RZ, R100 ;  /* 0x000000ffff2e7224 */ /* 0x000fe400078e0064 */
.L_x_2433:
[----:B------:R-:W-:Y:S05]  /*10db0*/  BSYNC B1 ;  /* 0x0000000000017941 */ /* 0x000fea0003800000 */
.L_x_2431:
        /* <DEDUP_REMOVED lines=16> */
.L_x_2437:
[----:B------:R-:W-:Y:S05]  /*10ec0*/  BSYNC B2 ;  /* 0x0000000000027941 */ /* 0x000fea0003800000 */
.L_x_2436:
        /* <DEDUP_REMOVED lines=43> */
.L_x_2435:
[----:B------:R-:W-:Y:S05]  /*11180*/  BSYNC B1 ;  /* 0x0000000000017941 */ /* 0x000fea0003800000 */
.L_x_2434:
        /* <DEDUP_REMOVED lines=13> */
.L_x_2438:
        /* <DEDUP_REMOVED lines=12> */
.L_x_2441:
[----:B------:R-:W-:Y:S02]  /*11320*/  IMAD.MOV.U32 R46, RZ, RZ, R100 ;  /* 0x000000ffff2e7224 */ /* 0x000fe400078e0064 */
.L_x_2442:
[----:B------:R-:W-:Y:S05]  /*11330*/  BSYNC B1 ;  /* 0x0000000000017941 */ /* 0x000fea0003800000 */
.L_x_2440:
        /* <DEDUP_REMOVED lines=16> */
.L_x_2446:
[----:B------:R-:W-:Y:S05]  /*11440*/  BSYNC B2 ;  /* 0x0000000000027941 */ /* 0x000fea0003800000 */
.L_x_2445:
        /* <DEDUP_REMOVED lines=43> */
.L_x_2444:
[----:B------:R-:W-:Y:S05]  /*11700*/  BSYNC B1 ;  /* 0x0000000000017941 */ /* 0x000fea0003800000 */
.L_x_2443:
        /* <DEDUP_REMOVED lines=10> */
.L_x_2439:
        /* <DEDUP_REMOVED lines=12> */
.L_x_2448:
[----:B------:R-:W-:Y:S02]  /*11870*/  IMAD.MOV.U32 R46, RZ, RZ, R100 ;  /* 0x000000ffff2e7224 */ /* 0x000fe400078e0064 */
.L_x_2449:
[----:B------:R-:W-:Y:S05]  /*11880*/  BSYNC B1 ;  /* 0x0000000000017941 */ /* 0x000fea0003800000 */
.L_x_2447:
        /* <DEDUP_REMOVED lines=16> */
.L_x_2453:
[----:B------:R-:W-:Y:S05]  /*11990*/  BSYNC B2 ;  /* 0x0000000000027941 */ /* 0x000fea0003800000 */
.L_x_2452:
        /* <DEDUP_REMOVED lines=43> */
.L_x_2451:
[----:B------:R-:W-:Y:S05]  /*11c50*/  BSYNC B1 ;  /* 0x0000000000017941 */ /* 0x000fea0003800000 */
.L_x_2450:
        /* <DEDUP_REMOVED lines=13> */
.L_x_2454:
        /* <DEDUP_REMOVED lines=12> */
.L_x_2457:
[----:B------:R-:W-:Y:S02]  /*11df0*/  IMAD.MOV.U32 R114, RZ, RZ, R100 ;  /* 0x000000ffff727224 */ /* 0x000fe400078e0064 */
.L_x_2458:
[----:B------:R-:W-:Y:S05]  /*11e00*/  BSYNC B1 ;  /* 0x0000000000017941 */ /* 0x000fea0003800000 */
.L_x_2456:
        /* <DEDUP_REMOVED lines=16> */
.L_x_2462:
[----:B------:R-:W-:Y:S05]  /*11f10*/  BSYNC B2 ;  /* 0x0000000000027941 */ /* 0x000fea0003800000 */
.L_x_2461:
        /* <DEDUP_REMOVED lines=43> */
.L_x_2460:
[----:B------:R-:W-:Y:S05]  /*121d0*/  BSYNC B1 ;  /* 0x0000000000017941 */ /* 0x000fea0003800000 */
.L_x_2459:
        /* <DEDUP_REMOVED lines=11> */
.L_x_2455:
[C---:B------:R-:W-:Y:S02]  /*12290*/  LEA R160, P0, R158.reuse, c[0x0][0x188], 0x4 ;  /* 0x000062009ea07a11 */ /* 0x040fe400078020ff */
        /* <DEDUP_REMOVED lines=53> */
.L_x_2463:
[----:B------:R-:W-:Y:S02]  /*125f0*/  IADD3 R158, R158, 0x80, RZ ;  /* 0x000000809e9e7810 */ /* 0x000fe40007ffe0ff */
.L_x_2334:
[----:B------:R-:W-:Y:S05]  /*12600*/  BSYNC B0 ;  /* 0x0000000000007941 */ /* 0x000fea0003800000 */
.L_x_2333:
        /* <DEDUP_REMOVED lines=30> */
.L_x_2467:
[----:B------:R-:W-:Y:S02]  /*127f0*/  IMAD.MOV.U32 R112, RZ, RZ, R100 ;  /* 0x000000ffff707224 */ /* 0x000fe400078e0064 */
.L_x_2468:
[----:B------:R-:W-:Y:S05]  /*12800*/  BSYNC B1 ;  /* 0x0000000000017941 */ /* 0x000fea0003800000 */
.L_x_2466:
        /* <DEDUP_REMOVED lines=16> */
.L_x_2472:
[----:B------:R-:W-:Y:S05]  /*12910*/  BSYNC B2 ;  /* 0x0000000000027941 */ /* 0x000fea0003800000 */
.L_x_2471:
        /* <DEDUP_REMOVED lines=43> */
.L_x_2470:
[----:B------:R-:W-:Y:S05]  /*12bd0*/  BSYNC B1 ;  /* 0x0000000000017941 */ /* 0x000fea0003800000 */
.L_x_2469:
        /* <DEDUP_REMOVED lines=18> */
.L_x_2473:
        /* <DEDUP_REMOVED lines=12> */
.L_x_2476:
[----:B------:R-:W-:Y:S02]  /*12dc0*/  IMAD.MOV.U32 R121, RZ, RZ, R100 ;  /* 0x000000ffff797224 */ /* 0x000fe400078e0064 */
.L_x_2477:
[----:B------:R-:W-:Y:S05]  /*12dd0*/  BSYNC B1 ;  /* 0x0000000000017941 */ /* 0x000fea0003800000 */
.L_x_2475:
        /* <DEDUP_REMOVED lines=16> */
.L_x_2481:
[----:B------:R-:W-:Y:S05]  /*12ee0*/  BSYNC B2 ;  /* 0x0000000000027941 */ /* 0x000fea0003800000 */
.L_x_2480:
        /* <DEDUP_REMOVED lines=43> */
.L_x_2479:
[----:B------:R-:W-:Y:S05]  /*131a0*/  BSYNC B1 ;  /* 0x0000000000017941 */ /* 0x000fea0003800000 */
.L_x_2478:
        /* <DEDUP_REMOVED lines=11> */
.L_x_2474:
        /* <DEDUP_REMOVED lines=12> */
.L_x_2483:
[----:B------:R-:W-:Y:S02]  /*13320*/  IMAD.MOV.U32 R129, RZ, RZ, R100 ;  /* 0x000000ffff817224 */ /* 0x000fe400078e0064 */
.L_x_2484:
[----:B------:R-:W-:Y:S05]  /*13330*/  BSYNC B1 ;  /* 0x0000000000017941 */ /* 0x000fea0003800000 */
.L_x_2482:
        /* <DEDUP_REMOVED lines=16> */
.L_x_2488:
[----:B------:R-:W-:Y:S05]  /*13440*/  BSYNC B2 ;  /* 0x0000000000027941 */ /* 0x000fea0003800000 */
.L_x_2487:
        /* <DEDUP_REMOVED lines=43> */
.L_x_2486:
[----:B------:R-:W-:Y:S05]  /*13700*/  BSYNC B1 ;  /* 0x0000000000017941 */ /* 0x000fea0003800000 */
.L_x_2485:
        /* <DEDUP_REMOVED lines=15> */
.L_x_2489:
        /* <DEDUP_REMOVED lines=12> */
.L_x_2492:
[----:B------:R-:W-:Y:S02]  /*138c0*/  IMAD.MOV.U32 R44, RZ, RZ, R100 ;  /* 0x000000ffff2c7224 */ /* 0x000fe400078e0064 */
.L_x_2493:
[----:B------:R-:W-:Y:S05]  /*138d0*/  BSYNC B1 ;  /* 0x0000000000017941 */ /* 0x000fea0003800000 */
.L_x_2491:
        /* <DEDUP_REMOVED lines=16> */
.L_x_2497:
[----:B------:R-:W-:Y:S05]  /*139e0*/  BSYNC B2 ;  /* 0x0000000000027941 */ /* 0x000fea0003800000 */
.L_x_2496:
        /* <DEDUP_REMOVED lines=43> */
.L_x_2495:
[----:B------:R-:W-:Y:S05]  /*13ca0*/  BSYNC B1 ;  /* 0x0000000000017941 */ /* 0x000fea0003800000 */
.L_x_2494:
        /* <DEDUP_REMOVED lines=10> */
.L_x_2490:
        /* <DEDUP_REMOVED lines=12> */
.L_x_2499:
[----:B------:R-:W-:Y:S02]  /*13e10*/  IMAD.MOV.U32 R44, RZ, RZ, R100 ;  /* 0x000000ffff2c7224 */ /* 0x000fe400078e0064 */
.L_x_2500:
[----:B------:R-:W-:Y:S05]  /*13e20*/  BSYNC B1 ;  /* 0x0000000000017941 */ /* 0x000fea0003800000 */
.L_x_2498:
        /* <DEDUP_REMOVED lines=16> */
.L_x_2504:
[----:B------:R-:W-:Y:S05]  /*13f30*/  BSYNC B2 ;  /* 0x0000000000027941 */ /* 0x000fea0003800000 */
.L_x_2503:
        /* <DEDUP_REMOVED lines=43> */
.L_x_2502:
[----:B------:R-:W-:Y:S05]  /*141f0*/  BSYNC B1 ;  /* 0x0000000000017941 */ /* 0x000fea0003800000 */
.L_x_2501:
        /* <DEDUP_REMOVED lines=15> */
.L_x_2505:
        /* <DEDUP_REMOVED lines=12> */
.L_x_2508:
[----:B------:R-:W-:Y:S02]  /*143b0*/  IMAD.MOV.U32 R44, RZ, RZ, R100 ;  /* 0x000000ffff2c7224 */ /* 0x000fe400078e0064 */
.L_x_2509:
[----:B------:R-:W-:Y:S05]  /*143c0*/  BSYNC B1 ;  /* 0x0000000000017941 */ /* 0x000fea0003800000 */
.L_x_2507:
        /* <DEDUP_REMOVED lines=16> */
.L_x_2513:
[----:B------:R-:W-:Y:S05]  /*144d0*/  BSYNC B2 ;  /* 0x0000000000027941 */ /* 0x000fea0003800000 */
.L_x_2512:
        /* <DEDUP_REMOVED lines=43> */
.L_x_2511:
[----:B------:R-:W-:Y:S05]  /*14790*/  BSYNC B1 ;  /* 0x0000000000017941 */ /* 0x000fea0003800000 */
.L_x_2510:
        /* <DEDUP_REMOVED lines=10> */
.L_x_2506:
        /* <DEDUP_REMOVED lines=12> */
.L_x_2515:
[----:B------:R-:W-:Y:S02]  /*14900*/  IMAD.MOV.U32 R44, RZ, RZ, R100 ;  /* 0x000000ffff2c7224 */ /* 0x000fe400078e0064 */
.L_x_2516:
[----:B------:R-:W-:Y:S05]  /*14910*/  BSYNC B1 ;  /* 0x0000000000017941 */ /* 0x000fea0003800000 */
.L_x_2514:
        /* <DEDUP_REMOVED lines=16> */
.L_x_2520:
[----:B------:R-:W-:Y:S05]  /*14a20*/  BSYNC B2 ;  /* 0x0000000000027941 */ /* 0x000fea0003800000 */
.L_x_2519:
        /* <DEDUP_REMOVED lines=43> */
.L_x_2518:
[----:B------:R-:W-:Y:S05]  /*14ce0*/  BSYNC B1 ;  /* 0x0000000000017941 */ /* 0x000fea0003800000 */
.L_x_2517:
        /* <DEDUP_REMOVED lines=15> */
.L_x_2521:
        /* <DEDUP_REMOVED lines=12> */
.L_x_2524:
[----:B------:R-:W-:Y:S02]  /*14ea0*/  IMAD.MOV.U32 R118, RZ, RZ, R100 ;  /* 0x000000ffff767224 */ /* 0x000fe400078e0064 */
.L_x_2525:
[----:B------:R-:W-:Y:S05]  /*14eb0*/  BSYNC B1 ;  /* 0x0000000000017941 */ /* 0x000fea0003800000 */
.L_x_2523:
        /* <DEDUP_REMOVED lines=16> */
.L_x_2529:
[----:B------:R-:W-:Y:S05]  /*14fc0*/  BSYNC B2 ;  /* 0x0000000000027941 */ /* 0x000fea0003800000 */
.L_x_2528:
        /* <DEDUP_REMOVED lines=43> */
.L_x_2527:
[----:B------:R-:W-:Y:S05]  /*15280*/  BSYNC B1 ;  /* 0x0000000000017941 */ /* 0x000fea0003800000 */
.L_x_2526:
        /* <DEDUP_REMOVED lines=11> */
.L_x_2522:
        /* <DEDUP_REMOVED lines=12> */
.L_x_2531:
[----:B------:R-:W-:Y:S02]  /*15400*/  IMAD.MOV.U32 R140, RZ, RZ, R100 ;  /* 0x000000ffff8c7224 */ /* 0x000fe400078e0064 */
.L_x_2532:
[----:B------:R-:W-:Y:S05]  /*15410*/  BSYNC B1 ;  /* 0x0000000000017941 */ /* 0x000fea0003800000 */
.L_x_2530:
        /* <DEDUP_REMOVED lines=16> */
.L_x_2536:
[----:B------:R-:W-:Y:S05]  /*15520*/  BSYNC B2 ;  /* 0x0000000000027941 */ /* 0x000fea0003800000 */
.L_x_2535:
        /* <DEDUP_REMOVED lines=43> */
.L_x_2534:
[----:B------:R-:W-:Y:S05]  /*157e0*/  BSYNC B1 ;  /* 0x0000000000017941 */ /* 0x000fea0003800000 */
.L_x_2533:
        /* <DEDUP_REMOVED lines=13> */
.L_x_2537:
        /* <DEDUP_REMOVED lines=12> */
.L_x_2540:
[----:B------:R-:W-:Y:S02]  /*15980*/  IMAD.MOV.U32 R117, RZ, RZ, R100 ;  /* 0x000000ffff757224 */ /* 0x000fe400078e0064 */
.L_x_2541:
[----:B------:R-:W-:Y:S05]  /*15990*/  BSYNC B1 ;  /* 0x0000000000017941 */ /* 0x000fea0003800000 */
.L_x_2539:
        /* <DEDUP_REMOVED lines=16> */
.L_x_2545:
[----:B------:R-:W-:Y:S05]  /*15aa0*/  BSYNC B2 ;  /* 0x0000000000027941 */ /* 0x000fea0003800000 */
.L_x_2544:
        /* <DEDUP_REMOVED lines=43> */
.L_x_2543:
[----:B------:R-:W-:Y:S05]  /*15d60*/  BSYNC B1 ;  /* 0x0000000000017941 */ /* 0x000fea0003800000 */
.L_x_2542:
        /* <DEDUP_REMOVED lines=11> */
.L_x_2538:
        /* <DEDUP_REMOVED lines=12> */
.L_x_2547:
[----:B------:R-:W-:Y:S02]  /*15ee0*/  IMAD.MOV.U32 R149, RZ, RZ, R100 ;  /* 0x000000ffff957224 */ /* 0x000fe400078e0064 */
.L_x_2548:
[----:B------:R-:W-:Y:S05]  /*15ef0*/  BSYNC B1 ;  /* 0x0000000000017941 */ /* 0x000fea0003800000 */
.L_x_2546:
        /* <DEDUP_REMOVED lines=16> */
.L_x_2552:
[----:B------:R-:W-:Y:S05]  /*16000*/  BSYNC B2 ;  /* 0x0000000000027941 */ /* 0x000fea0003800000 */
.L_x_2551:
        /* <DEDUP_REMOVED lines=43> */
.L_x_2550:
[----:B------:R-:W-:Y:S05]  /*162c0*/  BSYNC B1 ;  /* 0x0000000000017941 */ /* 0x000fea0003800000 */
.L_x_2549:
        /* <DEDUP_REMOVED lines=13> */
.L_x_2553:
        /* <DEDUP_REMOVED lines=12> */
.L_x_2556:
[----:B------:R-:W-:Y:S02]  /*16460*/  IMAD.MOV.U32 R46, RZ, RZ, R100 ;  /* 0x000000ffff2e7224 */ /* 0x000fe400078e0064 */
.L_x_2557:
[----:B------:R-:W-:Y:S05]  /*16470*/  BSYNC B1 ;  /* 0x0000000000017941 */ /* 0x000fea0003800000 */
.L_x_2555:
        /* <DEDUP_REMOVED lines=16> */
.L_x_2561:
[----:B------:R-:W-:Y:S05]  /*16580*/  BSYNC B2 ;  /* 0x0000000000027941 */ /* 0x000fea0003800000 */
.L_x_2560:
        /* <DEDUP_REMOVED lines=43> */
.L_x_2559:
[----:B------:R-:W-:Y:S05]  /*16840*/  BSYNC B1 ;  /* 0x0000000000017941 */ /* 0x000fea0003800000 */
.L_x_2558:
        /* <DEDUP_REMOVED lines=10> */
.L_x_2554:
        /* <DEDUP_REMOVED lines=12> */
.L_x_2563:
[----:B------:R-:W-:Y:S02]  /*169b0*/  IMAD.MOV.U32 R46, RZ, RZ, R100 ;  /* 0x000000ffff2e7224 */ /* 0x000fe400078e0064 */
.L_x_2564:
[----:B------:R-:W-:Y:S05]  /*169c0*/  BSYNC B1 ;  /* 0x0000000000017941 */ /* 0x000fea0003800000 */
.L_x_2562:
        /* <DEDUP_REMOVED lines=16> */
.L_x_2568:
[----:B------:R-:W-:Y:S05]  /*16ad0*/  BSYNC B2 ;  /* 0x0000000000027941 */ /* 0x000fea0003800000 */
.L_x_2567:
        /* <DEDUP_REMOVED lines=43> */
.L_x_2566:
[----:B------:R-:W-:Y:S05]  /*16d90*/  BSYNC B1 ;  /* 0x0000000000017941 */ /* 0x000fea0003800000 */
.L_x_2565:
        /* <DEDUP_REMOVED lines=13> */
.L_x_2569:
        /* <DEDUP_REMOVED lines=12> */
.L_x_2572:
[----:B------:R-:W-:Y:S02]  /*16f30*/  IMAD.MOV.U32 R46, RZ, RZ, R100 ;  /* 0x000000ffff2e7224 */ /* 0x000fe400078e0064 */
.L_x_2573:
[----:B------:R-:W-:Y:S05]  /*16f40*/  BSYNC B1 ;  /* 0x0000000000017941 */ /* 0x000fea0003800000 */
.L_x_2571:
        /* <DEDUP_REMOVED lines=16> */
.L_x_2577:
[----:B------:R-:W-:Y:S05]  /*17050*/  BSYNC B2 ;  /* 0x0000000000027941 */ /* 0x000fea0003800000 */
.L_x_2576:
        /* <DEDUP_REMOVED lines=43> */
.L_x_2575:
[----:B------:R-:W-:Y:S05]  /*17310*/  BSYNC B1 ;  /* 0x0000000000017941 */ /* 0x000fea0003800000 */
.L_x_2574:
        /* <DEDUP_REMOVED lines=10> */
.L_x_2570:
        /* <DEDUP_REMOVED lines=12> */
.L_x_2579:
[----:B------:R-:W-:Y:S02]  /*17480*/  IMAD.MOV.U32 R46, RZ, RZ, R100 ;  /* 0x000000ffff2e7224 */ /* 0x000fe400078e0064 */
.L_x_2580:
[----:B------:R-:W-:Y:S05]  /*17490*/  BSYNC B1 ;  /* 0x0000000000017941 */ /* 0x000fea0003800000 */
.L_x_2578:
        /* <DEDUP_REMOVED lines=16> */
.L_x_2584:
[----:B------:R-:W-:Y:S05]  /*175a0*/  BSYNC B2 ;  /* 0x0000000000027941 */ /* 0x000fea0003800000 */
.L_x_2583:
        /* <DEDUP_REMOVED lines=43> */
.L_x_2582:
[----:B------:R-:W-:Y:S05]  /*17860*/  BSYNC B1 ;  /* 0x0000000000017941 */ /* 0x000fea0003800000 */
.L_x_2581:
        /* <DEDUP_REMOVED lines=13> */
.L_x_2585:
        /* <DEDUP_REMOVED lines=12> */
.L_x_2588:
[----:B------:R-:W-:Y:S02]  /*17a00*/  IMAD.MOV.U32 R114, RZ, RZ, R100 ;  /* 0x000000ffff727224 */ /* 0x000fe400078e0064 */
.L_x_2589:
[----:B------:R-:W-:Y:S05]  /*17a10*/  BSYNC B1 ;  /* 0x0000000000017941 */ /* 0x000fea0003800000 */
.L_x_2587:
        /* <DEDUP_REMOVED lines=16> */
.L_x_2593:
[----:B------:R-:W-:Y:S05]  /*17b20*/  BSYNC B2 ;  /* 0x0000000000027941 */ /* 0x000fea0003800000 */
.L_x_2592:
        /* <DEDUP_REMOVED lines=43> */
.L_x_2591:
[----:B------:R-:W-:Y:S05]  /*17de0*/  BSYNC B1 ;  /* 0x0000000000017941 */ /* 0x000fea0003800000 */
.L_x_2590:
        /* <DEDUP_REMOVED lines=11> */
.L_x_2586:
        /* <DEDUP_REMOVED lines=54> */
.L_x_2594:
[----:B------:R-:W-:Y:S02]  /*18200*/  IADD3 R158, R158, 0x80, RZ ;  /* 0x000000809e9e7810 */ /* 0x000fe40007ffe0ff */
.L_x_2465:
[----:B------:R-:W-:Y:S05]  /*18210*/  BSYNC B0 ;  /* 0x0000000000007941 */ /* 0x000fea0003800000 */
.L_x_2464:
        /* <DEDUP_REMOVED lines=30> */
.L_x_2598:
[----:B------:R-:W-:Y:S02]  /*18400*/  IMAD.MOV.U32 R113, RZ, RZ, R100 ;  /* 0x000000ffff717224 */ /* 0x000fe400078e0064 */
.L_x_2599:
[----:B------:R-:W-:Y:S05]  /*18410*/  BSYNC B1 ;  /* 0x0000000000017941 */ /* 0x000fea0003800000 */
.L_x_2597:
        /* <DEDUP_REMOVED lines=16> */
.L_x_2603:
[----:B------:R-:W-:Y:S05]  /*18520*/  BSYNC B2 ;  /* 0x0000000000027941 */ /* 0x000fea0003800000 */
.L_x_2602:
        /* <DEDUP_REMOVED lines=43> */
.L_x_2601:
[----:B------:R-:W-:Y:S05]  /*187e0*/  BSYNC B1 ;  /* 0x0000000000017941 */ /* 0x000fea0003800000 */
.L_x_2600:
        /* <DEDUP_REMOVED lines=18> */
.L_x_2604:
        /* <DEDUP_REMOVED lines=12> */
.L_x_2607:
[----:B------:R-:W-:Y:S02]  /*189d0*/  IMAD.MOV.U32 R121, RZ, RZ, R100 ;  /* 0x000000ffff797224 */ /* 0x000fe400078e0064 */
.L_x_2608:
[----:B------:R-:W-:Y:S05]  /*189e0*/  BSYNC B1 ;  /* 0x0000000000017941 */ /* 0x000fea0003800000 */
.L_x_2606:
        /* <DEDUP_REMOVED lines=16> */
.L_x_2612:
[----:B------:R-:W-:Y:S05]  /*18af0*/  BSYNC B2 ;  /* 0x0000000000027941 */ /* 0x000fea0003800000 */
.L_x_2611:
        /* <DEDUP_REMOVED lines=43> */
.L_x_2610:
[----:B------:R-:W-:Y:S05]  /*18db0*/  BSYNC B1 ;  /* 0x0000000000017941 */ /* 0x000fea0003800000 */
.L_x_2609:
        /* <DEDUP_REMOVED lines=11> */
.L_x_2605:
        /* <DEDUP_REMOVED lines=12> */
.L_x_2614:
[----:B------:R-:W-:Y:S02]  /*18f30*/  IMAD.MOV.U32 R131, RZ, RZ, R100 ;  /* 0x000000ffff837224 */ /* 0x000fe400078e0064 */
.L_x_2615:
[----:B------:R-:W-:Y:S05]  /*18f40*/  BSYNC B1 ;  /* 0x0000000000017941 */ /* 0x000fea0003800000 */
.L_x_2613:
        /* <DEDUP_REMOVED lines=16> */
.L_x_2619:
[----:B------:R-:W-:Y:S05]  /*19050*/  BSYNC B2 ;  /* 0x0000000000027941 */ /* 0x000fea0003800000 */
.L_x_2618:
        /* <DEDUP_REMOVED lines=43> */
.L_x_2617:
[----:B------:R-:W-:Y:S05]  /*19310*/  BSYNC B1 ;  /* 0x0000000000017941 */ /* 0x000fea0003800000 */
.L_x_2616:
        /* <DEDUP_REMOVED lines=15> */
.L_x_2620:
        /* <DEDUP_REMOVED lines=12> */
.L_x_2623:
[----:B------:R-:W-:Y:S02]  /*194d0*/  IMAD.MOV.U32 R44, RZ, RZ, R100 ;  /* 0x000000ffff2c7224 */ /* 0x000fe400078e0064 */
.L_x_2624:
[----:B------:R-:W-:Y:S05]  /*194e0*/  BSYNC B1 ;  /* 0x0000000000017941 */ /* 0x000fea0003800000 */
.L_x_2622:
        /* <DEDUP_REMOVED lines=16> */
.L_x_2628:
[----:B------:R-:W-:Y:S05]  /*195f0*/  BSYNC B2 ;  /* 0x0000000000027941 */ /* 0x000fea0003800000 */
.L_x_2627:
        /* <DEDUP_REMOVED lines=43> */
.L_x_2626:
[----:B------:R-:W-:Y:S05]  /*198b0*/  BSYNC B1 ;  /* 0x0000000000017941 */ /* 0x000fea0003800000 */
.L_x_2625:
        /* <DEDUP_REMOVED lines=10> */
.L_x_2621:
        /* <DEDUP_REMOVED lines=12> */
.L_x_2630:
[----:B------:R-:W-:Y:S02]  /*19a20*/  IMAD.MOV.U32 R44, RZ, RZ, R100 ;  /* 0x000000ffff2c7224 */ /* 0x000fe400078e0064 */
.L_x_2631:
[----:B------:R-:W-:Y:S05]  /*19a30*/  BSYNC B1 ;  /* 0x0000000000017941 */ /* 0x000fea0003800000 */
.L_x_2629:
        /* <DEDUP_REMOVED lines=16> */
.L_x_2635:
[----:B------:R-:W-:Y:S05]  /*19b40*/  BSYNC B2 ;  /* 0x0000000000027941 */ /* 0x000fea0003800000 */
.L_x_2634:
        /* <DEDUP_REMOVED lines=43> */
.L_x_2633:
[----:B------:R-:W-:Y:S05]  /*19e00*/  BSYNC B1 ;  /* 0x0000000000017941 */ /* 0x000fea0003800000 */
.L_x_2632:
        /* <DEDUP_REMOVED lines=15> */
.L_x_2636:
        /* <DEDUP_REMOVED lines=12> */
.L_x_2639:
[----:B------:R-:W-:Y:S02]  /*19fc0*/  IMAD.MOV.U32 R44, RZ, RZ, R100 ;  /* 0x000000ffff2c7224 */ /* 0x000fe400078e0064 */
.L_x_2640:
[----:B------:R-:W-:Y:S05]  /*19fd0*/  BSYNC B1 ;  /* 0x0000000000017941 */ /* 0x000fea0003800000 */
.L_x_2638:
        /* <DEDUP_REMOVED lines=16> */
.L_x_2644:
[----:B------:R-:W-:Y:S05]  /*1a0e0*/  BSYNC B2 ;  /* 0x0000000000027941 */ /* 0x000fea0003800000 */
.L_x_2643:
        /* <DEDUP_REMOVED lines=43> */
.L_x_2642:
[----:B------:R-:W-:Y:S05]  /*1a3a0*/  BSYNC B1 ;  /* 0x0000000000017941 */ /* 0x000fea0003800000 */
.L_x_2641:
        /* <DEDUP_REMOVED lines=10> */
.L_x_2637:
        /* <DEDUP_REMOVED lines=12> */
.L_x_2646:
[----:B------:R-:W-:Y:S02]  /*1a510*/  IMAD.MOV.U32 R44, RZ, RZ, R100 ;  /* 0x000000ffff2c7224 */ /* 0x000fe400078e0064 */
.L_x_2647:
[----:B------:R-:W-:Y:S05]  /*1a520*/  BSYNC B1 ;  /* 0x0000000000017941 */ /* 0x000fea0003800000 */
.L_x_2645:
        /* <DEDUP_REMOVED lines=16> */
.L_x_2651:
[----:B------:R-:W-:Y:S05]  /*1a630*/  BSYNC B2 ;  /* 0x0000000000027941 */ /* 0x000fea0003800000 */
.L_x_2650:
        /* <DEDUP_REMOVED lines=43> */
.L_x_2649:
[----:B------:R-:W-:Y:S05]  /*1a8f0*/  BSYNC B1 ;  /* 0x0000000000017941 */ /* 0x000fea0003800000 */
.L_x_2648:
        /* <DEDUP_REMOVED lines=15> */
.L_x_2652:
        /* <DEDUP_REMOVED lines=12> */
.L_x_2655:
[----:B------:R-:W-:Y:S02]  /*1aab0*/  IMAD.MOV.U32 R118, RZ, RZ, R100 ;  /* 0x000000ffff767224 */ /* 0x000fe400078e0064 */
.L_x_2656:
[----:B------:R-:W-:Y:S05]  /*1aac0*/  BSYNC B1 ;  /* 0x0000000000017941 */ /* 0x000fea0003800000 */
.L_x_2654:
        /* <DEDUP_REMOVED lines=16> */
.L_x_2660:
[----:B------:R-:W-:Y:S05]  /*1abd0*/  BSYNC B2 ;  /* 0x0000000000027941 */ /* 0x000fea0003800000 */
.L_x_2659:
        /* <DEDUP_REMOVED lines=43> */
.L_x_2658:
[----:B------:R-:W-:Y:S05]  /*1ae90*/  BSYNC B1 ;  /* 0x0000000000017941 */ /* 0x000fea0003800000 */
.L_x_2657:
        /* <DEDUP_REMOVED lines=11> */
.L_x_2653:
        /* <DEDUP_REMOVED lines=12> */
.L_x_2662:
[----:B------:R-:W-:Y:S02]  /*1b010*/  IMAD.MOV.U32 R142, RZ, RZ, R100 ;  /* 0x000000ffff8e7224 */ /* 0x000fe400078e0064 */
.L_x_2663:
[----:B------:R-:W-:Y:S05]  /*1b020*/  BSYNC B1 ;  /* 0x0000000000017941 */ /* 0x000fea0003800000 */
.L_x_2661:
        /* <DEDUP_REMOVED lines=16> */
.L_x_2667:
[----:B------:R-:W-:Y:S05]  /*1b130*/  BSYNC B2 ;  /* 0x0000000000027941 */ /* 0x000fea0003800000 */
.L_x_2666:
        /* <DEDUP_REMOVED lines=43> */
.L_x_2665:
[----:B------:R-:W-:Y:S05]  /*1b3f0*/  BSYNC B1 ;  /* 0x0000000000017941 */ /* 0x000fea0003800000 */
.L_x_2664:
        /* <DEDUP_REMOVED lines=13> */
.L_x_2668:
        /* <DEDUP_REMOVED lines=12> */
.L_x_2671:
[----:B------:R-:W-:Y:S02]  /*1b590*/  IMAD.MOV.U32 R117, RZ, RZ, R100 ;  /* 0x000000ffff757224 */ /* 0x000fe400078e0064 */
.L_x_2672:
[----:B------:R-:W-:Y:S05]  /*1b5a0*/  BSYNC B1 ;  /* 0x0000000000017941 */ /* 0x000fea0003800000 */
.L_x_2670:
        /* <DEDUP_REMOVED lines=16> */
.L_x_2676:
[----:B------:R-:W-:Y:S05]  /*1b6b0*/  BSYNC B2 ;  /* 0x0000000000027941 */ /* 0x000fea0003800000 */
.L_x_2675:
        /* <DEDUP_REMOVED lines=43> */
.L_x_2674:
[----:B------:R-:W-:Y:S05]  /*1b970*/  BSYNC B1 ;  /* 0x0000000000017941 */ /* 0x000fea0003800000 */
.L_x_2673:
        /* <DEDUP_REMOVED lines=11> */
.L_x_2669:
        /* <DEDUP_REMOVED lines=12> */
.L_x_2678:
[----:B------:R-:W-:Y:S02]  /*1baf0*/  IMAD.MOV.U32 R151, RZ, RZ, R100 ;  /* 0x000000ffff977224 */ /* 0x000fe400078e0064 */
.L_x_2679:
[----:B------:R-:W-:Y:S05]  /*1bb00*/  BSYNC B1 ;  /* 0x0000000000017941 */ /* 0x000fea0003800000 */
.L_x_2677:
        /* <DEDUP_REMOVED lines=16> */
.L_x_2683:
[----:B------:R-:W-:Y:S05]  /*1bc10*/  BSYNC B2 ;  /* 0x0000000000027941 */ /* 0x000fea0003800000 */
.L_x_2682:
        /* <DEDUP_REMOVED lines=43> */
.L_x_2681:
[----:B------:R-:W-:Y:S05]  /*1bed0*/  BSYNC B1 ;  /* 0x0000000000017941 */ /* 0x000fea0003800000 */
.L_x_2680:
        /* <DEDUP_REMOVED lines=13> */
.L_x_2684:
        /* <DEDUP_REMOVED lines=12> */
.L_x_2687:
[----:B------:R-:W-:Y:S02]  /*1c070*/  IMAD.MOV.U32 R46, RZ, RZ, R100 ;  /* 0x000000ffff2e7224 */ /* 0x000fe400078e0064 */
.L_x_2688:
[----:B------:R-:W-:Y:S05]  /*1c080*/  BSYNC B1 ;  /* 0x0000000000017941 */ /* 0x000fea0003800000 */
.L_x_2686:
        /* <DEDUP_REMOVED lines=16> */
.L_x_2692:
[----:B------:R-:W-:Y:S05]  /*1c190*/  BSYNC B2 ;  /* 0x0000000000027941 */ /* 0x000fea0003800000 */
.L_x_2691:
        /* <DEDUP_REMOVED lines=43> */
.L_x_2690:
[----:B------:R-:W-:Y:S05]  /*1c450*/  BSYNC B1 ;  /* 0x0000000000017941 */ /* 0x000fea0003800000 */
.L_x_2689:
        /* <DEDUP_REMOVED lines=10> */
.L_x_2685:
        /* <DEDUP_REMOVED lines=12> */
.L_x_2694:
[----:B------:R-:W-:Y:S02]  /*1c5c0*/  IMAD.MOV.U32 R46, RZ, RZ, R100 ;  /* 0x000000ffff2e7224 */ /* 0x000fe400078e0064 */
.L_x_2695:
[----:B------:R-:W-:Y:S05]  /*1c5d0*/  BSYNC B1 ;  /* 0x0000000000017941 */ /* 0x000fea0003800000 */
.L_x_2693:
        /* <DEDUP_REMOVED lines=16> */
.L_x_2699:
[----:B------:R-:W-:Y:S05]  /*1c6e0*/  BSYNC B2 ;  /* 0x0000000000027941 */ /* 0x000fea0003800000 */
.L_x_2698:
        /* <DEDUP_REMOVED lines=43> */
.L_x_2697:
[----:B------:R-:W-:Y:S05]  /*1c9a0*/  BSYNC B1 ;  /* 0x0000000000017941 */ /* 0x000fea0003800000 */
.L_x_2696:
        /* <DEDUP_REMOVED lines=13> */
.L_x_2700:
        /* <DEDUP_REMOVED lines=12> */
.L_x_2703:
[----:B------:R-:W-:Y:S02]  /*1cb40*/  IMAD.MOV.U32 R46, RZ, RZ, R100 ;  /* 0x000000ffff2e7224 */ /* 0x000fe400078e0064 */
.L_x_2704:
[----:B------:R-:W-:Y:S05]  /*1cb50*/  BSYNC B1 ;  /* 0x0000000000017941 */ /* 0x000fea0003800000 */
.L_x_2702:
        /* <DEDUP_REMOVED lines=16> */
.L_x_2708:
[----:B------:R-:W-:Y:S05]  /*1cc60*/  BSYNC B2 ;  /* 0x0000000000027941 */ /* 0x000fea0003800000 */
.L_x_2707:
        /* <DEDUP_REMOVED lines=43> */
.L_x_2706:
[----:B------:R-:W-:Y:S05]  /*1cf20*/  BSYNC B1 ;  /* 0x0000000000017941 */ /* 0x000fea0003800000 */
.L_x_2705:
        /* <DEDUP_REMOVED lines=10> */
.L_x_2701:
        /* <DEDUP_REMOVED lines=12> */
.L_x_2710:
[----:B------:R-:W-:Y:S02]  /*1d090*/  IMAD.MOV.U32 R46, RZ, RZ, R100 ;  /* 0x000000ffff2e7224 */ /* 0x000fe400078e0064 */
.L_x_2711:
[----:B------:R-:W-:Y:S05]  /*1d0a0*/  BSYNC B1 ;  /* 0x0000000000017941 */ /* 0x000fea0003800000 */
.L_x_2709:
        /* <DEDUP_REMOVED lines=16> */
.L_x_2715:
[----:B------:R-:W-:Y:S05]  /*1d1b0*/  BSYNC B2 ;  /* 0x0000000000027941 */ /* 0x000fea0003800000 */
.L_x_2714:
        /* <DEDUP_REMOVED lines=43> */
.L_x_2713:
[----:B------:R-:W-:Y:S05]  /*1d470*/  BSYNC B1 ;  /* 0x0000000000017941 */ /* 0x000fea0003800000 */
.L_x_2712:
        /* <DEDUP_REMOVED lines=13> */
.L_x_2716:
        /* <DEDUP_REMOVED lines=12> */
.L_x_2719:
[----:B------:R-:W-:Y:S02]  /*1d610*/  IMAD.MOV.U32 R114, RZ, RZ, R100 ;  /* 0x000000ffff727224 */ /* 0x000fe400078e0064 */
.L_x_2720:
[----:B------:R-:W-:Y:S05]  /*1d620*/  BSYNC B1 ;  /* 0x0000000000017941 */ /* 0x000fea0003800000 */
.L_x_2718:
        /* <DEDUP_REMOVED lines=16> */
.L_x_2724:
[----:B------:R-:W-:Y:S05]  /*1d730*/  BSYNC B2 ;  /* 0x0000000000027941 */ /* 0x000fea0003800000 */
.L_x_2723:
        /* <DEDUP_REMOVED lines=43> */
.L_x_2722:
[----:B------:R-:W-:Y:S05]  /*1d9f0*/  BSYNC B1 ;  /* 0x0000000000017941 */ /* 0x000fea0003800000 */
.L_x_2721:
        /* <DEDUP_REMOVED lines=11> */
.L_x_2717:
        /* <DEDUP_REMOVED lines=18> */
[----:B------:R-:W-:Y:S02]  /*1dbd0*/  SEL R44, RZ, 0x100, P3 ;  /* 0x00000100ff2c7807 */ /* 0x000fe40001800000 */
        /* <DEDUP_REMOVED lines=8> */
[----:B------:R-:W-:Y:S02]  /*1dc60*/  SHF.R.U32.HI R161, RZ, 0x1d, R158 ;  /* 0x0000001dffa17819 */ /* 0x000fe4000001169e */
[----:B------:R-:W-:Y:S01]  /*1dc70*/  LOP3.LUT R44, R160, R47, RZ, 0xfc, !PT ;  /* 0x0000002fa02c7212 */ /* 0x000fe200078efcff */
[----:B------:R-:W-:-:S05]  /*1dc80*/  IMAD.SHL.U32 R160, R158, 0x8, RZ ;  /* 0x000000089ea07824 */ /* 0x000fca00078e00ff */
        /* <DEDUP_REMOVED lines=13> */
[----:B------:R-:W-:Y:S02]  /*1dd60*/  PRMT R45, R116, 0x7104, RZ ;  /* 0x00007104742d7816 */ /* 0x000fe400000000ff */
[----:B------:R-:W-:Y:S02]  /*1dd70*/  IADD3.X R161, R161, c[0x0][0x19c], RZ, P0, !PT ;  /* 0x00006700a1a17a10 */ /* 0x000fe400007fe4ff */
[----:B------:R-:W-:-:S04]  /*1dd80*/  LOP3.LUT R44, R44, 0xff00, R45, 0xf8, !PT ;  /* 0x0000ff002c2c7812 */ /* 0x000fc800078ef82d */
[----:B------:R-:W-:Y:S02]  /*1dd90*/  LOP3.LUT R163, R44, 0xff, R117, 0xf8, !PT ;  /* 0x000000ff2ca37812 */ /* 0x000fe400078ef875 */
[----:B------:R-:W-:Y:S02]  /*1dda0*/  LOP3.LUT R44, R120, 0xff, RZ, 0xc0, !PT ;  /* 0x000000ff782c7812 */ /* 0x000fe400078ec0ff */
[----:B------:R-:W-:-:S03]  /*1ddb0*/  LOP3.LUT R163, R47, R163, R159, 0xfe, !PT ;  /* 0x000000a32fa37212 */ /* 0x000fc600078efe9f */
[----:B------:R-:W-:-:S05]  /*1ddc0*/  IMAD.WIDE.U32 R44, R44, 0x100, RZ ;  /* 0x000001002c2c7825 */ /* 0x000fca00078e00ff */
[----:B------:R-:W-:Y:S02]  /*1ddd0*/  LOP3.LUT R46, R44, R158, R46, 0xfe, !PT ;  /* 0x0000009e2c2e7212 */ /* 0x000fe400078efe2e */
[----:B------:R-:W-:Y:S02]  /*1dde0*/  LOP3.LUT R45, R163, R45, RZ, 0xfc, !PT ;  /* 0x0000002da32d7212 */ /* 0x000fe400078efcff */
[----:B------:R-:W-:-:S05]  /*1ddf0*/  LOP3.LUT R44, R46, 0xff, R121, 0xf8, !PT ;  /* 0x000000ff2e2c7812 */ /* 0x000fca00078ef879 */
[----:B------:R0:W-:Y:S02]  /*1de00*/  STG.E.64 [R160.64], R44 ;  /* 0x0000002ca0007986 */ /* 0x0001e4000c101b06 */
.L_x_2596:
[----:B------:R-:W-:Y:S05]  /*1de10*/  BSYNC B0 ;  /* 0x0000000000007941 */ /* 0x000fea0003800000 */
.L_x_2595:
        /* <DEDUP_REMOVED lines=52> */
.L_x_2739:
        /* <DEDUP_REMOVED lines=29> */
[----:B------:R-:W-:Y:S01]  /*1e330*/  FSEL R46, R158, RZ, P4 ;  /* 0x000000ff9e2e7208 */ /* 0x000fe20002000000 */
[----:B------:R-:W-:-:S04]  /*1e340*/  FADD.FTZ R158, R125, -R44 ;  /* 0x8000002c7d9e7221 */ /* 0x000fc80000010000 */
        /* <DEDUP_REMOVED lines=71> */
.L_x_2740:
[C---:B------:R-:W-:Y:S01]  /*1e7c0*/  LOP3.LUT P0, RZ, R31.reuse, 0x1f, RZ, 0xc0, !PT ;  /* 0x0000001f1fff7812 */ /* 0x040fe2000780c0ff */
[----:B01----:R-:W-:Y:S01]  /*1e7d0*/  FADD.FTZ R45, R158, R45 ;  /* 0x0000002d9e2d7221 */ /* 0x003fe20000010000 */
[----:B------:R-:W-:Y:S01]  /*1e7e0*/  SHF.R.U32.HI R46, RZ, 0x5, R31 ;  /* 0x00000005ff2e7819 */ /* 0x000fe2000001161f */
[----:B------:R-:W-:Y:S01]  /*1e7f0*/  WARPSYNC 0xffffffff ;  /* 0xffffffff00007948 */ /* 0x000fe20003800000 */
[----:B------:R-:W-:Y:S02]  /*1e800*/  LOP3.LUT R158, R31, 0x1f, RZ, 0xc0, !PT ;  /* 0x0000001f1f9e7812 */ /* 0x000fe400078ec0ff */
        /* <DEDUP_REMOVED lines=12> */
[----:B------:R0:W-:Y:S01]  /*1e8d0*/  I2F R161, R162 ;  /* 0x000000a200a17306 */ /* 0x0001e20000201400 */
[----:B------:R-:W1:Y:S04]  /*1e8e0*/  SHFL.DOWN PT, R163, R162, 0x2, 0x1f ;  /* 0x08401f00a2a37f89 */ /* 0x000e6800000e0000 */
[----:B------:R2:W3:Y:S01]  /*1e8f0*/  @!P0 LDS.64 R44, [R158.X8] ;  /* 0x000000009e2c8984 */ /* 0x0004e20000008a00 */
[----:B------:R-:W-:-:S02]  /*1e900*/  LOP3.LUT P0, RZ, R46, 0x1f, R31, 0xf8, !PT ;  /* 0x0000001f2eff7812 */ /* 0x000fc4000780f81f */
[----:B-1----:R-:W1:Y:S01]  /*1e910*/  I2F R159, R163 ;  /* 0x000000a3009f7306 */ /* 0x002e620000201400 */
[----:B------:R-:W-:-:S05]  /*1e920*/  IMAD.IADD R47, R163, 0x1, R162 ;  /* 0x00000001a32f7824 */ /* 0x000fca00078e02a2 */
[----:B0-----:R-:W-:Y:S02]  /*1e930*/  SHFL.DOWN PT, R162, R47, 0x1, 0x1f ;  /* 0x08201f002fa27f89 */ /* 0x001fe400000e0000 */
[----:B--2---:R-:W0:Y:S02]  /*1e940*/  I2F R158, R47 ;  /* 0x0000002f009e7306 */ /* 0x004e240000201400 */
[----:B---3--:R-:W2:Y:S02]  /*1e950*/  SHFL.DOWN PT, R160, R44, 0x2, 0x1f ;  /* 0x08401f002ca07f89 */ /* 0x008ea400000e0000 */
[C---:B--2---:R-:W-:Y:S02]  /*1e960*/  FADD.FTZ R164, -R160.reuse, R44 ;  /* 0x0000002ca0a47221 */ /* 0x044fe40000010100 */
[----:B-1----:R-:W-:Y:S02]  /*1e970*/  FMUL.FTZ R160, R160, R159 ;  /* 0x0000009fa0a07220 */ /* 0x002fe40000410000 */
[----:B------:R-:W-:-:S02]  /*1e980*/  FMUL.FTZ R164, R164, R164 ;  /* 0x000000a4a4a47220 */ /* 0x000fc40000410000 */
[----:B------:R-:W-:Y:S02]  /*1e990*/  FFMA.FTZ R160, R161, R44, R160 ;  /* 0x0000002ca1a07223 */ /* 0x000fe400000100a0 */
[----:B------:R-:W-:Y:S02]  /*1e9a0*/  FMUL.FTZ R161, R164, R161 ;  /* 0x000000a1a4a17220 */ /* 0x000fe40000410000 */
[----:B------:R-:W1:Y:S02]  /*1e9b0*/  SHFL.DOWN PT, R164, R45, 0x2, 0x1f ;  /* 0x08401f002da47f89 */ /* 0x000e6400000e0000 */
[----:B------:R-:W-:Y:S02]  /*1e9c0*/  FMUL.FTZ R165, R161, R159 ;  /* 0x0000009fa1a57220 */ /* 0x000fe40000410000 */
[----:B0-----:R-:W0:Y:S02]  /*1e9d0*/  MUFU.RCP R159, R158 ;  /* 0x0000009e009f7308 */ /* 0x001e240000001000 */
[----:B0-----:R-:W-:-:S02]  /*1e9e0*/  FMUL.FTZ R161, R159, R160 ;  /* 0x000000a09fa17220 */ /* 0x001fc40000410000 */
[----:B-1----:R-:W-:-:S03]  /*1e9f0*/  FADD.FTZ R44, R164, R45 ;  /* 0x0000002da42c7221 */ /* 0x002fc60000010000 */
[----:B------:R-:W0:Y:S01]  /*1ea00*/  SHFL.DOWN PT, R160, R161, 0x1, 0x1f ;  /* 0x08201f00a1a07f89 */ /* 0x000e2200000e0000 */
[----:B------:R-:W-:Y:S02]  /*1ea10*/  IMAD.IADD R164, R47, 0x1, R162 ;  /* 0x000000012fa47824 */ /* 0x000fe400078e02a2 */
[----:B------:R-:W-:Y:S02]  /*1ea20*/  FFMA.FTZ R44, R159, R165, R44 ;  /* 0x000000a59f2c7223 */ /* 0x000fe4000001002c */
[----:B------:R-:W0:Y:S03]  /*1ea30*/  I2F R159, R162 ;  /* 0x000000a2009f7306 */ /* 0x000e260000201400 */
[----:B------:R-:W1:Y:S05]  /*1ea40*/  SHFL.DOWN PT, R163, R44, 0x1, 0x1f ;  /* 0x08201f002ca37f89 */ /* 0x000e6a00000e0000 */
[----:B------:R-:W2:Y:S01]  /*1ea50*/  I2F R164, R164 ;  /* 0x000000a400a47306 */ /* 0x000ea20000201400 */
[----:B0-----:R-:W-:-:S02]  /*1ea60*/  FMUL.FTZ R45, R160, R159 ;  /* 0x0000009fa02d7220 */ /* 0x001fc40000410000 */
[----:B------:R-:W-:Y:S02]  /*1ea70*/  FADD.FTZ R165, R161, -R160 ;  /* 0x800000a0a1a57221 */ /* 0x000fe40000010000 */
[----:B------:R-:W-:-:S03]  /*1ea80*/  FFMA.FTZ R45, R158, R161, R45 ;  /* 0x000000a19e2d7223 */ /* 0x000fc6000001002d */
[----:B--2---:R-:W0:Y:S01]  /*1ea90*/  MUFU.RCP R160, R164 ;  /* 0x000000a400a07308 */ /* 0x004e220000001000 */
[----:B------:R-:W-:Y:S02]  /*1eaa0*/  FMUL.FTZ R165, R165, R165 ;  /* 0x000000a5a5a57220 */ /* 0x000fe40000410000 */
[----:B-1----:R-:W-:Y:S02]  /*1eab0*/  FADD.FTZ R163, R44, R163 ;  /* 0x000000a32ca37221 */ /* 0x002fe40000010000 */
[----:B------:R-:W-:Y:S02]  /*1eac0*/  FMUL.FTZ R158, R158, R165 ;  /* 0x000000a59e9e7220 */ /* 0x000fe40000410000 */
[----:B------:R-:W-:Y:S02]  /*1ead0*/  IMAD.MOV.U32 R44, RZ, RZ, c[0x0][0x1e0] ;  /* 0x00007800ff2c7624 */ /* 0x000fe400078e00ff */
[----:B------:R-:W-:Y:S02]  /*1eae0*/  FMUL.FTZ R158, R158, R159 ;  /* 0x0000009f9e9e7220 */ /* 0x000fe40000410000 */
[----:B------:R-:W-:-:S02]  /*1eaf0*/  @!P0 IMAD.MOV.U32 R161, RZ, RZ, 0x4 ;  /* 0x00000004ffa18424 */ /* 0x000fc400078e00ff */
[C---:B0-----:R-:W-:Y:S02]  /*1eb00*/  FMUL.FTZ R45, R160.reuse, R45 ;  /* 0x0000002da02d7220 */ /* 0x041fe40000410000 */
[----:B------:R-:W-:-:S03]  /*1eb10*/  FFMA.FTZ R158, R160, R158, R163 ;  /* 0x0000009ea09e7223 */ /* 0x000fc600000100a3 */
[----:B------:R-:W0:Y:S04]  /*1eb20*/  SHFL.IDX PT, R47, R45, RZ, 0x1f ;  /* 0x00001fff2d2f7589 */ /* 0x000e2800000e0000 */
[----:B------:R1:W2:Y:S01]  /*1eb30*/  SHFL.IDX PT, R159, R158, RZ, 0x1f ;  /* 0x00001fff9e9f7589 */ /* 0x0002a200000e0000 */
[C---:B0-----:R-:W-:Y:S01]  /*1eb40*/  FMUL.FTZ R46, R47.reuse, R47 ;  /* 0x0000002f2f2e7220 */ /* 0x041fe20000410000 */
[----:B-1----:R-:W-:Y:S01]  /*1eb50*/  FSEL R158, R47, RZ, !P1 ;  /* 0x000000ff2f9e7208 */ /* 0x002fe20004800000 */
[----:B--2---:R-:W-:-:S03]  /*1eb60*/  FFMA.FTZ R44, R159, R44, c[0x0][0x228] ;  /* 0x00008a009f2c7623 */ /* 0x004fc6000001002c */
[----:B------:R-:W-:-:S05]  /*1eb70*/  FSEL R159, R46, RZ, P1 ;  /* 0x000000ff2e9f7208 */ /* 0x000fca0000800000 */
[----:B------:R-:W-:Y:S02]  /*1eb80*/  FADD.FTZ R159, R44, R159 ;  /* 0x0000009f2c9f7221 */ /* 0x000fe40000010000 */
[----:B------:R-:W-:-:S04]  /*1eb90*/  @!P0 IMAD.WIDE R44, R26, R161, c[0x0][0x1a0] ;  /* 0x000068001a2c8625 */ /* 0x000fc800078e02a1 */
[----:B------:R-:W0:Y:S01]  /*1eba0*/  MUFU.RSQ R159, R159 ;  /* 0x0000009f009f7308 */ /* 0x000e220000001400 */
[----:B------:R1:W-:Y:S02]  /*1ebb0*/  @!P0 STG.E [R44.64], R47 ;  /* 0x0000002f2c008986 */ /* 0x0003e4000c101906 */
[----:B-1----:R-:W-:-:S05]  /*1ebc0*/  @!P0 IMAD.WIDE R44, R26, R161, c[0x0][0x1a8] ;  /* 0x00006a001a2c8625 */ /* 0x002fca00078e02a1 */
[----:B0-----:R0:W-:Y:S01]  /*1ebd0*/  @!P0 STG.E [R44.64], R159 ;  /* 0x0000009f2c008986 */ /* 0x0011e2000c101906 */
[----:B------:R-:W-:Y:S05]  /*1ebe0*/  @!P2 BRA `(.L_x_2728) ;  /* 0x000002000000a947 */ /* 0x000fea0003800000 */
[--C-:B0-----:R-:W-:Y:S02]  /*1ebf0*/  FADD.FTZ R44, R109, -R158.reuse ;  /* 0x8000009e6d2c7221 */ /* 0x101fe40000010000 */
[--C-:B------:R-:W-:Y:S02]  /*1ec00*/  FADD.FTZ R46, R123, -R158.reuse ;  /* 0x8000009e7b2e7221 */ /* 0x100fe40000010000 */
[--C-:B------:R-:W-:Y:S02]  /*1ec10*/  FADD.FTZ R160, R124, -R158.reuse ;  /* 0x8000009e7ca07221 */ /* 0x100fe40000010000 */
[----:B------:R-:W-:Y:S02]  /*1ec20*/  FADD.FTZ R162, R133, -R158 ;  /* 0x8000009e85a27221 */ /* 0x000fe40000010000 */
[C---:B------:R-:W-:Y:S02]  /*1ec30*/  FMUL.FTZ R44, R159.reuse, R44 ;  /* 0x0000002c9f2c7220 */ /* 0x040fe40000410000 */
[----:B------:R-:W-:-:S02]  /*1ec40*/  FMUL.FTZ R45, R159, R46 ;  /* 0x0000002e9f2d7220 */ /* 0x000fc40000410000 */
[C---:B------:R-:W-:Y:S02]  /*1ec50*/  FMUL.FTZ R160, R159.reuse, R160 ;  /* 0x000000a09fa07220 */ /* 0x040fe40000410000 */
[----:B------:R-:W-:Y:S02]  /*1ec60*/  FMUL.FTZ R47, R159, R162 ;  /* 0x000000a29f2f7220 */ /* 0x000fe40000410000 */
[----:B------:R-:W-:Y:S02]  /*1ec70*/  FFMA.FTZ R44, R25, R44, R17 ;  /* 0x0000002c192c7223 */ /* 0x000fe40000010011 */
[----:B------:R-:W-:Y:S02]  /*1ec80*/  FFMA.FTZ R45, R24, R45, R16 ;  /* 0x0000002d182d7223 */ /* 0x000fe40000010010 */
[----:B------:R-:W-:Y:S02]  /*1ec90*/  FFMA.FTZ R160, R23, R160, R15 ;  /* 0x000000a017a07223 */ /* 0x000fe4000001000f */
[----:B------:R-:W-:Y:S01]  /*1eca0*/  FFMA.FTZ R47, R22, R47, R14 ;  /* 0x0000002f162f7223 */ /* 0x000fe2000001000e */
[----:B------:R-:W-:Y:S01]  /*1ecb0*/  F2FP.BF16.PACK_AB R44, R45, R44 ;  /* 0x0000002c2d2c723e */ /* 0x000fe200000010ff */
        /* <DEDUP_REMOVED lines=8> */
[----:B------:R-:W-:Y:S02]  /*1ed40*/  FMUL.FTZ R161, R159, R164 ;  /* 0x000000a49fa17220 */ /* 0x000fe40000410000 */
[----:B------:R-:W-:Y:S02]  /*1ed50*/  FFMA.FTZ R46, R21, R46, R13 ;  /* 0x0000002e152e7223 */ /* 0x000fe4000001000d */
[----:B------:R-:W-:Y:S02]  /*1ed60*/  FFMA.FTZ R47, R20, R47, R12 ;  /* 0x0000002f142f7223 */ /* 0x000fe4000001000c */
[----:B------:R-:W-:Y:S02]  /*1ed70*/  FFMA.FTZ R162, R19, R162, R11 ;  /* 0x000000a213a27223 */ /* 0x000fe4000001000b */
[----:B------:R-:W-:Y:S01]  /*1ed80*/  FFMA.FTZ R161, R18, R161, R10 ;  /* 0x000000a112a17223 */ /* 0x000fe2000001000a */
[----:B------:R-:W-:-:S04]  /*1ed90*/  F2FP.BF16.PACK_AB R46, R47, R46 ;  /* 0x0000002e2f2e723e */ /* 0x000fc800000010ff */
[----:B------:R-:W-:Y:S01]  /*1eda0*/  F2FP.BF16.PACK_AB R47, R161, R162 ;  /* 0x000000a2a12f723e */ /* 0x000fe200000010ff */
[----:B------:R-:W-:-:S04]  /*1edb0*/  IMAD.MOV.U32 R161, RZ, RZ, 0x10 ;  /* 0x00000010ffa17424 */ /* 0x000fc800078e00ff */
[C---:B------:R-:W-:Y:S01]  /*1edc0*/  IMAD.WIDE.U32 R160, R122.reuse, R161, c[0x0][0x208] ;  /* 0x000082007aa07625 */ /* 0x040fe200078e00a1 */
[----:B------:R-:W-:-:S04]  /*1edd0*/  IADD3 R122, R122, 0x80, RZ ;  /* 0x000000807a7a7810 */ /* 0x000fc80007ffe0ff */
[----:B------:R0:W-:Y:S03]  /*1ede0*/  STG.E.128 [R160.64], R44 ;  /* 0x0000002ca0007986 */ /* 0x0001e6000c101d06 */
.L_x_2728:
[----:B------:R-:W-:Y:S05]  /*1edf0*/  BSYNC B0 ;  /* 0x0000000000007941 */ /* 0x000fea0003800000 */
.L_x_2727:
[----:B------:R-:W-:Y:S01]  /*1ee00*/  LOP3.LUT P0, RZ, R32, 0x200, RZ, 0xc0, !PT ;  /* 0x0000020020ff7812 */ /* 0x000fe2000780c0ff */
[----:B------:R-:W-:-:S12]  /*1ee10*/  BSSY B0, `(.L_x_2729) ;  /* 0x0000022000007945 */ /* 0x000fd80003800000 */
        /* <DEDUP_REMOVED lines=33> */
.L_x_2730:
[----:B------:R-:W-:Y:S05]  /*1f030*/  BSYNC B0 ;  /* 0x0000000000007941 */ /* 0x000fea0003800000 */
.L_x_2729:
        /* <DEDUP_REMOVED lines=35> */
.L_x_2732:
[----:B------:R-:W-:Y:S05]  /*1f270*/  BSYNC B0 ;  /* 0x0000000000007941 */ /* 0x000fea0003800000 */
.L_x_2731:
        /* <DEDUP_REMOVED lines=35> */
.L_x_2734:
[----:B------:R-:W-:Y:S05]  /*1f4b0*/  BSYNC B0 ;  /* 0x0000000000007941 */ /* 0x000fea0003800000 */
.L_x_2733:
[----:B------:R-:W-:Y:S01]  /*1f4c0*/  LOP3.LUT P0, RZ, R32, 0x40, RZ, 0xc0, !PT ;  /* 0x0000004020ff7812 */ /* 0x000fe2000780c0ff */
[----:B------:R-:W-:-:S12]  /*1f4d0*/  BSSY B0, `(.L_x_2735) ;  /* 0x0000021000007945 */ /* 0x000fd80003800000 */
[----:B------:R-:W-:Y:S05]  /*1f4e0*/  @!P0 BRA `(.L_x_2736) ;  /* 0x000001f000008947 */ /* 0x000fea0003800000 */
[--C-:B0-----:R-:W-:Y:S02]  /*1f4f0*/  FADD.FTZ R44, R113, -R158.reuse ;  /* 0x8000009e712c7221 */ /* 0x101fe40000010000 */
        /* <DEDUP_REMOVED lines=18> */
[----:B------:R-:W-:Y:S01]  /*1f620*/  FFMA.FTZ R164, R95, R164, R108 ;  /* 0x000000a45fa47223 */ /* 0x000fe2000001006c */
[----:B------:R-:W-:Y:S01]  /*1f630*/  F2FP.BF16.PACK_AB R44, R159, R158 ;  /* 0x0000009e9f2c723e */ /* 0x000fe200000010ff */
[----:B------:R-:W-:Y:S02]  /*1f640*/  FFMA.FTZ R45, R85, R45, R102 ;  /* 0x0000002d552d7223 */ /* 0x000fe40000010066 */
[----:B------:R-:W-:Y:S01]  /*1f650*/  FFMA.FTZ R161, R87, R161, R104 ;  /* 0x000000a157a17223 */ /* 0x000fe20000010068 */
[----:B------:R-:W-:Y:S01]  /*1f660*/  F2FP.BF16.PACK_AB R47, R164, R47 ;  /* 0x0000002fa42f723e */ /* 0x000fe200000010ff */
[----:B------:R-:W-:Y:S02]  /*1f670*/  FFMA.FTZ R162, R90, R162, R107 ;  /* 0x000000a25aa27223 */ /* 0x000fe4000001006b */
[----:B------:R-:W-:-:S02]  /*1f680*/  FFMA.FTZ R160, R88, R46, R105 ;  /* 0x0000002e58a07223 */ /* 0x000fc40000010069 */
[----:B------:R-:W-:Y:S01]  /*1f690*/  IMAD.MOV.U32 R159, RZ, RZ, 0x10 ;  /* 0x00000010ff9f7424 */ /* 0x000fe200078e00ff */
[----:B------:R-:W-:Y:S02]  /*1f6a0*/  F2FP.BF16.PACK_AB R46, R162, R161 ;  /* 0x000000a1a22e723e */ /* 0x000fe400000010ff */
[----:B------:R-:W-:Y:S01]  /*1f6b0*/  F2FP.BF16.PACK_AB R45, R160, R45 ;  /* 0x0000002da02d723e */ /* 0x000fe200000010ff */
[----:B------:R-:W-:-:S05]  /*1f6c0*/  IMAD.WIDE.U32 R158, R122, R159, c[0x0][0x208] ;  /* 0x000082007a9e7625 */ /* 0x000fca00078e009f */
[----:B------:R0:W-:Y:S02]  /*1f6d0*/  STG.E.128 [R158.64], R44 ;  /* 0x0000002c9e007986 */ /* 0x0001e4000c101d06 */
.L_x_2736:
[----:B------:R-:W-:Y:S05]  /*1f6e0*/  BSYNC B0 ;  /* 0x0000000000007941 */ /* 0x000fea0003800000 */
.L_x_2735:
[----:B------:R-:W-:Y:S02]  /*1f6f0*/  IADD3 R26, R26, c[0x0][0x160], RZ ;  /* 0x000058001a1a7a10 */ /* 0x000fe40007ffe0ff */
[----:B------:R-:W-:Y:S02]  /*1f700*/  LOP3.LUT P1, RZ, R96, 0xff, RZ, 0xc0, !PT ;  /* 0x000000ff60ff7812 */ /* 0x000fe4000782c0ff */
[----:B------:R-:W-:Y:S02]  /*1f710*/  ISETP.GE.AND P0, PT, R26, c[0x0][0x164], PT ;  /* 0x000059001a007a0c */ /* 0x000fe40003f06270 */
[----:B------:R-:W-:-:S11]  /*1f720*/  SEL R96, RZ, 0x1, P1 ;  /* 0x00000001ff607807 */ /* 0x000fd60000800000 */
[----:B0-----:R-:W-:Y:S01]  /*1f730*/  @P0 CALL.REL.NOINC `(.L_x_2737) ;  /* 0x0000001000000944 */ /* 0x001fe20003c00000 */
[----:B------:R-:W-:Y:S05]  /*1f740*/  BRA `(.L_x_2738) ;  /* 0xfffe1a3000007947 */ /* 0x000fea000383ffff */
.L_x_2737:
[----:B------:R-:W-:Y:S05]  /*1f750*/  EXIT ;  /* 0x000000000000794d */ /* 0x000fea0003800000 */
.L_x_2725:
[----:B------:R-:W-:Y:S01]  /*1f760*/  IMAD.MOV.U32 R45, RZ, RZ, R44 ;  /* 0x000000ffff2d7224 */ /* 0x000fe200078e002c */
[----:B------:R-:W-:Y:S01]  /*1f770*/  MOV R46, 0x1f7c0 ;  /* 0x0001f7c0002e7802 */ /* 0x000fe20000000f00 */
[----:B------:R-:W-:Y:S02]  /*1f780*/  IMAD.MOV.U32 R160, RZ, RZ, 0x1 ;  /* 0x00000001ffa07424 */ /* 0x000fe400078e00ff */
[----:B------:R-:W-:Y:S02]  /*1f790*/  IMAD.MOV.U32 R161, RZ, RZ, 0x1f ;  /* 0x0000001fffa17424 */ /* 0x000fe400078e00ff */
[----:B------:R-:W-:Y:S02]  /*1f7a0*/  IMAD.MOV.U32 R158, RZ, RZ, -0x1 ;  /* 0xffffffffff9e7424 */ /* 0x000fe400078e00ff */
[----:B------:R-:W-:Y:S05]  /*1f7b0*/  CALL.REL.NOINC `($__internal_6_$__cuda_sm70_shflsync_bfly_p) ;  /* 0x000008a000007944 */ /* 0x000fea0003c00000 */
[----:B01----:R-:W-:Y:S05]  /*1f7c0*/  BRA `(.L_x_2739) ;  /* 0xffffe99000007947 */ /* 0x003fea000383ffff */
.L_x_2726:
[----:B------:R-:W-:Y:S01]  /*1f7d0*/  IMAD.MOV.U32 R160, RZ, RZ, 0x2 ;  /* 0x00000002ffa07424 */ /* 0x000fe200078e00ff */
[----:B------:R-:W-:Y:S01]  /*1f7e0*/  MOV R46, 0x1f820 ;  /* 0x0001f820002e7802 */ /* 0x000fe20000000f00 */
[----:B------:R-:W-:Y:S02]  /*1f7f0*/  IMAD.MOV.U32 R161, RZ, RZ, 0x1f ;  /* 0x0000001fffa17424 */ /* 0x000fe400078e00ff */
[----:B------:R-:W-:-:S02]  /*1f800*/  IMAD.MOV.U32 R158, RZ, RZ, -0x1 ;  /* 0xffffffffff9e7424 */ /* 0x000fc400078e00ff */
[----:B0-----:R-:W-:Y:S05]  /*1f810*/  CALL.REL.NOINC `($__internal_6_$__cuda_sm70_shflsync_bfly_p) ;  /* 0x0000084000007944 */ /* 0x001fea0003c00000 */
[----:B01----:R-:W-:Y:S01]  /*1f820*/  FADD.FTZ R45, R45, R158 ;  /* 0x0000009e2d2d7221 */ /* 0x003fe20000010000 */
[----:B------:R-:W-:Y:S01]  /*1f830*/  MOV R46, 0x1f880 ;  /* 0x0001f880002e7802 */ /* 0x000fe20000000f00 */
[----:B------:R-:W-:-:S02]  /*1f840*/  IMAD.MOV.U32 R160, RZ, RZ, 0x4 ;  /* 0x00000004ffa07424 */ /* 0x000fc400078e00ff */
[----:B------:R-:W-:Y:S02]  /*1f850*/  IMAD.MOV.U32 R161, RZ, RZ, 0x1f ;  /* 0x0000001fffa17424 */ /* 0x000fe400078e00ff */
[----:B------:R-:W-:Y:S02]  /*1f860*/  IMAD.MOV.U32 R158, RZ, RZ, -0x1 ;  /* 0xffffffffff9e7424 */ /* 0x000fe400078e00ff */
[----:B------:R-:W-:Y:S05]  /*1f870*/  CALL.REL.NOINC `($__internal_6_$__cuda_sm70_shflsync_bfly_p) ;  /* 0x000007e000007944 */ /* 0x000fea0003c00000 */
[----:B01----:R-:W-:Y:S01]  /*1f880*/  FADD.FTZ R45, R45, R158 ;  /* 0x0000009e2d2d7221 */ /* 0x003fe20000010000 */
[----:B------:R-:W-:Y:S01]  /*1f890*/  MOV R46, 0x1f8e0 ;  /* 0x0001f8e0002e7802 */ /* 0x000fe20000000f00 */
[----:B------:R-:W-:Y:S02]  /*1f8a0*/  IMAD.MOV.U32 R160, RZ, RZ, 0x8 ;  /* 0x00000008ffa07424 */ /* 0x000fe400078e00ff */
[----:B------:R-:W-:Y:S02]  /*1f8b0*/  IMAD.MOV.U32 R161, RZ, RZ, 0x1f ;  /* 0x0000001fffa17424 */ /* 0x000fe400078e00ff */
[----:B------:R-:W-:Y:S02]  /*1f8c0*/  IMAD.MOV.U32 R158, RZ, RZ, -0x1 ;  /* 0xffffffffff9e7424 */ /* 0x000fe400078e00ff */
[----:B------:R-:W-:Y:S05]  /*1f8d0*/  CALL.REL.NOINC `($__internal_6_$__cuda_sm70_shflsync_bfly_p) ;  /* 0x0000078000007944 */ /* 0x000fea0003c00000 */
[----:B01----:R-:W-:Y:S01]  /*1f8e0*/  FADD.FTZ R45, R45, R158 ;  /* 0x0000009e2d2d7221 */ /* 0x003fe20000010000 */
[----:B------:R-:W-:Y:S01]  /*1f8f0*/  MOV R46, 0x1f940 ;  /* 0x0001f940002e7802 */ /* 0x000fe20000000f00 */
[----:B------:R-:W-:-:S02]  /*1f900*/  IMAD.MOV.U32 R160, RZ, RZ, 0x10 ;  /* 0x00000010ffa07424 */ /* 0x000fc400078e00ff */
[----:B------:R-:W-:Y:S02]  /*1f910*/  IMAD.MOV.U32 R161, RZ, RZ, 0x1f ;  /* 0x0000001fffa17424 */ /* 0x000fe400078e00ff */
[----:B------:R-:W-:Y:S02]  /*1f920*/  IMAD.MOV.U32 R158, RZ, RZ, -0x1 ;  /* 0xffffffffff9e7424 */ /* 0x000fe400078e00ff */
[----:B------:R-:W-:Y:S05]  /*1f930*/  CALL.REL.NOINC `($__internal_6_$__cuda_sm70_shflsync_bfly_p) ;  /* 0x0000072000007944 */ /* 0x000fea0003c00000 */
[----:B01----:R-:W-:Y:S01]  /*1f940*/  FADD.FTZ R45, R45, R158 ;  /* 0x0000009e2d2d7221 */ /* 0x003fe20000010000 */
[----:B------:R-:W-:Y:S01]  /*1f950*/  LOP3.LUT P4, RZ, R32, 0x20, RZ, 0xc0, !PT ;  /* 0x0000002020ff7812 */ /* 0x000fe2000788c0ff */
[----:B------:R-:W-:Y:S02]  /*1f960*/  IMAD.MOV.U32 R160, RZ, RZ, 0x1 ;  /* 0x00000001ffa07424 */ /* 0x000fe400078e00ff */
[----:B------:R-:W-:Y:S02]  /*1f970*/  FMUL.FTZ R44, R92, R45 ;  /* 0x0000002d5c2c7220 */ /* 0x000fe40000410000 */
[----:B------:R-:W-:Y:S02]  /*1f980*/  IMAD.MOV.U32 R161, RZ, RZ, 0x1f ;  /* 0x0000001fffa17424 */ /* 0x000fe400078e00ff */
        /* <DEDUP_REMOVED lines=92> */
[----:B------:R-:W-:Y:S02]  /*1ff50*/  IMAD.MOV.U32 R160, RZ, RZ, 0x4 ;  /* 0x00000004ffa07424 */ /* 0x000fe400078e00ff */
[----:B------:R-:W-:-:S02]  /*1ff60*/  IMAD.MOV.U32 R161, RZ, RZ, 0x1f ;  /* 0x0000001fffa17424 */ /* 0x000fc400078e00ff */
        /* <DEDUP_REMOVED lines=14> */
[----:B01----:R-:W-:Y:S05]  /*20050*/  BRA `(.L_x_2740) ;  /* 0xffffe76000007947 */ /* 0x003fea000383ffff */
        .weak           $__internal_6_$__cuda_sm70_shflsync_bfly_p
        .type           $__internal_6_$__cuda_sm70_shflsync_bfly_p,@function
        .size           $__internal_6_$__cuda_sm70_shflsync_bfly_p,(.L_x_32946 - $__internal_6_$__cuda_sm70_shflsync_bfly_p)
$__internal_6_$__cuda_sm70_shflsync_bfly_p:
[----:B------:R-:W-:Y:S01]  /*20060*/  IMAD.MOV.U32 R47, RZ, RZ, 0x0 ;  /* 0x00000000ff2f7424 */ /* 0x000fe200078e00ff */
[----:B------:R-:W-:Y:S04]  /*20070*/  WARPSYNC R158 ;  /* 0x0000009e00007348 */ /* 0x000fe80003800000 */
[----:B------:R0:W1:Y:S01]  /*20080*/  SHFL.BFLY PT, R158, R45, R160, R161 ;  /* 0x0c0000a02d9e7389 */ /* 0x00006200000e00a1 */
[----:B------:R-:W-:Y:S05]  /*20090*/  RET.REL.NODEC R46 `(_ZN10layer_norm31ln_parallel_residual_fwd_kernelINS_13Kernel_traitsI13__nv_bfloat16S2_S2_S2_fjLj5120ELj1ELj1ELj4ELj16ENS_18Kernel_traits_baseILj5120ES2_S2_S2_S2_fjLj128EEEEELb1ELb1ELb0EEEvNS_9FwdParamsE) ;  /* 0xfffdff602e007950 */ /* 0x000fea0003c3ffff */
.L_x_2741:
        /* <DEDUP_REMOVED lines=14> */
.L_x_32946:


//--------------------- .text._ZN10layer_norm31ln_parallel_residual_fwd_kernelINS_13Kernel_traitsI13__nv_bfloat16S2_S2_S2_fjLj5120ELj1ELj1ELj4ELj16ENS_18Kernel_traits_baseILj5120ES2_S2_S2_S2_fjLj128EEEEELb1ELb1ELb1EEEvNS_9FwdParamsE --------------------------
	.section	.text._ZN10layer_norm31ln_parallel_residual_fwd_kernelINS_13Kernel_traitsI13__nv_bfloat16S2_S2_S2_fjLj5120ELj1ELj1ELj4ELj16ENS_18Kernel_traits_baseILj5120ES2_S2_S2_S2_fjLj128EEEEELb1ELb1ELb1EEEvNS_9FwdParamsE,"ax",@progbits
	.sectioninfo	@"SHI_REGISTERS=156"
	.align	128
        .global         _ZN10layer_norm31ln_parallel_residual_fwd_kernelINS_13Kernel_traitsI13__nv_bfloat16S2_S2_S2_fjLj5120ELj1ELj1ELj4ELj16ENS_18Kernel_traits_baseILj5120ES2_S2_S2_S2_fjLj128EEEEELb1ELb1ELb1EEEvNS_9FwdParamsE
        .type           _ZN10layer_norm31ln_parallel_residual_fwd_kernelINS_13Kernel_traitsI13__nv_bfloat16S2_S2_S2_fjLj5120ELj1ELj1ELj4ELj16ENS_18Kernel_traits_baseILj5120ES2_S2_S2_S2_fjLj128EEEEELb1ELb1ELb1EEEvNS_9FwdParamsE,@function
        .size           _ZN10layer_norm31ln_parallel_residual_fwd_kernelINS_13Kernel_traitsI13__nv_bfloat16S2_S2_S2_fjLj5120ELj1ELj1ELj4ELj16ENS_18Kernel_traits_baseILj5120ES2_S2_S2_S2_fjLj128EEEEELb1ELb1ELb1EEEvNS_9FwdParamsE,(.L_x_32947 - _ZN10layer_norm31ln_parallel_residual_fwd_kernelINS_13Kernel_traitsI13__nv_bfloat16S2_S2_S2_fjLj5120ELj1ELj1ELj4ELj16ENS_18Kernel_traits_baseILj5120ES2_S2_S2_S2_fjLj128EEEEELb1ELb1ELb1EEEvNS_9FwdParamsE)
        .other          _ZN10layer_norm31ln_parallel_residual_fwd_kernelINS_13Kernel_traitsI13__nv_bfloat16S2_S2_S2_fjLj5120ELj1ELj1ELj4ELj16ENS_18Kernel_traits_baseILj5120ES2_S2_S2_S2_fjLj128EEEEELb1ELb1ELb1EEEvNS_9FwdParamsE,@"STO_CUDA_ENTRY STV_DEFAULT"
_ZN10layer_norm31ln_parallel_residual_fwd_kernelINS_13Kernel_traitsI13__nv_bfloat16S2_S2_S2_fjLj5120ELj1ELj1ELj4ELj16ENS_18Kernel_traits_baseILj5120ES2_S2_S2_S2_fjLj128EEEEELb1ELb1ELb1EEEvNS_9FwdParamsE:
.text._ZN10layer_norm31ln_parallel_residual_fwd_kernelINS_13Kernel_traitsI13__nv_bfloat16S2_S2_S2_fjLj5120ELj1ELj1ELj4ELj16ENS_18Kernel_traits_baseILj5120ES2_S2_S2_S2_fjLj128EEEEELb1ELb1ELb1EEEvNS_9FwdParamsE:
[----:B------:R-:W-:Y:S02]  /*0000*/  IMAD.MOV.U32 R1, RZ, RZ, c[0x0][0x28] ;  /* 0x00000a00ff017624 */ /* 0x000fe400078e00ff */
[----:B------:R-:W-:Y:S01]  /*0010*/  ULDC.U8 UR4, c[0x0][0x244] ;  /* 0x0000910000047ab9 */ /* 0x000fe20000000000 */
[----:B------:R-:W-:Y:S01]  /*0020*/  IMAD.MOV.U32 R118, RZ, RZ, c[0x0][0x238] ;  /* 0x00008e00ff767624 */ /* 0x000fe200078e00ff */
[----:B------:R-:W-:Y:S01]  /*0030*/  ISETP.NE.AND P0, PT, RZ, UR4, PT ;  /* 0x00000004ff007c0c */ /* 0x000fe2000bf05270 */
[----:B------:R-:W-:Y:S01]  /*0040*/  IMAD.MOV.U32 R119, RZ, RZ, c[0x0][0x23c] ;  /* 0x00008f00ff777624 */ /* 0x000fe200078e00ff */
[----:B------:R-:W-:Y:S02]  /*0050*/  ULDC.64 UR4, c[0x0][0x230] ;  /* 0x00008c0000047ab9 */ /* 0x000fe40000000a00 */
[----:B------:R-:W-:Y:S01]  /*0060*/  ULDC.64 UR6, c[0x0][0x118] ;  /* 0x0000460000067ab9 */ /* 0x000fe20000000a00 */
[----:B------:R-:W-:Y:S02]  /*0070*/  IMAD.U32 R2, RZ, RZ, UR4 ;  /* 0x00000004ff027e24 */ /* 0x000fe4000f8e00ff */
[----:B------:R-:W-:-:S06]  /*0080*/  IMAD.U32 R3, RZ, RZ, UR5 ;  /* 0x00000005ff037e24 */ /* 0x000fcc000f8e00ff */
[----:B------:R-:W-:Y:S01]  /*0090*/  @P0 IMAD.MOV.U32 R4, RZ, RZ, R118 ;  /* 0x000000ffff040224 */ /* 0x000fe200078e0076 */
[----:B------:R-:W2:Y:S01]  /*00a0*/  @P0 LDG.E.64 R2, [R2.64] ;  /* 0x0000000602020981 */ /* 0x000ea2000c1e1b00 */
[----:B------:R-:W-:-:S06]  /*00b0*/  @P0 IMAD.MOV.U32 R5, RZ, RZ, R119 ;  /* 0x000000ffff050224 */ /* 0x000fcc00078e0077 */
[----:B------:R-:W3:Y:S04]  /*00c0*/  @P0 LDG.E.64 R4, [R4.64] ;  /* 0x0000000604040981 */ /* 0x000ee8000c1e1b00 */
[----:B------:R-:W0:Y:S04]  /*00d0*/  S2R R0, SR_TID.X ;  /* 0x0000000000007919 */ /* 0x000e280000002100 */
[----:B------:R-:W1:Y:S01]  /*00e0*/  S2R R21, SR_CTAID.X ;  /* 0x0000000000157919 */ /* 0x000e620000002500 */
[----:B0-----:R-:W-:Y:S02]  /*00f0*/  IMAD.SHL.U32 R8, R0, 0x10, RZ ;  /* 0x0000001000087824 */ /* 0x001fe400078e00ff */
[----:B-1----:R-:W-:-:S03]  /*0100*/  IMAD R84, R21, c[0x0][0x0], R0 ;  /* 0x0000000015547a24 */ /* 0x002fc600078e0200 */
[----:B------:R-:W-:Y:S01]  /*0110*/  LOP3.LUT R20, R8, 0x7f0, RZ, 0xc0, !PT ;  /* 0x000007f008147812 */ /* 0x000fe200078ec0ff */
[----:B------:R-:W-:Y:S01]  /*0120*/  IMAD.WIDE.U32 R6, R84, -0x326172a9, RZ ;  /* 0xcd9e8d5754067825 */ /* 0x000fe200078e00ff */
[----:B--2---:R-:W0:Y:S01]  /*0130*/  @P0 R2UR UR4, R2 ;  /* 0x00000000020403c2 */ /* 0x004e2200000e0000 */
[----:B---3--:R-:W-:-:S07]  /*0140*/  @P0 IADD3 R118, P1, R4, c[0x0][0x240], RZ ;  /* 0x0000900004760a10 */ /* 0x008fce0007f3e0ff */
[----:B------:R1:W2:Y:S01]  /*0150*/  @P0 R2UR UR5, R3 ;  /* 0x00000000030503c2 */ /* 0x0002a200000e0000 */
[----:B------:R-:W-:Y:S01]  /*0160*/  @P0 IMAD.X R119, RZ, RZ, R5, P1 ;  /* 0x000000ffff770224 */ /* 0x000fe200008e0605 */
[----:B------:R-:W-:Y:S02]  /*0170*/  ISETP.NE.U32.AND P0, PT, RZ, c[0x0][0x218], PT ;  /* 0x00008600ff007a0c */ /* 0x000fe40003f05070 */
[----:B------:R-:W-:Y:S02]  /*0180*/  IADD3 R52, P1, R20, c[0x0][0x218], RZ ;  /* 0x0000860014347a10 */ /* 0x000fe40007f3e0ff */
[----:B------:R-:W-:Y:S02]  /*0190*/  ISETP.NE.AND.EX P0, PT, RZ, c[0x0][0x21c], PT, P0 ;  /* 0x00008700ff007a0c */ /* 0x000fe40003f05300 */
[--C-:B------:R-:W-:Y:S01]  /*01a0*/  SHF.R.U64 R85, R118, 0x2, R119.reuse ;  /* 0x0000000276557819 */ /* 0x100fe20000001277 */
[----:B------:R-:W-:Y:S01]  /*01b0*/  IMAD.X R53, RZ, RZ, c[0x0][0x21c], P1 ;  /* 0x00008700ff357624 */ /* 0x000fe200008e06ff */
[----:B------:R-:W-:-:S03]  /*01c0*/  SHF.R.U32.HI R86, RZ, 0x2, R119 ;  /* 0x00000002ff567819 */ /* 0x000fc60000011677 */
[----:B------:R-:W-:Y:S01]  /*01d0*/  IMAD.WIDE.U32 R4, R85, -0x2daee0ad, RZ ;  /* 0xd2511f5355047825 */ /* 0x000fe200078e00ff */
[----:B0-----:R-:W-:Y:S01]  /*01e0*/  LOP3.LUT R2, R7, UR4, R86, 0x96, !PT ;  /* 0x0000000407027c12 */ /* 0x001fe2000f8e9656 */
[----:B------:R-:W-:Y:S02]  /*01f0*/  UIADD3 UR9, UR4, -0x61c88647, URZ ;  /* 0x9e3779b904097890 */ /* 0x000fe4000fffe03f */
[----:B------:R-:W-:Y:S02]  /*0200*/  UIADD3 UR11, UR4, 0x3c6ef372, URZ ;  /* 0x3c6ef372040b7890 */ /* 0x000fe4000fffe03f */
[----:B------:R0:W5:Y:S01]  /*0210*/  @P0 LDG.E.128 R8, [R52.64] ;  /* 0x0000000634080981 */ /* 0x000162000c1e1d00 */
[----:B-1----:R-:W-:Y:S01]  /*0220*/  IMAD.WIDE.U32 R2, R2, -0x2daee0ad, RZ ;  /* 0xd2511f5302027825 */ /* 0x002fe200078e00ff */
[----:B--2---:R-:W-:Y:S01]  /*0230*/  LOP3.LUT R12, R5, UR5, RZ, 0x3c, !PT ;  /* 0x00000005050c7c12 */ /* 0x004fe2000f8e3cff */
[----:B------:R-:W-:Y:S01]  /*0240*/  UIADD3 UR10, UR5, -0x4498517b, URZ ;  /* 0xbb67ae85050a7890 */ /* 0x000fe2000fffe03f */
[----:B------:R0:W5:Y:S01]  /*0250*/  @P0 LDG.E.128 R16, [R52.64+0x800] ;  /* 0x0008000634100981 */ /* 0x000162000c1e1d00 */
[----:B------:R-:W-:-:S02]  /*0260*/  UIADD3 UR12, UR5, 0x76cf5d0a, URZ ;  /* 0x76cf5d0a050c7890 */ /* 0x000fc4000fffe03f */
[----:B------:R-:W-:Y:S01]  /*0270*/  IMAD.WIDE.U32 R12, R12, -0x326172a9, RZ ;  /* 0xcd9e8d570c0c7825 */ /* 0x000fe200078e00ff */
[----:B------:R0:W5:Y:S01]  /*0280*/  @P0 LDG.E.128 R24, [R52.64+0x1000] ;  /* 0x0010000634180981 */ /* 0x000162000c1e1d00 */
[----:B------:R-:W-:-:S03]  /*0290*/  LOP3.LUT R7, R3, UR10, R4, 0x96, !PT ;  /* 0x0000000a03077c12 */ /* 0x000fc6000f8e9604 */
[----:B------:R0:W5:Y:S01]  /*02a0*/  @P0 LDG.E.128 R56, [R52.64+0x1800] ;  /* 0x0018000634380981 */ /* 0x000162000c1e1d00 */
[----:B------:R-:W-:Y:S01]  /*02b0*/  LOP3.LUT R4, R13, UR9, R6, 0x96, !PT ;  /* 0x000000090d047c12 */ /* 0x000fe2000f8e9606 */
[----:B------:R-:W-:-:S04]  /*02c0*/  IMAD.WIDE.U32 R6, R7, -0x326172a9, RZ ;  /* 0xcd9e8d5707067825 */ /* 0x000fc800078e00ff */
[----:B------:R-:W-:Y:S01]  /*02d0*/  IMAD.WIDE.U32 R4, R4, -0x2daee0ad, RZ ;  /* 0xd2511f5304047825 */ /* 0x000fe200078e00ff */
[----:B0-----:R-:W5:Y:S01]  /*02e0*/  @P0 LDG.E.128 R52, [R52.64+0x2000] ;  /* 0x0020000634340981 */ /* 0x001f62000c1e1d00 */
[----:B------:R-:W-:-:S03]  /*02f0*/  LOP3.LUT R3, R7, UR11, R12, 0x96, !PT ;  /* 0x0000000b07037c12 */ /* 0x000fc6000f8e960c */
[----:B------:R-:W-:Y:S01]  /*0300*/  LOP3.LUT R12, R5, UR12, R2, 0x96, !PT ;  /* 0x0000000c050c7c12 */ /* 0x000fe2000f8e9602 */
[----:B------:R-:W-:Y:S02]  /*0310*/  UIADD3 UR14, UR5, 0x32370b8f, URZ ;  /* 0x32370b8f050e7890 */ /* 0x000fe4000fffe03f */
[----:B------:R-:W-:Y:S01]  /*0320*/  UIADD3 UR13, UR4, -0x255992d5, URZ ;  /* 0xdaa66d2b040d7890 */ /* 0x000fe2000fffe03f */
[----:B------:R-:W-:-:S04]  /*0330*/  IMAD.WIDE.U32 R2, R3, -0x2daee0ad, RZ ;  /* 0xd2511f5303027825 */ /* 0x000fc800078e00ff */
[----:B------:R-:W-:Y:S01]  /*0340*/  IMAD.WIDE.U32 R12, R12, -0x326172a9, RZ ;  /* 0xcd9e8d570c0c7825 */ /* 0x000fe200078e00ff */
[----:B------:R-:W-:Y:S01]  /*0350*/  LOP3.LUT R7, R3, UR14, R4, 0x96, !PT ;  /* 0x0000000e03077c12 */ /* 0x000fe2000f8e9604 */
[----:B------:R-:W-:-:S03]  /*0360*/  UIADD3 UR15, UR4, 0x78dde6e4, URZ ;  /* 0x78dde6e4040f7890 */ /* 0x000fc6000fffe03f */
[----:B------:R-:W-:Y:S01]  /*0370*/  LOP3.LUT R4, R13, UR13, R6, 0x96, !PT ;  /* 0x0000000d0d047c12 */ /* 0x000fe2000f8e9606 */
[----:B------:R-:W-:Y:S01]  /*0380*/  UIADD3 UR16, UR5, -0x126145ec, URZ ;  /* 0xed9eba1405107890 */ /* 0x000fe2000fffe03f */
[----:B------:R-:W-:-:S04]  /*0390*/  IMAD.WIDE.U32 R6, R7, -0x326172a9, RZ ;  /* 0xcd9e8d5707067825 */ /* 0x000fc800078e00ff */
[----:B------:R-:W-:Y:S01]  /*03a0*/  IMAD.WIDE.U32 R4, R4, -0x2daee0ad, RZ ;  /* 0xd2511f5304047825 */ /* 0x000fe200078e00ff */
[----:B------:R-:W-:Y:S01]  /*03b0*/  LOP3.LUT R3, R7, UR15, R12, 0x96, !PT ;  /* 0x0000000f07037c12 */ /* 0x000fe2000f8e960c */
[----:B------:R-:W-:-:S03]  /*03c0*/  UIADD3 UR18, UR5, -0x56f99767, URZ ;  /* 0xa906689905127890 */ /* 0x000fc6000fffe03f */
[----:B------:R-:W-:Y:S01]  /*03d0*/  LOP3.LUT R12, R5, UR16, R2, 0x96, !PT ;  /* 0x00000010050c7c12 */ /* 0x000fe2000f8e9602 */
[----:B------:R-:W-:Y:S01]  /*03e0*/  UIADD3 UR17, UR4, 0x1715609d, URZ ;  /* 0x1715609d04117890 */ /* 0x000fe2000fffe03f */
[----:B------:R-:W-:-:S04]  /*03f0*/  IMAD.WIDE.U32 R2, R3, -0x2daee0ad, RZ ;  /* 0xd2511f5303027825 */ /* 0x000fc800078e00ff */
[----:B------:R-:W-:Y:S01]  /*0400*/  IMAD.WIDE.U32 R12, R12, -0x326172a9, RZ ;  /* 0xcd9e8d570c0c7825 */ /* 0x000fe200078e00ff */
[----:B------:R-:W-:-:S04]  /*0410*/  LOP3.LUT R7, R3, UR18, R4, 0x96, !PT ;  /* 0x0000001203077c12 */ /* 0x000fc8000f8e9604 */
[----:B------:R-:W-:Y:S01]  /*0420*/  LOP3.LUT R4, R13, UR17, R6, 0x96, !PT ;  /* 0x000000110d047c12 */ /* 0x000fe2000f8e9606 */
[----:B------:R-:W-:Y:S01]  /*0430*/  UIADD3 UR19, UR4, -0x4ab325aa, URZ ;  /* 0xb54cda5604137890 */ /* 0x000fe2000fffe03f */
[----:B------:R-:W-:Y:S01]  /*0440*/  IMAD.WIDE.U32 R6, R7, -0x326172a9, RZ ;  /* 0xcd9e8d5707067825 */ /* 0x000fe200078e00ff */
[----:B------:R-:W-:-:S03]  /*0450*/  UIADD3 UR20, UR5, 0x646e171e, URZ ;  /* 0x646e171e05147890 */ /* 0x000fc6000fffe03f */
[----:B------:R-:W-:Y:S01]  /*0460*/  IMAD.WIDE.U32 R4, R4, -0x2daee0ad, RZ ;  /* 0xd2511f5304047825 */ /* 0x000fe200078e00ff */
[----:B------:R-:W-:-:S04]  /*0470*/  LOP3.LUT R12, R7, UR19, R12, 0x96, !PT ;  /* 0x00000013070c7c12 */ /* 0x000fc8000f8e960c */
[----:B------:R-:W-:Y:S02]  /*0480*/  LOP3.LUT R14, R5, UR20, R2, 0x96, !PT ;  /* 0x00000014050e7c12 */ /* 0x000fe4000f8e9602 */
[----:B------:R-:W-:Y:S01]  /*0490*/  LEA.HI R2, R0, R21, RZ, 0x19 ;  /* 0x0000001500027211 */ /* 0x000fe200078fc8ff */
[----:B------:R-:W-:Y:S01]  /*04a0*/  UIADD3 UR21, UR4, 0x5384540f, URZ ;  /* 0x5384540f04157890 */ /* 0x000fe2000fffe03f */
[----:B------:R-:W-:Y:S01]  /*04b0*/  IMAD.WIDE.U32 R12, R12, -0x2daee0ad, RZ ;  /* 0xd2511f530c0c7825 */ /* 0x000fe200078e00ff */
[----:B------:R-:W-:Y:S01]  /*04c0*/  UIADD3 UR22, UR5, 0x1fd5c5a3, URZ ;  /* 0x1fd5c5a305167890 */ /* 0x000fe2000fffe03f */
[----:B------:R-:W-:Y:S02]  /*04d0*/  ISETP.GE.AND P1, PT, R2, c[0x0][0x164], PT ;  /* 0x0000590002007a0c */ /* 0x000fe40003f26270 */
[----:B------:R-:W-:-:S03]  /*04e0*/  IMAD.WIDE.U32 R14, R14, -0x326172a9, RZ ;  /* 0xcd9e8d570e0e7825 */ /* 0x000fc600078e00ff */
[----:B------:R-:W-:Y:S02]  /*04f0*/  LOP3.LUT R61, R13, UR22, R4, 0x96, !PT ;  /* 0x000000160d3d7c12 */ /* 0x000fe4000f8e9604 */
[----:B------:R-:W-:Y:S01]  /*0500*/  LOP3.LUT R60, R15, UR21, R6, 0x96, !PT ;  /* 0x000000150f3c7c12 */ /* 0x000fe2000f8e9606 */
[----:B------:R-:W-:Y:S01]  /*0510*/  UIADD3 UR23, UR4, -0xe443238, URZ ;  /* 0xf1bbcdc804177890 */ /* 0x000fe2000fffe03f */
[----:B------:R-:W-:Y:S01]  /*0520*/  IADD3 R4, P2, R20, c[0x0][0x1b0], RZ ;  /* 0x00006c0014047a10 */ /* 0x000fe20007f5e0ff */
[----:B------:R-:W-:Y:S01]  /*0530*/  UIADD3 UR24, UR5, -0x24c28bd8, URZ ;  /* 0xdb3d742805187890 */ /* 0x000fe2000fffe03f */
[----:B------:R-:W-:-:S04]  /*0540*/  IMAD.HI.U32 R7, R61, -0x326172a9, RZ ;  /* 0xcd9e8d573d077827 */ /* 0x000fc800078e00ff */
[----:B------:R-:W-:Y:S01]  /*0550*/  IMAD.HI.U32 R3, R60, -0x2daee0ad, RZ ;  /* 0xd2511f533c037827 */ /* 0x000fe200078e00ff */
[----:B------:R-:W-:-:S03]  /*0560*/  LOP3.LUT R82, R7, UR23, R14, 0x96, !PT ;  /* 0x0000001707527c12 */ /* 0x000fc6000f8e960e */
[----:B------:R-:W-:Y:S01]  /*0570*/  IMAD.X R5, RZ, RZ, c[0x0][0x1b4], P2 ;  /* 0x00006d00ff057624 */ /* 0x000fe200010e06ff */
[----:B------:R-:W-:Y:S01]  /*0580*/  LOP3.LUT R88, R3, UR24, R12, 0x96, !PT ;  /* 0x0000001803587c12 */ /* 0x000fe2000f8e960c */
[----:B------:R-:W-:Y:S06]  /*0590*/  @P1 EXIT ;  /* 0x000000000000194d */ /* 0x000fec0003800000 */
[----:B-----5:R-:W-:Y:S01]  /*05a0*/  @!P0 CS2R R8, SRZ ;  /* 0x0000000000088805 */ /* 0x020fe2000001ff00 */
[----:B------:R-:W-:Y:S01]  /*05b0*/  @!P0 CS2R R10, SRZ ;  /* 0x00000000000a8805 */ /* 0x000fe2000001ff00 */
[----:B------:R-:W-:Y:S01]  /*05c0*/  @!P0 CS2R R16, SRZ ;  /* 0x0000000000108805 */ /* 0x000fe2000001ff00 */
[----:B------:R-:W-:Y:S01]  /*05d0*/  @!P0 CS2R R18, SRZ ;  /* 0x0000000000128805 */ /* 0x000fe2000001ff00 */
[----:B------:R0:W5:Y:S01]  /*05e0*/  LDG.E.128 R48, [R4.64] ;  /* 0x0000000604307981 */ /* 0x000162000c1e1d00 */
[----:B------:R-:W-:Y:S01]  /*05f0*/  @!P0 CS2R R24, SRZ ;  /* 0x0000000000188805 */ /* 0x000fe2000001ff00 */
[----:B------:R-:W-:Y:S02]  /*0600*/  PRMT R3, RZ, 0x5410, R8 ;  /* 0x00005410ff037816 */ /* 0x000fe40000000008 */
[----:B------:R0:W5:Y:S01]  /*0610*/  LDG.E.128 R44, [R4.64+0x800] ;  /* 0x00080006042c7981 */ /* 0x000162000c1e1d00 */
[----:B------:R-:W-:Y:S01]  /*0620*/  PRMT R6, RZ, 0x7610, R9 ;  /* 0x00007610ff067816 */ /* 0x000fe20000000009 */
[----:B------:R-:W-:-:S02]  /*0630*/  @!P0 CS2R R26, SRZ ;  /* 0x00000000001a8805 */ /* 0x000fc4000001ff00 */
[----:B------:R0:W5:Y:S01]  /*0640*/  LDG.E.128 R40, [R4.64+0x1000] ;  /* 0x0010000604287981 */ /* 0x000162000c1e1d00 */
[----:B------:R-:W-:-:S03]  /*0650*/  PRMT R7, RZ, 0x5410, R10 ;  /* 0x00005410ff077816 */ /* 0x000fc6000000000a */
[----:B------:R0:W5:Y:S01]  /*0660*/  LDG.E.128 R36, [R4.64+0x1800] ;  /* 0x0018000604247981 */ /* 0x000162000c1e1d00 */
[----:B------:R-:W-:-:S03]  /*0670*/  @!P0 CS2R R56, SRZ ;  /* 0x0000000000388805 */ /* 0x000fc6000001ff00 */
[----:B------:R0:W5:Y:S01]  /*0680*/  LDG.E.128 R32, [R4.64+0x2000] ;  /* 0x0020000604207981 */ /* 0x000162000c1e1d00 */
[----:B------:R-:W-:Y:S01]  /*0690*/  PRMT R12, RZ, 0x7610, R16 ;  /* 0x00007610ff0c7816 */ /* 0x000fe20000000010 */
[----:B------:R-:W-:Y:S01]  /*06a0*/  UIADD3 UR26, UR5, -0x695add53, URZ ;  /* 0x96a522ad051a7890 */ /* 0x000fe2000fffe03f */
[--C-:B------:R-:W-:Y:S01]  /*06b0*/  PRMT R13, RZ, 0x5410, R17.reuse ;  /* 0x00005410ff0d7816 */ /* 0x100fe20000000011 */
[----:B------:R-:W-:Y:S01]  /*06c0*/  @!P0 CS2R R58, SRZ ;  /* 0x00000000003a8805 */ /* 0x000fe2000001ff00 */
[----:B------:R-:W-:Y:S01]  /*06d0*/  PRMT R14, RZ, 0x7610, R17 ;  /* 0x00007610ff0e7816 */ /* 0x000fe20000000011 */
[----:B------:R-:W-:Y:S01]  /*06e0*/  UIADD3 UR25, UR4, -0x700cb87f, URZ ;  /* 0x8ff3478104197890 */ /* 0x000fe2000fffe03f */
[----:B------:R-:W-:Y:S01]  /*06f0*/  PRMT R15, RZ, 0x5410, R18 ;  /* 0x00005410ff0f7816 */ /* 0x000fe20000000012 */
[----:B------:R-:W-:Y:S01]  /*0700*/  IMAD.WIDE.U32 R82, R82, -0x2daee0ad, RZ ;  /* 0xd2511f5352527825 */ /* 0x000fe200078e00ff */
[----:B------:R-:W-:Y:S01]  /*0710*/  PRMT R17, RZ, 0x5410, R19 ;  /* 0x00005410ff117816 */ /* 0x000fe20000000013 */
[----:B------:R-:W-:Y:S01]  /*0720*/  @!P0 CS2R R52, SRZ ;  /* 0x0000000000348805 */ /* 0x000fe2000001ff00 */
[----:B0-----:R-:W-:Y:S01]  /*0730*/  PRMT R4, RZ, 0x7610, R8 ;  /* 0x00007610ff047816 */ /* 0x001fe20000000008 */
[----:B------:R-:W-:Y:S01]  /*0740*/  @!P0 CS2R R54, SRZ ;  /* 0x0000000000368805 */ /* 0x000fe2000001ff00 */
[----:B------:R-:W-:Y:S01]  /*0750*/  PRMT R5, RZ, 0x5410, R9 ;  /* 0x00005410ff057816 */ /* 0x000fe20000000009 */
[C---:B------:R-:W-:Y:S01]  /*0760*/  IMAD.HI.U32 R79, R88.reuse, -0x326172a9, RZ ;  /* 0xcd9e8d57584f7827 */ /* 0x040fe200078e00ff */
[----:B------:R-:W-:Y:S01]  /*0770*/  PRMT R8, RZ, 0x7610, R10 ;  /* 0x00007610ff087816 */ /* 0x000fe2000000000a */
[----:B------:R-:W-:Y:S01]  /*0780*/  ULDC.U8 UR8, c[0x0][0x1f0] ;  /* 0x00007c0000087ab9 */ /* 0x000fe20000000000 */
[--C-:B------:R-:W-:Y:S01]  /*0790*/  PRMT R9, RZ, 0x5410, R11.reuse ;  /* 0x00005410ff097816 */ /* 0x100fe2000000000b */
[----:B------:R-:W-:Y:S01]  /*07a0*/  IMAD.MOV.U32 R89, RZ, RZ, 0x1 ;  /* 0x00000001ff597424 */ /* 0x000fe200078e00ff */
[----:B------:R-:W-:Y:S01]  /*07b0*/  PRMT R10, RZ, 0x7610, R11 ;  /* 0x00007610ff0a7816 */ /* 0x000fe2000000000b */
[----:B------:R-:W-:Y:S01]  /*07c0*/  IMAD R88, R88, -0x326172a9, RZ ;  /* 0xcd9e8d5758587824 */ /* 0x000fe200078e02ff */
[----:B------:R-:W-:Y:S01]  /*07d0*/  PRMT R11, RZ, 0x5410, R16 ;  /* 0x00005410ff0b7816 */ /* 0x000fe20000000010 */
[----:B------:R-:W-:Y:S01]  /*07e0*/  IMAD.MOV.U32 R87, RZ, RZ, RZ ;  /* 0x000000ffff577224 */ /* 0x000fe200078e00ff */
        /* <DEDUP_REMOVED lines=11> */
[----:B------:R-:W-:Y:S01]  /*08a0*/  PRMT R30, RZ, 0x7610, R57 ;  /* 0x00007610ff1e7816 */ /* 0x000fe20000000039 */
[----:B------:R-:W-:Y:S01]  /*08b0*/  IMAD R57, R60, -0x2daee0ad, RZ ;  /* 0xd2511f533c397824 */ /* 0x000fe200078e02ff */
[----:B------:R-:W-:-:S02]  /*08c0*/  PRMT R27, RZ, 0x5410, R56 ;  /* 0x00005410ff1b7816 */ /* 0x000fc40000000038 */
[----:B------:R-:W-:Y:S01]  /*08d0*/  PRMT R28, RZ, 0x7610, R56 ;  /* 0x00007610ff1c7816 */ /* 0x000fe20000000038 */
[----:B------:R-:W-:Y:S01]  /*08e0*/  IMAD R56, R61, -0x326172a9, RZ ;  /* 0xcd9e8d573d387824 */ /* 0x000fe200078e02ff */
[----:B------:R-:W-:Y:S02]  /*08f0*/  LOP3.LUT R80, R83, UR26, R57, 0x96, !PT ;  /* 0x0000001a53507c12 */ /* 0x000fe4000f8e9639 */
[--C-:B------:R-:W-:Y:S02]  /*0900*/  PRMT R31, RZ, 0x5410, R58.reuse ;  /* 0x00005410ff1f7816 */ /* 0x100fe4000000003a */
[----:B------:R-:W-:Y:S02]  /*0910*/  PRMT R76, RZ, 0x7610, R58 ;  /* 0x00007610ff4c7816 */ /* 0x000fe4000000003a */
[--C-:B------:R-:W-:Y:S02]  /*0920*/  PRMT R77, RZ, 0x5410, R59.reuse ;  /* 0x00005410ff4d7816 */ /* 0x100fe4000000003b */
[----:B------:R-:W-:-:S02]  /*0930*/  PRMT R78, RZ, 0x7610, R59 ;  /* 0x00007610ff4e7816 */ /* 0x000fc4000000003b */
[----:B------:R-:W-:Y:S02]  /*0940*/  LOP3.LUT R79, R79, UR25, R56, 0x96, !PT ;  /* 0x000000194f4f7c12 */ /* 0x000fe4000f8e9638 */
[--C-:B------:R-:W-:Y:S02]  /*0950*/  PRMT R81, RZ, 0x5410, R52.reuse ;  /* 0x00005410ff517816 */ /* 0x100fe40000000034 */
[----:B------:R-:W-:Y:S02]  /*0960*/  PRMT R83, RZ, 0x7610, R52 ;  /* 0x00007610ff537816 */ /* 0x000fe40000000034 */
[----:B------:R-:W-:Y:S02]  /*0970*/  LOP3.LUT R118, R118, 0x3, RZ, 0xc0, !PT ;  /* 0x0000000376767812 */ /* 0x000fe400078ec0ff */
[--C-:B------:R-:W-:Y:S02]  /*0980*/  PRMT R90, RZ, 0x5410, R53.reuse ;  /* 0x00005410ff5a7816 */ /* 0x100fe40000000035 */
[----:B------:R-:W-:-:S02]  /*0990*/  PRMT R91, RZ, 0x7610, R53 ;  /* 0x00007610ff5b7816 */ /* 0x000fc40000000035 */
[--C-:B------:R-:W-:Y:S02]  /*09a0*/  PRMT R92, RZ, 0x5410, R54.reuse ;  /* 0x00005410ff5c7816 */ /* 0x100fe40000000036 */
[----:B------:R-:W-:Y:S02]  /*09b0*/  PRMT R93, RZ, 0x7610, R54 ;  /* 0x00007610ff5d7816 */ /* 0x000fe40000000036 */
[--C-:B------:R-:W-:Y:S02]  /*09c0*/  PRMT R94, RZ, 0x5410, R55.reuse ;  /* 0x00005410ff5e7816 */ /* 0x100fe40000000037 */
[----:B------:R-:W-:Y:S02]  /*09d0*/  PRMT R95, RZ, 0x7610, R55 ;  /* 0x00007610ff5f7816 */ /* 0x000fe40000000037 */
.L_x_3390:
[----:B------:R-:W-:Y:S01]  /*09e0*/  IMAD R60, R2, c[0x0][0x168], RZ ;  /* 0x00005a00023c7a24 */ /* 0x000fe200078e02ff */
[----:B------:R-:W-:Y:S01]  /*09f0*/  ISETP.NE.U32.AND P0, PT, RZ, c[0x0][0x178], PT ;  /* 0x00005e00ff007a0c */ /* 0x000fe20003f05070 */
[----:B------:R-:W-:Y:S01]  /*0a00*/  IMAD.MOV.U32 R68, RZ, RZ, 0x10 ;  /* 0x00000010ff447424 */ /* 0x000fe200078e00ff */
[----:B------:R-:W-:Y:S02]  /*0a10*/  ISETP.NE.U32.AND P1, PT, RZ, c[0x0][0x180], PT ;  /* 0x00006000ff007a0c */ /* 0x000fe40003f25070 */
[----:B------:R-:W-:-:S02]  /*0a20*/  SHF.R.S32.HI R61, RZ, 0x1f, R60 ;  /* 0x0000001fff3d7819 */ /* 0x000fc4000001143c */
[----:B------:R-:W-:Y:S02]  /*0a30*/  ISETP.NE.AND.EX P2, PT, RZ, c[0x0][0x17c], PT, P0 ;  /* 0x00005f00ff007a0c */ /* 0x000fe40003f45300 */
[----:B------:R-:W-:Y:S02]  /*0a40*/  ISETP.NE.AND.EX P0, PT, RZ, c[0x0][0x184], PT, P1 ;  /* 0x00006100ff007a0c */ /* 0x000fe40003f05310 */
[----:B------:R-:W-:Y:S02]  /*0a50*/  LEA.HI R61, R61, R60, RZ, 0x3 ;  /* 0x0000003c3d3d7211 */ /* 0x000fe400078f18ff */
[----:B------:R-:W-:Y:S02]  /*0a60*/  LOP3.LUT R60, R0, 0x7f, RZ, 0xc0, !PT ;  /* 0x0000007f003c7812 */ /* 0x000fe400078ec0ff */
[----:B------:R-:W-:Y:S02]  /*0a70*/  LOP3.LUT R96, R96, 0xffffffdf, RZ, 0xc0, !PT ;  /* 0xffffffdf60607812 */ /* 0x000fe400078ec0ff */
[----:B------:R-:W-:-:S02]  /*0a80*/  LEA.HI.SX32 R105, R61, R60, 0x1d ;  /* 0x0000003c3d697211 */ /* 0x000fc400078feaff */
        /* <DEDUP_REMOVED lines=19> */
.L_x_2743:
[----:B------:R-:W-:Y:S02]  /*0bc0*/  MOV R106, R88 ;  /* 0x00000058006a7202 */ /* 0x000fe40000000f00 */
.L_x_2744:
[----:B------:R-:W-:Y:S05]  /*0bd0*/  BSYNC B0 ;  /* 0x0000000000007941 */ /* 0x000fea0003800000 */
.L_x_2742:
        /* <DEDUP_REMOVED lines=16> */
.L_x_2748:
[----:B------:R-:W-:Y:S05]  /*0ce0*/  BSYNC B1 ;  /* 0x0000000000017941 */ /* 0x000fea0003800000 */
.L_x_2747:
[----:B------:R-:W-:Y:S01]  /*0cf0*/  IMAD.HI.U32 R65, R84, -0x326172a9, RZ ;  /* 0xcd9e8d5754417827 */ /* 0x000fe200078e00ff */
[----:B------:R-:W-:-:S03]  /*0d00*/  LOP3.LUT R64, R64, UR5, R87, 0x96, !PT ;  /* 0x0000000540407c12 */ /* 0x000fc6000f8e9657 */
[----:B------:R-:W-:Y:S01]  /*0d10*/  IMAD R69, R84, -0x326172a9, RZ ;  /* 0xcd9e8d5754457824 */ /* 0x000fe200078e02ff */
[----:B------:R-:W-:Y:S01]  /*0d20*/  LOP3.LUT R66, R65, UR4, R86, 0x96, !PT ;  /* 0x0000000441427c12 */ /* 0x000fe2000f8e9656 */
[----:B------:R-:W-:-:S04]  /*0d30*/  IMAD.WIDE.U32 R64, R64, -0x326172a9, RZ ;  /* 0xcd9e8d5740407825 */ /* 0x000fc800078e00ff */
[----:B------:R-:W-:Y:S01]  /*0d40*/  IMAD R71, R85, -0x2daee0ad, RZ ;  /* 0xd2511f5355477824 */ /* 0x000fe200078e02ff */
        /* <DEDUP_REMOVED lines=38> */
.L_x_2746:
[----:B------:R-:W-:Y:S05]  /*0fb0*/  BSYNC B0 ;  /* 0x0000000000007941 */ /* 0x000fea0003800000 */
.L_x_2745:
[----:B0-----:R-:W0:Y:S01]  /*0fc0*/  I2F.U32 R64, R106 ;  /* 0x0000006a00407306 */ /* 0x001e220000201000 */
[----:B------:R-:W-:Y:S01]  /*0fd0*/  IMAD.MOV.U32 R69, RZ, RZ, 0x2f800000 ;  /* 0x2f800000ff457424 */ /* 0x000fe200078e00ff */
[----:B------:R-:W-:Y:S02]  /*0fe0*/  ISETP.NE.U32.AND P1, PT, RZ, c[0x0][0x178], PT ;  /* 0x00005e00ff007a0c */ /* 0x000fe40003f25070 */
[----:B------:R-:W-:Y:S02]  /*0ff0*/  LOP3.LUT R96, R96, 0xfffffff7, RZ, 0xc0, !PT ;  /* 0xfffffff760607812 */ /* 0x000fe400078ec0ff */
[----:B------:R-:W-:-:S02]  /*1000*/  ISETP.NE.AND.EX P6, PT, RZ, c[0x0][0x17c], PT, P1 ;  /* 0x00005f00ff007a0c */ /* 0x000fc40003fc5310 */
[----:B-----5:R-:W-:-:S05]  /*1010*/  PRMT R65, RZ, 0x5410, R60 ;  /* 0x00005410ff417816 */ /* 0x020fca000000003c */
[----:B------:R-:W-:Y:S02]  /*1020*/  FMUL.FTZ R65, R65, c[0x0][0x1e8] ;  /* 0x00007a0041417a20 */ /* 0x000fe40000410000 */
[----:B0-----:R-:W-:-:S05]  /*1030*/  FFMA.FTZ R64, R64, R69, 1.1641532182693481445e-10 ;  /* 0x2f00000040407423 */ /* 0x001fca0000010045 */
[----:B------:R-:W-:-:S04]  /*1040*/  FSETP.GTU.FTZ.AND P2, PT, R64, c[0x0][0x1e4], PT ;  /* 0x0000790040007a0b */ /* 0x000fc80003f5c000 */
[----:B------:R-:W-:-:S09]  /*1050*/  FSEL R64, R65, RZ, !P2 ;  /* 0x000000ff41407208 */ /* 0x000fd20005000000 */
[----:B------:R-:W-:-:S04]  /*1060*/  @P2 LOP3.LUT R96, R96, 0x8, RZ, 0xfc, !PT ;  /* 0x0000000860602812 */ /* 0x000fc800078efcff */
[----:B------:R-:W-:-:S04]  /*1070*/  LOP3.LUT R96, R96, 0xffffffef, RZ, 0xc0, !PT ;  /* 0xffffffef60607812 */ /* 0x000fc800078ec0ff */
        /* <DEDUP_REMOVED lines=8> */
.L_x_2749:
        /* <DEDUP_REMOVED lines=12> */
.L_x_2752:
[----:B------:R-:W-:Y:S02]  /*11c0*/  IMAD.MOV.U32 R108, RZ, RZ, R88 ;  /* 0x000000ffff6c7224 */ /* 0x000fe400078e0058 */
.L_x_2753:
[----:B------:R-:W-:Y:S05]  /*11d0*/  BSYNC B0 ;  /* 0x0000000000007941 */ /* 0x000fea0003800000 */
.L_x_2751:
        /* <DEDUP_REMOVED lines=16> */
.L_x_2757:
[----:B------:R-:W-:Y:S05]  /*12e0*/  BSYNC B1 ;  /* 0x0000000000017941 */ /* 0x000fea0003800000 */
.L_x_2756:
        /* <DEDUP_REMOVED lines=40> */
[----:B------:R-:W-:Y:S02]  /*1570*/  LOP3.LUT R79, R75, UR25, R72, 0x96, !PT ;  /* 0x000000194b4f7c12 */ /* 0x000fe4000f8e9648 */
[----:B------:R-:W-:Y:S01]  /*1580*/  MOV R88, R74 ;  /* 0x0000004a00587202 */ /* 0x000fe20000000f00 */
[----:B------:R-:W-:Y:S01]  /*1590*/  IMAD.MOV.U32 R82, RZ, RZ, R70 ;  /* 0x000000ffff527224 */ /* 0x000fe200078e0046 */
[----:B------:R-:W-:Y:S02]  /*15a0*/  LOP3.LUT R80, R71, UR26, R66, 0x96, !PT ;  /* 0x0000001a47507c12 */ /* 0x000fe4000f8e9642 */
.L_x_2755:
[----:B------:R-:W-:Y:S05]  /*15b0*/  BSYNC B0 ;  /* 0x0000000000007941 */ /* 0x000fea0003800000 */
.L_x_2754:
        /* <DEDUP_REMOVED lines=10> */
.L_x_2750:
        /* <DEDUP_REMOVED lines=12> */
.L_x_2759:
[----:B------:R-:W-:Y:S02]  /*1720*/  IMAD.MOV.U32 R108, RZ, RZ, R88 ;  /* 0x000000ffff6c7224 */ /* 0x000fe400078e0058 */
.L_x_2760:
[----:B------:R-:W-:Y:S05]  /*1730*/  BSYNC B0 ;  /* 0x0000000000007941 */ /* 0x000fea0003800000 */
.L_x_2758:
        /* <DEDUP_REMOVED lines=16> */
.L_x_2764:
[----:B------:R-:W-:Y:S05]  /*1840*/  BSYNC B1 ;  /* 0x0000000000017941 */ /* 0x000fea0003800000 */
.L_x_2763:
        /* <DEDUP_REMOVED lines=44> */
.L_x_2762:
[----:B------:R-:W-:Y:S05]  /*1b10*/  BSYNC B0 ;  /* 0x0000000000007941 */ /* 0x000fea0003800000 */
.L_x_2761:
        /* <DEDUP_REMOVED lines=15> */
.L_x_2765:
        /* <DEDUP_REMOVED lines=12> */
.L_x_2768:
[----:B------:R-:W-:Y:S02]  /*1cd0*/  IMAD.MOV.U32 R65, RZ, RZ, R88 ;  /* 0x000000ffff417224 */ /* 0x000fe400078e0058 */
.L_x_2769:
[----:B------:R-:W-:Y:S05]  /*1ce0*/  BSYNC B0 ;  /* 0x0000000000007941 */ /* 0x000fea0003800000 */
.L_x_2767:
        /* <DEDUP_REMOVED lines=16> */
.L_x_2773:
[----:B------:R-:W-:Y:S05]  /*1df0*/  BSYNC B1 ;  /* 0x0000000000017941 */ /* 0x000fea0003800000 */
.L_x_2772:
        /* <DEDUP_REMOVED lines=44> */
.L_x_2771:
[----:B------:R-:W-:Y:S05]  /*20c0*/  BSYNC B0 ;  /* 0x0000000000007941 */ /* 0x000fea0003800000 */
.L_x_2770:
        /* <DEDUP_REMOVED lines=10> */
.L_x_2766:
        /* <DEDUP_REMOVED lines=12> */
.L_x_2775:
[----:B------:R-:W-:Y:S02]  /*2230*/  IMAD.MOV.U32 R73, RZ, RZ, R88 ;  /* 0x000000ffff497224 */ /* 0x000fe400078e0058 */
.L_x_2776:
[----:B------:R-:W-:Y:S05]  /*2240*/  BSYNC B0 ;  /* 0x0000000000007941 */ /* 0x000fea0003800000 */
.L_x_2774:
        /* <DEDUP_REMOVED lines=16> */
.L_x_2780:
[----:B------:R-:W-:Y:S05]  /*2350*/  BSYNC B1 ;  /* 0x0000000000017941 */ /* 0x000fea0003800000 */
.L_x_2779:
        /* <DEDUP_REMOVED lines=42> */
[----:B------:R-:W-:Y:S01]  /*2600*/  HFMA2.MMA R66, -RZ, RZ, 0, 0 ;  /* 0x00000000ff427435 */ /* 0x000fe200000001ff */
[----:B------:R-:W-:-:S05]  /*2610*/  IMAD.MOV.U32 R82, RZ, RZ, R70 ;  /* 0x000000ffff527224 */ /* 0x000fca00078e0046 */
.L_x_2778:
[----:B------:R-:W-:Y:S05]  /*2620*/  BSYNC B0 ;  /* 0x0000000000007941 */ /* 0x000fea0003800000 */
.L_x_2777:
        /* <DEDUP_REMOVED lines=15> */
.L_x_2781:
        /* <DEDUP_REMOVED lines=12> */
.L_x_2784:
[----:B------:R-:W-:Y:S02]  /*27e0*/  IMAD.MOV.U32 R73, RZ, RZ, R88 ;  /* 0x000000ffff497224 */ /* 0x000fe400078e0058 */
.L_x_2785:
[----:B------:R-:W-:Y:S05]  /*27f0*/  BSYNC B0 ;  /* 0x0000000000007941 */ /* 0x000fea0003800000 */
.L_x_2783:
        /* <DEDUP_REMOVED lines=16> */
.L_x_2789:
[----:B------:R-:W-:Y:S05]  /*2900*/  BSYNC B1 ;  /* 0x0000000000017941 */ /* 0x000fea0003800000 */
.L_x_2788:
        /* <DEDUP_REMOVED lines=44> */
.L_x_2787:
[----:B------:R-:W-:Y:S05]  /*2bd0*/  BSYNC B0 ;  /* 0x0000000000007941 */ /* 0x000fea0003800000 */
.L_x_2786:
        /* <DEDUP_REMOVED lines=10> */
.L_x_2782:
        /* <DEDUP_REMOVED lines=12> */
.L_x_2791:
[----:B------:R-:W-:Y:S02]  /*2d40*/  IMAD.MOV.U32 R73, RZ, RZ, R88 ;  /* 0x000000ffff497224 */ /* 0x000fe400078e0058 */
.L_x_2792:
[----:B------:R-:W-:Y:S05]  /*2d50*/  BSYNC B0 ;  /* 0x0000000000007941 */ /* 0x000fea0003800000 */
.L_x_2790:
        /* <DEDUP_REMOVED lines=16> */
.L_x_2796:
[----:B------:R-:W-:Y:S05]  /*2e60*/  BSYNC B1 ;  /* 0x0000000000017941 */ /* 0x000fea0003800000 */
.L_x_2795:
        /* <DEDUP_REMOVED lines=44> */
.L_x_2794:
[----:B------:R-:W-:Y:S05]  /*3130*/  BSYNC B0 ;  /* 0x0000000000007941 */ /* 0x000fea0003800000 */
.L_x_2793:
        /* <DEDUP_REMOVED lines=13> */
.L_x_2797:
        /* <DEDUP_REMOVED lines=12> */
.L_x_2800:
[----:B------:R-:W-:Y:S02]  /*32d0*/  IMAD.MOV.U32 R73, RZ, RZ, R88 ;  /* 0x000000ffff497224 */ /* 0x000fe400078e0058 */
.L_x_2801:
[----:B------:R-:W-:Y:S05]  /*32e0*/  BSYNC B0 ;  /* 0x0000000000007941 */ /* 0x000fea0003800000 */
.L_x_2799:
        /* <DEDUP_REMOVED lines=16> */
.L_x_2805:
[----:B------:R-:W-:Y:S05]  /*33f0*/  BSYNC B1 ;  /* 0x0000000000017941 */ /* 0x000fea0003800000 */
.L_x_2804:
        /* <DEDUP_REMOVED lines=42> */
[----:B------:R-:W-:Y:S01]  /*36a0*/  IMAD.MOV.U32 R82, RZ, RZ, R66 ;  /* 0x000000ffff527224 */ /* 0x000fe200078e0042 */
[----:B------:R-:W-:Y:S02]  /*36b0*/  MOV R60, RZ ;  /* 0x000000ff003c7202 */ /* 0x000fe40000000f00 */
.L_x_2803:
[----:B------:R-:W-:Y:S05]  /*36c0*/  BSYNC B0 ;  /* 0x0000000000007941 */ /* 0x000fea0003800000 */
.L_x_2802:
        /* <DEDUP_REMOVED lines=10> */
.L_x_2798:
        /* <DEDUP_REMOVED lines=12> */
.L_x_2807:
[----:B------:R-:W-:Y:S02]  /*3830*/  IMAD.MOV.U32 R75, RZ, RZ, R88 ;  /* 0x000000ffff4b7224 */ /* 0x000fe400078e0058 */
.L_x_2808:
[----:B------:R-:W-:Y:S05]  /*3840*/  BSYNC B0 ;  /* 0x0000000000007941 */ /* 0x000fea0003800000 */
.L_x_2806:
        /* <DEDUP_REMOVED lines=16> */
.L_x_2812:
[----:B------:R-:W-:Y:S05]  /*3950*/  BSYNC B1 ;  /* 0x0000000000017941 */ /* 0x000fea0003800000 */
.L_x_2811:
        /* <DEDUP_REMOVED lines=44> */
.L_x_2810:
[----:B------:R-:W-:Y:S05]  /*3c20*/  BSYNC B0 ;  /* 0x0000000000007941 */ /* 0x000fea0003800000 */
.L_x_2809:
        /* <DEDUP_REMOVED lines=13> */
.L_x_2813:
        /* <DEDUP_REMOVED lines=12> */
.L_x_2816:
[----:B------:R-:W-:Y:S02]  /*3dc0*/  IMAD.MOV.U32 R75, RZ, RZ, R88 ;  /* 0x000000ffff4b7224 */ /* 0x000fe400078e0058 */
.L_x_2817:
[----:B------:R-:W-:Y:S05]  /*3dd0*/  BSYNC B0 ;  /* 0x0000000000007941 */ /* 0x000fea0003800000 */
.L_x_2815:
        /* <DEDUP_REMOVED lines=16> */
.L_x_2821:
[----:B------:R-:W-:Y:S05]  /*3ee0*/  BSYNC B1 ;  /* 0x0000000000017941 */ /* 0x000fea0003800000 */
.L_x_2820:
        /* <DEDUP_REMOVED lines=44> */
.L_x_2819:
[----:B------:R-:W-:Y:S05]  /*41b0*/  BSYNC B0 ;  /* 0x0000000000007941 */ /* 0x000fea0003800000 */
.L_x_2818:
        /* <DEDUP_REMOVED lines=10> */
.L_x_2814:
        /* <DEDUP_REMOVED lines=12> */
.L_x_2823:
[----:B------:R-:W-:Y:S02]  /*4320*/  IMAD.MOV.U32 R75, RZ, RZ, R88 ;  /* 0x000000ffff4b7224 */ /* 0x000fe400078e0058 */
.L_x_2824:
[----:B------:R-:W-:Y:S05]  /*4330*/  BSYNC B0 ;  /* 0x0000000000007941 */ /* 0x000fea0003800000 */
.L_x_2822:
        /* <DEDUP_REMOVED lines=16> */
.L_x_2828:
[----:B------:R-:W-:Y:S05]  /*4440*/  BSYNC B1 ;  /* 0x0000000000017941 */ /* 0x000fea0003800000 */
.L_x_2827:
        /* <DEDUP_REMOVED lines=44> */
.L_x_2826:
[----:B------:R-:W-:Y:S05]  /*4710*/  BSYNC B0 ;  /* 0x0000000000007941 */ /* 0x000fea0003800000 */
.L_x_2825:
        /* <DEDUP_REMOVED lines=9> */
[----:B------:R-:W-:Y:S02]  /*47b0*/  MOV R60, R61 ;  /* 0x0000003d003c7202 */ /* 0x000fe40000000f00 */
[----:B------:R-:W-:-:S05]  /*47c0*/  PRMT R61, RZ, 0x7610, R58 ;  /* 0x00007610ff3d7816 */ /* 0x000fca000000003a */
[----:B------:R-:W-:Y:S01]  /*47d0*/  FADD.FTZ R106, R106, R61 ;  /* 0x0000003d6a6a7221 */ /* 0x000fe20000010000 */
[----:B------:R-:W-:Y:S05]  /*47e0*/  BRA `(.L_x_2830) ;  /* 0x0000056000007947 */ /* 0x000fea0003800000 */
.L_x_2829:
        /* <DEDUP_REMOVED lines=12> */
.L_x_2832:
[----:B------:R-:W-:Y:S02]  /*48b0*/  IMAD.MOV.U32 R62, RZ, RZ, R88 ;  /* 0x000000ffff3e7224 */ /* 0x000fe400078e0058 */
.L_x_2833:
[----:B------:R-:W-:Y:S05]  /*48c0*/  BSYNC B0 ;  /* 0x0000000000007941 */ /* 0x000fea0003800000 */
.L_x_2831:
        /* <DEDUP_REMOVED lines=16> */
.L_x_2837:
[----:B------:R-:W-:Y:S05]  /*49d0*/  BSYNC B1 ;  /* 0x0000000000017941 */ /* 0x000fea0003800000 */
.L_x_2836:
        /* <DEDUP_REMOVED lines=44> */
.L_x_2835:
[----:B------:R-:W-:Y:S05]  /*4ca0*/  BSYNC B0 ;  /* 0x0000000000007941 */ /* 0x000fea0003800000 */
.L_x_2834:
        /* <DEDUP_REMOVED lines=10> */
.L_x_2830:
        /* <DEDUP_REMOVED lines=12> */
.L_x_2839:
[----:B------:R-:W-:Y:S02]  /*4e10*/  IMAD.MOV.U32 R62, RZ, RZ, R88 ;  /* 0x000000ffff3e7224 */ /* 0x000fe400078e0058 */
.L_x_2840:
[----:B------:R-:W-:Y:S05]  /*4e20*/  BSYNC B0 ;  /* 0x0000000000007941 */ /* 0x000fea0003800000 */
.L_x_2838:
        /* <DEDUP_REMOVED lines=16> */
.L_x_2844:
[----:B------:R-:W-:Y:S05]  /*4f30*/  BSYNC B1 ;  /* 0x0000000000017941 */ /* 0x000fea0003800000 */
.L_x_2843:
        /* <DEDUP_REMOVED lines=44> */
.L_x_2842:
[----:B------:R-:W-:Y:S05]  /*5200*/  BSYNC B0 ;  /* 0x0000000000007941 */ /* 0x000fea0003800000 */
.L_x_2841:
        /* <DEDUP_REMOVED lines=13> */
.L_x_2845:
        /* <DEDUP_REMOVED lines=12> */
.L_x_2848:
[----:B------:R-:W-:Y:S02]  /*53a0*/  IMAD.MOV.U32 R62, RZ, RZ, R88 ;  /* 0x000000ffff3e7224 */ /* 0x000fe400078e0058 */
.L_x_2849:
[----:B------:R-:W-:Y:S05]  /*53b0*/  BSYNC B0 ;  /* 0x0000000000007941 */ /* 0x000fea0003800000 */
.L_x_2847:
        /* <DEDUP_REMOVED lines=16> */
.L_x_2853:
[----:B------:R-:W-:Y:S05]  /*54c0*/  BSYNC B1 ;  /* 0x0000000000017941 */ /* 0x000fea0003800000 */
.L_x_2852:
        /* <DEDUP_REMOVED lines=44> */
.L_x_2851:
[----:B------:R-:W-:Y:S05]  /*5790*/  BSYNC B0 ;  /* 0x0000000000007941 */ /* 0x000fea0003800000 */
.L_x_2850:
        /* <DEDUP_REMOVED lines=10> */
.L_x_2846:
        /* <DEDUP_REMOVED lines=12> */
.L_x_2855:
[----:B------:R-:W-:Y:S02]  /*5900*/  IMAD.MOV.U32 R62, RZ, RZ, R88 ;  /* 0x000000ffff3e7224 */ /* 0x000fe400078e0058 */
.L_x_2856:
[----:B------:R-:W-:Y:S05]  /*5910*/  BSYNC B0 ;  /* 0x0000000000007941 */ /* 0x000fea0003800000 */
.L_x_2854:
        /* <DEDUP_REMOVED lines=16> */
.L_x_2860:
[----:B------:R-:W-:Y:S05]  /*5a20*/  BSYNC B1 ;  /* 0x0000000000017941 */ /* 0x000fea0003800000 */
.L_x_2859:
        /* <DEDUP_REMOVED lines=44> */
.L_x_2858:
[----:B------:R-:W-:Y:S05]  /*5cf0*/  BSYNC B0 ;  /* 0x0000000000007941 */ /* 0x000fea0003800000 */
.L_x_2857:
        /* <DEDUP_REMOVED lines=14> */
.L_x_2861:
        /* <DEDUP_REMOVED lines=12> */
.L_x_2864:
[----:B------:R-:W-:Y:S02]  /*5ea0*/  IMAD.MOV.U32 R108, RZ, RZ, R88 ;  /* 0x000000ffff6c7224 */ /* 0x000fe400078e0058 */
.L_x_2865:
[----:B------:R-:W-:Y:S05]  /*5eb0*/  BSYNC B0 ;  /* 0x0000000000007941 */ /* 0x000fea0003800000 */
.L_x_2863:
        /* <DEDUP_REMOVED lines=16> */
[----:B------:R-:W-:-:S04]  /*5fc0*/  ISETP.NE.AND P0, PT, R61, RZ, PT ;  /* 0x000000ff3d00720c */ /* 0x000fc80003f05270 */
[----:B------:R-:W-:-:S04]  /*5fd0*/  @!P6 MOV R87, R62 ;  /* 0x0000003e0057e202 */ /* 0x000fc80000000f00 */
.L_x_2869:
[----:B------:R-:W-:Y:S05]  /*5fe0*/  BSYNC B1 ;  /* 0x0000000000017941 */ /* 0x000fea0003800000 */
.L_x_2868:
        /* <DEDUP_REMOVED lines=8> */
[----:B------:R-:W-:Y:S01]  /*6070*/  IMAD.MOV.U32 R114, RZ, RZ, RZ ;  /* 0x000000ffff727224 */ /* 0x000fe200078e00ff */
        /* <DEDUP_REMOVED lines=35> */
.L_x_2867:
[----:B------:R-:W-:Y:S05]  /*62b0*/  BSYNC B0 ;  /* 0x0000000000007941 */ /* 0x000fea0003800000 */
.L_x_2866:
        /* <DEDUP_REMOVED lines=10> */
.L_x_2862:
[----:B------:R-:W-:Y:S01]  /*6360*/  SEL R61, RZ, 0x10000, P4 ;  /* 0x00010000ff3d7807 */ /* 0x000fe20002000000 */
[----:B------:R-:W-:Y:S01]  /*6370*/  IMAD.WIDE.U32 R110, R105, R68, c[0x0][0x188] ;  /* 0x00006200696e7625 */ /* 0x000fe200078e0044 */
[----:B------:R-:W-:Y:S02]  /*6380*/  SEL R60, RZ, 0x100, P3 ;  /* 0x00000100ff3c7807 */ /* 0x000fe40001800000 */
[C---:B------:R-:W-:Y:S02]  /*6390*/  LOP3.LUT P4, RZ, R96.reuse, 0x4, RZ, 0xc0, !PT ;  /* 0x0000000460ff7812 */ /* 0x040fe4000788c0ff */
        /* <DEDUP_REMOVED lines=12> */
[----:B------:R-:W-:Y:S02]  /*6460*/  F2FP.BF16.PACK_AB R63, R107, R75 ;  /* 0x0000004b6b3f723e */ /* 0x000fe400000010ff */
[----:B------:R-:W-:Y:S02]  /*6470*/  F2FP.BF16.PACK_AB R62, R106, R73 ;  /* 0x000000496a3e723e */ /* 0x000fe400000010ff */
[----:B------:R-:W-:Y:S02]  /*6480*/  F2FP.BF16.PACK_AB R61, R74, R65 ;  /* 0x000000414a3d723e */ /* 0x000fe400000010ff */
[----:B------:R-:W-:Y:S02]  /*6490*/  F2FP.BF16.PACK_AB R60, R72, R64 ;  /* 0x00000040483c723e */ /* 0x000fe400000010ff */
[----:B------:R-:W-:Y:S01]  /*64a0*/  LOP3.LUT R109, R70, R108, R66, 0xfe, !PT ;  /* 0x0000006c466d7212 */ /* 0x000fe200078efe42 */
[----:B------:R-:W-:Y:S01]  /*64b0*/  IMAD.MOV.U32 R108, RZ, RZ, 0x8 ;  /* 0x00000008ff6c7424 */ /* 0x000fe200078e00ff */
[----:B------:R-:W-:Y:S01]  /*64c0*/  SEL R66, RZ, 0x1, P5 ;  /* 0x00000001ff427807 */ /* 0x000fe20002800000 */
[----:B------:R0:W-:Y:S01]  /*64d0*/  STG.E.128 [R110.64], R60 ;  /* 0x0000003c6e007986 */ /* 0x0001e2000c101d06 */
[----:B------:R-:W-:-:S02]  /*64e0*/  LOP3.LUT R71, R71, R113, R67, 0xfe, !PT ;  /* 0x0000007147477212 */ /* 0x000fc400078efe43 */
[----:B------:R-:W-:Y:S02]  /*64f0*/  LOP3.LUT R70, R109, R66, RZ, 0xfc, !PT ;  /* 0x000000426d467212 */ /* 0x000fe400078efcff */
[----:B------:R-:W-:Y:S02]  /*6500*/  LOP3.LUT P6, RZ, R96, 0x20, RZ, 0xc0, !PT ;  /* 0x0000002060ff7812 */ /* 0x000fe400078cc0ff */
[----:B------:R-:W-:-:S05]  /*6510*/  IADD3 R122, R105, 0x80, RZ ;  /* 0x00000080697a7810 */ /* 0x000fca0007ffe0ff */
[----:B------:R-:W-:-:S04]  /*6520*/  IMAD.WIDE.U32 R66, R122, R68, c[0x0][0x170] ;  /* 0x00005c007a427625 */ /* 0x000fc800078e0044 */
[----:B0-----:R-:W-:-:S04]  /*6530*/  IMAD.WIDE.U32 R110, R105, R108, c[0x0][0x190] ;  /* 0x00006400696e7625 */ /* 0x001fc800078e006c */
[CC--:B------:R-:W-:Y:S01]  /*6540*/  @P6 IMAD.WIDE.U32 R62, R122.reuse, R68.reuse, c[0x0][0x178] ;  /* 0x00005e007a3e6625 */ /* 0x0c0fe200078e0044 */
[----:B------:R0:W-:Y:S03]  /*6550*/  STG.E.64 [R110.64], R70 ;  /* 0x000000466e007986 */ /* 0x0001e6000c101b06 */
[----:B------:R-:W-:Y:S01]  /*6560*/  @P0 IMAD.WIDE.U32 R60, R122, R68, c[0x0][0x180] ;  /* 0x000060007a3c0625 */ /* 0x000fe200078e0044 */
[----:B------:R-:W-:Y:S05]  /*6570*/  @!P6 BRA `(.L_x_2870) ;  /* 0x000001300000e947 */ /* 0x000fea0003800000 */
[----:B0-----:R-:W-:Y:S01]  /*6580*/  IMAD.U32 R71, R103, 0x10000, RZ ;  /* 0x0001000067477824 */ /* 0x001fe200078e00ff */
[----:B------:R-:W-:Y:S02]  /*6590*/  LOP3.LUT R70, R104, 0xffff, RZ, 0xc0, !PT ;  /* 0x0000ffff68467812 */ /* 0x000fe400078ec0ff */
[----:B------:R-:W-:Y:S02]  /*65a0*/  LOP3.LUT R112, R100, 0xff, RZ, 0xc0, !PT ;  /* 0x000000ff64707812 */ /* 0x000fe400078ec0ff */
[----:B------:R-:W-:-:S02]  /*65b0*/  LOP3.LUT R109, R71, 0xff0000, RZ, 0xc0, !PT ;  /* 0x00ff0000476d7812 */ /* 0x000fc400078ec0ff */
[----:B------:R-:W-:Y:S01]  /*65c0*/  PRMT R71, R102, 0x7104, RZ ;  /* 0x0000710466477816 */ /* 0x000fe200000000ff */
[----:B------:R-:W-:Y:S01]  /*65d0*/  IMAD.WIDE.U32 R112, R112, 0x1000000, RZ ;  /* 0x0100000070707825 */ /* 0x000fe200078e00ff */
[----:B------:R-:W-:Y:S02]  /*65e0*/  PRMT R116, R109, 0x4210, R70 ;  /* 0x000042106d747816 */ /* 0x000fe40000000046 */
        /* <DEDUP_REMOVED lines=12> */
.L_x_2870:
[----:B------:R1:W5:Y:S04]  /*66b0*/  @P6 LDG.E.128 R52, [R62.64] ;  /* 0x000000063e346981 */ /* 0x000368000c1e1d00 */
[----:B------:R1:W5:Y:S04]  /*66c0*/  @P0 LDG.E.128 R56, [R60.64] ;  /* 0x000000063c380981 */ /* 0x000368000c1e1d00 */
[----:B-1----:R1:W5:Y:S01]  /*66d0*/  LDG.E.128 R60, [R66.64] ;  /* 0x00000006423c7981 */ /* 0x002362000c1e1d00 */
[C---:B------:R-:W-:Y:S01]  /*66e0*/  ISETP.NE.AND P1, PT, R114.reuse, 0x1, PT ;  /* 0x000000017200780c */ /* 0x040fe20003f25270 */
[----:B------:R-:W-:Y:S01]  /*66f0*/  BSSY B0, `(.L_x_2871) ;  /* 0x000000c000007945 */ /* 0x000fe20003800000 */
[----:B0-----:R-:W-:-:S11]  /*6700*/  IADD3 R70, R114, 0x1, RZ ;  /* 0x0000000172467810 */ /* 0x001fd60007ffe0ff */
        /* <DEDUP_REMOVED lines=9> */
.L_x_2872:
[----:B-1----:R-:W-:Y:S02]  /*67a0*/  IMAD.MOV.U32 R115, RZ, RZ, R88 ;  /* 0x000000ffff737224 */ /* 0x002fe400078e0058 */
.L_x_2873:
[----:B------:R-:W-:Y:S05]  /*67b0*/  BSYNC B0 ;  /* 0x0000000000007941 */ /* 0x000fea0003800000 */
.L_x_2871:
        /* <DEDUP_REMOVED lines=16> */
.L_x_2877:
[----:B------:R-:W-:Y:S05]  /*68c0*/  BSYNC B1 ;  /* 0x0000000000017941 */ /* 0x000fea0003800000 */
.L_x_2876:
        /* <DEDUP_REMOVED lines=44> */
.L_x_2875:
[----:B------:R-:W-:Y:S05]  /*6b90*/  BSYNC B0 ;  /* 0x0000000000007941 */ /* 0x000fea0003800000 */
.L_x_2874:
        /* <DEDUP_REMOVED lines=12> */
[----:B------:R-:W-:Y:S02]  /*6c60*/  MOV R66, R70 ;  /* 0x0000004600427202 */ /* 0x000fe40000000f00 */
[----:B------:R-:W-:-:S05]  /*6c70*/  PRMT R70, RZ, 0x5410, R56 ;  /* 0x00005410ff467816 */ /* 0x000fca0000000038 */
[----:B------:R-:W-:Y:S01]  /*6c80*/  FADD.FTZ R109, R70, R109 ;  /* 0x0000006d466d7221 */ /* 0x000fe20000010000 */
[----:B------:R-:W-:Y:S05]  /*6c90*/  BRA `(.L_x_2879) ;  /* 0x0000056000007947 */ /* 0x000fea0003800000 */
.L_x_2878:
        /* <DEDUP_REMOVED lines=12> */
.L_x_2881:
[----:B------:R-:W-:Y:S02]  /*6d60*/  IMAD.MOV.U32 R114, RZ, RZ, R88 ;  /* 0x000000ffff727224 */ /* 0x000fe400078e0058 */
.L_x_2882:
[----:B------:R-:W-:Y:S05]  /*6d70*/  BSYNC B0 ;  /* 0x0000000000007941 */ /* 0x000fea0003800000 */
.L_x_2880:
        /* <DEDUP_REMOVED lines=16> */
.L_x_2886:
[----:B------:R-:W-:Y:S05]  /*6e80*/  BSYNC B1 ;  /* 0x0000000000017941 */ /* 0x000fea0003800000 */
.L_x_2885:
        /* <DEDUP_REMOVED lines=44> */
.L_x_2884:
[----:B------:R-:W-:Y:S05]  /*7150*/  BSYNC B0 ;  /* 0x0000000000007941 */ /* 0x000fea0003800000 */
.L_x_2883:
        /* <DEDUP_REMOVED lines=10> */
.L_x_2879:
        /* <DEDUP_REMOVED lines=12> */
.L_x_2888:
[----:B------:R-:W-:Y:S02]  /*72c0*/  IMAD.MOV.U32 R114, RZ, RZ, R88 ;  /* 0x000000ffff727224 */ /* 0x000fe400078e0058 */
.L_x_2889:
[----:B------:R-:W-:Y:S05]  /*72d0*/  BSYNC B0 ;  /* 0x0000000000007941 */ /* 0x000fea0003800000 */
.L_x_2887:
        /* <DEDUP_REMOVED lines=16> */
.L_x_2893:
[----:B------:R-:W-:Y:S05]  /*73e0*/  BSYNC B1 ;  /* 0x0000000000017941 */ /* 0x000fea0003800000 */
.L_x_2892:
        /* <DEDUP_REMOVED lines=44> */
.L_x_2891:
[----:B------:R-:W-:Y:S05]  /*76b0*/  BSYNC B0 ;  /* 0x0000000000007941 */ /* 0x000fea0003800000 */
.L_x_2890:
        /* <DEDUP_REMOVED lines=15> */
.L_x_2894:
        /* <DEDUP_REMOVED lines=12> */
.L_x_2897:
[----:B------:R-:W-:Y:S02]  /*7870*/  IMAD.MOV.U32 R60, RZ, RZ, R88 ;  /* 0x000000ffff3c7224 */ /* 0x000fe400078e0058 */
.L_x_2898:
[----:B------:R-:W-:Y:S05]  /*7880*/  BSYNC B0 ;  /* 0x0000000000007941 */ /* 0x000fea0003800000 */
.L_x_2896:
        /* <DEDUP_REMOVED lines=16> */
.L_x_2902:
[----:B------:R-:W-:Y:S05]  /*7990*/  BSYNC B1 ;  /* 0x0000000000017941 */ /* 0x000fea0003800000 */
.L_x_2901:
        /* <DEDUP_REMOVED lines=44> */
.L_x_2900:
[----:B------:R-:W-:Y:S05]  /*7c60*/  BSYNC B0 ;  /* 0x0000000000007941 */ /* 0x000fea0003800000 */
.L_x_2899:
        /* <DEDUP_REMOVED lines=10> */
.L_x_2895:
        /* <DEDUP_REMOVED lines=12> */
.L_x_2904:
[----:B------:R-:W-:Y:S02]  /*7dd0*/  IMAD.MOV.U32 R60, RZ, RZ, R88 ;  /* 0x000000ffff3c7224 */ /* 0x000fe400078e0058 */
.L_x_2905:
[----:B------:R-:W-:Y:S05]  /*7de0*/  BSYNC B0 ;  /* 0x0000000000007941 */ /* 0x000fea0003800000 */
.L_x_2903:
        /* <DEDUP_REMOVED lines=16> */
.L_x_2909:
[----:B------:R-:W-:Y:S05]  /*7ef0*/  BSYNC B1 ;  /* 0x0000000000017941 */ /* 0x000fea0003800000 */
.L_x_2908:
        /* <DEDUP_REMOVED lines=44> */
.L_x_2907:
[----:B------:R-:W-:Y:S05]  /*81c0*/  BSYNC B0 ;  /* 0x0000000000007941 */ /* 0x000fea0003800000 */
.L_x_2906:
        /* <DEDUP_REMOVED lines=15> */
.L_x_2910:
        /* <DEDUP_REMOVED lines=12> */
.L_x_2913:
[----:B------:R-:W-:Y:S02]  /*8380*/  IMAD.MOV.U32 R60, RZ, RZ, R88 ;  /* 0x000000ffff3c7224 */ /* 0x000fe400078e0058 */
.L_x_2914:
[----:B------:R-:W-:Y:S05]  /*8390*/  BSYNC B0 ;  /* 0x0000000000007941 */ /* 0x000fea0003800000 */
.L_x_2912:
        /* <DEDUP_REMOVED lines=16> */
.L_x_2918:
[----:B------:R-:W-:Y:S05]  /*84a0*/  BSYNC B1 ;  /* 0x0000000000017941 */ /* 0x000fea0003800000 */
.L_x_2917:
        /* <DEDUP_REMOVED lines=44> */
.L_x_2916:
[----:B------:R-:W-:Y:S05]  /*8770*/  BSYNC B0 ;  /* 0x0000000000007941 */ /* 0x000fea0003800000 */
.L_x_2915:
        /* <DEDUP_REMOVED lines=10> */
.L_x_2911:
        /* <DEDUP_REMOVED lines=12> */
.L_x_2920:
[----:B------:R-:W-:Y:S02]  /*88e0*/  IMAD.MOV.U32 R60, RZ, RZ, R88 ;  /* 0x000000ffff3c7224 */ /* 0x000fe400078e0058 */
.L_x_2921:
[----:B------:R-:W-:Y:S05]  /*88f0*/  BSYNC B0 ;  /* 0x0000000000007941 */ /* 0x000fea0003800000 */
.L_x_2919:
        /* <DEDUP_REMOVED lines=16> */
.L_x_2925:
[----:B------:R-:W-:Y:S05]  /*8a00*/  BSYNC B1 ;  /* 0x0000000000017941 */ /* 0x000fea0003800000 */
.L_x_2924:
        /* <DEDUP_REMOVED lines=44> */
.L_x_2923:
[----:B------:R-:W-:Y:S05]  /*8cd0*/  BSYNC B0 ;  /* 0x0000000000007941 */ /* 0x000fea0003800000 */
.L_x_2922:
        /* <DEDUP_REMOVED lines=13> */
.L_x_2926:
        /* <DEDUP_REMOVED lines=12> */
.L_x_2929:
[----:B------:R-:W-:Y:S02]  /*8e70*/  IMAD.MOV.U32 R115, RZ, RZ, R88 ;  /* 0x000000ffff737224 */ /* 0x000fe400078e0058 */
.L_x_2930:
[----:B------:R-:W-:Y:S05]  /*8e80*/  BSYNC B0 ;  /* 0x0000000000007941 */ /* 0x000fea0003800000 */
.L_x_2928:
        /* <DEDUP_REMOVED lines=16> */
.L_x_2934:
[----:B------:R-:W-:Y:S05]  /*8f90*/  BSYNC B1 ;  /* 0x0000000000017941 */ /* 0x000fea0003800000 */
.L_x_2933:
        /* <DEDUP_REMOVED lines=44> */
.L_x_2932:
[----:B------:R-:W-:Y:S05]  /*9260*/  BSYNC B0 ;  /* 0x0000000000007941 */ /* 0x000fea0003800000 */
.L_x_2931:
        /* <DEDUP_REMOVED lines=10> */
.L_x_2927:
        /* <DEDUP_REMOVED lines=12> */
.L_x_2936:
[----:B------:R-:W-:Y:S02]  /*93d0*/  IMAD.MOV.U32 R115, RZ, RZ, R88 ;  /* 0x000000ffff737224 */ /* 0x000fe400078e0058 */
.L_x_2937:
[----:B------:R-:W-:Y:S05]  /*93e0*/  BSYNC B0 ;  /* 0x0000000000007941 */ /* 0x000fea0003800000 */
.L_x_2935:
        /* <DEDUP_REMOVED lines=16> */
.L_x_2941:
[----:B------:R-:W-:Y:S05]  /*94f0*/  BSYNC B1 ;  /* 0x0000000000017941 */ /* 0x000fea0003800000 */
.L_x_2940:
        /* <DEDUP_REMOVED lines=42> */
[----:B------:R-:W-:Y:S01]  /*97a0*/  IMAD.MOV.U32 R61, RZ, RZ, RZ ;  /* 0x000000ffff3d7224 */ /* 0x000fe200078e00ff */
[----:B------:R-:W-:Y:S02]  /*97b0*/  MOV R82, R60 ;  /* 0x0000003c00527202 */ /* 0x000fe40000000f00 */
.L_x_2939:
[----:B------:R-:W-:Y:S05]  /*97c0*/  BSYNC B0 ;  /* 0x0000000000007941 */ /* 0x000fea0003800000 */
.L_x_2938:
        /* <DEDUP_REMOVED lines=13> */
.L_x_2942:
        /* <DEDUP_REMOVED lines=12> */
.L_x_2945:
[----:B------:R-:W-:Y:S02]  /*9960*/  IMAD.MOV.U32 R112, RZ, RZ, R88 ;  /* 0x000000ffff707224 */ /* 0x000fe400078e0058 */
.L_x_2946:
[----:B------:R-:W-:Y:S05]  /*9970*/  BSYNC B0 ;  /* 0x0000000000007941 */ /* 0x000fea0003800000 */
.L_x_2944:
        /* <DEDUP_REMOVED lines=16> */
.L_x_2950:
[----:B------:R-:W-:Y:S05]  /*9a80*/  BSYNC B1 ;  /* 0x0000000000017941 */ /* 0x000fea0003800000 */
.L_x_2949:
        /* <DEDUP_REMOVED lines=44> */
.L_x_2948:
[----:B------:R-:W-:Y:S05]  /*9d50*/  BSYNC B0 ;  /* 0x0000000000007941 */ /* 0x000fea0003800000 */
.L_x_2947:
        /* <DEDUP_REMOVED lines=10> */
.L_x_2943:
        /* <DEDUP_REMOVED lines=12> */
.L_x_2952:
[----:B------:R-:W-:Y:S02]  /*9ec0*/  MOV R112, R88 ;  /* 0x0000005800707202 */ /* 0x000fe40000000f00 */
.L_x_2953:
[----:B------:R-:W-:Y:S05]  /*9ed0*/  BSYNC B0 ;  /* 0x0000000000007941 */ /* 0x000fea0003800000 */
.L_x_2951:
        /* <DEDUP_REMOVED lines=16> */
.L_x_2957:
[----:B------:R-:W-:Y:S05]  /*9fe0*/  BSYNC B1 ;  /* 0x0000000000017941 */ /* 0x000fea0003800000 */
.L_x_2956:
        /* <DEDUP_REMOVED lines=44> */
.L_x_2955:
[----:B------:R-:W-:Y:S05]  /*a2b0*/  BSYNC B0 ;  /* 0x0000000000007941 */ /* 0x000fea0003800000 */
.L_x_2954:
        /* <DEDUP_REMOVED lines=13> */
.L_x_2958:
        /* <DEDUP_REMOVED lines=12> */
.L_x_2961:
[----:B------:R-:W-:Y:S02]  /*a450*/  IMAD.MOV.U32 R62, RZ, RZ, R88 ;  /* 0x000000ffff3e7224 */ /* 0x000fe400078e0058 */
.L_x_2962:
[----:B------:R-:W-:Y:S05]  /*a460*/  BSYNC B0 ;  /* 0x0000000000007941 */ /* 0x000fea0003800000 */
.L_x_2960:
        /* <DEDUP_REMOVED lines=16> */
.L_x_2966:
[----:B------:R-:W-:Y:S05]  /*a570*/  BSYNC B1 ;  /* 0x0000000000017941 */ /* 0x000fea0003800000 */
.L_x_2965:
        /* <DEDUP_REMOVED lines=41> */
[----:B------:R-:W-:Y:S01]  /*a810*/  MOV R82, R60 ;  /* 0x0000003c00527202 */ /* 0x000fe20000000f00 */
[----:B------:R-:W-:Y:S01]  /*a820*/  IMAD.MOV.U32 R60, RZ, RZ, RZ ;  /* 0x000000ffff3c7224 */ /* 0x000fe200078e00ff */
[----:B------:R-:W-:Y:S02]  /*a830*/  LOP3.LUT R80, R61, UR26, R66, 0x96, !PT ;  /* 0x0000001a3d507c12 */ /* 0x000fe4000f8e9642 */
.L_x_2964:
[----:B------:R-:W-:Y:S05]  /*a840*/  BSYNC B0 ;  /* 0x0000000000007941 */ /* 0x000fea0003800000 */
.L_x_2963:
        /* <DEDUP_REMOVED lines=10> */
.L_x_2959:
        /* <DEDUP_REMOVED lines=12> */
.L_x_2968:
[----:B------:R-:W-:Y:S02]  /*a9b0*/  IMAD.MOV.U32 R62, RZ, RZ, R88 ;  /* 0x000000ffff3e7224 */ /* 0x000fe400078e0058 */
.L_x_2969:
[----:B------:R-:W-:Y:S05]  /*a9c0*/  BSYNC B0 ;  /* 0x0000000000007941 */ /* 0x000fea0003800000 */
.L_x_2967:
        /* <DEDUP_REMOVED lines=16> */
.L_x_2973:
[----:B------:R-:W-:Y:S05]  /*aad0*/  BSYNC B1 ;  /* 0x0000000000017941 */ /* 0x000fea0003800000 */
.L_x_2972:
        /* <DEDUP_REMOVED lines=44> */
.L_x_2971:
[----:B------:R-:W-:Y:S05]  /*ada0*/  BSYNC B0 ;  /* 0x0000000000007941 */ /* 0x000fea0003800000 */
.L_x_2970:
        /* <DEDUP_REMOVED lines=13> */
.L_x_2974:
        /* <DEDUP_REMOVED lines=12> */
.L_x_2977:
[----:B------:R-:W-:Y:S02]  /*af40*/  MOV R62, R88 ;  /* 0x00000058003e7202 */ /* 0x000fe40000000f00 */
.L_x_2978:
[----:B------:R-:W-:Y:S05]  /*af50*/  BSYNC B0 ;  /* 0x0000000000007941 */ /* 0x000fea0003800000 */
.L_x_2976:
        /* <DEDUP_REMOVED lines=16> */
.L_x_2982:
[----:B------:R-:W-:Y:S05]  /*b060*/  BSYNC B1 ;  /* 0x0000000000017941 */ /* 0x000fea0003800000 */
.L_x_2981:
        /* <DEDUP_REMOVED lines=44> */
.L_x_2980:
[----:B------:R-:W-:Y:S05]  /*b330*/  BSYNC B0 ;  /* 0x0000000000007941 */ /* 0x000fea0003800000 */
.L_x_2979:
        /* <DEDUP_REMOVED lines=10> */
.L_x_2975:
        /* <DEDUP_REMOVED lines=12> */
.L_x_2984:
[----:B------:R-:W-:Y:S02]  /*b4a0*/  IMAD.MOV.U32 R62, RZ, RZ, R88 ;  /* 0x000000ffff3e7224 */ /* 0x000fe400078e0058 */
.L_x_2985:
[----:B------:R-:W-:Y:S05]  /*b4b0*/  BSYNC B0 ;  /* 0x0000000000007941 */ /* 0x000fea0003800000 */
.L_x_2983:
        /* <DEDUP_REMOVED lines=16> */
.L_x_2989:
[----:B------:R-:W-:Y:S05]  /*b5c0*/  BSYNC B1 ;  /* 0x0000000000017941 */ /* 0x000fea0003800000 */
.L_x_2988:
        /* <DEDUP_REMOVED lines=44> */
.L_x_2987:
[----:B------:R-:W-:Y:S05]  /*b890*/  BSYNC B0 ;  /* 0x0000000000007941 */ /* 0x000fea0003800000 */
.L_x_2986:
        /* <DEDUP_REMOVED lines=8> */
[----:B------:R-:W-:Y:S01]  /*b920*/  MOV R123, R61 ;  /* 0x0000003d007b7202 */ /* 0x000fe20000000f00 */
[----:B------:R-:W-:Y:S05]  /*b930*/  @!P0 BRA `(.L_x_2991) ;  /* 0x000005c000008947 */ /* 0x000fea0003800000 */
[----:B------:R-:W-:Y:S01]  /*b940*/  PRMT R60, RZ, 0x7610, R59 ;  /* 0x00007610ff3c7816 */ /* 0x000fe2000000003b */
[----:B------:R-:W-:-:S04]  /*b950*/  IMAD.MOV.U32 R123, RZ, RZ, R61 ;  /* 0x000000ffff7b7224 */ /* 0x000fc800078e003d */
[----:B------:R-:W-:Y:S01]  /*b960*/  FADD.FTZ R117, R60, R117 ;  /* 0x000000753c757221 */ /* 0x000fe20000010000 */
[----:B------:R-:W-:Y:S05]  /*b970*/  BRA `(.L_x_2991) ;  /* 0x0000058000007947 */ /* 0x000fea0003800000 */
.L_x_2990:
        /* <DEDUP_REMOVED lines=12> */
.L_x_2993:
[----:B------:R-:W-:Y:S02]  /*ba40*/  IMAD.MOV.U32 R112, RZ, RZ, R88 ;  /* 0x000000ffff707224 */ /* 0x000fe400078e0058 */
.L_x_2994:
[----:B------:R-:W-:Y:S05]  /*ba50*/  BSYNC B0 ;  /* 0x0000000000007941 */ /* 0x000fea0003800000 */
.L_x_2992:
        /* <DEDUP_REMOVED lines=18> */
.L_x_2998:
[----:B------:R-:W-:Y:S05]  /*bb80*/  BSYNC B1 ;  /* 0x0000000000017941 */ /* 0x000fea0003800000 */
.L_x_2997:
        /* <DEDUP_REMOVED lines=44> */
.L_x_2996:
[----:B------:R-:W-:Y:S05]  /*be50*/  BSYNC B0 ;  /* 0x0000000000007941 */ /* 0x000fea0003800000 */
.L_x_2995:
        /* <DEDUP_REMOVED lines=10> */
.L_x_2991:
        /* <DEDUP_REMOVED lines=15> */
[----:B------:R-:W-:-:S02]  /*bff0*/  F2FP.BF16.PACK_AB R63, R117, R115 ;  /* 0x00000073753f723e */ /* 0x000fc400000010ff */
[----:B------:R-:W-:Y:S02]  /*c000*/  F2FP.BF16.PACK_AB R62, R116, R113 ;  /* 0x00000071743e723e */ /* 0x000fe400000010ff */
[----:B------:R-:W-:Y:S02]  /*c010*/  F2FP.BF16.PACK_AB R61, R114, R110 ;  /* 0x0000006e723d723e */ /* 0x000fe400000010ff */
[----:B------:R-:W-:Y:S02]  /*c020*/  F2FP.BF16.PACK_AB R60, R111, R109 ;  /* 0x0000006d6f3c723e */ /* 0x000fe400000010ff */
[----:B------:R-:W-:Y:S02]  /*c030*/  LOP3.LUT R125, R121, R112, R125, 0xfe, !PT ;  /* 0x00000070797d7212 */ /* 0x000fe400078efe7d */
[----:B------:R-:W-:Y:S01]  /*c040*/  LOP3.LUT R120, R66, R120, R70, 0xfe, !PT ;  /* 0x0000007842787212 */ /* 0x000fe200078efe46 */
[----:B------:R0:W-:Y:S01]  /*c050*/  STG.E.128 [R118.64], R60 ;  /* 0x0000003c76007986 */ /* 0x0001e2000c101d06 */
[----:B------:R-:W-:-:S02]  /*c060*/  SEL R121, RZ, 0x1, P5 ;  /* 0x00000001ff797807 */ /* 0x000fc40002800000 */
[----:B------:R-:W-:Y:S02]  /*c070*/  LOP3.LUT P6, RZ, R96, 0x20, RZ, 0xc0, !PT ;  /* 0x0000002060ff7812 */ /* 0x000fe400078cc0ff */
[----:B------:R-:W-:Y:S02]  /*c080*/  IADD3 R112, R105, 0x100, RZ ;  /* 0x0000010069707810 */ /* 0x000fe40007ffe0ff */
[----:B0-----:R-:W-:Y:S01]  /*c090*/  LOP3.LUT R61, R67, R125, R71, 0xfe, !PT ;  /* 0x0000007d433d7212 */ /* 0x001fe200078efe47 */
[----:B------:R-:W-:Y:S01]  /*c0a0*/  IMAD.WIDE.U32 R62, R122, R108, c[0x0][0x190] ;  /* 0x000064007a3e7625 */ /* 0x000fe200078e006c */
[----:B------:R-:W-:-:S07]  /*c0b0*/  LOP3.LUT R60, R120, R121, RZ, 0xfc, !PT ;  /* 0x00000079783c7212 */ /* 0x000fce00078efcff */
[CC--:B------:R-:W-:Y:S01]  /*c0c0*/  @P6 IMAD.WIDE.U32 R118, R112.reuse, R68.reuse, c[0x0][0x178] ;  /* 0x00005e0070766625 */ /* 0x0c0fe200078e0044 */
[----:B------:R0:W-:Y:S03]  /*c0d0*/  STG.E.64 [R62.64], R60 ;  /* 0x0000003c3e007986 */ /* 0x0001e6000c101b06 */
[----:B------:R-:W-:-:S04]  /*c0e0*/  @P0 IMAD.WIDE.U32 R70, R112, R68, c[0x0][0x180] ;  /* 0x0000600070460625 */ /* 0x000fc800078e0044 */
[----:B------:R-:W-:Y:S01]  /*c0f0*/  IMAD.WIDE.U32 R120, R112, R68, c[0x0][0x170] ;  /* 0x00005c0070787625 */ /* 0x000fe200078e0044 */
        /* <DEDUP_REMOVED lines=20> */
.L_x_2999:
        /* <DEDUP_REMOVED lines=15> */
.L_x_3001:
[----:B-1----:R-:W-:Y:S02]  /*c330*/  IMAD.MOV.U32 R122, RZ, RZ, R88 ;  /* 0x000000ffff7a7224 */ /* 0x002fe400078e0058 */
.L_x_3002:
[----:B------:R-:W-:Y:S05]  /*c340*/  BSYNC B0 ;  /* 0x0000000000007941 */ /* 0x000fea0003800000 */
.L_x_3000:
        /* <DEDUP_REMOVED lines=16> */
.L_x_3006:
[----:B------:R-:W-:Y:S05]  /*c450*/  BSYNC B1 ;  /* 0x0000000000017941 */ /* 0x000fea0003800000 */
.L_x_3005:
        /* <DEDUP_REMOVED lines=44> */
.L_x_3004:
[----:B------:R-:W-:Y:S05]  /*c720*/  BSYNC B0 ;  /* 0x0000000000007941 */ /* 0x000fea0003800000 */
.L_x_3003:
        /* <DEDUP_REMOVED lines=16> */
.L_x_3007:
        /* <DEDUP_REMOVED lines=12> */
.L_x_3010:
[----:B------:R-:W-:Y:S02]  /*c8f0*/  IMAD.MOV.U32 R118, RZ, RZ, R88 ;  /* 0x000000ffff767224 */ /* 0x000fe400078e0058 */
.L_x_3011:
[----:B------:R-:W-:Y:S05]  /*c900*/  BSYNC B0 ;  /* 0x0000000000007941 */ /* 0x000fea0003800000 */
.L_x_3009:
        /* <DEDUP_REMOVED lines=16> */
.L_x_3015:
[----:B------:R-:W-:Y:S05]  /*ca10*/  BSYNC B1 ;  /* 0x0000000000017941 */ /* 0x000fea0003800000 */
.L_x_3014:
        /* <DEDUP_REMOVED lines=44> */
.L_x_3013:
[----:B------:R-:W-:Y:S05]  /*cce0*/  BSYNC B0 ;  /* 0x0000000000007941 */ /* 0x000fea0003800000 */
.L_x_3012:
        /* <DEDUP_REMOVED lines=10> */
.L_x_3008:
        /* <DEDUP_REMOVED lines=12> */
.L_x_3017:
[----:B------:R-:W-:Y:S02]  /*ce50*/  IMAD.MOV.U32 R118, RZ, RZ, R88 ;  /* 0x000000ffff767224 */ /* 0x000fe400078e0058 */
.L_x_3018:
[----:B------:R-:W-:Y:S05]  /*ce60*/  BSYNC B0 ;  /* 0x0000000000007941 */ /* 0x000fea0003800000 */
.L_x_3016:
        /* <DEDUP_REMOVED lines=16> */
.L_x_3022:
[----:B------:R-:W-:Y:S05]  /*cf70*/  BSYNC B1 ;  /* 0x0000000000017941 */ /* 0x000fea0003800000 */
.L_x_3021:
        /* <DEDUP_REMOVED lines=44> */
.L_x_3020:
[----:B------:R-:W-:Y:S05]  /*d240*/  BSYNC B0 ;  /* 0x0000000000007941 */ /* 0x000fea0003800000 */
.L_x_3019:
        /* <DEDUP_REMOVED lines=15> */
.L_x_3023:
        /* <DEDUP_REMOVED lines=12> */
.L_x_3026:
[----:B------:R-:W-:Y:S02]  /*d400*/  IMAD.MOV.U32 R60, RZ, RZ, R88 ;  /* 0x000000ffff3c7224 */ /* 0x000fe400078e0058 */
.L_x_3027:
[----:B------:R-:W-:Y:S05]  /*d410*/  BSYNC B0 ;  /* 0x0000000000007941 */ /* 0x000fea0003800000 */
.L_x_3025:
        /* <DEDUP_REMOVED lines=16> */
.L_x_3031:
[----:B------:R-:W-:Y:S05]  /*d520*/  BSYNC B1 ;  /* 0x0000000000017941 */ /* 0x000fea0003800000 */
.L_x_3030:
        /* <DEDUP_REMOVED lines=44> */
.L_x_3029:
[----:B------:R-:W-:Y:S05]  /*d7f0*/  BSYNC B0 ;  /* 0x0000000000007941 */ /* 0x000fea0003800000 */
.L_x_3028:
        /* <DEDUP_REMOVED lines=10> */
.L_x_3024:
        /* <DEDUP_REMOVED lines=12> */
.L_x_3033:
[----:B------:R-:W-:Y:S02]  /*d960*/  IMAD.MOV.U32 R60, RZ, RZ, R88 ;  /* 0x000000ffff3c7224 */ /* 0x000fe400078e0058 */
.L_x_3034:
[----:B------:R-:W-:Y:S05]  /*d970*/  BSYNC B0 ;  /* 0x0000000000007941 */ /* 0x000fea0003800000 */
.L_x_3032:
        /* <DEDUP_REMOVED lines=16> */
.L_x_3038:
[----:B------:R-:W-:Y:S05]  /*da80*/  BSYNC B1 ;  /* 0x0000000000017941 */ /* 0x000fea0003800000 */
.L_x_3037:
        /* <DEDUP_REMOVED lines=44> */
.L_x_3036:
[----:B------:R-:W-:Y:S05]  /*dd50*/  BSYNC B0 ;  /* 0x0000000000007941 */ /* 0x000fea0003800000 */
.L_x_3035:
        /* <DEDUP_REMOVED lines=11> */
[----:B------:R-:W-:Y:S02]  /*de10*/  PRMT R71, RZ, 0x5410, R57 ;  /* 0x00005410ff477816 */ /* 0x000fe40000000039 */
[----:B------:R-:W-:-:S03]  /*de20*/  MOV R67, R66 ;  /* 0x0000004200437202 */ /* 0x000fc60000000f00 */
[----:B------:R-:W-:Y:S01]  /*de30*/  FADD.FTZ R120, R71, R120 ;  /* 0x0000007847787221 */ /* 0x000fe20000010000 */
[----:B------:R-:W-:Y:S05]  /*de40*/  BRA `(.L_x_3040) ;  /* 0x0000056000007947 */ /* 0x000fea0003800000 */
.L_x_3039:
        /* <DEDUP_REMOVED lines=12> */
.L_x_3042:
[----:B------:R-:W-:Y:S02]  /*df10*/  IMAD.MOV.U32 R60, RZ, RZ, R88 ;  /* 0x000000ffff3c7224 */ /* 0x000fe400078e0058 */
.L_x_3043:
[----:B------:R-:W-:Y:S05]  /*df20*/  BSYNC B0 ;  /* 0x0000000000007941 */ /* 0x000fea0003800000 */
.L_x_3041:
        /* <DEDUP_REMOVED lines=16> */
.L_x_3047:
[----:B------:R-:W-:Y:S05]  /*e030*/  BSYNC B1 ;  /* 0x0000000000017941 */ /* 0x000fea0003800000 */
.L_x_3046:
        /* <DEDUP_REMOVED lines=44> */
.L_x_3045:
[----:B------:R-:W-:Y:S05]  /*e300*/  BSYNC B0 ;  /* 0x0000000000007941 */ /* 0x000fea0003800000 */
.L_x_3044:
        /* <DEDUP_REMOVED lines=10> */
.L_x_3040:
        /* <DEDUP_REMOVED lines=12> */
.L_x_3049:
[----:B------:R-:W-:Y:S02]  /*e470*/  IMAD.MOV.U32 R60, RZ, RZ, R88 ;  /* 0x000000ffff3c7224 */ /* 0x000fe400078e0058 */
.L_x_3050:
[----:B------:R-:W-:Y:S05]  /*e480*/  BSYNC B0 ;  /* 0x0000000000007941 */ /* 0x000fea0003800000 */
.L_x_3048:
        /* <DEDUP_REMOVED lines=16> */
.L_x_3054:
[----:B------:R-:W-:Y:S05]  /*e590*/  BSYNC B1 ;  /* 0x0000000000017941 */ /* 0x000fea0003800000 */
.L_x_3053:
        /* <DEDUP_REMOVED lines=44> */
.L_x_3052:
[----:B------:R-:W-:Y:S05]  /*e860*/  BSYNC B0 ;  /* 0x0000000000007941 */ /* 0x000fea0003800000 */
.L_x_3051:
        /* <DEDUP_REMOVED lines=13> */
.L_x_3055:
        /* <DEDUP_REMOVED lines=12> */
.L_x_3058:
[----:B------:R-:W-:Y:S02]  /*ea00*/  IMAD.MOV.U32 R118, RZ, RZ, R88 ;  /* 0x000000ffff767224 */ /* 0x000fe400078e0058 */
.L_x_3059:
[----:B------:R-:W-:Y:S05]  /*ea10*/  BSYNC B0 ;  /* 0x0000000000007941 */ /* 0x000fea0003800000 */
.L_x_3057:
        /* <DEDUP_REMOVED lines=16> */
.L_x_3063:
[----:B------:R-:W-:Y:S05]  /*eb20*/  BSYNC B1 ;  /* 0x0000000000017941 */ /* 0x000fea0003800000 */
.L_x_3062:
        /* <DEDUP_REMOVED lines=44> */
.L_x_3061:
[----:B------:R-:W-:Y:S05]  /*edf0*/  BSYNC B0 ;  /* 0x0000000000007941 */ /* 0x000fea0003800000 */
.L_x_3060:
        /* <DEDUP_REMOVED lines=10> */
.L_x_3056:
        /* <DEDUP_REMOVED lines=12> */
.L_x_3065:
[----:B------:R-:W-:Y:S02]  /*ef60*/  IMAD.MOV.U32 R118, RZ, RZ, R88 ;  /* 0x000000ffff767224 */ /* 0x000fe400078e0058 */
.L_x_3066:
[----:B------:R-:W-:Y:S05]  /*ef70*/  BSYNC B0 ;  /* 0x0000000000007941 */ /* 0x000fea0003800000 */
.L_x_3064:
        /* <DEDUP_REMOVED lines=16> */
.L_x_3070:
[----:B------:R-:W-:Y:S05]  /*f080*/  BSYNC B1 ;  /* 0x0000000000017941 */ /* 0x000fea0003800000 */
.L_x_3069:
        /* <DEDUP_REMOVED lines=44> */
.L_x_3068:
[----:B------:R-:W-:Y:S05]  /*f350*/  BSYNC B0 ;  /* 0x0000000000007941 */ /* 0x000fea0003800000 */
.L_x_3067:
        /* <DEDUP_REMOVED lines=13> */
.L_x_3071:
        /* <DEDUP_REMOVED lines=12> */
.L_x_3074:
[----:B------:R-:W-:Y:S02]  /*f4f0*/  IMAD.MOV.U32 R118, RZ, RZ, R88 ;  /* 0x000000ffff767224 */ /* 0x000fe400078e0058 */
.L_x_3075:
[----:B------:R-:W-:Y:S05]  /*f500*/  BSYNC B0 ;  /* 0x0000000000007941 */ /* 0x000fea0003800000 */
.L_x_3073:
        /* <DEDUP_REMOVED lines=16> */
.L_x_3079:
[----:B------:R-:W-:Y:S05]  /*f610*/  BSYNC B1 ;  /* 0x0000000000017941 */ /* 0x000fea0003800000 */
.L_x_3078:
        /* <DEDUP_REMOVED lines=44> */
.L_x_3077:
[----:B------:R-:W-:Y:S05]  /*f8e0*/  BSYNC B0 ;  /* 0x0000000000007941 */ /* 0x000fea0003800000 */
.L_x_3076:
        /* <DEDUP_REMOVED lines=10> */
.L_x_3072:
        /* <DEDUP_REMOVED lines=12> */
.L_x_3081:
[----:B------:R-:W-:Y:S02]  /*fa50*/  IMAD.MOV.U32 R118, RZ, RZ, R88 ;  /* 0x000000ffff767224 */ /* 0x000fe400078e0058 */
.L_x_3082:
[----:B------:R-:W-:Y:S05]  /*fa60*/  BSYNC B0 ;  /* 0x0000000000007941 */ /* 0x000fea0003800000 */
.L_x_3080:
        /* <DEDUP_REMOVED lines=16> */
.L_x_3086:
[----:B------:R-:W-:Y:S05]  /*fb70*/  BSYNC B1 ;  /* 0x0000000000017941 */ /* 0x000fea0003800000 */
.L_x_3085:
        /* <DEDUP_REMOVED lines=44> */
.L_x_3084:
[----:B------:R-:W-:Y:S05]  /*fe40*/  BSYNC B0 ;  /* 0x0000000000007941 */ /* 0x000fea0003800000 */
.L_x_3083:
        /* <DEDUP_REMOVED lines=13> */
.L_x_3087:
        /* <DEDUP_REMOVED lines=12> */
.L_x_3090:
[----:B------:R-:W-:Y:S02]  /*ffe0*/  IMAD.MOV.U32 R62, RZ, RZ, R88 ;  /* 0x000000ffff3e7224 */ /* 0x000fe400078e0058 */
.L_x_3091:
[----:B------:R-:W-:Y:S05]  /*fff0*/  BSYNC B0 ;  /* 0x0000000000007941 */ /* 0x000fea0003800000 */
.L_x_3089:
        /* <DEDUP_REMOVED lines=16> */
.L_x_3095:
[----:B------:R-:W-:Y:S05]  /*10100*/  BSYNC B1 ;  /* 0x0000000000017941 */ /* 0x000fea0003800000 */
.L_x_3094:
        /* <DEDUP_REMOVED lines=44> */
.L_x_3093:
[----:B------:R-:W-:Y:S05]  /*103d0*/  BSYNC B0 ;  /* 0x0000000000007941 */ /* 0x000fea0003800000 */
.L_x_3092:
        /* <DEDUP_REMOVED lines=10> */
.L_x_3088:
        /* <DEDUP_REMOVED lines=12> */
.L_x_3097:
[----:B------:R-:W-:Y:S02]  /*10540*/  IMAD.MOV.U32 R62, RZ, RZ, R88 ;  /* 0x000000ffff3e7224 */ /* 0x000fe400078e0058 */
.L_x_3098:
[----:B------:R-:W-:Y:S05]  /*10550*/  BSYNC B0 ;  /* 0x0000000000007941 */ /* 0x000fea0003800000 */
.L_x_3096:
        /* <DEDUP_REMOVED lines=16> */
.L_x_3102:
[----:B------:R-:W-:Y:S05]  /*10660*/  BSYNC B1 ;  /* 0x0000000000017941 */ /* 0x000fea0003800000 */
.L_x_3101:
        /* <DEDUP_REMOVED lines=44> */
.L_x_3100:
[----:B------:R-:W-:Y:S05]  /*10930*/  BSYNC B0 ;  /* 0x0000000000007941 */ /* 0x000fea0003800000 */
.L_x_3099:
        /* <DEDUP_REMOVED lines=13> */
.L_x_3103:
        /* <DEDUP_REMOVED lines=12> */
.L_x_3106:
[----:B------:R-:W-:Y:S02]  /*10ad0*/  IMAD.MOV.U32 R62, RZ, RZ, R88 ;  /* 0x000000ffff3e7224 */ /* 0x000fe400078e0058 */
.L_x_3107:
[----:B------:R-:W-:Y:S05]  /*10ae0*/  BSYNC B0 ;  /* 0x0000000000007941 */ /* 0x000fea0003800000 */
.L_x_3105:
        /* <DEDUP_REMOVED lines=16> */
.L_x_3111:
[----:B------:R-:W-:Y:S05]  /*10bf0*/  BSYNC B1 ;  /* 0x0000000000017941 */ /* 0x000fea0003800000 */
.L_x_3110:
        /* <DEDUP_REMOVED lines=44> */
.L_x_3109:
[----:B------:R-:W-:Y:S05]  /*10ec0*/  BSYNC B0 ;  /* 0x0000000000007941 */ /* 0x000fea0003800000 */
.L_x_3108:
        /* <DEDUP_REMOVED lines=10> */
.L_x_3104:
        /* <DEDUP_REMOVED lines=12> */
.L_x_3113:
[----:B------:R-:W-:Y:S02]  /*11030*/  MOV R62, R88 ;  /* 0x00000058003e7202 */ /* 0x000fe40000000f00 */
.L_x_3114:
[----:B------:R-:W-:Y:S05]  /*11040*/  BSYNC B0 ;  /* 0x0000000000007941 */ /* 0x000fea0003800000 */
.L_x_3112:
        /* <DEDUP_REMOVED lines=16> */
.L_x_3118:
[----:B------:R-:W-:Y:S05]  /*11150*/  BSYNC B1 ;  /* 0x0000000000017941 */ /* 0x000fea0003800000 */
.L_x_3117:
        /* <DEDUP_REMOVED lines=44> */
.L_x_3116:
[----:B------:R-:W-:Y:S05]  /*11420*/  BSYNC B0 ;  /* 0x0000000000007941 */ /* 0x000fea0003800000 */
.L_x_3115:
        /* <DEDUP_REMOVED lines=14> */
.L_x_3119:
        /* <DEDUP_REMOVED lines=12> */
.L_x_3122:
[----:B------:R-:W-:Y:S02]  /*115d0*/  IMAD.MOV.U32 R118, RZ, RZ, R88 ;  /* 0x000000ffff767224 */ /* 0x000fe400078e0058 */
.L_x_3123:
[----:B------:R-:W-:Y:S05]  /*115e0*/  BSYNC B0 ;  /* 0x0000000000007941 */ /* 0x000fea0003800000 */
.L_x_3121:
        /* <DEDUP_REMOVED lines=18> */
.L_x_3127:
[----:B------:R-:W-:Y:S05]  /*11710*/  BSYNC B1 ;  /* 0x0000000000017941 */ /* 0x000fea0003800000 */
.L_x_3126:
        /* <DEDUP_REMOVED lines=42> */
[----:B------:R-:W-:Y:S02]  /*119c0*/  LOP3.LUT R80, R61, UR26, R62, 0x96, !PT ;  /* 0x0000001a3d507c12 */ /* 0x000fe4000f8e963e */
[----:B------:R-:W-:Y:S02]  /*119d0*/  MOV R82, R60 ;  /* 0x0000003c00527202 */ /* 0x000fe40000000f00 */
.L_x_3125:
[----:B------:R-:W-:Y:S05]  /*119e0*/  BSYNC B0 ;  /* 0x0000000000007941 */ /* 0x000fea0003800000 */
.L_x_3124:
        /* <DEDUP_REMOVED lines=10> */
.L_x_3120:
        /* <DEDUP_REMOVED lines=52> */
.L_x_3128:
        /* <DEDUP_REMOVED lines=15> */
.L_x_3130:
[----:B-1----:R-:W-:Y:S02]  /*11ec0*/  IMAD.MOV.U32 R112, RZ, RZ, R88 ;  /* 0x000000ffff707224 */ /* 0x002fe400078e0058 */
.L_x_3131:
[----:B------:R-:W-:Y:S05]  /*11ed0*/  BSYNC B0 ;  /* 0x0000000000007941 */ /* 0x000fea0003800000 */
.L_x_3129:
        /* <DEDUP_REMOVED lines=16> */
.L_x_3135:
[----:B------:R-:W-:Y:S05]  /*11fe0*/  BSYNC B1 ;  /* 0x0000000000017941 */ /* 0x000fea0003800000 */
.L_x_3134:
        /* <DEDUP_REMOVED lines=44> */
.L_x_3133:
[----:B------:R-:W-:Y:S05]  /*122b0*/  BSYNC B0 ;  /* 0x0000000000007941 */ /* 0x000fea0003800000 */
.L_x_3132:
        /* <DEDUP_REMOVED lines=16> */
.L_x_3136:
        /* <DEDUP_REMOVED lines=12> */
.L_x_3139:
[----:B------:R-:W-:Y:S02]  /*12480*/  IMAD.MOV.U32 R112, RZ, RZ, R88 ;  /* 0x000000ffff707224 */ /* 0x000fe400078e0058 */
.L_x_3140:
[----:B------:R-:W-:Y:S05]  /*12490*/  BSYNC B0 ;  /* 0x0000000000007941 */ /* 0x000fea0003800000 */
.L_x_3138:
        /* <DEDUP_REMOVED lines=16> */
.L_x_3144:
[----:B------:R-:W-:Y:S05]  /*125a0*/  BSYNC B1 ;  /* 0x0000000000017941 */ /* 0x000fea0003800000 */
.L_x_3143:
        /* <DEDUP_REMOVED lines=44> */
.L_x_3142:
[----:B------:R-:W-:Y:S05]  /*12870*/  BSYNC B0 ;  /* 0x0000000000007941 */ /* 0x000fea0003800000 */
.L_x_3141:
        /* <DEDUP_REMOVED lines=10> */
.L_x_3137:
        /* <DEDUP_REMOVED lines=12> */
.L_x_3146:
[----:B------:R-:W-:Y:S02]  /*129e0*/  IMAD.MOV.U32 R112, RZ, RZ, R88 ;  /* 0x000000ffff707224 */ /* 0x000fe400078e0058 */
.L_x_3147:
[----:B------:R-:W-:Y:S05]  /*129f0*/  BSYNC B0 ;  /* 0x0000000000007941 */ /* 0x000fea0003800000 */
.L_x_3145:
        /* <DEDUP_REMOVED lines=16> */
.L_x_3151:
[----:B------:R-:W-:Y:S05]  /*12b00*/  BSYNC B1 ;  /* 0x0000000000017941 */ /* 0x000fea0003800000 */
.L_x_3150:
        /* <DEDUP_REMOVED lines=41> */
[----:B------:R-:W-:Y:S01]  /*12da0*/  HFMA2.MMA R66, -RZ, RZ, 0, 0 ;  /* 0x00000000ff427435 */ /* 0x000fe200000001ff */
[----:B------:R-:W-:Y:S01]  /*12db0*/  IMAD.MOV.U32 R88, RZ, RZ, R128 ;  /* 0x000000ffff587224 */ /* 0x000fe200078e0080 */
[----:B------:R-:W-:-:S04]  /*12dc0*/  LOP3.LUT R80, R67, UR26, R70, 0x96, !PT ;  /* 0x0000001a43507c12 */ /* 0x000fc8000f8e9646 */
.L_x_3149:
[----:B------:R-:W-:Y:S05]  /*12dd0*/  BSYNC B0 ;  /* 0x0000000000007941 */ /* 0x000fea0003800000 */
.L_x_3148:
        /* <DEDUP_REMOVED lines=15> */
.L_x_3152:
        /* <DEDUP_REMOVED lines=12> */
.L_x_3155:
[----:B------:R-:W-:Y:S02]  /*12f90*/  IMAD.MOV.U32 R60, RZ, RZ, R88 ;  /* 0x000000ffff3c7224 */ /* 0x000fe400078e0058 */
.L_x_3156:
[----:B------:R-:W-:Y:S05]  /*12fa0*/  BSYNC B0 ;  /* 0x0000000000007941 */ /* 0x000fea0003800000 */
.L_x_3154:
        /* <DEDUP_REMOVED lines=16> */
.L_x_3160:
[----:B------:R-:W-:Y:S05]  /*130b0*/  BSYNC B1 ;  /* 0x0000000000017941 */ /* 0x000fea0003800000 */
.L_x_3159:
        /* <DEDUP_REMOVED lines=44> */
.L_x_3158:
[----:B------:R-:W-:Y:S05]  /*13380*/  BSYNC B0 ;  /* 0x0000000000007941 */ /* 0x000fea0003800000 */
.L_x_3157:
        /* <DEDUP_REMOVED lines=10> */
.L_x_3153:
        /* <DEDUP_REMOVED lines=12> */
.L_x_3162:
[----:B------:R-:W-:Y:S02]  /*134f0*/  IMAD.MOV.U32 R60, RZ, RZ, R88 ;  /* 0x000000ffff3c7224 */ /* 0x000fe400078e0058 */
.L_x_3163:
[----:B------:R-:W-:Y:S05]  /*13500*/  BSYNC B0 ;  /* 0x0000000000007941 */ /* 0x000fea0003800000 */
.L_x_3161:
        /* <DEDUP_REMOVED lines=16> */
.L_x_3167:
[----:B------:R-:W-:Y:S05]  /*13610*/  BSYNC B1 ;  /* 0x0000000000017941 */ /* 0x000fea0003800000 */
.L_x_3166:
        /* <DEDUP_REMOVED lines=44> */
.L_x_3165:
[----:B------:R-:W-:Y:S05]  /*138e0*/  BSYNC B0 ;  /* 0x0000000000007941 */ /* 0x000fea0003800000 */
.L_x_3164:
        /* <DEDUP_REMOVED lines=15> */
.L_x_3168:
        /* <DEDUP_REMOVED lines=12> */
.L_x_3171:
[----:B------:R-:W-:Y:S02]  /*13aa0*/  IMAD.MOV.U32 R60, RZ, RZ, R88 ;  /* 0x000000ffff3c7224 */ /* 0x000fe400078e0058 */
.L_x_3172:
[----:B------:R-:W-:Y:S05]  /*13ab0*/  BSYNC B0 ;  /* 0x0000000000007941 */ /* 0x000fea0003800000 */
.L_x_3170:
        /* <DEDUP_REMOVED lines=16> */
.L_x_3176:
[----:B------:R-:W-:Y:S05]  /*13bc0*/  BSYNC B1 ;  /* 0x0000000000017941 */ /* 0x000fea0003800000 */
.L_x_3175:
        /* <DEDUP_REMOVED lines=44> */
.L_x_3174:
[----:B------:R-:W-:Y:S05]  /*13e90*/  BSYNC B0 ;  /* 0x0000000000007941 */ /* 0x000fea0003800000 */
.L_x_3173:
        /* <DEDUP_REMOVED lines=10> */
.L_x_3169:
        /* <DEDUP_REMOVED lines=12> */
.L_x_3178:
[----:B------:R-:W-:Y:S02]  /*14000*/  IMAD.MOV.U32 R60, RZ, RZ, R88 ;  /* 0x000000ffff3c7224 */ /* 0x000fe400078e0058 */
.L_x_3179:
[----:B------:R-:W-:Y:S05]  /*14010*/  BSYNC B0 ;  /* 0x0000000000007941 */ /* 0x000fea0003800000 */
.L_x_3177:
        /* <DEDUP_REMOVED lines=16> */
.L_x_3183:
[----:B------:R-:W-:Y:S05]  /*14120*/  BSYNC B1 ;  /* 0x0000000000017941 */ /* 0x000fea0003800000 */
.L_x_3182:
        /* <DEDUP_REMOVED lines=44> */
.L_x_3181:
[----:B------:R-:W-:Y:S05]  /*143f0*/  BSYNC B0 ;  /* 0x0000000000007941 */ /* 0x000fea0003800000 */
.L_x_3180:
        /* <DEDUP_REMOVED lines=13> */
.L_x_3184:
        /* <DEDUP_REMOVED lines=12> */
.L_x_3187:
[----:B------:R-:W-:Y:S02]  /*14590*/  IMAD.MOV.U32 R112, RZ, RZ, R88 ;  /* 0x000000ffff707224 */ /* 0x000fe400078e0058 */
.L_x_3188:
[----:B------:R-:W-:Y:S05]  /*145a0*/  BSYNC B0 ;  /* 0x0000000000007941 */ /* 0x000fea0003800000 */
.L_x_3186:
        /* <DEDUP_REMOVED lines=16> */
.L_x_3192:
[----:B------:R-:W-:Y:S05]  /*146b0*/  BSYNC B1 ;  /* 0x0000000000017941 */ /* 0x000fea0003800000 */
.L_x_3191:
        /* <DEDUP_REMOVED lines=44> */
.L_x_3190:
[----:B------:R-:W-:Y:S05]  /*14980*/  BSYNC B0 ;  /* 0x0000000000007941 */ /* 0x000fea0003800000 */
.L_x_3189:
        /* <DEDUP_REMOVED lines=10> */
.L_x_3185:
        /* <DEDUP_REMOVED lines=12> */
.L_x_3194:
[----:B------:R-:W-:Y:S02]  /*14af0*/  IMAD.MOV.U32 R112, RZ, RZ, R88 ;  /* 0x000000ffff707224 */ /* 0x000fe400078e0058 */
.L_x_3195:
[----:B------:R-:W-:Y:S05]  /*14b00*/  BSYNC B0 ;  /* 0x0000000000007941 */ /* 0x000fea0003800000 */
.L_x_3193:
        /* <DEDUP_REMOVED lines=16> */
.L_x_3199:
[----:B------:R-:W-:Y:S05]  /*14c10*/  BSYNC B1 ;  /* 0x0000000000017941 */ /* 0x000fea0003800000 */
.L_x_3198:
        /* <DEDUP_REMOVED lines=44> */
.L_x_3197:
[----:B------:R-:W-:Y:S05]  /*14ee0*/  BSYNC B0 ;  /* 0x0000000000007941 */ /* 0x000fea0003800000 */
.L_x_3196:
        /* <DEDUP_REMOVED lines=13> */
.L_x_3200:
        /* <DEDUP_REMOVED lines=12> */
.L_x_3203:
[----:B------:R-:W-:Y:S02]  /*15080*/  IMAD.MOV.U32 R112, RZ, RZ, R88 ;  /* 0x000000ffff707224 */ /* 0x000fe400078e0058 */
.L_x_3204:
[----:B------:R-:W-:Y:S05]  /*15090*/  BSYNC B0 ;  /* 0x0000000000007941 */ /* 0x000fea0003800000 */
.L_x_3202:
        /* <DEDUP_REMOVED lines=16> */
.L_x_3208:
[----:B------:R-:W-:Y:S05]  /*151a0*/  BSYNC B1 ;  /* 0x0000000000017941 */ /* 0x000fea0003800000 */
.L_x_3207:
        /* <DEDUP_REMOVED lines=44> */
.L_x_3206:
[----:B------:R-:W-:Y:S05]  /*15470*/  BSYNC B0 ;  /* 0x0000000000007941 */ /* 0x000fea0003800000 */
.L_x_3205:
        /* <DEDUP_REMOVED lines=10> */
.L_x_3201:
        /* <DEDUP_REMOVED lines=12> */
.L_x_3210:
[----:B------:R-:W-:Y:S02]  /*155e0*/  IMAD.MOV.U32 R112, RZ, RZ, R88 ;  /* 0x000000ffff707224 */ /* 0x000fe400078e0058 */
.L_x_3211:
[----:B------:R-:W-:Y:S05]  /*155f0*/  BSYNC B0 ;  /* 0x0000000000007941 */ /* 0x000fea0003800000 */
.L_x_3209:
        /* <DEDUP_REMOVED lines=16> */
.L_x_3215:
[----:B------:R-:W-:Y:S05]  /*15700*/  BSYNC B1 ;  /* 0x0000000000017941 */ /* 0x000fea0003800000 */
.L_x_3214:
        /* <DEDUP_REMOVED lines=44> */
.L_x_3213:
[----:B------:R-:W-:Y:S05]  /*159d0*/  BSYNC B0 ;  /* 0x0000000000007941 */ /* 0x000fea0003800000 */
.L_x_3212:
        /* <DEDUP_REMOVED lines=13> */
.L_x_3216:
        /* <DEDUP_REMOVED lines=12> */
.L_x_3219:
[----:B------:R-:W-:Y:S02]  /*15b70*/  IMAD.MOV.U32 R62, RZ, RZ, R88 ;  /* 0x000000ffff3e7224 */ /* 0x000fe400078e0058 */
.L_x_3220:
[----:B------:R-:W-:Y:S05]  /*15b80*/  BSYNC B0 ;  /* 0x0000000000007941 */ /* 0x000fea0003800000 */
.L_x_3218:
        /* <DEDUP_REMOVED lines=16> */
.L_x_3224:
[----:B------:R-:W-:Y:S05]  /*15c90*/  BSYNC B1 ;  /* 0x0000000000017941 */ /* 0x000fea0003800000 */
.L_x_3223:
        /* <DEDUP_REMOVED lines=44> */
.L_x_3222:
[----:B------:R-:W-:Y:S05]  /*15f60*/  BSYNC B0 ;  /* 0x0000000000007941 */ /* 0x000fea0003800000 */
.L_x_3221:
        /* <DEDUP_REMOVED lines=10> */
.L_x_3217:
        /* <DEDUP_REMOVED lines=12> */
.L_x_3226:
[----:B------:R-:W-:Y:S02]  /*160d0*/  IMAD.MOV.U32 R62, RZ, RZ, R88 ;  /* 0x000000ffff3e7224 */ /* 0x000fe400078e0058 */
.L_x_3227:
[----:B------:R-:W-:Y:S05]  /*160e0*/  BSYNC B0 ;  /* 0x0000000000007941 */ /* 0x000fea0003800000 */
.L_x_3225:
        /* <DEDUP_REMOVED lines=16> */
.L_x_3231:
[----:B------:R-:W-:Y:S05]  /*161f0*/  BSYNC B1 ;  /* 0x0000000000017941 */ /* 0x000fea0003800000 */
.L_x_3230:
        /* <DEDUP_REMOVED lines=44> */
.L_x_3229:
[----:B------:R-:W-:Y:S05]  /*164c0*/  BSYNC B0 ;  /* 0x0000000000007941 */ /* 0x000fea0003800000 */
.L_x_3228:
        /* <DEDUP_REMOVED lines=13> */
.L_x_3232:
        /* <DEDUP_REMOVED lines=12> */
.L_x_3235:
[----:B------:R-:W-:Y:S02]  /*16660*/  IMAD.MOV.U32 R62, RZ, RZ, R88 ;  /* 0x000000ffff3e7224 */ /* 0x000fe400078e0058 */
.L_x_3236:
[----:B------:R-:W-:Y:S05]  /*16670*/  BSYNC B0 ;  /* 0x0000000000007941 */ /* 0x000fea0003800000 */
.L_x_3234:
        /* <DEDUP_REMOVED lines=16> */
.L_x_3240:
[----:B------:R-:W-:Y:S05]  /*16780*/  BSYNC B1 ;  /* 0x0000000000017941 */ /* 0x000fea0003800000 */
.L_x_3239:
        /* <DEDUP_REMOVED lines=44> */
.L_x_3238:
[----:B------:R-:W-:Y:S05]  /*16a50*/  BSYNC B0 ;  /* 0x0000000000007941 */ /* 0x000fea0003800000 */
.L_x_3237:
        /* <DEDUP_REMOVED lines=10> */
.L_x_3233:
        /* <DEDUP_REMOVED lines=12> */
.L_x_3242:
[----:B------:R-:W-:Y:S02]  /*16bc0*/  IMAD.MOV.U32 R62, RZ, RZ, R88 ;  /* 0x000000ffff3e7224 */ /* 0x000fe400078e0058 */
.L_x_3243:
[----:B------:R-:W-:Y:S05]  /*16bd0*/  BSYNC B0 ;  /* 0x0000000000007941 */ /* 0x000fea0003800000 */
.L_x_3241:
        /* <DEDUP_REMOVED lines=16> */
.L_x_3247:
[----:B------:R-:W-:Y:S05]  /*16ce0*/  BSYNC B1 ;  /* 0x0000000000017941 */ /* 0x000fea0003800000 */
.L_x_3246:
        /* <DEDUP_REMOVED lines=44> */
.L_x_3245:
[----:B------:R-:W-:Y:S05]  /*16fb0*/  BSYNC B0 ;  /* 0x0000000000007941 */ /* 0x000fea0003800000 */
.L_x_3244:
        /* <DEDUP_REMOVED lines=14> */
.L_x_3248:
        /* <DEDUP_REMOVED lines=12> */
.L_x_3251:
[----:B------:R-:W-:Y:S02]  /*17160*/  IMAD.MOV.U32 R112, RZ, RZ, R88 ;  /* 0x000000ffff707224 */ /* 0x000fe400078e0058 */
.L_x_3252:
[----:B------:R-:W-:Y:S05]  /*17170*/  BSYNC B0 ;  /* 0x0000000000007941 */ /* 0x000fea0003800000 */
.L_x_3250:
        /* <DEDUP_REMOVED lines=18> */
.L_x_3256:
[----:B------:R-:W-:Y:S05]  /*172a0*/  BSYNC B1 ;  /* 0x0000000000017941 */ /* 0x000fea0003800000 */
.L_x_3255:
        /* <DEDUP_REMOVED lines=44> */
.L_x_3254:
[----:B------:R-:W-:Y:S05]  /*17570*/  BSYNC B0 ;  /* 0x0000000000007941 */ /* 0x000fea0003800000 */
.L_x_3253:
        /* <DEDUP_REMOVED lines=10> */
.L_x_3249:
        /* <DEDUP_REMOVED lines=52> */
.L_x_3257:
        /* <DEDUP_REMOVED lines=15> */
.L_x_3259:
[----:B-1----:R-:W-:Y:S02]  /*17a50*/  IMAD.MOV.U32 R118, RZ, RZ, R88 ;  /* 0x000000ffff767224 */ /* 0x002fe400078e0058 */
.L_x_3260:
[----:B------:R-:W-:Y:S05]  /*17a60*/  BSYNC B0 ;  /* 0x0000000000007941 */ /* 0x000fea0003800000 */
.L_x_3258:
        /* <DEDUP_REMOVED lines=16> */
.L_x_3264:
[----:B------:R-:W-:Y:S05]  /*17b70*/  BSYNC B1 ;  /* 0x0000000000017941 */ /* 0x000fea0003800000 */
.L_x_3263:
        /* <DEDUP_REMOVED lines=42> */
[----:B------:R-:W-:Y:S01]  /*17e20*/  LOP3.LUT R80, R67, UR26, R70, 0x96, !PT ;  /* 0x0000001a43507c12 */ /* 0x000fe2000f8e9646 */
[----:B------:R-:W-:Y:S02]  /*17e30*/  IMAD.MOV.U32 R66, RZ, RZ, RZ ;  /* 0x000000ffff427224 */ /* 0x000fe400078e00ff */
.L_x_3262:
[----:B------:R-:W-:Y:S05]  /*17e40*/  BSYNC B0 ;  /* 0x0000000000007941 */ /* 0x000fea0003800000 */
.L_x_3261:
        /* <DEDUP_REMOVED lines=16> */
.L_x_3265:
        /* <DEDUP_REMOVED lines=12> */
.L_x_3268:
[----:B------:R-:W-:Y:S02]  /*18010*/  IMAD.MOV.U32 R97, RZ, RZ, R88 ;  /* 0x000000ffff617224 */ /* 0x000fe400078e0058 */
.L_x_3269:
[----:B------:R-:W-:Y:S05]  /*18020*/  BSYNC B0 ;  /* 0x0000000000007941 */ /* 0x000fea0003800000 */
.L_x_3267:
        /* <DEDUP_REMOVED lines=16> */
.L_x_3273:
[----:B------:R-:W-:Y:S05]  /*18130*/  BSYNC B1 ;  /* 0x0000000000017941 */ /* 0x000fea0003800000 */
.L_x_3272:
        /* <DEDUP_REMOVED lines=44> */
.L_x_3271:
[----:B------:R-:W-:Y:S05]  /*18400*/  BSYNC B0 ;  /* 0x0000000000007941 */ /* 0x000fea0003800000 */
.L_x_3270:
        /* <DEDUP_REMOVED lines=11> */
.L_x_3266:
        /* <DEDUP_REMOVED lines=12> */
.L_x_3275:
[----:B------:R-:W-:Y:S02]  /*18580*/  IMAD.MOV.U32 R118, RZ, RZ, R88 ;  /* 0x000000ffff767224 */ /* 0x000fe400078e0058 */
.L_x_3276:
[----:B------:R-:W-:Y:S05]  /*18590*/  BSYNC B0 ;  /* 0x0000000000007941 */ /* 0x000fea0003800000 */
.L_x_3274:
        /* <DEDUP_REMOVED lines=16> */
.L_x_3280:
[----:B------:R-:W-:Y:S05]  /*186a0*/  BSYNC B1 ;  /* 0x0000000000017941 */ /* 0x000fea0003800000 */
.L_x_3279:
        /* <DEDUP_REMOVED lines=44> */
.L_x_3278:
[----:B------:R-:W-:Y:S05]  /*18970*/  BSYNC B0 ;  /* 0x0000000000007941 */ /* 0x000fea0003800000 */
.L_x_3277:
        /* <DEDUP_REMOVED lines=15> */
.L_x_3281:
        /* <DEDUP_REMOVED lines=12> */
.L_x_3284:
[----:B------:R-:W-:Y:S02]  /*18b30*/  IMAD.MOV.U32 R60, RZ, RZ, R88 ;  /* 0x000000ffff3c7224 */ /* 0x000fe400078e0058 */
.L_x_3285:
[----:B------:R-:W-:Y:S05]  /*18b40*/  BSYNC B0 ;  /* 0x0000000000007941 */ /* 0x000fea0003800000 */
.L_x_3283:
        /* <DEDUP_REMOVED lines=16> */
.L_x_3289:
[----:B------:R-:W-:Y:S05]  /*18c50*/  BSYNC B1 ;  /* 0x0000000000017941 */ /* 0x000fea0003800000 */
.L_x_3288:
        /* <DEDUP_REMOVED lines=44> */
.L_x_3287:
[----:B------:R-:W-:Y:S05]  /*18f20*/  BSYNC B0 ;  /* 0x0000000000007941 */ /* 0x000fea0003800000 */
.L_x_3286:
        /* <DEDUP_REMOVED lines=10> */
.L_x_3282:
        /* <DEDUP_REMOVED lines=12> */
.L_x_3291:
[----:B------:R-:W-:Y:S02]  /*19090*/  IMAD.MOV.U32 R60, RZ, RZ, R88 ;  /* 0x000000ffff3c7224 */ /* 0x000fe400078e0058 */
.L_x_3292:
[----:B------:R-:W-:Y:S05]  /*190a0*/  BSYNC B0 ;  /* 0x0000000000007941 */ /* 0x000fea0003800000 */
.L_x_3290:
        /* <DEDUP_REMOVED lines=16> */
.L_x_3296:
[----:B------:R-:W-:Y:S05]  /*191b0*/  BSYNC B1 ;  /* 0x0000000000017941 */ /* 0x000fea0003800000 */
.L_x_3295:
        /* <DEDUP_REMOVED lines=44> */
.L_x_3294:
[----:B------:R-:W-:Y:S05]  /*19480*/  BSYNC B0 ;  /* 0x0000000000007941 */ /* 0x000fea0003800000 */
.L_x_3293:
        /* <DEDUP_REMOVED lines=15> */
.L_x_3297:
        /* <DEDUP_REMOVED lines=12> */
.L_x_3300:
[----:B------:R-:W-:Y:S02]  /*19640*/  IMAD.MOV.U32 R60, RZ, RZ, R88 ;  /* 0x000000ffff3c7224 */ /* 0x000fe400078e0058 */
.L_x_3301:
[----:B------:R-:W-:Y:S05]  /*19650*/  BSYNC B0 ;  /* 0x0000000000007941 */ /* 0x000fea0003800000 */
.L_x_3299:
        /* <DEDUP_REMOVED lines=16> */
.L_x_3305:
[----:B------:R-:W-:Y:S05]  /*19760*/  BSYNC B1 ;  /* 0x0000000000017941 */ /* 0x000fea0003800000 */
.L_x_3304:
        /* <DEDUP_REMOVED lines=44> */
.L_x_3303:
[----:B------:R-:W-:Y:S05]  /*19a30*/  BSYNC B0 ;  /* 0x0000000000007941 */ /* 0x000fea0003800000 */
.L_x_3302:
        /* <DEDUP_REMOVED lines=10> */
.L_x_3298:
        /* <DEDUP_REMOVED lines=12> */
.L_x_3307:
[----:B------:R-:W-:Y:S02]  /*19ba0*/  IMAD.MOV.U32 R60, RZ, RZ, R88 ;  /* 0x000000ffff3c7224 */ /* 0x000fe400078e0058 */
.L_x_3308:
[----:B------:R-:W-:Y:S05]  /*19bb0*/  BSYNC B0 ;  /* 0x0000000000007941 */ /* 0x000fea0003800000 */
.L_x_3306:
        /* <DEDUP_REMOVED lines=16> */
.L_x_3312:
[----:B------:R-:W-:Y:S05]  /*19cc0*/  BSYNC B1 ;  /* 0x0000000000017941 */ /* 0x000fea0003800000 */
.L_x_3311:
        /* <DEDUP_REMOVED lines=44> */
.L_x_3310:
[----:B------:R-:W-:Y:S05]  /*19f90*/  BSYNC B0 ;  /* 0x0000000000007941 */ /* 0x000fea0003800000 */
.L_x_3309:
        /* <DEDUP_REMOVED lines=13> */
.L_x_3313:
        /* <DEDUP_REMOVED lines=12> */
.L_x_3316:
[----:B------:R-:W-:Y:S02]  /*1a130*/  IMAD.MOV.U32 R100, RZ, RZ, R88 ;  /* 0x000000ffff647224 */ /* 0x000fe400078e0058 */
.L_x_3317:
[----:B------:R-:W-:Y:S05]  /*1a140*/  BSYNC B0 ;  /* 0x0000000000007941 */ /* 0x000fea0003800000 */
.L_x_3315:
        /* <DEDUP_REMOVED lines=16> */
.L_x_3321:
[----:B------:R-:W-:Y:S05]  /*1a250*/  BSYNC B1 ;  /* 0x0000000000017941 */ /* 0x000fea0003800000 */
.L_x_3320:
        /* <DEDUP_REMOVED lines=44> */
.L_x_3319:
[----:B------:R-:W-:Y:S05]  /*1a520*/  BSYNC B0 ;  /* 0x0000000000007941 */ /* 0x000fea0003800000 */
.L_x_3318:
        /* <DEDUP_REMOVED lines=11> */
.L_x_3314:
        /* <DEDUP_REMOVED lines=12> */
.L_x_3323:
[----:B------:R-:W-:Y:S02]  /*1a6a0*/  IMAD.MOV.U32 R118, RZ, RZ, R88 ;  /* 0x000000ffff767224 */ /* 0x000fe400078e0058 */
.L_x_3324:
[----:B------:R-:W-:Y:S05]  /*1a6b0*/  BSYNC B0 ;  /* 0x0000000000007941 */ /* 0x000fea0003800000 */
.L_x_3322:
        /* <DEDUP_REMOVED lines=16> */
.L_x_3328:
[----:B------:R-:W-:Y:S05]  /*1a7c0*/  BSYNC B1 ;  /* 0x0000000000017941 */ /* 0x000fea0003800000 */
.L_x_3327:
        /* <DEDUP_REMOVED lines=44> */
.L_x_3326:
[----:B------:R-:W-:Y:S05]  /*1aa90*/  BSYNC B0 ;  /* 0x0000000000007941 */ /* 0x000fea0003800000 */
.L_x_3325:
        /* <DEDUP_REMOVED lines=13> */
.L_x_3329:
        /* <DEDUP_REMOVED lines=12> */
.L_x_3332:
[----:B------:R-:W-:Y:S02]  /*1ac30*/  IMAD.MOV.U32 R101, RZ, RZ, R88 ;  /* 0x000000ffff657224 */ /* 0x000fe400078e0058 */
.L_x_3333:
[----:B------:R-:W-:Y:S05]  /*1ac40*/  BSYNC B0 ;  /* 0x0000000000007941 */ /* 0x000fea0003800000 */
.L_x_3331:
        /* <DEDUP_REMOVED lines=16> */
.L_x_3337:
[----:B------:R-:W-:Y:S05]  /*1ad50*/  BSYNC B1 ;  /* 0x0000000000017941 */ /* 0x000fea0003800000 */
.L_x_3336:
        /* <DEDUP_REMOVED lines=44> */
.L_x_3335:
[----:B------:R-:W-:Y:S05]  /*1b020*/  BSYNC B0 ;  /* 0x0000000000007941 */ /* 0x000fea0003800000 */
.L_x_3334:
        /* <DEDUP_REMOVED lines=11> */
.L_x_3330:
        /* <DEDUP_REMOVED lines=12> */
.L_x_3339:
[----:B------:R-:W-:Y:S02]  /*1b1a0*/  IMAD.MOV.U32 R118, RZ, RZ, R88 ;  /* 0x000000ffff767224 */ /* 0x000fe400078e0058 */
.L_x_3340:
[----:B------:R-:W-:Y:S05]  /*1b1b0*/  BSYNC B0 ;  /* 0x0000000000007941 */ /* 0x000fea0003800000 */
.L_x_3338:
        /* <DEDUP_REMOVED lines=16> */
.L_x_3344:
[----:B------:R-:W-:Y:S05]  /*1b2c0*/  BSYNC B1 ;  /* 0x0000000000017941 */ /* 0x000fea0003800000 */
.L_x_3343:
        /* <DEDUP_REMOVED lines=44> */
.L_x_3342:
[----:B------:R-:W-:Y:S05]  /*1b590*/  BSYNC B0 ;  /* 0x0000000000007941 */ /* 0x000fea0003800000 */
.L_x_3341:
        /* <DEDUP_REMOVED lines=13> */
.L_x_3345:
        /* <DEDUP_REMOVED lines=12> */
.L_x_3348:
[----:B------:R-:W-:Y:S02]  /*1b730*/  IMAD.MOV.U32 R62, RZ, RZ, R88 ;  /* 0x000000ffff3e7224 */ /* 0x000fe400078e0058 */
.L_x_3349:
[----:B------:R-:W-:Y:S05]  /*1b740*/  BSYNC B0 ;  /* 0x0000000000007941 */ /* 0x000fea0003800000 */
.L_x_3347:
        /* <DEDUP_REMOVED lines=16> */
.L_x_3353:
[----:B------:R-:W-:Y:S05]  /*1b850*/  BSYNC B1 ;  /* 0x0000000000017941 */ /* 0x000fea0003800000 */
.L_x_3352:
        /* <DEDUP_REMOVED lines=44> */
.L_x_3351:
[----:B------:R-:W-:Y:S05]  /*1bb20*/  BSYNC B0 ;  /* 0x0000000000007941 */ /* 0x000fea0003800000 */
.L_x_3350:
        /* <DEDUP_REMOVED lines=10> */
.L_x_3346:
        /* <DEDUP_REMOVED lines=12> */
.L_x_3355:
[----:B------:R-:W-:Y:S02]  /*1bc90*/  IMAD.MOV.U32 R62, RZ, RZ, R88 ;  /* 0x000000ffff3e7224 */ /* 0x000fe400078e0058 */
.L_x_3356:
[----:B------:R-:W-:Y:S05]  /*1bca0*/  BSYNC B0 ;  /* 0x0000000000007941 */ /* 0x000fea0003800000 */
.L_x_3354:
        /* <DEDUP_REMOVED lines=16> */
.L_x_3360:
[----:B------:R-:W-:Y:S05]  /*1bdb0*/  BSYNC B1 ;  /* 0x0000000000017941 */ /* 0x000fea0003800000 */
.L_x_3359:
        /* <DEDUP_REMOVED lines=44> */
.L_x_3358:
[----:B------:R-:W-:Y:S05]  /*1c080*/  BSYNC B0 ;  /* 0x0000000000007941 */ /* 0x000fea0003800000 */
.L_x_3357:
        /* <DEDUP_REMOVED lines=13> */
.L_x_3361:
        /* <DEDUP_REMOVED lines=12> */
.L_x_3364:
[----:B------:R-:W-:Y:S02]  /*1c220*/  IMAD.MOV.U32 R62, RZ, RZ, R88 ;  /* 0x000000ffff3e7224 */ /* 0x000fe400078e0058 */
.L_x_3365:
[----:B------:R-:W-:Y:S05]  /*1c230*/  BSYNC B0 ;  /* 0x0000000000007941 */ /* 0x000fea0003800000 */
.L_x_3363:
        /* <DEDUP_REMOVED lines=16> */
.L_x_3369:
[----:B------:R-:W-:Y:S05]  /*1c340*/  BSYNC B1 ;  /* 0x0000000000017941 */ /* 0x000fea0003800000 */
.L_x_3368:
        /* <DEDUP_REMOVED lines=44> */
.L_x_3367:
[----:B------:R-:W-:Y:S05]  /*1c610*/  BSYNC B0 ;  /* 0x0000000000007941 */ /* 0x000fea0003800000 */
.L_x_3366:
        /* <DEDUP_REMOVED lines=10> */
.L_x_3362:
        /* <DEDUP_REMOVED lines=12> */
.L_x_3371:
[----:B------:R-:W-:Y:S02]  /*1c780*/  IMAD.MOV.U32 R62, RZ, RZ, R88 ;  /* 0x000000ffff3e7224 */ /* 0x000fe400078e0058 */
.L_x_3372:
[----:B------:R-:W-:Y:S05]  /*1c790*/  BSYNC B0 ;  /* 0x0000000000007941 */ /* 0x000fea0003800000 */
.L_x_3370:
        /* <DEDUP_REMOVED lines=16> */
.L_x_3376:
[----:B------:R-:W-:Y:S05]  /*1c8a0*/  BSYNC B1 ;  /* 0x0000000000017941 */ /* 0x000fea0003800000 */
.L_x_3375:
        /* <DEDUP_REMOVED lines=44> */
.L_x_3374:
[----:B------:R-:W-:Y:S05]  /*1cb70*/  BSYNC B0 ;  /* 0x0000000000007941 */ /* 0x000fea0003800000 */
.L_x_3373:
        /* <DEDUP_REMOVED lines=14> */
.L_x_3377:
        /* <DEDUP_REMOVED lines=12> */
.L_x_3380:
[----:B------:R-:W-:Y:S02]  /*1cd20*/  IMAD.MOV.U32 R104, RZ, RZ, R88 ;  /* 0x000000ffff687224 */ /* 0x000fe400078e0058 */
.L_x_3381:
[----:B------:R-:W-:Y:S05]  /*1cd30*/  BSYNC B0 ;  /* 0x0000000000007941 */ /* 0x000fea0003800000 */
.L_x_3379:
        /* <DEDUP_REMOVED lines=18> */
.L_x_3385:
[----:B------:R-:W-:Y:S05]  /*1ce60*/  BSYNC B1 ;  /* 0x0000000000017941 */ /* 0x000fea0003800000 */
.L_x_3384:
        /* <DEDUP_REMOVED lines=44> */
.L_x_3383:
[----:B------:R-:W-:Y:S05]  /*1d130*/  BSYNC B0 ;  /* 0x0000000000007941 */ /* 0x000fea0003800000 */
.L_x_3382:
        /* <DEDUP_REMOVED lines=11> */
.L_x_3378:
[----:B------:R-:W-:Y:S01]  /*1d1f0*/  FADD.FTZ R63, RZ, R64 ;  /* 0x00000040ff3f7221 */ /* 0x000fe20000010000 */
[----:B------:R-:W-:Y:S02]  /*1d200*/  SEL R61, RZ, 0x1000000, P5 ;  /* 0x01000000ff3d7807 */ /* 0x000fe40002800000 */
[C---:B------:R-:W-:Y:S01]  /*1d210*/  LOP3.LUT P6, RZ, R96.reuse, 0x4, RZ, 0xc0, !PT ;  /* 0x0000000460ff7812 */ /* 0x040fe200078cc0ff */
[----:B------:R-:W-:Y:S01]  /*1d220*/  FADD.FTZ R62, R63, R72 ;  /* 0x000000483f3e7221 */ /* 0x000fe20000010000 */
[----:B------:R-:W-:Y:S02]  /*1d230*/  LOP3.LUT P5, RZ, R96, 0x2, RZ, 0xc0, !PT ;  /* 0x0000000260ff7812 */ /* 0x000fe400078ac0ff */
[----:B------:R-:W-:Y:S01]  /*1d240*/  SEL R60, RZ, 0x10000, P4 ;  /* 0x00010000ff3c7807 */ /* 0x000fe20002000000 */
[----:B------:R-:W-:Y:S01]  /*1d250*/  FADD.FTZ R63, R62, R65 ;  /* 0x000000413e3f7221 */ /* 0x000fe20000010000 */
[----:B------:R-:W-:Y:S02]  /*1d260*/  SEL R143, RZ, 0x100, P3 ;  /* 0x00000100ff8f7807 */ /* 0x000fe40001800000 */
[----:B------:R-:W-:Y:S01]  /*1d270*/  SEL R66, RZ, 0x1, P5 ;  /* 0x00000001ff427807 */ /* 0x000fe20002800000 */
[----:B------:R-:W-:Y:S01]  /*1d280*/  FADD.FTZ R62, R63, R74 ;  /* 0x0000004a3f3e7221 */ /* 0x000fe20000010000 */
[----:B------:R-:W-:-:S02]  /*1d290*/  LOP3.LUT R143, R143, R61, R60, 0xfe, !PT ;  /* 0x0000003d8f8f7212 */ /* 0x000fc400078efe3c */
[----:B------:R-:W-:Y:S01]  /*1d2a0*/  SEL R71, RZ, 0x1, P2 ;  /* 0x00000001ff477807 */ /* 0x000fe20001000000 */
[----:B------:R-:W-:Y:S01]  /*1d2b0*/  FADD.FTZ R63, R62, R73 ;  /* 0x000000493e3f7221 */ /* 0x000fe20000010000 */
[----:B------:R-:W-:Y:S01]  /*1d2c0*/  LOP3.LUT P0, RZ, R96, 0x8, RZ, 0xc0, !PT ;  /* 0x0000000860ff7812 */ /* 0x000fe2000780c0ff */
[----:B------:R-:W-:-:S03]  /*1d2d0*/  IMAD.WIDE.U32 R66, R66, 0x10000, RZ ;  /* 0x0001000042427825 */ /* 0x000fc600078e00ff */
[----:B------:R-:W-:Y:S01]  /*1d2e0*/  SEL R145, RZ, 0x1, P0 ;  /* 0x00000001ff917807 */ /* 0x000fe20000000000 */
        /* <DEDUP_REMOVED lines=24> */
[----:B------:R-:W-:Y:S02]  /*1d470*/  SEL R62, RZ, 0x1, P1 ;  /* 0x00000001ff3e7807 */ /* 0x000fe40000800000 */
[----:B------:R-:W-:Y:S01]  /*1d480*/  LOP3.LUT P1, RZ, R89, 0xff, RZ, 0xc0, !PT ;  /* 0x000000ff59ff7812 */ /* 0x000fe2000782c0ff */
[----:B------:R-:W-:Y:S01]  /*1d490*/  FADD.FTZ R70, R63, R130 ;  /* 0x000000823f467221 */ /* 0x000fe20000010000 */
[----:B------:R-:W-:Y:S01]  /*1d4a0*/  SEL R63, RZ, 0x1, P6 ;  /* 0x00000001ff3f7807 */ /* 0x000fe20003000000 */
[----:B------:R-:W-:Y:S01]  /*1d4b0*/  IMAD.WIDE.U32 R60, R62, 0x1000000, RZ ;  /* 0x010000003e3c7825 */ /* 0x000fe200078e00ff */
[----:B------:R-:W-:-:S03]  /*1d4c0*/  LOP3.LUT P6, RZ, R96, 0x20, RZ, 0xc0, !PT ;  /* 0x0000002060ff7812 */ /* 0x000fc600078cc0ff */
[----:B------:R-:W-:Y:S01]  /*1d4d0*/  FADD.FTZ R69, R70, R133 ;  /* 0x0000008546457221 */ /* 0x000fe20000010000 */
[----:B------:R-:W-:Y:S01]  /*1d4e0*/  LOP3.LUT R61, R61, R143, R71, 0xfe, !PT ;  /* 0x0000008f3d3d7212 */ /* 0x000fe200078efe47 */
[----:B------:R-:W-:-:S04]  /*1d4f0*/  IMAD.WIDE.U32 R62, R63, 0x100, RZ ;  /* 0x000001003f3e7825 */ /* 0x000fc800078e00ff */
[----:B------:R-:W-:Y:S01]  /*1d500*/  FADD.FTZ R69, R69, R132 ;  /* 0x0000008445457221 */ /* 0x000fe20000010000 */
[----:B------:R-:W-:Y:S02]  /*1d510*/  LOP3.LUT R66, R62, R60, R66, 0xfe, !PT ;  /* 0x0000003c3e427212 */ /* 0x000fe400078efe42 */
[----:B------:R-:W-:Y:S01]  /*1d520*/  LOP3.LUT R67, R63, R61, R67, 0xfe, !PT ;  /* 0x0000003d3f437212 */ /* 0x000fe200078efe43 */
[----:B------:R-:W-:Y:S01]  /*1d530*/  FADD.FTZ R70, R69, R134 ;  /* 0x0000008645467221 */ /* 0x000fe20000010000 */
[----:B------:R-:W-:Y:S01]  /*1d540*/  F2FP.BF16.PACK_AB R63, R142, R141 ;  /* 0x0000008d8e3f723e */ /* 0x000fe200000010ff */
[----:B------:R-:W-:Y:S01]  /*1d550*/  IMAD.WIDE.U32 R68, R112, R68, c[0x0][0x188] ;  /* 0x0000620070447625 */ /* 0x000fe200078e0044 */
[----:B------:R-:W-:Y:S02]  /*1d560*/  F2FP.BF16.PACK_AB R62, R140, R139 ;  /* 0x0000008b8c3e723e */ /* 0x000fe400000010ff */
[----:B------:R-:W-:Y:S01]  /*1d570*/  F2FP.BF16.PACK_AB R61, R138, R136 ;  /* 0x000000888a3d723e */ /* 0x000fe200000010ff */
[----:B------:R-:W-:Y:S01]  /*1d580*/  FADD.FTZ R70, R70, R135 ;  /* 0x0000008746467221 */ /* 0x000fe20000010000 */
[----:B------:R-:W-:-:S02]  /*1d590*/  F2FP.BF16.PACK_AB R60, R137, R135 ;  /* 0x00000087893c723e */ /* 0x000fc400000010ff */
[----:B------:R-:W-:Y:S01]  /*1d5a0*/  LOP3.LUT R66, R66, R145, RZ, 0xfc, !PT ;  /* 0x0000009142427212 */ /* 0x000fe200078efcff */
[----:B------:R-:W-:Y:S02]  /*1d5b0*/  FADD.FTZ R71, R70, R137 ;  /* 0x0000008946477221 */ /* 0x000fe40000010000 */
[----:B------:R0:W-:Y:S02]  /*1d5c0*/  STG.E.128 [R68.64], R60 ;  /* 0x0000003c44007986 */ /* 0x0001e4000c101d06 */
[----:B------:R-:W-:Y:S02]  /*1d5d0*/  FADD.FTZ R143, R71, R136 ;  /* 0x00000088478f7221 */ /* 0x000fe40000010000 */
[----:B------:R-:W-:-:S04]  /*1d5e0*/  IMAD.WIDE.U32 R70, R112, R108, c[0x0][0x190] ;  /* 0x0000640070467625 */ /* 0x000fc800078e006c */
[----:B------:R-:W-:Y:S01]  /*1d5f0*/  FADD.FTZ R144, R143, R138 ;  /* 0x0000008a8f907221 */ /* 0x000fe20000010000 */
[----:B------:R0:W-:Y:S01]  /*1d600*/  STG.E.64 [R70.64], R66 ;  /* 0x0000004246007986 */ /* 0x0001e2000c101b06 */
[----:B------:R-:W-:Y:S02]  /*1d610*/  SHF.R.U32.HI R143, RZ, 0x5, R0 ;  /* 0x00000005ff8f7819 */ /* 0x000fe40000011600 */
[----:B------:R-:W-:Y:S02]  /*1d620*/  FADD.FTZ R145, R144, R139 ;  /* 0x0000008b90917221 */ /* 0x000fe40000010000 */
[----:B------:R-:W-:Y:S02]  /*1d630*/  LOP3.LUT R143, R143, 0x7fffffc, RZ, 0xc0, !PT ;  /* 0x07fffffc8f8f7812 */ /* 0x000fe400078ec0ff */
[----:B------:R-:W-:-:S04]  /*1d640*/  FADD.FTZ R144, R145, R140 ;  /* 0x0000008c91907221 */ /* 0x000fc80000010000 */
        /* <DEDUP_REMOVED lines=8> */
[----:B------:R-:W-:Y:S02]  /*1d6d0*/  LOP3.LUT R66, R99, 0xff, RZ, 0xc0, !PT ;  /* 0x000000ff63427812 */ /* 0x000fe400078ec0ff */
[----:B------:R-:W-:Y:S02]  /*1d6e0*/  LOP3.LUT R67, R98, 0xff, RZ, 0xc0, !PT ;  /* 0x000000ff62437812 */ /* 0x000fe400078ec0ff */
[----:B------:R-:W-:Y:S01]  /*1d6f0*/  LOP3.LUT R68, R60, 0xff00, R63, 0xf8, !PT ;  /* 0x0000ff003c447812 */ /* 0x000fe200078ef83f */
[----:B------:R-:W-:-:S03]  /*1d700*/  IMAD.WIDE.U32 R60, R62, 0x1000000, RZ ;  /* 0x010000003e3c7825 */ /* 0x000fc600078e00ff */
[----:B------:R-:W-:Y:S01]  /*1d710*/  LOP3.LUT R69, R68, 0xff, R101, 0xf8, !PT ;  /* 0x000000ff44457812 */ /* 0x000fe200078ef865 */
[----:B------:R-:W-:-:S04]  /*1d720*/  IMAD.WIDE.U32 R62, R66, 0x10000, RZ ;  /* 0x00010000423e7825 */ /* 0x000fc800078e00ff */
[----:B------:R-:W-:Y:S01]  /*1d730*/  IMAD.WIDE.U32 R66, R67, 0x100, RZ ;  /* 0x0000010043427825 */ /* 0x000fe200078e00ff */
[----:B------:R-:W-:-:S04]  /*1d740*/  LOP3.LUT R69, R63, R69, R61, 0xfe, !PT ;  /* 0x000000453f457212 */ /* 0x000fc800078efe3d */
[----:B------:R-:W-:Y:S01]  /*1d750*/  LOP3.LUT R60, R66, R60, R62, 0xfe, !PT ;  /* 0x0000003c423c7212 */ /* 0x000fe200078efe3e */
[----:B------:R-:W-:Y:S01]  /*1d760*/  IMAD.WIDE.U32 R62, R112, R108, c[0x0][0x198] ;  /* 0x00006600703e7625 */ /* 0x000fe200078e006c */
[----:B------:R-:W-:Y:S02]  /*1d770*/  LOP3.LUT R61, R69, R67, RZ, 0xfc, !PT ;  /* 0x00000043453d7212 */ /* 0x000fe400078efcff */
[----:B------:R-:W-:-:S05]  /*1d780*/  LOP3.LUT R60, R60, 0xff, R97, 0xf8, !PT ;  /* 0x000000ff3c3c7812 */ /* 0x000fca00078ef861 */
[----:B------:R0:W-:Y:S02]  /*1d790*/  STG.E.64 [R62.64], R60 ;  /* 0x0000003c3e007986 */ /* 0x0001e4000c101b06 */
.L_x_3386:
[----:B------:R-:W-:Y:S01]  /*1d7a0*/  @!P1 IADD3 R143, R143, 0x4, RZ ;  /* 0x000000048f8f9810 */ /* 0x000fe20007ffe0ff */
[----:B0-----:R-:W-:Y:S01]  /*1d7b0*/  FADD.FTZ R68, R145, R142 ;  /* 0x0000008e91447221 */ /* 0x001fe20000010000 */
[----:B------:R-:W-:Y:S05]  /*1d7c0*/  BRA.DIV ~URZ, `(.L_x_3387) ;  /* 0x000017027f007947 */ /* 0x000fea000b800000 */
[----:B------:R0:W1:Y:S02]  /*1d7d0*/  SHFL.BFLY PT, R60, R68, 0x1, 0x1f ;  /* 0x0c201f00443c7f89 */ /* 0x00006400000e0000 */
.L_x_3391:
        /* <DEDUP_REMOVED lines=100> */
.L_x_3392:
[----:B------:R-:W-:Y:S01]  /*1de20*/  SHF.R.U32.HI R66, RZ, 0x5, R0 ;  /* 0x00000005ff427819 */ /* 0x000fe20000011600 */
[----:B-1----:R-:W-:Y:S01]  /*1de30*/  FADD.FTZ R61, R67, R68 ;  /* 0x00000044433d7221 */ /* 0x002fe20000010000 */
[----:B------:R-:W-:Y:S01]  /*1de40*/  WARPSYNC 0xffffffff ;  /* 0xffffffff00007948 */ /* 0x000fe20003800000 */
[----:B------:R-:W-:Y:S01]  /*1de50*/  LOP3.LUT R62, R0, 0x1f, RZ, 0xc0, !PT ;  /* 0x0000001f003e7812 */ /* 0x000fe200078ec0ff */
[----:B0-----:R-:W-:Y:S01]  /*1de60*/  IMAD.MOV.U32 R68, RZ, RZ, RZ ;  /* 0x000000ffff447224 */ /* 0x001fe200078e00ff */
[----:B------:R-:W-:Y:S02]  /*1de70*/  LOP3.LUT R66, R66, 0x3, RZ, 0xc0, !PT ;  /* 0x0000000342427812 */ /* 0x000fe400078ec0ff */
[----:B------:R-:W-:-:S03]  /*1de80*/  ISETP.GT.U32.AND P1, PT, R62, 0x3, PT ;  /* 0x000000033e00780c */ /* 0x000fc60003f24070 */
[----:B------:R-:W-:-:S05]  /*1de90*/  @!P0 IMAD.IADD R67, R143, 0x1, R66 ;  /* 0x000000018f438824 */ /* 0x000fca00078e0242 */
[----:B------:R-:W-:Y:S04]  /*1dea0*/  @!P0 STS.64 [R67.X8], R60 ;  /* 0x0000003c43008388 */ /* 0x000fe80000008a00 */
[----:B------:R-:W-:Y:S01]  /*1deb0*/  BAR.SYNC.DEFER_BLOCKING 0x0 ;  /* 0x0000000000007b1d */ /* 0x000fe20000010000 */
[----:B------:R-:W-:Y:S01]  /*1dec0*/  @!P1 IMAD.IADD R143, R143, 0x1, R62 ;  /* 0x000000018f8f9824 */ /* 0x000fe200078e023e */
[----:B------:R-:W-:Y:S01]  /*1ded0*/  LOP3.LUT P0, RZ, R66, 0x1f, R0, 0xf8, !PT ;  /* 0x0000001f42ff7812 */ /* 0x000fe2000780f800 */
[----:B------:R-:W-:Y:S01]  /*1dee0*/  CS2R R62, SRZ ;  /* 0x00000000003e7805 */ /* 0x000fe2000001ff00 */
[----:B------:R-:W-:-:S04]  /*1def0*/  @!P1 IMAD.MOV.U32 R68, RZ, RZ, 0x500 ;  /* 0x00000500ff449424 */ /* 0x000fc800078e00ff */
[----:B------:R-:W-:Y:S01]  /*1df00*/  I2F R144, R68 ;  /* 0x0000004400907306 */ /* 0x000fe20000201400 */
[----:B------:R-:W0:Y:S04]  /*1df10*/  SHFL.DOWN PT, R69, R68, 0x2, 0x1f ;  /* 0x08401f0044457f89 */ /* 0x000e2800000e0000 */
[----:B------:R-:W-:Y:S01]  /*1df20*/  @!P1 LDS.64 R62, [R143.X8] ;  /* 0x000000008f3e9984 */ /* 0x000fe20000008a00 */
[----:B------:R-:W-:Y:S01]  /*1df30*/  ISETP.NE.AND P1, PT, RZ, UR8, PT ;  /* 0x00000008ff007c0c */ /* 0x000fe2000bf25270 */
[----:B0-----:R-:W-:Y:S01]  /*1df40*/  IMAD.IADD R70, R69, 0x1, R68 ;  /* 0x0000000145467824 */ /* 0x001fe200078e0244 */
[----:B------:R-:W-:Y:S04]  /*1df50*/  I2F R146, R69 ;  /* 0x0000004500927306 */ /* 0x000fe80000201400 */
[----:B------:R-:W0:Y:S04]  /*1df60*/  SHFL.DOWN PT, R145, R70, 0x1, 0x1f ;  /* 0x08201f0046917f89 */ /* 0x000e2800000e0000 */
[----:B------:R-:W1:Y:S08]  /*1df70*/  I2F R108, R70 ;  /* 0x00000046006c7306 */ /* 0x000e700000201400 */
[----:B-1----:R-:W1:Y:S01]  /*1df80*/  MUFU.RCP R61, R108 ;  /* 0x0000006c003d7308 */ /* 0x002e620000001000 */
[----:B0-----:R-:W-:Y:S01]  /*1df90*/  IMAD.IADD R68, R70, 0x1, R145 ;  /* 0x0000000146447824 */ /* 0x001fe200078e0291 */
[----:B------:R-:W0:Y:S06]  /*1dfa0*/  SHFL.DOWN PT, R71, R62, 0x2, 0x1f ;  /* 0x08401f003e477f89 */ /* 0x000e2c00000e0000 */
[----:B------:R-:W-:Y:S01]  /*1dfb0*/  I2F R145, R145 ;  /* 0x0000009100917306 */ /* 0x000fe20000201400 */
[----:B------:R-:W2:Y:S07]  /*1dfc0*/  SHFL.DOWN PT, R60, R63, 0x2, 0x1f ;  /* 0x08401f003f3c7f89 */ /* 0x000eae00000e0000 */
[----:B------:R-:W3:Y:S01]  /*1dfd0*/  I2F R68, R68 ;  /* 0x0000004400447306 */ /* 0x000ee20000201400 */
[----:B0-----:R-:W-:-:S02]  /*1dfe0*/  FMUL.FTZ R67, R71, R146 ;  /* 0x0000009247437220 */ /* 0x001fc40000410000 */
[----:B------:R-:W-:Y:S02]  /*1dff0*/  FADD.FTZ R71, -R71, R62 ;  /* 0x0000003e47477221 */ /* 0x000fe40000010100 */
[----:B------:R-:W-:Y:S02]  /*1e000*/  FFMA.FTZ R148, R144, R62, R67 ;  /* 0x0000003e90947223 */ /* 0x000fe40000010043 */
[----:B------:R-:W-:Y:S02]  /*1e010*/  FMUL.FTZ R71, R71, R71 ;  /* 0x0000004747477220 */ /* 0x000fe40000410000 */
[----:B-1----:R-:W-:Y:S02]  /*1e020*/  FMUL.FTZ R67, R61, R148 ;  /* 0x000000943d437220 */ /* 0x002fe40000410000 */
[----:B------:R-:W-:Y:S02]  /*1e030*/  FMUL.FTZ R71, R71, R144 ;  /* 0x0000009047477220 */ /* 0x000fe40000410000 */
[----:B--2---:R-:W-:Y:S01]  /*1e040*/  FADD.FTZ R60, R60, R63 ;  /* 0x0000003f3c3c7221 */ /* 0x004fe20000010000 */
[----:B------:R-:W0:Y:S01]  /*1e050*/  SHFL.DOWN PT, R62, R67, 0x1, 0x1f ;  /* 0x08201f00433e7f89 */ /* 0x000e2200000e0000 */
[----:B------:R-:W-:Y:S01]  /*1e060*/  FMUL.FTZ R71, R71, R146 ;  /* 0x0000009247477220 */ /* 0x000fe20000410000 */
[----:B---3--:R-:W1:Y:S03]  /*1e070*/  MUFU.RCP R63, R68 ;  /* 0x00000044003f7308 */ /* 0x008e660000001000 */
[----:B------:R-:W-:-:S02]  /*1e080*/  FFMA.FTZ R60, R61, R71, R60 ;  /* 0x000000473d3c7223 */ /* 0x000fc4000001003c */
[----:B------:R-:W-:-:S03]  /*1e090*/  @!P0 IMAD.MOV.U32 R71, RZ, RZ, 0x4 ;  /* 0x00000004ff478424 */ /* 0x000fc600078e00ff */
[----:B------:R-:W2:Y:S01]  /*1e0a0*/  SHFL.DOWN PT, R61, R60, 0x1, 0x1f ;  /* 0x08201f003c3d7f89 */ /* 0x000ea200000e0000 */
[----:B0-----:R-:W-:Y:S02]  /*1e0b0*/  FADD.FTZ R69, R67, -R62 ;  /* 0x8000003e43457221 */ /* 0x001fe40000010000 */
[----:B------:R-:W-:Y:S02]  /*1e0c0*/  FMUL.FTZ R62, R62, R145 ;  /* 0x000000913e3e7220 */ /* 0x000fe40000410000 */
[----:B------:R-:W-:Y:S02]  /*1e0d0*/  FMUL.FTZ R69, R69, R69 ;  /* 0x0000004545457220 */ /* 0x000fe40000410000 */
[C---:B------:R-:W-:Y:S02]  /*1e0e0*/  FFMA.FTZ R62, R108.reuse, R67, R62 ;  /* 0x000000436c3e7223 */ /* 0x040fe4000001003e */
[----:B------:R-:W-:Y:S02]  /*1e0f0*/  FMUL.FTZ R69, R108, R69 ;  /* 0x000000456c457220 */ /* 0x000fe40000410000 */
[----:B-1----:R-:W-:-:S02]  /*1e100*/  FMUL.FTZ R67, R63, R62 ;  /* 0x0000003e3f437220 */ /* 0x002fc40000410000 */
[----:B--2---:R-:W-:Y:S02]  /*1e110*/  FADD.FTZ R62, R60, R61 ;  /* 0x0000003d3c3e7221 */ /* 0x004fe40000010000 */
[----:B------:R-:W-:Y:S02]  /*1e120*/  FMUL.FTZ R69, R69, R145 ;  /* 0x0000009145457220 */ /* 0x000fe40000410000 */
[----:B------:R-:W0:Y:S01]  /*1e130*/  SHFL.IDX PT, R67, R67, RZ, 0x1f ;  /* 0x00001fff43437589 */ /* 0x000e2200000e0000 */
[----:B------:R-:W-:Y:S02]  /*1e140*/  @!P0 IMAD.MOV.U32 R61, RZ, RZ, 0x4 ;  /* 0x00000004ff3d8424 */ /* 0x000fe400078e00ff */
[----:B------:R-:W-:Y:S02]  /*1e150*/  FFMA.FTZ R69, R63, R69, R62 ;  /* 0x000000453f457223 */ /* 0x000fe4000001003e */
[----:B------:R-:W-:Y:S02]  /*1e160*/  IMAD.MOV.U32 R63, RZ, RZ, c[0x0][0x1e0] ;  /* 0x00007800ff3f7624 */ /* 0x000fe400078e00ff */
[----:B------:R-:W-:Y:S01]  /*1e170*/  @!P0 IMAD.WIDE R60, R2, R61, c[0x0][0x1a0] ;  /* 0x00006800023c8625 */ /* 0x000fe200078e023d */
[----:B------:R-:W1:Y:S03]  /*1e180*/  SHFL.IDX PT, R68, R69, RZ, 0x1f ;  /* 0x00001fff45447589 */ /* 0x000e6600000e0000 */
[----:B0-----:R-:W-:Y:S01]  /*1e190*/  FMUL.FTZ R62, R67, R67 ;  /* 0x00000043433e7220 */ /* 0x001fe20000410000 */
[----:B------:R0:W-:Y:S04]  /*1e1a0*/  @!P0 STG.E [R60.64], R67 ;  /* 0x000000433c008986 */ /* 0x0001e8000c101906 */
[----:B------:R-:W-:-:S02]  /*1e1b0*/  FSEL R66, R62, RZ, P1 ;  /* 0x000000ff3e427208 */ /* 0x000fc40000800000 */
[----:B------:R-:W-:Y:S01]  /*1e1c0*/  FSEL R62, R67, RZ, !P1 ;  /* 0x000000ff433e7208 */ /* 0x000fe20004800000 */
[----:B-1----:R-:W-:Y:S01]  /*1e1d0*/  FFMA.FTZ R63, R68, R63, c[0x0][0x228] ;  /* 0x00008a00443f7623 */ /* 0x002fe2000001003f */
[----:B------:R-:W-:-:S03]  /*1e1e0*/  LOP3.LUT P1, RZ, R89, 0xff, RZ, 0xc0, !PT ;  /* 0x000000ff59ff7812 */ /* 0x000fc6000782c0ff */
[----:B------:R-:W-:Y:S01]  /*1e1f0*/  FADD.FTZ R66, R63, R66 ;  /* 0x000000423f427221 */ /* 0x000fe20000010000 */
[----:B------:R-:W-:Y:S01]  /*1e200*/  SEL R89, RZ, 0x1, P1 ;  /* 0x00000001ff597807 */ /* 0x000fe20000800000 */
[C---:B------:R-:W-:Y:S02]  /*1e210*/  FADD.FTZ R73, -R62.reuse, R73 ;  /* 0x000000493e497221 */ /* 0x040fe40000010100 */
[C---:B------:R-:W-:Y:S02]  /*1e220*/  FADD.FTZ R106, -R62.reuse, R106 ;  /* 0x0000006a3e6a7221 */ /* 0x040fe40000010100 */
[----:B------:R-:W1:Y:S01]  /*1e230*/  MUFU.RSQ R66, R66 ;  /* 0x0000004200427308 */ /* 0x000e620000001400 */
[C---:B------:R-:W-:Y:S02]  /*1e240*/  FADD.FTZ R63, -R62.reuse, R128 ;  /* 0x000000803e3f7221 */ /* 0x040fe40000010100 */
[----:B------:R-:W-:Y:S02]  /*1e250*/  FADD.FTZ R65, -R62, R65 ;  /* 0x000000413e417221 */ /* 0x000fe40000010100 */
[C---:B0-----:R-:W-:Y:S01]  /*1e260*/  @!P0 IMAD.WIDE R60, R2.reuse, R71, c[0x0][0x1a8] ;  /* 0x00006a00023c8625 */ /* 0x041fe200078e0247 */
[----:B------:R-:W-:-:S03]  /*1e270*/  IADD3 R2, R2, c[0x0][0x160], RZ ;  /* 0x0000580002027a10 */ /* 0x000fc60007ffe0ff */
[C---:B------:R-:W-:Y:S02]  /*1e280*/  FADD.FTZ R143, -R62.reuse, R135 ;  /* 0x000000873e8f7221 */ /* 0x040fe40000010100 */
[C---:B------:R-:W-:Y:S02]  /*1e290*/  FADD.FTZ R64, -R62.reuse, R64 ;  /* 0x000000403e407221 */ /* 0x040fe40000010100 */
[C---:B------:R-:W-:Y:S02]  /*1e2a0*/  FADD.FTZ R72, -R62.reuse, R72 ;  /* 0x000000483e487221 */ /* 0x040fe40000010100 */
[----:B------:R-:W-:Y:S01]  /*1e2b0*/  FADD.FTZ R74, -R62, R74 ;  /* 0x0000004a3e4a7221 */ /* 0x000fe20000010100 */
[----:B-1----:R0:W-:Y:S01]  /*1e2c0*/  @!P0 STG.E [R60.64], R66 ;  /* 0x000000423c008986 */ /* 0x0021e2000c101906 */
[C---:B------:R-:W-:Y:S02]  /*1e2d0*/  FMUL.FTZ R68, R66.reuse, R73 ;  /* 0x0000004942447220 */ /* 0x040fe40000410000 */
[----:B------:R-:W-:-:S02]  /*1e2e0*/  FMUL.FTZ R73, R66, R106 ;  /* 0x0000006a42497220 */ /* 0x000fc40000410000 */
[----:B------:R-:W-:Y:S01]  /*1e2f0*/  FMUL.FTZ R106, R66, R63 ;  /* 0x0000003f426a7220 */ /* 0x000fe20000410000 */
[----:B------:R-:W-:Y:S01]  /*1e300*/  PRMT R63, RZ, 0x5410, R50 ;  /* 0x00005410ff3f7816 */ /* 0x000fe20000000032 */
[C---:B------:R-:W-:Y:S02]  /*1e310*/  FADD.FTZ R75, -R62.reuse, R75 ;  /* 0x0000004b3e4b7221 */ /* 0x040fe40000010100 */
[----:B------:R-:W-:Y:S02]  /*1e320*/  FADD.FTZ R107, -R62, R107 ;  /* 0x0000006b3e6b7221 */ /* 0x000fe40000010100 */
[----:B------:R-:W-:Y:S01]  /*1e330*/  FFMA.FTZ R63, R68, R63, R7 ;  /* 0x0000003f443f7223 */ /* 0x000fe20000010007 */
[----:B------:R-:W-:Y:S01]  /*1e340*/  PRMT R68, RZ, 0x5410, R49 ;  /* 0x00005410ff447816 */ /* 0x000fe20000000031 */
        /* <DEDUP_REMOVED lines=31> */
[----:B------:R-:W-:Y:S02]  /*1e540*/  FADD.FTZ R149, -R62, R142 ;  /* 0x0000008e3e957221 */ /* 0x000fe40000010100 */
[C---:B------:R-:W-:Y:S02]  /*1e550*/  FMUL.FTZ R62, R66.reuse, R65 ;  /* 0x00000041423e7220 */ /* 0x040fe40000410000 */
[----:B------:R-:W-:Y:S02]  /*1e560*/  FMUL.FTZ R65, R66, R74 ;  /* 0x0000004a42417220 */ /* 0x000fe40000410000 */
[----:B------:R-:W-:Y:S01]  /*1e570*/  FFMA.FTZ R62, R62, R68, R5 ;  /* 0x000000443e3e7223 */ /* 0x000fe20000010005 */
[----:B------:R-:W-:Y:S01]  /*1e580*/  PRMT R68, RZ, 0x7610, R49 ;  /* 0x00007610ff447816 */ /* 0x000fe20000000031 */
[----:B------:R-:W-:-:S02]  /*1e590*/  FMUL.FTZ R64, R66, R64 ;  /* 0x0000004042407220 */ /* 0x000fc40000410000 */
[C---:B------:R-:W-:Y:S02]  /*1e5a0*/  FMUL.FTZ R151, R66.reuse, R72 ;  /* 0x0000004842977220 */ /* 0x040fe40000410000 */
[----:B------:R-:W-:Y:S01]  /*1e5b0*/  FFMA.FTZ R65, R65, R68, R6 ;  /* 0x0000004441417223 */ /* 0x000fe20000010006 */
[----:B------:R-:W-:Y:S01]  /*1e5c0*/  PRMT R68, RZ, 0x5410, R48 ;  /* 0x00005410ff447816 */ /* 0x000fe20000000030 */
[C---:B------:R-:W-:Y:S01]  /*1e5d0*/  FMUL.FTZ R132, R66.reuse, R115 ;  /* 0x0000007342847220 */ /* 0x040fe20000410000 */
[----:B------:R-:W-:Y:S01]  /*1e5e0*/  PRMT R115, RZ, 0x5410, R36 ;  /* 0x00005410ff737816 */ /* 0x000fe20000000024 */
[----:B------:R-:W-:Y:S02]  /*1e5f0*/  FMUL.FTZ R117, R66, R117 ;  /* 0x0000007542757220 */ /* 0x000fe40000410000 */
[----:B------:R-:W-:Y:S01]  /*1e600*/  FFMA.FTZ R64, R64, R68, R3 ;  /* 0x0000004440407223 */ /* 0x000fe20000010003 */
[----:B------:R-:W-:Y:S01]  /*1e610*/  PRMT R68, RZ, 0x7610, R48 ;  /* 0x00007610ff447816 */ /* 0x000fe20000000030 */
[C---:B0-----:R-:W-:Y:S01]  /*1e620*/  FMUL.FTZ R60, R66.reuse, R113 ;  /* 0x00000071423c7220 */ /* 0x041fe20000410000 */
[----:B------:R-:W-:Y:S01]  /*1e630*/  PRMT R113, RZ, 0x5410, R40 ;  /* 0x00005410ff717816 */ /* 0x000fe20000000028 */
[----:B------:R-:W-:-:S02]  /*1e640*/  FMUL.FTZ R110, R66, R110 ;  /* 0x0000006e426e7220 */ /* 0x000fc40000410000 */
[----:B------:R-:W-:Y:S01]  /*1e650*/  FFMA.FTZ R151, R151, R68, R4 ;  /* 0x0000004497977223 */ /* 0x000fe20000010004 */
[----:B------:R-:W-:Y:S01]  /*1e660*/  PRMT R68, RZ, 0x5410, R47 ;  /* 0x00005410ff447816 */ /* 0x000fe2000000002f */
[C---:B------:R-:W-:Y:S02]  /*1e670*/  FMUL.FTZ R61, R66.reuse, R114 ;  /* 0x00000072423d7220 */ /* 0x040fe40000410000 */
[----:B------:R-:W-:Y:S01]  /*1e680*/  FMUL.FTZ R70, R66, R109 ;  /* 0x0000006d42467220 */ /* 0x000fe20000410000 */
[----:B------:R-:W-:Y:S01]  /*1e690*/  PRMT R109, RZ, 0x7610, R46 ;  /* 0x00007610ff6d7816 */ /* 0x000fe2000000002e */
[----:B------:R-:W-:Y:S01]  /*1e6a0*/  FFMA.FTZ R132, R132, R68, R17 ;  /* 0x0000004484847223 */ /* 0x000fe20000010011 */
[----:B------:R-:W-:Y:S01]  /*1e6b0*/  PRMT R68, RZ, 0x7610, R47 ;  /* 0x00007610ff447816 */ /* 0x000fe2000000002f */
[C---:B------:R-:W-:Y:S02]  /*1e6c0*/  FMUL.FTZ R111, R66.reuse, R111 ;  /* 0x0000006f426f7220 */ /* 0x040fe40000410000 */
[----:B------:R-:W-:-:S02]  /*1e6d0*/  FMUL.FTZ R128, R66, R124 ;  /* 0x0000007c42807220 */ /* 0x000fc40000410000 */
[----:B------:R-:W-:Y:S01]  /*1e6e0*/  FFMA.FTZ R117, R117, R68, R18 ;  /* 0x0000004475757223 */ /* 0x000fe20000010012 */
[----:B------:R-:W-:Y:S01]  /*1e6f0*/  PRMT R68, RZ, 0x5410, R46 ;  /* 0x00005410ff447816 */ /* 0x000fe2000000002e */
[C---:B------:R-:W-:Y:S02]  /*1e700*/  FMUL.FTZ R153, R66.reuse, R107 ;  /* 0x0000006b42997220 */ /* 0x040fe40000410000 */
[----:B------:R-:W-:Y:S02]  /*1e710*/  FMUL.FTZ R107, R66, R126 ;  /* 0x0000007e426b7220 */ /* 0x000fe40000410000 */
[----:B------:R-:W-:Y:S01]  /*1e720*/  FFMA.FTZ R60, R60, R68, R15 ;  /* 0x000000443c3c7223 */ /* 0x000fe2000001000f */
[----:B------:R-:W-:Y:S01]  /*1e730*/  PRMT R68, RZ, 0x5410, R45 ;  /* 0x00005410ff447816 */ /* 0x000fe2000000002d */
[C---:B------:R-:W-:Y:S02]  /*1e740*/  FMUL.FTZ R122, R66.reuse, R122 ;  /* 0x0000007a427a7220 */ /* 0x040fe40000410000 */
[----:B------:R-:W-:-:S02]  /*1e750*/  FMUL.FTZ R125, R66, R125 ;  /* 0x0000007d427d7220 */ /* 0x000fc40000410000 */
[----:B------:R-:W-:Y:S01]  /*1e760*/  FFMA.FTZ R110, R110, R68, R13 ;  /* 0x000000446e6e7223 */ /* 0x000fe2000001000d */
[----:B------:R-:W-:Y:S01]  /*1e770*/  PRMT R68, RZ, 0x7610, R45 ;  /* 0x00007610ff447816 */ /* 0x000fe2000000002d */
[C---:B------:R-:W-:Y:S02]  /*1e780*/  FMUL.FTZ R120, R66.reuse, R120 ;  /* 0x0000007842787220 */ /* 0x040fe40000410000 */
[C---:B------:R-:W-:Y:S02]  /*1e790*/  FMUL.FTZ R123, R66.reuse, R123 ;  /* 0x0000007b427b7220 */ /* 0x040fe40000410000 */
[----:B------:R-:W-:Y:S01]  /*1e7a0*/  FFMA.FTZ R61, R61, R68, R14 ;  /* 0x000000443d3d7223 */ /* 0x000fe2000001000e */
[--C-:B------:R-:W-:Y:S01]  /*1e7b0*/  PRMT R68, RZ, 0x5410, R44.reuse ;  /* 0x00005410ff447816 */ /* 0x100fe2000000002c */
[C---:B------:R-:W-:Y:S02]  /*1e7c0*/  FMUL.FTZ R126, R66.reuse, R69 ;  /* 0x00000045427e7220 */ /* 0x040fe40000410000 */
[----:B------:R-:W-:Y:S01]  /*1e7d0*/  FMUL.FTZ R71, R66, R71 ;  /* 0x0000004742477220 */ /* 0x000fe20000410000 */
[----:B------:R-:W-:Y:S01]  /*1e7e0*/  F2FP.BF16.PACK_AB R61, R61, R110 ;  /* 0x0000006e3d3d723e */ /* 0x000fe200000010ff */
[----:B------:R-:W-:Y:S01]  /*1e7f0*/  FFMA.FTZ R70, R70, R68, R11 ;  /* 0x0000004446467223 */ /* 0x000fe2000001000b */
[----:B------:R-:W-:Y:S01]  /*1e800*/  PRMT R68, RZ, 0x7610, R44 ;  /* 0x00007610ff447816 */ /* 0x000fe2000000002c */
[C---:B------:R-:W-:Y:S01]  /*1e810*/  FMUL.FTZ R134, R66.reuse, R75 ;  /* 0x0000004b42867220 */ /* 0x040fe20000410000 */
[----:B------:R-:W-:Y:S01]  /*1e820*/  IADD3 R110, R105, 0x100, RZ ;  /* 0x00000100696e7810 */ /* 0x000fe20007ffe0ff */
[----:B------:R-:W-:-:S02]  /*1e830*/  FMUL.FTZ R75, R66, R116 ;  /* 0x00000074424b7220 */ /* 0x000fc40000410000 */
[----:B------:R-:W-:Y:S01]  /*1e840*/  FFMA.FTZ R111, R111, R68, R12 ;  /* 0x000000446f6f7223 */ /* 0x000fe2000001000c */
[----:B------:R-:W-:Y:S01]  /*1e850*/  PRMT R68, RZ, 0x5410, R43 ;  /* 0x00005410ff447816 */ /* 0x000fe2000000002b */
[C---:B------:R-:W-:Y:S01]  /*1e860*/  FMUL.FTZ R116, R66.reuse, R67 ;  /* 0x0000004342747220 */ /* 0x040fe20000410000 */
[----:B------:R-:W-:Y:S01]  /*1e870*/  PRMT R67, RZ, 0x5410, R51 ;  /* 0x00005410ff437816 */ /* 0x000fe20000000033 */
[----:B------:R-:W-:Y:S02]  /*1e880*/  FMUL.FTZ R133, R66, R133 ;  /* 0x0000008542857220 */ /* 0x000fe40000410000 */
[----:B------:R-:W-:Y:S01]  /*1e890*/  FFMA.FTZ R128, R128, R68, R25 ;  /* 0x0000004480807223 */ /* 0x000fe20000010019 */
[----:B------:R-:W-:Y:S01]  /*1e8a0*/  PRMT R68, RZ, 0x7610, R43 ;  /* 0x00007610ff447816 */ /* 0x000fe2000000002b */
[C---:B------:R-:W-:Y:S02]  /*1e8b0*/  FMUL.FTZ R131, R66.reuse, R131 ;  /* 0x0000008342837220 */ /* 0x040fe40000410000 */
[----:B------:R-:W-:-:S02]  /*1e8c0*/  FMUL.FTZ R129, R66, R129 ;  /* 0x0000008142817220 */ /* 0x000fc40000410000 */
[----:B------:R-:W-:Y:S01]  /*1e8d0*/  FFMA.FTZ R107, R107, R68, R26 ;  /* 0x000000446b6b7223 */ /* 0x000fe2000001001a */
[--C-:B------:R-:W-:Y:S01]  /*1e8e0*/  PRMT R68, RZ, 0x5410, R42.reuse ;  /* 0x00005410ff447816 */ /* 0x100fe2000000002a */
        /* <DEDUP_REMOVED lines=44> */
[----:B------:R-:W-:-:S02]  /*1ebb0*/  IADD3 R108, R105, 0x180, RZ ;  /* 0x00000180696c7810 */ /* 0x000fc40007ffe0ff */
[----:B------:R-:W-:Y:S01]  /*1ebc0*/  F2FP.BF16.PACK_AB R63, R117, R132 ;  /* 0x00000084753f723e */ /* 0x000fe200000010ff */
[----:B------:R-:W-:Y:S01]  /*1ebd0*/  FFMA.FTZ R131, R131, R68, R30 ;  /* 0x0000004483837223 */ /* 0x000fe2000001001e */
[----:B------:R-:W-:Y:S02]  /*1ebe0*/  PRMT R68, RZ, 0x7610, R36 ;  /* 0x00007610ff447816 */ /* 0x000fe40000000024 */
[----:B------:R-:W-:Y:S02]  /*1ebf0*/  F2FP.BF16.PACK_AB R67, R107, R128 ;  /* 0x000000806b43723e */ /* 0x000fe400000010ff */
[----:B------:R-:W-:Y:S01]  /*1ec00*/  F2FP.BF16.PACK_AB R65, R123, R120 ;  /* 0x000000787b41723e */ /* 0x000fe200000010ff */
[----:B------:R-:W-:Y:S01]  /*1ec10*/  FFMA.FTZ R140, R129, R68, R28 ;  /* 0x00000044818c7223 */ /* 0x000fe2000001001c */
[----:B------:R-:W-:Y:S02]  /*1ec20*/  PRMT R68, RZ, 0x5410, R35 ;  /* 0x00005410ff447816 */ /* 0x000fe40000000023 */
[----:B------:R-:W-:-:S02]  /*1ec30*/  F2FP.BF16.PACK_AB R64, R138, R113 ;  /* 0x000000718a40723e */ /* 0x000fc400000010ff */
[----:B------:R-:W-:Y:S01]  /*1ec40*/  F2FP.BF16.PACK_AB R71, R71, R126 ;  /* 0x0000007e4747723e */ /* 0x000fe200000010ff */
[----:B------:R-:W-:Y:S01]  /*1ec50*/  FFMA.FTZ R141, R141, R68, R94 ;  /* 0x000000448d8d7223 */ /* 0x000fe2000001005e */
[----:B------:R-:W-:-:S05]  /*1ec60*/  PRMT R68, RZ, 0x7610, R35 ;  /* 0x00007610ff447816 */ /* 0x000fca0000000023 */
[----:B------:R-:W-:Y:S01]  /*1ec70*/  FFMA.FTZ R144, R66, R68, R95 ;  /* 0x0000004442907223 */ /* 0x000fe2000001005f */
[----:B------:R-:W-:Y:S02]  /*1ec80*/  PRMT R66, RZ, 0x5410, R34 ;  /* 0x00005410ff427816 */ /* 0x000fe40000000022 */
[----:B------:R-:W-:-:S03]  /*1ec90*/  LEA R68, P0, R105, c[0x0][0x208], 0x4 ;  /* 0x0000820069447a11 */ /* 0x000fc600078020ff */
[----:B------:R-:W-:Y:S01]  /*1eca0*/  FFMA.FTZ R139, R139, R66, R92 ;  /* 0x000000428b8b7223 */ /* 0x000fe2000001005c */
[----:B------:R-:W-:Y:S02]  /*1ecb0*/  PRMT R66, RZ, 0x7610, R34 ;  /* 0x00007610ff427816 */ /* 0x000fe40000000022 */
[----:B------:R-:W-:-:S03]  /*1ecc0*/  LEA.HI.X R69, R105, c[0x0][0x20c], RZ, 0x4, P0 ;  /* 0x0000830069457a11 */ /* 0x000fc600000f24ff */
[----:B------:R-:W-:Y:S01]  /*1ecd0*/  FFMA.FTZ R142, R130, R66, R93 ;  /* 0x00000042828e7223 */ /* 0x000fe2000001005d */
[--C-:B------:R-:W-:Y:S01]  /*1ece0*/  PRMT R66, RZ, 0x5410, R33.reuse ;  /* 0x00005410ff427816 */ /* 0x100fe20000000021 */
[----:B------:R0:W-:Y:S04]  /*1ecf0*/  STG.E.128 [R68.64], R72 ;  /* 0x0000004844007986 */ /* 0x0001e8000c101d06 */
[----:B------:R-:W-:Y:S01]  /*1ed00*/  FFMA.FTZ R135, R135, R66, R90 ;  /* 0x0000004287877223 */ /* 0x000fe2000001005a */
[----:B------:R-:W-:-:S05]  /*1ed10*/  PRMT R66, RZ, 0x7610, R33 ;  /* 0x00007610ff427816 */ /* 0x000fca0000000021 */
[----:B------:R-:W-:Y:S01]  /*1ed20*/  FFMA.FTZ R130, R124, R66, R91 ;  /* 0x000000427c827223 */ /* 0x000fe2000001005b */
[----:B------:R-:W-:Y:S01]  /*1ed30*/  F2FP.BF16.PACK_AB R66, R125, R122 ;  /* 0x0000007a7d42723e */ /* 0x000fe200000010ff */
[----:B------:R-:W-:Y:S01]  /*1ed40*/  FFMA.FTZ R124, R114, R62, R83 ;  /* 0x0000003e727c7223 */ /* 0x000fe20000010053 */
[----:B------:R-:W-:Y:S01]  /*1ed50*/  F2FP.BF16.PACK_AB R62, R109, R60 ;  /* 0x0000003c6d3e723e */ /* 0x000fe200000010ff */
[----:B------:R-:W-:Y:S01]  /*1ed60*/  IMAD.MOV.U32 R109, RZ, RZ, 0x10 ;  /* 0x00000010ff6d7424 */ /* 0x000fe200078e00ff */
[----:B------:R-:W-:Y:S02]  /*1ed70*/  IADD3 R114, R105, 0x80, RZ ;  /* 0x0000008069727810 */ /* 0x000fe40007ffe0ff */
[----:B------:R-:W-:Y:S01]  /*1ed80*/  F2FP.BF16.PACK_AB R60, R111, R70 ;  /* 0x000000466f3c723e */ /* 0x000fe200000010ff */
[----:B------:R-:W-:Y:S01]  /*1ed90*/  IMAD.WIDE.U32 R110, R110, R109, c[0x0][0x208] ;  /* 0x000082006e6e7625 */ /* 0x000fe200078e006d */
[----:B0-----:R-:W-:Y:S02]  /*1eda0*/  F2FP.BF16.PACK_AB R69, R131, R106 ;  /* 0x0000006a8345723e */ /* 0x001fe400000010ff */
[----:B------:R-:W-:Y:S01]  /*1edb0*/  F2FP.BF16.PACK_AB R68, R140, R115 ;  /* 0x000000738c44723e */ /* 0x000fe200000010ff */
[----:B------:R-:W-:Y:S01]  /*1edc0*/  IMAD.WIDE.U32 R114, R114, R109, c[0x0][0x208] ;  /* 0x0000820072727625 */ /* 0x000fe200078e006d */
[----:B------:R-:W-:-:S02]  /*1edd0*/  LEA R106, P0, R112, c[0x0][0x208], 0x4 ;  /* 0x00008200706a7a11 */ /* 0x000fc400078020ff */
[----:B------:R-:W-:Y:S01]  /*1ede0*/  F2FP.BF16.PACK_AB R70, R133, R116 ;  /* 0x000000748546723e */ /* 0x000fe200000010ff */
[----:B------:R-:W-:Y:S01]  /*1edf0*/  IMAD.WIDE.U32 R108, R108, R109, c[0x0][0x208] ;  /* 0x000082006c6c7625 */ /* 0x000fe200078e006d */
[----:B------:R-:W-:Y:S01]  /*1ee00*/  F2FP.BF16.PACK_AB R75, R144, R141 ;  /* 0x0000008d904b723e */ /* 0x000fe200000010ff */
[----:B------:R0:W-:Y:S01]  /*1ee10*/  STG.E.128 [R114.64], R60 ;  /* 0x0000003c72007986 */ /* 0x0001e2000c101d06 */
[----:B------:R-:W-:Y:S02]  /*1ee20*/  F2FP.BF16.PACK_AB R74, R142, R139 ;  /* 0x0000008b8e4a723e */ /* 0x000fe400000010ff */
[----:B------:R-:W-:Y:S01]  /*1ee30*/  F2FP.BF16.PACK_AB R73, R130, R135 ;  /* 0x000000878249723e */ /* 0x000fe200000010ff */
[----:B------:R0:W-:Y:S01]  /*1ee40*/  STG.E.128 [R110.64], R64 ;  /* 0x000000406e007986 */ /* 0x0001e2000c101d06 */
[----:B------:R-:W-:Y:S02]  /*1ee50*/  LEA.HI.X R107, R112, c[0x0][0x20c], RZ, 0x4, P0 ;  /* 0x00008300706b7a11 */ /* 0x000fe400000f24ff */
[----:B------:R-:W-:Y:S01]  /*1ee60*/  F2FP.BF16.PACK_AB R72, R124, R119 ;  /* 0x000000777c48723e */ /* 0x000fe200000010ff */
[----:B------:R0:W-:Y:S01]  /*1ee70*/  STG.E.128 [R108.64], R68 ;  /* 0x000000446c007986 */ /* 0x0001e2000c101d06 */
[----:B------:R-:W-:-:S03]  /*1ee80*/  ISETP.GE.AND P0, PT, R2, c[0x0][0x164], PT ;  /* 0x0000590002007a0c */ /* 0x000fc60003f06270 */
[----:B------:R0:W-:Y:S10]  /*1ee90*/  STG.E.128 [R106.64], R72 ;  /* 0x000000486a007986 */ /* 0x0001f4000c101d06 */
[----:B0-----:R-:W-:Y:S01]  /*1eea0*/  @P0 CALL.REL.NOINC `(.L_x_3389) ;  /* 0x0000001000000944 */ /* 0x001fe20003c00000 */
[----:B------:R-:W-:Y:S05]  /*1eeb0*/  BRA `(.L_x_3390) ;  /* 0xfffe1b2000007947 */ /* 0x000fea000383ffff */
.L_x_3389:
[----:B------:R-:W-:Y:S05]  /*1eec0*/  EXIT ;  /* 0x000000000000794d */ /* 0x000fea0003800000 */
.L_x_3387:
[----:B------:R-:W-:Y:S01]  /*1eed0*/  HFMA2.MMA R61, -RZ, RZ, 0, 1.847743988037109375e-06 ;  /* 0x0000001fff3d7435 */ /* 0x000fe200000001ff */
[----:B------:R-:W-:Y:S01]  /*1eee0*/  IMAD.MOV.U32 R67, RZ, RZ, 0x1 ;  /* 0x00000001ff437424 */ /* 0x000fe200078e00ff */
[----:B------:R-:W-:Y:S01]  /*1eef0*/  MOV R62, 0x1ef20 ;  /* 0x0001ef20003e7802 */ /* 0x000fe20000000f00 */
[----:B------:R-:W-:-:S03]  /*1ef00*/  IMAD.MOV.U32 R66, RZ, RZ, -0x1 ;  /* 0xffffffffff427424 */ /* 0x000fc600078e00ff */
[----:B------:R-:W-:Y:S05]  /*1ef10*/  CALL.REL.NOINC `($__internal_7_$__cuda_sm70_shflsync_bfly_p) ;  /* 0x0000089000007944 */ /* 0x000fea0003c00000 */
[----:B-1----:R-:W-:Y:S01]  /*1ef20*/  IMAD.MOV.U32 R60, RZ, RZ, R67 ;  /* 0x000000ffff3c7224 */ /* 0x002fe200078e0043 */
[----:B0-----:R-:W-:Y:S05]  /*1ef30*/  BRA `(.L_x_3391) ;  /* 0xffffe8a000007947 */ /* 0x001fea000383ffff */
.L_x_3388:
[----:B------:R-:W-:Y:S01]  /*1ef40*/  IMAD.MOV.U32 R67, RZ, RZ, 0x2 ;  /* 0x00000002ff437424 */ /* 0x000fe200078e00ff */
[----:B------:R-:W-:Y:S01]  /*1ef50*/  MOV R62, 0x1ef90 ;  /* 0x0001ef90003e7802 */ /* 0x000fe20000000f00 */
[----:B------:R-:W-:-:S02]  /*1ef60*/  IMAD.MOV.U32 R61, RZ, RZ, 0x1f ;  /* 0x0000001fff3d7424 */ /* 0x000fc400078e00ff */
[----:B------:R-:W-:Y:S02]  /*1ef70*/  IMAD.MOV.U32 R66, RZ, RZ, -0x1 ;  /* 0xffffffffff427424 */ /* 0x000fe400078e00ff */
[----:B------:R-:W-:Y:S05]  /*1ef80*/  CALL.REL.NOINC `($__internal_7_$__cuda_sm70_shflsync_bfly_p) ;  /* 0x0000082000007944 */ /* 0x000fea0003c00000 */
[----:B01----:R-:W-:Y:S01]  /*1ef90*/  FADD.FTZ R68, R68, R67 ;  /* 0x0000004344447221 */ /* 0x003fe20000010000 */
[----:B------:R-:W-:Y:S01]  /*1efa0*/  MOV R62, 0x1eff0 ;  /* 0x0001eff0003e7802 */ /* 0x000fe20000000f00 */
[----:B------:R-:W-:Y:S02]  /*1efb0*/  IMAD.MOV.U32 R67, RZ, RZ, 0x4 ;  /* 0x00000004ff437424 */ /* 0x000fe400078e00ff */
[----:B------:R-:W-:Y:S02]  /*1efc0*/  IMAD.MOV.U32 R61, RZ, RZ, 0x1f ;  /* 0x0000001fff3d7424 */ /* 0x000fe400078e00ff */
[----:B------:R-:W-:Y:S02]  /*1efd0*/  IMAD.MOV.U32 R66, RZ, RZ, -0x1 ;  /* 0xffffffffff427424 */ /* 0x000fe400078e00ff */
[----:B------:R-:W-:Y:S05]  /*1efe0*/  CALL.REL.NOINC `($__internal_7_$__cuda_sm70_shflsync_bfly_p) ;  /* 0x000007c000007944 */ /* 0x000fea0003c00000 */
[----:B01----:R-:W-:Y:S01]  /*1eff0*/  FADD.FTZ R68, R68, R67 ;  /* 0x0000004344447221 */ /* 0x003fe20000010000 */
[----:B------:R-:W-:Y:S01]  /*1f000*/  MOV R62, 0x1f050 ;  /* 0x0001f050003e7802 */ /* 0x000fe20000000f00 */
[----:B------:R-:W-:Y:S02]  /*1f010*/  IMAD.MOV.U32 R67, RZ, RZ, 0x8 ;  /* 0x00000008ff437424 */ /* 0x000fe400078e00ff */
        /* <DEDUP_REMOVED lines=93> */
[----:B------:R-:W-:Y:S02]  /*1f5f0*/  MOV R61, 0x1f ;  /* 0x0000001f003d7802 */ /* 0x000fe40000000f00 */
[----:B------:R-:W-:Y:S02]  /*1f600*/  MOV R62, 0x1f620 ;  /* 0x0001f620003e7802 */ /* 0x000fe40000000f00 */
        /* <DEDUP_REMOVED lines=25> */
[----:B01----:R-:W-:Y:S05]  /*1f7a0*/  BRA `(.L_x_3392) ;  /* 0xffffe67000007947 */ /* 0x003fea000383ffff */
        .weak           $__internal_7_$__cuda_sm70_shflsync_bfly_p
        .type           $__internal_7_$__cuda_sm70_shflsync_bfly_p,@function
        .size           $__internal_7_$__cuda_sm70_shflsync_bfly_p,(.L_x_32947 - $__internal_7_$__cuda_sm70_shflsync_bfly_p)
$__internal_7_$__cuda_sm70_shflsync_bfly_p:
[----:B------:R-:W-:Y:S01]  /*1f7b0*/  IMAD.MOV.U32 R63, RZ, RZ, 0x0 ;  /* 0x00000000ff3f7424 */ /* 0x000fe200078e00ff */
[----:B------:R-:W-:Y:S04]  /*1f7c0*/  WARPSYNC R66 ;  /* 0x0000004200007348 */ /* 0x000fe80003800000 */
[----:B------:R0:W1:Y:S01]  /*1f7d0*/  SHFL.BFLY PT, R67, R68, R67, R61 ;  /* 0x0c00004344437389 */ /* 0x00006200000e003d */
[----:B------:R-:W-:Y:S05]  /*1f7e0*/  RET.REL.NODEC R62 `(_ZN10layer_norm31ln_parallel_residual_fwd_kernelINS_13Kernel_traitsI13__nv_bfloat16S2_S2_S2_fjLj5120ELj1ELj1ELj4ELj16ENS_18Kernel_traits_baseILj5120ES2_S2_S2_S2_fjLj128EEEEELb1ELb1ELb1EEEvNS_9FwdParamsE) ;  /* 0xfffe08103e007950 */ /* 0x000fea0003c3ffff */
.L_x_3393:
        /* <DEDUP_REMOVED lines=9> */
.L_x_32947:


//--------------------- .text._ZN10layer_norm31ln_parallel_residual_fwd_kernelINS_13Kernel_traitsI6__halfS2_S2_S2_fjLj5120ELj1ELj1ELj4ELj16ENS_18Kernel_traits_baseILj5120ES2_S2_S2_S2_fjLj128EEEEELb0ELb0ELb0EEEvNS_9FwdParamsE --------------------------
	.section	.text._ZN10layer_norm31ln_parallel_residual_fwd_kernelINS_13Kernel_traitsI6__halfS2_S2_S2_fjLj5120ELj1ELj1ELj4ELj16ENS_18Kernel_traits_baseILj5120ES2_S2_S2_S2_fjLj128EEEEELb0ELb0ELb0EEEvNS_9FwdParamsE,"ax",@progbits
	.sectioninfo	@"SHI_REGISTERS=241"
	.align	128
        .global         _ZN10layer_norm31ln_parallel_residual_fwd_kernelINS_13Kernel_traitsI6__halfS2_S2_S2_fjLj5120ELj1ELj1ELj4ELj16ENS_18Kernel_traits_baseILj5120ES2_S2_S2_S2_fjLj128EEEEELb0ELb0ELb0EEEvNS_9FwdParamsE
        .type           _ZN10layer_norm31ln_parallel_residual_fwd_kernelINS_13Kernel_traitsI6__halfS2_S2_S2_fjLj5120ELj1ELj1ELj4ELj16ENS_18Kernel_traits_baseILj5120ES2_S2_S2_S2_fjLj128EEEEELb0ELb0ELb0EEEvNS_9FwdParamsE,@function
        .size           _ZN10layer_norm31ln_parallel_residual_fwd_kernelINS_13Kernel_traitsI6__halfS2_S2_S2_fjLj5120ELj1ELj1ELj4ELj16ENS_18Kernel_traits_baseILj5120ES2_S2_S2_S2_fjLj128EEEEELb0ELb0ELb0EEEvNS_9FwdParamsE,(.L_x_32948 - _ZN10layer_norm31ln_parallel_residual_fwd_kernelINS_13Kernel_traitsI6__halfS2_S2_S2_fjLj5120ELj1ELj1ELj4ELj16ENS_18Kernel_traits_baseILj5120ES2_S2_S2_S2_fjLj128EEEEELb0ELb0ELb0EEEvNS_9FwdParamsE)
        .other          _ZN10layer_norm31ln_parallel_residual_fwd_kernelINS_13Kernel_traitsI6__halfS2_S2_S2_fjLj5120ELj1ELj1ELj4ELj16ENS_18Kernel_traits_baseILj5120ES2_S2_S2_S2_fjLj128EEEEELb0ELb0ELb0EEEvNS_9FwdParamsE,@"STO_CUDA_ENTRY STV_DEFAULT"
_ZN10layer_norm31ln_parallel_residual_fwd_kernelINS_13Kernel_traitsI6__halfS2_S2_S2_fjLj5120ELj1ELj1ELj4ELj16ENS_18Kernel_traits_baseILj5120ES2_S2_S2_S2_fjLj128EEEEELb0ELb0ELb0EEEvNS_9FwdParamsE:
.text._ZN10layer_norm31ln_parallel_residual_fwd_kernelINS_13Kernel_traitsI6__halfS2_S2_S2_fjLj5120ELj1ELj1ELj4ELj16ENS_18Kernel_traits_baseILj5120ES2_S2_S2_S2_fjLj128EEEEELb0ELb0ELb0EEEvNS_9FwdParamsE:
[----:B------:R-:W-:Y:S02]  /*0000*/  MOV R1, c[0x0][0x28] ;  /* 0x00000a0000017a02 */ /* 0x000fe40000000f00 */
[----:B------:R-:W0:Y:S01]  /*0010*/  S2R R0, SR_TID.X ;  /* 0x0000000000007919 */ /* 0x000e220000002100 */
[----:B------:R-:W-:Y:S01]  /*0020*/  MOV R152, c[0x0][0x168] ;  /* 0x00005a0000987a02 */ /* 0x000fe20000000f00 */
[----:B------:R-:W-:Y:S01]  /*0030*/  ULDC.64 UR4, c[0x0][0x118] ;  /* 0x0000460000047ab9 */ /* 0x000fe20000000a00 */
[----:B------:R-:W-:Y:S02]  /*0040*/  BSSY B0, `(.L_x_3394) ;  /* 0x0000025000007945 */ /* 0x000fe40003800000 */
        /* <DEDUP_REMOVED lines=13> */
[----:B------:R-:W-:Y:S02]  /*0120*/  ISETP.NE.U32.AND P1, PT, RZ, c[0x0][0x218], PT ;  /* 0x00008600ff007a0c */ /* 0x000fe40003f25070 */
[----:B------:R-:W-:Y:S02]  /*0130*/  ISETP.NE.U32.AND P2, PT, RZ, c[0x0][0x220], PT ;  /* 0x00008800ff007a0c */ /* 0x000fe40003f45070 */
[----:B------:R-:W-:Y:S02]  /*0140*/  ISETP.NE.AND.EX P1, PT, RZ, c[0x0][0x21c], PT, P1 ;  /* 0x00008700ff007a0c */ /* 0x000fe40003f25310 */
[----:B------:R-:W-:Y:S02]  /*0150*/  ISETP.NE.AND.EX P2, PT, RZ, c[0x0][0x224], PT, P2 ;  /* 0x00008900ff007a0c */ /* 0x000fe40003f45320 */
[C---:B------:R-:W-:Y:S01]  /*0160*/  SHF.L.U32 R24, R56.reuse, 0x4, RZ ;  /* 0x0000000438187819 */ /* 0x040fe200000006ff */
[----:B------:R-:W-:Y:S01]  /*0170*/  HFMA2.MMA R9, -RZ, RZ, 0, 9.5367431640625e-07 ;  /* 0x00000010ff097435 */ /* 0x000fe200000001ff */
[----:B------:R-:W-:-:S07]  /*0180*/  SHF.L.U64.HI R3, R56, 0x4, RZ ;  /* 0x0000000438037819 */ /* 0x000fce00000102ff */
[----:B------:R-:W-:-:S04]  /*0190*/  @P1 LEA R18, P3, R56, c[0x0][0x218], 0x4 ;  /* 0x0000860038121a11 */ /* 0x000fc800078620ff */
[----:B------:R-:W-:Y:S02]  /*01a0*/  @P1 LEA.HI.X R19, R56, c[0x0][0x21c], RZ, 0x4, P3 ;  /* 0x0000870038131a11 */ /* 0x000fe400018f24ff */
[----:B------:R-:W-:-:S04]  /*01b0*/  @P2 IADD3 R34, P3, R24, c[0x0][0x220], RZ ;  /* 0x0000880018222a10 */ /* 0x000fc80007f7e0ff */
[C---:B------:R-:W-:Y:S01]  /*01c0*/  @P2 IADD3.X R35, R3.reuse, c[0x0][0x224], RZ, P3, !PT ;  /* 0x0000890003232a10 */ /* 0x040fe20001ffe4ff */
[----:B------:R-:W-:Y:S01]  /*01d0*/  IMAD.WIDE.U32 R8, R56, R9, c[0x0][0x1b0] ;  /* 0x00006c0038087625 */ /* 0x000fe200078e0009 */
[----:B------:R-:W-:Y:S01]  /*01e0*/  IADD3 R24, P3, R24, c[0x0][0x1b8], RZ ;  /* 0x00006e0018187a10 */ /* 0x000fe20007f7e0ff */
[----:B------:R-:W5:Y:S03]  /*01f0*/  @P1 LDG.E.128 R16, [R18.64] ;  /* 0x0000000412101981 */ /* 0x000f66000c1e1d00 */
        /* <DEDUP_REMOVED lines=9> */
.L_x_3395:
[----:B------:R-:W-:Y:S05]  /*0290*/  BSYNC B0 ;  /* 0x0000000000007941 */ /* 0x000fea0003800000 */
.L_x_3394:
[----:B------:R-:W-:Y:S01]  /*02a0*/  BSSY B0, `(.L_x_3396) ;  /* 0x0000019000007945 */ /* 0x000fe20003800000 */
[----:B------:R-:W-:Y:S05]  /*02b0*/  @!P6 BRA `(.L_x_3397) ;  /* 0x000001700000e947 */ /* 0x000fea0003800000 */
[----:B------:R-:W-:Y:S02]  /*02c0*/  ISETP.NE.U32.AND P1, PT, RZ, c[0x0][0x218], PT ;  /* 0x00008600ff007a0c */ /* 0x000fe40003f25070 */
[----:B------:R-:W-:-:S02]  /*02d0*/  ISETP.NE.U32.AND P2, PT, RZ, c[0x0][0x220], PT ;  /* 0x00008800ff007a0c */ /* 0x000fc40003f45070 */
[----:B------:R-:W-:Y:S02]  /*02e0*/  ISETP.NE.AND.EX P1, PT, RZ, c[0x0][0x21c], PT, P1 ;  /* 0x00008700ff007a0c */ /* 0x000fe40003f25310 */
[----:B------:R-:W-:Y:S02]  /*02f0*/  ISETP.NE.AND.EX P2, PT, RZ, c[0x0][0x224], PT, P2 ;  /* 0x00008900ff007a0c */ /* 0x000fe40003f45320 */
[C---:B------:R-:W-:Y:S02]  /*0300*/  SHF.L.U32 R100, R56.reuse, 0x4, RZ ;  /* 0x0000000438647819 */ /* 0x040fe400000006ff */
[----:B------:R-:W-:-:S07]  /*0310*/  SHF.L.U64.HI R3, R56, 0x4, RZ ;  /* 0x0000000438037819 */ /* 0x000fce00000102ff */
[----:B------:R-:W-:-:S04]  /*0320*/  @P1 LEA R50, P3, R56, c[0x0][0x218], 0x4 ;  /* 0x0000860038321a11 */ /* 0x000fc800078620ff */
[----:B------:R-:W-:Y:S02]  /*0330*/  @P1 LEA.HI.X R51, R56, c[0x0][0x21c], RZ, 0x4, P3 ;  /* 0x0000870038331a11 */ /* 0x000fe400018f24ff */
[C---:B------:R-:W-:Y:S02]  /*0340*/  @P2 IADD3 R106, P3, R100.reuse, c[0x0][0x220], RZ ;  /* 0x00008800646a2a10 */ /* 0x040fe40007f7e0ff */
[----:B------:R-:W-:Y:S02]  /*0350*/  MOV R41, 0x10 ;  /* 0x0000001000297802 */ /* 0x000fe40000000f00 */
        /* <DEDUP_REMOVED lines=13> */
.L_x_3397:
[----:B------:R-:W-:Y:S05]  /*0430*/  BSYNC B0 ;  /* 0x0000000000007941 */ /* 0x000fea0003800000 */
.L_x_3396:
[----:B------:R-:W-:Y:S01]  /*0440*/  BSSY B0, `(.L_x_3398) ;  /* 0x0000019000007945 */ /* 0x000fe20003800000 */
[----:B------:R-:W-:Y:S05]  /*0450*/  @!P5 BRA `(.L_x_3399) ;  /* 0x000001700000d947 */ /* 0x000fea0003800000 */
[----:B------:R-:W-:Y:S02]  /*0460*/  ISETP.NE.U32.AND P1, PT, RZ, c[0x0][0x218], PT ;  /* 0x00008600ff007a0c */ /* 0x000fe40003f25070 */
[----:B------:R-:W-:-:S02]  /*0470*/  ISETP.NE.U32.AND P2, PT, RZ, c[0x0][0x220], PT ;  /* 0x00008800ff007a0c */ /* 0x000fc40003f45070 */
        /* <DEDUP_REMOVED lines=21> */
.L_x_3399:
[----:B------:R-:W-:Y:S05]  /*05d0*/  BSYNC B0 ;  /* 0x0000000000007941 */ /* 0x000fea0003800000 */
.L_x_3398:
        /* <DEDUP_REMOVED lines=25> */
.L_x_3401:
[----:B------:R-:W-:Y:S05]  /*0770*/  BSYNC B0 ;  /* 0x0000000000007941 */ /* 0x000fea0003800000 */
.L_x_3400:
[----:B------:R-:W-:Y:S01]  /*0780*/  ISETP.GE.U32.AND P1, PT, R2, 0x280, PT ;  /* 0x000002800200780c */ /* 0x000fe20003f26070 */
[----:B------:R-:W-:-:S12]  /*0790*/  BSSY B0, `(.L_x_3402) ;  /* 0x0000018000007945 */ /* 0x000fd80003800000 */
[----:B------:R-:W-:Y:S05]  /*07a0*/  @!P1 BRA `(.L_x_3403) ;  /* 0x0000016000009947 */ /* 0x000fea0003800000 */
[----:B------:R-:W-:Y:S02]  /*07b0*/  ISETP.NE.U32.AND P2, PT, RZ, c[0x0][0x218], PT ;  /* 0x00008600ff007a0c */ /* 0x000fe40003f45070 */
[----:B------:R-:W-:Y:S02]  /*07c0*/  SHF.L.U32 R6, R56, 0x4, RZ ;  /* 0x0000000438067819 */ /* 0x000fe400000006ff */
[----:B------:R-:W-:Y:S02]  /*07d0*/  ISETP.NE.AND.EX P2, PT, RZ, c[0x0][0x21c], PT, P2 ;  /* 0x00008700ff007a0c */ /* 0x000fe40003f45320 */
[----:B------:R-:W-:-:S11]  /*07e0*/  SHF.R.U32.HI R3, RZ, 0x1c, R56 ;  /* 0x0000001cff037819 */ /* 0x000fd60000011638 */
[----:B------:R-:W-:-:S04]  /*07f0*/  @P2 LEA R4, P3, R56, c[0x0][0x218], 0x4 ;  /* 0x0000860038042a11 */ /* 0x000fc800078620ff */
[----:B------:R-:W-:Y:S02]  /*0800*/  @P2 LEA.HI.X R5, R56, c[0x0][0x21c], RZ, 0x4, P3 ;  /* 0x0000870038052a11 */ /* 0x000fe400018f24ff */
[----:B------:R-:W-:Y:S01]  /*0810*/  IADD3 R52, P3, R6, c[0x0][0x1b8], RZ ;  /* 0x00006e0006347a10 */ /* 0x000fe20007f7e0ff */
[----:B------:R-:W-:Y:S02]  /*0820*/  HFMA2.MMA R57, -RZ, RZ, 0, 9.5367431640625e-07 ;  /* 0x00000010ff397435 */ /* 0x000fe400000001ff */
        /* <DEDUP_REMOVED lines=14> */
.L_x_3403:
[----:B0-----:R-:W-:Y:S05]  /*0910*/  BSYNC B0 ;  /* 0x0000000000007941 */ /* 0x001fea0003800000 */
.L_x_3402:
[----:B------:R-:W0:Y:S01]  /*0920*/  S2UR UR6, SR_CTAID.X ;  /* 0x00000000000679c3 */ /* 0x000e220000002500 */
[----:B------:R-:W-:Y:S02]  /*0930*/  MOV R3, c[0x0][0x180] ;  /* 0x0000600000037a02 */ /* 0x000fe40000000f00 */
[----:B------:R-:W-:Y:S02]  /*0940*/  MOV R4, c[0x0][0x184] ;  /* 0x0000610000047a02 */ /* 0x000fe40000000f00 */
[----:B------:R-:W-:-:S04]  /*0950*/  LOP3.LUT P2, RZ, R3, c[0x0][0x178], RZ, 0xfc, !PT ;  /* 0x00005e0003ff7a12 */ /* 0x000fc8000784fcff */
[----:B------:R-:W-:Y:S02]  /*0960*/  LOP3.LUT P2, RZ, R4, c[0x0][0x17c], RZ, 0xfc, P2 ;  /* 0x00005f0004ff7a12 */ /* 0x000fe4000104fcff */
[----:B0-----:R-:W-:-:S04]  /*0970*/  LEA.HI R187, R0, UR6, RZ, 0x19 ;  /* 0x0000000600bb7c11 */ /* 0x001fc8000f8fc8ff */
[----:B------:R-:W-:-:S13]  /*0980*/  ISETP.GE.AND P3, PT, R187, c[0x0][0x164], PT ;  /* 0x00005900bb007a0c */ /* 0x000fda0003f66270 */
[----:B------:R-:W-:Y:S05]  /*0990*/  @P3 EXIT ;  /* 0x000000000000394d */ /* 0x000fea0003800000 */
[--C-:B-----5:R-:W-:Y:S01]  /*09a0*/  HADD2.F32 R45, -RZ, R49.reuse.H0_H0 ;  /* 0x20000031ff2d7230 */ /* 0x120fe20000004100 */
[----:B------:R-:W-:Y:S01]  /*09b0*/  HFMA2.MMA R186, -RZ, RZ, 0, 5.9604644775390625e-08 ;  /* 0x00000001ffba7435 */ /* 0x000fe200000001ff */
[----:B------:R-:W-:Y:S01]  /*09c0*/  HADD2.F32 R47, -RZ, R49.H1_H1 ;  /* 0x30000031ff2f7230 */ /* 0x000fe20000004100 */
[----:B------:R-:W-:Y:S01]  /*09d0*/  ULDC.U8 UR6, c[0x0][0x1f0] ;  /* 0x00007c0000067ab9 */ /* 0x000fe20000000000 */
[--C-:B------:R-:W-:Y:S02]  /*09e0*/  HADD2.F32 R49, -RZ, R100.reuse.H0_H0 ;  /* 0x20000064ff317230 */ /* 0x100fe40000004100 */
[----:B------:R-:W-:Y:S02]  /*09f0*/  HADD2.F32 R108, -RZ, R100.H1_H1 ;  /* 0x30000064ff6c7230 */ /* 0x000fe40000004100 */
[--C-:B------:R-:W-:Y:S02]  /*0a00*/  HADD2.F32 R100, -RZ, R101.reuse.H0_H0 ;  /* 0x20000065ff647230 */ /* 0x100fe40000004100 */
[----:B------:R-:W-:-:S02]  /*0a10*/  HADD2.F32 R109, -RZ, R101.H1_H1 ;  /* 0x30000065ff6d7230 */ /* 0x000fc40000004100 */
[--C-:B------:R-:W-:Y:S02]  /*0a20*/  HADD2.F32 R101, -RZ, R102.reuse.H0_H0 ;  /* 0x20000066ff657230 */ /* 0x100fe40000004100 */
[----:B------:R-:W-:Y:S02]  /*0a30*/  HADD2.F32 R110, -RZ, R102.H1_H1 ;  /* 0x30000066ff6e7230 */ /* 0x000fe40000004100 */
        /* <DEDUP_REMOVED lines=59> */
[----:B------:R-:W-:Y:S01]  /*0df0*/  HADD2.F32 R141, -RZ, R68.H1_H1 ;  /* 0x30000044ff8d7230 */ /* 0x000fe20000004100 */
[----:B------:R-:W-:Y:S01]  /*0e00*/  SHF.R.S32.HI R68, RZ, 0x3, R152 ;  /* 0x00000003ff447819 */ /* 0x000fe20000011498 */
        /* <DEDUP_REMOVED lines=9> */
[----:B------:R-:W-:Y:S01]  /*0ea0*/  HADD2.F32 R143, -RZ, R69.H1_H1 ;  /* 0x30000045ff8f7230 */ /* 0x000fe20000004100 */
[----:B------:R-:W-:Y:S01]  /*0eb0*/  LOP3.LUT R69, R0, 0x60, RZ, 0xc0, !PT ;  /* 0x0000006000457812 */ /* 0x000fe200078ec0ff */
[----:B------:R-:W-:-:S02]  /*0ec0*/  HADD2.F32 R79, -RZ, R56.H0_H0 ;  /* 0x20000038ff4f7230 */ /* 0x000fc40000004100 */
[----:B------:R-:W-:Y:S01]  /*0ed0*/  HADD2.F32 R153, -RZ, R56.H1_H1 ;  /* 0x30000038ff997230 */ /* 0x000fe20000004100 */
[----:B------:R-:W-:Y:S01]  /*0ee0*/  LOP3.LUT R56, R68, 0x7f, RZ, 0xc0, !PT ;  /* 0x0000007f44387812 */ /* 0x000fe200078ec0ff */
[--C-:B------:R-:W-:Y:S01]  /*0ef0*/  HADD2.F32 R152, -RZ, R57.reuse.H0_H0 ;  /* 0x20000039ff987230 */ /* 0x100fe20000004100 */
[----:B------:R-:W-:Y:S01]  /*0f00*/  SHF.R.U32.HI R68, RZ, 0x2, R68 ;  /* 0x00000002ff447819 */ /* 0x000fe20000011644 */
[----:B------:R-:W-:Y:S01]  /*0f10*/  HADD2.F32 R155, -RZ, R57.H1_H1 ;  /* 0x30000039ff9b7230 */ /* 0x000fe20000004100 */
[----:B------:R-:W-:Y:S01]  /*0f20*/  IADD3 R69, R56, -R69, RZ ;  /* 0x8000004538457210 */ /* 0x000fe20007ffe0ff */
[--C-:B------:R-:W-:Y:S01]  /*0f30*/  HADD2.F32 R3, -RZ, R8.reuse.H0_H0 ;  /* 0x20000008ff037230 */ /* 0x100fe20000004100 */
[----:B------:R-:W-:Y:S01]  /*0f40*/  LOP3.LUT R68, R68, 0x3fffffe0, RZ, 0xc0, !PT ;  /* 0x3fffffe044447812 */ /* 0x000fe200078ec0ff */
[----:B------:R-:W-:Y:S01]  /*0f50*/  HADD2.F32 R4, -RZ, R8.H1_H1 ;  /* 0x30000008ff047230 */ /* 0x000fe20000004100 */
[----:B------:R-:W-:Y:S01]  /*0f60*/  IMNMX R69, RZ, R69, !PT ;  /* 0x00000045ff457217 */ /* 0x000fe20007800200 */
[--C-:B------:R-:W-:Y:S01]  /*0f70*/  HADD2.F32 R5, -RZ, R9.reuse.H0_H0 ;  /* 0x20000009ff057230 */ /* 0x100fe20000004100 */
[----:B------:R-:W-:Y:S01]  /*0f80*/  SHF.L.U32 R57, R0, 0x5, RZ ;  /* 0x0000000500397819 */ /* 0x000fe200000006ff */
[----:B------:R-:W-:Y:S01]  /*0f90*/  HADD2.F32 R6, -RZ, R9.H1_H1 ;  /* 0x30000009ff067230 */ /* 0x000fe20000004100 */
[----:B------:R-:W-:Y:S01]  /*0fa0*/  IMNMX R69, R69, 0x20, PT ;  /* 0x0000002045457817 */ /* 0x000fe20003800200 */
[--C-:B------:R-:W-:Y:S01]  /*0fb0*/  HADD2.F32 R7, -RZ, R10.reuse.H0_H0 ;  /* 0x2000000aff077230 */ /* 0x100fe20000004100 */
[----:B------:R-:W-:Y:S01]  /*0fc0*/  LOP3.LUT R57, R57, 0x3e0, RZ, 0xc0, !PT ;  /* 0x000003e039397812 */ /* 0x000fe200078ec0ff */
[----:B------:R-:W-:Y:S01]  /*0fd0*/  HADD2.F32 R8, -RZ, R10.H1_H1 ;  /* 0x3000000aff087230 */ /* 0x000fe20000004100 */
[----:B------:R-:W-:Y:S01]  /*0fe0*/  IADD3 R69, R69, R68, RZ ;  /* 0x0000004445457210 */ /* 0x000fe20007ffe0ff */
[--C-:B------:R-:W-:Y:S01]  /*0ff0*/  HADD2.F32 R9, -RZ, R11.reuse.H0_H0 ;  /* 0x2000000bff097230 */ /* 0x100fe20000004100 */
[----:B------:R-:W-:Y:S01]  /*1000*/  IADD3 R57, R56, -R57, RZ ;  /* 0x8000003938397210 */ /* 0x000fe20007ffe0ff */
[----:B------:R-:W-:Y:S01]  /*1010*/  HADD2.F32 R10, -RZ, R11.H1_H1 ;  /* 0x3000000bff0a7230 */ /* 0x000fe20000004100 */
[----:B------:R-:W-:Y:S01]  /*1020*/  SHF.L.U32 R69, R69, 0x3, RZ ;  /* 0x0000000345457819 */ /* 0x000fe200000006ff */
[--C-:B------:R-:W-:Y:S01]  /*1030*/  HADD2.F32 R11, -RZ, R16.reuse.H0_H0 ;  /* 0x20000010ff0b7230 */ /* 0x100fe20000004100 */
[----:B------:R-:W-:Y:S01]  /*1040*/  IMNMX R57, RZ, R57, !PT ;  /* 0x00000039ff397217 */ /* 0x000fe20007800200 */
[----:B------:R-:W-:-:S02]  /*1050*/  HADD2.F32 R12, -RZ, R16.H1_H1 ;  /* 0x30000010ff0c7230 */ /* 0x000fc40000004100 */
[--C-:B------:R-:W-:Y:S01]  /*1060*/  HADD2.F32 R13, -RZ, R17.reuse.H0_H0 ;  /* 0x20000011ff0d7230 */ /* 0x100fe20000004100 */
[----:B------:R-:W0:Y:S01]  /*1070*/  I2F.U32 R69, R69 ;  /* 0x0000004500457306 */ /* 0x000e220000201000 */
[----:B------:R-:W-:Y:S01]  /*1080*/  HADD2.F32 R14, -RZ, R17.H1_H1 ;  /* 0x30000011ff0e7230 */ /* 0x000fe20000004100 */
[----:B------:R-:W-:Y:S01]  /*1090*/  IMNMX R57, R57, 0x20, PT ;  /* 0x0000002039397817 */ /* 0x000fe20003800200 */
[--C-:B------:R-:W-:Y:S02]  /*10a0*/  HADD2.F32 R15, -RZ, R18.reuse.H0_H0 ;  /* 0x20000012ff0f7230 */ /* 0x100fe40000004100 */
[----:B------:R-:W-:Y:S01]  /*10b0*/  HADD2.F32 R16, -RZ, R18.H1_H1 ;  /* 0x30000012ff107230 */ /* 0x000fe20000004100 */
[----:B------:R-:W-:Y:S01]  /*10c0*/  IADD3 R57, R68, R57, RZ ;  /* 0x0000003944397210 */ /* 0x000fe20007ffe0ff */
[--C-:B------:R-:W-:Y:S02]  /*10d0*/  HADD2.F32 R17, -RZ, R19.reuse.H0_H0 ;  /* 0x20000013ff117230 */ /* 0x100fe40000004100 */
[----:B------:R-:W-:Y:S01]  /*10e0*/  HADD2.F32 R18, -RZ, R19.H1_H1 ;  /* 0x30000013ff127230 */ /* 0x000fe20000004100 */
[----:B------:R-:W-:Y:S01]  /*10f0*/  SHF.L.U32 R185, R57, 0x3, RZ ;  /* 0x0000000339b97819 */ /* 0x000fe200000006ff */
[----:B------:R-:W-:-:S02]  /*1100*/  HADD2.F32 R19, -RZ, R24.H0_H0 ;  /* 0x20000018ff137230 */ /* 0x000fc40000004100 */
[----:B------:R-:W-:Y:S02]  /*1110*/  HADD2.F32 R20, -RZ, R24.H1_H1 ;  /* 0x30000018ff147230 */ /* 0x000fe40000004100 */
[--C-:B------:R-:W-:Y:S01]  /*1120*/  HADD2.F32 R21, -RZ, R25.reuse.H0_H0 ;  /* 0x20000019ff157230 */ /* 0x100fe20000004100 */
[----:B0-----:R0:W1:Y:S01]  /*1130*/  MUFU.RCP R176, R69 ;  /* 0x0000004500b07308 */ /* 0x0010620000001000 */
[----:B------:R-:W-:Y:S02]  /*1140*/  HADD2.F32 R22, -RZ, R25.H1_H1 ;  /* 0x30000019ff167230 */ /* 0x000fe40000004100 */
[--C-:B------:R-:W-:Y:S02]  /*1150*/  HADD2.F32 R23, -RZ, R26.reuse.H0_H0 ;  /* 0x2000001aff177230 */ /* 0x100fe40000004100 */
[----:B------:R-:W-:Y:S02]  /*1160*/  HADD2.F32 R24, -RZ, R26.H1_H1 ;  /* 0x3000001aff187230 */ /* 0x000fe40000004100 */
[----:B------:R-:W-:-:S02]  /*1170*/  HADD2.F32 R25, -RZ, R27.H0_H0 ;  /* 0x2000001bff197230 */ /* 0x000fc40000004100 */
[----:B------:R-:W-:Y:S02]  /*1180*/  HADD2.F32 R26, -RZ, R27.H1_H1 ;  /* 0x3000001bff1a7230 */ /* 0x000fe40000004100 */
[--C-:B------:R-:W-:Y:S02]  /*1190*/  HADD2.F32 R27, -RZ, R32.reuse.H0_H0 ;  /* 0x20000020ff1b7230 */ /* 0x100fe40000004100 */
        /* <DEDUP_REMOVED lines=18> */
[--C-:B------:R-:W-:Y:S02]  /*12c0*/  HADD2.F32 R48, -RZ, R51.reuse.H0_H0 ;  /* 0x20000033ff307230 */ /* 0x100fe40000004100 */
[----:B------:R-:W-:Y:S02]  /*12d0*/  HADD2.F32 R50, -RZ, R50.H1_H1 ;  /* 0x30000032ff327230 */ /* 0x000fe40000004100 */
        /* <DEDUP_REMOVED lines=32> */
[----:B01----:R-:W-:Y:S02]  /*14e0*/  HADD2.F32 R188, -RZ, R63.H1_H1 ;  /* 0x3000003fffbc7230 */ /* 0x003fe40000004100 */
.L_x_3587:
[----:B------:R-:W-:Y:S01]  /*14f0*/  IMAD R64, R187, c[0x0][0x168], RZ ;  /* 0x00005a00bb407a24 */ /* 0x000fe200078e02ff */
[----:B------:R-:W-:Y:S01]  /*1500*/  LOP3.LUT R184, R0, 0x7f, RZ, 0xc0, !PT ;  /* 0x0000007f00b87812 */ /* 0x000fe200078ec0ff */
[----:B------:R-:W-:Y:S03]  /*1510*/  BSSY B0, `(.L_x_3404) ;  /* 0x0000099000007945 */ /* 0x000fe60003800000 */
[----:B------:R-:W-:-:S04]  /*1520*/  SHF.R.S32.HI R65, RZ, 0x1f, R64 ;  /* 0x0000001fff417819 */ /* 0x000fc80000011440 */
[----:B------:R-:W-:-:S04]  /*1530*/  LEA.HI R65, R65, R64, RZ, 0x3 ;  /* 0x0000004041417211 */ /* 0x000fc800078f18ff */
[----:B------:R-:W-:-:S04]  /*1540*/  LEA.HI.SX32 R184, R65, R184, 0x1d ;  /* 0x000000b841b87211 */ /* 0x000fc800078feaff */
[----:B------:R-:W-:Y:S01]  /*1550*/  MOV R70, R184 ;  /* 0x000000b800467202 */ /* 0x000fe20000000f00 */
[----:B------:R-:W-:Y:S05]  /*1560*/  @!P0 BRA `(.L_x_3405) ;  /* 0x0000093000008947 */ /* 0x000fea0003800000 */
[----:B------:R-:W-:-:S04]  /*1570*/  ISETP.NE.U32.AND P4, PT, RZ, c[0x0][0x178], PT ;  /* 0x00005e00ff007a0c */ /* 0x000fc80003f85070 */
[----:B------:R-:W-:Y:S01]  /*1580*/  ISETP.NE.AND.EX P4, PT, RZ, c[0x0][0x17c], PT, P4 ;  /* 0x00005f00ff007a0c */ /* 0x000fe20003f85340 */
[----:B------:R-:W-:-:S12]  /*1590*/  HFMA2.MMA R67, -RZ, RZ, 0, 9.5367431640625e-07 ;  /* 0x00000010ff437435 */ /* 0x000fd800000001ff */
[----:B------:R-:W-:-:S04]  /*15a0*/  @P4 LEA R64, P3, R184, c[0x0][0x178], 0x4 ;  /* 0x00005e00b8404a11 */ /* 0x000fc800078620ff */
[C---:B------:R-:W-:Y:S02]  /*15b0*/  @P4 LEA.HI.X R65, R184.reuse, c[0x0][0x17c], RZ, 0x4, P3 ;  /* 0x00005f00b8414a11 */ /* 0x040fe400018f24ff */
[----:B------:R-:W-:Y:S01]  /*15c0*/  ISETP.NE.U32.AND P3, PT, RZ, c[0x0][0x180], PT ;  /* 0x00006000ff007a0c */ /* 0x000fe20003f65070 */
[----:B------:R-:W-:Y:S02]  /*15d0*/  IMAD.WIDE.U32 R66, R184, R67, c[0x0][0x170] ;  /* 0x00005c00b8427625 */ /* 0x000fe400078e0043 */
[----:B------:R0:W5:Y:S01]  /*15e0*/  @P4 LDG.E.128 R52, [R64.64] ;  /* 0x0000000440344981 */ /* 0x000162000c1e1d00 */
[----:B------:R-:W-:-:S03]  /*15f0*/  ISETP.NE.AND.EX P3, PT, RZ, c[0x0][0x184], PT, P3 ;  /* 0x00006100ff007a0c */ /* 0x000fc60003f65330 */
[----:B0-----:R-:W2:Y:S10]  /*1600*/  LDG.E.128 R64, [R66.64] ;  /* 0x0000000442407981 */ /* 0x001eb4000c1e1d00 */
[----:B------:R-:W-:-:S04]  /*1610*/  @P3 LEA R68, P5, R184, c[0x0][0x180], 0x4 ;  /* 0x00006000b8443a11 */ /* 0x000fc800078a20ff */
[----:B------:R-:W-:-:S05]  /*1620*/  @P3 LEA.HI.X R69, R184, c[0x0][0x184], RZ, 0x4, P5 ;  /* 0x00006100b8453a11 */ /* 0x000fca00028f24ff */
[----:B------:R0:W5:Y:S01]  /*1630*/  @P3 LDG.E.128 R56, [R68.64] ;  /* 0x0000000444383981 */ /* 0x000162000c1e1d00 */
[----:B------:R-:W-:-:S04]  /*1640*/  ISETP.NE.U32.AND P4, PT, RZ, c[0x0][0x178], PT ;  /* 0x00005e00ff007a0c */ /* 0x000fc80003f85070 */
[----:B------:R-:W-:Y:S01]  /*1650*/  ISETP.NE.AND.EX P4, PT, RZ, c[0x0][0x17c], PT, P4 ;  /* 0x00005f00ff007a0c */ /* 0x000fe20003f85340 */
[----:B--2---:R-:W-:-:S12]  /*1660*/  HADD2.F32 R183, -RZ, R64.H0_H0 ;  /* 0x20000040ffb77230 */ /* 0x004fd80000004100 */
[----:B------:R-:W-:Y:S05]  /*1670*/  @P4 BRA `(.L_x_3406) ;  /* 0x0000008000004947 */ /* 0x000fea0003800000 */
[----:B0-----:R-:W-:-:S04]  /*1680*/  ISETP.NE.U32.AND P5, PT, RZ, c[0x0][0x180], PT ;  /* 0x00006000ff007a0c */ /* 0x001fc80003fa5070 */
[----:B------:R-:W-:-:S13]  /*1690*/  ISETP.NE.AND.EX P5, PT, RZ, c[0x0][0x184], PT, P5 ;  /* 0x00006100ff007a0c */ /* 0x000fda0003fa5350 */
[----:B------:R-:W-:Y:S05]  /*16a0*/  @P5 BRA `(.L_x_3407) ;  /* 0x0000002000005947 */ /* 0x000fea0003800000 */
[----:B------:R-:W-:Y:S05]  /*16b0*/  @P2 BRA `(.L_x_3408) ;  /* 0x0000008000002947 */ /* 0x000fea0003800000 */
[----:B------:R-:W-:Y:S05]  /*16c0*/  BRA `(.L_x_3409) ;  /* 0x0000009000007947 */ /* 0x000fea0003800000 */
.L_x_3407:
[----:B-----5:R-:W-:-:S05]  /*16d0*/  HADD2.F32 R68, -RZ, R56.H0_H0 ;  /* 0x20000038ff447230 */ /* 0x020fca0000004100 */
[----:B------:R-:W-:Y:S01]  /*16e0*/  FADD.FTZ R183, R68, R183 ;  /* 0x000000b744b77221 */ /* 0x000fe20000010000 */
[----:B------:R-:W-:Y:S05]  /*16f0*/  BRA `(.L_x_3408) ;  /* 0x0000004000007947 */ /* 0x000fea0003800000 */
.L_x_3406:
[----:B0----5:R-:W-:Y:S02]  /*1700*/  HADD2.F32 R68, -RZ, R52.H0_H0 ;  /* 0x20000034ff447230 */ /* 0x021fe40000004100 */
[----:B------:R-:W-:-:S03]  /*1710*/  @P3 HADD2.F32 R70, -RZ, R56.H0_H0 ;  /* 0x20000038ff463230 */ /* 0x000fc60000004100 */
[----:B------:R-:W-:-:S04]  /*1720*/  FADD.FTZ R183, R68, R183 ;  /* 0x000000b744b77221 */ /* 0x000fc80000010000 */
[----:B------:R-:W-:-:S05]  /*1730*/  @P3 FADD.FTZ R183, R70, R183 ;  /* 0x000000b746b73221 */ /* 0x000fca0000010000 */
.L_x_3408:
[----:B------:R-:W-:-:S04]  /*1740*/  F2FP.PACK_AB R68, RZ, R183 ;  /* 0x000000b7ff44723e */ /* 0x000fc800000000ff */
[----:B------:R-:W-:Y:S02]  /*1750*/  PRMT R60, R68, 0x7610, R60 ;  /* 0x00007610443c7816 */ /* 0x000fe4000000003c */
.L_x_3409:
[----:B------:R-:W-:Y:S01]  /*1760*/  HADD2.F32 R197, -RZ, R64.H1_H1 ;  /* 0x30000040ffc57230 */ /* 0x000fe20000004100 */
[----:B------:R-:W-:Y:S05]  /*1770*/  @P4 BRA `(.L_x_3410) ;  /* 0x0000008000004947 */ /* 0x000fea0003800000 */
[----:B------:R-:W-:-:S04]  /*1780*/  ISETP.NE.U32.AND P5, PT, RZ, c[0x0][0x180], PT ;  /* 0x00006000ff007a0c */ /* 0x000fc80003fa5070 */
[----:B------:R-:W-:-:S13]  /*1790*/  ISETP.NE.AND.EX P5, PT, RZ, c[0x0][0x184], PT, P5 ;  /* 0x00006100ff007a0c */ /* 0x000fda0003fa5350 */
[----:B------:R-:W-:Y:S05]  /*17a0*/  @P5 BRA `(.L_x_3411) ;  /* 0x0000002000005947 */ /* 0x000fea0003800000 */
[----:B------:R-:W-:Y:S05]  /*17b0*/  @P2 BRA `(.L_x_3412) ;  /* 0x0000008000002947 */ /* 0x000fea0003800000 */
[----:B------:R-:W-:Y:S05]  /*17c0*/  BRA `(.L_x_3413) ;  /* 0x0000009000007947 */ /* 0x000fea0003800000 */
.L_x_3411:
[----:B-----5:R-:W-:-:S05]  /*17d0*/  HADD2.F32 R64, -RZ, R56.H1_H1 ;  /* 0x30000038ff407230 */ /* 0x020fca0000004100 */
[----:B------:R-:W-:Y:S01]  /*17e0*/  FADD.FTZ R197, R64, R197 ;  /* 0x000000c540c57221 */ /* 0x000fe20000010000 */
[----:B------:R-:W-:Y:S05]  /*17f0*/  BRA `(.L_x_3412) ;  /* 0x0000004000007947 */ /* 0x000fea0003800000 */
.L_x_3410:
[----:B-----5:R-:W-:Y:S02]  /*1800*/  HADD2.F32 R64, -RZ, R52.H1_H1 ;  /* 0x30000034ff407230 */ /* 0x020fe40000004100 */
[----:B------:R-:W-:-:S03]  /*1810*/  @P3 HADD2.F32 R68, -RZ, R56.H1_H1 ;  /* 0x30000038ff443230 */ /* 0x000fc60000004100 */
[----:B------:R-:W-:-:S04]  /*1820*/  FADD.FTZ R197, R64, R197 ;  /* 0x000000c540c57221 */ /* 0x000fc80000010000 */
[----:B------:R-:W-:-:S05]  /*1830*/  @P3 FADD.FTZ R197, R68, R197 ;  /* 0x000000c544c53221 */ /* 0x000fca0000010000 */
.L_x_3412:
[----:B------:R-:W-:-:S04]  /*1840*/  F2FP.PACK_AB R64, RZ, R197 ;  /* 0x000000c5ff40723e */ /* 0x000fc800000000ff */
[----:B------:R-:W-:Y:S02]  /*1850*/  PRMT R60, R60, 0x5410, R64 ;  /* 0x000054103c3c7816 */ /* 0x000fe40000000040 */
.L_x_3413:
[----:B------:R-:W-:Y:S01]  /*1860*/  HADD2.F32 R196, -RZ, R65.H0_H0 ;  /* 0x20000041ffc47230 */ /* 0x000fe20000004100 */
[----:B------:R-:W-:Y:S05]  /*1870*/  @P4 BRA `(.L_x_3414) ;  /* 0x0000008000004947 */ /* 0x000fea0003800000 */
[----:B------:R-:W-:-:S04]  /*1880*/  ISETP.NE.U32.AND P5, PT, RZ, c[0x0][0x180], PT ;  /* 0x00006000ff007a0c */ /* 0x000fc80003fa5070 */
[----:B------:R-:W-:-:S13]  /*1890*/  ISETP.NE.AND.EX P5, PT, RZ, c[0x0][0x184], PT, P5 ;  /* 0x00006100ff007a0c */ /* 0x000fda0003fa5350 */
[----:B------:R-:W-:Y:S05]  /*18a0*/  @P5 BRA `(.L_x_3415) ;  /* 0x0000002000005947 */ /* 0x000fea0003800000 */
[----:B------:R-:W-:Y:S05]  /*18b0*/  @P2 BRA `(.L_x_3416) ;  /* 0x0000008000002947 */ /* 0x000fea0003800000 */
[----:B------:R-:W-:Y:S05]  /*18c0*/  BRA `(.L_x_3417) ;  /* 0x0000009000007947 */ /* 0x000fea0003800000 */
.L_x_3415:
[----:B-----5:R-:W-:-:S05]  /*18d0*/  HADD2.F32 R69, -RZ, R57.H0_H0 ;  /* 0x20000039ff457230 */ /* 0x020fca0000004100 */
[----:B------:R-:W-:Y:S01]  /*18e0*/  FADD.FTZ R196, R69, R196 ;  /* 0x000000c445c47221 */ /* 0x000fe20000010000 */
[----:B------:R-:W-:Y:S05]  /*18f0*/  BRA `(.L_x_3416) ;  /* 0x0000004000007947 */ /* 0x000fea0003800000 */
.L_x_3414:
[----:B-----5:R-:W-:Y:S02]  /*1900*/  HADD2.F32 R69, -RZ, R53.H0_H0 ;  /* 0x20000035ff457230 */ /* 0x020fe40000004100 */
[----:B------:R-:W-:-:S03]  /*1910*/  @P3 HADD2.F32 R71, -RZ, R57.H0_H0 ;  /* 0x20000039ff473230 */ /* 0x000fc60000004100 */
[----:B------:R-:W-:-:S04]  /*1920*/  FADD.FTZ R196, R69, R196 ;  /* 0x000000c445c47221 */ /* 0x000fc80000010000 */
[----:B------:R-:W-:-:S05]  /*1930*/  @P3 FADD.FTZ R196, R71, R196 ;  /* 0x000000c447c43221 */ /* 0x000fca0000010000 */
.L_x_3416:
[----:B------:R-:W-:-:S04]  /*1940*/  F2FP.PACK_AB R64, RZ, R196 ;  /* 0x000000c4ff40723e */ /* 0x000fc800000000ff */
[----:B------:R-:W-:Y:S02]  /*1950*/  PRMT R61, R64, 0x7610, R61 ;  /* 0x00007610403d7816 */ /* 0x000fe4000000003d */
.L_x_3417:
[----:B------:R-:W-:Y:S01]  /*1960*/  HADD2.F32 R203, -RZ, R65.H1_H1 ;  /* 0x30000041ffcb7230 */ /* 0x000fe20000004100 */
[----:B------:R-:W-:Y:S05]  /*1970*/  @P4 BRA `(.L_x_3418) ;  /* 0x0000008000004947 */ /* 0x000fea0003800000 */
[----:B------:R-:W-:-:S04]  /*1980*/  ISETP.NE.U32.AND P5, PT, RZ, c[0x0][0x180], PT ;  /* 0x00006000ff007a0c */ /* 0x000fc80003fa5070 */
[----:B------:R-:W-:-:S13]  /*1990*/  ISETP.NE.AND.EX P5, PT, RZ, c[0x0][0x184], PT, P5 ;  /* 0x00006100ff007a0c */ /* 0x000fda0003fa5350 */
[----:B------:R-:W-:Y:S05]  /*19a0*/  @P5 BRA `(.L_x_3419) ;  /* 0x0000002000005947 */ /* 0x000fea0003800000 */
[----:B------:R-:W-:Y:S05]  /*19b0*/  @P2 BRA `(.L_x_3420) ;  /* 0x0000008000002947 */ /* 0x000fea0003800000 */
[----:B------:R-:W-:Y:S05]  /*19c0*/  BRA `(.L_x_3421) ;  /* 0x0000009000007947 */ /* 0x000fea0003800000 */
.L_x_3419:
[----:B-----5:R-:W-:-:S05]  /*19d0*/  HADD2.F32 R64, -RZ, R57.H1_H1 ;  /* 0x30000039ff407230 */ /* 0x020fca0000004100 */
[----:B------:R-:W-:Y:S01]  /*19e0*/  FADD.FTZ R203, R64, R203 ;  /* 0x000000cb40cb7221 */ /* 0x000fe20000010000 */
[----:B------:R-:W-:Y:S05]  /*19f0*/  BRA `(.L_x_3420) ;  /* 0x0000004000007947 */ /* 0x000fea0003800000 */
.L_x_3418:
[----:B-----5:R-:W-:Y:S02]  /*1a00*/  HADD2.F32 R64, -RZ, R53.H1_H1 ;  /* 0x30000035ff407230 */ /* 0x020fe40000004100 */
[----:B------:R-:W-:-:S03]  /*1a10*/  @P3 HADD2.F32 R68, -RZ, R57.H1_H1 ;  /* 0x30000039ff443230 */ /* 0x000fc60000004100 */
[----:B------:R-:W-:-:S04]  /*1a20*/  FADD.FTZ R203, R64, R203 ;  /* 0x000000cb40cb7221 */ /* 0x000fc80000010000 */
[----:B------:R-:W-:-:S05]  /*1a30*/  @P3 FADD.FTZ R203, R68, R203 ;  /* 0x000000cb44cb3221 */ /* 0x000fca0000010000 */
.L_x_3420:
[----:B------:R-:W-:-:S04]  /*1a40*/  F2FP.PACK_AB R64, RZ, R203 ;  /* 0x000000cbff40723e */ /* 0x000fc800000000ff */
[----:B------:R-:W-:Y:S02]  /*1a50*/  PRMT R61, R61, 0x5410, R64 ;  /* 0x000054103d3d7816 */ /* 0x000fe40000000040 */
.L_x_3421:
[----:B------:R-:W-:Y:S01]  /*1a60*/  HADD2.F32 R204, -RZ, R66.H0_H0 ;  /* 0x20000042ffcc7230 */ /* 0x000fe20000004100 */
[----:B------:R-:W-:Y:S05]  /*1a70*/  @P4 BRA `(.L_x_3422) ;  /* 0x0000008000004947 */ /* 0x000fea0003800000 */
[----:B------:R-:W-:-:S04]  /*1a80*/  ISETP.NE.U32.AND P5, PT, RZ, c[0x0][0x180], PT ;  /* 0x00006000ff007a0c */ /* 0x000fc80003fa5070 */
[----:B------:R-:W-:-:S13]  /*1a90*/  ISETP.NE.AND.EX P5, PT, RZ, c[0x0][0x184], PT, P5 ;  /* 0x00006100ff007a0c */ /* 0x000fda0003fa5350 */
[----:B------:R-:W-:Y:S05]  /*1aa0*/  @P5 BRA `(.L_x_3423) ;  /* 0x0000002000005947 */ /* 0x000fea0003800000 */
[----:B------:R-:W-:Y:S05]  /*1ab0*/  @P2 BRA `(.L_x_3424) ;  /* 0x0000008000002947 */ /* 0x000fea0003800000 */
[----:B------:R-:W-:Y:S05]  /*1ac0*/  BRA `(.L_x_3425) ;  /* 0x0000009000007947 */ /* 0x000fea0003800000 */
.L_x_3423:
[----:B-----5:R-:W-:-:S05]  /*1ad0*/  HADD2.F32 R65, -RZ, R58.H0_H0 ;  /* 0x2000003aff417230 */ /* 0x020fca0000004100 */
[----:B------:R-:W-:Y:S01]  /*1ae0*/  FADD.FTZ R204, R65, R204 ;  /* 0x000000cc41cc7221 */ /* 0x000fe20000010000 */
[----:B------:R-:W-:Y:S05]  /*1af0*/  BRA `(.L_x_3424) ;  /* 0x0000004000007947 */ /* 0x000fea0003800000 */
.L_x_3422:
[----:B-----5:R-:W-:Y:S02]  /*1b00*/  HADD2.F32 R65, -RZ, R54.H0_H0 ;  /* 0x20000036ff417230 */ /* 0x020fe40000004100 */
[----:B------:R-:W-:-:S03]  /*1b10*/  @P3 HADD2.F32 R69, -RZ, R58.H0_H0 ;  /* 0x2000003aff453230 */ /* 0x000fc60000004100 */
[----:B------:R-:W-:-:S04]  /*1b20*/  FADD.FTZ R204, R65, R204 ;  /* 0x000000cc41cc7221 */ /* 0x000fc80000010000 */
[----:B------:R-:W-:-:S05]  /*1b30*/  @P3 FADD.FTZ R204, R69, R204 ;  /* 0x000000cc45cc3221 */ /* 0x000fca0000010000 */
.L_x_3424:
[----:B------:R-:W-:-:S04]  /*1b40*/  F2FP.PACK_AB R64, RZ, R204 ;  /* 0x000000ccff40723e */ /* 0x000fc800000000ff */
[----:B------:R-:W-:Y:S02]  /*1b50*/  PRMT R62, R64, 0x7610, R62 ;  /* 0x00007610403e7816 */ /* 0x000fe4000000003e */
.L_x_3425:
[----:B------:R-:W-:Y:S01]  /*1b60*/  HADD2.F32 R213, -RZ, R66.H1_H1 ;  /* 0x30000042ffd57230 */ /* 0x000fe20000004100 */
[----:B------:R-:W-:Y:S05]  /*1b70*/  @P4 BRA `(.L_x_3426) ;  /* 0x0000008000004947 */ /* 0x000fea0003800000 */
[----:B------:R-:W-:-:S04]  /*1b80*/  ISETP.NE.U32.AND P5, PT, RZ, c[0x0][0x180], PT ;  /* 0x00006000ff007a0c */ /* 0x000fc80003fa5070 */
[----:B------:R-:W-:-:S13]  /*1b90*/  ISETP.NE.AND.EX P5, PT, RZ, c[0x0][0x184], PT, P5 ;  /* 0x00006100ff007a0c */ /* 0x000fda0003fa5350 */
[----:B------:R-:W-:Y:S05]  /*1ba0*/  @P5 BRA `(.L_x_3427) ;  /* 0x0000002000005947 */ /* 0x000fea0003800000 */
[----:B------:R-:W-:Y:S05]  /*1bb0*/  @P2 BRA `(.L_x_3428) ;  /* 0x0000008000002947 */ /* 0x000fea0003800000 */
[----:B------:R-:W-:Y:S05]  /*1bc0*/  BRA `(.L_x_3429) ;  /* 0x0000009000007947 */ /* 0x000fea0003800000 */
.L_x_3427:
[----:B-----5:R-:W-:-:S05]  /*1bd0*/  HADD2.F32 R64, -RZ, R58.H1_H1 ;  /* 0x3000003aff407230 */ /* 0x020fca0000004100 */
[----:B------:R-:W-:Y:S01]  /*1be0*/  FADD.FTZ R213, R64, R213 ;  /* 0x000000d540d57221 */ /* 0x000fe20000010000 */
[----:B------:R-:W-:Y:S05]  /*1bf0*/  BRA `(.L_x_3428) ;  /* 0x0000004000007947 */ /* 0x000fea0003800000 */
.L_x_3426:
[----:B-----5:R-:W-:Y:S02]  /*1c00*/  HADD2.F32 R64, -RZ, R54.H1_H1 ;  /* 0x30000036ff407230 */ /* 0x020fe40000004100 */
[----:B------:R-:W-:-:S03]  /*1c10*/  @P3 HADD2.F32 R66, -RZ, R58.H1_H1 ;  /* 0x3000003aff423230 */ /* 0x000fc60000004100 */
[----:B------:R-:W-:-:S04]  /*1c20*/  FADD.FTZ R213, R64, R213 ;  /* 0x000000d540d57221 */ /* 0x000fc80000010000 */
[----:B------:R-:W-:-:S05]  /*1c30*/  @P3 FADD.FTZ R213, R66, R213 ;  /* 0x000000d542d53221 */ /* 0x000fca0000010000 */
.L_x_3428:
[----:B------:R-:W-:-:S04]  /*1c40*/  F2FP.PACK_AB R64, RZ, R213 ;  /* 0x000000d5ff40723e */ /* 0x000fc800000000ff */
[----:B------:R-:W-:Y:S02]  /*1c50*/  PRMT R62, R62, 0x5410, R64 ;  /* 0x000054103e3e7816 */ /* 0x000fe40000000040 */
.L_x_3429:
[----:B------:R-:W-:Y:S01]  /*1c60*/  HADD2.F32 R214, -RZ, R67.H0_H0 ;  /* 0x20000043ffd67230 */ /* 0x000fe20000004100 */
[----:B------:R-:W-:Y:S05]  /*1c70*/  @P4 BRA `(.L_x_3430) ;  /* 0x0000008000004947 */ /* 0x000fea0003800000 */
[----:B------:R-:W-:-:S04]  /*1c80*/  ISETP.NE.U32.AND P5, PT, RZ, c[0x0][0x180], PT ;  /* 0x00006000ff007a0c */ /* 0x000fc80003fa5070 */
[----:B------:R-:W-:-:S13]  /*1c90*/  ISETP.NE.AND.EX P5, PT, RZ, c[0x0][0x184], PT, P5 ;  /* 0x00006100ff007a0c */ /* 0x000fda0003fa5350 */
[----:B------:R-:W-:Y:S05]  /*1ca0*/  @P5 BRA `(.L_x_3431) ;  /* 0x0000002000005947 */ /* 0x000fea0003800000 */
[----:B------:R-:W-:Y:S05]  /*1cb0*/  @P2 BRA `(.L_x_3432) ;  /* 0x0000008000002947 */ /* 0x000fea0003800000 */
[----:B------:R-:W-:Y:S05]  /*1cc0*/  BRA `(.L_x_3433) ;  /* 0x0000009000007947 */ /* 0x000fea0003800000 */
.L_x_3431:
[----:B-----5:R-:W-:-:S05]  /*1cd0*/  HADD2.F32 R65, -RZ, R59.H0_H0 ;  /* 0x2000003bff417230 */ /* 0x020fca0000004100 */
[----:B------:R-:W-:Y:S01]  /*1ce0*/  FADD.FTZ R214, R65, R214 ;  /* 0x000000d641d67221 */ /* 0x000fe20000010000 */
[----:B------:R-:W-:Y:S05]  /*1cf0*/  BRA `(.L_x_3432) ;  /* 0x0000004000007947 */ /* 0x000fea0003800000 */
.L_x_3430:
[----:B-----5:R-:W-:Y:S02]  /*1d00*/  HADD2.F32 R65, -RZ, R55.H0_H0 ;  /* 0x20000037ff417230 */ /* 0x020fe40000004100 */
[----:B------:R-:W-:-:S03]  /*1d10*/  @P3 HADD2.F32 R69, -RZ, R59.H0_H0 ;  /* 0x2000003bff453230 */ /* 0x000fc60000004100 */
[----:B------:R-:W-:-:S04]  /*1d20*/  FADD.FTZ R214, R65, R214 ;  /* 0x000000d641d67221 */ /* 0x000fc80000010000 */
[----:B------:R-:W-:-:S05]  /*1d30*/  @P3 FADD.FTZ R214, R69, R214 ;  /* 0x000000d645d63221 */ /* 0x000fca0000010000 */
.L_x_3432:
[----:B------:R-:W-:-:S04]  /*1d40*/  F2FP.PACK_AB R64, RZ, R214 ;  /* 0x000000d6ff40723e */ /* 0x000fc800000000ff */
[----:B------:R-:W-:Y:S02]  /*1d50*/  PRMT R63, R64, 0x7610, R63 ;  /* 0x00007610403f7816 */ /* 0x000fe4000000003f */
.L_x_3433:
[----:B------:R-:W-:Y:S01]  /*1d60*/  HADD2.F32 R223, -RZ, R67.H1_H1 ;  /* 0x30000043ffdf7230 */ /* 0x000fe20000004100 */
[----:B------:R-:W-:Y:S05]  /*1d70*/  @P4 BRA `(.L_x_3434) ;  /* 0x0000008000004947 */ /* 0x000fea0003800000 */
[----:B------:R-:W-:-:S04]  /*1d80*/  ISETP.NE.U32.AND P3, PT, RZ, c[0x0][0x180], PT ;  /* 0x00006000ff007a0c */ /* 0x000fc80003f65070 */
[----:B------:R-:W-:-:S13]  /*1d90*/  ISETP.NE.AND.EX P3, PT, RZ, c[0x0][0x184], PT, P3 ;  /* 0x00006100ff007a0c */ /* 0x000fda0003f65330 */
[----:B------:R-:W-:Y:S05]  /*1da0*/  @P3 BRA `(.L_x_3435) ;  /* 0x0000002000003947 */ /* 0x000fea0003800000 */
[----:B------:R-:W-:Y:S05]  /*1db0*/  @P2 BRA `(.L_x_3436) ;  /* 0x0000008000002947 */ /* 0x000fea0003800000 */
[----:B------:R-:W-:Y:S05]  /*1dc0*/  BRA `(.L_x_3437) ;  /* 0x0000009000007947 */ /* 0x000fea0003800000 */
.L_x_3435:
[----:B-----5:R-:W-:-:S05]  /*1dd0*/  HADD2.F32 R64, -RZ, R59.H1_H1 ;  /* 0x3000003bff407230 */ /* 0x020fca0000004100 */
[----:B------:R-:W-:Y:S01]  /*1de0*/  FADD.FTZ R223, R64, R223 ;  /* 0x000000df40df7221 */ /* 0x000fe20000010000 */
[----:B------:R-:W-:Y:S05]  /*1df0*/  BRA `(.L_x_3436) ;  /* 0x0000004000007947 */ /* 0x000fea0003800000 */
.L_x_3434:
[----:B-----5:R-:W-:Y:S02]  /*1e00*/  HADD2.F32 R64, -RZ, R55.H1_H1 ;  /* 0x30000037ff407230 */ /* 0x020fe40000004100 */
[----:B------:R-:W-:-:S03]  /*1e10*/  @P3 HADD2.F32 R66, -RZ, R59.H1_H1 ;  /* 0x3000003bff423230 */ /* 0x000fc60000004100 */
[----:B------:R-:W-:-:S04]  /*1e20*/  FADD.FTZ R223, R64, R223 ;  /* 0x000000df40df7221 */ /* 0x000fc80000010000 */
[----:B------:R-:W-:-:S05]  /*1e30*/  @P3 FADD.FTZ R223, R66, R223 ;  /* 0x000000df42df3221 */ /* 0x000fca0000010000 */
.L_x_3436:
[----:B------:R-:W-:-:S04]  /*1e40*/  F2FP.PACK_AB R64, RZ, R223 ;  /* 0x000000dfff40723e */ /* 0x000fc800000000ff */
[----:B------:R-:W-:Y:S02]  /*1e50*/  PRMT R63, R63, 0x5410, R64 ;  /* 0x000054103f3f7816 */ /* 0x000fe40000000040 */
.L_x_3437:
[C---:B------:R-:W-:Y:S02]  /*1e60*/  @P2 LEA R64, P3, R184.reuse, c[0x0][0x188], 0x4 ;  /* 0x00006200b8402a11 */ /* 0x040fe400078620ff */
[C---:B------:R-:W-:Y:S02]  /*1e70*/  IADD3 R70, R184.reuse, 0x80, RZ ;  /* 0x00000080b8467810 */ /* 0x040fe40007ffe0ff */
[----:B------:R-:W-:-:S05]  /*1e80*/  @P2 LEA.HI.X R65, R184, c[0x0][0x18c], RZ, 0x4, P3 ;  /* 0x00006300b8412a11 */ /* 0x000fca00018f24ff */
[----:B------:R0:W-:Y:S04]  /*1e90*/  @P2 STG.E.128 [R64.64], R60 ;  /* 0x0000003c40002986 */ /* 0x0001e8000c101d04 */
.L_x_3405:
[----:B------:R-:W-:Y:S05]  /*1ea0*/  BSYNC B0 ;  /* 0x0000000000007941 */ /* 0x000fea0003800000 */
.L_x_3404:
[----:B------:R-:W-:Y:S01]  /*1eb0*/  ISETP.GE.U32.AND P3, PT, R2, 0x100, PT ;  /* 0x000001000200780c */ /* 0x000fe20003f66070 */
[----:B------:R-:W-:-:S12]  /*1ec0*/  BSSY B0, `(.L_x_3438) ;  /* 0x0000095000007945 */ /* 0x000fd80003800000 */
[----:B------:R-:W-:Y:S05]  /*1ed0*/  @!P3 BRA `(.L_x_3439) ;  /* 0x000009300000b947 */ /* 0x000fea0003800000 */
[----:B------:R-:W-:-:S04]  /*1ee0*/  ISETP.NE.U32.AND P4, PT, RZ, c[0x0][0x178], PT ;  /* 0x00005e00ff007a0c */ /* 0x000fc80003f85070 */
[----:B------:R-:W-:-:S13]  /*1ef0*/  ISETP.NE.AND.EX P4, PT, RZ, c[0x0][0x17c], PT, P4 ;  /* 0x00005f00ff007a0c */ /* 0x000fda0003f85340 */
[----:B0-----:R-:W-:-:S04]  /*1f00*/  @P4 LEA R64, P3, R70, c[0x0][0x178], 0x4 ;  /* 0x00005e0046404a11 */ /* 0x001fc800078620ff */
[----:B------:R-:W-:Y:S02]  /*1f10*/  @P4 LEA.HI.X R65, R70, c[0x0][0x17c], RZ, 0x4, P3 ;  /* 0x00005f0046414a11 */ /* 0x000fe400018f24ff */
[----:B------:R-:W-:Y:S02]  /*1f20*/  ISETP.NE.U32.AND P3, PT, RZ, c[0x0][0x180], PT ;  /* 0x00006000ff007a0c */ /* 0x000fe40003f65070 */
[----:B------:R-:W-:Y:S01]  /*1f30*/  MOV R67, 0x10 ;  /* 0x0000001000437802 */ /* 0x000fe20000000f00 */
[----:B-----5:R0:W5:Y:S01]  /*1f40*/  @P4 LDG.E.128 R52, [R64.64] ;  /* 0x0000000440344981 */ /* 0x020162000c1e1d00 */
[----:B------:R-:W-:-:S03]  /*1f50*/  ISETP.NE.AND.EX P3, PT, RZ, c[0x0][0x184], PT, P3 ;  /* 0x00006100ff007a0c */ /* 0x000fc60003f65330 */
[----:B0-----:R-:W-:-:S10]  /*1f60*/  IMAD.WIDE.U32 R64, R70, R67, c[0x0][0x170] ;  /* 0x00005c0046407625 */ /* 0x001fd400078e0043 */
[C---:B------:R-:W-:Y:S01]  /*1f70*/  @P3 LEA R68, P5, R70.reuse, c[0x0][0x180], 0x4 ;  /* 0x0000600046443a11 */ /* 0x040fe200078a20ff */
[----:B------:R-:W2:Y:S03]  /*1f80*/  LDG.E.128 R64, [R64.64] ;  /* 0x0000000440407981 */ /* 0x000ea6000c1e1d00 */
        /* <DEDUP_REMOVED lines=11> */
.L_x_3441:
[----:B-----5:R-:W-:-:S05]  /*2040*/  HADD2.F32 R68, -RZ, R56.H0_H0 ;  /* 0x20000038ff447230 */ /* 0x020fca0000004100 */
[----:B------:R-:W-:Y:S01]  /*2050*/  FADD.FTZ R189, R68, R189 ;  /* 0x000000bd44bd7221 */ /* 0x000fe20000010000 */
[----:B------:R-:W-:Y:S05]  /*2060*/  BRA `(.L_x_3442) ;  /* 0x0000004000007947 */ /* 0x000fea0003800000 */
.L_x_3440:
[----:B0----5:R-:W-:Y:S02]  /*2070*/  HADD2.F32 R68, -RZ, R52.H0_H0 ;  /* 0x20000034ff447230 */ /* 0x021fe40000004100 */
[----:B------:R-:W-:-:S03]  /*2080*/  @P3 HADD2.F32 R194, -RZ, R56.H0_H0 ;  /* 0x20000038ffc23230 */ /* 0x000fc60000004100 */
[----:B------:R-:W-:-:S04]  /*2090*/  FADD.FTZ R189, R68, R189 ;  /* 0x000000bd44bd7221 */ /* 0x000fc80000010000 */
[----:B------:R-:W-:-:S05]  /*20a0*/  @P3 FADD.FTZ R189, R194, R189 ;  /* 0x000000bdc2bd3221 */ /* 0x000fca0000010000 */
.L_x_3442:
[----:B------:R-:W-:-:S04]  /*20b0*/  F2FP.PACK_AB R68, RZ, R189 ;  /* 0x000000bdff44723e */ /* 0x000fc800000000ff */
[----:B------:R-:W-:Y:S02]  /*20c0*/  PRMT R60, R68, 0x7610, R60 ;  /* 0x00007610443c7816 */ /* 0x000fe4000000003c */
.L_x_3443:
[----:B------:R-:W-:Y:S01]  /*20d0*/  HADD2.F32 R195, -RZ, R64.H1_H1 ;  /* 0x30000040ffc37230 */ /* 0x000fe20000004100 */
[----:B------:R-:W-:Y:S05]  /*20e0*/  @P4 BRA `(.L_x_3444) ;  /* 0x0000008000004947 */ /* 0x000fea0003800000 */
[----:B------:R-:W-:-:S04]  /*20f0*/  ISETP.NE.U32.AND P5, PT, RZ, c[0x0][0x180], PT ;  /* 0x00006000ff007a0c */ /* 0x000fc80003fa5070 */
[----:B------:R-:W-:-:S13]  /*2100*/  ISETP.NE.AND.EX P5, PT, RZ, c[0x0][0x184], PT, P5 ;  /* 0x00006100ff007a0c */ /* 0x000fda0003fa5350 */
[----:B------:R-:W-:Y:S05]  /*2110*/  @P5 BRA `(.L_x_3445) ;  /* 0x0000002000005947 */ /* 0x000fea0003800000 */
[----:B------:R-:W-:Y:S05]  /*2120*/  @P2 BRA `(.L_x_3446) ;  /* 0x0000008000002947 */ /* 0x000fea0003800000 */
[----:B------:R-:W-:Y:S05]  /*2130*/  BRA `(.L_x_3447) ;  /* 0x0000009000007947 */ /* 0x000fea0003800000 */
.L_x_3445:
[----:B-----5:R-:W-:-:S05]  /*2140*/  HADD2.F32 R64, -RZ, R56.H1_H1 ;  /* 0x30000038ff407230 */ /* 0x020fca0000004100 */
[----:B------:R-:W-:Y:S01]  /*2150*/  FADD.FTZ R195, R64, R195 ;  /* 0x000000c340c37221 */ /* 0x000fe20000010000 */
[----:B------:R-:W-:Y:S05]  /*2160*/  BRA `(.L_x_3446) ;  /* 0x0000004000007947 */ /* 0x000fea0003800000 */
.L_x_3444:
[----:B-----5:R-:W-:Y:S02]  /*2170*/  HADD2.F32 R64, -RZ, R52.H1_H1 ;  /* 0x30000034ff407230 */ /* 0x020fe40000004100 */
[----:B------:R-:W-:-:S03]  /*2180*/  @P3 HADD2.F32 R68, -RZ, R56.H1_H1 ;  /* 0x30000038ff443230 */ /* 0x000fc60000004100 */
[----:B------:R-:W-:-:S04]  /*2190*/  FADD.FTZ R195, R64, R195 ;  /* 0x000000c340c37221 */ /* 0x000fc80000010000 */
[----:B------:R-:W-:-:S05]  /*21a0*/  @P3 FADD.FTZ R195, R68, R195 ;  /* 0x000000c344c33221 */ /* 0x000fca0000010000 */
.L_x_3446:
[----:B------:R-:W-:-:S04]  /*21b0*/  F2FP.PACK_AB R64, RZ, R195 ;  /* 0x000000c3ff40723e */ /* 0x000fc800000000ff */
[----:B------:R-:W-:Y:S02]  /*21c0*/  PRMT R60, R60, 0x5410, R64 ;  /* 0x000054103c3c7816 */ /* 0x000fe40000000040 */
.L_x_3447:
[----:B------:R-:W-:Y:S01]  /*21d0*/  HADD2.F32 R194, -RZ, R65.H0_H0 ;  /* 0x20000041ffc27230 */ /* 0x000fe20000004100 */
[----:B------:R-:W-:Y:S05]  /*21e0*/  @P4 BRA `(.L_x_3448) ;  /* 0x0000008000004947 */ /* 0x000fea0003800000 */
[----:B------:R-:W-:-:S04]  /*21f0*/  ISETP.NE.U32.AND P5, PT, RZ, c[0x0][0x180], PT ;  /* 0x00006000ff007a0c */ /* 0x000fc80003fa5070 */
[----:B------:R-:W-:-:S13]  /*2200*/  ISETP.NE.AND.EX P5, PT, RZ, c[0x0][0x184], PT, P5 ;  /* 0x00006100ff007a0c */ /* 0x000fda0003fa5350 */
[----:B------:R-:W-:Y:S05]  /*2210*/  @P5 BRA `(.L_x_3449) ;  /* 0x0000002000005947 */ /* 0x000fea0003800000 */
[----:B------:R-:W-:Y:S05]  /*2220*/  @P2 BRA `(.L_x_3450) ;  /* 0x0000008000002947 */ /* 0x000fea0003800000 */
[----:B------:R-:W-:Y:S05]  /*2230*/  BRA `(.L_x_3451) ;  /* 0x0000009000007947 */ /* 0x000fea0003800000 */
.L_x_3449:
[----:B-----5:R-:W-:-:S05]  /*2240*/  HADD2.F32 R69, -RZ, R57.H0_H0 ;  /* 0x20000039ff457230 */ /* 0x020fca0000004100 */
[----:B------:R-:W-:Y:S01]  /*2250*/  FADD.FTZ R194, R69, R194 ;  /* 0x000000c245c27221 */ /* 0x000fe20000010000 */
[----:B------:R-:W-:Y:S05]  /*2260*/  BRA `(.L_x_3450) ;  /* 0x0000004000007947 */ /* 0x000fea0003800000 */
.L_x_3448:
[----:B-----5:R-:W-:Y:S02]  /*2270*/  HADD2.F32 R69, -RZ, R53.H0_H0 ;  /* 0x20000035ff457230 */ /* 0x020fe40000004100 */
[----:B------:R-:W-:-:S03]  /*2280*/  @P3 HADD2.F32 R71, -RZ, R57.H0_H0 ;  /* 0x20000039ff473230 */ /* 0x000fc60000004100 */
[----:B------:R-:W-:-:S04]  /*2290*/  FADD.FTZ R194, R69, R194 ;  /* 0x000000c245c27221 */ /* 0x000fc80000010000 */
[----:B------:R-:W-:-:S05]  /*22a0*/  @P3 FADD.FTZ R194, R71, R194 ;  /* 0x000000c247c23221 */ /* 0x000fca0000010000 */
.L_x_3450:
[----:B------:R-:W-:-:S04]  /*22b0*/  F2FP.PACK_AB R64, RZ, R194 ;  /* 0x000000c2ff40723e */ /* 0x000fc800000000ff */
[----:B------:R-:W-:Y:S02]  /*22c0*/  PRMT R61, R64, 0x7610, R61 ;  /* 0x00007610403d7816 */ /* 0x000fe4000000003d */
.L_x_3451:
[----:B------:R-:W-:Y:S01]  /*22d0*/  HADD2.F32 R205, -RZ, R65.H1_H1 ;  /* 0x30000041ffcd7230 */ /* 0x000fe20000004100 */
[----:B------:R-:W-:Y:S05]  /*22e0*/  @P4 BRA `(.L_x_3452) ;  /* 0x0000008000004947 */ /* 0x000fea0003800000 */
[----:B------:R-:W-:-:S04]  /*22f0*/  ISETP.NE.U32.AND P5, PT, RZ, c[0x0][0x180], PT ;  /* 0x00006000ff007a0c */ /* 0x000fc80003fa5070 */
[----:B------:R-:W-:-:S13]  /*2300*/  ISETP.NE.AND.EX P5, PT, RZ, c[0x0][0x184], PT, P5 ;  /* 0x00006100ff007a0c */ /* 0x000fda0003fa5350 */
[----:B------:R-:W-:Y:S05]  /*2310*/  @P5 BRA `(.L_x_3453) ;  /* 0x0000002000005947 */ /* 0x000fea0003800000 */
[----:B------:R-:W-:Y:S05]  /*2320*/  @P2 BRA `(.L_x_3454) ;  /* 0x0000008000002947 */ /* 0x000fea0003800000 */
[----:B------:R-:W-:Y:S05]  /*2330*/  BRA `(.L_x_3455) ;  /* 0x0000009000007947 */ /* 0x000fea0003800000 */
.L_x_3453:
[----:B-----5:R-:W-:-:S05]  /*2340*/  HADD2.F32 R64, -RZ, R57.H1_H1 ;  /* 0x30000039ff407230 */ /* 0x020fca0000004100 */
[----:B------:R-:W-:Y:S01]  /*2350*/  FADD.FTZ R205, R64, R205 ;  /* 0x000000cd40cd7221 */ /* 0x000fe20000010000 */
[----:B------:R-:W-:Y:S05]  /*2360*/  BRA `(.L_x_3454) ;  /* 0x0000004000007947 */ /* 0x000fea0003800000 */
.L_x_3452:
[----:B-----5:R-:W-:Y:S02]  /*2370*/  HADD2.F32 R64, -RZ, R53.H1_H1 ;  /* 0x30000035ff407230 */ /* 0x020fe40000004100 */
[----:B------:R-:W-:-:S03]  /*2380*/  @P3 HADD2.F32 R68, -RZ, R57.H1_H1 ;  /* 0x30000039ff443230 */ /* 0x000fc60000004100 */
[----:B------:R-:W-:-:S04]  /*2390*/  FADD.FTZ R205, R64, R205 ;  /* 0x000000cd40cd7221 */ /* 0x000fc80000010000 */
[----:B------:R-:W-:-:S05]  /*23a0*/  @P3 FADD.FTZ R205, R68, R205 ;  /* 0x000000cd44cd3221 */ /* 0x000fca0000010000 */
.L_x_3454:
[----:B------:R-:W-:-:S04]  /*23b0*/  F2FP.PACK_AB R64, RZ, R205 ;  /* 0x000000cdff40723e */ /* 0x000fc800000000ff */
[----:B------:R-:W-:Y:S02]  /*23c0*/  PRMT R61, R61, 0x5410, R64 ;  /* 0x000054103d3d7816 */ /* 0x000fe40000000040 */
.L_x_3455:
[----:B------:R-:W-:Y:S01]  /*23d0*/  HADD2.F32 R206, -RZ, R66.H0_H0 ;  /* 0x20000042ffce7230 */ /* 0x000fe20000004100 */
[----:B------:R-:W-:Y:S05]  /*23e0*/  @P4 BRA `(.L_x_3456) ;  /* 0x0000008000004947 */ /* 0x000fea0003800000 */
[----:B------:R-:W-:-:S04]  /*23f0*/  ISETP.NE.U32.AND P5, PT, RZ, c[0x0][0x180], PT ;  /* 0x00006000ff007a0c */ /* 0x000fc80003fa5070 */
[----:B------:R-:W-:-:S13]  /*2400*/  ISETP.NE.AND.EX P5, PT, RZ, c[0x0][0x184], PT, P5 ;  /* 0x00006100ff007a0c */ /* 0x000fda0003fa5350 */
[----:B------:R-:W-:Y:S05]  /*2410*/  @P5 BRA `(.L_x_3457) ;  /* 0x0000002000005947 */ /* 0x000fea0003800000 */
[----:B------:R-:W-:Y:S05]  /*2420*/  @P2 BRA `(.L_x_3458) ;  /* 0x0000008000002947 */ /* 0x000fea0003800000 */
[----:B------:R-:W-:Y:S05]  /*2430*/  BRA `(.L_x_3459) ;  /* 0x0000009000007947 */ /* 0x000fea0003800000 */
.L_x_3457:
[----:B-----5:R-:W-:-:S05]  /*2440*/  HADD2.F32 R65, -RZ, R58.H0_H0 ;  /* 0x2000003aff417230 */ /* 0x020fca0000004100 */
[----:B------:R-:W-:Y:S01]  /*2450*/  FADD.FTZ R206, R65, R206 ;  /* 0x000000ce41ce7221 */ /* 0x000fe20000010000 */
[----:B------:R-:W-:Y:S05]  /*2460*/  BRA `(.L_x_3458) ;  /* 0x0000004000007947 */ /* 0x000fea0003800000 */
.L_x_3456:
[----:B-----5:R-:W-:Y:S02]  /*2470*/  HADD2.F32 R65, -RZ, R54.H0_H0 ;  /* 0x20000036ff417230 */ /* 0x020fe40000004100 */
[----:B------:R-:W-:-:S03]  /*2480*/  @P3 HADD2.F32 R69, -RZ, R58.H0_H0 ;  /* 0x2000003aff453230 */ /* 0x000fc60000004100 */
[----:B------:R-:W-:-:S04]  /*2490*/  FADD.FTZ R206, R65, R206 ;  /* 0x000000ce41ce7221 */ /* 0x000fc80000010000 */
[----:B------:R-:W-:-:S05]  /*24a0*/  @P3 FADD.FTZ R206, R69, R206 ;  /* 0x000000ce45ce3221 */ /* 0x000fca0000010000 */
.L_x_3458:
[----:B------:R-:W-:-:S04]  /*24b0*/  F2FP.PACK_AB R64, RZ, R206 ;  /* 0x000000ceff40723e */ /* 0x000fc800000000ff */
[----:B------:R-:W-:Y:S02]  /*24c0*/  PRMT R62, R64, 0x7610, R62 ;  /* 0x00007610403e7816 */ /* 0x000fe4000000003e */
.L_x_3459:
[----:B------:R-:W-:Y:S01]  /*24d0*/  HADD2.F32 R215, -RZ, R66.H1_H1 ;  /* 0x30000042ffd77230 */ /* 0x000fe20000004100 */
[----:B------:R-:W-:Y:S05]  /*24e0*/  @P4 BRA `(.L_x_3460) ;  /* 0x0000008000004947 */ /* 0x000fea0003800000 */
[----:B------:R-:W-:-:S04]  /*24f0*/  ISETP.NE.U32.AND P5, PT, RZ, c[0x0][0x180], PT ;  /* 0x00006000ff007a0c */ /* 0x000fc80003fa5070 */
[----:B------:R-:W-:-:S13]  /*2500*/  ISETP.NE.AND.EX P5, PT, RZ, c[0x0][0x184], PT, P5 ;  /* 0x00006100ff007a0c */ /* 0x000fda0003fa5350 */
[----:B------:R-:W-:Y:S05]  /*2510*/  @P5 BRA `(.L_x_3461) ;  /* 0x0000002000005947 */ /* 0x000fea0003800000 */
[----:B------:R-:W-:Y:S05]  /*2520*/  @P2 BRA `(.L_x_3462) ;  /* 0x0000008000002947 */ /* 0x000fea0003800000 */
[----:B------:R-:W-:Y:S05]  /*2530*/  BRA `(.L_x_3463) ;  /* 0x0000009000007947 */ /* 0x000fea0003800000 */
.L_x_3461:
[----:B-----5:R-:W-:-:S05]  /*2540*/  HADD2.F32 R64, -RZ, R58.H1_H1 ;  /* 0x3000003aff407230 */ /* 0x020fca0000004100 */
[----:B------:R-:W-:Y:S01]  /*2550*/  FADD.FTZ R215, R64, R215 ;  /* 0x000000d740d77221 */ /* 0x000fe20000010000 */
[----:B------:R-:W-:Y:S05]  /*2560*/  BRA `(.L_x_3462) ;  /* 0x0000004000007947 */ /* 0x000fea0003800000 */
.L_x_3460:
[----:B-----5:R-:W-:Y:S02]  /*2570*/  HADD2.F32 R64, -RZ, R54.H1_H1 ;  /* 0x30000036ff407230 */ /* 0x020fe40000004100 */
[----:B------:R-:W-:-:S03]  /*2580*/  @P3 HADD2.F32 R66, -RZ, R58.H1_H1 ;  /* 0x3000003aff423230 */ /* 0x000fc60000004100 */
[----:B------:R-:W-:-:S04]  /*2590*/  FADD.FTZ R215, R64, R215 ;  /* 0x000000d740d77221 */ /* 0x000fc80000010000 */
[----:B------:R-:W-:-:S05]  /*25a0*/  @P3 FADD.FTZ R215, R66, R215 ;  /* 0x000000d742d73221 */ /* 0x000fca0000010000 */
.L_x_3462:
[----:B------:R-:W-:-:S04]  /*25b0*/  F2FP.PACK_AB R64, RZ, R215 ;  /* 0x000000d7ff40723e */ /* 0x000fc800000000ff */
[----:B------:R-:W-:Y:S02]  /*25c0*/  PRMT R62, R62, 0x5410, R64 ;  /* 0x000054103e3e7816 */ /* 0x000fe40000000040 */
.L_x_3463:
[----:B------:R-:W-:Y:S01]  /*25d0*/  HADD2.F32 R216, -RZ, R67.H0_H0 ;  /* 0x20000043ffd87230 */ /* 0x000fe20000004100 */
[----:B------:R-:W-:Y:S05]  /*25e0*/  @P4 BRA `(.L_x_3464) ;  /* 0x0000008000004947 */ /* 0x000fea0003800000 */
[----:B------:R-:W-:-:S04]  /*25f0*/  ISETP.NE.U32.AND P5, PT, RZ, c[0x0][0x180], PT ;  /* 0x00006000ff007a0c */ /* 0x000fc80003fa5070 */
[----:B------:R-:W-:-:S13]  /*2600*/  ISETP.NE.AND.EX P5, PT, RZ, c[0x0][0x184], PT, P5 ;  /* 0x00006100ff007a0c */ /* 0x000fda0003fa5350 */
[----:B------:R-:W-:Y:S05]  /*2610*/  @P5 BRA `(.L_x_3465) ;  /* 0x0000002000005947 */ /* 0x000fea0003800000 */
[----:B------:R-:W-:Y:S05]  /*2620*/  @P2 BRA `(.L_x_3466) ;  /* 0x0000008000002947 */ /* 0x000fea0003800000 */
[----:B------:R-:W-:Y:S05]  /*2630*/  BRA `(.L_x_3467) ;  /* 0x0000009000007947 */ /* 0x000fea0003800000 */
.L_x_3465:
[----:B-----5:R-:W-:-:S05]  /*2640*/  HADD2.F32 R65, -RZ, R59.H0_H0 ;  /* 0x2000003bff417230 */ /* 0x020fca0000004100 */
[----:B------:R-:W-:Y:S01]  /*2650*/  FADD.FTZ R216, R65, R216 ;  /* 0x000000d841d87221 */ /* 0x000fe20000010000 */
[----:B------:R-:W-:Y:S05]  /*2660*/  BRA `(.L_x_3466) ;  /* 0x0000004000007947 */ /* 0x000fea0003800000 */
.L_x_3464:
[----:B-----5:R-:W-:Y:S02]  /*2670*/  HADD2.F32 R65, -RZ, R55.H0_H0 ;  /* 0x20000037ff417230 */ /* 0x020fe40000004100 */
[----:B------:R-:W-:-:S03]  /*2680*/  @P3 HADD2.F32 R69, -RZ, R59.H0_H0 ;  /* 0x2000003bff453230 */ /* 0x000fc60000004100 */
[----:B------:R-:W-:-:S04]  /*2690*/  FADD.FTZ R216, R65, R216 ;  /* 0x000000d841d87221 */ /* 0x000fc80000010000 */
[----:B------:R-:W-:-:S05]  /*26a0*/  @P3 FADD.FTZ R216, R69, R216 ;  /* 0x000000d845d83221 */ /* 0x000fca0000010000 */
.L_x_3466:
[----:B------:R-:W-:-:S04]  /*26b0*/  F2FP.PACK_AB R64, RZ, R216 ;  /* 0x000000d8ff40723e */ /* 0x000fc800000000ff */
[----:B------:R-:W-:Y:S02]  /*26c0*/  PRMT R63, R64, 0x7610, R63 ;  /* 0x00007610403f7816 */ /* 0x000fe4000000003f */
.L_x_3467:
[----:B------:R-:W-:Y:S01]  /*26d0*/  HADD2.F32 R224, -RZ, R67.H1_H1 ;  /* 0x30000043ffe07230 */ /* 0x000fe20000004100 */
[----:B------:R-:W-:Y:S05]  /*26e0*/  @P4 BRA `(.L_x_3468) ;  /* 0x0000008000004947 */ /* 0x000fea0003800000 */
[----:B------:R-:W-:-:S04]  /*26f0*/  ISETP.NE.U32.AND P3, PT, RZ, c[0x0][0x180], PT ;  /* 0x00006000ff007a0c */ /* 0x000fc80003f65070 */
[----:B------:R-:W-:-:S13]  /*2700*/  ISETP.NE.AND.EX P3, PT, RZ, c[0x0][0x184], PT, P3 ;  /* 0x00006100ff007a0c */ /* 0x000fda0003f65330 */
[----:B------:R-:W-:Y:S05]  /*2710*/  @P3 BRA `(.L_x_3469) ;  /* 0x0000002000003947 */ /* 0x000fea0003800000 */
[----:B------:R-:W-:Y:S05]  /*2720*/  @P2 BRA `(.L_x_3470) ;  /* 0x0000008000002947 */ /* 0x000fea0003800000 */
[----:B------:R-:W-:Y:S05]  /*2730*/  BRA `(.L_x_3471) ;  /* 0x0000009000007947 */ /* 0x000fea0003800000 */
.L_x_3469:
[----:B-----5:R-:W-:-:S05]  /*2740*/  HADD2.F32 R65, -RZ, R59.H1_H1 ;  /* 0x3000003bff417230 */ /* 0x020fca0000004100 */
[----:B------:R-:W-:Y:S01]  /*2750*/  FADD.FTZ R224, R65, R224 ;  /* 0x000000e041e07221 */ /* 0x000fe20000010000 */
[----:B------:R-:W-:Y:S05]  /*2760*/  BRA `(.L_x_3470) ;  /* 0x0000004000007947 */ /* 0x000fea0003800000 */
.L_x_3468:
[----:B-----5:R-:W-:Y:S02]  /*2770*/  HADD2.F32 R65, -RZ, R55.H1_H1 ;  /* 0x30000037ff417230 */ /* 0x020fe40000004100 */
[----:B------:R-:W-:-:S03]  /*2780*/  @P3 HADD2.F32 R67, -RZ, R59.H1_H1 ;  /* 0x3000003bff433230 */ /* 0x000fc60000004100 */
[----:B------:R-:W-:-:S04]  /*2790*/  FADD.FTZ R224, R65, R224 ;  /* 0x000000e041e07221 */ /* 0x000fc80000010000 */
[----:B------:R-:W-:-:S05]  /*27a0*/  @P3 FADD.FTZ R224, R67, R224 ;  /* 0x000000e043e03221 */ /* 0x000fca0000010000 */
.L_x_3470:
[----:B------:R-:W-:-:S04]  /*27b0*/  F2FP.PACK_AB R64, RZ, R224 ;  /* 0x000000e0ff40723e */ /* 0x000fc800000000ff */
[----:B------:R-:W-:Y:S02]  /*27c0*/  PRMT R63, R63, 0x5410, R64 ;  /* 0x000054103f3f7816 */ /* 0x000fe40000000040 */
.L_x_3471:
[----:B------:R-:W-:-:S04]  /*27d0*/  @P2 LEA R64, P3, R70, c[0x0][0x188], 0x4 ;  /* 0x0000620046402a11 */ /* 0x000fc800078620ff */
[C---:B------:R-:W-:Y:S02]  /*27e0*/  @P2 LEA.HI.X R65, R70.reuse, c[0x0][0x18c], RZ, 0x4, P3 ;  /* 0x0000630046412a11 */ /* 0x040fe400018f24ff */
[----:B------:R-:W-:-:S03]  /*27f0*/  IADD3 R70, R70, 0x80, RZ ;  /* 0x0000008046467810 */ /* 0x000fc60007ffe0ff */
[----:B------:R0:W-:Y:S04]  /*2800*/  @P2 STG.E.128 [R64.64], R60 ;  /* 0x0000003c40002986 */ /* 0x0001e8000c101d04 */
.L_x_3439:
[----:B------:R-:W-:Y:S05]  /*2810*/  BSYNC B0 ;  /* 0x0000000000007941 */ /* 0x000fea0003800000 */
.L_x_3438:
[----:B------:R-:W-:Y:S01]  /*2820*/  ISETP.GE.U32.AND P3, PT, R2, 0x180, PT ;  /* 0x000001800200780c */ /* 0x000fe20003f66070 */
[----:B------:R-:W-:-:S12]  /*2830*/  BSSY B0, `(.L_x_3472) ;  /* 0x0000095000007945 */ /* 0x000fd80003800000 */
[----:B------:R-:W-:Y:S05]  /*2840*/  @!P3 BRA `(.L_x_3473) ;  /* 0x000009300000b947 */ /* 0x000fea0003800000 */
[----:B------:R-:W-:-:S04]  /*2850*/  ISETP.NE.U32.AND P4, PT, RZ, c[0x0][0x178], PT ;  /* 0x00005e00ff007a0c */ /* 0x000fc80003f85070 */
[----:B------:R-:W-:Y:S01]  /*2860*/  ISETP.NE.AND.EX P4, PT, RZ, c[0x0][0x17c], PT, P4 ;  /* 0x00005f00ff007a0c */ /* 0x000fe20003f85340 */
[----:B------:R-:W-:-:S12]  /*2870*/  HFMA2.MMA R67, -RZ, RZ, 0, 9.5367431640625e-07 ;  /* 0x00000010ff437435 */ /* 0x000fd800000001ff */
[----:B0-----:R-:W-:-:S04]  /*2880*/  @P4 LEA R64, P3, R70, c[0x0][0x178], 0x4 ;  /* 0x00005e0046404a11 */ /* 0x001fc800078620ff */
[----:B------:R-:W-:Y:S02]  /*2890*/  @P4 LEA.HI.X R65, R70, c[0x0][0x17c], RZ, 0x4, P3 ;  /* 0x00005f0046414a11 */ /* 0x000fe400018f24ff */
[----:B------:R-:W-:-:S03]  /*28a0*/  ISETP.NE.U32.AND P3, PT, RZ, c[0x0][0x180], PT ;  /* 0x00006000ff007a0c */ /* 0x000fc60003f65070 */
        /* <DEDUP_REMOVED lines=16> */
.L_x_3475:
[----:B-----5:R-:W-:-:S05]  /*29b0*/  HADD2.F32 R69, -RZ, R56.H0_H0 ;  /* 0x20000038ff457230 */ /* 0x020fca0000004100 */
[----:B------:R-:W-:Y:S01]  /*29c0*/  FADD.FTZ R190, R69, R190 ;  /* 0x000000be45be7221 */ /* 0x000fe20000010000 */
[----:B------:R-:W-:Y:S05]  /*29d0*/  BRA `(.L_x_3476) ;  /* 0x0000004000007947 */ /* 0x000fea0003800000 */
.L_x_3474:
[----:B0----5:R-:W-:Y:S02]  /*29e0*/  HADD2.F32 R69, -RZ, R52.H0_H0 ;  /* 0x20000034ff457230 */ /* 0x021fe40000004100 */
[----:B------:R-:W-:-:S03]  /*29f0*/  @P3 HADD2.F32 R71, -RZ, R56.H0_H0 ;  /* 0x20000038ff473230 */ /* 0x000fc60000004100 */
[----:B------:R-:W-:-:S04]  /*2a00*/  FADD.FTZ R190, R69, R190 ;  /* 0x000000be45be7221 */ /* 0x000fc80000010000 */
[----:B------:R-:W-:-:S05]  /*2a10*/  @P3 FADD.FTZ R190, R71, R190 ;  /* 0x000000be47be3221 */ /* 0x000fca0000010000 */
.L_x_3476:
[----:B------:R-:W-:-:S04]  /*2a20*/  F2FP.PACK_AB R68, RZ, R190 ;  /* 0x000000beff44723e */ /* 0x000fc800000000ff */
[----:B------:R-:W-:Y:S02]  /*2a30*/  PRMT R60, R68, 0x7610, R60 ;  /* 0x00007610443c7816 */ /* 0x000fe4000000003c */
.L_x_3477:
[----:B------:R-:W-:Y:S01]  /*2a40*/  HADD2.F32 R193, -RZ, R64.H1_H1 ;  /* 0x30000040ffc17230 */ /* 0x000fe20000004100 */
[----:B------:R-:W-:Y:S05]  /*2a50*/  @P4 BRA `(.L_x_3478) ;  /* 0x0000008000004947 */ /* 0x000fea0003800000 */
[----:B------:R-:W-:-:S04]  /*2a60*/  ISETP.NE.U32.AND P5, PT, RZ, c[0x0][0x180], PT ;  /* 0x00006000ff007a0c */ /* 0x000fc80003fa5070 */
[----:B------:R-:W-:-:S13]  /*2a70*/  ISETP.NE.AND.EX P5, PT, RZ, c[0x0][0x184], PT, P5 ;  /* 0x00006100ff007a0c */ /* 0x000fda0003fa5350 */
[----:B------:R-:W-:Y:S05]  /*2a80*/  @P5 BRA `(.L_x_3479) ;  /* 0x0000002000005947 */ /* 0x000fea0003800000 */
[----:B------:R-:W-:Y:S05]  /*2a90*/  @P2 BRA `(.L_x_3480) ;  /* 0x0000008000002947 */ /* 0x000fea0003800000 */
[----:B------:R-:W-:Y:S05]  /*2aa0*/  BRA `(.L_x_3481) ;  /* 0x0000009000007947 */ /* 0x000fea0003800000 */
.L_x_3479:
[----:B-----5:R-:W-:-:S05]  /*2ab0*/  HADD2.F32 R64, -RZ, R56.H1_H1 ;  /* 0x30000038ff407230 */ /* 0x020fca0000004100 */
[----:B------:R-:W-:Y:S01]  /*2ac0*/  FADD.FTZ R193, R64, R193 ;  /* 0x000000c140c17221 */ /* 0x000fe20000010000 */
[----:B------:R-:W-:Y:S05]  /*2ad0*/  BRA `(.L_x_3480) ;  /* 0x0000004000007947 */ /* 0x000fea0003800000 */
.L_x_3478:
[----:B-----5:R-:W-:Y:S02]  /*2ae0*/  HADD2.F32 R64, -RZ, R52.H1_H1 ;  /* 0x30000034ff407230 */ /* 0x020fe40000004100 */
[----:B------:R-:W-:-:S03]  /*2af0*/  @P3 HADD2.F32 R68, -RZ, R56.H1_H1 ;  /* 0x30000038ff443230 */ /* 0x000fc60000004100 */
[----:B------:R-:W-:-:S04]  /*2b00*/  FADD.FTZ R193, R64, R193 ;  /* 0x000000c140c17221 */ /* 0x000fc80000010000 */
[----:B------:R-:W-:-:S05]  /*2b10*/  @P3 FADD.FTZ R193, R68, R193 ;  /* 0x000000c144c13221 */ /* 0x000fca0000010000 */
.L_x_3480:
[----:B------:R-:W-:-:S04]  /*2b20*/  F2FP.PACK_AB R64, RZ, R193 ;  /* 0x000000c1ff40723e */ /* 0x000fc800000000ff */
[----:B------:R-:W-:Y:S02]  /*2b30*/  PRMT R60, R60, 0x5410, R64 ;  /* 0x000054103c3c7816 */ /* 0x000fe40000000040 */
.L_x_3481:
[----:B------:R-:W-:Y:S01]  /*2b40*/  HADD2.F32 R198, -RZ, R65.H0_H0 ;  /* 0x20000041ffc67230 */ /* 0x000fe20000004100 */
[----:B------:R-:W-:Y:S05]  /*2b50*/  @P4 BRA `(.L_x_3482) ;  /* 0x0000008000004947 */ /* 0x000fea0003800000 */
[----:B------:R-:W-:-:S04]  /*2b60*/  ISETP.NE.U32.AND P5, PT, RZ, c[0x0][0x180], PT ;  /* 0x00006000ff007a0c */ /* 0x000fc80003fa5070 */
[----:B------:R-:W-:-:S13]  /*2b70*/  ISETP.NE.AND.EX P5, PT, RZ, c[0x0][0x184], PT, P5 ;  /* 0x00006100ff007a0c */ /* 0x000fda0003fa5350 */
[----:B------:R-:W-:Y:S05]  /*2b80*/  @P5 BRA `(.L_x_3483) ;  /* 0x0000002000005947 */ /* 0x000fea0003800000 */
[----:B------:R-:W-:Y:S05]  /*2b90*/  @P2 BRA `(.L_x_3484) ;  /* 0x0000008000002947 */ /* 0x000fea0003800000 */
[----:B------:R-:W-:Y:S05]  /*2ba0*/  BRA `(.L_x_3485) ;  /* 0x0000009000007947 */ /* 0x000fea0003800000 */
.L_x_3483:
[----:B-----5:R-:W-:-:S05]  /*2bb0*/  HADD2.F32 R69, -RZ, R57.H0_H0 ;  /* 0x20000039ff457230 */ /* 0x020fca0000004100 */
[----:B------:R-:W-:Y:S01]  /*2bc0*/  FADD.FTZ R198, R69, R198 ;  /* 0x000000c645c67221 */ /* 0x000fe20000010000 */
[----:B------:R-:W-:Y:S05]  /*2bd0*/  BRA `(.L_x_3484) ;  /* 0x0000004000007947 */ /* 0x000fea0003800000 */
.L_x_3482:
[----:B-----5:R-:W-:Y:S02]  /*2be0*/  HADD2.F32 R69, -RZ, R53.H0_H0 ;  /* 0x20000035ff457230 */ /* 0x020fe40000004100 */
[----:B------:R-:W-:-:S03]  /*2bf0*/  @P3 HADD2.F32 R71, -RZ, R57.H0_H0 ;  /* 0x20000039ff473230 */ /* 0x000fc60000004100 */
[----:B------:R-:W-:-:S04]  /*2c00*/  FADD.FTZ R198, R69, R198 ;  /* 0x000000c645c67221 */ /* 0x000fc80000010000 */
[----:B------:R-:W-:-:S05]  /*2c10*/  @P3 FADD.FTZ R198, R71, R198 ;  /* 0x000000c647c63221 */ /* 0x000fca0000010000 */
.L_x_3484:
[----:B------:R-:W-:-:S04]  /*2c20*/  F2FP.PACK_AB R64, RZ, R198 ;  /* 0x000000c6ff40723e */ /* 0x000fc800000000ff */
[----:B------:R-:W-:Y:S02]  /*2c30*/  PRMT R61, R64, 0x7610, R61 ;  /* 0x00007610403d7816 */ /* 0x000fe4000000003d */
.L_x_3485:
[----:B------:R-:W-:Y:S01]  /*2c40*/  HADD2.F32 R207, -RZ, R65.H1_H1 ;  /* 0x30000041ffcf7230 */ /* 0x000fe20000004100 */
[----:B------:R-:W-:Y:S05]  /*2c50*/  @P4 BRA `(.L_x_3486) ;  /* 0x0000008000004947 */ /* 0x000fea0003800000 */
[----:B------:R-:W-:-:S04]  /*2c60*/  ISETP.NE.U32.AND P5, PT, RZ, c[0x0][0x180], PT ;  /* 0x00006000ff007a0c */ /* 0x000fc80003fa5070 */
[----:B------:R-:W-:-:S13]  /*2c70*/  ISETP.NE.AND.EX P5, PT, RZ, c[0x0][0x184], PT, P5 ;  /* 0x00006100ff007a0c */ /* 0x000fda0003fa5350 */
[----:B------:R-:W-:Y:S05]  /*2c80*/  @P5 BRA `(.L_x_3487) ;  /* 0x0000002000005947 */ /* 0x000fea0003800000 */
[----:B------:R-:W-:Y:S05]  /*2c90*/  @P2 BRA `(.L_x_3488) ;  /* 0x0000008000002947 */ /* 0x000fea0003800000 */
[----:B------:R-:W-:Y:S05]  /*2ca0*/  BRA `(.L_x_3489) ;  /* 0x0000009000007947 */ /* 0x000fea0003800000 */
.L_x_3487:
[----:B-----5:R-:W-:-:S05]  /*2cb0*/  HADD2.F32 R64, -RZ, R57.H1_H1 ;  /* 0x30000039ff407230 */ /* 0x020fca0000004100 */
[----:B------:R-:W-:Y:S01]  /*2cc0*/  FADD.FTZ R207, R64, R207 ;  /* 0x000000cf40cf7221 */ /* 0x000fe20000010000 */
[----:B------:R-:W-:Y:S05]  /*2cd0*/  BRA `(.L_x_3488) ;  /* 0x0000004000007947 */ /* 0x000fea0003800000 */
.L_x_3486:
[----:B-----5:R-:W-:Y:S02]  /*2ce0*/  HADD2.F32 R64, -RZ, R53.H1_H1 ;  /* 0x30000035ff407230 */ /* 0x020fe40000004100 */
[----:B------:R-:W-:-:S03]  /*2cf0*/  @P3 HADD2.F32 R68, -RZ, R57.H1_H1 ;  /* 0x30000039ff443230 */ /* 0x000fc60000004100 */
[----:B------:R-:W-:-:S04]  /*2d00*/  FADD.FTZ R207, R64, R207 ;  /* 0x000000cf40cf7221 */ /* 0x000fc80000010000 */
[----:B------:R-:W-:-:S05]  /*2d10*/  @P3 FADD.FTZ R207, R68, R207 ;  /* 0x000000cf44cf3221 */ /* 0x000fca0000010000 */
.L_x_3488:
[----:B------:R-:W-:-:S04]  /*2d20*/  F2FP.PACK_AB R64, RZ, R207 ;  /* 0x000000cfff40723e */ /* 0x000fc800000000ff */
[----:B------:R-:W-:Y:S02]  /*2d30*/  PRMT R61, R61, 0x5410, R64 ;  /* 0x000054103d3d7816 */ /* 0x000fe40000000040 */
.L_x_3489:
[----:B------:R-:W-:Y:S01]  /*2d40*/  HADD2.F32 R208, -RZ, R66.H0_H0 ;  /* 0x20000042ffd07230 */ /* 0x000fe20000004100 */
[----:B------:R-:W-:Y:S05]  /*2d50*/  @P4 BRA `(.L_x_3490) ;  /* 0x0000008000004947 */ /* 0x000fea0003800000 */
[----:B------:R-:W-:-:S04]  /*2d60*/  ISETP.NE.U32.AND P5, PT, RZ, c[0x0][0x180], PT ;  /* 0x00006000ff007a0c */ /* 0x000fc80003fa5070 */
[----:B------:R-:W-:-:S13]  /*2d70*/  ISETP.NE.AND.EX P5, PT, RZ, c[0x0][0x184], PT, P5 ;  /* 0x00006100ff007a0c */ /* 0x000fda0003fa5350 */
[----:B------:R-:W-:Y:S05]  /*2d80*/  @P5 BRA `(.L_x_3491) ;  /* 0x0000002000005947 */ /* 0x000fea0003800000 */
[----:B------:R-:W-:Y:S05]  /*2d90*/  @P2 BRA `(.L_x_3492) ;  /* 0x0000008000002947 */ /* 0x000fea0003800000 */
[----:B------:R-:W-:Y:S05]  /*2da0*/  BRA `(.L_x_3493) ;  /* 0x0000009000007947 */ /* 0x000fea0003800000 */
.L_x_3491:
[----:B-----5:R-:W-:-:S05]  /*2db0*/  HADD2.F32 R65, -RZ, R58.H0_H0 ;  /* 0x2000003aff417230 */ /* 0x020fca0000004100 */
[----:B------:R-:W-:Y:S01]  /*2dc0*/  FADD.FTZ R208, R65, R208 ;  /* 0x000000d041d07221 */ /* 0x000fe20000010000 */
[----:B------:R-:W-:Y:S05]  /*2dd0*/  BRA `(.L_x_3492) ;  /* 0x0000004000007947 */ /* 0x000fea0003800000 */
.L_x_3490:
[----:B-----5:R-:W-:Y:S02]  /*2de0*/  HADD2.F32 R65, -RZ, R54.H0_H0 ;  /* 0x20000036ff417230 */ /* 0x020fe40000004100 */
[----:B------:R-:W-:-:S03]  /*2df0*/  @P3 HADD2.F32 R69, -RZ, R58.H0_H0 ;  /* 0x2000003aff453230 */ /* 0x000fc60000004100 */
[----:B------:R-:W-:-:S04]  /*2e00*/  FADD.FTZ R208, R65, R208 ;  /* 0x000000d041d07221 */ /* 0x000fc80000010000 */
[----:B------:R-:W-:-:S05]  /*2e10*/  @P3 FADD.FTZ R208, R69, R208 ;  /* 0x000000d045d03221 */ /* 0x000fca0000010000 */
.L_x_3492:
[----:B------:R-:W-:-:S04]  /*2e20*/  F2FP.PACK_AB R64, RZ, R208 ;  /* 0x000000d0ff40723e */ /* 0x000fc800000000ff */
[----:B------:R-:W-:Y:S02]  /*2e30*/  PRMT R62, R64, 0x7610, R62 ;  /* 0x00007610403e7816 */ /* 0x000fe4000000003e */
.L_x_3493:
[----:B------:R-:W-:Y:S01]  /*2e40*/  HADD2.F32 R217, -RZ, R66.H1_H1 ;  /* 0x30000042ffd97230 */ /* 0x000fe20000004100 */
[----:B------:R-:W-:Y:S05]  /*2e50*/  @P4 BRA `(.L_x_3494) ;  /* 0x0000008000004947 */ /* 0x000fea0003800000 */
[----:B------:R-:W-:-:S04]  /*2e60*/  ISETP.NE.U32.AND P5, PT, RZ, c[0x0][0x180], PT ;  /* 0x00006000ff007a0c */ /* 0x000fc80003fa5070 */
[----:B------:R-:W-:-:S13]  /*2e70*/  ISETP.NE.AND.EX P5, PT, RZ, c[0x0][0x184], PT, P5 ;  /* 0x00006100ff007a0c */ /* 0x000fda0003fa5350 */
[----:B------:R-:W-:Y:S05]  /*2e80*/  @P5 BRA `(.L_x_3495) ;  /* 0x0000002000005947 */ /* 0x000fea0003800000 */
[----:B------:R-:W-:Y:S05]  /*2e90*/  @P2 BRA `(.L_x_3496) ;  /* 0x0000008000002947 */ /* 0x000fea0003800000 */
[----:B------:R-:W-:Y:S05]  /*2ea0*/  BRA `(.L_x_3497) ;  /* 0x0000009000007947 */ /* 0x000fea0003800000 */
.L_x_3495:
[----:B-----5:R-:W-:-:S05]  /*2eb0*/  HADD2.F32 R64, -RZ, R58.H1_H1 ;  /* 0x3000003aff407230 */ /* 0x020fca0000004100 */
[----:B------:R-:W-:Y:S01]  /*2ec0*/  FADD.FTZ R217, R64, R217 ;  /* 0x000000d940d97221 */ /* 0x000fe20000010000 */
[----:B------:R-:W-:Y:S05]  /*2ed0*/  BRA `(.L_x_3496) ;  /* 0x0000004000007947 */ /* 0x000fea0003800000 */
.L_x_3494:
[----:B-----5:R-:W-:Y:S02]  /*2ee0*/  HADD2.F32 R64, -RZ, R54.H1_H1 ;  /* 0x30000036ff407230 */ /* 0x020fe40000004100 */
[----:B------:R-:W-:-:S03]  /*2ef0*/  @P3 HADD2.F32 R66, -RZ, R58.H1_H1 ;  /* 0x3000003aff423230 */ /* 0x000fc60000004100 */
[----:B------:R-:W-:-:S04]  /*2f00*/  FADD.FTZ R217, R64, R217 ;  /* 0x000000d940d97221 */ /* 0x000fc80000010000 */
[----:B------:R-:W-:-:S05]  /*2f10*/  @P3 FADD.FTZ R217, R66, R217 ;  /* 0x000000d942d93221 */ /* 0x000fca0000010000 */
.L_x_3496:
[----:B------:R-:W-:-:S04]  /*2f20*/  F2FP.PACK_AB R64, RZ, R217 ;  /* 0x000000d9ff40723e */ /* 0x000fc800000000ff */
[----:B------:R-:W-:Y:S02]  /*2f30*/  PRMT R62, R62, 0x5410, R64 ;  /* 0x000054103e3e7816 */ /* 0x000fe40000000040 */
.L_x_3497:
[----:B------:R-:W-:Y:S01]  /*2f40*/  HADD2.F32 R218, -RZ, R67.H0_H0 ;  /* 0x20000043ffda7230 */ /* 0x000fe20000004100 */
[----:B------:R-:W-:Y:S05]  /*2f50*/  @P4 BRA `(.L_x_3498) ;  /* 0x0000008000004947 */ /* 0x000fea0003800000 */
[----:B------:R-:W-:-:S04]  /*2f60*/  ISETP.NE.U32.AND P5, PT, RZ, c[0x0][0x180], PT ;  /* 0x00006000ff007a0c */ /* 0x000fc80003fa5070 */
[----:B------:R-:W-:-:S13]  /*2f70*/  ISETP.NE.AND.EX P5, PT, RZ, c[0x0][0x184], PT, P5 ;  /* 0x00006100ff007a0c */ /* 0x000fda0003fa5350 */
[----:B------:R-:W-:Y:S05]  /*2f80*/  @P5 BRA `(.L_x_3499) ;  /* 0x0000002000005947 */ /* 0x000fea0003800000 */
[----:B------:R-:W-:Y:S05]  /*2f90*/  @P2 BRA `(.L_x_3500) ;  /* 0x0000008000002947 */ /* 0x000fea0003800000 */
[----:B------:R-:W-:Y:S05]  /*2fa0*/  BRA `(.L_x_3501) ;  /* 0x0000009000007947 */ /* 0x000fea0003800000 */
.L_x_3499:
[----:B-----5:R-:W-:-:S05]  /*2fb0*/  HADD2.F32 R65, -RZ, R59.H0_H0 ;  /* 0x2000003bff417230 */ /* 0x020fca0000004100 */
[----:B------:R-:W-:Y:S01]  /*2fc0*/  FADD.FTZ R218, R65, R218 ;  /* 0x000000da41da7221 */ /* 0x000fe20000010000 */
[----:B------:R-:W-:Y:S05]  /*2fd0*/  BRA `(.L_x_3500) ;  /* 0x0000004000007947 */ /* 0x000fea0003800000 */
.L_x_3498:
[----:B-----5:R-:W-:Y:S02]  /*2fe0*/  HADD2.F32 R65, -RZ, R55.H0_H0 ;  /* 0x20000037ff417230 */ /* 0x020fe40000004100 */
[----:B------:R-:W-:-:S03]  /*2ff0*/  @P3 HADD2.F32 R69, -RZ, R59.H0_H0 ;  /* 0x2000003bff453230 */ /* 0x000fc60000004100 */
[----:B------:R-:W-:-:S04]  /*3000*/  FADD.FTZ R218, R65, R218 ;  /* 0x000000da41da7221 */ /* 0x000fc80000010000 */
[----:B------:R-:W-:-:S05]  /*3010*/  @P3 FADD.FTZ R218, R69, R218 ;  /* 0x000000da45da3221 */ /* 0x000fca0000010000 */
.L_x_3500:
[----:B------:R-:W-:-:S04]  /*3020*/  F2FP.PACK_AB R64, RZ, R218 ;  /* 0x000000daff40723e */ /* 0x000fc800000000ff */
[----:B------:R-:W-:Y:S02]  /*3030*/  PRMT R63, R64, 0x7610, R63 ;  /* 0x00007610403f7816 */ /* 0x000fe4000000003f */
.L_x_3501:
[----:B------:R-:W-:Y:S01]  /*3040*/  HADD2.F32 R225, -RZ, R67.H1_H1 ;  /* 0x30000043ffe17230 */ /* 0x000fe20000004100 */
[----:B------:R-:W-:Y:S05]  /*3050*/  @P4 BRA `(.L_x_3502) ;  /* 0x0000008000004947 */ /* 0x000fea0003800000 */
[----:B------:R-:W-:-:S04]  /*3060*/  ISETP.NE.U32.AND P3, PT, RZ, c[0x0][0x180], PT ;  /* 0x00006000ff007a0c */ /* 0x000fc80003f65070 */
[----:B------:R-:W-:-:S13]  /*3070*/  ISETP.NE.AND.EX P3, PT, RZ, c[0x0][0x184], PT, P3 ;  /* 0x00006100ff007a0c */ /* 0x000fda0003f65330 */
[----:B------:R-:W-:Y:S05]  /*3080*/  @P3 BRA `(.L_x_3503) ;  /* 0x0000002000003947 */ /* 0x000fea0003800000 */
[----:B------:R-:W-:Y:S05]  /*3090*/  @P2 BRA `(.L_x_3504) ;  /* 0x0000008000002947 */ /* 0x000fea0003800000 */
[----:B------:R-:W-:Y:S05]  /*30a0*/  BRA `(.L_x_3505) ;  /* 0x0000009000007947 */ /* 0x000fea0003800000 */
.L_x_3503:
[----:B-----5:R-:W-:-:S05]  /*30b0*/  HADD2.F32 R64, -RZ, R59.H1_H1 ;  /* 0x3000003bff407230 */ /* 0x020fca0000004100 */
[----:B------:R-:W-:Y:S01]  /*30c0*/  FADD.FTZ R225, R64, R225 ;  /* 0x000000e140e17221 */ /* 0x000fe20000010000 */
[----:B------:R-:W-:Y:S05]  /*30d0*/  BRA `(.L_x_3504) ;  /* 0x0000004000007947 */ /* 0x000fea0003800000 */
.L_x_3502:
[----:B-----5:R-:W-:Y:S02]  /*30e0*/  HADD2.F32 R64, -RZ, R55.H1_H1 ;  /* 0x30000037ff407230 */ /* 0x020fe40000004100 */
[----:B------:R-:W-:-:S03]  /*30f0*/  @P3 HADD2.F32 R66, -RZ, R59.H1_H1 ;  /* 0x3000003bff423230 */ /* 0x000fc60000004100 */
[----:B------:R-:W-:-:S04]  /*3100*/  FADD.FTZ R225, R64, R225 ;  /* 0x000000e140e17221 */ /* 0x000fc80000010000 */
[----:B------:R-:W-:-:S05]  /*3110*/  @P3 FADD.FTZ R225, R66, R225 ;  /* 0x000000e142e13221 */ /* 0x000fca0000010000 */
.L_x_3504:
[----:B------:R-:W-:-:S04]  /*3120*/  F2FP.PACK_AB R64, RZ, R225 ;  /* 0x000000e1ff40723e */ /* 0x000fc800000000ff */
[----:B------:R-:W-:Y:S02]  /*3130*/  PRMT R63, R63, 0x5410, R64 ;  /* 0x000054103f3f7816 */ /* 0x000fe40000000040 */
.L_x_3505:
[----:B------:R-:W-:-:S04]  /*3140*/  @P2 LEA R64, P3, R70, c[0x0][0x188], 0x4 ;  /* 0x0000620046402a11 */ /* 0x000fc800078620ff */
[C---:B------:R-:W-:Y:S02]  /*3150*/  @P2 LEA.HI.X R65, R70.reuse, c[0x0][0x18c], RZ, 0x4, P3 ;  /* 0x0000630046412a11 */ /* 0x040fe400018f24ff */
[----:B------:R-:W-:-:S03]  /*3160*/  IADD3 R70, R70, 0x80, RZ ;  /* 0x0000008046467810 */ /* 0x000fc60007ffe0ff */
[----:B------:R0:W-:Y:S04]  /*3170*/  @P2 STG.E.128 [R64.64], R60 ;  /* 0x0000003c40002986 */ /* 0x0001e8000c101d04 */
.L_x_3473:
[----:B------:R-:W-:Y:S05]  /*3180*/  BSYNC B0 ;  /* 0x0000000000007941 */ /* 0x000fea0003800000 */
.L_x_3472:
        /* <DEDUP_REMOVED lines=25> */
.L_x_3509:
[----:B-----5:R-:W-:-:S05]  /*3320*/  HADD2.F32 R68, -RZ, R56.H0_H0 ;  /* 0x20000038ff447230 */ /* 0x020fca0000004100 */
[----:B------:R-:W-:Y:S01]  /*3330*/  FADD.FTZ R191, R68, R191 ;  /* 0x000000bf44bf7221 */ /* 0x000fe20000010000 */
[----:B------:R-:W-:Y:S05]  /*3340*/  BRA `(.L_x_3510) ;  /* 0x0000004000007947 */ /* 0x000fea0003800000 */
.L_x_3508:
[----:B0----5:R-:W-:Y:S02]  /*3350*/  HADD2.F32 R68, -RZ, R52.H0_H0 ;  /* 0x20000034ff447230 */ /* 0x021fe40000004100 */
[----:B------:R-:W-:-:S03]  /*3360*/  @P3 HADD2.F32 R200, -RZ, R56.H0_H0 ;  /* 0x20000038ffc83230 */ /* 0x000fc60000004100 */
[----:B------:R-:W-:-:S04]  /*3370*/  FADD.FTZ R191, R68, R191 ;  /* 0x000000bf44bf7221 */ /* 0x000fc80000010000 */
[----:B------:R-:W-:-:S05]  /*3380*/  @P3 FADD.FTZ R191, R200, R191 ;  /* 0x000000bfc8bf3221 */ /* 0x000fca0000010000 */
.L_x_3510:
[----:B------:R-:W-:-:S04]  /*3390*/  F2FP.PACK_AB R68, RZ, R191 ;  /* 0x000000bfff44723e */ /* 0x000fc800000000ff */
[----:B------:R-:W-:Y:S02]  /*33a0*/  PRMT R60, R68, 0x7610, R60 ;  /* 0x00007610443c7816 */ /* 0x000fe4000000003c */
.L_x_3511:
[----:B------:R-:W-:Y:S01]  /*33b0*/  HADD2.F32 R199, -RZ, R64.H1_H1 ;  /* 0x30000040ffc77230 */ /* 0x000fe20000004100 */
[----:B------:R-:W-:Y:S05]  /*33c0*/  @P4 BRA `(.L_x_3512) ;  /* 0x0000008000004947 */ /* 0x000fea0003800000 */
[----:B------:R-:W-:-:S04]  /*33d0*/  ISETP.NE.U32.AND P5, PT, RZ, c[0x0][0x180], PT ;  /* 0x00006000ff007a0c */ /* 0x000fc80003fa5070 */
[----:B------:R-:W-:-:S13]  /*33e0*/  ISETP.NE.AND.EX P5, PT, RZ, c[0x0][0x184], PT, P5 ;  /* 0x00006100ff007a0c */ /* 0x000fda0003fa5350 */
[----:B------:R-:W-:Y:S05]  /*33f0*/  @P5 BRA `(.L_x_3513) ;  /* 0x0000002000005947 */ /* 0x000fea0003800000 */
[----:B------:R-:W-:Y:S05]  /*3400*/  @P2 BRA `(.L_x_3514) ;  /* 0x0000008000002947 */ /* 0x000fea0003800000 */
[----:B------:R-:W-:Y:S05]  /*3410*/  BRA `(.L_x_3515) ;  /* 0x0000009000007947 */ /* 0x000fea0003800000 */
.L_x_3513:
[----:B-----5:R-:W-:-:S05]  /*3420*/  HADD2.F32 R64, -RZ, R56.H1_H1 ;  /* 0x30000038ff407230 */ /* 0x020fca0000004100 */
[----:B------:R-:W-:Y:S01]  /*3430*/  FADD.FTZ R199, R64, R199 ;  /* 0x000000c740c77221 */ /* 0x000fe20000010000 */
[----:B------:R-:W-:Y:S05]  /*3440*/  BRA `(.L_x_3514) ;  /* 0x0000004000007947 */ /* 0x000fea0003800000 */
.L_x_3512:
[----:B-----5:R-:W-:Y:S02]  /*3450*/  HADD2.F32 R64, -RZ, R52.H1_H1 ;  /* 0x30000034ff407230 */ /* 0x020fe40000004100 */
[----:B------:R-:W-:-:S03]  /*3460*/  @P3 HADD2.F32 R68, -RZ, R56.H1_H1 ;  /* 0x30000038ff443230 */ /* 0x000fc60000004100 */
[----:B------:R-:W-:-:S04]  /*3470*/  FADD.FTZ R199, R64, R199 ;  /* 0x000000c740c77221 */ /* 0x000fc80000010000 */
[----:B------:R-:W-:-:S05]  /*3480*/  @P3 FADD.FTZ R199, R68, R199 ;  /* 0x000000c744c73221 */ /* 0x000fca0000010000 */
.L_x_3514:
[----:B------:R-:W-:-:S04]  /*3490*/  F2FP.PACK_AB R64, RZ, R199 ;  /* 0x000000c7ff40723e */ /* 0x000fc800000000ff */
[----:B------:R-:W-:Y:S02]  /*34a0*/  PRMT R60, R60, 0x5410, R64 ;  /* 0x000054103c3c7816 */ /* 0x000fe40000000040 */
.L_x_3515:
[----:B------:R-:W-:Y:S01]  /*34b0*/  HADD2.F32 R200, -RZ, R65.H0_H0 ;  /* 0x20000041ffc87230 */ /* 0x000fe20000004100 */
[----:B------:R-:W-:Y:S05]  /*34c0*/  @P4 BRA `(.L_x_3516) ;  /* 0x0000008000004947 */ /* 0x000fea0003800000 */
[----:B------:R-:W-:-:S04]  /*34d0*/  ISETP.NE.U32.AND P5, PT, RZ, c[0x0][0x180], PT ;  /* 0x00006000ff007a0c */ /* 0x000fc80003fa5070 */
[----:B------:R-:W-:-:S13]  /*34e0*/  ISETP.NE.AND.EX P5, PT, RZ, c[0x0][0x184], PT, P5 ;  /* 0x00006100ff007a0c */ /* 0x000fda0003fa5350 */
[----:B------:R-:W-:Y:S05]  /*34f0*/  @P5 BRA `(.L_x_3517) ;  /* 0x0000002000005947 */ /* 0x000fea0003800000 */
[----:B------:R-:W-:Y:S05]  /*3500*/  @P2 BRA `(.L_x_3518) ;  /* 0x0000008000002947 */ /* 0x000fea0003800000 */
[----:B------:R-:W-:Y:S05]  /*3510*/  BRA `(.L_x_3519) ;  /* 0x0000009000007947 */ /* 0x000fea0003800000 */
.L_x_3517:
[----:B-----5:R-:W-:-:S05]  /*3520*/  HADD2.F32 R69, -RZ, R57.H0_H0 ;  /* 0x20000039ff457230 */ /* 0x020fca0000004100 */
[----:B------:R-:W-:Y:S01]  /*3530*/  FADD.FTZ R200, R69, R200 ;  /* 0x000000c845c87221 */ /* 0x000fe20000010000 */
[----:B------:R-:W-:Y:S05]  /*3540*/  BRA `(.L_x_3518) ;  /* 0x0000004000007947 */ /* 0x000fea0003800000 */
.L_x_3516:
[----:B-----5:R-:W-:Y:S02]  /*3550*/  HADD2.F32 R69, -RZ, R53.H0_H0 ;  /* 0x20000035ff457230 */ /* 0x020fe40000004100 */
[----:B------:R-:W-:-:S03]  /*3560*/  @P3 HADD2.F32 R71, -RZ, R57.H0_H0 ;  /* 0x20000039ff473230 */ /* 0x000fc60000004100 */
[----:B------:R-:W-:-:S04]  /*3570*/  FADD.FTZ R200, R69, R200 ;  /* 0x000000c845c87221 */ /* 0x000fc80000010000 */
[----:B------:R-:W-:-:S05]  /*3580*/  @P3 FADD.FTZ R200, R71, R200 ;  /* 0x000000c847c83221 */ /* 0x000fca0000010000 */
.L_x_3518:
[----:B------:R-:W-:-:S04]  /*3590*/  F2FP.PACK_AB R64, RZ, R200 ;  /* 0x000000c8ff40723e */ /* 0x000fc800000000ff */
[----:B------:R-:W-:Y:S02]  /*35a0*/  PRMT R61, R64, 0x7610, R61 ;  /* 0x00007610403d7816 */ /* 0x000fe4000000003d */
.L_x_3519:
[----:B------:R-:W-:Y:S01]  /*35b0*/  HADD2.F32 R209, -RZ, R65.H1_H1 ;  /* 0x30000041ffd17230 */ /* 0x000fe20000004100 */
[----:B------:R-:W-:Y:S05]  /*35c0*/  @P4 BRA `(.L_x_3520) ;  /* 0x0000008000004947 */ /* 0x000fea0003800000 */
[----:B------:R-:W-:-:S04]  /*35d0*/  ISETP.NE.U32.AND P5, PT, RZ, c[0x0][0x180], PT ;  /* 0x00006000ff007a0c */ /* 0x000fc80003fa5070 */
[----:B------:R-:W-:-:S13]  /*35e0*/  ISETP.NE.AND.EX P5, PT, RZ, c[0x0][0x184], PT, P5 ;  /* 0x00006100ff007a0c */ /* 0x000fda0003fa5350 */
[----:B------:R-:W-:Y:S05]  /*35f0*/  @P5 BRA `(.L_x_3521) ;  /* 0x0000002000005947 */ /* 0x000fea0003800000 */
[----:B------:R-:W-:Y:S05]  /*3600*/  @P2 BRA `(.L_x_3522) ;  /* 0x0000008000002947 */ /* 0x000fea0003800000 */
[----:B------:R-:W-:Y:S05]  /*3610*/  BRA `(.L_x_3523) ;  /* 0x0000009000007947 */ /* 0x000fea0003800000 */
.L_x_3521:
[----:B-----5:R-:W-:-:S05]  /*3620*/  HADD2.F32 R64, -RZ, R57.H1_H1 ;  /* 0x30000039ff407230 */ /* 0x020fca0000004100 */
[----:B------:R-:W-:Y:S01]  /*3630*/  FADD.FTZ R209, R64, R209 ;  /* 0x000000d140d17221 */ /* 0x000fe20000010000 */
[----:B------:R-:W-:Y:S05]  /*3640*/  BRA `(.L_x_3522) ;  /* 0x0000004000007947 */ /* 0x000fea0003800000 */
.L_x_3520:
[----:B-----5:R-:W-:Y:S02]  /*3650*/  HADD2.F32 R64, -RZ, R53.H1_H1 ;  /* 0x30000035ff407230 */ /* 0x020fe40000004100 */
[----:B------:R-:W-:-:S03]  /*3660*/  @P3 HADD2.F32 R68, -RZ, R57.H1_H1 ;  /* 0x30000039ff443230 */ /* 0x000fc60000004100 */
[----:B------:R-:W-:-:S04]  /*3670*/  FADD.FTZ R209, R64, R209 ;  /* 0x000000d140d17221 */ /* 0x000fc80000010000 */
[----:B------:R-:W-:-:S05]  /*3680*/  @P3 FADD.FTZ R209, R68, R209 ;  /* 0x000000d144d13221 */ /* 0x000fca0000010000 */
.L_x_3522:
[----:B------:R-:W-:-:S04]  /*3690*/  F2FP.PACK_AB R64, RZ, R209 ;  /* 0x000000d1ff40723e */ /* 0x000fc800000000ff */
[----:B------:R-:W-:Y:S02]  /*36a0*/  PRMT R61, R61, 0x5410, R64 ;  /* 0x000054103d3d7816 */ /* 0x000fe40000000040 */
.L_x_3523:
[----:B------:R-:W-:Y:S01]  /*36b0*/  HADD2.F32 R210, -RZ, R66.H0_H0 ;  /* 0x20000042ffd27230 */ /* 0x000fe20000004100 */
[----:B------:R-:W-:Y:S05]  /*36c0*/  @P4 BRA `(.L_x_3524) ;  /* 0x0000008000004947 */ /* 0x000fea0003800000 */
[----:B------:R-:W-:-:S04]  /*36d0*/  ISETP.NE.U32.AND P5, PT, RZ, c[0x0][0x180], PT ;  /* 0x00006000ff007a0c */ /* 0x000fc80003fa5070 */
[----:B------:R-:W-:-:S13]  /*36e0*/  ISETP.NE.AND.EX P5, PT, RZ, c[0x0][0x184], PT, P5 ;  /* 0x00006100ff007a0c */ /* 0x000fda0003fa5350 */
[----:B------:R-:W-:Y:S05]  /*36f0*/  @P5 BRA `(.L_x_3525) ;  /* 0x0000002000005947 */ /* 0x000fea0003800000 */
[----:B------:R-:W-:Y:S05]  /*3700*/  @P2 BRA `(.L_x_3526) ;  /* 0x0000008000002947 */ /* 0x000fea0003800000 */
[----:B------:R-:W-:Y:S05]  /*3710*/  BRA `(.L_x_3527) ;  /* 0x0000009000007947 */ /* 0x000fea0003800000 */
.L_x_3525:
[----:B-----5:R-:W-:-:S05]  /*3720*/  HADD2.F32 R65, -RZ, R58.H0_H0 ;  /* 0x2000003aff417230 */ /* 0x020fca0000004100 */
[----:B------:R-:W-:Y:S01]  /*3730*/  FADD.FTZ R210, R65, R210 ;  /* 0x000000d241d27221 */ /* 0x000fe20000010000 */
[----:B------:R-:W-:Y:S05]  /*3740*/  BRA `(.L_x_3526) ;  /* 0x0000004000007947 */ /* 0x000fea0003800000 */
.L_x_3524:
[----:B-----5:R-:W-:Y:S02]  /*3750*/  HADD2.F32 R65, -RZ, R54.H0_H0 ;  /* 0x20000036ff417230 */ /* 0x020fe40000004100 */
[----:B------:R-:W-:-:S03]  /*3760*/  @P3 HADD2.F32 R69, -RZ, R58.H0_H0 ;  /* 0x2000003aff453230 */ /* 0x000fc60000004100 */
[----:B------:R-:W-:-:S04]  /*3770*/  FADD.FTZ R210, R65, R210 ;  /* 0x000000d241d27221 */ /* 0x000fc80000010000 */
[----:B------:R-:W-:-:S05]  /*3780*/  @P3 FADD.FTZ R210, R69, R210 ;  /* 0x000000d245d23221 */ /* 0x000fca0000010000 */
.L_x_3526:
[----:B------:R-:W-:-:S04]  /*3790*/  F2FP.PACK_AB R64, RZ, R210 ;  /* 0x000000d2ff40723e */ /* 0x000fc800000000ff */
[----:B------:R-:W-:Y:S02]  /*37a0*/  PRMT R62, R64, 0x7610, R62 ;  /* 0x00007610403e7816 */ /* 0x000fe4000000003e */
.L_x_3527:
[----:B------:R-:W-:Y:S01]  /*37b0*/  HADD2.F32 R219, -RZ, R66.H1_H1 ;  /* 0x30000042ffdb7230 */ /* 0x000fe20000004100 */
[----:B------:R-:W-:Y:S05]  /*37c0*/  @P4 BRA `(.L_x_3528) ;  /* 0x0000008000004947 */ /* 0x000fea0003800000 */
[----:B------:R-:W-:-:S04]  /*37d0*/  ISETP.NE.U32.AND P5, PT, RZ, c[0x0][0x180], PT ;  /* 0x00006000ff007a0c */ /* 0x000fc80003fa5070 */
[----:B------:R-:W-:-:S13]  /*37e0*/  ISETP.NE.AND.EX P5, PT, RZ, c[0x0][0x184], PT, P5 ;  /* 0x00006100ff007a0c */ /* 0x000fda0003fa5350 */
[----:B------:R-:W-:Y:S05]  /*37f0*/  @P5 BRA `(.L_x_3529) ;  /* 0x0000002000005947 */ /* 0x000fea0003800000 */
[----:B------:R-:W-:Y:S05]  /*3800*/  @P2 BRA `(.L_x_3530) ;  /* 0x0000008000002947 */ /* 0x000fea0003800000 */
[----:B------:R-:W-:Y:S05]  /*3810*/  BRA `(.L_x_3531) ;  /* 0x0000009000007947 */ /* 0x000fea0003800000 */
.L_x_3529:
[----:B-----5:R-:W-:-:S05]  /*3820*/  HADD2.F32 R64, -RZ, R58.H1_H1 ;  /* 0x3000003aff407230 */ /* 0x020fca0000004100 */
[----:B------:R-:W-:Y:S01]  /*3830*/  FADD.FTZ R219, R64, R219 ;  /* 0x000000db40db7221 */ /* 0x000fe20000010000 */
[----:B------:R-:W-:Y:S05]  /*3840*/  BRA `(.L_x_3530) ;  /* 0x0000004000007947 */ /* 0x000fea0003800000 */
.L_x_3528:
[----:B-----5:R-:W-:Y:S02]  /*3850*/  HADD2.F32 R64, -RZ, R54.H1_H1 ;  /* 0x30000036ff407230 */ /* 0x020fe40000004100 */
[----:B------:R-:W-:-:S03]  /*3860*/  @P3 HADD2.F32 R66, -RZ, R58.H1_H1 ;  /* 0x3000003aff423230 */ /* 0x000fc60000004100 */
[----:B------:R-:W-:-:S04]  /*3870*/  FADD.FTZ R219, R64, R219 ;  /* 0x000000db40db7221 */ /* 0x000fc80000010000 */
[----:B------:R-:W-:-:S05]  /*3880*/  @P3 FADD.FTZ R219, R66, R219 ;  /* 0x000000db42db3221 */ /* 0x000fca0000010000 */
.L_x_3530:
[----:B------:R-:W-:-:S04]  /*3890*/  F2FP.PACK_AB R64, RZ, R219 ;  /* 0x000000dbff40723e */ /* 0x000fc800000000ff */
[----:B------:R-:W-:Y:S02]  /*38a0*/  PRMT R62, R62, 0x5410, R64 ;  /* 0x000054103e3e7816 */ /* 0x000fe40000000040 */
.L_x_3531:
[----:B------:R-:W-:Y:S01]  /*38b0*/  HADD2.F32 R220, -RZ, R67.H0_H0 ;  /* 0x20000043ffdc7230 */ /* 0x000fe20000004100 */
[----:B------:R-:W-:Y:S05]  /*38c0*/  @P4 BRA `(.L_x_3532) ;  /* 0x0000008000004947 */ /* 0x000fea0003800000 */
[----:B------:R-:W-:-:S04]  /*38d0*/  ISETP.NE.U32.AND P5, PT, RZ, c[0x0][0x180], PT ;  /* 0x00006000ff007a0c */ /* 0x000fc80003fa5070 */
[----:B------:R-:W-:-:S13]  /*38e0*/  ISETP.NE.AND.EX P5, PT, RZ, c[0x0][0x184], PT, P5 ;  /* 0x00006100ff007a0c */ /* 0x000fda0003fa5350 */
[----:B------:R-:W-:Y:S05]  /*38f0*/  @P5 BRA `(.L_x_3533) ;  /* 0x0000002000005947 */ /* 0x000fea0003800000 */
[----:B------:R-:W-:Y:S05]  /*3900*/  @P2 BRA `(.L_x_3534) ;  /* 0x0000008000002947 */ /* 0x000fea0003800000 */
[----:B------:R-:W-:Y:S05]  /*3910*/  BRA `(.L_x_3535) ;  /* 0x0000009000007947 */ /* 0x000fea0003800000 */
.L_x_3533:
[----:B-----5:R-:W-:-:S05]  /*3920*/  HADD2.F32 R65, -RZ, R59.H0_H0 ;  /* 0x2000003bff417230 */ /* 0x020fca0000004100 */
[----:B------:R-:W-:Y:S01]  /*3930*/  FADD.FTZ R220, R65, R220 ;  /* 0x000000dc41dc7221 */ /* 0x000fe20000010000 */
[----:B------:R-:W-:Y:S05]  /*3940*/  BRA `(.L_x_3534) ;  /* 0x0000004000007947 */ /* 0x000fea0003800000 */
.L_x_3532:
[----:B-----5:R-:W-:Y:S02]  /*3950*/  HADD2.F32 R65, -RZ, R55.H0_H0 ;  /* 0x20000037ff417230 */ /* 0x020fe40000004100 */
[----:B------:R-:W-:-:S03]  /*3960*/  @P3 HADD2.F32 R69, -RZ, R59.H0_H0 ;  /* 0x2000003bff453230 */ /* 0x000fc60000004100 */
[----:B------:R-:W-:-:S04]  /*3970*/  FADD.FTZ R220, R65, R220 ;  /* 0x000000dc41dc7221 */ /* 0x000fc80000010000 */
[----:B------:R-:W-:-:S05]  /*3980*/  @P3 FADD.FTZ R220, R69, R220 ;  /* 0x000000dc45dc3221 */ /* 0x000fca0000010000 */
.L_x_3534:
[----:B------:R-:W-:-:S04]  /*3990*/  F2FP.PACK_AB R64, RZ, R220 ;  /* 0x000000dcff40723e */ /* 0x000fc800000000ff */
[----:B------:R-:W-:Y:S02]  /*39a0*/  PRMT R63, R64, 0x7610, R63 ;  /* 0x00007610403f7816 */ /* 0x000fe4000000003f */
.L_x_3535:
[----:B------:R-:W-:Y:S01]  /*39b0*/  HADD2.F32 R226, -RZ, R67.H1_H1 ;  /* 0x30000043ffe27230 */ /* 0x000fe20000004100 */
[----:B------:R-:W-:Y:S05]  /*39c0*/  @P4 BRA `(.L_x_3536) ;  /* 0x0000008000004947 */ /* 0x000fea0003800000 */
[----:B------:R-:W-:-:S04]  /*39d0*/  ISETP.NE.U32.AND P3, PT, RZ, c[0x0][0x180], PT ;  /* 0x00006000ff007a0c */ /* 0x000fc80003f65070 */
[----:B------:R-:W-:-:S13]  /*39e0*/  ISETP.NE.AND.EX P3, PT, RZ, c[0x0][0x184], PT, P3 ;  /* 0x00006100ff007a0c */ /* 0x000fda0003f65330 */
[----:B------:R-:W-:Y:S05]  /*39f0*/  @P3 BRA `(.L_x_3537) ;  /* 0x0000002000003947 */ /* 0x000fea0003800000 */
[----:B------:R-:W-:Y:S05]  /*3a00*/  @P2 BRA `(.L_x_3538) ;  /* 0x0000008000002947 */ /* 0x000fea0003800000 */
[----:B------:R-:W-:Y:S05]  /*3a10*/  BRA `(.L_x_3539) ;  /* 0x0000009000007947 */ /* 0x000fea0003800000 */
.L_x_3537:
[----:B-----5:R-:W-:-:S05]  /*3a20*/  HADD2.F32 R65, -RZ, R59.H1_H1 ;  /* 0x3000003bff417230 */ /* 0x020fca0000004100 */
[----:B------:R-:W-:Y:S01]  /*3a30*/  FADD.FTZ R226, R65, R226 ;  /* 0x000000e241e27221 */ /* 0x000fe20000010000 */
[----:B------:R-:W-:Y:S05]  /*3a40*/  BRA `(.L_x_3538) ;  /* 0x0000004000007947 */ /* 0x000fea0003800000 */
.L_x_3536:
[----:B-----5:R-:W-:Y:S02]  /*3a50*/  HADD2.F32 R65, -RZ, R55.H1_H1 ;  /* 0x30000037ff417230 */ /* 0x020fe40000004100 */
[----:B------:R-:W-:-:S03]  /*3a60*/  @P3 HADD2.F32 R67, -RZ, R59.H1_H1 ;  /* 0x3000003bff433230 */ /* 0x000fc60000004100 */
[----:B------:R-:W-:-:S04]  /*3a70*/  FADD.FTZ R226, R65, R226 ;  /* 0x000000e241e27221 */ /* 0x000fc80000010000 */
[----:B------:R-:W-:-:S05]  /*3a80*/  @P3 FADD.FTZ R226, R67, R226 ;  /* 0x000000e243e23221 */ /* 0x000fca0000010000 */
.L_x_3538:
[----:B------:R-:W-:-:S04]  /*3a90*/  F2FP.PACK_AB R64, RZ, R226 ;  /* 0x000000e2ff40723e */ /* 0x000fc800000000ff */
[----:B------:R-:W-:Y:S02]  /*3aa0*/  PRMT R63, R63, 0x5410, R64 ;  /* 0x000054103f3f7816 */ /* 0x000fe40000000040 */
.L_x_3539:
[----:B------:R-:W-:-:S04]  /*3ab0*/  @P2 LEA R64, P3, R70, c[0x0][0x188], 0x4 ;  /* 0x0000620046402a11 */ /* 0x000fc800078620ff */
[C---:B------:R-:W-:Y:S02]  /*3ac0*/  @P2 LEA.HI.X R65, R70.reuse, c[0x0][0x18c], RZ, 0x4, P3 ;  /* 0x0000630046412a11 */ /* 0x040fe400018f24ff */
[----:B------:R-:W-:-:S03]  /*3ad0*/  IADD3 R70, R70, 0x80, RZ ;  /* 0x0000008046467810 */ /* 0x000fc60007ffe0ff */
[----:B------:R0:W-:Y:S04]  /*3ae0*/  @P2 STG.E.128 [R64.64], R60 ;  /* 0x0000003c40002986 */ /* 0x0001e8000c101d04 */
.L_x_3507:
[----:B------:R-:W-:Y:S05]  /*3af0*/  BSYNC B0 ;  /* 0x0000000000007941 */ /* 0x000fea0003800000 */
.L_x_3506:
[----:B------:R-:W-:Y:S01]  /*3b00*/  BSSY B0, `(.L_x_3540) ;  /* 0x0000094000007945 */ /* 0x000fe20003800000 */
        /* <DEDUP_REMOVED lines=23> */
.L_x_3543:
[----:B-----5:R-:W-:-:S05]  /*3c80*/  HADD2.F32 R69, -RZ, R56.H0_H0 ;  /* 0x20000038ff457230 */ /* 0x020fca0000004100 */
[----:B------:R-:W-:Y:S01]  /*3c90*/  FADD.FTZ R192, R69, R192 ;  /* 0x000000c045c07221 */ /* 0x000fe20000010000 */
[----:B------:R-:W-:Y:S05]  /*3ca0*/  BRA `(.L_x_3544) ;  /* 0x0000004000007947 */ /* 0x000fea0003800000 */
.L_x_3542:
[----:B0----5:R-:W-:Y:S02]  /*3cb0*/  HADD2.F32 R69, -RZ, R52.H0_H0 ;  /* 0x20000034ff457230 */ /* 0x021fe40000004100 */
[----:B------:R-:W-:-:S03]  /*3cc0*/  @P3 HADD2.F32 R71, -RZ, R56.H0_H0 ;  /* 0x20000038ff473230 */ /* 0x000fc60000004100 */
[----:B------:R-:W-:-:S04]  /*3cd0*/  FADD.FTZ R192, R69, R192 ;  /* 0x000000c045c07221 */ /* 0x000fc80000010000 */
[----:B------:R-:W-:-:S05]  /*3ce0*/  @P3 FADD.FTZ R192, R71, R192 ;  /* 0x000000c047c03221 */ /* 0x000fca0000010000 */
.L_x_3544:
[----:B------:R-:W-:-:S04]  /*3cf0*/  F2FP.PACK_AB R68, RZ, R192 ;  /* 0x000000c0ff44723e */ /* 0x000fc800000000ff */
[----:B------:R-:W-:Y:S02]  /*3d00*/  PRMT R60, R68, 0x7610, R60 ;  /* 0x00007610443c7816 */ /* 0x000fe4000000003c */
.L_x_3545:
[----:B------:R-:W-:Y:S01]  /*3d10*/  HADD2.F32 R201, -RZ, R64.H1_H1 ;  /* 0x30000040ffc97230 */ /* 0x000fe20000004100 */
[----:B------:R-:W-:Y:S05]  /*3d20*/  @P4 BRA `(.L_x_3546) ;  /* 0x0000008000004947 */ /* 0x000fea0003800000 */
[----:B------:R-:W-:-:S04]  /*3d30*/  ISETP.NE.U32.AND P5, PT, RZ, c[0x0][0x180], PT ;  /* 0x00006000ff007a0c */ /* 0x000fc80003fa5070 */
[----:B------:R-:W-:-:S13]  /*3d40*/  ISETP.NE.AND.EX P5, PT, RZ, c[0x0][0x184], PT, P5 ;  /* 0x00006100ff007a0c */ /* 0x000fda0003fa5350 */
[----:B------:R-:W-:Y:S05]  /*3d50*/  @P5 BRA `(.L_x_3547) ;  /* 0x0000002000005947 */ /* 0x000fea0003800000 */
[----:B------:R-:W-:Y:S05]  /*3d60*/  @P2 BRA `(.L_x_3548) ;  /* 0x0000008000002947 */ /* 0x000fea0003800000 */
[----:B------:R-:W-:Y:S05]  /*3d70*/  BRA `(.L_x_3549) ;  /* 0x0000009000007947 */ /* 0x000fea0003800000 */
.L_x_3547:
[----:B-----5:R-:W-:-:S05]  /*3d80*/  HADD2.F32 R64, -RZ, R56.H1_H1 ;  /* 0x30000038ff407230 */ /* 0x020fca0000004100 */
[----:B------:R-:W-:Y:S01]  /*3d90*/  FADD.FTZ R201, R64, R201 ;  /* 0x000000c940c97221 */ /* 0x000fe20000010000 */
[----:B------:R-:W-:Y:S05]  /*3da0*/  BRA `(.L_x_3548) ;  /* 0x0000004000007947 */ /* 0x000fea0003800000 */
.L_x_3546:
[----:B-----5:R-:W-:Y:S02]  /*3db0*/  HADD2.F32 R64, -RZ, R52.H1_H1 ;  /* 0x30000034ff407230 */ /* 0x020fe40000004100 */
[----:B------:R-:W-:-:S03]  /*3dc0*/  @P3 HADD2.F32 R68, -RZ, R56.H1_H1 ;  /* 0x30000038ff443230 */ /* 0x000fc60000004100 */
[----:B------:R-:W-:-:S04]  /*3dd0*/  FADD.FTZ R201, R64, R201 ;  /* 0x000000c940c97221 */ /* 0x000fc80000010000 */
[----:B------:R-:W-:-:S05]  /*3de0*/  @P3 FADD.FTZ R201, R68, R201 ;  /* 0x000000c944c93221 */ /* 0x000fca0000010000 */
.L_x_3548:
[----:B------:R-:W-:-:S04]  /*3df0*/  F2FP.PACK_AB R64, RZ, R201 ;  /* 0x000000c9ff40723e */ /* 0x000fc800000000ff */
[----:B------:R-:W-:Y:S02]  /*3e00*/  PRMT R60, R60, 0x5410, R64 ;  /* 0x000054103c3c7816 */ /* 0x000fe40000000040 */
.L_x_3549:
[----:B------:R-:W-:Y:S01]  /*3e10*/  HADD2.F32 R202, -RZ, R65.H0_H0 ;  /* 0x20000041ffca7230 */ /* 0x000fe20000004100 */
[----:B------:R-:W-:Y:S05]  /*3e20*/  @P4 BRA `(.L_x_3550) ;  /* 0x0000008000004947 */ /* 0x000fea0003800000 */
[----:B------:R-:W-:-:S04]  /*3e30*/  ISETP.NE.U32.AND P5, PT, RZ, c[0x0][0x180], PT ;  /* 0x00006000ff007a0c */ /* 0x000fc80003fa5070 */
[----:B------:R-:W-:-:S13]  /*3e40*/  ISETP.NE.AND.EX P5, PT, RZ, c[0x0][0x184], PT, P5 ;  /* 0x00006100ff007a0c */ /* 0x000fda0003fa5350 */
[----:B------:R-:W-:Y:S05]  /*3e50*/  @P5 BRA `(.L_x_3551) ;  /* 0x0000002000005947 */ /* 0x000fea0003800000 */
[----:B------:R-:W-:Y:S05]  /*3e60*/  @P2 BRA `(.L_x_3552) ;  /* 0x0000008000002947 */ /* 0x000fea0003800000 */
[----:B------:R-:W-:Y:S05]  /*3e70*/  BRA `(.L_x_3553) ;  /* 0x0000009000007947 */ /* 0x000fea0003800000 */
.L_x_3551:
[----:B-----5:R-:W-:-:S05]  /*3e80*/  HADD2.F32 R69, -RZ, R57.H0_H0 ;  /* 0x20000039ff457230 */ /* 0x020fca0000004100 */
[----:B------:R-:W-:Y:S01]  /*3e90*/  FADD.FTZ R202, R69, R202 ;  /* 0x000000ca45ca7221 */ /* 0x000fe20000010000 */
[----:B------:R-:W-:Y:S05]  /*3ea0*/  BRA `(.L_x_3552) ;  /* 0x0000004000007947 */ /* 0x000fea0003800000 */
.L_x_3550:
[----:B-----5:R-:W-:Y:S02]  /*3eb0*/  HADD2.F32 R69, -RZ, R53.H0_H0 ;  /* 0x20000035ff457230 */ /* 0x020fe40000004100 */
[----:B------:R-:W-:-:S03]  /*3ec0*/  @P3 HADD2.F32 R71, -RZ, R57.H0_H0 ;  /* 0x20000039ff473230 */ /* 0x000fc60000004100 */
[----:B------:R-:W-:-:S04]  /*3ed0*/  FADD.FTZ R202, R69, R202 ;  /* 0x000000ca45ca7221 */ /* 0x000fc80000010000 */
[----:B------:R-:W-:-:S05]  /*3ee0*/  @P3 FADD.FTZ R202, R71, R202 ;  /* 0x000000ca47ca3221 */ /* 0x000fca0000010000 */
.L_x_3552:
[----:B------:R-:W-:-:S04]  /*3ef0*/  F2FP.PACK_AB R64, RZ, R202 ;  /* 0x000000caff40723e */ /* 0x000fc800000000ff */
[----:B------:R-:W-:Y:S02]  /*3f00*/  PRMT R61, R64, 0x7610, R61 ;  /* 0x00007610403d7816 */ /* 0x000fe4000000003d */
.L_x_3553:
[----:B------:R-:W-:Y:S01]  /*3f10*/  HADD2.F32 R211, -RZ, R65.H1_H1 ;  /* 0x30000041ffd37230 */ /* 0x000fe20000004100 */
[----:B------:R-:W-:Y:S05]  /*3f20*/  @P4 BRA `(.L_x_3554) ;  /* 0x0000008000004947 */ /* 0x000fea0003800000 */
[----:B------:R-:W-:-:S04]  /*3f30*/  ISETP.NE.U32.AND P5, PT, RZ, c[0x0][0x180], PT ;  /* 0x00006000ff007a0c */ /* 0x000fc80003fa5070 */
[----:B------:R-:W-:-:S13]  /*3f40*/  ISETP.NE.AND.EX P5, PT, RZ, c[0x0][0x184], PT, P5 ;  /* 0x00006100ff007a0c */ /* 0x000fda0003fa5350 */
[----:B------:R-:W-:Y:S05]  /*3f50*/  @P5 BRA `(.L_x_3555) ;  /* 0x0000002000005947 */ /* 0x000fea0003800000 */
[----:B------:R-:W-:Y:S05]  /*3f60*/  @P2 BRA `(.L_x_3556) ;  /* 0x0000008000002947 */ /* 0x000fea0003800000 */
[----:B------:R-:W-:Y:S05]  /*3f70*/  BRA `(.L_x_3557) ;  /* 0x0000009000007947 */ /* 0x000fea0003800000 */
.L_x_3555:
[----:B-----5:R-:W-:-:S05]  /*3f80*/  HADD2.F32 R64, -RZ, R57.H1_H1 ;  /* 0x30000039ff407230 */ /* 0x020fca0000004100 */
[----:B------:R-:W-:Y:S01]  /*3f90*/  FADD.FTZ R211, R64, R211 ;  /* 0x000000d340d37221 */ /* 0x000fe20000010000 */
[----:B------:R-:W-:Y:S05]  /*3fa0*/  BRA `(.L_x_3556) ;  /* 0x0000004000007947 */ /* 0x000fea0003800000 */
.L_x_3554:
[----:B-----5:R-:W-:Y:S02]  /*3fb0*/  HADD2.F32 R64, -RZ, R53.H1_H1 ;  /* 0x30000035ff407230 */ /* 0x020fe40000004100 */
[----:B------:R-:W-:-:S03]  /*3fc0*/  @P3 HADD2.F32 R68, -RZ, R57.H1_H1 ;  /* 0x30000039ff443230 */ /* 0x000fc60000004100 */
[----:B------:R-:W-:-:S04]  /*3fd0*/  FADD.FTZ R211, R64, R211 ;  /* 0x000000d340d37221 */ /* 0x000fc80000010000 */
[----:B------:R-:W-:-:S05]  /*3fe0*/  @P3 FADD.FTZ R211, R68, R211 ;  /* 0x000000d344d33221 */ /* 0x000fca0000010000 */
.L_x_3556:
[----:B------:R-:W-:-:S04]  /*3ff0*/  F2FP.PACK_AB R64, RZ, R211 ;  /* 0x000000d3ff40723e */ /* 0x000fc800000000ff */
[----:B------:R-:W-:Y:S02]  /*4000*/  PRMT R61, R61, 0x5410, R64 ;  /* 0x000054103d3d7816 */ /* 0x000fe40000000040 */
.L_x_3557:
[----:B------:R-:W-:Y:S01]  /*4010*/  HADD2.F32 R212, -RZ, R66.H0_H0 ;  /* 0x20000042ffd47230 */ /* 0x000fe20000004100 */
[----:B------:R-:W-:Y:S05]  /*4020*/  @P4 BRA `(.L_x_3558) ;  /* 0x0000008000004947 */ /* 0x000fea0003800000 */
[----:B------:R-:W-:-:S04]  /*4030*/  ISETP.NE.U32.AND P5, PT, RZ, c[0x0][0x180], PT ;  /* 0x00006000ff007a0c */ /* 0x000fc80003fa5070 */
[----:B------:R-:W-:-:S13]  /*4040*/  ISETP.NE.AND.EX P5, PT, RZ, c[0x0][0x184], PT, P5 ;  /* 0x00006100ff007a0c */ /* 0x000fda0003fa5350 */
[----:B------:R-:W-:Y:S05]  /*4050*/  @P5 BRA `(.L_x_3559) ;  /* 0x0000002000005947 */ /* 0x000fea0003800000 */
[----:B------:R-:W-:Y:S05]  /*4060*/  @P2 BRA `(.L_x_3560) ;  /* 0x0000008000002947 */ /* 0x000fea0003800000 */
[----:B------:R-:W-:Y:S05]  /*4070*/  BRA `(.L_x_3561) ;  /* 0x0000009000007947 */ /* 0x000fea0003800000 */
.L_x_3559:
[----:B-----5:R-:W-:-:S05]  /*4080*/  HADD2.F32 R65, -RZ, R58.H0_H0 ;  /* 0x2000003aff417230 */ /* 0x020fca0000004100 */
[----:B------:R-:W-:Y:S01]  /*4090*/  FADD.FTZ R212, R65, R212 ;  /* 0x000000d441d47221 */ /* 0x000fe20000010000 */
[----:B------:R-:W-:Y:S05]  /*40a0*/  BRA `(.L_x_3560) ;  /* 0x0000004000007947 */ /* 0x000fea0003800000 */
.L_x_3558:
[----:B-----5:R-:W-:Y:S02]  /*40b0*/  HADD2.F32 R65, -RZ, R54.H0_H0 ;  /* 0x20000036ff417230 */ /* 0x020fe40000004100 */
[----:B------:R-:W-:-:S03]  /*40c0*/  @P3 HADD2.F32 R69, -RZ, R58.H0_H0 ;  /* 0x2000003aff453230 */ /* 0x000fc60000004100 */
[----:B------:R-:W-:-:S04]  /*40d0*/  FADD.FTZ R212, R65, R212 ;  /* 0x000000d441d47221 */ /* 0x000fc80000010000 */
[----:B------:R-:W-:-:S05]  /*40e0*/  @P3 FADD.FTZ R212, R69, R212 ;  /* 0x000000d445d43221 */ /* 0x000fca0000010000 */
.L_x_3560:
[----:B------:R-:W-:-:S04]  /*40f0*/  F2FP.PACK_AB R64, RZ, R212 ;  /* 0x000000d4ff40723e */ /* 0x000fc800000000ff */
[----:B------:R-:W-:Y:S02]  /*4100*/  PRMT R62, R64, 0x7610, R62 ;  /* 0x00007610403e7816 */ /* 0x000fe4000000003e */
.L_x_3561:
[----:B------:R-:W-:Y:S01]  /*4110*/  HADD2.F32 R221, -RZ, R66.H1_H1 ;  /* 0x30000042ffdd7230 */ /* 0x000fe20000004100 */
[----:B------:R-:W-:Y:S05]  /*4120*/  @P4 BRA `(.L_x_3562) ;  /* 0x0000008000004947 */ /* 0x000fea0003800000 */
[----:B------:R-:W-:-:S04]  /*4130*/  ISETP.NE.U32.AND P5, PT, RZ, c[0x0][0x180], PT ;  /* 0x00006000ff007a0c */ /* 0x000fc80003fa5070 */
[----:B------:R-:W-:-:S13]  /*4140*/  ISETP.NE.AND.EX P5, PT, RZ, c[0x0][0x184], PT, P5 ;  /* 0x00006100ff007a0c */ /* 0x000fda0003fa5350 */
[----:B------:R-:W-:Y:S05]  /*4150*/  @P5 BRA `(.L_x_3563) ;  /* 0x0000002000005947 */ /* 0x000fea0003800000 */
[----:B------:R-:W-:Y:S05]  /*4160*/  @P2 BRA `(.L_x_3564) ;  /* 0x0000008000002947 */ /* 0x000fea0003800000 */
[----:B------:R-:W-:Y:S05]  /*4170*/  BRA `(.L_x_3565) ;  /* 0x0000009000007947 */ /* 0x000fea0003800000 */
.L_x_3563:
[----:B-----5:R-:W-:-:S05]  /*4180*/  HADD2.F32 R64, -RZ, R58.H1_H1 ;  /* 0x3000003aff407230 */ /* 0x020fca0000004100 */
[----:B------:R-:W-:Y:S01]  /*4190*/  FADD.FTZ R221, R64, R221 ;  /* 0x000000dd40dd7221 */ /* 0x000fe20000010000 */
[----:B------:R-:W-:Y:S05]  /*41a0*/  BRA `(.L_x_3564) ;  /* 0x0000004000007947 */ /* 0x000fea0003800000 */
.L_x_3562:
[----:B-----5:R-:W-:Y:S02]  /*41b0*/  HADD2.F32 R64, -RZ, R54.H1_H1 ;  /* 0x30000036ff407230 */ /* 0x020fe40000004100 */
[----:B------:R-:W-:-:S03]  /*41c0*/  @P3 HADD2.F32 R66, -RZ, R58.H1_H1 ;  /* 0x3000003aff423230 */ /* 0x000fc60000004100 */
[----:B------:R-:W-:-:S04]  /*41d0*/  FADD.FTZ R221, R64, R221 ;  /* 0x000000dd40dd7221 */ /* 0x000fc80000010000 */
[----:B------:R-:W-:-:S05]  /*41e0*/  @P3 FADD.FTZ R221, R66, R221 ;  /* 0x000000dd42dd3221 */ /* 0x000fca0000010000 */
.L_x_3564:
[----:B------:R-:W-:-:S04]  /*41f0*/  F2FP.PACK_AB R64, RZ, R221 ;  /* 0x000000ddff40723e */ /* 0x000fc800000000ff */
[----:B------:R-:W-:Y:S02]  /*4200*/  PRMT R62, R62, 0x5410, R64 ;  /* 0x000054103e3e7816 */ /* 0x000fe40000000040 */
.L_x_3565:
[----:B------:R-:W-:Y:S01]  /*4210*/  HADD2.F32 R222, -RZ, R67.H0_H0 ;  /* 0x20000043ffde7230 */ /* 0x000fe20000004100 */
[----:B------:R-:W-:Y:S05]  /*4220*/  @P4 BRA `(.L_x_3566) ;  /* 0x0000008000004947 */ /* 0x000fea0003800000 */
[----:B------:R-:W-:-:S04]  /*4230*/  ISETP.NE.U32.AND P5, PT, RZ, c[0x0][0x180], PT ;  /* 0x00006000ff007a0c */ /* 0x000fc80003fa5070 */
[----:B------:R-:W-:-:S13]  /*4240*/  ISETP.NE.AND.EX P5, PT, RZ, c[0x0][0x184], PT, P5 ;  /* 0x00006100ff007a0c */ /* 0x000fda0003fa5350 */
[----:B------:R-:W-:Y:S05]  /*4250*/  @P5 BRA `(.L_x_3567) ;  /* 0x0000002000005947 */ /* 0x000fea0003800000 */
[----:B------:R-:W-:Y:S05]  /*4260*/  @P2 BRA `(.L_x_3568) ;  /* 0x0000008000002947 */ /* 0x000fea0003800000 */
[----:B------:R-:W-:Y:S05]  /*4270*/  BRA `(.L_x_3569) ;  /* 0x0000009000007947 */ /* 0x000fea0003800000 */
.L_x_3567:
[----:B-----5:R-:W-:-:S05]  /*4280*/  HADD2.F32 R65, -RZ, R59.H0_H0 ;  /* 0x2000003bff417230 */ /* 0x020fca0000004100 */
[----:B------:R-:W-:Y:S01]  /*4290*/  FADD.FTZ R222, R65, R222 ;  /* 0x000000de41de7221 */ /* 0x000fe20000010000 */
[----:B------:R-:W-:Y:S05]  /*42a0*/  BRA `(.L_x_3568) ;  /* 0x0000004000007947 */ /* 0x000fea0003800000 */
.L_x_3566:
[----:B-----5:R-:W-:Y:S02]  /*42b0*/  HADD2.F32 R65, -RZ, R55.H0_H0 ;  /* 0x20000037ff417230 */ /* 0x020fe40000004100 */
[----:B------:R-:W-:-:S03]  /*42c0*/  @P3 HADD2.F32 R69, -RZ, R59.H0_H0 ;  /* 0x2000003bff453230 */ /* 0x000fc60000004100 */
[----:B------:R-:W-:-:S04]  /*42d0*/  FADD.FTZ R222, R65, R222 ;  /* 0x000000de41de7221 */ /* 0x000fc80000010000 */
[----:B------:R-:W-:-:S05]  /*42e0*/  @P3 FADD.FTZ R222, R69, R222 ;  /* 0x000000de45de3221 */ /* 0x000fca0000010000 */
.L_x_3568:
[----:B------:R-:W-:-:S04]  /*42f0*/  F2FP.PACK_AB R64, RZ, R222 ;  /* 0x000000deff40723e */ /* 0x000fc800000000ff */
[----:B------:R-:W-:Y:S02]  /*4300*/  PRMT R63, R64, 0x7610, R63 ;  /* 0x00007610403f7816 */ /* 0x000fe4000000003f */
.L_x_3569:
[----:B------:R-:W-:Y:S01]  /*4310*/  HADD2.F32 R227, -RZ, R67.H1_H1 ;  /* 0x30000043ffe37230 */ /* 0x000fe20000004100 */
[----:B------:R-:W-:Y:S05]  /*4320*/  @P4 BRA `(.L_x_3570) ;  /* 0x0000008000004947 */ /* 0x000fea0003800000 */
[----:B------:R-:W-:-:S04]  /*4330*/  ISETP.NE.U32.AND P3, PT, RZ, c[0x0][0x180], PT ;  /* 0x00006000ff007a0c */ /* 0x000fc80003f65070 */
[----:B------:R-:W-:-:S13]  /*4340*/  ISETP.NE.AND.EX P3, PT, RZ, c[0x0][0x184], PT, P3 ;  /* 0x00006100ff007a0c */ /* 0x000fda0003f65330 */
[----:B------:R-:W-:Y:S05]  /*4350*/  @P3 BRA `(.L_x_3571) ;  /* 0x0000002000003947 */ /* 0x000fea0003800000 */
[----:B------:R-:W-:Y:S05]  /*4360*/  @P2 BRA `(.L_x_3572) ;  /* 0x0000008000002947 */ /* 0x000fea0003800000 */
[----:B------:R-:W-:Y:S05]  /*4370*/  BRA `(.L_x_3573) ;  /* 0x0000009000007947 */ /* 0x000fea0003800000 */
.L_x_3571:
[----:B-----5:R-:W-:-:S05]  /*4380*/  HADD2.F32 R64, -RZ, R59.H1_H1 ;  /* 0x3000003bff407230 */ /* 0x020fca0000004100 */
[----:B------:R-:W-:Y:S01]  /*4390*/  FADD.FTZ R227, R64, R227 ;  /* 0x000000e340e37221 */ /* 0x000fe20000010000 */
[----:B------:R-:W-:Y:S05]  /*43a0*/  BRA `(.L_x_3572) ;  /* 0x0000004000007947 */ /* 0x000fea0003800000 */
.L_x_3570:
[----:B-----5:R-:W-:Y:S02]  /*43b0*/  HADD2.F32 R64, -RZ, R55.H1_H1 ;  /* 0x30000037ff407230 */ /* 0x020fe40000004100 */
[----:B------:R-:W-:-:S03]  /*43c0*/  @P3 HADD2.F32 R66, -RZ, R59.H1_H1 ;  /* 0x3000003bff423230 */ /* 0x000fc60000004100 */
[----:B------:R-:W-:-:S04]  /*43d0*/  FADD.FTZ R227, R64, R227 ;  /* 0x000000e340e37221 */ /* 0x000fc80000010000 */
[----:B------:R-:W-:-:S05]  /*43e0*/  @P3 FADD.FTZ R227, R66, R227 ;  /* 0x000000e342e33221 */ /* 0x000fca0000010000 */
.L_x_3572:
[----:B------:R-:W-:-:S04]  /*43f0*/  F2FP.PACK_AB R64, RZ, R227 ;  /* 0x000000e3ff40723e */ /* 0x000fc800000000ff */
[----:B------:R-:W-:Y:S02]  /*4400*/  PRMT R63, R63, 0x5410, R64 ;  /* 0x000054103f3f7816 */ /* 0x000fe40000000040 */
.L_x_3573:
[----:B------:R-:W-:-:S04]  /*4410*/  @P2 LEA R64, P3, R70, c[0x0][0x188], 0x4 ;  /* 0x0000620046402a11 */ /* 0x000fc800078620ff */
[----:B------:R-:W-:-:S05]  /*4420*/  @P2 LEA.HI.X R65, R70, c[0x0][0x18c], RZ, 0x4, P3 ;  /* 0x0000630046412a11 */ /* 0x000fca00018f24ff */
[----:B------:R0:W-:Y:S04]  /*4430*/  @P2 STG.E.128 [R64.64], R60 ;  /* 0x0000003c40002986 */ /* 0x0001e8000c101d04 */
.L_x_3541:
[----:B------:R-:W-:Y:S05]  /*4440*/  BSYNC B0 ;  /* 0x0000000000007941 */ /* 0x000fea0003800000 */
.L_x_3540:
        /* <DEDUP_REMOVED lines=51> */
.L_x_3588:
        /* <DEDUP_REMOVED lines=101> */
.L_x_3589:
[----:B------:R-:W-:Y:S01]  /*4dd0*/  LOP3.LUT P3, RZ, R0, 0x1f, RZ, 0xc0, !PT ;  /* 0x0000001f00ff7812 */ /* 0x000fe2000786c0ff */
[----:B-1----:R-:W-:Y:S01]  /*4de0*/  FADD.FTZ R65, R228, R69 ;  /* 0x00000045e4417221 */ /* 0x002fe20000010000 */
[----:B------:R-:W-:Y:S01]  /*4df0*/  SHF.R.U32.HI R67, RZ, 0x5, R0 ;  /* 0x00000005ff437819 */ /* 0x000fe20000011600 */
[----:B------:R-:W-:Y:S01]  /*4e00*/  WARPSYNC 0xffffffff ;  /* 0xffffffff00007948 */ /* 0x000fe20003800000 */
[----:B0-----:R-:W-:Y:S02]  /*4e10*/  LOP3.LUT R69, R0, 0x1f, RZ, 0xc0, !PT ;  /* 0x0000001f00457812 */ /* 0x001fe400078ec0ff */
[----:B------:R-:W-:-:S07]  /*4e20*/  LOP3.LUT R67, R67, 0x3, RZ, 0xc0, !PT ;  /* 0x0000000343437812 */ /* 0x000fce00078ec0ff */
[----:B------:R-:W-:-:S05]  /*4e30*/  @!P3 IADD3 R66, R68, R67, RZ ;  /* 0x000000434442b210 */ /* 0x000fca0007ffe0ff */
[----:B------:R0:W-:Y:S01]  /*4e40*/  @!P3 STS.64 [R66.X8], R64 ;  /* 0x000000404200b388 */ /* 0x0001e20000008a00 */
[----:B------:R-:W-:-:S11]  /*4e50*/  ISETP.GT.U32.AND P3, PT, R69, 0x3, PT ;  /* 0x000000034500780c */ /* 0x000fd60003f64070 */
[----:B------:R-:W-:Y:S01]  /*4e60*/  BAR.SYNC.DEFER_BLOCKING 0x0 ;  /* 0x0000000000007b1d */ /* 0x000fe20000010000 */
[----:B0-----:R-:W-:Y:S01]  /*4e70*/  CS2R R64, SRZ ;  /* 0x0000000000407805 */ /* 0x001fe2000001ff00 */
[----:B------:R-:W-:Y:S02]  /*4e80*/  @!P3 IADD3 R68, R68, R69, RZ ;  /* 0x000000454444b210 */ /* 0x000fe40007ffe0ff */
[----:B------:R-:W-:Y:S02]  /*4e90*/  MOV R66, RZ ;  /* 0x000000ff00427202 */ /* 0x000fe40000000f00 */
[----:B------:R-:W-:Y:S01]  /*4ea0*/  @!P3 MOV R66, R185 ;  /* 0x000000b90042b202 */ /* 0x000fe20000000f00 */
[----:B------:R-:W-:Y:S03]  /*4eb0*/  BSSY B0, `(.L_x_3576) ;  /* 0x0000063000007945 */ /* 0x000fe60003800000 */
[----:B------:R-:W-:Y:S01]  /*4ec0*/  I2F R230, R66 ;  /* 0x0000004200e67306 */ /* 0x000fe20000201400 */
[----:B------:R-:W0:Y:S04]  /*4ed0*/  SHFL.DOWN PT, R69, R66, 0x2, 0x1f ;  /* 0x08401f0042457f89 */ /* 0x000e2800000e0000 */
[----:B------:R1:W2:Y:S01]  /*4ee0*/  @!P3 LDS.64 R64, [R68.X8] ;  /* 0x000000004440b984 */ /* 0x0002a20000008a00 */
[----:B------:R-:W-:-:S02]  /*4ef0*/  ISETP.NE.AND P3, PT, RZ, UR6, PT ;  /* 0x00000006ff007c0c */ /* 0x000fc4000bf65270 */
[----:B0-----:R-:W-:Y:S01]  /*4f00*/  IADD3 R228, R69, R66, RZ ;  /* 0x0000004245e47210 */ /* 0x001fe20007ffe0ff */
        /* <DEDUP_REMOVED lines=10> */
[----:B0-----:R-:W-:Y:S01]  /*4fb0*/  FMUL.FTZ R66, R68, R231 ;  /* 0x000000e744427220 */ /* 0x001fe20000410000 */
[----:B------:R-:W-:Y:S01]  /*4fc0*/  IADD3 R231, R228, R233, RZ ;  /* 0x000000e9e4e77210 */ /* 0x000fe20007ffe0ff */
[----:B------:R-:W-:Y:S01]  /*4fd0*/  FMUL.FTZ R71, R71, R230 ;  /* 0x000000e647477220 */ /* 0x000fe20000410000 */
[----:B------:R-:W-:Y:S01]  /*4fe0*/  I2F R233, R233 ;  /* 0x000000e900e97306 */ /* 0x000fe20000201400 */
[----:B--2---:R-:W-:Y:S01]  /*4ff0*/  FADD.FTZ R65, R70, R65 ;  /* 0x0000004146417221 */ /* 0x004fe20000010000 */
[----:B------:R-:W0:Y:S01]  /*5000*/  SHFL.DOWN PT, R69, R66, 0x1, 0x1f ;  /* 0x08201f0042457f89 */ /* 0x000e2200000e0000 */
[----:B------:R-:W-:-:S04]  /*5010*/  FMUL.FTZ R71, R71, R232 ;  /* 0x000000e847477220 */ /* 0x000fc80000410000 */
[----:B------:R-:W-:Y:S01]  /*5020*/  FFMA.FTZ R65, R68, R71, R65 ;  /* 0x0000004744417223 */ /* 0x000fe20000010041 */
[----:B------:R-:W1:Y:S04]  /*5030*/  I2F R231, R231 ;  /* 0x000000e700e77306 */ /* 0x000e680000201400 */
[----:B------:R-:W2:Y:S04]  /*5040*/  SHFL.DOWN PT, R64, R65, 0x1, 0x1f ;  /* 0x08201f0041407f89 */ /* 0x000ea800000e0000 */
[----:B-1----:R-:W1:Y:S01]  /*5050*/  MUFU.RCP R68, R231 ;  /* 0x000000e700447308 */ /* 0x002e620000001000 */
[----:B0-----:R-:W-:-:S02]  /*5060*/  FADD.FTZ R70, R66, -R69 ;  /* 0x8000004542467221 */ /* 0x001fc40000010000 */
[----:B------:R-:W-:Y:S02]  /*5070*/  FMUL.FTZ R69, R69, R233 ;  /* 0x000000e945457220 */ /* 0x000fe40000410000 */
[----:B------:R-:W-:Y:S02]  /*5080*/  FMUL.FTZ R70, R70, R70 ;  /* 0x0000004646467220 */ /* 0x000fe40000410000 */
[C---:B------:R-:W-:Y:S02]  /*5090*/  FFMA.FTZ R69, R229.reuse, R66, R69 ;  /* 0x00000042e5457223 */ /* 0x040fe40000010045 */
[----:B------:R-:W-:-:S04]  /*50a0*/  FMUL.FTZ R70, R229, R70 ;  /* 0x00000046e5467220 */ /* 0x000fc80000410000 */
[----:B------:R-:W-:Y:S02]  /*50b0*/  FMUL.FTZ R70, R70, R233 ;  /* 0x000000e946467220 */ /* 0x000fe40000410000 */
[----:B-1----:R-:W-:Y:S02]  /*50c0*/  FMUL.FTZ R66, R68, R69 ;  /* 0x0000004544427220 */ /* 0x002fe40000410000 */
[----:B--2---:R-:W-:-:S03]  /*50d0*/  FADD.FTZ R69, R65, R64 ;  /* 0x0000004041457221 */ /* 0x004fc60000010000 */
[----:B------:R-:W0:Y:S01]  /*50e0*/  SHFL.IDX PT, R71, R66, RZ, 0x1f ;  /* 0x00001fff42477589 */ /* 0x000e2200000e0000 */
[----:B------:R-:W-:Y:S01]  /*50f0*/  FFMA.FTZ R69, R68, R70, R69 ;  /* 0x0000004644457223 */ /* 0x000fe20000010045 */
[----:B------:R-:W-:-:S05]  /*5100*/  MOV R68, c[0x0][0x1e0] ;  /* 0x0000780000447a02 */ /* 0x000fca0000000f00 */
        /* <DEDUP_REMOVED lines=8> */
[----:B------:R-:W-:Y:S02]  /*5190*/  @!P3 MOV R66, 0x4 ;  /* 0x000000040042b802 */ /* 0x000fe40000000f00 */
[----:B------:R-:W-:-:S03]  /*51a0*/  @!P3 MOV R64, 0x4 ;  /* 0x000000040040b802 */ /* 0x000fc60000000f00 */
[----:B------:R-:W-:-:S04]  /*51b0*/  @!P3 IMAD.WIDE R66, R187, R66, c[0x0][0x1a0] ;  /* 0x00006800bb42b625 */ /* 0x000fc800078e0242 */
[----:B------:R-:W-:Y:S01]  /*51c0*/  @!P3 IMAD.WIDE R64, R187, R64, c[0x0][0x1a8] ;  /* 0x00006a00bb40b625 */ /* 0x000fe200078e0240 */
[----:B------:R1:W-:Y:S04]  /*51d0*/  @!P3 STG.E [R66.64], R71 ;  /* 0x000000474200b986 */ /* 0x0003e8000c101904 */
[----:B0-----:R1:W-:Y:S01]  /*51e0*/  @!P3 STG.E [R64.64], R229 ;  /* 0x000000e54000b986 */ /* 0x0013e2000c101904 */
[----:B------:R-:W-:Y:S05]  /*51f0*/  @!P0 BRA `(.L_x_3577) ;  /* 0x000002e000008947 */ /* 0x000fea0003800000 */
[--C-:B------:R-:W-:Y:S01]  /*5200*/  FADD.FTZ R70, R214, -R228.reuse ;  /* 0x800000e4d6467221 */ /* 0x100fe20000010000 */
[----:B------:R-:W-:Y:S01]  /*5210*/  HFMA2.MMA R237, -RZ, RZ, 0, 9.5367431640625e-07 ;  /* 0x00000010ffed7435 */ /* 0x000fe200000001ff */
        /* <DEDUP_REMOVED lines=11> */
[----:B------:R-:W-:Y:S01]  /*52d0*/  F2FP.PACK_AB R67, R70, R67 ;  /* 0x000000434643723e */ /* 0x000fe200000000ff */
[--C-:B------:R-:W-:Y:S02]  /*52e0*/  FADD.FTZ R232, R204, -R228.reuse ;  /* 0x800000e4cce87221 */ /* 0x100fe40000010000 */
[----:B------:R-:W-:Y:S02]  /*52f0*/  FADD.FTZ R234, R213, -R228 ;  /* 0x800000e4d5ea7221 */ /* 0x000fe40000010000 */
[----:B------:R-:W-:-:S02]  /*5300*/  FFMA.FTZ R64, R3, R68, R11 ;  /* 0x0000004403407223 */ /* 0x000fc4000001000b */
[----:B------:R-:W-:Y:S02]  /*5310*/  FFMA.FTZ R65, R4, R69, R12 ;  /* 0x0000004504417223 */ /* 0x000fe4000001000c */
[C---:B------:R-:W-:Y:S02]  /*5320*/  FMUL.FTZ R70, R229.reuse, R66 ;  /* 0x00000042e5467220 */ /* 0x040fe40000410000 */
[----:B------:R-:W-:Y:S01]  /*5330*/  FMUL.FTZ R231, R229, R230 ;  /* 0x000000e6e5e77220 */ /* 0x000fe20000410000 */
[----:B------:R-:W-:Y:S01]  /*5340*/  F2FP.PACK_AB R64, R65, R64 ;  /* 0x000000404140723e */ /* 0x000fe200000000ff */
[C---:B------:R-:W-:Y:S02]  /*5350*/  FMUL.FTZ R232, R229.reuse, R232 ;  /* 0x000000e8e5e87220 */ /* 0x040fe40000410000 */
[----:B------:R-:W-:Y:S02]  /*5360*/  FMUL.FTZ R233, R229, R234 ;  /* 0x000000eae5e97220 */ /* 0x000fe40000410000 */
[----:B------:R-:W-:-:S02]  /*5370*/  FFMA.FTZ R235, R26, R71, R34 ;  /* 0x000000471aeb7223 */ /* 0x000fc40000010022 */
[----:B------:R-:W-:Y:S02]  /*5380*/  FFMA.FTZ R65, R5, R70, R13 ;  /* 0x0000004605417223 */ /* 0x000fe4000001000d */
[----:B------:R-:W-:Y:S02]  /*5390*/  FFMA.FTZ R66, R6, R231, R14 ;  /* 0x000000e706427223 */ /* 0x000fe4000001000e */
[----:B------:R-:W-:Y:S02]  /*53a0*/  FFMA.FTZ R71, R7, R232, R15 ;  /* 0x000000e807477223 */ /* 0x000fe4000001000f */
[----:B------:R-:W-:Y:S01]  /*53b0*/  FFMA.FTZ R230, R8, R233, R16 ;  /* 0x000000e908e67223 */ /* 0x000fe20000010010 */
[----:B------:R-:W-:Y:S01]  /*53c0*/  F2FP.PACK_AB R65, R66, R65 ;  /* 0x000000414241723e */ /* 0x000fe200000000ff */
[----:B------:R-:W-:Y:S02]  /*53d0*/  FFMA.FTZ R236, R25, R236, R33 ;  /* 0x000000ec19ec7223 */ /* 0x000fe40000010021 */
[----:B------:R-:W-:Y:S01]  /*53e0*/  FFMA.FTZ R68, R19, R68, R27 ;  /* 0x0000004413447223 */ /* 0x000fe2000001001b */
[----:B------:R-:W-:Y:S01]  /*53f0*/  F2FP.PACK_AB R66, R230, R71 ;  /* 0x00000047e642723e */ /* 0x000fe200000000ff */
[----:B------:R-:W-:Y:S01]  /*5400*/  FFMA.FTZ R230, R21, R70, R29 ;  /* 0x0000004615e67223 */ /* 0x000fe2000001001d */
[----:B------:R-:W-:Y:S01]  /*5410*/  F2FP.PACK_AB R71, R235, R236 ;  /* 0x000000eceb47723e */ /* 0x000fe200000000ff */
[----:B------:R-:W-:-:S02]  /*5420*/  FFMA.FTZ R235, R24, R233, R32 ;  /* 0x000000e918eb7223 */ /* 0x000fc40000010020 */
[----:B------:R-:W-:Y:S02]  /*5430*/  FFMA.FTZ R233, R22, R231, R30 ;  /* 0x000000e716e97223 */ /* 0x000fe4000001001e */
[----:B------:R-:W-:Y:S02]  /*5440*/  FFMA.FTZ R231, R20, R69, R28 ;  /* 0x0000004514e77223 */ /* 0x000fe4000001001c */
[----:B------:R-:W-:Y:S01]  /*5450*/  FFMA.FTZ R70, R23, R232, R31 ;  /* 0x000000e817467223 */ /* 0x000fe2000001001f */
[----:B------:R-:W-:Y:S01]  /*5460*/  F2FP.PACK_AB R69, R233, R230 ;  /* 0x000000e6e945723e */ /* 0x000fe200000000ff */
[CC--:B------:R-:W-:Y:S01]  /*5470*/  IMAD.WIDE.U32 R232, R184.reuse, R237.reuse, c[0x0][0x208] ;  /* 0x00008200b8e87625 */ /* 0x0c0fe200078e00ed */
[----:B------:R-:W-:Y:S02]  /*5480*/  F2FP.PACK_AB R68, R231, R68 ;  /* 0x00000044e744723e */ /* 0x000fe400000000ff */
[----:B------:R-:W-:Y:S01]  /*5490*/  F2FP.PACK_AB R70, R235, R70 ;  /* 0x00000046eb46723e */ /* 0x000fe200000000ff */
[C---:B------:R-:W-:Y:S01]  /*54a0*/  IMAD.WIDE.U32 R230, R184.reuse, R237, c[0x0][0x210] ;  /* 0x00008400b8e67625 */ /* 0x040fe200078e00ed */
[----:B------:R0:W-:Y:S01]  /*54b0*/  STG.E.128 [R232.64], R64 ;  /* 0x00000040e8007986 */ /* 0x0001e2000c101d04 */
[----:B------:R-:W-:-:S03]  /*54c0*/  IADD3 R184, R184, 0x80, RZ ;  /* 0x00000080b8b87810 */ /* 0x000fc60007ffe0ff */
[----:B------:R0:W-:Y:S04]  /*54d0*/  STG.E.128 [R230.64], R68 ;  /* 0x00000044e6007986 */ /* 0x0001e8000c101d04 */
.L_x_3577:
[----:B------:R-:W-:Y:S05]  /*54e0*/  BSYNC B0 ;  /* 0x0000000000007941 */ /* 0x000fea0003800000 */
.L_x_3576:
[----:B------:R-:W-:Y:S01]  /*54f0*/  ISETP.GE.U32.AND P3, PT, R2, 0x100, PT ;  /* 0x000001000200780c */ /* 0x000fe20003f66070 */
[----:B------:R-:W-:-:S12]  /*5500*/  BSSY B0, `(.L_x_3578) ;  /* 0x0000030000007945 */ /* 0x000fd80003800000 */
[----:B------:R-:W-:Y:S05]  /*5510*/  @!P3 BRA `(.L_x_3579) ;  /* 0x000002e00000b947 */ /* 0x000fea0003800000 */
[--C-:B0-----:R-:W-:Y:S01]  /*5520*/  FADD.FTZ R70, R216, -R228.reuse ;  /* 0x800000e4d8467221 */ /* 0x101fe20000010000 */
[----:B------:R-:W-:Y:S01]  /*5530*/  MOV R237, 0x10 ;  /* 0x0000001000ed7802 */ /* 0x000fe20000000f00 */
        /* <DEDUP_REMOVED lines=11> */
[----:B------:R-:W-:Y:S01]  /*55f0*/  F2FP.PACK_AB R67, R70, R67 ;  /* 0x000000434643723e */ /* 0x000fe200000000ff */
[----:B------:R-:W-:-:S02]  /*5600*/  FADD.FTZ R234, R206, -R228 ;  /* 0x800000e4ceea7221 */ /* 0x000fc40000010000 */
[----:B------:R-:W-:Y:S02]  /*5610*/  FADD.FTZ R236, R215, -R228 ;  /* 0x800000e4d7ec7221 */ /* 0x000fe40000010000 */
[----:B------:R-:W-:Y:S02]  /*5620*/  FFMA.FTZ R64, R35, R68, R43 ;  /* 0x0000004423407223 */ /* 0x000fe4000001002b */
[----:B------:R-:W-:Y:S02]  /*5630*/  FFMA.FTZ R65, R36, R69, R44 ;  /* 0x0000004524417223 */ /* 0x000fe4000001002c */
[C---:B------:R-:W-:Y:S02]  /*5640*/  FMUL.FTZ R70, R229.reuse, R66 ;  /* 0x00000042e5467220 */ /* 0x040fe40000410000 */
[----:B------:R-:W-:Y:S01]  /*5650*/  FMUL.FTZ R232, R229, R230 ;  /* 0x000000e6e5e87220 */ /* 0x000fe20000410000 */
[----:B------:R-:W-:Y:S01]  /*5660*/  F2FP.PACK_AB R64, R65, R64 ;  /* 0x000000404140723e */ /* 0x000fe200000000ff */
[----:B------:R-:W-:-:S02]  /*5670*/  FMUL.FTZ R234, R229, R234 ;  /* 0x000000eae5ea7220 */ /* 0x000fc40000410000 */
[----:B------:R-:W-:Y:S02]  /*5680*/  FMUL.FTZ R231, R229, R236 ;  /* 0x000000ece5e77220 */ /* 0x000fe40000410000 */
[----:B------:R-:W-:Y:S02]  /*5690*/  FFMA.FTZ R233, R102, R71, R106 ;  /* 0x0000004766e97223 */ /* 0x000fe4000001006a */
[----:B------:R-:W-:Y:S02]  /*56a0*/  FFMA.FTZ R65, R37, R70, R45 ;  /* 0x0000004625417223 */ /* 0x000fe4000001002d */
[----:B------:R-:W-:Y:S02]  /*56b0*/  FFMA.FTZ R66, R38, R232, R47 ;  /* 0x000000e826427223 */ /* 0x000fe4000001002f */
[----:B------:R-:W-:Y:S02]  /*56c0*/  FFMA.FTZ R71, R39, R234, R46 ;  /* 0x000000ea27477223 */ /* 0x000fe4000001002e */
[----:B------:R-:W-:Y:S01]  /*56d0*/  FFMA.FTZ R230, R40, R231, R50 ;  /* 0x000000e728e67223 */ /* 0x000fe20000010032 */
[----:B------:R-:W-:Y:S01]  /*56e0*/  F2FP.PACK_AB R65, R66, R65 ;  /* 0x000000414241723e */ /* 0x000fe200000000ff */
[----:B------:R-:W-:-:S02]  /*56f0*/  FFMA.FTZ R238, R111, R238, R115 ;  /* 0x000000ee6fee7223 */ /* 0x000fc40000010073 */
[----:B------:R-:W-:Y:S01]  /*5700*/  FFMA.FTZ R235, R110, R231, R114 ;  /* 0x000000e76eeb7223 */ /* 0x000fe20000010072 */
[----:B------:R-:W-:Y:S01]  /*5710*/  F2FP.PACK_AB R66, R230, R71 ;  /* 0x00000047e642723e */ /* 0x000fe200000000ff */
[----:B------:R-:W-:Y:S01]  /*5720*/  FFMA.FTZ R230, R100, R70, R104 ;  /* 0x0000004664e67223 */ /* 0x000fe20000010068 */
[----:B------:R-:W-:Y:S01]  /*5730*/  F2FP.PACK_AB R71, R238, R233 ;  /* 0x000000e9ee47723e */ /* 0x000fe200000000ff */
[----:B------:R-:W-:Y:S02]  /*5740*/  FFMA.FTZ R233, R109, R232, R113 ;  /* 0x000000e86de97223 */ /* 0x000fe40000010071 */
[----:B------:R-:W-:Y:S02]  /*5750*/  FFMA.FTZ R68, R49, R68, R103 ;  /* 0x0000004431447223 */ /* 0x000fe40000010067 */
[----:B------:R-:W-:Y:S01]  /*5760*/  FFMA.FTZ R231, R108, R69, R112 ;  /* 0x000000456ce77223 */ /* 0x000fe20000010070 */
[----:B------:R-:W-:Y:S01]  /*5770*/  F2FP.PACK_AB R69, R233, R230 ;  /* 0x000000e6e945723e */ /* 0x000fe200000000ff */
[----:B------:R-:W-:-:S02]  /*5780*/  FFMA.FTZ R70, R101, R234, R105 ;  /* 0x000000ea65467223 */ /* 0x000fc40000010069 */
[CC--:B------:R-:W-:Y:S01]  /*5790*/  IMAD.WIDE.U32 R232, R184.reuse, R237.reuse, c[0x0][0x208] ;  /* 0x00008200b8e87625 */ /* 0x0c0fe200078e00ed */
[----:B------:R-:W-:Y:S02]  /*57a0*/  F2FP.PACK_AB R68, R231, R68 ;  /* 0x00000044e744723e */ /* 0x000fe400000000ff */
[----:B------:R-:W-:Y:S01]  /*57b0*/  F2FP.PACK_AB R70, R235, R70 ;  /* 0x00000046eb46723e */ /* 0x000fe200000000ff */
[C---:B------:R-:W-:Y:S01]  /*57c0*/  IMAD.WIDE.U32 R230, R184.reuse, R237, c[0x0][0x210] ;  /* 0x00008400b8e67625 */ /* 0x040fe200078e00ed */
[----:B------:R0:W-:Y:S01]  /*57d0*/  STG.E.128 [R232.64], R64 ;  /* 0x00000040e8007986 */ /* 0x0001e2000c101d04 */
[----:B------:R-:W-:-:S03]  /*57e0*/  IADD3 R184, R184, 0x80, RZ ;  /* 0x00000080b8b87810 */ /* 0x000fc60007ffe0ff */
[----:B------:R0:W-:Y:S04]  /*57f0*/  STG.E.128 [R230.64], R68 ;  /* 0x00000044e6007986 */ /* 0x0001e8000c101d04 */
.L_x_3579:
[----:B------:R-:W-:Y:S05]  /*5800*/  BSYNC B0 ;  /* 0x0000000000007941 */ /* 0x000fea0003800000 */
.L_x_3578:
[----:B------:R-:W-:Y:S01]  /*5810*/  ISETP.GE.U32.AND P3, PT, R2, 0x180, PT ;  /* 0x000001800200780c */ /* 0x000fe20003f66070 */
[----:B------:R-:W-:-:S12]  /*5820*/  BSSY B0, `(.L_x_3580) ;  /* 0x0000030000007945 */ /* 0x000fd80003800000 */
[----:B------:R-:W-:Y:S05]  /*5830*/  @!P3 BRA `(.L_x_3581) ;  /* 0x000002e00000b947 */ /* 0x000fea0003800000 */
[--C-:B0-----:R-:W-:Y:S01]  /*5840*/  FADD.FTZ R70, R218, -R228.reuse ;  /* 0x800000e4da467221 */ /* 0x101fe20000010000 */
[----:B------:R-:W-:Y:S01]  /*5850*/  HFMA2.MMA R237, -RZ, RZ, 0, 9.5367431640625e-07 ;  /* 0x00000010ffed7435 */ /* 0x000fe200000001ff */
        /* <DEDUP_REMOVED lines=9> */
[----:B------:R-:W-:Y:S01]  /*58f0*/  F2FP.PACK_AB R67, R70, R67 ;  /* 0x000000434643723e */ /* 0x000fe200000000ff */
        /* <DEDUP_REMOVED lines=26> */
[----:B------:R-:W-:Y:S01]  /*5aa0*/  FFMA.FTZ R231, R124, R69, R128 ;  /* 0x000000457ce77223 */ /* 0x000fe20000010080 */
[----:B------:R-:W-:Y:S01]  /*5ab0*/  F2FP.PACK_AB R69, R233, R230 ;  /* 0x000000e6e945723e */ /* 0x000fe200000000ff */
[----:B------:R-:W-:-:S03]  /*5ac0*/  IMAD.WIDE.U32 R232, R184, R237, c[0x0][0x208] ;  /* 0x00008200b8e87625 */ /* 0x000fc600078e00ed */
[----:B------:R-:W-:Y:S01]  /*5ad0*/  F2FP.PACK_AB R68, R231, R68 ;  /* 0x00000044e744723e */ /* 0x000fe200000000ff */
[C---:B------:R-:W-:Y:S01]  /*5ae0*/  IMAD.WIDE.U32 R230, R184.reuse, R237, c[0x0][0x210] ;  /* 0x00008400b8e67625 */ /* 0x040fe200078e00ed */
[----:B------:R0:W-:Y:S01]  /*5af0*/  STG.E.128 [R232.64], R64 ;  /* 0x00000040e8007986 */ /* 0x0001e2000c101d04 */
[----:B------:R-:W-:-:S03]  /*5b00*/  IADD3 R184, R184, 0x80, RZ ;  /* 0x00000080b8b87810 */ /* 0x000fc60007ffe0ff */
[----:B------:R0:W-:Y:S04]  /*5b10*/  STG.E.128 [R230.64], R68 ;  /* 0x00000044e6007986 */ /* 0x0001e8000c101d04 */
.L_x_3581:
[----:B------:R-:W-:Y:S05]  /*5b20*/  BSYNC B0 ;  /* 0x0000000000007941 */ /* 0x000fea0003800000 */
.L_x_3580:
[----:B------:R-:W-:Y:S01]  /*5b30*/  ISETP.GE.U32.AND P3, PT, R2, 0x200, PT ;  /* 0x000002000200780c */ /* 0x000fe20003f66070 */
[----:B------:R-:W-:-:S12]  /*5b40*/  BSSY B0, `(.L_x_3582) ;  /* 0x0000030000007945 */ /* 0x000fd80003800000 */
[----:B------:R-:W-:Y:S05]  /*5b50*/  @!P3 BRA `(.L_x_3583) ;  /* 0x000002e00000b947 */ /* 0x000fea0003800000 */
[--C-:B0-----:R-:W-:Y:S01]  /*5b60*/  FADD.FTZ R70, R220, -R228.reuse ;  /* 0x800000e4dc467221 */ /* 0x101fe20000010000 */
[----:B------:R-:W-:Y:S01]  /*5b70*/  MOV R237, 0x10 ;  /* 0x0000001000ed7802 */ /* 0x000fe20000000f00 */
        /* <DEDUP_REMOVED lines=44> */
.L_x_3583:
[----:B------:R-:W-:Y:S05]  /*5e40*/  BSYNC B0 ;  /* 0x0000000000007941 */ /* 0x000fea0003800000 */
.L_x_3582:
[----:B------:R-:W-:Y:S01]  /*5e50*/  BSSY B0, `(.L_x_3584) ;  /* 0x000002f000007945 */ /* 0x000fe20003800000 */
[----:B------:R-:W-:Y:S05]  /*5e60*/  @!P1 BRA `(.L_x_3585) ;  /* 0x000002d000009947 */ /* 0x000fea0003800000 */
[--C-:B01----:R-:W-:Y:S01]  /*5e70*/  FADD.FTZ R64, R192, -R228.reuse ;  /* 0x800000e4c0407221 */ /* 0x103fe20000010000 */
[----:B------:R-:W-:Y:S01]  /*5e80*/  HFMA2.MMA R233, -RZ, RZ, 0, 9.5367431640625e-07 ;  /* 0x00000010ffe97435 */ /* 0x000fe200000001ff */
[--C-:B------:R-:W-:Y:S02]  /*5e90*/  FADD.FTZ R68, R201, -R228.reuse ;  /* 0x800000e4c9447221 */ /* 0x100fe40000010000 */
[C---:B------:R-:W-:Y:S02]  /*5ea0*/  FMUL.FTZ R69, R229.reuse, R64 ;  /* 0x00000040e5457220 */ /* 0x040fe40000410000 */
[----:B------:R-:W-:Y:S02]  /*5eb0*/  FMUL.FTZ R68, R229, R68 ;  /* 0x00000044e5447220 */ /* 0x000fe40000410000 */
[--C-:B------:R-:W-:Y:S02]  /*5ec0*/  FADD.FTZ R66, R202, -R228.reuse ;  /* 0x800000e4ca427221 */ /* 0x100fe40000010000 */
[----:B------:R-:W-:-:S02]  /*5ed0*/  FADD.FTZ R230, R211, -R228 ;  /* 0x800000e4d3e67221 */ /* 0x000fc40000010000 */
[--C-:B------:R-:W-:Y:S02]  /*5ee0*/  FADD.FTZ R232, R212, -R228.reuse ;  /* 0x800000e4d4e87221 */ /* 0x100fe40000010000 */
[----:B------:R-:W-:Y:S02]  /*5ef0*/  FADD.FTZ R234, R221, -R228 ;  /* 0x800000e4ddea7221 */ /* 0x000fe40000010000 */
[----:B------:R-:W-:Y:S02]  /*5f00*/  FFMA.FTZ R64, R79, R69, R158 ;  /* 0x000000454f407223 */ /* 0x000fe4000001009e */
[----:B------:R-:W-:Y:S02]  /*5f10*/  FFMA.FTZ R65, R153, R68, R160 ;  /* 0x0000004499417223 */ /* 0x000fe400000100a0 */
[--C-:B------:R-:W-:Y:S02]  /*5f20*/  FADD.FTZ R236, R222, -R228.reuse ;  /* 0x800000e4deec7221 */ /* 0x100fe40000010000 */
[----:B------:R-:W-:Y:S01]  /*5f30*/  FADD.FTZ R228, R227, -R228 ;  /* 0x800000e4e3e47221 */ /* 0x000fe20000010000 */
[----:B------:R-:W-:Y:S01]  /*5f40*/  F2FP.PACK_AB R64, R65, R64 ;  /* 0x000000404140723e */ /* 0x000fe200000000ff */
[----:B------:R-:W-:-:S02]  /*5f50*/  FMUL.FTZ R70, R229, R66 ;  /* 0x00000042e5467220 */ /* 0x000fc40000410000 */
[C---:B------:R-:W-:Y:S02]  /*5f60*/  FMUL.FTZ R230, R229.reuse, R230 ;  /* 0x000000e6e5e67220 */ /* 0x040fe40000410000 */
[C---:B------:R-:W-:Y:S02]  /*5f70*/  FMUL.FTZ R71, R229.reuse, R232 ;  /* 0x000000e8e5477220 */ /* 0x040fe40000410000 */
[C---:B------:R-:W-:Y:S02]  /*5f80*/  FMUL.FTZ R234, R229.reuse, R234 ;  /* 0x000000eae5ea7220 */ /* 0x040fe40000410000 */
[C---:B------:R-:W-:Y:S02]  /*5f90*/  FMUL.FTZ R231, R229.reuse, R236 ;  /* 0x000000ece5e77220 */ /* 0x040fe40000410000 */
[----:B------:R-:W-:Y:S02]  /*5fa0*/  FMUL.FTZ R232, R229, R228 ;  /* 0x000000e4e5e87220 */ /* 0x000fe40000410000 */
[----:B------:R-:W-:-:S02]  /*5fb0*/  FFMA.FTZ R65, R152, R70, R161 ;  /* 0x0000004698417223 */ /* 0x000fc400000100a1 */
[----:B------:R-:W-:Y:S02]  /*5fc0*/  FFMA.FTZ R66, R155, R230, R163 ;  /* 0x000000e69b427223 */ /* 0x000fe400000100a3 */
[----:B------:R-:W-:Y:S02]  /*5fd0*/  FFMA.FTZ R67, R154, R71, R162 ;  /* 0x000000479a437223 */ /* 0x000fe400000100a2 */
[----:B------:R-:W-:Y:S01]  /*5fe0*/  FFMA.FTZ R228, R157, R234, R165 ;  /* 0x000000ea9de47223 */ /* 0x000fe200000100a5 */
[----:B------:R-:W-:Y:S01]  /*5ff0*/  F2FP.PACK_AB R65, R66, R65 ;  /* 0x000000414241723e */ /* 0x000fe200000000ff */
[----:B------:R-:W-:Y:S02]  /*6000*/  FFMA.FTZ R229, R156, R231, R164 ;  /* 0x000000e79ce57223 */ /* 0x000fe400000100a4 */
[----:B------:R-:W-:Y:S01]  /*6010*/  FFMA.FTZ R236, R159, R232, R167 ;  /* 0x000000e89fec7223 */ /* 0x000fe200000100a7 */
[----:B------:R-:W-:Y:S01]  /*6020*/  F2FP.PACK_AB R66, R228, R67 ;  /* 0x00000043e442723e */ /* 0x000fe200000000ff */
[----:B------:R-:W-:-:S02]  /*6030*/  FFMA.FTZ R228, R166, R69, R174 ;  /* 0x00000045a6e47223 */ /* 0x000fc400000100ae */
[----:B------:R-:W-:Y:S01]  /*6040*/  FFMA.FTZ R69, R168, R70, R177 ;  /* 0x00000046a8457223 */ /* 0x000fe200000100b1 */
[----:B------:R-:W-:Y:S01]  /*6050*/  F2FP.PACK_AB R67, R236, R229 ;  /* 0x000000e5ec43723e */ /* 0x000fe200000000ff */
[----:B------:R-:W-:Y:S02]  /*6060*/  FFMA.FTZ R70, R170, R71, R179 ;  /* 0x00000047aa467223 */ /* 0x000fe400000100b3 */
[----:B------:R-:W-:Y:S02]  /*6070*/  FFMA.FTZ R71, R172, R231, R181 ;  /* 0x000000e7ac477223 */ /* 0x000fe400000100b5 */
[----:B------:R-:W-:Y:S02]  /*6080*/  FFMA.FTZ R229, R169, R68, R178 ;  /* 0x00000044a9e57223 */ /* 0x000fe400000100b2 */
[----:B------:R-:W-:Y:S02]  /*6090*/  FFMA.FTZ R231, R173, R234, R182 ;  /* 0x000000eaade77223 */ /* 0x000fe400000100b6 */
[----:B------:R-:W-:Y:S01]  /*60a0*/  FFMA.FTZ R230, R171, R230, R180 ;  /* 0x000000e6abe67223 */ /* 0x000fe200000100b4 */
[----:B------:R-:W-:Y:S01]  /*60b0*/  F2FP.PACK_AB R68, R229, R228 ;  /* 0x000000e4e544723e */ /* 0x000fe200000000ff */
[----:B------:R-:W-:Y:S01]  /*60c0*/  FFMA.FTZ R232, R175, R232, R188 ;  /* 0x000000e8afe87223 */ /* 0x000fe200000100bc */
[----:B------:R-:W-:Y:S01]  /*60d0*/  F2FP.PACK_AB R70, R231, R70 ;  /* 0x00000046e746723e */ /* 0x000fe200000000ff */
[----:B------:R-:W-:Y:S01]  /*60e0*/  IMAD.WIDE.U32 R228, R184, R233, c[0x0][0x208] ;  /* 0x00008200b8e47625 */ /* 0x000fe200078e00e9 */
[----:B------:R-:W-:-:S02]  /*60f0*/  F2FP.PACK_AB R69, R230, R69 ;  /* 0x00000045e645723e */ /* 0x000fc400000000ff */
[----:B------:R-:W-:Y:S01]  /*6100*/  F2FP.PACK_AB R71, R232, R71 ;  /* 0x00000047e847723e */ /* 0x000fe200000000ff */
[----:B------:R-:W-:Y:S01]  /*6110*/  IMAD.WIDE.U32 R230, R184, R233, c[0x0][0x210] ;  /* 0x00008400b8e67625 */ /* 0x000fe200078e00e9 */
[----:B------:R0:W-:Y:S04]  /*6120*/  STG.E.128 [R228.64], R64 ;  /* 0x00000040e4007986 */ /* 0x0001e8000c101d04 */
[----:B------:R0:W-:Y:S02]  /*6130*/  STG.E.128 [R230.64], R68 ;  /* 0x00000044e6007986 */ /* 0x0001e4000c101d04 */
.L_x_3585:
[----:B------:R-:W-:Y:S05]  /*6140*/  BSYNC B0 ;  /* 0x0000000000007941 */ /* 0x000fea0003800000 */
.L_x_3584:
[----:B------:R-:W-:Y:S02]  /*6150*/  LOP3.LUT P3, RZ, R186, 0xff, RZ, 0xc0, !PT ;  /* 0x000000ffbaff7812 */ /* 0x000fe4000786c0ff */
[----:B------:R-:W-:Y:S02]  /*6160*/  IADD3 R187, R187, c[0x0][0x160], RZ ;  /* 0x00005800bbbb7a10 */ /* 0x000fe40007ffe0ff */
[----:B------:R-:W-:-:S02]  /*6170*/  SEL R186, RZ, 0x1, P3 ;  /* 0x00000001ffba7807 */ /* 0x000fc40001800000 */
[----:B------:R-:W-:-:S13]  /*6180*/  ISETP.GE.AND P3, PT, R187, c[0x0][0x164], PT ;  /* 0x00005900bb007a0c */ /* 0x000fda0003f66270 */
[----:B01---5:R-:W-:Y:S01]  /*6190*/  @P3 CALL.REL.NOINC `(.L_x_3586) ;  /* 0x0000001000003944 */ /* 0x023fe20003c00000 */
[----:B------:R-:W-:Y:S05]  /*61a0*/  BRA `(.L_x_3587) ;  /* 0xffffb34000007947 */ /* 0x000fea000383ffff */
.L_x_3586:
[----:B------:R-:W-:Y:S05]  /*61b0*/  EXIT ;  /* 0x000000000000794d */ /* 0x000fea0003800000 */
.L_x_3574:
[----:B------:R-:W-:Y:S01]  /*61c0*/  HFMA2.MMA R228, -RZ, RZ, 0, 5.9604644775390625e-08 ;  /* 0x00000001ffe47435 */ /* 0x000fe200000001ff */
[----:B------:R-:W-:Y:S02]  /*61d0*/  MOV R65, R64 ;  /* 0x0000004000417202 */ /* 0x000fe40000000f00 */
[----:B------:R-:W-:Y:S02]  /*61e0*/  MOV R70, 0x1f ;  /* 0x0000001f00467802 */ /* 0x000fe40000000f00 */
[----:B------:R-:W-:Y:S02]  /*61f0*/  MOV R71, 0xffffffff ;  /* 0xffffffff00477802 */ /* 0x000fe40000000f00 */
[----:B------:R-:W-:Y:S02]  /*6200*/  MOV R66, 0x6220 ;  /* 0x0000622000427802 */ /* 0x000fe40000000f00 */
[----:B-----5:R-:W-:Y:S05]  /*6210*/  CALL.REL.NOINC `($__internal_8_$__cuda_sm70_shflsync_bfly_p) ;  /* 0x000008b000007944 */ /* 0x020fea0003c00000 */
[----:B01----:R-:W-:Y:S01]  /*6220*/  MOV R65, R228 ;  /* 0x000000e400417202 */ /* 0x003fe20000000f00 */
[----:B------:R-:W-:Y:S05]  /*6230*/  BRA `(.L_x_3588) ;  /* 0xffffe54000007947 */ /* 0x000fea000383ffff */
.L_x_3575:
[----:B------:R-:W-:Y:S01]  /*6240*/  HFMA2.MMA R228, -RZ, RZ, 0, 1.1920928955078125e-07 ;  /* 0x00000002ffe47435 */ /* 0x000fe200000001ff */
[----:B------:R-:W-:Y:S02]  /*6250*/  MOV R70, 0x1f ;  /* 0x0000001f00467802 */ /* 0x000fe40000000f00 */
[----:B------:R-:W-:-:S02]  /*6260*/  MOV R71, 0xffffffff ;  /* 0xffffffff00477802 */ /* 0x000fc40000000f00 */
[----:B------:R-:W-:Y:S02]  /*6270*/  MOV R66, 0x6290 ;  /* 0x0000629000427802 */ /* 0x000fe40000000f00 */
[----:B0----5:R-:W-:Y:S05]  /*6280*/  CALL.REL.NOINC `($__internal_8_$__cuda_sm70_shflsync_bfly_p) ;  /* 0x0000084000007944 */ /* 0x021fea0003c00000 */
[----:B01----:R-:W-:Y:S01]  /*6290*/  FADD.FTZ R65, R65, R228 ;  /* 0x000000e441417221 */ /* 0x003fe20000010000 */
[----:B------:R-:W-:Y:S01]  /*62a0*/  HFMA2.MMA R228, -RZ, RZ, 0, 2.384185791015625e-07 ;  /* 0x00000004ffe47435 */ /* 0x000fe200000001ff */
[----:B------:R-:W-:Y:S02]  /*62b0*/  MOV R70, 0x1f ;  /* 0x0000001f00467802 */ /* 0x000fe40000000f00 */
[----:B------:R-:W-:Y:S02]  /*62c0*/  MOV R71, 0xffffffff ;  /* 0xffffffff00477802 */ /* 0x000fe40000000f00 */
[----:B------:R-:W-:Y:S02]  /*62d0*/  MOV R66, 0x62f0 ;  /* 0x000062f000427802 */ /* 0x000fe40000000f00 */
[----:B------:R-:W-:Y:S05]  /*62e0*/  CALL.REL.NOINC `($__internal_8_$__cuda_sm70_shflsync_bfly_p) ;  /* 0x000007e000007944 */ /* 0x000fea0003c00000 */
[----:B01----:R-:W-:Y:S01]  /*62f0*/  FADD.FTZ R65, R65, R228 ;  /* 0x000000e441417221 */ /* 0x003fe20000010000 */
[----:B------:R-:W-:Y:S01]  /*6300*/  HFMA2.MMA R228, -RZ, RZ, 0, 4.76837158203125e-07 ;  /* 0x00000008ffe47435 */ /* 0x000fe200000001ff */
[----:B------:R-:W-:Y:S02]  /*6310*/  MOV R70, 0x1f ;  /* 0x0000001f00467802 */ /* 0x000fe40000000f00 */
[----:B------:R-:W-:-:S02]  /*6320*/  MOV R71, 0xffffffff ;  /* 0xffffffff00477802 */ /* 0x000fc40000000f00 */
[----:B------:R-:W-:Y:S02]  /*6330*/  MOV R66, 0x6350 ;  /* 0x0000635000427802 */ /* 0x000fe40000000f00 */
[----:B------:R-:W-:Y:S05]  /*6340*/  CALL.REL.NOINC `($__internal_8_$__cuda_sm70_shflsync_bfly_p) ;  /* 0x0000078000007944 */ /* 0x000fea0003c00000 */
[----:B01----:R-:W-:Y:S01]  /*6350*/  FADD.FTZ R65, R65, R228 ;  /* 0x000000e441417221 */ /* 0x003fe20000010000 */
[----:B------:R-:W-:Y:S01]  /*6360*/  HFMA2.MMA R228, -RZ, RZ, 0, 9.5367431640625e-07 ;  /* 0x00000010ffe47435 */ /* 0x000fe200000001ff */
[----:B------:R-:W-:Y:S02]  /*6370*/  MOV R70, 0x1f ;  /* 0x0000001f00467802 */ /* 0x000fe40000000f00 */
[----:B------:R-:W-:Y:S02]  /*6380*/  MOV R71, 0xffffffff ;  /* 0xffffffff00477802 */ /* 0x000fe40000000f00 */
[----:B------:R-:W-:Y:S02]  /*6390*/  MOV R66, 0x63b0 ;  /* 0x000063b000427802 */ /* 0x000fe40000000f00 */
[----:B------:R-:W-:Y:S05]  /*63a0*/  CALL.REL.NOINC `($__internal_8_$__cuda_sm70_shflsync_bfly_p) ;  /* 0x0000072000007944 */ /* 0x000fea0003c00000 */
[----:B01----:R-:W-:Y:S01]  /*63b0*/  FADD.FTZ R65, R65, R228 ;  /* 0x000000e441417221 */ /* 0x003fe20000010000 */
[----:B------:R-:W-:Y:S01]  /*63c0*/  HFMA2.MMA R228, -RZ, RZ, 0, 5.9604644775390625e-08 ;  /* 0x00000001ffe47435 */ /* 0x000fe200000001ff */
[----:B------:R-:W-:Y:S02]  /*63d0*/  MOV R71, 0xffffffff ;  /* 0xffffffff00477802 */ /* 0x000fe40000000f00 */
        /* <DEDUP_REMOVED lines=15> */
[----:B------:R-:W-:Y:S01]  /*64d0*/  FFMA.FTZ R65, R70, R70, R65 ;  /* 0x0000004646417223 */ /* 0x000fe20000010041 */
[----:B------:R-:W-:Y:S01]  /*64e0*/  MOV R70, 0x1f ;  /* 0x0000001f00467802 */ /* 0x000fe20000000f00 */
[--C-:B------:R-:W-:Y:S02]  /*64f0*/  FADD.FTZ R67, R195, -R64.reuse ;  /* 0x80000040c3437221 */ /* 0x100fe40000010000 */
[----:B------:R-:W-:Y:S02]  /*6500*/  FFMA.FTZ R65, R66, R66, R65 ;  /* 0x0000004242417223 */ /* 0x000fe40000010041 */
[----:B------:R-:W-:-:S02]  /*6510*/  FADD.FTZ R66, R189, -R64 ;  /* 0x80000040bd427221 */ /* 0x000fc40000010000 */
[----:B------:R-:W-:Y:S01]  /*6520*/  FADD.FTZ R69, R194, -R64 ;  /* 0x80000040c2457221 */ /* 0x000fe20000010000 */
[----:B------:R-:W-:-:S05]  /*6530*/  FSEL R65, R65, RZ, P0 ;  /* 0x000000ff41417208 */ /* 0x000fca0000000000 */
        /* <DEDUP_REMOVED lines=62> */
[----:B------:R-:W-:Y:S05]  /*6920*/  CALL.REL.NOINC `($__internal_8_$__cuda_sm70_shflsync_bfly_p) ;  /* 0x000001a000007944 */ /* 0x000fea0003c00000 */
[----:B01----:R-:W-:Y:S01]  /*6930*/  FADD.FTZ R65, R65, R228 ;  /* 0x000000e441417221 */ /* 0x003fe20000010000 */
[----:B------:R-:W-:Y:S01]  /*6940*/  HFMA2.MMA R228, -RZ, RZ, 0, 1.1920928955078125e-07 ;  /* 0x00000002ffe47435 */ /* 0x000fe200000001ff */
[----:B------:R-:W-:Y:S02]  /*6950*/  MOV R70, 0x1f ;  /* 0x0000001f00467802 */ /* 0x000fe40000000f00 */
[----:B------:R-:W-:Y:S02]  /*6960*/  MOV R71, 0xffffffff ;  /* 0xffffffff00477802 */ /* 0x000fe40000000f00 */
[----:B------:R-:W-:Y:S02]  /*6970*/  MOV R66, 0x6990 ;  /* 0x0000699000427802 */ /* 0x000fe40000000f00 */
[----:B------:R-:W-:Y:S05]  /*6980*/  CALL.REL.NOINC `($__internal_8_$__cuda_sm70_shflsync_bfly_p) ;  /* 0x0000014000007944 */ /* 0x000fea0003c00000 */
[----:B01----:R-:W-:Y:S01]  /*6990*/  FADD.FTZ R65, R65, R228 ;  /* 0x000000e441417221 */ /* 0x003fe20000010000 */
[----:B------:R-:W-:Y:S01]  /*69a0*/  HFMA2.MMA R228, -RZ, RZ, 0, 2.384185791015625e-07 ;  /* 0x00000004ffe47435 */ /* 0x000fe200000001ff */
[----:B------:R-:W-:Y:S02]  /*69b0*/  MOV R70, 0x1f ;  /* 0x0000001f00467802 */ /* 0x000fe40000000f00 */
[----:B------:R-:W-:-:S02]  /*69c0*/  MOV R71, 0xffffffff ;  /* 0xffffffff00477802 */ /* 0x000fc40000000f00 */
[----:B------:R-:W-:Y:S02]  /*69d0*/  MOV R66, 0x69f0 ;  /* 0x000069f000427802 */ /* 0x000fe40000000f00 */
[----:B------:R-:W-:Y:S05]  /*69e0*/  CALL.REL.NOINC `($__internal_8_$__cuda_sm70_shflsync_bfly_p) ;  /* 0x000000e000007944 */ /* 0x000fea0003c00000 */
[----:B01----:R-:W-:Y:S01]  /*69f0*/  FADD.FTZ R65, R65, R228 ;  /* 0x000000e441417221 */ /* 0x003fe20000010000 */
[----:B------:R-:W-:Y:S01]  /*6a00*/  HFMA2.MMA R228, -RZ, RZ, 0, 4.76837158203125e-07 ;  /* 0x00000008ffe47435 */ /* 0x000fe200000001ff */
[----:B------:R-:W-:Y:S02]  /*6a10*/  MOV R70, 0x1f ;  /* 0x0000001f00467802 */ /* 0x000fe40000000f00 */
[----:B------:R-:W-:Y:S02]  /*6a20*/  MOV R71, 0xffffffff ;  /* 0xffffffff00477802 */ /* 0x000fe40000000f00 */
[----:B------:R-:W-:Y:S02]  /*6a30*/  MOV R66, 0x6a50 ;  /* 0x00006a5000427802 */ /* 0x000fe40000000f00 */
[----:B------:R-:W-:Y:S05]  /*6a40*/  CALL.REL.NOINC `($__internal_8_$__cuda_sm70_shflsync_bfly_p) ;  /* 0x0000008000007944 */ /* 0x000fea0003c00000 */
[----:B-1----:R-:W-:Y:S01]  /*6a50*/  FADD.FTZ R69, R65, R228 ;  /* 0x000000e441457221 */ /* 0x002fe20000010000 */
[----:B------:R-:W-:Y:S01]  /*6a60*/  HFMA2.MMA R228, -RZ, RZ, 0, 9.5367431640625e-07 ;  /* 0x00000010ffe47435 */ /* 0x000fe200000001ff */
[----:B0-----:R-:W-:Y:S02]  /*6a70*/  MOV R70, 0x1f ;  /* 0x0000001f00467802 */ /* 0x001fe40000000f00 */
[----:B------:R-:W-:-:S02]  /*6a80*/  MOV R71, 0xffffffff ;  /* 0xffffffff00477802 */ /* 0x000fc40000000f00 */
[----:B------:R-:W-:Y:S02]  /*6a90*/  MOV R65, R69 ;  /* 0x0000004500417202 */ /* 0x000fe40000000f00 */
[----:B------:R-:W-:Y:S02]  /*6aa0*/  MOV R66, 0x6ac0 ;  /* 0x00006ac000427802 */ /* 0x000fe40000000f00 */
[----:B------:R-:W-:Y:S05]  /*6ab0*/  CALL.REL.NOINC `($__internal_8_$__cuda_sm70_shflsync_bfly_p) ;  /* 0x0000001000007944 */ /* 0x000fea0003c00000 */
[----:B01----:R-:W-:Y:S05]  /*6ac0*/  BRA `(.L_x_3589) ;  /* 0xffffe30000007947 */ /* 0x003fea000383ffff */
        .weak           $__internal_8_$__cuda_sm70_shflsync_bfly_p
        .type           $__internal_8_$__cuda_sm70_shflsync_bfly_p,@function
        .size           $__internal_8_$__cuda_sm70_shflsync_bfly_p,(.L_x_32948 - $__internal_8_$__cuda_sm70_shflsync_bfly_p)
$__internal_8_$__cuda_sm70_shflsync_bfly_p:
[----:B------:R-:W-:Y:S01]  /*6ad0*/  HFMA2.MMA R67, -RZ, RZ, 0, 0 ;  /* 0x00000000ff437435 */ /* 0x000fe200000001ff */
[----:B------:R-:W-:Y:S04]  /*6ae0*/  WARPSYNC R71 ;  /* 0x0000004700007348 */ /* 0x000fe80003800000 */
[----:B------:R0:W1:Y:S01]  /*6af0*/  SHFL.BFLY PT, R228, R65, R228, R70 ;  /* 0x0c0000e441e47389 */ /* 0x00006200000e0046 */
[----:B------:R-:W-:Y:S05]  /*6b00*/  RET.REL.NODEC R66 `(_ZN10layer_norm31ln_parallel_residual_fwd_kernelINS_13Kernel_traitsI6__halfS2_S2_S2_fjLj5120ELj1ELj1ELj4ELj16ENS_18Kernel_traits_baseILj5120ES2_S2_S2_S2_fjLj128EEEEELb0ELb0ELb0EEEvNS_9FwdParamsE) ;  /* 0xffff94f042007950 */ /* 0x000fea0003c3ffff */
.L_x_3590:
        /* <DEDUP_REMOVED lines=15> */
.L_x_32948:


//--------------------- .text._ZN10layer_norm31ln_parallel_residual_fwd_kernelINS_13Kernel_traitsI6__halfS2_S2_S2_fjLj5120ELj1ELj1ELj4ELj16ENS_18Kernel_traits_baseILj5120ES2_S2_S2_S2_fjLj128EEEEELb0ELb0ELb1EEEvNS_9FwdParamsE --------------------------
	.section	.text._ZN10layer_norm31ln_parallel_residual_fwd_kernelINS_13Kernel_traitsI6__halfS2_S2_S2_fjLj5120ELj1ELj1ELj4ELj16ENS_18Kernel_traits_baseILj5120ES2_S2_S2_S2_fjLj128EEEEELb0ELb0ELb1EEEvNS_9FwdParamsE,"ax",@progbits
	.sectioninfo	@"SHI_REGISTERS=232"
	.align	128
        .global         _ZN10layer_norm31ln_parallel_residual_fwd_kernelINS_13Kernel_traitsI6__halfS2_S2_S2_fjLj5120ELj1ELj1ELj4ELj16ENS_18Kernel_traits_baseILj5120ES2_S2_S2_S2_fjLj128EEEEELb0ELb0ELb1EEEvNS_9FwdParamsE
        .type           _ZN10layer_norm31ln_parallel_residual_fwd_kernelINS_13Kernel_traitsI6__halfS2_S2_S2_fjLj5120ELj1ELj1ELj4ELj16ENS_18Kernel_traits_baseILj5120ES2_S2_S2_S2_fjLj128EEEEELb0ELb0ELb1EEEvNS_9FwdParamsE,@function
        .size           _ZN10layer_norm31ln_parallel_residual_fwd_kernelINS_13Kernel_traitsI6__halfS2_S2_S2_fjLj5120ELj1ELj1ELj4ELj16ENS_18Kernel_traits_baseILj5120ES2_S2_S2_S2_fjLj128EEEEELb0ELb0ELb1EEEvNS_9FwdParamsE,(.L_x_32949 - _ZN10layer_norm31ln_parallel_residual_fwd_kernelINS_13Kernel_traitsI6__halfS2_S2_S2_fjLj5120ELj1ELj1ELj4ELj16ENS_18Kernel_traits_baseILj5120ES2_S2_S2_S2_fjLj128EEEEELb0ELb0ELb1EEEvNS_9FwdParamsE)
        .other          _ZN10layer_norm31ln_parallel_residual_fwd_kernelINS_13Kernel_traitsI6__halfS2_S2_S2_fjLj5120ELj1ELj1ELj4ELj16ENS_18Kernel_traits_baseILj5120ES2_S2_S2_S2_fjLj128EEEEELb0ELb0ELb1EEEvNS_9FwdParamsE,@"STO_CUDA_ENTRY STV_DEFAULT"
_ZN10layer_norm31ln_parallel_residual_fwd_kernelINS_13Kernel_traitsI6__halfS2_S2_S2_fjLj5120ELj1ELj1ELj4ELj16ENS_18Kernel_traits_baseILj5120ES2_S2_S2_S2_fjLj128EEEEELb0ELb0ELb1EEEvNS_9FwdParamsE:
.text._ZN10layer_norm31ln_parallel_residual_fwd_kernelINS_13Kernel_traitsI6__halfS2_S2_S2_fjLj5120ELj1ELj1ELj4ELj16ENS_18Kernel_traits_baseILj5120ES2_S2_S2_S2_fjLj128EEEEELb0ELb0ELb1EEEvNS_9FwdParamsE:
[----:B------:R-:W-:Y:S02]  /*0000*/  MOV R1, c[0x0][0x28] ;  /* 0x00000a0000017a02 */ /* 0x000fe40000000f00 */
[----:B------:R-:W0:Y:S01]  /*0010*/  S2R R171, SR_TID.X ;  /* 0x0000000000ab7919 */ /* 0x000e220000002100 */
[----:B------:R-:W-:Y:S01]  /*0020*/  ISETP.NE.U32.AND P1, PT, RZ, c[0x0][0x218], PT ;  /* 0x00008600ff007a0c */ /* 0x000fe20003f25070 */
[----:B------:R-:W-:Y:S01]  /*0030*/  ULDC.64 UR4, c[0x0][0x118] ;  /* 0x0000460000047ab9 */ /* 0x000fe20000000a00 */
[----:B------:R-:W-:Y:S02]  /*0040*/  ISETP.NE.U32.AND P2, PT, RZ, c[0x0][0x220], PT ;  /* 0x00008800ff007a0c */ /* 0x000fe40003f45070 */
[----:B------:R-:W-:Y:S02]  /*0050*/  ISETP.NE.AND.EX P1, PT, RZ, c[0x0][0x21c], PT, P1 ;  /* 0x00008700ff007a0c */ /* 0x000fe40003f25310 */
[----:B------:R-:W-:Y:S02]  /*0060*/  ISETP.NE.AND.EX P2, PT, RZ, c[0x0][0x224], PT, P2 ;  /* 0x00008900ff007a0c */ /* 0x000fe40003f45320 */
[C---:B0-----:R-:W-:Y:S02]  /*0070*/  SHF.L.U32 R0, R171.reuse, 0x4, RZ ;  /* 0x00000004ab007819 */ /* 0x041fe400000006ff */
[----:B------:R-:W-:-:S02]  /*0080*/  LOP3.LUT R176, R171, 0x7f, RZ, 0xc0, !PT ;  /* 0x0000007fabb07812 */ /* 0x000fc400078ec0ff */
[----:B------:R-:W-:Y:S02]  /*0090*/  LOP3.LUT R0, R0, 0x7f0, RZ, 0xc0, !PT ;  /* 0x000007f000007812 */ /* 0x000fe400078ec0ff */
[----:B------:R-:W-:Y:S02]  /*00a0*/  SHF.L.U32 R64, R176, 0x4, RZ ;  /* 0x00000004b0407819 */ /* 0x000fe400000006ff */
[----:B------:R-:W-:-:S04]  /*00b0*/  IADD3 R4, P0, R0, c[0x0][0x218], RZ ;  /* 0x0000860000047a10 */ /* 0x000fc80007f1e0ff */
[----:B------:R-:W-:Y:S02]  /*00c0*/  IADD3.X R5, RZ, c[0x0][0x21c], RZ, P0, !PT ;  /* 0x00008700ff057a10 */ /* 0x000fe400007fe4ff */
[----:B------:R-:W-:-:S03]  /*00d0*/  IADD3 R6, P0, R64, c[0x0][0x220], RZ ;  /* 0x0000880040067a10 */ /* 0x000fc60007f1e0ff */
[----:B------:R0:W5:Y:S01]  /*00e0*/  @P1 LDG.E.128 R68, [R4.64] ;  /* 0x0000000404441981 */ /* 0x000162000c1e1d00 */
[----:B------:R-:W-:-:S03]  /*00f0*/  IADD3.X R7, RZ, c[0x0][0x224], RZ, P0, !PT ;  /* 0x00008900ff077a10 */ /* 0x000fc600007fe4ff */
[----:B------:R0:W5:Y:S04]  /*0100*/  @P1 LDG.E.128 R72, [R4.64+0x800] ;  /* 0x0008000404481981 */ /* 0x000168000c1e1d00 */
[----:B------:R0:W5:Y:S04]  /*0110*/  @P1 LDG.E.128 R76, [R4.64+0x1000] ;  /* 0x00100004044c1981 */ /* 0x000168000c1e1d00 */
[----:B------:R0:W5:Y:S04]  /*0120*/  @P1 LDG.E.128 R80, [R4.64+0x1800] ;  /* 0x0018000404501981 */ /* 0x000168000c1e1d00 */
[----:B------:R0:W5:Y:S04]  /*0130*/  @P1 LDG.E.128 R60, [R4.64+0x2000] ;  /* 0x00200004043c1981 */ /* 0x000168000c1e1d00 */
[----:B------:R0:W5:Y:S04]  /*0140*/  @P2 LDG.E.128 R56, [R6.64] ;  /* 0x0000000406382981 */ /* 0x000168000c1e1d00 */
[----:B------:R0:W5:Y:S04]  /*0150*/  @P2 LDG.E.128 R52, [R6.64+0x800] ;  /* 0x0008000406342981 */ /* 0x000168000c1e1d00 */
[----:B------:R0:W5:Y:S01]  /*0160*/  @P2 LDG.E.128 R48, [R6.64+0x1000] ;  /* 0x0010000406302981 */ /* 0x000162000c1e1d00 */
[----:B------:R-:W1:Y:S03]  /*0170*/  S2UR UR6, SR_CTAID.X ;  /* 0x00000000000679c3 */ /* 0x000e660000002500 */
[----:B------:R0:W5:Y:S04]  /*0180*/  @P2 LDG.E.128 R44, [R6.64+0x1800] ;  /* 0x00180004062c2981 */ /* 0x000168000c1e1d00 */
[----:B------:R0:W5:Y:S01]  /*0190*/  @P2 LDG.E.128 R40, [R6.64+0x2000] ;  /* 0x0020000406282981 */ /* 0x000162000c1e1d00 */
[----:B------:R-:W-:-:S02]  /*01a0*/  IADD3 R2, P3, R0, c[0x0][0x1b0], RZ ;  /* 0x00006c0000027a10 */ /* 0x000fc40007f7e0ff */
[----:B------:R-:W-:Y:S02]  /*01b0*/  IADD3 R64, P4, R64, c[0x0][0x1b8], RZ ;  /* 0x00006e0040407a10 */ /* 0x000fe40007f9e0ff */
[----:B------:R-:W-:Y:S02]  /*01c0*/  IADD3.X R3, RZ, c[0x0][0x1b4], RZ, P3, !PT ;  /* 0x00006d00ff037a10 */ /* 0x000fe40001ffe4ff */
[----:B------:R-:W-:Y:S02]  /*01d0*/  IADD3.X R65, RZ, c[0x0][0x1bc], RZ, P4, !PT ;  /* 0x00006f00ff417a10 */ /* 0x000fe400027fe4ff */
[----:B-1----:R-:W-:-:S04]  /*01e0*/  LEA.HI R171, R171, UR6, RZ, 0x19 ;  /* 0x00000006abab7c11 */ /* 0x002fc8000f8fc8ff */
[----:B------:R-:W-:-:S13]  /*01f0*/  ISETP.GE.AND P0, PT, R171, c[0x0][0x164], PT ;  /* 0x00005900ab007a0c */ /* 0x000fda0003f06270 */
[----:B------:R-:W-:Y:S05]  /*0200*/  @P0 EXIT ;  /* 0x000000000000094d */ /* 0x000fea0003800000 */
[----:B0-----:R0:W5:Y:S04]  /*0210*/  LDG.E.128 R112, [R2.64] ;  /* 0x0000000402707981 */ /* 0x001168000c1e1d00 */
        /* <DEDUP_REMOVED lines=9> */
[----:B------:R-:W-:Y:S01]  /*02b0*/  MOV R0, c[0x0][0x180] ;  /* 0x0000600000007a02 */ /* 0x000fe20000000f00 */
[----:B-----5:R-:W-:Y:S01]  /*02c0*/  @!P1 CS2R R68, SRZ ;  /* 0x0000000000449805 */ /* 0x020fe2000001ff00 */
        /* <DEDUP_REMOVED lines=21> */
[----:B------:R-:W-:Y:S01]  /*0420*/  HFMA2.MMA R172, -RZ, RZ, 0, 5.9604644775390625e-08 ;  /* 0x00000001ffac7435 */ /* 0x000fe200000001ff */
[--C-:B------:R-:W-:Y:S01]  /*0430*/  HADD2.F32 R88, -RZ, R68.reuse.H1_H1 ;  /* 0x30000044ff587230 */ /* 0x100fe20000004100 */
[----:B------:R-:W-:Y:S01]  /*0440*/  ULDC.U8 UR6, c[0x0][0x1f0] ;  /* 0x00007c0000067ab9 */ /* 0x000fe20000000000 */
[----:B------:R-:W-:Y:S01]  /*0450*/  LOP3.LUT P0, RZ, R0, c[0x0][0x17c], RZ, 0xfc, P0 ;  /* 0x00005f0000ff7a12 */ /* 0x000fe2000000fcff */
[----:B------:R-:W-:-:S02]  /*0460*/  HADD2.F32 R0, -RZ, R68.H0_H0 ;  /* 0x20000044ff007230 */ /* 0x000fc40000004100 */
        /* <DEDUP_REMOVED lines=77> */
[----:B0-----:R-:W-:-:S02]  /*0940*/  HADD2.F32 R170, -RZ, R43.H1_H1 ;  /* 0x3000002bffaa7230 */ /* 0x001fc40000004100 */
.L_x_3754:
[----:B------:R-:W-:Y:S01]  /*0950*/  IMAD R2, R171, c[0x0][0x168], RZ ;  /* 0x00005a00ab027a24 */ /* 0x000fe200078e02ff */
[----:B------:R-:W-:-:S02]  /*0960*/  ISETP.NE.U32.AND P1, PT, RZ, c[0x0][0x178], PT ;  /* 0x00005e00ff007a0c */ /* 0x000fc40003f25070 */
[----:B------:R-:W-:Y:S02]  /*0970*/  ISETP.NE.U32.AND P2, PT, RZ, c[0x0][0x180], PT ;  /* 0x00006000ff007a0c */ /* 0x000fe40003f45070 */
[----:B------:R-:W-:Y:S02]  /*0980*/  SHF.R.S32.HI R3, RZ, 0x1f, R2 ;  /* 0x0000001fff037819 */ /* 0x000fe40000011402 */
[----:B------:R-:W-:Y:S02]  /*0990*/  ISETP.NE.AND.EX P1, PT, RZ, c[0x0][0x17c], PT, P1 ;  /* 0x00005f00ff007a0c */ /* 0x000fe40003f25310 */
[----:B------:R-:W-:Y:S02]  /*09a0*/  LEA.HI R3, R3, R2, RZ, 0x3 ;  /* 0x0000000203037211 */ /* 0x000fe400078f18ff */
[----:B------:R-:W-:Y:S02]  /*09b0*/  ISETP.NE.AND.EX P2, PT, RZ, c[0x0][0x184], PT, P2 ;  /* 0x00006100ff007a0c */ /* 0x000fe40003f45320 */
[----:B------:R-:W-:-:S02]  /*09c0*/  LEA.HI.SX32 R80, R3, R176, 0x1d ;  /* 0x000000b003507211 */ /* 0x000fc400078feaff */
[----:B------:R-:W-:-:S05]  /*09d0*/  MOV R67, 0x10 ;  /* 0x0000001000437802 */ /* 0x000fca0000000f00 */
[----:B------:R-:W-:-:S04]  /*09e0*/  IMAD.WIDE.U32 R52, R80, R67, c[0x0][0x170] ;  /* 0x00005c0050347625 */ /* 0x000fc800078e0043 */
[CC--:B------:R-:W-:Y:S02]  /*09f0*/  @P1 IMAD.WIDE.U32 R2, R80.reuse, R67.reuse, c[0x0][0x178] ;  /* 0x00005e0050021625 */ /* 0x0c0fe400078e0043 */
[----:B------:R-:W2:Y:S02]  /*0a00*/  LDG.E.128 R52, [R52.64] ;  /* 0x0000000434347981 */ /* 0x000ea4000c1e1d00 */
[----:B------:R-:W-:Y:S02]  /*0a10*/  @P2 IMAD.WIDE.U32 R56, R80, R67, c[0x0][0x180] ;  /* 0x0000600050382625 */ /* 0x000fe400078e0043 */
[----:B------:R0:W5:Y:S04]  /*0a20*/  @P1 LDG.E.128 R40, [R2.64] ;  /* 0x0000000402281981 */ /* 0x000168000c1e1d00 */
        /* <DEDUP_REMOVED lines=10> */
.L_x_3592:
[----:B-----5:R-:W-:-:S05]  /*0ad0*/  HADD2.F32 R2, -RZ, R44.H0_H0 ;  /* 0x2000002cff027230 */ /* 0x020fca0000004100 */
[----:B------:R-:W-:Y:S01]  /*0ae0*/  FADD.FTZ R61, R61, R2 ;  /* 0x000000023d3d7221 */ /* 0x000fe20000010000 */
[----:B------:R-:W-:Y:S05]  /*0af0*/  BRA `(.L_x_3593) ;  /* 0x0000004000007947 */ /* 0x000fea0003800000 */
.L_x_3591:
[----:B0----5:R-:W-:Y:S02]  /*0b00*/  HADD2.F32 R2, -RZ, R40.H0_H0 ;  /* 0x20000028ff027230 */ /* 0x021fe40000004100 */
[----:B------:R-:W-:-:S03]  /*0b10*/  @P2 HADD2.F32 R56, -RZ, R44.H0_H0 ;  /* 0x2000002cff382230 */ /* 0x000fc60000004100 */
[----:B------:R-:W-:-:S04]  /*0b20*/  FADD.FTZ R61, R61, R2 ;  /* 0x000000023d3d7221 */ /* 0x000fc80000010000 */
[----:B------:R-:W-:-:S05]  /*0b30*/  @P2 FADD.FTZ R61, R61, R56 ;  /* 0x000000383d3d2221 */ /* 0x000fca0000010000 */
.L_x_3593:
[----:B------:R-:W-:-:S04]  /*0b40*/  F2FP.PACK_AB R2, RZ, R61 ;  /* 0x0000003dff02723e */ /* 0x000fc800000000ff */
[----:B------:R-:W-:Y:S02]  /*0b50*/  PRMT R48, R2, 0x7610, R48 ;  /* 0x0000761002307816 */ /* 0x000fe40000000030 */
.L_x_3594:
[----:B------:R-:W-:Y:S01]  /*0b60*/  HADD2.F32 R63, -RZ, R52.H1_H1 ;  /* 0x30000034ff3f7230 */ /* 0x000fe20000004100 */
[----:B------:R-:W-:Y:S05]  /*0b70*/  @P3 BRA `(.L_x_3595) ;  /* 0x0000008000003947 */ /* 0x000fea0003800000 */
[----:B------:R-:W-:-:S04]  /*0b80*/  ISETP.NE.U32.AND P4, PT, RZ, c[0x0][0x180], PT ;  /* 0x00006000ff007a0c */ /* 0x000fc80003f85070 */
[----:B------:R-:W-:-:S13]  /*0b90*/  ISETP.NE.AND.EX P4, PT, RZ, c[0x0][0x184], PT, P4 ;  /* 0x00006100ff007a0c */ /* 0x000fda0003f85340 */
[----:B------:R-:W-:Y:S05]  /*0ba0*/  @P4 BRA `(.L_x_3596) ;  /* 0x0000002000004947 */ /* 0x000fea0003800000 */
[----:B------:R-:W-:Y:S05]  /*0bb0*/  @P0 BRA `(.L_x_3597) ;  /* 0x0000008000000947 */ /* 0x000fea0003800000 */
[----:B------:R-:W-:Y:S05]  /*0bc0*/  BRA `(.L_x_3598) ;  /* 0x0000009000007947 */ /* 0x000fea0003800000 */
.L_x_3596:
[----:B-----5:R-:W-:-:S05]  /*0bd0*/  HADD2.F32 R2, -RZ, R44.H1_H1 ;  /* 0x3000002cff027230 */ /* 0x020fca0000004100 */
[----:B------:R-:W-:Y:S01]  /*0be0*/  FADD.FTZ R63, R63, R2 ;  /* 0x000000023f3f7221 */ /* 0x000fe20000010000 */
[----:B------:R-:W-:Y:S05]  /*0bf0*/  BRA `(.L_x_3597) ;  /* 0x0000004000007947 */ /* 0x000fea0003800000 */
.L_x_3595:
[----:B-----5:R-:W-:Y:S02]  /*0c00*/  HADD2.F32 R2, -RZ, R40.H1_H1 ;  /* 0x30000028ff027230 */ /* 0x020fe40000004100 */
[----:B------:R-:W-:-:S03]  /*0c10*/  @P2 HADD2.F32 R52, -RZ, R44.H1_H1 ;  /* 0x3000002cff342230 */ /* 0x000fc60000004100 */
[----:B------:R-:W-:-:S04]  /*0c20*/  FADD.FTZ R63, R63, R2 ;  /* 0x000000023f3f7221 */ /* 0x000fc80000010000 */
[----:B------:R-:W-:-:S05]  /*0c30*/  @P2 FADD.FTZ R63, R63, R52 ;  /* 0x000000343f3f2221 */ /* 0x000fca0000010000 */
.L_x_3597:
[----:B------:R-:W-:-:S04]  /*0c40*/  F2FP.PACK_AB R2, RZ, R63 ;  /* 0x0000003fff02723e */ /* 0x000fc800000000ff */
[----:B------:R-:W-:Y:S02]  /*0c50*/  PRMT R48, R48, 0x5410, R2 ;  /* 0x0000541030307816 */ /* 0x000fe40000000002 */
.L_x_3598:
[----:B------:R-:W-:Y:S01]  /*0c60*/  HADD2.F32 R65, -RZ, R53.H0_H0 ;  /* 0x20000035ff417230 */ /* 0x000fe20000004100 */
[----:B------:R-:W-:Y:S05]  /*0c70*/  @P3 BRA `(.L_x_3599) ;  /* 0x0000008000003947 */ /* 0x000fea0003800000 */
[----:B------:R-:W-:-:S04]  /*0c80*/  ISETP.NE.U32.AND P4, PT, RZ, c[0x0][0x180], PT ;  /* 0x00006000ff007a0c */ /* 0x000fc80003f85070 */
[----:B------:R-:W-:-:S13]  /*0c90*/  ISETP.NE.AND.EX P4, PT, RZ, c[0x0][0x184], PT, P4 ;  /* 0x00006100ff007a0c */ /* 0x000fda0003f85340 */
[----:B------:R-:W-:Y:S05]  /*0ca0*/  @P4 BRA `(.L_x_3600) ;  /* 0x0000002000004947 */ /* 0x000fea0003800000 */
[----:B------:R-:W-:Y:S05]  /*0cb0*/  @P0 BRA `(.L_x_3601) ;  /* 0x0000008000000947 */ /* 0x000fea0003800000 */
[----:B------:R-:W-:Y:S05]  /*0cc0*/  BRA `(.L_x_3602) ;  /* 0x0000009000007947 */ /* 0x000fea0003800000 */
.L_x_3600:
[----:B-----5:R-:W-:-:S05]  /*0cd0*/  HADD2.F32 R2, -RZ, R45.H0_H0 ;  /* 0x2000002dff027230 */ /* 0x020fca0000004100 */
[----:B------:R-:W-:Y:S01]  /*0ce0*/  FADD.FTZ R65, R65, R2 ;  /* 0x0000000241417221 */ /* 0x000fe20000010000 */
[----:B------:R-:W-:Y:S05]  /*0cf0*/  BRA `(.L_x_3601) ;  /* 0x0000004000007947 */ /* 0x000fea0003800000 */
.L_x_3599:
[----:B-----5:R-:W-:Y:S02]  /*0d00*/  HADD2.F32 R2, -RZ, R41.H0_H0 ;  /* 0x20000029ff027230 */ /* 0x020fe40000004100 */
[----:B------:R-:W-:-:S03]  /*0d10*/  @P2 HADD2.F32 R52, -RZ, R45.H0_H0 ;  /* 0x2000002dff342230 */ /* 0x000fc60000004100 */
[----:B------:R-:W-:-:S04]  /*0d20*/  FADD.FTZ R65, R65, R2 ;  /* 0x0000000241417221 */ /* 0x000fc80000010000 */
[----:B------:R-:W-:-:S05]  /*0d30*/  @P2 FADD.FTZ R65, R65, R52 ;  /* 0x0000003441412221 */ /* 0x000fca0000010000 */
.L_x_3601:
[----:B------:R-:W-:-:S04]  /*0d40*/  F2FP.PACK_AB R2, RZ, R65 ;  /* 0x00000041ff02723e */ /* 0x000fc800000000ff */
[----:B------:R-:W-:Y:S02]  /*0d50*/  PRMT R49, R2, 0x7610, R49 ;  /* 0x0000761002317816 */ /* 0x000fe40000000031 */
.L_x_3602:
[----:B------:R-:W-:Y:S01]  /*0d60*/  HADD2.F32 R71, -RZ, R53.H1_H1 ;  /* 0x30000035ff477230 */ /* 0x000fe20000004100 */
[----:B------:R-:W-:Y:S05]  /*0d70*/  @P3 BRA `(.L_x_3603) ;  /* 0x0000008000003947 */ /* 0x000fea0003800000 */
[----:B------:R-:W-:-:S04]  /*0d80*/  ISETP.NE.U32.AND P4, PT, RZ, c[0x0][0x180], PT ;  /* 0x00006000ff007a0c */ /* 0x000fc80003f85070 */
[----:B------:R-:W-:-:S13]  /*0d90*/  ISETP.NE.AND.EX P4, PT, RZ, c[0x0][0x184], PT, P4 ;  /* 0x00006100ff007a0c */ /* 0x000fda0003f85340 */
[----:B------:R-:W-:Y:S05]  /*0da0*/  @P4 BRA `(.L_x_3604) ;  /* 0x0000002000004947 */ /* 0x000fea0003800000 */
[----:B------:R-:W-:Y:S05]  /*0db0*/  @P0 BRA `(.L_x_3605) ;  /* 0x0000008000000947 */ /* 0x000fea0003800000 */
[----:B------:R-:W-:Y:S05]  /*0dc0*/  BRA `(.L_x_3606) ;  /* 0x0000009000007947 */ /* 0x000fea0003800000 */
.L_x_3604:
[----:B-----5:R-:W-:-:S05]  /*0dd0*/  HADD2.F32 R2, -RZ, R45.H1_H1 ;  /* 0x3000002dff027230 */ /* 0x020fca0000004100 */
[----:B------:R-:W-:Y:S01]  /*0de0*/  FADD.FTZ R71, R71, R2 ;  /* 0x0000000247477221 */ /* 0x000fe20000010000 */
[----:B------:R-:W-:Y:S05]  /*0df0*/  BRA `(.L_x_3605) ;  /* 0x0000004000007947 */ /* 0x000fea0003800000 */
.L_x_3603:
[----:B-----5:R-:W-:Y:S02]  /*0e00*/  HADD2.F32 R2, -RZ, R41.H1_H1 ;  /* 0x30000029ff027230 */ /* 0x020fe40000004100 */
[----:B------:R-:W-:-:S03]  /*0e10*/  @P2 HADD2.F32 R52, -RZ, R45.H1_H1 ;  /* 0x3000002dff342230 */ /* 0x000fc60000004100 */
[----:B------:R-:W-:-:S04]  /*0e20*/  FADD.FTZ R71, R71, R2 ;  /* 0x0000000247477221 */ /* 0x000fc80000010000 */
[----:B------:R-:W-:-:S05]  /*0e30*/  @P2 FADD.FTZ R71, R71, R52 ;  /* 0x0000003447472221 */ /* 0x000fca0000010000 */
.L_x_3605:
[----:B------:R-:W-:-:S04]  /*0e40*/  F2FP.PACK_AB R2, RZ, R71 ;  /* 0x00000047ff02723e */ /* 0x000fc800000000ff */
[----:B------:R-:W-:Y:S02]  /*0e50*/  PRMT R49, R49, 0x5410, R2 ;  /* 0x0000541031317816 */ /* 0x000fe40000000002 */
.L_x_3606:
[----:B------:R-:W-:Y:S01]  /*0e60*/  HADD2.F32 R73, -RZ, R54.H0_H0 ;  /* 0x20000036ff497230 */ /* 0x000fe20000004100 */
[----:B------:R-:W-:Y:S05]  /*0e70*/  @P3 BRA `(.L_x_3607) ;  /* 0x0000008000003947 */ /* 0x000fea0003800000 */
[----:B------:R-:W-:-:S04]  /*0e80*/  ISETP.NE.U32.AND P4, PT, RZ, c[0x0][0x180], PT ;  /* 0x00006000ff007a0c */ /* 0x000fc80003f85070 */
[----:B------:R-:W-:-:S13]  /*0e90*/  ISETP.NE.AND.EX P4, PT, RZ, c[0x0][0x184], PT, P4 ;  /* 0x00006100ff007a0c */ /* 0x000fda0003f85340 */
[----:B------:R-:W-:Y:S05]  /*0ea0*/  @P4 BRA `(.L_x_3608) ;  /* 0x0000002000004947 */ /* 0x000fea0003800000 */
[----:B------:R-:W-:Y:S05]  /*0eb0*/  @P0 BRA `(.L_x_3609) ;  /* 0x0000008000000947 */ /* 0x000fea0003800000 */
[----:B------:R-:W-:Y:S05]  /*0ec0*/  BRA `(.L_x_3610) ;  /* 0x0000009000007947 */ /* 0x000fea0003800000 */
.L_x_3608:
[----:B-----5:R-:W-:-:S05]  /*0ed0*/  HADD2.F32 R2, -RZ, R46.H0_H0 ;  /* 0x2000002eff027230 */ /* 0x020fca0000004100 */
[----:B------:R-:W-:Y:S01]  /*0ee0*/  FADD.FTZ R73, R73, R2 ;  /* 0x0000000249497221 */ /* 0x000fe20000010000 */
[----:B------:R-:W-:Y:S05]  /*0ef0*/  BRA `(.L_x_3609) ;  /* 0x0000004000007947 */ /* 0x000fea0003800000 */
.L_x_3607:
[----:B-----5:R-:W-:Y:S02]  /*0f00*/  HADD2.F32 R2, -RZ, R42.H0_H0 ;  /* 0x2000002aff027230 */ /* 0x020fe40000004100 */
[----:B------:R-:W-:-:S03]  /*0f10*/  @P2 HADD2.F32 R52, -RZ, R46.H0_H0 ;  /* 0x2000002eff342230 */ /* 0x000fc60000004100 */
[----:B------:R-:W-:-:S04]  /*0f20*/  FADD.FTZ R73, R73, R2 ;  /* 0x0000000249497221 */ /* 0x000fc80000010000 */
[----:B------:R-:W-:-:S05]  /*0f30*/  @P2 FADD.FTZ R73, R73, R52 ;  /* 0x0000003449492221 */ /* 0x000fca0000010000 */
.L_x_3609:
[----:B------:R-:W-:-:S04]  /*0f40*/  F2FP.PACK_AB R2, RZ, R73 ;  /* 0x00000049ff02723e */ /* 0x000fc800000000ff */
[----:B------:R-:W-:Y:S02]  /*0f50*/  PRMT R50, R2, 0x7610, R50 ;  /* 0x0000761002327816 */ /* 0x000fe40000000032 */
.L_x_3610:
[----:B------:R-:W-:Y:S01]  /*0f60*/  HADD2.F32 R75, -RZ, R54.H1_H1 ;  /* 0x30000036ff4b7230 */ /* 0x000fe20000004100 */
[----:B------:R-:W-:Y:S05]  /*0f70*/  @P3 BRA `(.L_x_3611) ;  /* 0x0000008000003947 */ /* 0x000fea0003800000 */
[----:B------:R-:W-:-:S04]  /*0f80*/  ISETP.NE.U32.AND P4, PT, RZ, c[0x0][0x180], PT ;  /* 0x00006000ff007a0c */ /* 0x000fc80003f85070 */
[----:B------:R-:W-:-:S13]  /*0f90*/  ISETP.NE.AND.EX P4, PT, RZ, c[0x0][0x184], PT, P4 ;  /* 0x00006100ff007a0c */ /* 0x000fda0003f85340 */
[----:B------:R-:W-:Y:S05]  /*0fa0*/  @P4 BRA `(.L_x_3612) ;  /* 0x0000002000004947 */ /* 0x000fea0003800000 */
[----:B------:R-:W-:Y:S05]  /*0fb0*/  @P0 BRA `(.L_x_3613) ;  /* 0x0000008000000947 */ /* 0x000fea0003800000 */
[----:B------:R-:W-:Y:S05]  /*0fc0*/  BRA `(.L_x_3614) ;  /* 0x0000009000007947 */ /* 0x000fea0003800000 */
.L_x_3612:
[----:B-----5:R-:W-:-:S05]  /*0fd0*/  HADD2.F32 R2, -RZ, R46.H1_H1 ;  /* 0x3000002eff027230 */ /* 0x020fca0000004100 */
[----:B------:R-:W-:Y:S01]  /*0fe0*/  FADD.FTZ R75, R75, R2 ;  /* 0x000000024b4b7221 */ /* 0x000fe20000010000 */
[----:B------:R-:W-:Y:S05]  /*0ff0*/  BRA `(.L_x_3613) ;  /* 0x0000004000007947 */ /* 0x000fea0003800000 */
.L_x_3611:
[----:B-----5:R-:W-:Y:S02]  /*1000*/  HADD2.F32 R2, -RZ, R42.H1_H1 ;  /* 0x3000002aff027230 */ /* 0x020fe40000004100 */
[----:B------:R-:W-:-:S03]  /*1010*/  @P2 HADD2.F32 R52, -RZ, R46.H1_H1 ;  /* 0x3000002eff342230 */ /* 0x000fc60000004100 */
[----:B------:R-:W-:-:S04]  /*1020*/  FADD.FTZ R75, R75, R2 ;  /* 0x000000024b4b7221 */ /* 0x000fc80000010000 */
[----:B------:R-:W-:-:S05]  /*1030*/  @P2 FADD.FTZ R75, R75, R52 ;  /* 0x000000344b4b2221 */ /* 0x000fca0000010000 */
.L_x_3613:
[----:B------:R-:W-:-:S04]  /*1040*/  F2FP.PACK_AB R2, RZ, R75 ;  /* 0x0000004bff02723e */ /* 0x000fc800000000ff */
[----:B------:R-:W-:Y:S02]  /*1050*/  PRMT R50, R50, 0x5410, R2 ;  /* 0x0000541032327816 */ /* 0x000fe40000000002 */
.L_x_3614:
[----:B------:R-:W-:Y:S01]  /*1060*/  HADD2.F32 R77, -RZ, R55.H0_H0 ;  /* 0x20000037ff4d7230 */ /* 0x000fe20000004100 */
[----:B------:R-:W-:Y:S05]  /*1070*/  @P3 BRA `(.L_x_3615) ;  /* 0x0000008000003947 */ /* 0x000fea0003800000 */
[----:B------:R-:W-:-:S04]  /*1080*/  ISETP.NE.U32.AND P4, PT, RZ, c[0x0][0x180], PT ;  /* 0x00006000ff007a0c */ /* 0x000fc80003f85070 */
[----:B------:R-:W-:-:S13]  /*1090*/  ISETP.NE.AND.EX P4, PT, RZ, c[0x0][0x184], PT, P4 ;  /* 0x00006100ff007a0c */ /* 0x000fda0003f85340 */
[----:B------:R-:W-:Y:S05]  /*10a0*/  @P4 BRA `(.L_x_3616) ;  /* 0x0000002000004947 */ /* 0x000fea0003800000 */
[----:B------:R-:W-:Y:S05]  /*10b0*/  @P0 BRA `(.L_x_3617) ;  /* 0x0000008000000947 */ /* 0x000fea0003800000 */
[----:B------:R-:W-:Y:S05]  /*10c0*/  BRA `(.L_x_3618) ;  /* 0x0000009000007947 */ /* 0x000fea0003800000 */
.L_x_3616:
[----:B-----5:R-:W-:-:S05]  /*10d0*/  HADD2.F32 R2, -RZ, R47.H0_H0 ;  /* 0x2000002fff027230 */ /* 0x020fca0000004100 */
[----:B------:R-:W-:Y:S01]  /*10e0*/  FADD.FTZ R77, R77, R2 ;  /* 0x000000024d4d7221 */ /* 0x000fe20000010000 */
[----:B------:R-:W-:Y:S05]  /*10f0*/  BRA `(.L_x_3617) ;  /* 0x0000004000007947 */ /* 0x000fea0003800000 */
.L_x_3615:
[----:B-----5:R-:W-:Y:S02]  /*1100*/  HADD2.F32 R2, -RZ, R43.H0_H0 ;  /* 0x2000002bff027230 */ /* 0x020fe40000004100 */
[----:B------:R-:W-:-:S03]  /*1110*/  @P2 HADD2.F32 R52, -RZ, R47.H0_H0 ;  /* 0x2000002fff342230 */ /* 0x000fc60000004100 */
[----:B------:R-:W-:-:S04]  /*1120*/  FADD.FTZ R77, R77, R2 ;  /* 0x000000024d4d7221 */ /* 0x000fc80000010000 */
[----:B------:R-:W-:-:S05]  /*1130*/  @P2 FADD.FTZ R77, R77, R52 ;  /* 0x000000344d4d2221 */ /* 0x000fca0000010000 */
.L_x_3617:
[----:B------:R-:W-:-:S04]  /*1140*/  F2FP.PACK_AB R2, RZ, R77 ;  /* 0x0000004dff02723e */ /* 0x000fc800000000ff */
[----:B------:R-:W-:Y:S02]  /*1150*/  PRMT R51, R2, 0x7610, R51 ;  /* 0x0000761002337816 */ /* 0x000fe40000000033 */
.L_x_3618:
[----:B------:R-:W-:Y:S01]  /*1160*/  HADD2.F32 R79, -RZ, R55.H1_H1 ;  /* 0x30000037ff4f7230 */ /* 0x000fe20000004100 */
[----:B------:R-:W-:Y:S05]  /*1170*/  @P3 BRA `(.L_x_3619) ;  /* 0x0000008000003947 */ /* 0x000fea0003800000 */
[----:B------:R-:W-:-:S04]  /*1180*/  ISETP.NE.U32.AND P4, PT, RZ, c[0x0][0x180], PT ;  /* 0x00006000ff007a0c */ /* 0x000fc80003f85070 */
[----:B------:R-:W-:-:S13]  /*1190*/  ISETP.NE.AND.EX P4, PT, RZ, c[0x0][0x184], PT, P4 ;  /* 0x00006100ff007a0c */ /* 0x000fda0003f85340 */
[----:B------:R-:W-:Y:S05]  /*11a0*/  @P4 BRA `(.L_x_3620) ;  /* 0x0000002000004947 */ /* 0x000fea0003800000 */
[----:B------:R-:W-:Y:S05]  /*11b0*/  @P0 BRA `(.L_x_3621) ;  /* 0x0000008000000947 */ /* 0x000fea0003800000 */
[----:B------:R-:W-:Y:S05]  /*11c0*/  BRA `(.L_x_3622) ;  /* 0x0000009000007947 */ /* 0x000fea0003800000 */
.L_x_3620:
[----:B-----5:R-:W-:-:S05]  /*11d0*/  HADD2.F32 R2, -RZ, R47.H1_H1 ;  /* 0x3000002fff027230 */ /* 0x020fca0000004100 */
[----:B------:R-:W-:Y:S01]  /*11e0*/  FADD.FTZ R79, R79, R2 ;  /* 0x000000024f4f7221 */ /* 0x000fe20000010000 */
[----:B------:R-:W-:Y:S05]  /*11f0*/  BRA `(.L_x_3621) ;  /* 0x0000004000007947 */ /* 0x000fea0003800000 */
.L_x_3619:
[----:B-----5:R-:W-:Y:S02]  /*1200*/  HADD2.F32 R2, -RZ, R43.H1_H1 ;  /* 0x3000002bff027230 */ /* 0x020fe40000004100 */
[----:B------:R-:W-:-:S03]  /*1210*/  @P2 HADD2.F32 R52, -RZ, R47.H1_H1 ;  /* 0x3000002fff342230 */ /* 0x000fc60000004100 */
[----:B------:R-:W-:-:S04]  /*1220*/  FADD.FTZ R79, R79, R2 ;  /* 0x000000024f4f7221 */ /* 0x000fc80000010000 */
[----:B------:R-:W-:-:S05]  /*1230*/  @P2 FADD.FTZ R79, R79, R52 ;  /* 0x000000344f4f2221 */ /* 0x000fca0000010000 */
.L_x_3621:
[----:B------:R-:W-:-:S04]  /*1240*/  F2FP.PACK_AB R2, RZ, R79 ;  /* 0x0000004fff02723e */ /* 0x000fc800000000ff */
[----:B------:R-:W-:Y:S02]  /*1250*/  PRMT R51, R51, 0x5410, R2 ;  /* 0x0000541033337816 */ /* 0x000fe40000000002 */
.L_x_3622:
        /* <DEDUP_REMOVED lines=10> */
[----:B--2---:R-:W-:Y:S01]  /*1300*/  HADD2.F32 R81, -RZ, R52.H0_H0 ;  /* 0x20000034ff517230 */ /* 0x004fe20000004100 */
[----:B------:R-:W-:Y:S05]  /*1310*/  @P3 BRA `(.L_x_3623) ;  /* 0x0000008000003947 */ /* 0x000fea0003800000 */
[----:B01----:R-:W-:-:S04]  /*1320*/  ISETP.NE.U32.AND P4, PT, RZ, c[0x0][0x180], PT ;  /* 0x00006000ff007a0c */ /* 0x003fc80003f85070 */
[----:B------:R-:W-:-:S13]  /*1330*/  ISETP.NE.AND.EX P4, PT, RZ, c[0x0][0x184], PT, P4 ;  /* 0x00006100ff007a0c */ /* 0x000fda0003f85340 */
[----:B------:R-:W-:Y:S05]  /*1340*/  @P4 BRA `(.L_x_3624) ;  /* 0x0000002000004947 */ /* 0x000fea0003800000 */
[----:B------:R-:W-:Y:S05]  /*1350*/  @P0 BRA `(.L_x_3625) ;  /* 0x0000008000000947 */ /* 0x000fea0003800000 */
[----:B------:R-:W-:Y:S05]  /*1360*/  BRA `(.L_x_3626) ;  /* 0x0000009000007947 */ /* 0x000fea0003800000 */
.L_x_3624:
[----:B-----5:R-:W-:-:S05]  /*1370*/  HADD2.F32 R2, -RZ, R44.H0_H0 ;  /* 0x2000002cff027230 */ /* 0x020fca0000004100 */
[----:B------:R-:W-:Y:S01]  /*1380*/  FADD.FTZ R81, R2, R81 ;  /* 0x0000005102517221 */ /* 0x000fe20000010000 */
[----:B------:R-:W-:Y:S05]  /*1390*/  BRA `(.L_x_3625) ;  /* 0x0000004000007947 */ /* 0x000fea0003800000 */
.L_x_3623:
[----:B01---5:R-:W-:Y:S02]  /*13a0*/  HADD2.F32 R2, -RZ, R40.H0_H0 ;  /* 0x20000028ff027230 */ /* 0x023fe40000004100 */
[----:B------:R-:W-:-:S03]  /*13b0*/  @P2 HADD2.F32 R56, -RZ, R44.H0_H0 ;  /* 0x2000002cff382230 */ /* 0x000fc60000004100 */
[----:B------:R-:W-:-:S04]  /*13c0*/  FADD.FTZ R81, R2, R81 ;  /* 0x0000005102517221 */ /* 0x000fc80000010000 */
[----:B------:R-:W-:-:S05]  /*13d0*/  @P2 FADD.FTZ R81, R56, R81 ;  /* 0x0000005138512221 */ /* 0x000fca0000010000 */
.L_x_3625:
[----:B------:R-:W-:-:S04]  /*13e0*/  F2FP.PACK_AB R2, RZ, R81 ;  /* 0x00000051ff02723e */ /* 0x000fc800000000ff */
[----:B------:R-:W-:Y:S02]  /*13f0*/  PRMT R48, R2, 0x7610, R48 ;  /* 0x0000761002307816 */ /* 0x000fe40000000030 */
.L_x_3626:
[----:B------:R-:W-:Y:S01]  /*1400*/  HADD2.F32 R83, -RZ, R52.H1_H1 ;  /* 0x30000034ff537230 */ /* 0x000fe20000004100 */
[----:B------:R-:W-:Y:S05]  /*1410*/  @P3 BRA `(.L_x_3627) ;  /* 0x0000008000003947 */ /* 0x000fea0003800000 */
[----:B------:R-:W-:-:S04]  /*1420*/  ISETP.NE.U32.AND P4, PT, RZ, c[0x0][0x180], PT ;  /* 0x00006000ff007a0c */ /* 0x000fc80003f85070 */
[----:B------:R-:W-:-:S13]  /*1430*/  ISETP.NE.AND.EX P4, PT, RZ, c[0x0][0x184], PT, P4 ;  /* 0x00006100ff007a0c */ /* 0x000fda0003f85340 */
[----:B------:R-:W-:Y:S05]  /*1440*/  @P4 BRA `(.L_x_3628) ;  /* 0x0000002000004947 */ /* 0x000fea0003800000 */
[----:B------:R-:W-:Y:S05]  /*1450*/  @P0 BRA `(.L_x_3629) ;  /* 0x0000008000000947 */ /* 0x000fea0003800000 */
[----:B------:R-:W-:Y:S05]  /*1460*/  BRA `(.L_x_3630) ;  /* 0x0000009000007947 */ /* 0x000fea0003800000 */
.L_x_3628:
[----:B-----5:R-:W-:-:S05]  /*1470*/  HADD2.F32 R2, -RZ, R44.H1_H1 ;  /* 0x3000002cff027230 */ /* 0x020fca0000004100 */
[----:B------:R-:W-:Y:S01]  /*1480*/  FADD.FTZ R83, R2, R83 ;  /* 0x0000005302537221 */ /* 0x000fe20000010000 */
[----:B------:R-:W-:Y:S05]  /*1490*/  BRA `(.L_x_3629) ;  /* 0x0000004000007947 */ /* 0x000fea0003800000 */
.L_x_3627:
[----:B-----5:R-:W-:Y:S02]  /*14a0*/  HADD2.F32 R2, -RZ, R40.H1_H1 ;  /* 0x30000028ff027230 */ /* 0x020fe40000004100 */
[----:B------:R-:W-:-:S03]  /*14b0*/  @P2 HADD2.F32 R52, -RZ, R44.H1_H1 ;  /* 0x3000002cff342230 */ /* 0x000fc60000004100 */
[----:B------:R-:W-:-:S04]  /*14c0*/  FADD.FTZ R83, R2, R83 ;  /* 0x0000005302537221 */ /* 0x000fc80000010000 */
[----:B------:R-:W-:-:S05]  /*14d0*/  @P2 FADD.FTZ R83, R52, R83 ;  /* 0x0000005334532221 */ /* 0x000fca0000010000 */
.L_x_3629:
[----:B------:R-:W-:-:S04]  /*14e0*/  F2FP.PACK_AB R2, RZ, R83 ;  /* 0x00000053ff02723e */ /* 0x000fc800000000ff */
[----:B------:R-:W-:Y:S02]  /*14f0*/  PRMT R48, R48, 0x5410, R2 ;  /* 0x0000541030307816 */ /* 0x000fe40000000002 */
.L_x_3630:
[----:B------:R-:W-:Y:S01]  /*1500*/  HADD2.F32 R85, -RZ, R53.H0_H0 ;  /* 0x20000035ff557230 */ /* 0x000fe20000004100 */
[----:B------:R-:W-:Y:S05]  /*1510*/  @P3 BRA `(.L_x_3631) ;  /* 0x0000008000003947 */ /* 0x000fea0003800000 */
[----:B------:R-:W-:-:S04]  /*1520*/  ISETP.NE.U32.AND P4, PT, RZ, c[0x0][0x180], PT ;  /* 0x00006000ff007a0c */ /* 0x000fc80003f85070 */
[----:B------:R-:W-:-:S13]  /*1530*/  ISETP.NE.AND.EX P4, PT, RZ, c[0x0][0x184], PT, P4 ;  /* 0x00006100ff007a0c */ /* 0x000fda0003f85340 */
[----:B------:R-:W-:Y:S05]  /*1540*/  @P4 BRA `(.L_x_3632) ;  /* 0x0000002000004947 */ /* 0x000fea0003800000 */
[----:B------:R-:W-:Y:S05]  /*1550*/  @P0 BRA `(.L_x_3633) ;  /* 0x0000008000000947 */ /* 0x000fea0003800000 */
[----:B------:R-:W-:Y:S05]  /*1560*/  BRA `(.L_x_3634) ;  /* 0x0000009000007947 */ /* 0x000fea0003800000 */
.L_x_3632:
[----:B-----5:R-:W-:-:S05]  /*1570*/  HADD2.F32 R2, -RZ, R45.H0_H0 ;  /* 0x2000002dff027230 */ /* 0x020fca0000004100 */
[----:B------:R-:W-:Y:S01]  /*1580*/  FADD.FTZ R85, R2, R85 ;  /* 0x0000005502557221 */ /* 0x000fe20000010000 */
[----:B------:R-:W-:Y:S05]  /*1590*/  BRA `(.L_x_3633) ;  /* 0x0000004000007947 */ /* 0x000fea0003800000 */
.L_x_3631:
[----:B-----5:R-:W-:Y:S02]  /*15a0*/  HADD2.F32 R2, -RZ, R41.H0_H0 ;  /* 0x20000029ff027230 */ /* 0x020fe40000004100 */
[----:B------:R-:W-:-:S03]  /*15b0*/  @P2 HADD2.F32 R52, -RZ, R45.H0_H0 ;  /* 0x2000002dff342230 */ /* 0x000fc60000004100 */
[----:B------:R-:W-:-:S04]  /*15c0*/  FADD.FTZ R85, R2, R85 ;  /* 0x0000005502557221 */ /* 0x000fc80000010000 */
[----:B------:R-:W-:-:S05]  /*15d0*/  @P2 FADD.FTZ R85, R52, R85 ;  /* 0x0000005534552221 */ /* 0x000fca0000010000 */
.L_x_3633:
[----:B------:R-:W-:-:S04]  /*15e0*/  F2FP.PACK_AB R2, RZ, R85 ;  /* 0x00000055ff02723e */ /* 0x000fc800000000ff */
[----:B------:R-:W-:Y:S02]  /*15f0*/  PRMT R49, R2, 0x7610, R49 ;  /* 0x0000761002317816 */ /* 0x000fe40000000031 */
.L_x_3634:
[----:B------:R-:W-:Y:S01]  /*1600*/  HADD2.F32 R87, -RZ, R53.H1_H1 ;  /* 0x30000035ff577230 */ /* 0x000fe20000004100 */
[----:B------:R-:W-:Y:S05]  /*1610*/  @P3 BRA `(.L_x_3635) ;  /* 0x0000008000003947 */ /* 0x000fea0003800000 */
[----:B------:R-:W-:-:S04]  /*1620*/  ISETP.NE.U32.AND P4, PT, RZ, c[0x0][0x180], PT ;  /* 0x00006000ff007a0c */ /* 0x000fc80003f85070 */
[----:B------:R-:W-:-:S13]  /*1630*/  ISETP.NE.AND.EX P4, PT, RZ, c[0x0][0x184], PT, P4 ;  /* 0x00006100ff007a0c */ /* 0x000fda0003f85340 */
[----:B------:R-:W-:Y:S05]  /*1640*/  @P4 BRA `(.L_x_3636) ;  /* 0x0000002000004947 */ /* 0x000fea0003800000 */
[----:B------:R-:W-:Y:S05]  /*1650*/  @P0 BRA `(.L_x_3637) ;  /* 0x0000008000000947 */ /* 0x000fea0003800000 */
[----:B------:R-:W-:Y:S05]  /*1660*/  BRA `(.L_x_3638) ;  /* 0x0000009000007947 */ /* 0x000fea0003800000 */
.L_x_3636:
[----:B-----5:R-:W-:-:S05]  /*1670*/  HADD2.F32 R2, -RZ, R45.H1_H1 ;  /* 0x3000002dff027230 */ /* 0x020fca0000004100 */
[----:B------:R-:W-:Y:S01]  /*1680*/  FADD.FTZ R87, R2, R87 ;  /* 0x0000005702577221 */ /* 0x000fe20000010000 */
[----:B------:R-:W-:Y:S05]  /*1690*/  BRA `(.L_x_3637) ;  /* 0x0000004000007947 */ /* 0x000fea0003800000 */
.L_x_3635:
[----:B-----5:R-:W-:Y:S02]  /*16a0*/  HADD2.F32 R2, -RZ, R41.H1_H1 ;  /* 0x30000029ff027230 */ /* 0x020fe40000004100 */
[----:B------:R-:W-:-:S03]  /*16b0*/  @P2 HADD2.F32 R52, -RZ, R45.H1_H1 ;  /* 0x3000002dff342230 */ /* 0x000fc60000004100 */
[----:B------:R-:W-:-:S04]  /*16c0*/  FADD.FTZ R87, R2, R87 ;  /* 0x0000005702577221 */ /* 0x000fc80000010000 */
[----:B------:R-:W-:-:S05]  /*16d0*/  @P2 FADD.FTZ R87, R52, R87 ;  /* 0x0000005734572221 */ /* 0x000fca0000010000 */
.L_x_3637:
[----:B------:R-:W-:-:S04]  /*16e0*/  F2FP.PACK_AB R2, RZ, R87 ;  /* 0x00000057ff02723e */ /* 0x000fc800000000ff */
[----:B------:R-:W-:Y:S02]  /*16f0*/  PRMT R49, R49, 0x5410, R2 ;  /* 0x0000541031317816 */ /* 0x000fe40000000002 */
.L_x_3638:
[----:B------:R-:W-:Y:S01]  /*1700*/  HADD2.F32 R177, -RZ, R54.H0_H0 ;  /* 0x20000036ffb17230 */ /* 0x000fe20000004100 */
[----:B------:R-:W-:Y:S05]  /*1710*/  @P3 BRA `(.L_x_3639) ;  /* 0x0000008000003947 */ /* 0x000fea0003800000 */
[----:B------:R-:W-:-:S04]  /*1720*/  ISETP.NE.U32.AND P4, PT, RZ, c[0x0][0x180], PT ;  /* 0x00006000ff007a0c */ /* 0x000fc80003f85070 */
[----:B------:R-:W-:-:S13]  /*1730*/  ISETP.NE.AND.EX P4, PT, RZ, c[0x0][0x184], PT, P4 ;  /* 0x00006100ff007a0c */ /* 0x000fda0003f85340 */
[----:B------:R-:W-:Y:S05]  /*1740*/  @P4 BRA `(.L_x_3640) ;  /* 0x0000002000004947 */ /* 0x000fea0003800000 */
[----:B------:R-:W-:Y:S05]  /*1750*/  @P0 BRA `(.L_x_3641) ;  /* 0x0000008000000947 */ /* 0x000fea0003800000 */
[----:B------:R-:W-:Y:S05]  /*1760*/  BRA `(.L_x_3642) ;  /* 0x0000009000007947 */ /* 0x000fea0003800000 */
.L_x_3640:
[----:B-----5:R-:W-:-:S05]  /*1770*/  HADD2.F32 R2, -RZ, R46.H0_H0 ;  /* 0x2000002eff027230 */ /* 0x020fca0000004100 */
[----:B------:R-:W-:Y:S01]  /*1780*/  FADD.FTZ R177, R2, R177 ;  /* 0x000000b102b17221 */ /* 0x000fe20000010000 */
[----:B------:R-:W-:Y:S05]  /*1790*/  BRA `(.L_x_3641) ;  /* 0x0000004000007947 */ /* 0x000fea0003800000 */
.L_x_3639:
[----:B-----5:R-:W-:Y:S02]  /*17a0*/  HADD2.F32 R2, -RZ, R42.H0_H0 ;  /* 0x2000002aff027230 */ /* 0x020fe40000004100 */
[----:B------:R-:W-:-:S03]  /*17b0*/  @P2 HADD2.F32 R52, -RZ, R46.H0_H0 ;  /* 0x2000002eff342230 */ /* 0x000fc60000004100 */
[----:B------:R-:W-:-:S04]  /*17c0*/  FADD.FTZ R177, R2, R177 ;  /* 0x000000b102b17221 */ /* 0x000fc80000010000 */
[----:B------:R-:W-:-:S05]  /*17d0*/  @P2 FADD.FTZ R177, R52, R177 ;  /* 0x000000b134b12221 */ /* 0x000fca0000010000 */
.L_x_3641:
[----:B------:R-:W-:-:S04]  /*17e0*/  F2FP.PACK_AB R2, RZ, R177 ;  /* 0x000000b1ff02723e */ /* 0x000fc800000000ff */
[----:B------:R-:W-:Y:S02]  /*17f0*/  PRMT R50, R2, 0x7610, R50 ;  /* 0x0000761002327816 */ /* 0x000fe40000000032 */
.L_x_3642:
[----:B------:R-:W-:Y:S01]  /*1800*/  HADD2.F32 R179, -RZ, R54.H1_H1 ;  /* 0x30000036ffb37230 */ /* 0x000fe20000004100 */
[----:B------:R-:W-:Y:S05]  /*1810*/  @P3 BRA `(.L_x_3643) ;  /* 0x0000008000003947 */ /* 0x000fea0003800000 */
[----:B------:R-:W-:-:S04]  /*1820*/  ISETP.NE.U32.AND P4, PT, RZ, c[0x0][0x180], PT ;  /* 0x00006000ff007a0c */ /* 0x000fc80003f85070 */
[----:B------:R-:W-:-:S13]  /*1830*/  ISETP.NE.AND.EX P4, PT, RZ, c[0x0][0x184], PT, P4 ;  /* 0x00006100ff007a0c */ /* 0x000fda0003f85340 */
[----:B------:R-:W-:Y:S05]  /*1840*/  @P4 BRA `(.L_x_3644) ;  /* 0x0000002000004947 */ /* 0x000fea0003800000 */
[----:B------:R-:W-:Y:S05]  /*1850*/  @P0 BRA `(.L_x_3645) ;  /* 0x0000008000000947 */ /* 0x000fea0003800000 */
[----:B------:R-:W-:Y:S05]  /*1860*/  BRA `(.L_x_3646) ;  /* 0x0000009000007947 */ /* 0x000fea0003800000 */
.L_x_3644:
[----:B-----5:R-:W-:-:S05]  /*1870*/  HADD2.F32 R2, -RZ, R46.H1_H1 ;  /* 0x3000002eff027230 */ /* 0x020fca0000004100 */
[----:B------:R-:W-:Y:S01]  /*1880*/  FADD.FTZ R179, R2, R179 ;  /* 0x000000b302b37221 */ /* 0x000fe20000010000 */
[----:B------:R-:W-:Y:S05]  /*1890*/  BRA `(.L_x_3645) ;  /* 0x0000004000007947 */ /* 0x000fea0003800000 */
.L_x_3643:
[----:B-----5:R-:W-:Y:S02]  /*18a0*/  HADD2.F32 R2, -RZ, R42.H1_H1 ;  /* 0x3000002aff027230 */ /* 0x020fe40000004100 */
[----:B------:R-:W-:-:S03]  /*18b0*/  @P2 HADD2.F32 R52, -RZ, R46.H1_H1 ;  /* 0x3000002eff342230 */ /* 0x000fc60000004100 */
[----:B------:R-:W-:-:S04]  /*18c0*/  FADD.FTZ R179, R2, R179 ;  /* 0x000000b302b37221 */ /* 0x000fc80000010000 */
[----:B------:R-:W-:-:S05]  /*18d0*/  @P2 FADD.FTZ R179, R52, R179 ;  /* 0x000000b334b32221 */ /* 0x000fca0000010000 */
.L_x_3645:
[----:B------:R-:W-:-:S04]  /*18e0*/  F2FP.PACK_AB R2, RZ, R179 ;  /* 0x000000b3ff02723e */ /* 0x000fc800000000ff */
[----:B------:R-:W-:Y:S02]  /*18f0*/  PRMT R50, R50, 0x5410, R2 ;  /* 0x0000541032327816 */ /* 0x000fe40000000002 */
.L_x_3646:
[----:B------:R-:W-:Y:S01]  /*1900*/  HADD2.F32 R181, -RZ, R55.H0_H0 ;  /* 0x20000037ffb57230 */ /* 0x000fe20000004100 */
[----:B------:R-:W-:Y:S05]  /*1910*/  @P3 BRA `(.L_x_3647) ;  /* 0x0000008000003947 */ /* 0x000fea0003800000 */
[----:B------:R-:W-:-:S04]  /*1920*/  ISETP.NE.U32.AND P4, PT, RZ, c[0x0][0x180], PT ;  /* 0x00006000ff007a0c */ /* 0x000fc80003f85070 */
[----:B------:R-:W-:-:S13]  /*1930*/  ISETP.NE.AND.EX P4, PT, RZ, c[0x0][0x184], PT, P4 ;  /* 0x00006100ff007a0c */ /* 0x000fda0003f85340 */
[----:B------:R-:W-:Y:S05]  /*1940*/  @P4 BRA `(.L_x_3648) ;  /* 0x0000002000004947 */ /* 0x000fea0003800000 */
[----:B------:R-:W-:Y:S05]  /*1950*/  @P0 BRA `(.L_x_3649) ;  /* 0x0000008000000947 */ /* 0x000fea0003800000 */
[----:B------:R-:W-:Y:S05]  /*1960*/  BRA `(.L_x_3650) ;  /* 0x0000009000007947 */ /* 0x000fea0003800000 */
.L_x_3648:
[----:B-----5:R-:W-:-:S05]  /*1970*/  HADD2.F32 R2, -RZ, R47.H0_H0 ;  /* 0x2000002fff027230 */ /* 0x020fca0000004100 */
[----:B------:R-:W-:Y:S01]  /*1980*/  FADD.FTZ R181, R2, R181 ;  /* 0x000000b502b57221 */ /* 0x000fe20000010000 */
[----:B------:R-:W-:Y:S05]  /*1990*/  BRA `(.L_x_3649) ;  /* 0x0000004000007947 */ /* 0x000fea0003800000 */
.L_x_3647:
[----:B-----5:R-:W-:Y:S02]  /*19a0*/  HADD2.F32 R2, -RZ, R43.H0_H0 ;  /* 0x2000002bff027230 */ /* 0x020fe40000004100 */
[----:B------:R-:W-:-:S03]  /*19b0*/  @P2 HADD2.F32 R52, -RZ, R47.H0_H0 ;  /* 0x2000002fff342230 */ /* 0x000fc60000004100 */
[----:B------:R-:W-:-:S04]  /*19c0*/  FADD.FTZ R181, R2, R181 ;  /* 0x000000b502b57221 */ /* 0x000fc80000010000 */
[----:B------:R-:W-:-:S05]  /*19d0*/  @P2 FADD.FTZ R181, R52, R181 ;  /* 0x000000b534b52221 */ /* 0x000fca0000010000 */
.L_x_3649:
[----:B------:R-:W-:-:S04]  /*19e0*/  F2FP.PACK_AB R2, RZ, R181 ;  /* 0x000000b5ff02723e */ /* 0x000fc800000000ff */
[----:B------:R-:W-:Y:S02]  /*19f0*/  PRMT R51, R2, 0x7610, R51 ;  /* 0x0000761002337816 */ /* 0x000fe40000000033 */
.L_x_3650:
[----:B------:R-:W-:Y:S01]  /*1a00*/  HADD2.F32 R183, -RZ, R55.H1_H1 ;  /* 0x30000037ffb77230 */ /* 0x000fe20000004100 */
[----:B------:R-:W-:Y:S05]  /*1a10*/  @P3 BRA `(.L_x_3651) ;  /* 0x0000008000003947 */ /* 0x000fea0003800000 */
[----:B------:R-:W-:-:S04]  /*1a20*/  ISETP.NE.U32.AND P4, PT, RZ, c[0x0][0x180], PT ;  /* 0x00006000ff007a0c */ /* 0x000fc80003f85070 */
[----:B------:R-:W-:-:S13]  /*1a30*/  ISETP.NE.AND.EX P4, PT, RZ, c[0x0][0x184], PT, P4 ;  /* 0x00006100ff007a0c */ /* 0x000fda0003f85340 */
[----:B------:R-:W-:Y:S05]  /*1a40*/  @P4 BRA `(.L_x_3652) ;  /* 0x0000002000004947 */ /* 0x000fea0003800000 */
[----:B------:R-:W-:Y:S05]  /*1a50*/  @P0 BRA `(.L_x_3653) ;  /* 0x0000008000000947 */ /* 0x000fea0003800000 */
[----:B------:R-:W-:Y:S05]  /*1a60*/  BRA `(.L_x_3654) ;  /* 0x0000009000007947 */ /* 0x000fea0003800000 */
.L_x_3652:
[----:B-----5:R-:W-:-:S05]  /*1a70*/  HADD2.F32 R2, -RZ, R47.H1_H1 ;  /* 0x3000002fff027230 */ /* 0x020fca0000004100 */
[----:B------:R-:W-:Y:S01]  /*1a80*/  FADD.FTZ R183, R2, R183 ;  /* 0x000000b702b77221 */ /* 0x000fe20000010000 */
[----:B------:R-:W-:Y:S05]  /*1a90*/  BRA `(.L_x_3653) ;  /* 0x0000004000007947 */ /* 0x000fea0003800000 */
.L_x_3651:
[----:B-----5:R-:W-:Y:S02]  /*1aa0*/  HADD2.F32 R2, -RZ, R43.H1_H1 ;  /* 0x3000002bff027230 */ /* 0x020fe40000004100 */
[----:B------:R-:W-:-:S03]  /*1ab0*/  @P2 HADD2.F32 R52, -RZ, R47.H1_H1 ;  /* 0x3000002fff342230 */ /* 0x000fc60000004100 */
[----:B------:R-:W-:-:S04]  /*1ac0*/  FADD.FTZ R183, R2, R183 ;  /* 0x000000b702b77221 */ /* 0x000fc80000010000 */
[----:B------:R-:W-:-:S05]  /*1ad0*/  @P2 FADD.FTZ R183, R52, R183 ;  /* 0x000000b734b72221 */ /* 0x000fca0000010000 */
.L_x_3653:
[----:B------:R-:W-:-:S04]  /*1ae0*/  F2FP.PACK_AB R2, RZ, R183 ;  /* 0x000000b7ff02723e */ /* 0x000fc800000000ff */
[----:B------:R-:W-:Y:S02]  /*1af0*/  PRMT R51, R51, 0x5410, R2 ;  /* 0x0000541033337816 */ /* 0x000fe40000000002 */
.L_x_3654:
        /* <DEDUP_REMOVED lines=9> */
[----:B--2---:R-:W-:Y:S01]  /*1b90*/  HADD2.F32 R185, -RZ, R52.H0_H0 ;  /* 0x20000034ffb97230 */ /* 0x004fe20000004100 */
[----:B------:R-:W-:Y:S05]  /*1ba0*/  @P3 BRA `(.L_x_3655) ;  /* 0x0000008000003947 */ /* 0x000fea0003800000 */
[----:B0-----:R-:W-:-:S04]  /*1bb0*/  ISETP.NE.U32.AND P4, PT, RZ, c[0x0][0x180], PT ;  /* 0x00006000ff007a0c */ /* 0x001fc80003f85070 */
[----:B------:R-:W-:-:S13]  /*1bc0*/  ISETP.NE.AND.EX P4, PT, RZ, c[0x0][0x184], PT, P4 ;  /* 0x00006100ff007a0c */ /* 0x000fda0003f85340 */
[----:B------:R-:W-:Y:S05]  /*1bd0*/  @P4 BRA `(.L_x_3656) ;  /* 0x0000002000004947 */ /* 0x000fea0003800000 */
[----:B------:R-:W-:Y:S05]  /*1be0*/  @P0 BRA `(.L_x_3657) ;  /* 0x0000008000000947 */ /* 0x000fea0003800000 */
[----:B------:R-:W-:Y:S05]  /*1bf0*/  BRA `(.L_x_3658) ;  /* 0x0000009000007947 */ /* 0x000fea0003800000 */
.L_x_3656:
[----:B-----5:R-:W-:-:S05]  /*1c00*/  HADD2.F32 R2, -RZ, R44.H0_H0 ;  /* 0x2000002cff027230 */ /* 0x020fca0000004100 */
[----:B------:R-:W-:Y:S01]  /*1c10*/  FADD.FTZ R185, R2, R185 ;  /* 0x000000b902b97221 */ /* 0x000fe20000010000 */
[----:B------:R-:W-:Y:S05]  /*1c20*/  BRA `(.L_x_3657) ;  /* 0x0000004000007947 */ /* 0x000fea0003800000 */
.L_x_3655:
[----:B0----5:R-:W-:Y:S02]  /*1c30*/  HADD2.F32 R2, -RZ, R40.H0_H0 ;  /* 0x20000028ff027230 */ /* 0x021fe40000004100 */
[----:B------:R-:W-:-:S03]  /*1c40*/  @P2 HADD2.F32 R56, -RZ, R44.H0_H0 ;  /* 0x2000002cff382230 */ /* 0x000fc60000004100 */
[----:B------:R-:W-:-:S04]  /*1c50*/  FADD.FTZ R185, R2, R185 ;  /* 0x000000b902b97221 */ /* 0x000fc80000010000 */
[----:B------:R-:W-:-:S05]  /*1c60*/  @P2 FADD.FTZ R185, R56, R185 ;  /* 0x000000b938b92221 */ /* 0x000fca0000010000 */
.L_x_3657:
[----:B------:R-:W-:-:S04]  /*1c70*/  F2FP.PACK_AB R2, RZ, R185 ;  /* 0x000000b9ff02723e */ /* 0x000fc800000000ff */
[----:B------:R-:W-:Y:S02]  /*1c80*/  PRMT R48, R2, 0x7610, R48 ;  /* 0x0000761002307816 */ /* 0x000fe40000000030 */
.L_x_3658:
[----:B------:R-:W-:Y:S01]  /*1c90*/  HADD2.F32 R187, -RZ, R52.H1_H1 ;  /* 0x30000034ffbb7230 */ /* 0x000fe20000004100 */
[----:B------:R-:W-:Y:S05]  /*1ca0*/  @P3 BRA `(.L_x_3659) ;  /* 0x0000008000003947 */ /* 0x000fea0003800000 */
[----:B------:R-:W-:-:S04]  /*1cb0*/  ISETP.NE.U32.AND P4, PT, RZ, c[0x0][0x180], PT ;  /* 0x00006000ff007a0c */ /* 0x000fc80003f85070 */
[----:B------:R-:W-:-:S13]  /*1cc0*/  ISETP.NE.AND.EX P4, PT, RZ, c[0x0][0x184], PT, P4 ;  /* 0x00006100ff007a0c */ /* 0x000fda0003f85340 */
[----:B------:R-:W-:Y:S05]  /*1cd0*/  @P4 BRA `(.L_x_3660) ;  /* 0x0000002000004947 */ /* 0x000fea0003800000 */
[----:B------:R-:W-:Y:S05]  /*1ce0*/  @P0 BRA `(.L_x_3661) ;  /* 0x0000008000000947 */ /* 0x000fea0003800000 */
[----:B------:R-:W-:Y:S05]  /*1cf0*/  BRA `(.L_x_3662) ;  /* 0x0000009000007947 */ /* 0x000fea0003800000 */
.L_x_3660:
[----:B-----5:R-:W-:-:S05]  /*1d00*/  HADD2.F32 R2, -RZ, R44.H1_H1 ;  /* 0x3000002cff027230 */ /* 0x020fca0000004100 */
[----:B------:R-:W-:Y:S01]  /*1d10*/  FADD.FTZ R187, R2, R187 ;  /* 0x000000bb02bb7221 */ /* 0x000fe20000010000 */
[----:B------:R-:W-:Y:S05]  /*1d20*/  BRA `(.L_x_3661) ;  /* 0x0000004000007947 */ /* 0x000fea0003800000 */
.L_x_3659:
[----:B-----5:R-:W-:Y:S02]  /*1d30*/  HADD2.F32 R2, -RZ, R40.H1_H1 ;  /* 0x30000028ff027230 */ /* 0x020fe40000004100 */
[----:B------:R-:W-:-:S03]  /*1d40*/  @P2 HADD2.F32 R52, -RZ, R44.H1_H1 ;  /* 0x3000002cff342230 */ /* 0x000fc60000004100 */
[----:B------:R-:W-:-:S04]  /*1d50*/  FADD.FTZ R187, R2, R187 ;  /* 0x000000bb02bb7221 */ /* 0x000fc80000010000 */
[----:B------:R-:W-:-:S05]  /*1d60*/  @P2 FADD.FTZ R187, R52, R187 ;  /* 0x000000bb34bb2221 */ /* 0x000fca0000010000 */
.L_x_3661:
[----:B------:R-:W-:-:S04]  /*1d70*/  F2FP.PACK_AB R2, RZ, R187 ;  /* 0x000000bbff02723e */ /* 0x000fc800000000ff */
[----:B------:R-:W-:Y:S02]  /*1d80*/  PRMT R48, R48, 0x5410, R2 ;  /* 0x0000541030307816 */ /* 0x000fe40000000002 */
.L_x_3662:
[----:B------:R-:W-:Y:S01]  /*1d90*/  HADD2.F32 R189, -RZ, R53.H0_H0 ;  /* 0x20000035ffbd7230 */ /* 0x000fe20000004100 */
[----:B------:R-:W-:Y:S05]  /*1da0*/  @P3 BRA `(.L_x_3663) ;  /* 0x0000008000003947 */ /* 0x000fea0003800000 */
[----:B------:R-:W-:-:S04]  /*1db0*/  ISETP.NE.U32.AND P4, PT, RZ, c[0x0][0x180], PT ;  /* 0x00006000ff007a0c */ /* 0x000fc80003f85070 */
[----:B------:R-:W-:-:S13]  /*1dc0*/  ISETP.NE.AND.EX P4, PT, RZ, c[0x0][0x184], PT, P4 ;  /* 0x00006100ff007a0c */ /* 0x000fda0003f85340 */
[----:B------:R-:W-:Y:S05]  /*1dd0*/  @P4 BRA `(.L_x_3664) ;  /* 0x0000002000004947 */ /* 0x000fea0003800000 */
[----:B------:R-:W-:Y:S05]  /*1de0*/  @P0 BRA `(.L_x_3665) ;  /* 0x0000008000000947 */ /* 0x000fea0003800000 */
[----:B------:R-:W-:Y:S05]  /*1df0*/  BRA `(.L_x_3666) ;  /* 0x0000009000007947 */ /* 0x000fea0003800000 */
.L_x_3664:
[----:B-----5:R-:W-:-:S05]  /*1e00*/  HADD2.F32 R2, -RZ, R45.H0_H0 ;  /* 0x2000002dff027230 */ /* 0x020fca0000004100 */
[----:B------:R-:W-:Y:S01]  /*1e10*/  FADD.FTZ R189, R2, R189 ;  /* 0x000000bd02bd7221 */ /* 0x000fe20000010000 */
[----:B------:R-:W-:Y:S05]  /*1e20*/  BRA `(.L_x_3665) ;  /* 0x0000004000007947 */ /* 0x000fea0003800000 */
.L_x_3663:
[----:B-----5:R-:W-:Y:S02]  /*1e30*/  HADD2.F32 R2, -RZ, R41.H0_H0 ;  /* 0x20000029ff027230 */ /* 0x020fe40000004100 */
[----:B------:R-:W-:-:S03]  /*1e40*/  @P2 HADD2.F32 R52, -RZ, R45.H0_H0 ;  /* 0x2000002dff342230 */ /* 0x000fc60000004100 */
[----:B------:R-:W-:-:S04]  /*1e50*/  FADD.FTZ R189, R2, R189 ;  /* 0x000000bd02bd7221 */ /* 0x000fc80000010000 */
[----:B------:R-:W-:-:S05]  /*1e60*/  @P2 FADD.FTZ R189, R52, R189 ;  /* 0x000000bd34bd2221 */ /* 0x000fca0000010000 */
.L_x_3665:
[----:B------:R-:W-:-:S04]  /*1e70*/  F2FP.PACK_AB R2, RZ, R189 ;  /* 0x000000bdff02723e */ /* 0x000fc800000000ff */
[----:B------:R-:W-:Y:S02]  /*1e80*/  PRMT R49, R2, 0x7610, R49 ;  /* 0x0000761002317816 */ /* 0x000fe40000000031 */
.L_x_3666:
[----:B------:R-:W-:Y:S01]  /*1e90*/  HADD2.F32 R191, -RZ, R53.H1_H1 ;  /* 0x30000035ffbf7230 */ /* 0x000fe20000004100 */
[----:B------:R-:W-:Y:S05]  /*1ea0*/  @P3 BRA `(.L_x_3667) ;  /* 0x0000008000003947 */ /* 0x000fea0003800000 */
[----:B------:R-:W-:-:S04]  /*1eb0*/  ISETP.NE.U32.AND P4, PT, RZ, c[0x0][0x180], PT ;  /* 0x00006000ff007a0c */ /* 0x000fc80003f85070 */
[----:B------:R-:W-:-:S13]  /*1ec0*/  ISETP.NE.AND.EX P4, PT, RZ, c[0x0][0x184], PT, P4 ;  /* 0x00006100ff007a0c */ /* 0x000fda0003f85340 */
[----:B------:R-:W-:Y:S05]  /*1ed0*/  @P4 BRA `(.L_x_3668) ;  /* 0x0000002000004947 */ /* 0x000fea0003800000 */
[----:B------:R-:W-:Y:S05]  /*1ee0*/  @P0 BRA `(.L_x_3669) ;  /* 0x0000008000000947 */ /* 0x000fea0003800000 */
[----:B------:R-:W-:Y:S05]  /*1ef0*/  BRA `(.L_x_3670) ;  /* 0x0000009000007947 */ /* 0x000fea0003800000 */
.L_x_3668:
[----:B-----5:R-:W-:-:S05]  /*1f00*/  HADD2.F32 R2, -RZ, R45.H1_H1 ;  /* 0x3000002dff027230 */ /* 0x020fca0000004100 */
[----:B------:R-:W-:Y:S01]  /*1f10*/  FADD.FTZ R191, R2, R191 ;  /* 0x000000bf02bf7221 */ /* 0x000fe20000010000 */
[----:B------:R-:W-:Y:S05]  /*1f20*/  BRA `(.L_x_3669) ;  /* 0x0000004000007947 */ /* 0x000fea0003800000 */
.L_x_3667:
[----:B-----5:R-:W-:Y:S02]  /*1f30*/  HADD2.F32 R2, -RZ, R41.H1_H1 ;  /* 0x30000029ff027230 */ /* 0x020fe40000004100 */
[----:B------:R-:W-:-:S03]  /*1f40*/  @P2 HADD2.F32 R52, -RZ, R45.H1_H1 ;  /* 0x3000002dff342230 */ /* 0x000fc60000004100 */
[----:B------:R-:W-:-:S04]  /*1f50*/  FADD.FTZ R191, R2, R191 ;  /* 0x000000bf02bf7221 */ /* 0x000fc80000010000 */
[----:B------:R-:W-:-:S05]  /*1f60*/  @P2 FADD.FTZ R191, R52, R191 ;  /* 0x000000bf34bf2221 */ /* 0x000fca0000010000 */
.L_x_3669:
[----:B------:R-:W-:-:S04]  /*1f70*/  F2FP.PACK_AB R2, RZ, R191 ;  /* 0x000000bfff02723e */ /* 0x000fc800000000ff */
[----:B------:R-:W-:Y:S02]  /*1f80*/  PRMT R49, R49, 0x5410, R2 ;  /* 0x0000541031317816 */ /* 0x000fe40000000002 */
.L_x_3670:
[----:B------:R-:W-:Y:S01]  /*1f90*/  HADD2.F32 R193, -RZ, R54.H0_H0 ;  /* 0x20000036ffc17230 */ /* 0x000fe20000004100 */
[----:B------:R-:W-:Y:S05]  /*1fa0*/  @P3 BRA `(.L_x_3671) ;  /* 0x0000008000003947 */ /* 0x000fea0003800000 */
[----:B------:R-:W-:-:S04]  /*1fb0*/  ISETP.NE.U32.AND P4, PT, RZ, c[0x0][0x180], PT ;  /* 0x00006000ff007a0c */ /* 0x000fc80003f85070 */
[----:B------:R-:W-:-:S13]  /*1fc0*/  ISETP.NE.AND.EX P4, PT, RZ, c[0x0][0x184], PT, P4 ;  /* 0x00006100ff007a0c */ /* 0x000fda0003f85340 */
[----:B------:R-:W-:Y:S05]  /*1fd0*/  @P4 BRA `(.L_x_3672) ;  /* 0x0000002000004947 */ /* 0x000fea0003800000 */
[----:B------:R-:W-:Y:S05]  /*1fe0*/  @P0 BRA `(.L_x_3673) ;  /* 0x0000008000000947 */ /* 0x000fea0003800000 */
[----:B------:R-:W-:Y:S05]  /*1ff0*/  BRA `(.L_x_3674) ;  /* 0x0000009000007947 */ /* 0x000fea0003800000 */
.L_x_3672:
[----:B-----5:R-:W-:-:S05]  /*2000*/  HADD2.F32 R2, -RZ, R46.H0_H0 ;  /* 0x2000002eff027230 */ /* 0x020fca0000004100 */
[----:B------:R-:W-:Y:S01]  /*2010*/  FADD.FTZ R193, R2, R193 ;  /* 0x000000c102c17221 */ /* 0x000fe20000010000 */
[----:B------:R-:W-:Y:S05]  /*2020*/  BRA `(.L_x_3673) ;  /* 0x0000004000007947 */ /* 0x000fea0003800000 */
.L_x_3671:
[----:B-----5:R-:W-:Y:S02]  /*2030*/  HADD2.F32 R2, -RZ, R42.H0_H0 ;  /* 0x2000002aff027230 */ /* 0x020fe40000004100 */
[----:B------:R-:W-:-:S03]  /*2040*/  @P2 HADD2.F32 R52, -RZ, R46.H0_H0 ;  /* 0x2000002eff342230 */ /* 0x000fc60000004100 */
[----:B------:R-:W-:-:S04]  /*2050*/  FADD.FTZ R193, R2, R193 ;  /* 0x000000c102c17221 */ /* 0x000fc80000010000 */
[----:B------:R-:W-:-:S05]  /*2060*/  @P2 FADD.FTZ R193, R52, R193 ;  /* 0x000000c134c12221 */ /* 0x000fca0000010000 */
.L_x_3673:
[----:B------:R-:W-:-:S04]  /*2070*/  F2FP.PACK_AB R2, RZ, R193 ;  /* 0x000000c1ff02723e */ /* 0x000fc800000000ff */
[----:B------:R-:W-:Y:S02]  /*2080*/  PRMT R50, R2, 0x7610, R50 ;  /* 0x0000761002327816 */ /* 0x000fe40000000032 */
.L_x_3674:
[----:B------:R-:W-:Y:S01]  /*2090*/  HADD2.F32 R195, -RZ, R54.H1_H1 ;  /* 0x30000036ffc37230 */ /* 0x000fe20000004100 */
[----:B------:R-:W-:Y:S05]  /*20a0*/  @P3 BRA `(.L_x_3675) ;  /* 0x0000008000003947 */ /* 0x000fea0003800000 */
[----:B------:R-:W-:-:S04]  /*20b0*/  ISETP.NE.U32.AND P4, PT, RZ, c[0x0][0x180], PT ;  /* 0x00006000ff007a0c */ /* 0x000fc80003f85070 */
[----:B------:R-:W-:-:S13]  /*20c0*/  ISETP.NE.AND.EX P4, PT, RZ, c[0x0][0x184], PT, P4 ;  /* 0x00006100ff007a0c */ /* 0x000fda0003f85340 */
[----:B------:R-:W-:Y:S05]  /*20d0*/  @P4 BRA `(.L_x_3676) ;  /* 0x0000002000004947 */ /* 0x000fea0003800000 */
[----:B------:R-:W-:Y:S05]  /*20e0*/  @P0 BRA `(.L_x_3677) ;  /* 0x0000008000000947 */ /* 0x000fea0003800000 */
[----:B------:R-:W-:Y:S05]  /*20f0*/  BRA `(.L_x_3678) ;  /* 0x0000009000007947 */ /* 0x000fea0003800000 */
.L_x_3676:
[----:B-----5:R-:W-:-:S05]  /*2100*/  HADD2.F32 R2, -RZ, R46.H1_H1 ;  /* 0x3000002eff027230 */ /* 0x020fca0000004100 */
[----:B------:R-:W-:Y:S01]  /*2110*/  FADD.FTZ R195, R2, R195 ;  /* 0x000000c302c37221 */ /* 0x000fe20000010000 */
[----:B------:R-:W-:Y:S05]  /*2120*/  BRA `(.L_x_3677) ;  /* 0x0000004000007947 */ /* 0x000fea0003800000 */
.L_x_3675:
[----:B-----5:R-:W-:Y:S02]  /*2130*/  HADD2.F32 R2, -RZ, R42.H1_H1 ;  /* 0x3000002aff027230 */ /* 0x020fe40000004100 */
[----:B------:R-:W-:-:S03]  /*2140*/  @P2 HADD2.F32 R52, -RZ, R46.H1_H1 ;  /* 0x3000002eff342230 */ /* 0x000fc60000004100 */
[----:B------:R-:W-:-:S04]  /*2150*/  FADD.FTZ R195, R2, R195 ;  /* 0x000000c302c37221 */ /* 0x000fc80000010000 */
[----:B------:R-:W-:-:S05]  /*2160*/  @P2 FADD.FTZ R195, R52, R195 ;  /* 0x000000c334c32221 */ /* 0x000fca0000010000 */
.L_x_3677:
[----:B------:R-:W-:-:S04]  /*2170*/  F2FP.PACK_AB R2, RZ, R195 ;  /* 0x000000c3ff02723e */ /* 0x000fc800000000ff */
[----:B------:R-:W-:Y:S02]  /*2180*/  PRMT R50, R50, 0x5410, R2 ;  /* 0x0000541032327816 */ /* 0x000fe40000000002 */
.L_x_3678:
[----:B------:R-:W-:Y:S01]  /*2190*/  HADD2.F32 R197, -RZ, R55.H0_H0 ;  /* 0x20000037ffc57230 */ /* 0x000fe20000004100 */
[----:B------:R-:W-:Y:S05]  /*21a0*/  @P3 BRA `(.L_x_3679) ;  /* 0x0000008000003947 */ /* 0x000fea0003800000 */
[----:B------:R-:W-:-:S04]  /*21b0*/  ISETP.NE.U32.AND P4, PT, RZ, c[0x0][0x180], PT ;  /* 0x00006000ff007a0c */ /* 0x000fc80003f85070 */
[----:B------:R-:W-:-:S13]  /*21c0*/  ISETP.NE.AND.EX P4, PT, RZ, c[0x0][0x184], PT, P4 ;  /* 0x00006100ff007a0c */ /* 0x000fda0003f85340 */
[----:B------:R-:W-:Y:S05]  /*21d0*/  @P4 BRA `(.L_x_3680) ;  /* 0x0000002000004947 */ /* 0x000fea0003800000 */
[----:B------:R-:W-:Y:S05]  /*21e0*/  @P0 BRA `(.L_x_3681) ;  /* 0x0000008000000947 */ /* 0x000fea0003800000 */
[----:B------:R-:W-:Y:S05]  /*21f0*/  BRA `(.L_x_3682) ;  /* 0x0000009000007947 */ /* 0x000fea0003800000 */
.L_x_3680:
[----:B-----5:R-:W-:-:S05]  /*2200*/  HADD2.F32 R2, -RZ, R47.H0_H0 ;  /* 0x2000002fff027230 */ /* 0x020fca0000004100 */
[----:B------:R-:W-:Y:S01]  /*2210*/  FADD.FTZ R197, R2, R197 ;  /* 0x000000c502c57221 */ /* 0x000fe20000010000 */
[----:B------:R-:W-:Y:S05]  /*2220*/  BRA `(.L_x_3681) ;  /* 0x0000004000007947 */ /* 0x000fea0003800000 */
.L_x_3679:
[----:B-----5:R-:W-:Y:S02]  /*2230*/  HADD2.F32 R2, -RZ, R43.H0_H0 ;  /* 0x2000002bff027230 */ /* 0x020fe40000004100 */
[----:B------:R-:W-:-:S03]  /*2240*/  @P2 HADD2.F32 R52, -RZ, R47.H0_H0 ;  /* 0x2000002fff342230 */ /* 0x000fc60000004100 */
[----:B------:R-:W-:-:S04]  /*2250*/  FADD.FTZ R197, R2, R197 ;  /* 0x000000c502c57221 */ /* 0x000fc80000010000 */
[----:B------:R-:W-:-:S05]  /*2260*/  @P2 FADD.FTZ R197, R52, R197 ;  /* 0x000000c534c52221 */ /* 0x000fca0000010000 */
.L_x_3681:
[----:B------:R-:W-:-:S04]  /*2270*/  F2FP.PACK_AB R2, RZ, R197 ;  /* 0x000000c5ff02723e */ /* 0x000fc800000000ff */
[----:B------:R-:W-:Y:S02]  /*2280*/  PRMT R51, R2, 0x7610, R51 ;  /* 0x0000761002337816 */ /* 0x000fe40000000033 */
.L_x_3682:
[----:B------:R-:W-:Y:S01]  /*2290*/  HADD2.F32 R199, -RZ, R55.H1_H1 ;  /* 0x30000037ffc77230 */ /* 0x000fe20000004100 */
[----:B------:R-:W-:Y:S05]  /*22a0*/  @P3 BRA `(.L_x_3683) ;  /* 0x0000008000003947 */ /* 0x000fea0003800000 */
[----:B------:R-:W-:-:S04]  /*22b0*/  ISETP.NE.U32.AND P4, PT, RZ, c[0x0][0x180], PT ;  /* 0x00006000ff007a0c */ /* 0x000fc80003f85070 */
[----:B------:R-:W-:-:S13]  /*22c0*/  ISETP.NE.AND.EX P4, PT, RZ, c[0x0][0x184], PT, P4 ;  /* 0x00006100ff007a0c */ /* 0x000fda0003f85340 */
[----:B------:R-:W-:Y:S05]  /*22d0*/  @P4 BRA `(.L_x_3684) ;  /* 0x0000002000004947 */ /* 0x000fea0003800000 */
[----:B------:R-:W-:Y:S05]  /*22e0*/  @P0 BRA `(.L_x_3685) ;  /* 0x0000008000000947 */ /* 0x000fea0003800000 */
[----:B------:R-:W-:Y:S05]  /*22f0*/  BRA `(.L_x_3686) ;  /* 0x0000009000007947 */ /* 0x000fea0003800000 */
.L_x_3684:
[----:B-----5:R-:W-:-:S05]  /*2300*/  HADD2.F32 R2, -RZ, R47.H1_H1 ;  /* 0x3000002fff027230 */ /* 0x020fca0000004100 */
[----:B------:R-:W-:Y:S01]  /*2310*/  FADD.FTZ R199, R2, R199 ;  /* 0x000000c702c77221 */ /* 0x000fe20000010000 */
[----:B------:R-:W-:Y:S05]  /*2320*/  BRA `(.L_x_3685) ;  /* 0x0000004000007947 */ /* 0x000fea0003800000 */
.L_x_3683:
[----:B-----5:R-:W-:Y:S02]  /*2330*/  HADD2.F32 R2, -RZ, R43.H1_H1 ;  /* 0x3000002bff027230 */ /* 0x020fe40000004100 */
[----:B------:R-:W-:-:S03]  /*2340*/  @P2 HADD2.F32 R52, -RZ, R47.H1_H1 ;  /* 0x3000002fff342230 */ /* 0x000fc60000004100 */
[----:B------:R-:W-:-:S04]  /*2350*/  FADD.FTZ R199, R2, R199 ;  /* 0x000000c702c77221 */ /* 0x000fc80000010000 */
[----:B------:R-:W-:-:S05]  /*2360*/  @P2 FADD.FTZ R199, R52, R199 ;  /* 0x000000c734c72221 */ /* 0x000fca0000010000 */
.L_x_3685:
[----:B------:R-:W-:-:S04]  /*2370*/  F2FP.PACK_AB R2, RZ, R199 ;  /* 0x000000c7ff02723e */ /* 0x000fc800000000ff */
[----:B------:R-:W-:Y:S02]  /*2380*/  PRMT R51, R51, 0x5410, R2 ;  /* 0x0000541033337816 */ /* 0x000fe40000000002 */
.L_x_3686:
        /* <DEDUP_REMOVED lines=17> */
.L_x_3688:
[----:B-----5:R-:W-:-:S05]  /*24a0*/  HADD2.F32 R2, -RZ, R44.H0_H0 ;  /* 0x2000002cff027230 */ /* 0x020fca0000004100 */
[----:B------:R-:W-:Y:S01]  /*24b0*/  FADD.FTZ R201, R2, R201 ;  /* 0x000000c902c97221 */ /* 0x000fe20000010000 */
[----:B------:R-:W-:Y:S05]  /*24c0*/  BRA `(.L_x_3689) ;  /* 0x0000004000007947 */ /* 0x000fea0003800000 */
.L_x_3687:
[----:B0----5:R-:W-:Y:S02]  /*24d0*/  HADD2.F32 R2, -RZ, R40.H0_H0 ;  /* 0x20000028ff027230 */ /* 0x021fe40000004100 */
[----:B------:R-:W-:-:S03]  /*24e0*/  @P2 HADD2.F32 R56, -RZ, R44.H0_H0 ;  /* 0x2000002cff382230 */ /* 0x000fc60000004100 */
[----:B------:R-:W-:-:S04]  /*24f0*/  FADD.FTZ R201, R2, R201 ;  /* 0x000000c902c97221 */ /* 0x000fc80000010000 */
[----:B------:R-:W-:-:S05]  /*2500*/  @P2 FADD.FTZ R201, R56, R201 ;  /* 0x000000c938c92221 */ /* 0x000fca0000010000 */
.L_x_3689:
[----:B------:R-:W-:-:S04]  /*2510*/  F2FP.PACK_AB R2, RZ, R201 ;  /* 0x000000c9ff02723e */ /* 0x000fc800000000ff */
[----:B------:R-:W-:Y:S02]  /*2520*/  PRMT R48, R2, 0x7610, R48 ;  /* 0x0000761002307816 */ /* 0x000fe40000000030 */
.L_x_3690:
[----:B------:R-:W-:Y:S01]  /*2530*/  HADD2.F32 R203, -RZ, R52.H1_H1 ;  /* 0x30000034ffcb7230 */ /* 0x000fe20000004100 */
[----:B------:R-:W-:Y:S05]  /*2540*/  @P3 BRA `(.L_x_3691) ;  /* 0x0000008000003947 */ /* 0x000fea0003800000 */
[----:B------:R-:W-:-:S04]  /*2550*/  ISETP.NE.U32.AND P4, PT, RZ, c[0x0][0x180], PT ;  /* 0x00006000ff007a0c */ /* 0x000fc80003f85070 */
[----:B------:R-:W-:-:S13]  /*2560*/  ISETP.NE.AND.EX P4, PT, RZ, c[0x0][0x184], PT, P4 ;  /* 0x00006100ff007a0c */ /* 0x000fda0003f85340 */
[----:B------:R-:W-:Y:S05]  /*2570*/  @P4 BRA `(.L_x_3692) ;  /* 0x0000002000004947 */ /* 0x000fea0003800000 */
[----:B------:R-:W-:Y:S05]  /*2580*/  @P0 BRA `(.L_x_3693) ;  /* 0x0000008000000947 */ /* 0x000fea0003800000 */
[----:B------:R-:W-:Y:S05]  /*2590*/  BRA `(.L_x_3694) ;  /* 0x0000009000007947 */ /* 0x000fea0003800000 */
.L_x_3692:
[----:B-----5:R-:W-:-:S05]  /*25a0*/  HADD2.F32 R2, -RZ, R44.H1_H1 ;  /* 0x3000002cff027230 */ /* 0x020fca0000004100 */
[----:B------:R-:W-:Y:S01]  /*25b0*/  FADD.FTZ R203, R2, R203 ;  /* 0x000000cb02cb7221 */ /* 0x000fe20000010000 */
[----:B------:R-:W-:Y:S05]  /*25c0*/  BRA `(.L_x_3693) ;  /* 0x0000004000007947 */ /* 0x000fea0003800000 */
.L_x_3691:
[----:B-----5:R-:W-:Y:S02]  /*25d0*/  HADD2.F32 R2, -RZ, R40.H1_H1 ;  /* 0x30000028ff027230 */ /* 0x020fe40000004100 */
[----:B------:R-:W-:-:S03]  /*25e0*/  @P2 HADD2.F32 R52, -RZ, R44.H1_H1 ;  /* 0x3000002cff342230 */ /* 0x000fc60000004100 */
[----:B------:R-:W-:-:S04]  /*25f0*/  FADD.FTZ R203, R2, R203 ;  /* 0x000000cb02cb7221 */ /* 0x000fc80000010000 */
[----:B------:R-:W-:-:S05]  /*2600*/  @P2 FADD.FTZ R203, R52, R203 ;  /* 0x000000cb34cb2221 */ /* 0x000fca0000010000 */
.L_x_3693:
[----:B------:R-:W-:-:S04]  /*2610*/  F2FP.PACK_AB R2, RZ, R203 ;  /* 0x000000cbff02723e */ /* 0x000fc800000000ff */
[----:B------:R-:W-:Y:S02]  /*2620*/  PRMT R48, R48, 0x5410, R2 ;  /* 0x0000541030307816 */ /* 0x000fe40000000002 */
.L_x_3694:
[----:B------:R-:W-:Y:S01]  /*2630*/  HADD2.F32 R205, -RZ, R53.H0_H0 ;  /* 0x20000035ffcd7230 */ /* 0x000fe20000004100 */
[----:B------:R-:W-:Y:S05]  /*2640*/  @P3 BRA `(.L_x_3695) ;  /* 0x0000008000003947 */ /* 0x000fea0003800000 */
[----:B------:R-:W-:-:S04]  /*2650*/  ISETP.NE.U32.AND P4, PT, RZ, c[0x0][0x180], PT ;  /* 0x00006000ff007a0c */ /* 0x000fc80003f85070 */
[----:B------:R-:W-:-:S13]  /*2660*/  ISETP.NE.AND.EX P4, PT, RZ, c[0x0][0x184], PT, P4 ;  /* 0x00006100ff007a0c */ /* 0x000fda0003f85340 */
[----:B------:R-:W-:Y:S05]  /*2670*/  @P4 BRA `(.L_x_3696) ;  /* 0x0000002000004947 */ /* 0x000fea0003800000 */
[----:B------:R-:W-:Y:S05]  /*2680*/  @P0 BRA `(.L_x_3697) ;  /* 0x0000008000000947 */ /* 0x000fea0003800000 */
[----:B------:R-:W-:Y:S05]  /*2690*/  BRA `(.L_x_3698) ;  /* 0x0000009000007947 */ /* 0x000fea0003800000 */
.L_x_3696:
[----:B-----5:R-:W-:-:S05]  /*26a0*/  HADD2.F32 R2, -RZ, R45.H0_H0 ;  /* 0x2000002dff027230 */ /* 0x020fca0000004100 */
[----:B------:R-:W-:Y:S01]  /*26b0*/  FADD.FTZ R205, R2, R205 ;  /* 0x000000cd02cd7221 */ /* 0x000fe20000010000 */
[----:B------:R-:W-:Y:S05]  /*26c0*/  BRA `(.L_x_3697) ;  /* 0x0000004000007947 */ /* 0x000fea0003800000 */
.L_x_3695:
[----:B-----5:R-:W-:Y:S02]  /*26d0*/  HADD2.F32 R2, -RZ, R41.H0_H0 ;  /* 0x20000029ff027230 */ /* 0x020fe40000004100 */
[----:B------:R-:W-:-:S03]  /*26e0*/  @P2 HADD2.F32 R52, -RZ, R45.H0_H0 ;  /* 0x2000002dff342230 */ /* 0x000fc60000004100 */
[----:B------:R-:W-:-:S04]  /*26f0*/  FADD.FTZ R205, R2, R205 ;  /* 0x000000cd02cd7221 */ /* 0x000fc80000010000 */
[----:B------:R-:W-:-:S05]  /*2700*/  @P2 FADD.FTZ R205, R52, R205 ;  /* 0x000000cd34cd2221 */ /* 0x000fca0000010000 */
.L_x_3697:
[----:B------:R-:W-:-:S04]  /*2710*/  F2FP.PACK_AB R2, RZ, R205 ;  /* 0x000000cdff02723e */ /* 0x000fc800000000ff */
[----:B------:R-:W-:Y:S02]  /*2720*/  PRMT R49, R2, 0x7610, R49 ;  /* 0x0000761002317816 */ /* 0x000fe40000000031 */
.L_x_3698:
[----:B------:R-:W-:Y:S01]  /*2730*/  HADD2.F32 R207, -RZ, R53.H1_H1 ;  /* 0x30000035ffcf7230 */ /* 0x000fe20000004100 */
[----:B------:R-:W-:Y:S05]  /*2740*/  @P3 BRA `(.L_x_3699) ;  /* 0x0000008000003947 */ /* 0x000fea0003800000 */
[----:B------:R-:W-:-:S04]  /*2750*/  ISETP.NE.U32.AND P4, PT, RZ, c[0x0][0x180], PT ;  /* 0x00006000ff007a0c */ /* 0x000fc80003f85070 */
[----:B------:R-:W-:-:S13]  /*2760*/  ISETP.NE.AND.EX P4, PT, RZ, c[0x0][0x184], PT, P4 ;  /* 0x00006100ff007a0c */ /* 0x000fda0003f85340 */
[----:B------:R-:W-:Y:S05]  /*2770*/  @P4 BRA `(.L_x_3700) ;  /* 0x0000002000004947 */ /* 0x000fea0003800000 */
[----:B------:R-:W-:Y:S05]  /*2780*/  @P0 BRA `(.L_x_3701) ;  /* 0x0000008000000947 */ /* 0x000fea0003800000 */
[----:B------:R-:W-:Y:S05]  /*2790*/  BRA `(.L_x_3702) ;  /* 0x0000009000007947 */ /* 0x000fea0003800000 */
.L_x_3700:
[----:B-----5:R-:W-:-:S05]  /*27a0*/  HADD2.F32 R2, -RZ, R45.H1_H1 ;  /* 0x3000002dff027230 */ /* 0x020fca0000004100 */
[----:B------:R-:W-:Y:S01]  /*27b0*/  FADD.FTZ R207, R2, R207 ;  /* 0x000000cf02cf7221 */ /* 0x000fe20000010000 */
[----:B------:R-:W-:Y:S05]  /*27c0*/  BRA `(.L_x_3701) ;  /* 0x0000004000007947 */ /* 0x000fea0003800000 */
.L_x_3699:
[----:B-----5:R-:W-:Y:S02]  /*27d0*/  HADD2.F32 R2, -RZ, R41.H1_H1 ;  /* 0x30000029ff027230 */ /* 0x020fe40000004100 */
[----:B------:R-:W-:-:S03]  /*27e0*/  @P2 HADD2.F32 R52, -RZ, R45.H1_H1 ;  /* 0x3000002dff342230 */ /* 0x000fc60000004100 */
[----:B------:R-:W-:-:S04]  /*27f0*/  FADD.FTZ R207, R2, R207 ;  /* 0x000000cf02cf7221 */ /* 0x000fc80000010000 */
[----:B------:R-:W-:-:S05]  /*2800*/  @P2 FADD.FTZ R207, R52, R207 ;  /* 0x000000cf34cf2221 */ /* 0x000fca0000010000 */
.L_x_3701:
[----:B------:R-:W-:-:S04]  /*2810*/  F2FP.PACK_AB R2, RZ, R207 ;  /* 0x000000cfff02723e */ /* 0x000fc800000000ff */
[----:B------:R-:W-:Y:S02]  /*2820*/  PRMT R49, R49, 0x5410, R2 ;  /* 0x0000541031317816 */ /* 0x000fe40000000002 */
.L_x_3702:
[----:B------:R-:W-:Y:S01]  /*2830*/  HADD2.F32 R209, -RZ, R54.H0_H0 ;  /* 0x20000036ffd17230 */ /* 0x000fe20000004100 */
[----:B------:R-:W-:Y:S05]  /*2840*/  @P3 BRA `(.L_x_3703) ;  /* 0x0000008000003947 */ /* 0x000fea0003800000 */
[----:B------:R-:W-:-:S04]  /*2850*/  ISETP.NE.U32.AND P4, PT, RZ, c[0x0][0x180], PT ;  /* 0x00006000ff007a0c */ /* 0x000fc80003f85070 */
[----:B------:R-:W-:-:S13]  /*2860*/  ISETP.NE.AND.EX P4, PT, RZ, c[0x0][0x184], PT, P4 ;  /* 0x00006100ff007a0c */ /* 0x000fda0003f85340 */
[----:B------:R-:W-:Y:S05]  /*2870*/  @P4 BRA `(.L_x_3704) ;  /* 0x0000002000004947 */ /* 0x000fea0003800000 */
[----:B------:R-:W-:Y:S05]  /*2880*/  @P0 BRA `(.L_x_3705) ;  /* 0x0000008000000947 */ /* 0x000fea0003800000 */
[----:B------:R-:W-:Y:S05]  /*2890*/  BRA `(.L_x_3706) ;  /* 0x0000009000007947 */ /* 0x000fea0003800000 */
.L_x_3704:
[----:B-----5:R-:W-:-:S05]  /*28a0*/  HADD2.F32 R2, -RZ, R46.H0_H0 ;  /* 0x2000002eff027230 */ /* 0x020fca0000004100 */
[----:B------:R-:W-:Y:S01]  /*28b0*/  FADD.FTZ R209, R2, R209 ;  /* 0x000000d102d17221 */ /* 0x000fe20000010000 */
[----:B------:R-:W-:Y:S05]  /*28c0*/  BRA `(.L_x_3705) ;  /* 0x0000004000007947 */ /* 0x000fea0003800000 */
.L_x_3703:
[----:B-----5:R-:W-:Y:S02]  /*28d0*/  HADD2.F32 R2, -RZ, R42.H0_H0 ;  /* 0x2000002aff027230 */ /* 0x020fe40000004100 */
[----:B------:R-:W-:-:S03]  /*28e0*/  @P2 HADD2.F32 R52, -RZ, R46.H0_H0 ;  /* 0x2000002eff342230 */ /* 0x000fc60000004100 */
[----:B------:R-:W-:-:S04]  /*28f0*/  FADD.FTZ R209, R2, R209 ;  /* 0x000000d102d17221 */ /* 0x000fc80000010000 */
[----:B------:R-:W-:-:S05]  /*2900*/  @P2 FADD.FTZ R209, R52, R209 ;  /* 0x000000d134d12221 */ /* 0x000fca0000010000 */
.L_x_3705:
[----:B------:R-:W-:-:S04]  /*2910*/  F2FP.PACK_AB R2, RZ, R209 ;  /* 0x000000d1ff02723e */ /* 0x000fc800000000ff */
[----:B------:R-:W-:Y:S02]  /*2920*/  PRMT R50, R2, 0x7610, R50 ;  /* 0x0000761002327816 */ /* 0x000fe40000000032 */
.L_x_3706:
[----:B------:R-:W-:Y:S01]  /*2930*/  HADD2.F32 R211, -RZ, R54.H1_H1 ;  /* 0x30000036ffd37230 */ /* 0x000fe20000004100 */
[----:B------:R-:W-:Y:S05]  /*2940*/  @P3 BRA `(.L_x_3707) ;  /* 0x0000008000003947 */ /* 0x000fea0003800000 */
[----:B------:R-:W-:-:S04]  /*2950*/  ISETP.NE.U32.AND P4, PT, RZ, c[0x0][0x180], PT ;  /* 0x00006000ff007a0c */ /* 0x000fc80003f85070 */
[----:B------:R-:W-:-:S13]  /*2960*/  ISETP.NE.AND.EX P4, PT, RZ, c[0x0][0x184], PT, P4 ;  /* 0x00006100ff007a0c */ /* 0x000fda0003f85340 */
[----:B------:R-:W-:Y:S05]  /*2970*/  @P4 BRA `(.L_x_3708) ;  /* 0x0000002000004947 */ /* 0x000fea0003800000 */
[----:B------:R-:W-:Y:S05]  /*2980*/  @P0 BRA `(.L_x_3709) ;  /* 0x0000008000000947 */ /* 0x000fea0003800000 */
[----:B------:R-:W-:Y:S05]  /*2990*/  BRA `(.L_x_3710) ;  /* 0x0000009000007947 */ /* 0x000fea0003800000 */
.L_x_3708:
[----:B-----5:R-:W-:-:S05]  /*29a0*/  HADD2.F32 R2, -RZ, R46.H1_H1 ;  /* 0x3000002eff027230 */ /* 0x020fca0000004100 */
[----:B------:R-:W-:Y:S01]  /*29b0*/  FADD.FTZ R211, R2, R211 ;  /* 0x000000d302d37221 */ /* 0x000fe20000010000 */
[----:B------:R-:W-:Y:S05]  /*29c0*/  BRA `(.L_x_3709) ;  /* 0x0000004000007947 */ /* 0x000fea0003800000 */
.L_x_3707:
[----:B-----5:R-:W-:Y:S02]  /*29d0*/  HADD2.F32 R2, -RZ, R42.H1_H1 ;  /* 0x3000002aff027230 */ /* 0x020fe40000004100 */
[----:B------:R-:W-:-:S03]  /*29e0*/  @P2 HADD2.F32 R52, -RZ, R46.H1_H1 ;  /* 0x3000002eff342230 */ /* 0x000fc60000004100 */
[----:B------:R-:W-:-:S04]  /*29f0*/  FADD.FTZ R211, R2, R211 ;  /* 0x000000d302d37221 */ /* 0x000fc80000010000 */
[----:B------:R-:W-:-:S05]  /*2a00*/  @P2 FADD.FTZ R211, R52, R211 ;  /* 0x000000d334d32221 */ /* 0x000fca0000010000 */
.L_x_3709:
[----:B------:R-:W-:-:S04]  /*2a10*/  F2FP.PACK_AB R2, RZ, R211 ;  /* 0x000000d3ff02723e */ /* 0x000fc800000000ff */
[----:B------:R-:W-:Y:S02]  /*2a20*/  PRMT R50, R50, 0x5410, R2 ;  /* 0x0000541032327816 */ /* 0x000fe40000000002 */
.L_x_3710:
[----:B------:R-:W-:Y:S01]  /*2a30*/  HADD2.F32 R213, -RZ, R55.H0_H0 ;  /* 0x20000037ffd57230 */ /* 0x000fe20000004100 */
[----:B------:R-:W-:Y:S05]  /*2a40*/  @P3 BRA `(.L_x_3711) ;  /* 0x0000008000003947 */ /* 0x000fea0003800000 */
[----:B------:R-:W-:-:S04]  /*2a50*/  ISETP.NE.U32.AND P4, PT, RZ, c[0x0][0x180], PT ;  /* 0x00006000ff007a0c */ /* 0x000fc80003f85070 */
[----:B------:R-:W-:-:S13]  /*2a60*/  ISETP.NE.AND.EX P4, PT, RZ, c[0x0][0x184], PT, P4 ;  /* 0x00006100ff007a0c */ /* 0x000fda0003f85340 */
[----:B------:R-:W-:Y:S05]  /*2a70*/  @P4 BRA `(.L_x_3712) ;  /* 0x0000002000004947 */ /* 0x000fea0003800000 */
[----:B------:R-:W-:Y:S05]  /*2a80*/  @P0 BRA `(.L_x_3713) ;  /* 0x0000008000000947 */ /* 0x000fea0003800000 */
[----:B------:R-:W-:Y:S05]  /*2a90*/  BRA `(.L_x_3714) ;  /* 0x0000009000007947 */ /* 0x000fea0003800000 */
.L_x_3712:
[----:B-----5:R-:W-:-:S05]  /*2aa0*/  HADD2.F32 R2, -RZ, R47.H0_H0 ;  /* 0x2000002fff027230 */ /* 0x020fca0000004100 */
[----:B------:R-:W-:Y:S01]  /*2ab0*/  FADD.FTZ R213, R2, R213 ;  /* 0x000000d502d57221 */ /* 0x000fe20000010000 */
[----:B------:R-:W-:Y:S05]  /*2ac0*/  BRA `(.L_x_3713) ;  /* 0x0000004000007947 */ /* 0x000fea0003800000 */
.L_x_3711:
[----:B-----5:R-:W-:Y:S02]  /*2ad0*/  HADD2.F32 R2, -RZ, R43.H0_H0 ;  /* 0x2000002bff027230 */ /* 0x020fe40000004100 */
[----:B------:R-:W-:-:S03]  /*2ae0*/  @P2 HADD2.F32 R52, -RZ, R47.H0_H0 ;  /* 0x2000002fff342230 */ /* 0x000fc60000004100 */
[----:B------:R-:W-:-:S04]  /*2af0*/  FADD.FTZ R213, R2, R213 ;  /* 0x000000d502d57221 */ /* 0x000fc80000010000 */
[----:B------:R-:W-:-:S05]  /*2b00*/  @P2 FADD.FTZ R213, R52, R213 ;  /* 0x000000d534d52221 */ /* 0x000fca0000010000 */
.L_x_3713:
[----:B------:R-:W-:-:S04]  /*2b10*/  F2FP.PACK_AB R2, RZ, R213 ;  /* 0x000000d5ff02723e */ /* 0x000fc800000000ff */
[----:B------:R-:W-:Y:S02]  /*2b20*/  PRMT R51, R2, 0x7610, R51 ;  /* 0x0000761002337816 */ /* 0x000fe40000000033 */
.L_x_3714:
[----:B------:R-:W-:Y:S01]  /*2b30*/  HADD2.F32 R215, -RZ, R55.H1_H1 ;  /* 0x30000037ffd77230 */ /* 0x000fe20000004100 */
[----:B------:R-:W-:Y:S05]  /*2b40*/  @P3 BRA `(.L_x_3715) ;  /* 0x0000008000003947 */ /* 0x000fea0003800000 */
[----:B------:R-:W-:-:S04]  /*2b50*/  ISETP.NE.U32.AND P4, PT, RZ, c[0x0][0x180], PT ;  /* 0x00006000ff007a0c */ /* 0x000fc80003f85070 */
[----:B------:R-:W-:-:S13]  /*2b60*/  ISETP.NE.AND.EX P4, PT, RZ, c[0x0][0x184], PT, P4 ;  /* 0x00006100ff007a0c */ /* 0x000fda0003f85340 */
[----:B------:R-:W-:Y:S05]  /*2b70*/  @P4 BRA `(.L_x_3716) ;  /* 0x0000002000004947 */ /* 0x000fea0003800000 */
[----:B------:R-:W-:Y:S05]  /*2b80*/  @P0 BRA `(.L_x_3717) ;  /* 0x0000008000000947 */ /* 0x000fea0003800000 */
[----:B------:R-:W-:Y:S05]  /*2b90*/  BRA `(.L_x_3718) ;  /* 0x0000009000007947 */ /* 0x000fea0003800000 */
.L_x_3716:
[----:B-----5:R-:W-:-:S05]  /*2ba0*/  HADD2.F32 R2, -RZ, R47.H1_H1 ;  /* 0x3000002fff027230 */ /* 0x020fca0000004100 */
[----:B------:R-:W-:Y:S01]  /*2bb0*/  FADD.FTZ R215, R2, R215 ;  /* 0x000000d702d77221 */ /* 0x000fe20000010000 */
[----:B------:R-:W-:Y:S05]  /*2bc0*/  BRA `(.L_x_3717) ;  /* 0x0000004000007947 */ /* 0x000fea0003800000 */
.L_x_3715:
[----:B-----5:R-:W-:Y:S02]  /*2bd0*/  HADD2.F32 R2, -RZ, R43.H1_H1 ;  /* 0x3000002bff027230 */ /* 0x020fe40000004100 */
[----:B------:R-:W-:-:S03]  /*2be0*/  @P2 HADD2.F32 R52, -RZ, R47.H1_H1 ;  /* 0x3000002fff342230 */ /* 0x000fc60000004100 */
[----:B------:R-:W-:-:S04]  /*2bf0*/  FADD.FTZ R215, R2, R215 ;  /* 0x000000d702d77221 */ /* 0x000fc80000010000 */
[----:B------:R-:W-:-:S05]  /*2c00*/  @P2 FADD.FTZ R215, R52, R215 ;  /* 0x000000d734d72221 */ /* 0x000fca0000010000 */
.L_x_3717:
[----:B------:R-:W-:-:S04]  /*2c10*/  F2FP.PACK_AB R2, RZ, R215 ;  /* 0x000000d7ff02723e */ /* 0x000fc800000000ff */
[----:B------:R-:W-:Y:S02]  /*2c20*/  PRMT R51, R51, 0x5410, R2 ;  /* 0x0000541033337816 */ /* 0x000fe40000000002 */
.L_x_3718:
        /* <DEDUP_REMOVED lines=17> */
.L_x_3720:
[----:B-----5:R-:W-:-:S05]  /*2d40*/  HADD2.F32 R2, -RZ, R44.H0_H0 ;  /* 0x2000002cff027230 */ /* 0x020fca0000004100 */
[----:B------:R-:W-:Y:S01]  /*2d50*/  FADD.FTZ R217, R2, R217 ;  /* 0x000000d902d97221 */ /* 0x000fe20000010000 */
[----:B------:R-:W-:Y:S05]  /*2d60*/  BRA `(.L_x_3721) ;  /* 0x0000004000007947 */ /* 0x000fea0003800000 */
.L_x_3719:
[----:B0----5:R-:W-:Y:S02]  /*2d70*/  HADD2.F32 R2, -RZ, R40.H0_H0 ;  /* 0x20000028ff027230 */ /* 0x021fe40000004100 */
[----:B------:R-:W-:-:S03]  /*2d80*/  @P2 HADD2.F32 R56, -RZ, R44.H0_H0 ;  /* 0x2000002cff382230 */ /* 0x000fc60000004100 */
[----:B------:R-:W-:-:S04]  /*2d90*/  FADD.FTZ R217, R2, R217 ;  /* 0x000000d902d97221 */ /* 0x000fc80000010000 */
[----:B------:R-:W-:-:S05]  /*2da0*/  @P2 FADD.FTZ R217, R56, R217 ;  /* 0x000000d938d92221 */ /* 0x000fca0000010000 */
.L_x_3721:
[----:B------:R-:W-:-:S04]  /*2db0*/  F2FP.PACK_AB R2, RZ, R217 ;  /* 0x000000d9ff02723e */ /* 0x000fc800000000ff */
[----:B------:R-:W-:Y:S02]  /*2dc0*/  PRMT R48, R2, 0x7610, R48 ;  /* 0x0000761002307816 */ /* 0x000fe40000000030 */
.L_x_3722:
[----:B------:R-:W-:Y:S01]  /*2dd0*/  HADD2.F32 R57, -RZ, R52.H1_H1 ;  /* 0x30000034ff397230 */ /* 0x000fe20000004100 */
[----:B------:R-:W-:Y:S05]  /*2de0*/  @P3 BRA `(.L_x_3723) ;  /* 0x0000008000003947 */ /* 0x000fea0003800000 */
[----:B------:R-:W-:-:S04]  /*2df0*/  ISETP.NE.U32.AND P1, PT, RZ, c[0x0][0x180], PT ;  /* 0x00006000ff007a0c */ /* 0x000fc80003f25070 */
[----:B------:R-:W-:-:S13]  /*2e00*/  ISETP.NE.AND.EX P1, PT, RZ, c[0x0][0x184], PT, P1 ;  /* 0x00006100ff007a0c */ /* 0x000fda0003f25310 */
[----:B------:R-:W-:Y:S05]  /*2e10*/  @P1 BRA `(.L_x_3724) ;  /* 0x0000002000001947 */ /* 0x000fea0003800000 */
[----:B------:R-:W-:Y:S05]  /*2e20*/  @P0 BRA `(.L_x_3725) ;  /* 0x0000008000000947 */ /* 0x000fea0003800000 */
[----:B------:R-:W-:Y:S05]  /*2e30*/  BRA `(.L_x_3726) ;  /* 0x0000009000007947 */ /* 0x000fea0003800000 */
.L_x_3724:
[----:B-----5:R-:W-:-:S05]  /*2e40*/  HADD2.F32 R2, -RZ, R44.H1_H1 ;  /* 0x3000002cff027230 */ /* 0x020fca0000004100 */
[----:B------:R-:W-:Y:S01]  /*2e50*/  FADD.FTZ R57, R2, R57 ;  /* 0x0000003902397221 */ /* 0x000fe20000010000 */
[----:B------:R-:W-:Y:S05]  /*2e60*/  BRA `(.L_x_3725) ;  /* 0x0000004000007947 */ /* 0x000fea0003800000 */
.L_x_3723:
[----:B-----5:R-:W-:Y:S02]  /*2e70*/  HADD2.F32 R2, -RZ, R40.H1_H1 ;  /* 0x30000028ff027230 */ /* 0x020fe40000004100 */
[----:B------:R-:W-:-:S03]  /*2e80*/  @P2 HADD2.F32 R52, -RZ, R44.H1_H1 ;  /* 0x3000002cff342230 */ /* 0x000fc60000004100 */
[----:B------:R-:W-:-:S04]  /*2e90*/  FADD.FTZ R57, R2, R57 ;  /* 0x0000003902397221 */ /* 0x000fc80000010000 */
[----:B------:R-:W-:-:S05]  /*2ea0*/  @P2 FADD.FTZ R57, R52, R57 ;  /* 0x0000003934392221 */ /* 0x000fca0000010000 */
.L_x_3725:
[----:B------:R-:W-:-:S04]  /*2eb0*/  F2FP.PACK_AB R2, RZ, R57 ;  /* 0x00000039ff02723e */ /* 0x000fc800000000ff */
[----:B------:R-:W-:Y:S02]  /*2ec0*/  PRMT R48, R48, 0x5410, R2 ;  /* 0x0000541030307816 */ /* 0x000fe40000000002 */
.L_x_3726:
[----:B------:R-:W-:Y:S01]  /*2ed0*/  HADD2.F32 R59, -RZ, R53.H0_H0 ;  /* 0x20000035ff3b7230 */ /* 0x000fe20000004100 */
[----:B------:R-:W-:Y:S05]  /*2ee0*/  @P3 BRA `(.L_x_3727) ;  /* 0x0000008000003947 */ /* 0x000fea0003800000 */
[----:B------:R-:W-:-:S04]  /*2ef0*/  ISETP.NE.U32.AND P1, PT, RZ, c[0x0][0x180], PT ;  /* 0x00006000ff007a0c */ /* 0x000fc80003f25070 */
[----:B------:R-:W-:-:S13]  /*2f00*/  ISETP.NE.AND.EX P1, PT, RZ, c[0x0][0x184], PT, P1 ;  /* 0x00006100ff007a0c */ /* 0x000fda0003f25310 */
[----:B------:R-:W-:Y:S05]  /*2f10*/  @P1 BRA `(.L_x_3728) ;  /* 0x0000002000001947 */ /* 0x000fea0003800000 */
[----:B------:R-:W-:Y:S05]  /*2f20*/  @P0 BRA `(.L_x_3729) ;  /* 0x0000008000000947 */ /* 0x000fea0003800000 */
[----:B------:R-:W-:Y:S05]  /*2f30*/  BRA `(.L_x_3730) ;  /* 0x0000009000007947 */ /* 0x000fea0003800000 */
.L_x_3728:
[----:B-----5:R-:W-:-:S05]  /*2f40*/  HADD2.F32 R2, -RZ, R45.H0_H0 ;  /* 0x2000002dff027230 */ /* 0x020fca0000004100 */
[----:B------:R-:W-:Y:S01]  /*2f50*/  FADD.FTZ R59, R2, R59 ;  /* 0x0000003b023b7221 */ /* 0x000fe20000010000 */
[----:B------:R-:W-:Y:S05]  /*2f60*/  BRA `(.L_x_3729) ;  /* 0x0000004000007947 */ /* 0x000fea0003800000 */
.L_x_3727:
[----:B-----5:R-:W-:Y:S02]  /*2f70*/  HADD2.F32 R2, -RZ, R41.H0_H0 ;  /* 0x20000029ff027230 */ /* 0x020fe40000004100 */
[----:B------:R-:W-:-:S03]  /*2f80*/  @P2 HADD2.F32 R52, -RZ, R45.H0_H0 ;  /* 0x2000002dff342230 */ /* 0x000fc60000004100 */
[----:B------:R-:W-:-:S04]  /*2f90*/  FADD.FTZ R59, R2, R59 ;  /* 0x0000003b023b7221 */ /* 0x000fc80000010000 */
[----:B------:R-:W-:-:S05]  /*2fa0*/  @P2 FADD.FTZ R59, R52, R59 ;  /* 0x0000003b343b2221 */ /* 0x000fca0000010000 */
.L_x_3729:
[----:B------:R-:W-:-:S04]  /*2fb0*/  F2FP.PACK_AB R2, RZ, R59 ;  /* 0x0000003bff02723e */ /* 0x000fc800000000ff */
[----:B------:R-:W-:Y:S02]  /*2fc0*/  PRMT R49, R2, 0x7610, R49 ;  /* 0x0000761002317816 */ /* 0x000fe40000000031 */
.L_x_3730:
[----:B------:R-:W-:Y:S01]  /*2fd0*/  HADD2.F32 R219, -RZ, R53.H1_H1 ;  /* 0x30000035ffdb7230 */ /* 0x000fe20000004100 */
[----:B------:R-:W-:Y:S05]  /*2fe0*/  @P3 BRA `(.L_x_3731) ;  /* 0x0000008000003947 */ /* 0x000fea0003800000 */
[----:B------:R-:W-:-:S04]  /*2ff0*/  ISETP.NE.U32.AND P1, PT, RZ, c[0x0][0x180], PT ;  /* 0x00006000ff007a0c */ /* 0x000fc80003f25070 */
[----:B------:R-:W-:-:S13]  /*3000*/  ISETP.NE.AND.EX P1, PT, RZ, c[0x0][0x184], PT, P1 ;  /* 0x00006100ff007a0c */ /* 0x000fda0003f25310 */
[----:B------:R-:W-:Y:S05]  /*3010*/  @P1 BRA `(.L_x_3732) ;  /* 0x0000002000001947 */ /* 0x000fea0003800000 */
[----:B------:R-:W-:Y:S05]  /*3020*/  @P0 BRA `(.L_x_3733) ;  /* 0x0000008000000947 */ /* 0x000fea0003800000 */
[----:B------:R-:W-:Y:S05]  /*3030*/  BRA `(.L_x_3734) ;  /* 0x0000009000007947 */ /* 0x000fea0003800000 */
.L_x_3732:
[----:B-----5:R-:W-:-:S05]  /*3040*/  HADD2.F32 R2, -RZ, R45.H1_H1 ;  /* 0x3000002dff027230 */ /* 0x020fca0000004100 */
[----:B------:R-:W-:Y:S01]  /*3050*/  FADD.FTZ R219, R2, R219 ;  /* 0x000000db02db7221 */ /* 0x000fe20000010000 */
[----:B------:R-:W-:Y:S05]  /*3060*/  BRA `(.L_x_3733) ;  /* 0x0000004000007947 */ /* 0x000fea0003800000 */
.L_x_3731:
[----:B-----5:R-:W-:Y:S02]  /*3070*/  HADD2.F32 R2, -RZ, R41.H1_H1 ;  /* 0x30000029ff027230 */ /* 0x020fe40000004100 */
[----:B------:R-:W-:-:S03]  /*3080*/  @P2 HADD2.F32 R52, -RZ, R45.H1_H1 ;  /* 0x3000002dff342230 */ /* 0x000fc60000004100 */
[----:B------:R-:W-:-:S04]  /*3090*/  FADD.FTZ R219, R2, R219 ;  /* 0x000000db02db7221 */ /* 0x000fc80000010000 */
[----:B------:R-:W-:-:S05]  /*30a0*/  @P2 FADD.FTZ R219, R52, R219 ;  /* 0x000000db34db2221 */ /* 0x000fca0000010000 */
.L_x_3733:
[----:B------:R-:W-:-:S04]  /*30b0*/  F2FP.PACK_AB R2, RZ, R219 ;  /* 0x000000dbff02723e */ /* 0x000fc800000000ff */
[----:B------:R-:W-:Y:S02]  /*30c0*/  PRMT R49, R49, 0x5410, R2 ;  /* 0x0000541031317816 */ /* 0x000fe40000000002 */
.L_x_3734:
[----:B------:R-:W-:Y:S01]  /*30d0*/  HADD2.F32 R221, -RZ, R54.H0_H0 ;  /* 0x20000036ffdd7230 */ /* 0x000fe20000004100 */
[----:B------:R-:W-:Y:S05]  /*30e0*/  @P3 BRA `(.L_x_3735) ;  /* 0x0000008000003947 */ /* 0x000fea0003800000 */
[----:B------:R-:W-:-:S04]  /*30f0*/  ISETP.NE.U32.AND P1, PT, RZ, c[0x0][0x180], PT ;  /* 0x00006000ff007a0c */ /* 0x000fc80003f25070 */
[----:B------:R-:W-:-:S13]  /*3100*/  ISETP.NE.AND.EX P1, PT, RZ, c[0x0][0x184], PT, P1 ;  /* 0x00006100ff007a0c */ /* 0x000fda0003f25310 */
[----:B------:R-:W-:Y:S05]  /*3110*/  @P1 BRA `(.L_x_3736) ;  /* 0x0000002000001947 */ /* 0x000fea0003800000 */
[----:B------:R-:W-:Y:S05]  /*3120*/  @P0 BRA `(.L_x_3737) ;  /* 0x0000008000000947 */ /* 0x000fea0003800000 */
[----:B------:R-:W-:Y:S05]  /*3130*/  BRA `(.L_x_3738) ;  /* 0x0000009000007947 */ /* 0x000fea0003800000 */
.L_x_3736:
[----:B-----5:R-:W-:-:S05]  /*3140*/  HADD2.F32 R2, -RZ, R46.H0_H0 ;  /* 0x2000002eff027230 */ /* 0x020fca0000004100 */
[----:B------:R-:W-:Y:S01]  /*3150*/  FADD.FTZ R221, R2, R221 ;  /* 0x000000dd02dd7221 */ /* 0x000fe20000010000 */
[----:B------:R-:W-:Y:S05]  /*3160*/  BRA `(.L_x_3737) ;  /* 0x0000004000007947 */ /* 0x000fea0003800000 */
.L_x_3735:
[----:B-----5:R-:W-:Y:S02]  /*3170*/  HADD2.F32 R2, -RZ, R42.H0_H0 ;  /* 0x2000002aff027230 */ /* 0x020fe40000004100 */
[----:B------:R-:W-:-:S03]  /*3180*/  @P2 HADD2.F32 R52, -RZ, R46.H0_H0 ;  /* 0x2000002eff342230 */ /* 0x000fc60000004100 */
[----:B------:R-:W-:-:S04]  /*3190*/  FADD.FTZ R221, R2, R221 ;  /* 0x000000dd02dd7221 */ /* 0x000fc80000010000 */
[----:B------:R-:W-:-:S05]  /*31a0*/  @P2 FADD.FTZ R221, R52, R221 ;  /* 0x000000dd34dd2221 */ /* 0x000fca0000010000 */
.L_x_3737:
[----:B------:R-:W-:-:S04]  /*31b0*/  F2FP.PACK_AB R2, RZ, R221 ;  /* 0x000000ddff02723e */ /* 0x000fc800000000ff */
[----:B------:R-:W-:Y:S02]  /*31c0*/  PRMT R50, R2, 0x7610, R50 ;  /* 0x0000761002327816 */ /* 0x000fe40000000032 */
.L_x_3738:
[----:B------:R-:W-:Y:S01]  /*31d0*/  HADD2.F32 R223, -RZ, R54.H1_H1 ;  /* 0x30000036ffdf7230 */ /* 0x000fe20000004100 */
[----:B------:R-:W-:Y:S05]  /*31e0*/  @P3 BRA `(.L_x_3739) ;  /* 0x0000008000003947 */ /* 0x000fea0003800000 */
[----:B------:R-:W-:-:S04]  /*31f0*/  ISETP.NE.U32.AND P1, PT, RZ, c[0x0][0x180], PT ;  /* 0x00006000ff007a0c */ /* 0x000fc80003f25070 */
[----:B------:R-:W-:-:S13]  /*3200*/  ISETP.NE.AND.EX P1, PT, RZ, c[0x0][0x184], PT, P1 ;  /* 0x00006100ff007a0c */ /* 0x000fda0003f25310 */
[----:B------:R-:W-:Y:S05]  /*3210*/  @P1 BRA `(.L_x_3740) ;  /* 0x0000002000001947 */ /* 0x000fea0003800000 */
[----:B------:R-:W-:Y:S05]  /*3220*/  @P0 BRA `(.L_x_3741) ;  /* 0x0000008000000947 */ /* 0x000fea0003800000 */
[----:B------:R-:W-:Y:S05]  /*3230*/  BRA `(.L_x_3742) ;  /* 0x0000009000007947 */ /* 0x000fea0003800000 */
.L_x_3740:
[----:B-----5:R-:W-:-:S05]  /*3240*/  HADD2.F32 R2, -RZ, R46.H1_H1 ;  /* 0x3000002eff027230 */ /* 0x020fca0000004100 */
[----:B------:R-:W-:Y:S01]  /*3250*/  FADD.FTZ R223, R2, R223 ;  /* 0x000000df02df7221 */ /* 0x000fe20000010000 */
[----:B------:R-:W-:Y:S05]  /*3260*/  BRA `(.L_x_3741) ;  /* 0x0000004000007947 */ /* 0x000fea0003800000 */
.L_x_3739:
[----:B-----5:R-:W-:Y:S02]  /*3270*/  HADD2.F32 R2, -RZ, R42.H1_H1 ;  /* 0x3000002aff027230 */ /* 0x020fe40000004100 */
[----:B------:R-:W-:-:S03]  /*3280*/  @P2 HADD2.F32 R52, -RZ, R46.H1_H1 ;  /* 0x3000002eff342230 */ /* 0x000fc60000004100 */
[----:B------:R-:W-:-:S04]  /*3290*/  FADD.FTZ R223, R2, R223 ;  /* 0x000000df02df7221 */ /* 0x000fc80000010000 */
[----:B------:R-:W-:-:S05]  /*32a0*/  @P2 FADD.FTZ R223, R52, R223 ;  /* 0x000000df34df2221 */ /* 0x000fca0000010000 */
.L_x_3741:
[----:B------:R-:W-:-:S04]  /*32b0*/  F2FP.PACK_AB R2, RZ, R223 ;  /* 0x000000dfff02723e */ /* 0x000fc800000000ff */
[----:B------:R-:W-:Y:S02]  /*32c0*/  PRMT R50, R50, 0x5410, R2 ;  /* 0x0000541032327816 */ /* 0x000fe40000000002 */
.L_x_3742:
[----:B------:R-:W-:Y:S01]  /*32d0*/  HADD2.F32 R225, -RZ, R55.H0_H0 ;  /* 0x20000037ffe17230 */ /* 0x000fe20000004100 */
[----:B------:R-:W-:Y:S05]  /*32e0*/  @P3 BRA `(.L_x_3743) ;  /* 0x0000008000003947 */ /* 0x000fea0003800000 */
[----:B------:R-:W-:-:S04]  /*32f0*/  ISETP.NE.U32.AND P1, PT, RZ, c[0x0][0x180], PT ;  /* 0x00006000ff007a0c */ /* 0x000fc80003f25070 */
[----:B------:R-:W-:-:S13]  /*3300*/  ISETP.NE.AND.EX P1, PT, RZ, c[0x0][0x184], PT, P1 ;  /* 0x00006100ff007a0c */ /* 0x000fda0003f25310 */
[----:B------:R-:W-:Y:S05]  /*3310*/  @P1 BRA `(.L_x_3744) ;  /* 0x0000002000001947 */ /* 0x000fea0003800000 */
[----:B------:R-:W-:Y:S05]  /*3320*/  @P0 BRA `(.L_x_3745) ;  /* 0x0000008000000947 */ /* 0x000fea0003800000 */
[----:B------:R-:W-:Y:S05]  /*3330*/  BRA `(.L_x_3746) ;  /* 0x0000009000007947 */ /* 0x000fea0003800000 */
.L_x_3744:
[----:B-----5:R-:W-:-:S05]  /*3340*/  HADD2.F32 R2, -RZ, R47.H0_H0 ;  /* 0x2000002fff027230 */ /* 0x020fca0000004100 */
[----:B------:R-:W-:Y:S01]  /*3350*/  FADD.FTZ R225, R2, R225 ;  /* 0x000000e102e17221 */ /* 0x000fe20000010000 */
[----:B------:R-:W-:Y:S05]  /*3360*/  BRA `(.L_x_3745) ;  /* 0x0000004000007947 */ /* 0x000fea0003800000 */
.L_x_3743:
[----:B-----5:R-:W-:Y:S02]  /*3370*/  HADD2.F32 R2, -RZ, R43.H0_H0 ;  /* 0x2000002bff027230 */ /* 0x020fe40000004100 */
[----:B------:R-:W-:-:S03]  /*3380*/  @P2 HADD2.F32 R52, -RZ, R47.H0_H0 ;  /* 0x2000002fff342230 */ /* 0x000fc60000004100 */
[----:B------:R-:W-:-:S04]  /*3390*/  FADD.FTZ R225, R2, R225 ;  /* 0x000000e102e17221 */ /* 0x000fc80000010000 */
[----:B------:R-:W-:-:S05]  /*33a0*/  @P2 FADD.FTZ R225, R52, R225 ;  /* 0x000000e134e12221 */ /* 0x000fca0000010000 */
.L_x_3745:
[----:B------:R-:W-:-:S04]  /*33b0*/  F2FP.PACK_AB R2, RZ, R225 ;  /* 0x000000e1ff02723e */ /* 0x000fc800000000ff */
[----:B------:R-:W-:Y:S02]  /*33c0*/  PRMT R51, R2, 0x7610, R51 ;  /* 0x0000761002337816 */ /* 0x000fe40000000033 */
.L_x_3746:
[----:B------:R-:W-:Y:S01]  /*33d0*/  HADD2.F32 R55, -RZ, R55.H1_H1 ;  /* 0x30000037ff377230 */ /* 0x000fe20000004100 */
[----:B------:R-:W-:Y:S05]  /*33e0*/  @P3 BRA `(.L_x_3747) ;  /* 0x0000008000003947 */ /* 0x000fea0003800000 */
[----:B------:R-:W-:-:S04]  /*33f0*/  ISETP.NE.U32.AND P1, PT, RZ, c[0x0][0x180], PT ;  /* 0x00006000ff007a0c */ /* 0x000fc80003f25070 */
[----:B------:R-:W-:-:S13]  /*3400*/  ISETP.NE.AND.EX P1, PT, RZ, c[0x0][0x184], PT, P1 ;  /* 0x00006100ff007a0c */ /* 0x000fda0003f25310 */
[----:B------:R-:W-:Y:S05]  /*3410*/  @P1 BRA `(.L_x_3748) ;  /* 0x0000002000001947 */ /* 0x000fea0003800000 */
[----:B------:R-:W-:Y:S05]  /*3420*/  @P0 BRA `(.L_x_3749) ;  /* 0x0000008000000947 */ /* 0x000fea0003800000 */
[----:B------:R-:W-:Y:S05]  /*3430*/  BRA `(.L_x_3750) ;  /* 0x0000009000007947 */ /* 0x000fea0003800000 */
.L_x_3748:
[----:B-----5:R-:W-:-:S05]  /*3440*/  HADD2.F32 R2, -RZ, R47.H1_H1 ;  /* 0x3000002fff027230 */ /* 0x020fca0000004100 */
[----:B------:R-:W-:Y:S01]  /*3450*/  FADD.FTZ R55, R2, R55 ;  /* 0x0000003702377221 */ /* 0x000fe20000010000 */
[----:B------:R-:W-:Y:S05]  /*3460*/  BRA `(.L_x_3749) ;  /* 0x0000004000007947 */ /* 0x000fea0003800000 */
.L_x_3747:
[----:B-----5:R-:W-:Y:S02]  /*3470*/  HADD2.F32 R2, -RZ, R43.H1_H1 ;  /* 0x3000002bff027230 */ /* 0x020fe40000004100 */
[----:B------:R-:W-:-:S03]  /*3480*/  @P2 HADD2.F32 R52, -RZ, R47.H1_H1 ;  /* 0x3000002fff342230 */ /* 0x000fc60000004100 */
[----:B------:R-:W-:-:S04]  /*3490*/  FADD.FTZ R55, R2, R55 ;  /* 0x0000003702377221 */ /* 0x000fc80000010000 */
[----:B------:R-:W-:-:S05]  /*34a0*/  @P2 FADD.FTZ R55, R52, R55 ;  /* 0x0000003734372221 */ /* 0x000fca0000010000 */
.L_x_3749:
[----:B------:R-:W-:-:S04]  /*34b0*/  F2FP.PACK_AB R2, RZ, R55 ;  /* 0x00000037ff02723e */ /* 0x000fc800000000ff */
[----:B------:R-:W-:Y:S02]  /*34c0*/  PRMT R51, R51, 0x5410, R2 ;  /* 0x0000541033337816 */ /* 0x000fe40000000002 */
.L_x_3750:
        /* <DEDUP_REMOVED lines=50> */
.L_x_3755:
        /* <DEDUP_REMOVED lines=100> */
.L_x_3756:
[----:B------:R-:W2:Y:S01]  /*3e30*/  S2R R176, SR_TID.X ;  /* 0x0000000000b07919 */ /* 0x000ea20000002100 */
[----:B------:R-:W-:Y:S01]  /*3e40*/  @!P1 SHF.R.U32.HI R53, RZ, 0x5, R60 ;  /* 0x00000005ff359819 */ /* 0x000fe2000001163c */
[----:B-1----:R-:W-:Y:S01]  /*3e50*/  FADD.FTZ R3, R67, R58 ;  /* 0x0000003a43037221 */ /* 0x002fe20000010000 */
[----:B------:R-:W-:Y:S01]  /*3e60*/  WARPSYNC 0xffffffff ;  /* 0xffffffff00007948 */ /* 0x000fe20003800000 */
[----:B------:R-:W-:Y:S01]  /*3e70*/  HADD2.F32 R218, -RZ, R115.H1_H1 ;  /* 0x30000073ffda7230 */ /* 0x000fe20000004100 */
[----:B------:R-:W-:Y:S01]  /*3e80*/  @!P1 LOP3.LUT R53, R53, 0x3, RZ, 0xc0, !PT ;  /* 0x0000000335359812 */ /* 0x000fe200078ec0ff */
[----:B------:R-:W-:Y:S02]  /*3e90*/  HADD2.F32 R216, -RZ, R23.H1_H1 ;  /* 0x30000017ffd87230 */ /* 0x000fe40000004100 */
[----:B------:R-:W-:Y:S01]  /*3ea0*/  HADD2.F32 R220, -RZ, R113.H1_H1 ;  /* 0x30000071ffdc7230 */ /* 0x000fe20000004100 */
[----:B------:R-:W-:Y:S01]  /*3eb0*/  @!P1 IADD3 R56, R54, R53, RZ ;  /* 0x0000003536389210 */ /* 0x000fe20007ffe0ff */
[----:B------:R-:W-:Y:S01]  /*3ec0*/  HADD2.F32 R214, -RZ, R21.H1_H1 ;  /* 0x30000015ffd67230 */ /* 0x000fe20000004100 */
[----:B------:R-:W-:Y:S01]  /*3ed0*/  CS2R R52, SRZ ;  /* 0x0000000000347805 */ /* 0x000fe2000001ff00 */
[----:B------:R-:W-:-:S02]  /*3ee0*/  HADD2.F32 R210, -RZ, R39.H1_H1 ;  /* 0x30000027ffd27230 */ /* 0x000fc40000004100 */
[----:B------:R-:W-:Y:S01]  /*3ef0*/  @!P1 STS.64 [R56.X8], R2 ;  /* 0x0000000238009388 */ /* 0x000fe20000008a00 */
[----:B------:R-:W-:Y:S02]  /*3f00*/  HADD2.F32 R86, -RZ, R19.H1_H1 ;  /* 0x30000013ff567230 */ /* 0x000fe40000004100 */
[----:B------:R-:W-:Y:S02]  /*3f10*/  HADD2.F32 R212, -RZ, R37.H1_H1 ;  /* 0x30000025ffd47230 */ /* 0x000fe40000004100 */
[----:B------:R-:W-:Y:S02]  /*3f20*/  HADD2.F32 R84, -RZ, R17.H1_H1 ;  /* 0x30000011ff547230 */ /* 0x000fe40000004100 */
[----:B------:R-:W-:Y:S02]  /*3f30*/  HADD2.F32 R208, -RZ, R15.H1_H1 ;  /* 0x3000000fffd07230 */ /* 0x000fe40000004100 */
[----:B------:R-:W-:Y:S01]  /*3f40*/  HADD2.F32 R206, -RZ, R13.H1_H1 ;  /* 0x3000000dffce7230 */ /* 0x000fe20000004100 */
[----:B--2---:R-:W-:Y:S01]  /*3f50*/  LOP3.LUT R69, R176, 0x1f, RZ, 0xc0, !PT ;  /* 0x0000001fb0457812 */ /* 0x004fe200078ec0ff */
[----:B------:R-:W-:-:S02]  /*3f60*/  HADD2.F32 R188, -RZ, R31.H0_H0 ;  /* 0x2000001fffbc7230 */ /* 0x000fc40000004100 */
[----:B------:R-:W-:Y:S01]  /*3f70*/  HADD2.F32 R198, -RZ, R10.H1_H1 ;  /* 0x3000000affc67230 */ /* 0x000fe20000004100 */
[----:B------:R-:W-:Y:S01]  /*3f80*/  BAR.SYNC.DEFER_BLOCKING 0x0 ;  /* 0x0000000000007b1d */ /* 0x000fe20000010000 */
[----:B------:R-:W-:Y:S01]  /*3f90*/  ISETP.GT.U32.AND P2, PT, R69, 0x3, PT ;  /* 0x000000034500780c */ /* 0x000fe20003f44070 */
[----:B------:R-:W-:Y:S02]  /*3fa0*/  HADD2.F32 R202, -RZ, R31.H1_H1 ;  /* 0x3000001fffca7230 */ /* 0x000fe40000004100 */
[----:B------:R-:W-:Y:S02]  /*3fb0*/  HADD2.F32 R200, -RZ, R11.H1_H1 ;  /* 0x3000000bffc87230 */ /* 0x000fe40000004100 */
[----:B------:R-:W-:Y:S02]  /*3fc0*/  HADD2.F32 R194, -RZ, R8.H1_H1 ;  /* 0x30000008ffc27230 */ /* 0x000fe40000004100 */
[----:B------:R-:W-:Y:S02]  /*3fd0*/  HADD2.F32 R190, -RZ, R5.H0_H0 ;  /* 0x20000005ffbe7230 */ /* 0x000fe40000004100 */
[----:B------:R-:W-:-:S02]  /*3fe0*/  HADD2.F32 R192, -RZ, R4.H0_H0 ;  /* 0x20000004ffc07230 */ /* 0x000fc40000004100 */
[----:B------:R-:W-:Y:S02]  /*3ff0*/  HADD2.F32 R222, -RZ, R24.H1_H1 ;  /* 0x30000018ffde7230 */ /* 0x000fe40000004100 */
[----:B------:R-:W-:Y:S01]  /*4000*/  @!P2 IADD3 R69, R54, R69, RZ ;  /* 0x000000453645a210 */ /* 0x000fe20007ffe0ff */
[----:B------:R-:W-:-:S06]  /*4010*/  HFMA2.MMA R54, -RZ, RZ, 0, 0 ;  /* 0x00000000ff367435 */ /* 0x000fcc00000001ff */
[----:B------:R-:W-:Y:S01]  /*4020*/  @!P2 MOV R54, 0x500 ;  /* 0x000005000036a802 */ /* 0x000fe20000000f00 */
[----:B------:R-:W-:Y:S03]  /*4030*/  @!P2 LDS.64 R52, [R69.X8] ;  /* 0x000000004534a984 */ /* 0x000fe60000008a00 */
[----:B------:R-:W-:Y:S01]  /*4040*/  I2F R62, R54 ;  /* 0x00000036003e7306 */ /* 0x000fe20000201400 */
[----:B------:R-:W-:Y:S01]  /*4050*/  ISETP.NE.AND P2, PT, RZ, UR6, PT ;  /* 0x00000006ff007c0c */ /* 0x000fe2000bf45270 */
[----:B------:R-:W1:Y:S02]  /*4060*/  SHFL.DOWN PT, R67, R54, 0x2, 0x1f ;  /* 0x08401f0036437f89 */ /* 0x000e6400000e0000 */
[----:B01----:R-:W-:-:S04]  /*4070*/  IADD3 R58, R67, R54, RZ ;  /* 0x00000036433a7210 */ /* 0x003fc80007ffe0ff */
[----:B------:R-:W-:Y:S01]  /*4080*/  I2F R56, R67 ;  /* 0x0000004300387306 */ /* 0x000fe20000201400 */
[----:B------:R-:W-:Y:S07]  /*4090*/  SHFL.DOWN PT, R229, R58, 0x1, 0x1f ;  /* 0x08201f003ae57f89 */ /* 0x000fee00000e0000 */
[----:B------:R-:W0:Y:S01]  /*40a0*/  I2F R60, R58 ;  /* 0x0000003a003c7306 */ /* 0x000e220000201400 */
[----:B------:R-:W1:Y:S04]  /*40b0*/  SHFL.DOWN PT, R227, R52, 0x2, 0x1f ;  /* 0x08401f0034e37f89 */ /* 0x000e6800000e0000 */
        /* <DEDUP_REMOVED lines=20> */
[C---:B------:R-:W-:Y:S01]  /*4200*/  FFMA.FTZ R69, R60.reuse, R69, R52 ;  /* 0x000000453c457223 */ /* 0x040fe20000010034 */
[----:B------:R-:W-:Y:S01]  /*4210*/  MOV R52, c[0x0][0x1e0] ;  /* 0x0000780000347a02 */ /* 0x000fe20000000f00 */
[----:B------:R-:W-:Y:S02]  /*4220*/  FMUL.FTZ R67, R60, R67 ;  /* 0x000000433c437220 */ /* 0x000fe40000410000 */
[----:B--2---:R-:W-:Y:S01]  /*4230*/  FADD.FTZ R3, R2, R3 ;  /* 0x0000000302037221 */ /* 0x004fe20000010000 */
[----:B------:R-:W-:Y:S01]  /*4240*/  SHF.R.U32.HI R2, RZ, 0x5, R176 ;  /* 0x00000005ff027819 */ /* 0x000fe200000116b0 */
[----:B------:R-:W-:-:S02]  /*4250*/  FMUL.FTZ R67, R67, R229 ;  /* 0x000000e543437220 */ /* 0x000fc40000410000 */
[C---:B0-----:R-:W-:Y:S02]  /*4260*/  FMUL.FTZ R69, R54.reuse, R69 ;  /* 0x0000004536457220 */ /* 0x041fe40000410000 */
[----:B------:R-:W-:Y:S01]  /*4270*/  FFMA.FTZ R67, R54, R67, R3 ;  /* 0x0000004336437223 */ /* 0x000fe20000010003 */
[----:B------:R-:W-:Y:S01]  /*4280*/  LOP3.LUT R3, R2, 0x3, RZ, 0xc0, !PT ;  /* 0x0000000302037812 */ /* 0x000fe200078ec0ff */
[----:B------:R-:W-:Y:S01]  /*4290*/  IMAD R54, R171, c[0x0][0x168], RZ ;  /* 0x00005a00ab367a24 */ /* 0x000fe200078e02ff */
[----:B------:R0:W1:Y:S02]  /*42a0*/  SHFL.IDX PT, R227, R69, RZ, 0x1f ;  /* 0x00001fff45e37589 */ /* 0x00006400000e0000 */
[----:B------:R-:W-:Y:S02]  /*42b0*/  LOP3.LUT P1, RZ, R3, 0x1f, R176, 0xf8, !PT ;  /* 0x0000001f03ff7812 */ /* 0x000fe4000782f8b0 */
[----:B------:R-:W2:Y:S01]  /*42c0*/  SHFL.IDX PT, R67, R67, RZ, 0x1f ;  /* 0x00001fff43437589 */ /* 0x000ea200000e0000 */
[----:B------:R-:W-:-:S02]  /*42d0*/  LOP3.LUT R176, R176, 0x7f, RZ, 0xc0, !PT ;  /* 0x0000007fb0b07812 */ /* 0x000fc400078ec0ff */
[----:B0-----:R-:W-:-:S04]  /*42e0*/  SHF.R.S32.HI R69, RZ, 0x1f, R54 ;  /* 0x0000001fff457819 */ /* 0x001fc80000011436 */
[----:B------:R-:W-:-:S04]  /*42f0*/  LEA.HI R69, R69, R54, RZ, 0x3 ;  /* 0x0000003645457211 */ /* 0x000fc800078f18ff */
[----:B------:R-:W-:Y:S02]  /*4300*/  @!P1 MOV R2, 0x4 ;  /* 0x0000000400029802 */ /* 0x000fe40000000f00 */
[----:B------:R-:W-:-:S03]  /*4310*/  @!P1 MOV R58, 0x4 ;  /* 0x00000004003a9802 */ /* 0x000fc60000000f00 */
[----:B------:R-:W-:-:S04]  /*4320*/  @!P1 IMAD.WIDE R2, R171, R2, c[0x0][0x1a0] ;  /* 0x00006800ab029625 */ /* 0x000fc800078e0202 */
[C---:B-1----:R-:W-:Y:S01]  /*4330*/  FMUL.FTZ R53, R227.reuse, R227 ;  /* 0x000000e3e3357220 */ /* 0x042fe20000410000 */
[----:B------:R-:W-:Y:S01]  /*4340*/  FSEL R56, R227, RZ, !P2 ;  /* 0x000000ffe3387208 */ /* 0x000fe20005000000 */
[----:B------:R0:W-:Y:S01]  /*4350*/  @!P1 STG.E [R2.64], R227 ;  /* 0x000000e302009986 */ /* 0x0001e2000c101904 */
[----:B--2---:R-:W-:Y:S02]  /*4360*/  FFMA.FTZ R52, R67, R52, c[0x0][0x228] ;  /* 0x00008a0043347623 */ /* 0x004fe40000010034 */
[----:B------:R-:W-:Y:S01]  /*4370*/  FSEL R53, R53, RZ, P2 ;  /* 0x000000ff35357208 */ /* 0x000fe20001000000 */
[----:B------:R-:W-:Y:S01]  /*4380*/  FADD.FTZ R77, -R56, R77 ;  /* 0x0000004d384d7221 */ /* 0x000fe20000010100 */
[----:B------:R-:W-:Y:S01]  /*4390*/  LOP3.LUT P2, RZ, R172, 0xff, RZ, 0xc0, !PT ;  /* 0x000000ffacff7812 */ /* 0x000fe2000784c0ff */
[----:B------:R-:W-:Y:S02]  /*43a0*/  FADD.FTZ R64, -R56, R81 ;  /* 0x0000005138407221 */ /* 0x000fe40000010100 */
[----:B------:R-:W-:Y:S01]  /*43b0*/  FADD.FTZ R54, R52, R53 ;  /* 0x0000003534367221 */ /* 0x000fe20000010000 */
[----:B------:R-:W-:Y:S01]  /*43c0*/  SEL R172, RZ, 0x1, P2 ;  /* 0x00000001ffac7807 */ /* 0x000fe20001000000 */
[----:B------:R-:W-:-:S02]  /*43d0*/  FADD.FTZ R66, -R56, R177 ;  /* 0x000000b138427221 */ /* 0x000fc40000010100 */
[----:B------:R-:W1:Y:S01]  /*43e0*/  MUFU.RSQ R82, R54 ;  /* 0x0000003600527308 */ /* 0x000e620000001400 */
[C---:B------:R-:W-:Y:S02]  /*43f0*/  FADD.FTZ R72, -R56.reuse, R185 ;  /* 0x000000b938487221 */ /* 0x040fe40000010100 */
[C---:B0-----:R-:W-:Y:S02]  /*4400*/  FADD.FTZ R2, -R56.reuse, R197 ;  /* 0x000000c538027221 */ /* 0x041fe40000010100 */
        /* <DEDUP_REMOVED lines=15> */
[----:B------:R-:W-:Y:S01]  /*4500*/  HADD2.F32 R189, -RZ, R25.H0_H0 ;  /* 0x20000019ffbd7230 */ /* 0x000fe20000004100 */
[----:B------:R-:W-:-:S02]  /*4510*/  FADD.FTZ R191, -R56, R191 ;  /* 0x000000bf38bf7221 */ /* 0x000fc40000010100 */
[C---:B------:R-:W-:Y:S01]  /*4520*/  FADD.FTZ R74, -R56.reuse, R193 ;  /* 0x000000c1384a7221 */ /* 0x040fe20000010100 */
[----:B------:R-:W-:Y:S01]  /*4530*/  HADD2.F32 R193, -RZ, R8.H0_H0 ;  /* 0x20000008ffc17230 */ /* 0x000fe20000004100 */
[C---:B------:R-:W-:Y:S02]  /*4540*/  FADD.FTZ R195, -R56.reuse, R195 ;  /* 0x000000c338c37221 */ /* 0x040fe40000010100 */
[C---:B------:R-:W-:Y:S01]  /*4550*/  FADD.FTZ R3, -R56.reuse, R199 ;  /* 0x000000c738037221 */ /* 0x040fe20000010100 */
[----:B------:R-:W-:Y:S01]  /*4560*/  HADD2.F32 R199, -RZ, R11.H0_H0 ;  /* 0x2000000bffc77230 */ /* 0x000fe20000004100 */
[C---:B------:R-:W-:Y:S01]  /*4570*/  FADD.FTZ R186, -R56.reuse, R201 ;  /* 0x000000c938ba7221 */ /* 0x040fe20000010100 */
[----:B------:R-:W-:Y:S01]  /*4580*/  HADD2.F32 R201, -RZ, R30.H1_H1 ;  /* 0x3000001effc97230 */ /* 0x000fe20000004100 */
[C---:B------:R-:W-:Y:S02]  /*4590*/  FADD.FTZ R203, -R56.reuse, R203 ;  /* 0x000000cb38cb7221 */ /* 0x040fe40000010100 */
[----:B------:R-:W-:-:S02]  /*45a0*/  FADD.FTZ R76, -R56, R205 ;  /* 0x000000cd384c7221 */ /* 0x000fc40000010100 */
[C---:B------:R-:W-:Y:S02]  /*45b0*/  FADD.FTZ R196, -R56.reuse, R207 ;  /* 0x000000cf38c47221 */ /* 0x040fe40000010100 */
[C---:B------:R-:W-:Y:S01]  /*45c0*/  FADD.FTZ R197, -R56.reuse, R209 ;  /* 0x000000d138c57221 */ /* 0x040fe20000010100 */
[----:B------:R-:W-:Y:S01]  /*45d0*/  HADD2.F32 R209, -RZ, R38.H1_H1 ;  /* 0x30000026ffd17230 */ /* 0x000fe20000004100 */
[C---:B------:R-:W-:Y:S02]  /*45e0*/  FADD.FTZ R67, -R56.reuse, R211 ;  /* 0x000000d338437221 */ /* 0x040fe40000010100 */
[C---:B------:R-:W-:Y:S01]  /*45f0*/  FADD.FTZ R78, -R56.reuse, R213 ;  /* 0x000000d5384e7221 */ /* 0x040fe20000010100 */
[----:B------:R-:W-:Y:S01]  /*4600*/  HADD2.F32 R213, -RZ, R36.H1_H1 ;  /* 0x30000024ffd57230 */ /* 0x000fe20000004100 */
[C---:B------:R-:W-:Y:S01]  /*4610*/  FADD.FTZ R185, -R56.reuse, R215 ;  /* 0x000000d738b97221 */ /* 0x040fe20000010100 */
[----:B------:R-:W-:Y:S01]  /*4620*/  HADD2.F32 R215, -RZ, R22.H1_H1 ;  /* 0x30000016ffd77230 */ /* 0x000fe20000004100 */
[C---:B------:R-:W-:Y:S01]  /*4630*/  FADD.FTZ R178, -R56.reuse, R217 ;  /* 0x000000d938b27221 */ /* 0x040fe20000010100 */
[----:B------:R-:W-:Y:S01]  /*4640*/  HADD2.F32 R217, -RZ, R114.H1_H1 ;  /* 0x30000072ffd97230 */ /* 0x000fe20000004100 */
[----:B------:R-:W-:-:S02]  /*4650*/  FADD.FTZ R81, -R56, R57 ;  /* 0x0000003938517221 */ /* 0x000fc40000010100 */
[C---:B------:R-:W-:Y:S01]  /*4660*/  FADD.FTZ R180, -R56.reuse, R59 ;  /* 0x0000003b38b47221 */ /* 0x040fe20000010100 */
[----:B------:R-:W-:Y:S01]  /*4670*/  HADD2.F32 R59, -RZ, R23.H0_H0 ;  /* 0x20000017ff3b7230 */ /* 0x000fe20000004100 */
[C---:B------:R-:W-:Y:S02]  /*4680*/  FADD.FTZ R177, -R56.reuse, R219 ;  /* 0x000000db38b17221 */ /* 0x040fe40000010100 */
[C---:B------:R-:W-:Y:S01]  /*4690*/  FADD.FTZ R182, -R56.reuse, R221 ;  /* 0x000000dd38b67221 */ /* 0x040fe20000010100 */
[----:B------:R-:W-:Y:S01]  /*46a0*/  HADD2.F32 R221, -RZ, R112.H1_H1 ;  /* 0x30000070ffdd7230 */ /* 0x000fe20000004100 */
[C---:B------:R-:W-:Y:S02]  /*46b0*/  FADD.FTZ R223, -R56.reuse, R223 ;  /* 0x000000df38df7221 */ /* 0x040fe40000010100 */
[C---:B------:R-:W-:Y:S02]  /*46c0*/  FADD.FTZ R184, -R56.reuse, R225 ;  /* 0x000000e138b87221 */ /* 0x040fe40000010100 */
[----:B------:R-:W-:Y:S01]  /*46d0*/  FADD.FTZ R56, -R56, R55 ;  /* 0x0000003738387221 */ /* 0x000fe20000010100 */
[----:B------:R-:W-:Y:S01]  /*46e0*/  HADD2.F32 R55, -RZ, R115.H0_H0 ;  /* 0x20000073ff377230 */ /* 0x000fe20000004100 */
[C---:B------:R-:W-:Y:S01]  /*46f0*/  @!P1 IMAD.WIDE R52, R171.reuse, R58, c[0x0][0x1a8] ;  /* 0x00006a00ab349625 */ /* 0x040fe200078e023a */
[----:B------:R-:W-:-:S03]  /*4700*/  IADD3 R171, R171, c[0x0][0x160], RZ ;  /* 0x00005800abab7a10 */ /* 0x000fc60007ffe0ff */
[C---:B-1----:R-:W-:Y:S01]  /*4710*/  FMUL.FTZ R54, R82.reuse, R77 ;  /* 0x0000004d52367220 */ /* 0x042fe20000410000 */
[----:B------:R0:W-:Y:S01]  /*4720*/  @!P1 STG.E [R52.64], R82 ;  /* 0x0000005234009986 */ /* 0x0001e2000c101904 */
[----:B------:R-:W-:Y:S01]  /*4730*/  FMUL.FTZ R58, R82, R73 ;  /* 0x00000049523a7220 */ /* 0x000fe20000410000 */
[----:B------:R-:W-:Y:S01]  /*4740*/  HADD2.F32 R73, -RZ, R18.H1_H1 ;  /* 0x30000012ff497230 */ /* 0x000fe20000004100 */
[C---:B------:R-:W-:Y:S01]  /*4750*/  FFMA.FTZ R55, R54.reuse, R55, R93 ;  /* 0x0000003736377223 */ /* 0x040fe2000001005d */
[----:B------:R-:W-:Y:S01]  /*4760*/  ISETP.GE.AND P1, PT, R171, c[0x0][0x164], PT ;  /* 0x00005900ab007a0c */ /* 0x000fe20003f26270 */
[----:B------:R-:W-:Y:S01]  /*4770*/  FFMA.FTZ R59, R54, R59, R137 ;  /* 0x0000003b363b7223 */ /* 0x000fe20000010089 */
[----:B------:R-:W-:Y:S01]  /*4780*/  HADD2.F32 R54, -RZ, R114.H0_H0 ;  /* 0x20000072ff367230 */ /* 0x000fe20000004100 */
[C---:B------:R-:W-:Y:S02]  /*4790*/  FMUL.FTZ R70, R82.reuse, R181 ;  /* 0x000000b552467220 */ /* 0x040fe40000410000 */
[----:B------:R-:W-:Y:S01]  /*47a0*/  FMUL.FTZ R181, R82, R56 ;  /* 0x0000003852b57220 */ /* 0x000fe20000410000 */
[----:B------:R-:W-:Y:S01]  /*47b0*/  HADD2.F32 R56, -RZ, R20.H0_H0 ;  /* 0x20000014ff387230 */ /* 0x000fe20000004100 */
[----:B------:R-:W-:Y:S01]  /*47c0*/  FFMA.FTZ R54, R58, R54, R91 ;  /* 0x000000363a367223 */ /* 0x000fe2000001005b */
[----:B0-----:R-:W-:Y:S01]  /*47d0*/  HADD2.F32 R52, -RZ, R22.H0_H0 ;  /* 0x20000016ff347230 */ /* 0x001fe20000004100 */
[C---:B------:R-:W-:Y:S01]  /*47e0*/  FMUL.FTZ R61, R82.reuse, R61 ;  /* 0x0000003d523d7220 */ /* 0x040fe20000410000 */
[----:B------:R-:W-:Y:S01]  /*47f0*/  HADD2.F32 R53, -RZ, R113.H0_H0 ;  /* 0x20000071ff357230 */ /* 0x000fe20000004100 */
[----:B------:R-:W-:-:S02]  /*4800*/  FMUL.FTZ R211, R82, R63 ;  /* 0x0000003f52d37220 */ /* 0x000fc40000410000 */
[----:B------:R-:W-:Y:S01]  /*4810*/  FFMA.FTZ R58, R58, R52, R135 ;  /* 0x000000343a3a7223 */ /* 0x000fe20000010087 */
[----:B------:R-:W-:Y:S01]  /*4820*/  HADD2.F32 R52, -RZ, R112.H0_H0 ;  /* 0x20000070ff347230 */ /* 0x000fe20000004100 */
[C---:B------:R-:W-:Y:S02]  /*4830*/  FMUL.FTZ R57, R82.reuse, R79 ;  /* 0x0000004f52397220 */ /* 0x040fe40000410000 */
[----:B------:R-:W-:Y:S02]  /*4840*/  FMUL.FTZ R63, R82, R71 ;  /* 0x00000047523f7220 */ /* 0x000fe40000410000 */
[C---:B------:R-:W-:Y:S02]  /*4850*/  FFMA.FTZ R218, R57.reuse, R218, R94 ;  /* 0x000000da39da7223 */ /* 0x040fe4000001005e */
[----:B------:R-:W-:Y:S01]  /*4860*/  FFMA.FTZ R216, R57, R216, R138 ;  /* 0x000000d839d87223 */ /* 0x000fe2000001008a */
[----:B------:R-:W-:Y:S01]  /*4870*/  HADD2.F32 R57, -RZ, R21.H0_H0 ;  /* 0x20000015ff397230 */ /* 0x000fe20000004100 */
[C---:B------:R-:W-:Y:S01]  /*4880*/  FFMA.FTZ R52, R61.reuse, R52, R0 ;  /* 0x000000343d347223 */ /* 0x040fe20000010000 */
[----:B------:R-:W-:Y:S01]  /*4890*/  F2FP.PACK_AB R55, R218, R55 ;  /* 0x00000037da37723e */ /* 0x000fe200000000ff */
[----:B------:R-:W-:Y:S01]  /*48a0*/  FFMA.FTZ R56, R61, R56, R131 ;  /* 0x000000383d387223 */ /* 0x000fe20000010083 */
[----:B------:R-:W-:Y:S01]  /*48b0*/  HADD2.F32 R61, -RZ, R20.H1_H1 ;  /* 0x30000014ff3d7230 */ /* 0x000fe20000004100 */
[----:B------:R-:W-:Y:S01]  /*48c0*/  FMUL.FTZ R62, R82, R65 ;  /* 0x00000041523e7220 */ /* 0x000fe20000410000 */
[----:B------:R-:W-:Y:S01]  /*48d0*/  F2FP.PACK_AB R59, R216, R59 ;  /* 0x0000003bd83b723e */ /* 0x000fe200000000ff */
[----:B------:R-:W-:Y:S01]  /*48e0*/  FMUL.FTZ R77, R82, R67 ;  /* 0x00000043524d7220 */ /* 0x000fe20000410000 */
[----:B------:R-:W-:Y:S01]  /*48f0*/  HADD2.F32 R67, -RZ, R19.H0_H0 ;  /* 0x20000013ff437230 */ /* 0x000fe20000004100 */
[----:B------:R-:W-:-:S02]  /*4900*/  FFMA.FTZ R220, R63, R220, R90 ;  /* 0x000000dc3fdc7223 */ /* 0x000fc4000001005a */
[----:B------:R-:W-:Y:S01]  /*4910*/  FFMA.FTZ R214, R63, R214, R134 ;  /* 0x000000d63fd67223 */ /* 0x000fe20000010086 */
[----:B------:R-:W-:Y:S01]  /*4920*/  HADD2.F32 R63, -RZ, R39.H0_H0 ;  /* 0x20000027ff3f7230 */ /* 0x000fe20000004100 */
[----:B------:R-:W-:Y:S02]  /*4930*/  FMUL.FTZ R65, R82, R183 ;  /* 0x000000b752417220 */ /* 0x000fe40000410000 */
[C---:B------:R-:W-:Y:S02]  /*4940*/  FFMA.FTZ R221, R211.reuse, R221, R88 ;  /* 0x000000ddd3dd7223 */ /* 0x040fe40000010058 */
[C---:B------:R-:W-:Y:S02]  /*4950*/  FFMA.FTZ R53, R62.reuse, R53, R89 ;  /* 0x000000353e357223 */ /* 0x040fe40000010059 */
[----:B------:R-:W-:Y:S01]  /*4960*/  FFMA.FTZ R57, R62, R57, R133 ;  /* 0x000000393e397223 */ /* 0x000fe20000010085 */
[----:B------:R-:W-:Y:S01]  /*4970*/  HADD2.F32 R62, -RZ, R38.H0_H0 ;  /* 0x20000026ff3e7230 */ /* 0x000fe20000004100 */
[----:B------:R-:W-:Y:S01]  /*4980*/  FFMA.FTZ R211, R211, R61, R132 ;  /* 0x0000003dd3d37223 */ /* 0x000fe20000010084 */
[----:B------:R-:W-:Y:S01]  /*4990*/  HADD2.F32 R61, -RZ, R37.H0_H0 ;  /* 0x20000025ff3d7230 */ /* 0x000fe20000004100 */
[----:B------:R-:W-:Y:S01]  /*49a0*/  FFMA.FTZ R210, R65, R210, R102 ;  /* 0x000000d241d27223 */ /* 0x000fe20000010066 */
[----:B------:R-:W-:Y:S01]  /*49b0*/  F2FP.PACK_AB R52, R221, R52 ;  /* 0x00000034dd34723e */ /* 0x000fe200000000ff */
[----:B------:R-:W-:Y:S01]  /*49c0*/  FFMA.FTZ R86, R65, R86, R146 ;  /* 0x0000005641567223 */ /* 0x000fe20000010092 */
[----:B------:R-:W-:Y:S01]  /*49d0*/  HADD2.F32 R65, -RZ, R17.H0_H0 ;  /* 0x20000011ff417230 */ /* 0x000fe20000004100 */
[----:B------:R-:W-:Y:S01]  /*49e0*/  FFMA.FTZ R63, R70, R63, R101 ;  /* 0x0000003f463f7223 */ /* 0x000fe20000010065 */
[----:B------:R-:W-:Y:S01]  /*49f0*/  F2FP.PACK_AB R53, R220, R53 ;  /* 0x00000035dc35723e */ /* 0x000fe200000000ff */
[----:B------:R-:W-:Y:S01]  /*4a00*/  FFMA.FTZ R67, R70, R67, R145 ;  /* 0x0000004346437223 */ /* 0x000fe20000010091 */
[----:B------:R-:W-:Y:S01]  /*4a10*/  HADD2.F32 R70, -RZ, R18.H0_H0 ;  /* 0x20000012ff467230 */ /* 0x000fe20000004100 */
[----:B------:R-:W-:Y:S01]  /*4a20*/  FMUL.FTZ R60, R82, R60 ;  /* 0x0000003c523c7220 */ /* 0x000fe20000410000 */
[----:B------:R-:W-:Y:S01]  /*4a30*/  F2FP.PACK_AB R57, R214, R57 ;  /* 0x00000039d639723e */ /* 0x000fe200000000ff */
[C---:B------:R-:W-:Y:S01]  /*4a40*/  FMUL.FTZ R71, R82.reuse, R87 ;  /* 0x0000005752477220 */ /* 0x040fe20000410000 */
[----:B------:R-:W-:Y:S01]  /*4a50*/  F2FP.PACK_AB R56, R211, R56 ;  /* 0x00000038d338723e */ /* 0x000fe200000000ff */
[----:B------:R-:W-:Y:S01]  /*4a60*/  FMUL.FTZ R66, R82, R66 ;  /* 0x0000004252427220 */ /* 0x000fe20000410000 */
[----:B------:R-:W-:Y:S01]  /*4a70*/  F2FP.PACK_AB R63, R210, R63 ;  /* 0x0000003fd23f723e */ /* 0x000fe200000000ff */
[----:B------:R-:W-:Y:S01]  /*4a80*/  FMUL.FTZ R87, R82, R179 ;  /* 0x000000b352577220 */ /* 0x000fe20000410000 */
[----:B------:R-:W-:Y:S01]  /*4a90*/  F2FP.PACK_AB R67, R86, R67 ;  /* 0x000000435643723e */ /* 0x000fe200000000ff */
[----:B------:R-:W-:-:S02]  /*4aa0*/  FFMA.FTZ R62, R66, R62, R99 ;  /* 0x0000003e423e7223 */ /* 0x000fc40000010063 */
[C---:B------:R-:W-:Y:S02]  /*4ab0*/  FFMA.FTZ R61, R60.reuse, R61, R97 ;  /* 0x0000003d3c3d7223 */ /* 0x040fe40000010061 */
[----:B------:R-:W-:Y:S01]  /*4ac0*/  FFMA.FTZ R65, R60, R65, R141 ;  /* 0x000000413c417223 */ /* 0x000fe2000001008d */
[----:B------:R-:W-:Y:S01]  /*4ad0*/  HADD2.F32 R60, -RZ, R36.H0_H0 ;  /* 0x20000024ff3c7230 */ /* 0x000fe20000004100 */
[----:B------:R-:W-:Y:S01]  /*4ae0*/  FFMA.FTZ R66, R66, R70, R143 ;  /* 0x0000004642427223 */ /* 0x000fe2000001008f */
[--C-:B------:R-:W-:Y:S01]  /*4af0*/  HADD2.F32 R70, -RZ, R16.reuse.H0_H0 ;  /* 0x20000010ff467230 */ /* 0x100fe20000004100 */
[C---:B------:R-:W-:Y:S02]  /*4b00*/  FFMA.FTZ R209, R87.reuse, R209, R100 ;  /* 0x000000d157d17223 */ /* 0x040fe40000010064 */
[C---:B------:R-:W-:Y:S02]  /*4b10*/  FMUL.FTZ R64, R82.reuse, R64 ;  /* 0x0000004052407220 */ /* 0x040fe40000410000 */
[----:B------:R-:W-:Y:S01]  /*4b20*/  FFMA.FTZ R87, R87, R73, R144 ;  /* 0x0000004957577223 */ /* 0x000fe20000010090 */
[----:B------:R-:W-:Y:S01]  /*4b30*/  HADD2.F32 R73, -RZ, R16.H1_H1 ;  /* 0x30000010ff497230 */ /* 0x000fe20000004100 */
[C---:B------:R-:W-:Y:S01]  /*4b40*/  FMUL.FTZ R75, R82.reuse, R75 ;  /* 0x0000004b524b7220 */ /* 0x040fe20000410000 */
[----:B------:R-:W-:Y:S01]  /*4b50*/  F2FP.PACK_AB R62, R209, R62 ;  /* 0x0000003ed13e723e */ /* 0x000fe200000000ff */
[----:B------:R-:W-:Y:S01]  /*4b60*/  FMUL.FTZ R85, R82, R83 ;  /* 0x0000005352557220 */ /* 0x000fe20000410000 */
[----:B------:R-:W-:Y:S01]  /*4b70*/  HADD2.F32 R83, -RZ, R14.H1_H1 ;  /* 0x3000000eff537230 */ /* 0x000fe20000004100 */
[C---:B------:R-:W-:Y:S01]  /*4b80*/  FFMA.FTZ R60, R64.reuse, R60, R95 ;  /* 0x0000003c403c7223 */ /* 0x040fe2000001005f */
[----:B------:R-:W-:Y:S01]  /*4b90*/  HFMA2.MMA R209, -RZ, RZ, 0, 9.5367431640625e-07 ;  /* 0x00000010ffd17435 */ /* 0x000fe200000001ff */
[----:B------:R-:W-:Y:S01]  /*4ba0*/  FFMA.FTZ R217, R75, R217, R92 ;  /* 0x000000d94bd97223 */ /* 0x000fe2000001005c */
[----:B------:R-:W-:Y:S01]  /*4bb0*/  F2FP.PACK_AB R66, R87, R66 ;  /* 0x000000425742723e */ /* 0x000fe200000000ff */
[----:B------:R-:W-:Y:S01]  /*4bc0*/  FFMA.FTZ R215, R75, R215, R136 ;  /* 0x000000d74bd77223 */ /* 0x000fe20000010088 */
[----:B------:R-:W-:Y:S01]  /*4bd0*/  HADD2.F32 R75, -RZ, R15.H0_H0 ;  /* 0x2000000fff4b7230 */ /* 0x000fe20000004100 */
[----:B------:R-:W-:Y:S01]  /*4be0*/  FFMA.FTZ R212, R71, R212, R98 ;  /* 0x000000d447d47223 */ /* 0x000fe20000010062 */
[----:B------:R-:W-:Y:S01]  /*4bf0*/  F2FP.PACK_AB R54, R217, R54 ;  /* 0x00000036d936723e */ /* 0x000fe200000000ff */
[----:B------:R-:W-:Y:S01]  /*4c00*/  FFMA.FTZ R84, R71, R84, R142 ;  /* 0x0000005447547223 */ /* 0x000fe2000001008e */
[--C-:B------:R-:W-:Y:S01]  /*4c10*/  HADD2.F32 R71, -RZ, R35.reuse.H0_H0 ;  /* 0x20000023ff477230 */ /* 0x100fe20000004100 */
[----:B------:R-:W-:Y:S01]  /*4c20*/  FFMA.FTZ R64, R64, R70, R139 ;  /* 0x0000004640407223 */ /* 0x000fe2000001008b */
[----:B------:R-:W-:Y:S01]  /*4c30*/  HADD2.F32 R70, -RZ, R34.H0_H0 ;  /* 0x20000022ff467230 */ /* 0x000fe20000004100 */
[C---:B------:R-:W-:Y:S01]  /*4c40*/  FFMA.FTZ R213, R85.reuse, R213, R96 ;  /* 0x000000d555d57223 */ /* 0x040fe20000010060 */
[----:B------:R-:W-:Y:S01]  /*4c50*/  F2FP.PACK_AB R65, R84, R65 ;  /* 0x000000415441723e */ /* 0x000fe200000000ff */
[C---:B------:R-:W-:Y:S01]  /*4c60*/  FMUL.FTZ R219, R82.reuse, R81 ;  /* 0x0000005152db7220 */ /* 0x040fe20000410000 */
[----:B------:R-:W-:Y:S01]  /*4c70*/  HADD2.F32 R81, -RZ, R35.H1_H1 ;  /* 0x30000023ff517230 */ /* 0x000fe20000004100 */
[----:B------:R-:W-:Y:S01]  /*4c80*/  FFMA.FTZ R85, R85, R73, R140 ;  /* 0x0000004955557223 */ /* 0x000fe2000001008c */
[----:B------:R-:W-:Y:S01]  /*4c90*/  HADD2.F32 R73, -RZ, R14.H0_H0 ;  /* 0x2000000eff497230 */ /* 0x000fe20000004100 */
[C---:B------:R-:W-:Y:S01]  /*4ca0*/  FMUL.FTZ R74, R82.reuse, R74 ;  /* 0x0000004a524a7220 */ /* 0x040fe20000410000 */
[----:B------:R-:W-:Y:S01]  /*4cb0*/  LEA.HI.SX32 R84, R69, R176, 0x1d ;  /* 0x000000b045547211 */ /* 0x000fe200078feaff */
[C---:B------:R-:W-:Y:S01]  /*4cc0*/  FMUL.FTZ R2, R82.reuse, R2 ;  /* 0x0000000252027220 */ /* 0x040fe20000410000 */
[----:B------:R-:W-:Y:S01]  /*4cd0*/  F2FP.PACK_AB R58, R215, R58 ;  /* 0x0000003ad73a723e */ /* 0x000fe200000000ff */
[----:B------:R-:W-:Y:S01]  /*4ce0*/  FMUL.FTZ R3, R82, R3 ;  /* 0x0000000352037220 */ /* 0x000fe20000410000 */
[----:B------:R-:W-:Y:S01]  /*4cf0*/  IADD3 R84, R84, 0x80, RZ ;  /* 0x0000008054547810 */ /* 0x000fe20007ffe0ff */
[C---:B------:R-:W-:Y:S01]  /*4d00*/  FFMA.FTZ R71, R2.reuse, R71, R109 ;  /* 0x0000004702477223 */ /* 0x040fe2000001006d */
[----:B------:R-:W-:Y:S01]  /*4d10*/  F2FP.PACK_AB R60, R213, R60 ;  /* 0x0000003cd53c723e */ /* 0x000fe200000000ff */
[----:B------:R-:W-:Y:S01]  /*4d20*/  FFMA.FTZ R75, R2, R75, R153 ;  /* 0x0000004b024b7223 */ /* 0x000fe20000010099 */
[----:B------:R-:W-:Y:S01]  /*4d30*/  F2FP.PACK_AB R61, R212, R61 ;  /* 0x0000003dd43d723e */ /* 0x000fe200000000ff */
[C---:B------:R-:W-:Y:S01]  /*4d40*/  FFMA.FTZ R70, R74.reuse, R70, R107 ;  /* 0x000000464a467223 */ /* 0x040fe2000001006b */
[----:B------:R-:W-:Y:S01]  /*4d50*/  F2FP.PACK_AB R64, R85, R64 ;  /* 0x000000405540723e */ /* 0x000fe200000000ff */
[----:B------:R-:W-:Y:S01]  /*4d60*/  FFMA.FTZ R2, R3, R81, R110 ;  /* 0x0000005103027223 */ /* 0x000fe2000001006e */
[----:B------:R-:W-:Y:S01]  /*4d70*/  HADD2.F32 R81, -RZ, R33.H0_H0 ;  /* 0x20000021ff517230 */ /* 0x000fe20000004100 */
[----:B------:R-:W-:Y:S01]  /*4d80*/  FFMA.FTZ R74, R74, R73, R151 ;  /* 0x000000494a4a7223 */ /* 0x000fe20000010097 */
[----:B------:R-:W-:Y:S01]  /*4d90*/  HADD2.F32 R73, -RZ, R13.H0_H0 ;  /* 0x2000000dff497230 */ /* 0x000fe20000004100 */
[----:B------:R-:W-:Y:S01]  /*4da0*/  FMUL.FTZ R72, R82, R72 ;  /* 0x0000004852487220 */ /* 0x000fe20000410000 */
[----:B------:R-:W-:Y:S01]  /*4db0*/  F2FP.PACK_AB R71, R2, R71 ;  /* 0x000000470247723e */ /* 0x000fe200000000ff */
[C---:B------:R-:W-:Y:S01]  /*4dc0*/  FMUL.FTZ R205, R82.reuse, R187 ;  /* 0x000000bb52cd7220 */ /* 0x040fe20000410000 */
[----:B------:R-:W-:Y:S01]  /*4dd0*/  HADD2.F32 R187, -RZ, R12.H1_H1 ;  /* 0x3000000cffbb7230 */ /* 0x000fe20000004100 */
[----:B------:R-:W-:-:S02]  /*4de0*/  FMUL.FTZ R68, R82, R68 ;  /* 0x0000004452447220 */ /* 0x000fc40000410000 */
[C---:B------:R-:W-:Y:S01]  /*4df0*/  FMUL.FTZ R79, R82.reuse, R191 ;  /* 0x000000bf524f7220 */ /* 0x040fe20000410000 */
[----:B------:R-:W-:Y:S01]  /*4e00*/  HADD2.F32 R191, -RZ, R6.H1_H1 ;  /* 0x30000006ffbf7230 */ /* 0x000fe20000004100 */
[C---:B------:R-:W-:Y:S01]  /*4e10*/  FMUL.FTZ R207, R82.reuse, R195 ;  /* 0x000000c352cf7220 */ /* 0x040fe20000410000 */
[----:B------:R-:W-:Y:S01]  /*4e20*/  HADD2.F32 R195, -RZ, R9.H0_H0 ;  /* 0x20000009ffc37230 */ /* 0x000fe20000004100 */
[C---:B------:R-:W-:Y:S02]  /*4e30*/  FMUL.FTZ R186, R82.reuse, R186 ;  /* 0x000000ba52ba7220 */ /* 0x040fe40000410000 */
[C---:B------:R-:W-:Y:S01]  /*4e40*/  FMUL.FTZ R183, R82.reuse, R203 ;  /* 0x000000cb52b77220 */ /* 0x040fe20000410000 */
[----:B------:R-:W-:Y:S01]  /*4e50*/  HADD2.F32 R203, -RZ, R28.H1_H1 ;  /* 0x3000001cffcb7230 */ /* 0x000fe20000004100 */
        /* <DEDUP_REMOVED lines=10> */
[----:B------:R-:W-:Y:S01]  /*4f00*/  HADD2.F32 R223, -RZ, R4.H1_H1 ;  /* 0x30000004ffdf7230 */ /* 0x000fe20000004100 */
[----:B------:R-:W-:Y:S01]  /*4f10*/  FMUL.FTZ R184, R82, R184 ;  /* 0x000000b852b87220 */ /* 0x000fe20000410000 */
[----:B------:R-:W-:Y:S01]  /*4f20*/  HADD2.F32 R82, -RZ, R33.H1_H1 ;  /* 0x30000021ff527230 */ /* 0x000fe20000004100 */
[----:B------:R-:W-:Y:S01]  /*4f30*/  FFMA.FTZ R208, R3, R208, R154 ;  /* 0x000000d003d07223 */ /* 0x000fe2000001009a */
[----:B------:R-:W-:Y:S01]  /*4f40*/  HADD2.F32 R3, -RZ, R34.H1_H1 ;  /* 0x30000022ff037230 */ /* 0x000fe20000004100 */
[C---:B------:R-:W-:Y:S02]  /*4f50*/  FFMA.FTZ R81, R68.reuse, R81, R105 ;  /* 0x0000005144517223 */ /* 0x040fe40000010069 */
[----:B------:R-:W-:Y:S01]  /*4f60*/  FFMA.FTZ R73, R68, R73, R149 ;  /* 0x0000004944497223 */ /* 0x000fe20000010095 */
[----:B------:R-:W-:Y:S01]  /*4f70*/  HADD2.F32 R68, -RZ, R32.H0_H0 ;  /* 0x20000020ff447230 */ /* 0x000fe20000004100 */
[----:B------:R-:W-:Y:S01]  /*4f80*/  FFMA.FTZ R3, R207, R3, R108 ;  /* 0x00000003cf037223 */ /* 0x000fe2000001006c */
[----:B------:R-:W-:Y:S01]  /*4f90*/  F2FP.PACK_AB R75, R208, R75 ;  /* 0x0000004bd04b723e */ /* 0x000fe200000000ff */
[----:B------:R-:W-:-:S02]  /*4fa0*/  FFMA.FTZ R82, R79, R82, R106 ;  /* 0x000000524f527223 */ /* 0x000fc4000001006a */
[----:B------:R-:W-:Y:S01]  /*4fb0*/  FFMA.FTZ R206, R79, R206, R150 ;  /* 0x000000ce4fce7223 */ /* 0x000fe20000010096 */
[----:B------:R-:W-:Y:S01]  /*4fc0*/  HADD2.F32 R79, -RZ, R12.H0_H0 ;  /* 0x2000000cff4f7230 */ /* 0x000fe20000004100 */
[----:B------:R-:W-:Y:S01]  /*4fd0*/  FFMA.FTZ R207, R207, R83, R152 ;  /* 0x00000053cfcf7223 */ /* 0x000fe20000010098 */
[----:B------:R-:W-:Y:S01]  /*4fe0*/  HADD2.F32 R83, -RZ, R32.H1_H1 ;  /* 0x30000020ff537230 */ /* 0x000fe20000004100 */
[C---:B------:R-:W-:Y:S01]  /*4ff0*/  FFMA.FTZ R68, R72.reuse, R68, R103 ;  /* 0x0000004448447223 */ /* 0x040fe20000010067 */
[----:B------:R-:W-:Y:S01]  /*5000*/  F2FP.PACK_AB R70, R3, R70 ;  /* 0x000000460346723e */ /* 0x000fe200000000ff */
[----:B------:R-:W-:Y:S01]  /*5010*/  FFMA.FTZ R72, R72, R79, R147 ;  /* 0x0000004f48487223 */ /* 0x000fe20000010093 */
[----:B------:R-:W-:Y:S01]  /*5020*/  F2FP.PACK_AB R69, R82, R81 ;  /* 0x000000515245723e */ /* 0x000fe200000000ff */
[----:B------:R-:W-:Y:S01]  /*5030*/  FFMA.FTZ R83, R205, R83, R104 ;  /* 0x00000053cd537223 */ /* 0x000fe20000010068 */
[----:B------:R-:W-:Y:S01]  /*5040*/  F2FP.PACK_AB R74, R207, R74 ;  /* 0x0000004acf4a723e */ /* 0x000fe200000000ff */
[C---:B------:R-:W-:Y:S01]  /*5050*/  FFMA.FTZ R79, R78.reuse, R188, R121 ;  /* 0x000000bc4e4f7223 */ /* 0x040fe20000010079 */
[----:B------:R-:W-:Y:S01]  /*5060*/  HADD2.F32 R188, -RZ, R9.H1_H1 ;  /* 0x30000009ffbc7230 */ /* 0x000fe20000004100 */
[----:B------:R-:W-:Y:S01]  /*5070*/  FFMA.FTZ R199, R78, R199, R161 ;  /* 0x000000c74ec77223 */ /* 0x000fe200000100a1 */
[----:B------:R-:W-:Y:S01]  /*5080*/  HADD2.F32 R78, -RZ, R30.H0_H0 ;  /* 0x2000001eff4e7230 */ /* 0x000fe20000004100 */
[----:B------:R-:W-:Y:S01]  /*5090*/  FFMA.FTZ R205, R205, R187, R148 ;  /* 0x000000bbcdcd7223 */ /* 0x000fe20000010094 */
[----:B------:R-:W-:Y:S01]  /*50a0*/  HADD2.F32 R187, -RZ, R10.H0_H0 ;  /* 0x2000000affbb7230 */ /* 0x000fe20000004100 */
[----:B------:R-:W-:Y:S01]  /*50b0*/  FFMA.FTZ R201, R77, R201, R120 ;  /* 0x000000c94dc97223 */ /* 0x000fe20000010078 */
[----:B------:R-:W-:Y:S01]  /*50c0*/  F2FP.PACK_AB R68, R83, R68 ;  /* 0x000000445344723e */ /* 0x000fe200000000ff */
[----:B------:R-:W-:Y:S01]  /*50d0*/  FFMA.FTZ R78, R197, R78, R119 ;  /* 0x0000004ec54e7223 */ /* 0x000fe20000010077 */
[----:B------:R-:W-:Y:S01]  /*50e0*/  F2FP.PACK_AB R73, R206, R73 ;  /* 0x00000049ce49723e */ /* 0x000fe200000000ff */
[----:B------:R-:W-:Y:S01]  /*50f0*/  FFMA.FTZ R198, R77, R198, R160 ;  /* 0x000000c64dc67223 */ /* 0x000fe200000100a0 */
[--C-:B------:R-:W-:Y:S01]  /*5100*/  HADD2.F32 R77, -RZ, R29.reuse.H0_H0 ;  /* 0x2000001dff4d7230 */ /* 0x100fe20000004100 */
[----:B------:R-:W-:Y:S01]  /*5110*/  FFMA.FTZ R202, R185, R202, R122 ;  /* 0x000000cab9ca7223 */ /* 0x000fe2000001007a */
[----:B------:R-:W-:Y:S01]  /*5120*/  F2FP.PACK_AB R72, R205, R72 ;  /* 0x00000048cd48723e */ /* 0x000fe200000000ff */
        /* <DEDUP_REMOVED lines=9> */
[--C-:B------:R-:W-:Y:S01]  /*51c0*/  HADD2.F32 R187, -RZ, R27.reuse.H1_H1 ;  /* 0x3000001bffbb7230 */ /* 0x100fe20000004100 */
[C---:B------:R-:W-:Y:S01]  /*51d0*/  FFMA.FTZ R76, R186.reuse, R185, R111 ;  /* 0x000000b9ba4c7223 */ /* 0x040fe2000001006f */
[----:B------:R-:W-:Y:S01]  /*51e0*/  HADD2.F32 R185, -RZ, R27.H0_H0 ;  /* 0x2000001bffb97230 */ /* 0x000fe20000004100 */
[----:B------:R-:W-:Y:S01]  /*51f0*/  FFMA.FTZ R193, R186, R193, R155 ;  /* 0x000000c1bac17223 */ /* 0x000fe2000001009b */
[--C-:B------:R-:W-:Y:S01]  /*5200*/  HADD2.F32 R186, -RZ, R7.reuse.H0_H0 ;  /* 0x20000007ffba7230 */ /* 0x100fe20000004100 */
[----:B------:R-:W-:Y:S01]  /*5210*/  FFMA.FTZ R196, R196, R188, R159 ;  /* 0x000000bcc4c47223 */ /* 0x000fe2000001009f */
[----:B------:R-:W-:Y:S01]  /*5220*/  HADD2.F32 R188, -RZ, R7.H1_H1 ;  /* 0x30000007ffbc7230 */ /* 0x000fe20000004100 */
[C---:B------:R-:W-:Y:S01]  /*5230*/  FFMA.FTZ R203, R183.reuse, R203, R116 ;  /* 0x000000cbb7cb7223 */ /* 0x040fe20000010074 */
[----:B------:R-:W-:Y:S01]  /*5240*/  F2FP.PACK_AB R77, R204, R77 ;  /* 0x0000004dcc4d723e */ /* 0x000fe200000000ff */
[----:B------:R-:W-:-:S02]  /*5250*/  FFMA.FTZ R194, R183, R194, R156 ;  /* 0x000000c2b7c27223 */ /* 0x000fc4000001009c */
[C---:B------:R-:W-:Y:S01]  /*5260*/  FFMA.FTZ R185, R184.reuse, R185, R129 ;  /* 0x000000b9b8b97223 */ /* 0x040fe20000010081 */
[----:B------:R-:W-:Y:S01]  /*5270*/  F2FP.PACK_AB R76, R203, R76 ;  /* 0x0000004ccb4c723e */ /* 0x000fe200000000ff */
[----:B------:R-:W-:Y:S02]  /*5280*/  FFMA.FTZ R183, R184, R186, R169 ;  /* 0x000000bab8b77223 */ /* 0x000fe400000100a9 */
[C---:B------:R-:W-:Y:S01]  /*5290*/  FFMA.FTZ R186, R181.reuse, R187, R130 ;  /* 0x000000bbb5ba7223 */ /* 0x040fe20000010082 */
[----:B------:R-:W-:Y:S01]  /*52a0*/  HADD2.F32 R187, -RZ, R26.H0_H0 ;  /* 0x2000001affbb7230 */ /* 0x000fe20000004100 */
[----:B------:R-:W-:Y:S01]  /*52b0*/  FFMA.FTZ R184, R181, R188, R170 ;  /* 0x000000bcb5b87223 */ /* 0x000fe200000100aa */
[----:B------:R-:W-:Y:S01]  /*52c0*/  HADD2.F32 R181, -RZ, R6.H0_H0 ;  /* 0x20000006ffb57230 */ /* 0x000fe20000004100 */
[----:B------:R-:W-:Y:S01]  /*52d0*/  FFMA.FTZ R189, R180, R189, R125 ;  /* 0x000000bdb4bd7223 */ /* 0x000fe2000001007d */
[----:B------:R-:W-:Y:S01]  /*52e0*/  HADD2.F32 R188, -RZ, R26.H1_H1 ;  /* 0x3000001affbc7230 */ /* 0x000fe20000004100 */
[----:B------:R-:W-:-:S02]  /*52f0*/  FFMA.FTZ R187, R182, R187, R127 ;  /* 0x000000bbb6bb7223 */ /* 0x000fc4000001007f */
[----:B------:R-:W-:Y:S02]  /*5300*/  FFMA.FTZ R181, R182, R181, R167 ;  /* 0x000000b5b6b57223 */ /* 0x000fe400000100a7 */
[C---:B------:R-:W-:Y:S02]  /*5310*/  FFMA.FTZ R188, R179.reuse, R188, R128 ;  /* 0x000000bcb3bc7223 */ /* 0x040fe40000010080 */
[----:B------:R-:W-:Y:S01]  /*5320*/  FFMA.FTZ R182, R179, R191, R168 ;  /* 0x000000bfb3b67223 */ /* 0x000fe200000100a8 */
[----:B------:R-:W-:Y:S01]  /*5330*/  HADD2.F32 R191, -RZ, R24.H0_H0 ;  /* 0x20000018ffbf7230 */ /* 0x000fe20000004100 */
[----:B------:R-:W-:Y:S01]  /*5340*/  FFMA.FTZ R179, R180, R190, R165 ;  /* 0x000000beb4b37223 */ /* 0x000fe200000100a5 */
[----:B------:R-:W-:Y:S01]  /*5350*/  HADD2.F32 R190, -RZ, R25.H1_H1 ;  /* 0x30000019ffbe7230 */ /* 0x000fe20000004100 */
[----:B------:R-:W-:Y:S01]  /*5360*/  IMAD.WIDE.U32 R2, R80, R209, c[0x0][0x208] ;  /* 0x0000820050027625 */ /* 0x000fe200078e00d1 */
[----:B------:R-:W-:-:S03]  /*5370*/  HADD2.F32 R180, -RZ, R5.H1_H1 ;  /* 0x30000005ffb47230 */ /* 0x000fc60000004100 */
[-C--:B------:R-:W-:Y:S01]  /*5380*/  IMAD.WIDE.U32 R80, R80, R209.reuse, c[0x0][0x210] ;  /* 0x0000840050507625 */ /* 0x080fe200078e00d1 */
[----:B------:R0:W-:Y:S03]  /*5390*/  STG.E.128 [R2.64], R52 ;  /* 0x0000003402007986 */ /* 0x0001e6000c101d04 */
[CC--:B------:R-:W-:Y:S01]  /*53a0*/  IMAD.WIDE.U32 R82, R84.reuse, R209.reuse, c[0x0][0x208] ;  /* 0x0000820054527625 */ /* 0x0c0fe200078e00d1 */
[----:B------:R1:W-:Y:S03]  /*53b0*/  STG.E.128 [R80.64], R56 ;  /* 0x0000003850007986 */ /* 0x0003e6000c101d04 */
[----:B------:R-:W-:Y:S01]  /*53c0*/  IMAD.WIDE.U32 R84, R84, R209, c[0x0][0x210] ;  /* 0x0000840054547625 */ /* 0x000fe200078e00d1 */
[----:B------:R-:W-:Y:S03]  /*53d0*/  STG.E.128 [R82.64], R60 ;  /* 0x0000003c52007986 */ /* 0x000fe6000c101d04 */
[C---:B------:R-:W-:Y:S01]  /*53e0*/  FFMA.FTZ R190, R177.reuse, R190, R126 ;  /* 0x000000beb1be7223 */ /* 0x040fe2000001007e */
[----:B------:R2:W-:Y:S01]  /*53f0*/  STG.E.128 [R84.64], R64 ;  /* 0x0000004054007986 */ /* 0x0005e2000c101d04 */
[----:B------:R-:W-:-:S02]  /*5400*/  FFMA.FTZ R180, R177, R180, R166 ;  /* 0x000000b4b1b47223 */ /* 0x000fc400000100a6 */
[----:B------:R-:W-:Y:S02]  /*5410*/  FFMA.FTZ R177, R178, R192, R163 ;  /* 0x000000c0b2b17223 */ /* 0x000fe400000100a3 */
[----:B------:R-:W-:Y:S01]  /*5420*/  IMAD.WIDE.U32 R86, R173, R209, c[0x0][0x208] ;  /* 0x00008200ad567625 */ /* 0x000fe200078e00d1 */
[----:B0-----:R-:W-:Y:S02]  /*5430*/  F2FP.PACK_AB R55, R200, R199 ;  /* 0x000000c7c837723e */ /* 0x001fe400000000ff */
[----:B------:R-:W-:Y:S01]  /*5440*/  F2FP.PACK_AB R54, R198, R197 ;  /* 0x000000c5c636723e */ /* 0x000fe200000000ff */
[----:B------:R-:W-:Y:S01]  /*5450*/  FFMA.FTZ R191, R178, R191, R123 ;  /* 0x000000bfb2bf7223 */ /* 0x000fe2000001007b */
[----:B------:R0:W-:Y:S01]  /*5460*/  STG.E.128 [R86.64], R68 ;  /* 0x0000004456007986 */ /* 0x0001e2000c101d04 */
[C---:B------:R-:W-:Y:S01]  /*5470*/  FFMA.FTZ R192, R219.reuse, R222, R124 ;  /* 0x000000dedbc07223 */ /* 0x040fe2000001007c */
[----:B------:R-:W-:Y:S01]  /*5480*/  F2FP.PACK_AB R53, R196, R195 ;  /* 0x000000c3c435723e */ /* 0x000fe200000000ff */
[----:B------:R-:W-:Y:S01]  /*5490*/  FFMA.FTZ R178, R219, R223, R164 ;  /* 0x000000dfdbb27223 */ /* 0x000fe200000100a4 */
[----:B------:R-:W-:Y:S01]  /*54a0*/  F2FP.PACK_AB R52, R194, R193 ;  /* 0x000000c1c234723e */ /* 0x000fe200000000ff */
[----:B------:R-:W-:Y:S01]  /*54b0*/  IMAD.WIDE.U32 R2, R174, R209, c[0x0][0x208] ;  /* 0x00008200ae027625 */ /* 0x000fe200078e00d1 */
[----:B-1----:R-:W-:-:S02]  /*54c0*/  F2FP.PACK_AB R56, R192, R191 ;  /* 0x000000bfc038723e */ /* 0x002fc400000000ff */
[----:B------:R-:W-:Y:S01]  /*54d0*/  F2FP.PACK_AB R57, R190, R189 ;  /* 0x000000bdbe39723e */ /* 0x000fe200000000ff */
[----:B--2---:R-:W-:Y:S01]  /*54e0*/  IMAD.WIDE.U32 R64, R173, R209, c[0x0][0x210] ;  /* 0x00008400ad407625 */ /* 0x004fe200078e00d1 */
[----:B------:R-:W-:Y:S02]  /*54f0*/  F2FP.PACK_AB R58, R188, R187 ;  /* 0x000000bbbc3a723e */ /* 0x000fe400000000ff */
[----:B------:R-:W-:Y:S01]  /*5500*/  F2FP.PACK_AB R59, R186, R185 ;  /* 0x000000b9ba3b723e */ /* 0x000fe200000000ff */
[----:B------:R-:W-:Y:S01]  /*5510*/  IMAD.WIDE.U32 R66, R174, R209, c[0x0][0x210] ;  /* 0x00008400ae427625 */ /* 0x000fe200078e00d1 */
[----:B------:R-:W-:Y:S01]  /*5520*/  F2FP.PACK_AB R63, R184, R183 ;  /* 0x000000b7b83f723e */ /* 0x000fe200000000ff */
[----:B------:R1:W-:Y:S01]  /*5530*/  STG.E.128 [R64.64], R72 ;  /* 0x0000004840007986 */ /* 0x0003e2000c101d04 */
[----:B------:R-:W-:Y:S01]  /*5540*/  F2FP.PACK_AB R62, R182, R181 ;  /* 0x000000b5b63e723e */ /* 0x000fe200000000ff */
[C---:B0-----:R-:W-:Y:S01]  /*5550*/  IMAD.WIDE.U32 R68, R175.reuse, R209, c[0x0][0x208] ;  /* 0x00008200af447625 */ /* 0x041fe200078e00d1 */
[----:B------:R-:W-:Y:S01]  /*5560*/  F2FP.PACK_AB R61, R180, R179 ;  /* 0x000000b3b43d723e */ /* 0x000fe200000000ff */
[----:B------:R1:W-:Y:S01]  /*5570*/  STG.E.128 [R2.64], R76 ;  /* 0x0000004c02007986 */ /* 0x0003e2000c101d04 */
[----:B------:R-:W-:Y:S01]  /*5580*/  F2FP.PACK_AB R60, R178, R177 ;  /* 0x000000b1b23c723e */ /* 0x000fe200000000ff */
[----:B------:R-:W-:-:S02]  /*5590*/  IMAD.WIDE.U32 R70, R175, R209, c[0x0][0x210] ;  /* 0x00008400af467625 */ /* 0x000fc400078e00d1 */
[----:B------:R1:W-:Y:S04]  /*55a0*/  STG.E.128 [R66.64], R52 ;  /* 0x0000003442007986 */ /* 0x0003e8000c101d04 */
[----:B------:R1:W-:Y:S04]  /*55b0*/  STG.E.128 [R68.64], R56 ;  /* 0x0000003844007986 */ /* 0x0003e8000c101d04 */
[----:B------:R1:W-:Y:S02]  /*55c0*/  STG.E.128 [R70.64], R60 ;  /* 0x0000003c46007986 */ /* 0x0003e4000c101d04 */
[----:B-1---5:R-:W-:Y:S01]  /*55d0*/  @P1 CALL.REL.NOINC `(.L_x_3753) ;  /* 0x0000001000001944 */ /* 0x022fe20003c00000 */
[----:B------:R-:W-:Y:S05]  /*55e0*/  BRA `(.L_x_3754) ;  /* 0xffffb36000007947 */ /* 0x000fea000383ffff */
.L_x_3753:
[----:B------:R-:W-:Y:S05]  /*55f0*/  EXIT ;  /* 0x000000000000794d */ /* 0x000fea0003800000 */
.L_x_3751:
[----:B0-----:R-:W-:Y:S01]  /*5600*/  HFMA2.MMA R3, -RZ, RZ, 0, 1.847743988037109375e-06 ;  /* 0x0000001fff037435 */ /* 0x001fe200000001ff */
[----:B------:R-:W-:-:S02]  /*5610*/  MOV R67, 0x1 ;  /* 0x0000000100437802 */ /* 0x000fc40000000f00 */
[----:B------:R-:W-:Y:S02]  /*5620*/  MOV R56, 0xffffffff ;  /* 0xffffffff00387802 */ /* 0x000fe40000000f00 */
[----:B------:R-:W-:Y:S02]  /*5630*/  MOV R52, 0x5650 ;  /* 0x0000565000347802 */ /* 0x000fe40000000f00 */
[----:B-----5:R-:W-:Y:S05]  /*5640*/  CALL.REL.NOINC `($__internal_9_$__cuda_sm70_shflsync_bfly_p) ;  /* 0x0000089000007944 */ /* 0x020fea0003c00000 */
[----:B-1----:R-:W-:Y:S01]  /*5650*/  MOV R2, R67 ;  /* 0x0000004300027202 */ /* 0x002fe20000000f00 */
[----:B0-----:R-:W-:Y:S05]  /*5660*/  BRA `(.L_x_3755) ;  /* 0xffffe18000007947 */ /* 0x001fea000383ffff */
.L_x_3752:
[----:B------:R-:W-:Y:S01]  /*5670*/  HFMA2.MMA R67, -RZ, RZ, 0, 1.1920928955078125e-07 ;  /* 0x00000002ff437435 */ /* 0x000fe200000001ff */
[----:B------:R-:W-:Y:S02]  /*5680*/  MOV R3, 0x1f ;  /* 0x0000001f00037802 */ /* 0x000fe40000000f00 */
[----:B------:R-:W-:Y:S02]  /*5690*/  MOV R56, 0xffffffff ;  /* 0xffffffff00387802 */ /* 0x000fe40000000f00 */
[----:B------:R-:W-:Y:S02]  /*56a0*/  MOV R52, 0x56c0 ;  /* 0x000056c000347802 */ /* 0x000fe40000000f00 */
[----:B-----5:R-:W-:Y:S05]  /*56b0*/  CALL.REL.NOINC `($__internal_9_$__cuda_sm70_shflsync_bfly_p) ;  /* 0x0000082000007944 */ /* 0x020fea0003c00000 */
[----:B01----:R-:W-:Y:S01]  /*56c0*/  FADD.FTZ R58, R58, R67 ;  /* 0x000000433a3a7221 */ /* 0x003fe20000010000 */
[----:B------:R-:W-:Y:S01]  /*56d0*/  HFMA2.MMA R67, -RZ, RZ, 0, 2.384185791015625e-07 ;  /* 0x00000004ff437435 */ /* 0x000fe200000001ff */
[----:B------:R-:W-:-:S02]  /*56e0*/  MOV R3, 0x1f ;  /* 0x0000001f00037802 */ /* 0x000fc40000000f00 */
[----:B------:R-:W-:Y:S02]  /*56f0*/  MOV R56, 0xffffffff ;  /* 0xffffffff00387802 */ /* 0x000fe40000000f00 */
[----:B------:R-:W-:Y:S02]  /*5700*/  MOV R52, 0x5720 ;  /* 0x0000572000347802 */ /* 0x000fe40000000f00 */
[----:B------:R-:W-:Y:S05]  /*5710*/  CALL.REL.NOINC `($__internal_9_$__cuda_sm70_shflsync_bfly_p) ;  /* 0x000007c000007944 */ /* 0x000fea0003c00000 */
[----:B01----:R-:W-:Y:S01]  /*5720*/  FADD.FTZ R58, R58, R67 ;  /* 0x000000433a3a7221 */ /* 0x003fe20000010000 */
[----:B------:R-:W-:Y:S01]  /*5730*/  HFMA2.MMA R67, -RZ, RZ, 0, 4.76837158203125e-07 ;  /* 0x00000008ff437435 */ /* 0x000fe200000001ff */
[----:B------:R-:W-:Y:S02]  /*5740*/  MOV R3, 0x1f ;  /* 0x0000001f00037802 */ /* 0x000fe40000000f00 */
[----:B------:R-:W-:Y:S02]  /*5750*/  MOV R56, 0xffffffff ;  /* 0xffffffff00387802 */ /* 0x000fe40000000f00 */
[----:B------:R-:W-:Y:S02]  /*5760*/  MOV R52, 0x5780 ;  /* 0x0000578000347802 */ /* 0x000fe40000000f00 */
[----:B------:R-:W-:Y:S05]  /*5770*/  CALL.REL.NOINC `($__internal_9_$__cuda_sm70_shflsync_bfly_p) ;  /* 0x0000076000007944 */ /* 0x000fea0003c00000 */
[----:B01----:R-:W-:Y:S01]  /*5780*/  FADD.FTZ R58, R58, R67 ;  /* 0x000000433a3a7221 */ /* 0x003fe20000010000 */
[----:B------:R-:W-:Y:S01]  /*5790*/  HFMA2.MMA R67, -RZ, RZ, 0, 9.5367431640625e-07 ;  /* 0x00000010ff437435 */ /* 0x000fe200000001ff */
[----:B------:R-:W-:-:S02]  /*57a0*/  MOV R3, 0x1f ;  /* 0x0000001f00037802 */ /* 0x000fc40000000f00 */
[----:B------:R-:W-:Y:S02]  /*57b0*/  MOV R56, 0xffffffff ;  /* 0xffffffff00387802 */ /* 0x000fe40000000f00 */
[----:B------:R-:W-:Y:S02]  /*57c0*/  MOV R52, 0x57e0 ;  /* 0x000057e000347802 */ /* 0x000fe40000000f00 */
[----:B------:R-:W-:Y:S05]  /*57d0*/  CALL.REL.NOINC `($__internal_9_$__cuda_sm70_shflsync_bfly_p) ;  /* 0x0000070000007944 */ /* 0x000fea0003c00000 */
[----:B-1----:R-:W-:Y:S01]  /*57e0*/  FADD.FTZ R2, R58, R67 ;  /* 0x000000433a027221 */ /* 0x002fe20000010000 */
[----:B------:R-:W-:-:S03]  /*57f0*/  HFMA2.MMA R67, -RZ, RZ, 0, 5.9604644775390625e-08 ;  /* 0x00000001ff437435 */ /* 0x000fc600000001ff */
        /* <DEDUP_REMOVED lines=82> */
[----:B------:R-:W-:Y:S02]  /*5d20*/  MOV R3, 0x1f ;  /* 0x0000001f00037802 */ /* 0x000fe40000000f00 */
[----:B------:R-:W-:Y:S02]  /*5d30*/  MOV R52, 0x5d50 ;  /* 0x00005d5000347802 */ /* 0x000fe40000000f00 */
[----:B------:R-:W-:Y:S05]  /*5d40*/  CALL.REL.NOINC `($__internal_9_$__cuda_sm70_shflsync_bfly_p) ;  /* 0x0000019000007944 */ /* 0x000fea0003c00000 */
[----:B01----:R-:W-:Y:S01]  /*5d50*/  FADD.FTZ R58, R58, R67 ;  /* 0x000000433a3a7221 */ /* 0x003fe20000010000 */
[----:B------:R-:W-:Y:S01]  /*5d60*/  HFMA2.MMA R67, -RZ, RZ, 0, 1.1920928955078125e-07 ;  /* 0x00000002ff437435 */ /* 0x000fe200000001ff */
[----:B------:R-:W-:Y:S02]  /*5d70*/  MOV R3, 0x1f ;  /* 0x0000001f00037802 */ /* 0x000fe40000000f00 */
[----:B------:R-:W-:Y:S02]  /*5d80*/  MOV R56, 0xffffffff ;  /* 0xffffffff00387802 */ /* 0x000fe40000000f00 */
[----:B------:R-:W-:Y:S02]  /*5d90*/  MOV R52, 0x5db0 ;  /* 0x00005db000347802 */ /* 0x000fe40000000f00 */
[----:B------:R-:W-:Y:S05]  /*5da0*/  CALL.REL.NOINC `($__internal_9_$__cuda_sm70_shflsync_bfly_p) ;  /* 0x0000013000007944 */ /* 0x000fea0003c00000 */
        /* <DEDUP_REMOVED lines=18> */
[----:B01----:R-:W-:Y:S05]  /*5ed0*/  BRA `(.L_x_3756) ;  /* 0xffffdf5000007947 */ /* 0x003fea000383ffff */
        .weak           $__internal_9_$__cuda_sm70_shflsync_bfly_p
        .type           $__internal_9_$__cuda_sm70_shflsync_bfly_p,@function
        .size           $__internal_9_$__cuda_sm70_shflsync_bfly_p,(.L_x_32949 - $__internal_9_$__cuda_sm70_shflsync_bfly_p)
$__internal_9_$__cuda_sm70_shflsync_bfly_p:
[----:B------:R-:W-:Y:S01]  /*5ee0*/  HFMA2.MMA R53, -RZ, RZ, 0, 0 ;  /* 0x00000000ff357435 */ /* 0x000fe200000001ff */
[----:B------:R-:W-:Y:S04]  /*5ef0*/  WARPSYNC R56 ;  /* 0x0000003800007348 */ /* 0x000fe80003800000 */
[----:B------:R0:W1:Y:S01]  /*5f00*/  SHFL.BFLY PT, R67, R58, R67, R3 ;  /* 0x0c0000433a437389 */ /* 0x00006200000e0003 */
[----:B------:R-:W-:Y:S05]  /*5f10*/  RET.REL.NODEC R52 `(_ZN10layer_norm31ln_parallel_residual_fwd_kernelINS_13Kernel_traitsI6__halfS2_S2_S2_fjLj5120ELj1ELj1ELj4ELj16ENS_18Kernel_traits_baseILj5120ES2_S2_S2_S2_fjLj128EEEEELb0ELb0ELb1EEEvNS_9FwdParamsE) ;  /* 0xffffa0e034007950 */ /* 0x000fea0003c3ffff */
.L_x_3757:
        /* <DEDUP_REMOVED lines=14> */
.L_x_32949:


//--------------------- .text._ZN10layer_norm31ln_parallel_residual_fwd_kernelINS_13Kernel_traitsI6__halfS2_S2_S2_fjLj5120ELj1ELj1ELj4ELj16ENS_18Kernel_traits_baseILj5120ES2_S2_S2_S2_fjLj128EEEEELb0ELb1ELb0EEEvNS_9FwdParamsE --------------------------
	.section	.text._ZN10layer_norm31ln_parallel_residual_fwd_kernelINS_13Kernel_traitsI6__halfS2_S2_S2_fjLj5120ELj1ELj1ELj4ELj16ENS_18Kernel_traits_baseILj5120ES2_S2_S2_S2_fjLj128EEEEELb0ELb1ELb0EEEvNS_9FwdParamsE,"ax",@progbits
	.sectioninfo	@"SHI_REGISTERS=157"
	.align	128
        .global         _ZN10layer_norm31ln_parallel_residual_fwd_kernelINS_13Kernel_traitsI6__halfS2_S2_S2_fjLj5120ELj1ELj1ELj4ELj16ENS_18Kernel_traits_baseILj5120ES2_S2_S2_S2_fjLj128EEEEELb0ELb1ELb0EEEvNS_9FwdParamsE
        .type           _ZN10layer_norm31ln_parallel_residual_fwd_kernelINS_13Kernel_traitsI6__halfS2_S2_S2_fjLj5120ELj1ELj1ELj4ELj16ENS_18Kernel_traits_baseILj5120ES2_S2_S2_S2_fjLj128EEEEELb0ELb1ELb0EEEvNS_9FwdParamsE,@function
        .size           _ZN10layer_norm31ln_parallel_residual_fwd_kernelINS_13Kernel_traitsI6__halfS2_S2_S2_fjLj5120ELj1ELj1ELj4ELj16ENS_18Kernel_traits_baseILj5120ES2_S2_S2_S2_fjLj128EEEEELb0ELb1ELb0EEEvNS_9FwdParamsE,(.L_x_32950 - _ZN10layer_norm31ln_parallel_residual_fwd_kernelINS_13Kernel_traitsI6__halfS2_S2_S2_fjLj5120ELj1ELj1ELj4ELj16ENS_18Kernel_traits_baseILj5120ES2_S2_S2_S2_fjLj128EEEEELb0ELb1ELb0EEEvNS_9FwdParamsE)
        .other          _ZN10layer_norm31ln_parallel_residual_fwd_kernelINS_13Kernel_traitsI6__halfS2_S2_S2_fjLj5120ELj1ELj1ELj4ELj16ENS_18Kernel_traits_baseILj5120ES2_S2_S2_S2_fjLj128EEEEELb0ELb1ELb0EEEvNS_9FwdParamsE,@"STO_CUDA_ENTRY STV_DEFAULT"
_ZN10layer_norm31ln_parallel_residual_fwd_kernelINS_13Kernel_traitsI6__halfS2_S2_S2_fjLj5120ELj1ELj1ELj4ELj16ENS_18Kernel_traits_baseILj5120ES2_S2_S2_S2_fjLj128EEEEELb0ELb1ELb0EEEvNS_9FwdParamsE:
.text._ZN10layer_norm31ln_parallel_residual_fwd_kernelINS_13Kernel_traitsI6__halfS2_S2_S2_fjLj5120ELj1ELj1ELj4ELj16ENS_18Kernel_traits_baseILj5120ES2_S2_S2_S2_fjLj128EEEEELb0ELb1ELb0EEEvNS_9FwdParamsE:
        /* <DEDUP_REMOVED lines=20> */
[----:B------:R-:W-:-:S03]  /*0140*/  HFMA2.MMA R5, -RZ, RZ, 0, 9.5367431640625e-07 ;  /* 0x00000010ff057435 */ /* 0x000fc600000001ff */
[----:B------:R-:W-:-:S13]  /*0150*/  ISETP.NE.AND.EX P2, PT, RZ, c[0x0][0x21c], PT, P2 ;  /* 0x00008700ff007a0c */ /* 0x000fda0003f45320 */
[----:B------:R-:W-:-:S04]  /*0160*/  @P2 LEA R6, P3, R36, c[0x0][0x218], 0x4 ;  /* 0x0000860024062a11 */ /* 0x000fc800078620ff */
[C---:B------:R-:W-:Y:S01]  /*0170*/  @P2 LEA.HI.X R7, R36.reuse, c[0x0][0x21c], RZ, 0x4, P3 ;  /* 0x0000870024072a11 */ /* 0x040fe200018f24ff */
[----:B------:R-:W-:-:S04]  /*0180*/  IMAD.WIDE.U32 R4, R36, R5, c[0x0][0x1b0] ;  /* 0x00006c0024047625 */ /* 0x000fc800078e0005 */
[----:B------:R0:W5:Y:S04]  /*0190*/  @P2 LDG.E.128 R16, [R6.64] ;  /* 0x0000000406102981 */ /* 0x000168000c1e1d00 */
[----:B------:R0:W5:Y:S01]  /*01a0*/  LDG.E.128 R8, [R4.64] ;  /* 0x0000000404087981 */ /* 0x000162000c1e1d00 */
[----:B------:R-:W-:Y:S01]  /*01b0*/  LOP3.LUT R36, R36, 0x80, RZ, 0xfc, !PT ;  /* 0x0000008024247812 */ /* 0x000fe200078efcff */
[----:B------:R-:W-:Y:S01]  /*01c0*/  @!P2 CS2R R16, SRZ ;  /* 0x000000000010a805 */ /* 0x000fe2000001ff00 */
[----:B------:R-:W-:Y:S02]  /*01d0*/  @!P2 CS2R R18, SRZ ;  /* 0x000000000012a805 */ /* 0x000fe4000001ff00 */
.L_x_3759:
[----:B0-----:R-:W-:Y:S05]  /*01e0*/  BSYNC B0 ;  /* 0x0000000000007941 */ /* 0x001fea0003800000 */
.L_x_3758:
[----:B------:R-:W-:Y:S01]  /*01f0*/  BSSY B0, `(.L_x_3760) ;  /* 0x000000d000007945 */ /* 0x000fe20003800000 */
[----:B------:R-:W-:Y:S05]  /*0200*/  @!P6 BRA `(.L_x_3761) ;  /* 0x000000b00000e947 */ /* 0x000fea0003800000 */
[----:B------:R-:W-:Y:S02]  /*0210*/  ISETP.NE.U32.AND P2, PT, RZ, c[0x0][0x218], PT ;  /* 0x00008600ff007a0c */ /* 0x000fe40003f45070 */
[----:B------:R-:W-:-:S02]  /*0220*/  MOV R25, 0x10 ;  /* 0x0000001000197802 */ /* 0x000fc40000000f00 */
[----:B------:R-:W-:-:S03]  /*0230*/  ISETP.NE.AND.EX P2, PT, RZ, c[0x0][0x21c], PT, P2 ;  /* 0x00008700ff007a0c */ /* 0x000fc60003f45320 */
[----:B------:R-:W-:-:S06]  /*0240*/  IMAD.WIDE.U32 R24, R36, R25, c[0x0][0x1b0] ;  /* 0x00006c0024187625 */ /* 0x000fcc00078e0019 */
[----:B------:R-:W5:Y:S04]  /*0250*/  LDG.E.128 R24, [R24.64] ;  /* 0x0000000418187981 */ /* 0x000f68000c1e1d00 */
[----:B------:R-:W-:-:S04]  /*0260*/  @P2 LEA R4, P3, R36, c[0x0][0x218], 0x4 ;  /* 0x0000860024042a11 */ /* 0x000fc800078620ff */
[----:B------:R-:W-:-:S05]  /*0270*/  @P2 LEA.HI.X R5, R36, c[0x0][0x21c], RZ, 0x4, P3 ;  /* 0x0000870024052a11 */ /* 0x000fca00018f24ff */
[----:B------:R0:W5:Y:S01]  /*0280*/  @P2 LDG.E.128 R32, [R4.64] ;  /* 0x0000000404202981 */ /* 0x000162000c1e1d00 */
[----:B------:R-:W-:Y:S01]  /*0290*/  IADD3 R36, R36, 0x80, RZ ;  /* 0x0000008024247810 */ /* 0x000fe20007ffe0ff */
[----:B------:R-:W-:Y:S01]  /*02a0*/  @!P2 CS2R R32, SRZ ;  /* 0x000000000020a805 */ /* 0x000fe2000001ff00 */
[----:B------:R-:W-:Y:S02]  /*02b0*/  @!P2 CS2R R34, SRZ ;  /* 0x000000000022a805 */ /* 0x000fe4000001ff00 */
.L_x_3761:
[----:B0-----:R-:W-:Y:S05]  /*02c0*/  BSYNC B0 ;  /* 0x0000000000007941 */ /* 0x001fea0003800000 */
.L_x_3760:
[----:B------:R-:W-:Y:S01]  /*02d0*/  BSSY B0, `(.L_x_3762) ;  /* 0x000000d000007945 */ /* 0x000fe20003800000 */
[----:B------:R-:W-:Y:S05]  /*02e0*/  @!P5 BRA `(.L_x_3763) ;  /* 0x000000b00000d947 */ /* 0x000fea0003800000 */
[----:B------:R-:W-:Y:S01]  /*02f0*/  ISETP.NE.U32.AND P2, PT, RZ, c[0x0][0x218], PT ;  /* 0x00008600ff007a0c */ /* 0x000fe20003f45070 */
[----:B------:R-:W-:-:S03]  /*0300*/  HFMA2.MMA R53, -RZ, RZ, 0, 9.5367431640625e-07 ;  /* 0x00000010ff357435 */ /* 0x000fc600000001ff */
[----:B------:R-:W-:-:S13]  /*0310*/  ISETP.NE.AND.EX P2, PT, RZ, c[0x0][0x21c], PT, P2 ;  /* 0x00008700ff007a0c */ /* 0x000fda0003f45320 */
[C---:B------:R-:W-:Y:S01]  /*0320*/  @P2 LEA R4, P3, R36.reuse, c[0x0][0x218], 0x4 ;  /* 0x0000860024042a11 */ /* 0x040fe200078620ff */
[----:B------:R-:W-:-:S03]  /*0330*/  IMAD.WIDE.U32 R52, R36, R53, c[0x0][0x1b0] ;  /* 0x00006c0024347625 */ /* 0x000fc600078e0035 */
[----:B------:R-:W-:-:S03]  /*0340*/  @P2 LEA.HI.X R5, R36, c[0x0][0x21c], RZ, 0x4, P3 ;  /* 0x0000870024052a11 */ /* 0x000fc600018f24ff */
[----:B------:R-:W5:Y:S04]  /*0350*/  LDG.E.128 R52, [R52.64] ;  /* 0x0000000434347981 */ /* 0x000f68000c1e1d00 */
[----:B------:R0:W5:Y:S01]  /*0360*/  @P2 LDG.E.128 R56, [R4.64] ;  /* 0x0000000404382981 */ /* 0x000162000c1e1d00 */
[----:B------:R-:W-:Y:S01]  /*0370*/  IADD3 R36, R36, 0x80, RZ ;  /* 0x0000008024247810 */ /* 0x000fe20007ffe0ff */
[----:B------:R-:W-:Y:S01]  /*0380*/  @!P2 CS2R R56, SRZ ;  /* 0x000000000038a805 */ /* 0x000fe2000001ff00 */
[----:B------:R-:W-:Y:S02]  /*0390*/  @!P2 CS2R R58, SRZ ;  /* 0x00000000003aa805 */ /* 0x000fe4000001ff00 */
.L_x_3763:
[----:B0-----:R-:W-:Y:S05]  /*03a0*/  BSYNC B0 ;  /* 0x0000000000007941 */ /* 0x001fea0003800000 */
.L_x_3762:
        /* <DEDUP_REMOVED lines=13> */
.L_x_3765:
[----:B0-----:R-:W-:Y:S05]  /*0480*/  BSYNC B0 ;  /* 0x0000000000007941 */ /* 0x001fea0003800000 */
.L_x_3764:
[----:B------:R-:W-:Y:S01]  /*0490*/  BSSY B0, `(.L_x_3766) ;  /* 0x000000c000007945 */ /* 0x000fe20003800000 */
        /* <DEDUP_REMOVED lines=11> */
.L_x_3767:
[----:B0-----:R-:W-:Y:S05]  /*0550*/  BSYNC B0 ;  /* 0x0000000000007941 */ /* 0x001fea0003800000 */
.L_x_3766:
        /* <DEDUP_REMOVED lines=9> */
[----:B------:R-:W-:Y:S01]  /*05f0*/  SHF.R.S32.HI R72, RZ, 0x3, R68 ;  /* 0x00000003ff487819 */ /* 0x000fe20000011444 */
[----:B------:R-:W-:Y:S01]  /*0600*/  HADD2.F32 R4, -RZ, R8.H1_H1 ;  /* 0x30000008ff047230 */ /* 0x000fe20000004100 */
[C---:B------:R-:W-:Y:S01]  /*0610*/  LOP3.LUT R73, R0.reuse, 0x60, RZ, 0xc0, !PT ;  /* 0x0000006000497812 */ /* 0x040fe200078ec0ff */
[--C-:B------:R-:W-:Y:S01]  /*0620*/  HADD2.F32 R5, -RZ, R9.reuse.H0_H0 ;  /* 0x20000009ff057230 */ /* 0x100fe20000004100 */
[----:B------:R-:W-:Y:S01]  /*0630*/  SHF.L.U32 R74, R0, 0x5, RZ ;  /* 0x00000005004a7819 */ /* 0x000fe200000006ff */
[----:B------:R-:W-:Y:S01]  /*0640*/  HADD2.F32 R6, -RZ, R9.H1_H1 ;  /* 0x30000009ff067230 */ /* 0x000fe20000004100 */
[----:B------:R-:W-:Y:S01]  /*0650*/  HFMA2.MMA R102, -RZ, RZ, 0, 5.9604644775390625e-08 ;  /* 0x00000001ff667435 */ /* 0x000fe200000001ff */
[--C-:B------:R-:W-:Y:S01]  /*0660*/  HADD2.F32 R7, -RZ, R10.reuse.H0_H0 ;  /* 0x2000000aff077230 */ /* 0x100fe20000004100 */
[----:B------:R-:W-:Y:S01]  /*0670*/  LOP3.LUT R77, R74, 0x3e0, RZ, 0xc0, !PT ;  /* 0x000003e04a4d7812 */ /* 0x000fe200078ec0ff */
[----:B------:R-:W-:Y:S01]  /*0680*/  HADD2.F32 R8, -RZ, R10.H1_H1 ;  /* 0x3000000aff087230 */ /* 0x000fe20000004100 */
[----:B------:R-:W-:Y:S01]  /*0690*/  ULDC.U8 UR6, c[0x0][0x1f0] ;  /* 0x00007c0000067ab9 */ /* 0x000fe20000000000 */
        /* <DEDUP_REMOVED lines=43> */
[----:B------:R-:W-:Y:S01]  /*0950*/  HADD2.F32 R69, -RZ, R44.H1_H1 ;  /* 0x3000002cff457230 */ /* 0x000fe20000004100 */
[----:B------:R-:W-:Y:S01]  /*0960*/  LOP3.LUT R44, R72, 0x7f, RZ, 0xc0, !PT ;  /* 0x0000007f482c7812 */ /* 0x000fe200078ec0ff */
[--C-:B------:R-:W-:Y:S02]  /*0970*/  HADD2.F32 R68, -RZ, R45.reuse.H0_H0 ;  /* 0x2000002dff447230 */ /* 0x100fe40000004100 */
[----:B------:R-:W-:Y:S01]  /*0980*/  HADD2.F32 R71, -RZ, R45.H1_H1 ;  /* 0x3000002dff477230 */ /* 0x000fe20000004100 */
[C---:B------:R-:W-:Y:S01]  /*0990*/  IADD3 R45, R44.reuse, -R73, RZ ;  /* 0x800000492c2d7210 */ /* 0x040fe20007ffe0ff */
[--C-:B------:R-:W-:Y:S01]  /*09a0*/  HADD2.F32 R70, -RZ, R46.reuse.H0_H0 ;  /* 0x2000002eff467230 */ /* 0x100fe20000004100 */
[----:B------:R-:W-:Y:S01]  /*09b0*/  IADD3 R44, R44, -R77, RZ ;  /* 0x8000004d2c2c7210 */ /* 0x000fe20007ffe0ff */
[----:B------:R-:W-:Y:S01]  /*09c0*/  HADD2.F32 R73, -RZ, R46.H1_H1 ;  /* 0x3000002eff497230 */ /* 0x000fe20000004100 */
[----:B------:R-:W-:Y:S01]  /*09d0*/  SHF.R.U32.HI R46, RZ, 0x2, R72 ;  /* 0x00000002ff2e7819 */ /* 0x000fe20000011648 */
[--C-:B------:R-:W-:Y:S01]  /*09e0*/  HADD2.F32 R84, -RZ, R37.reuse.H0_H0 ;  /* 0x20000025ff547230 */ /* 0x100fe20000004100 */
[----:B------:R-:W-:Y:S01]  /*09f0*/  IMNMX R45, RZ, R45, !PT ;  /* 0x0000002dff2d7217 */ /* 0x000fe20007800200 */
[----:B------:R-:W-:Y:S01]  /*0a00*/  HADD2.F32 R87, -RZ, R37.H1_H1 ;  /* 0x30000025ff577230 */ /* 0x000fe20000004100 */
[----:B------:R-:W-:Y:S01]  /*0a10*/  LOP3.LUT R46, R46, 0x3fffffe0, RZ, 0xc0, !PT ;  /* 0x3fffffe02e2e7812 */ /* 0x000fe200078ec0ff */
[--C-:B------:R-:W-:Y:S01]  /*0a20*/  HADD2.F32 R72, -RZ, R47.reuse.H0_H0 ;  /* 0x2000002fff487230 */ /* 0x100fe20000004100 */
[----:B------:R-:W-:Y:S01]  /*0a30*/  IMNMX R45, R45, 0x20, PT ;  /* 0x000000202d2d7817 */ /* 0x000fe20003800200 */
[----:B------:R-:W-:Y:S01]  /*0a40*/  HADD2.F32 R75, -RZ, R47.H1_H1 ;  /* 0x3000002fff4b7230 */ /* 0x000fe20000004100 */
[----:B------:R-:W-:Y:S01]  /*0a50*/  IMNMX R44, RZ, R44, !PT ;  /* 0x0000002cff2c7217 */ /* 0x000fe20007800200 */
[--C-:B------:R-:W-:Y:S01]  /*0a60*/  HADD2.F32 R74, -RZ, R48.reuse.H0_H0 ;  /* 0x20000030ff4a7230 */ /* 0x100fe20000004100 */
[----:B------:R-:W-:Y:S01]  /*0a70*/  IADD3 R45, R45, R46, RZ ;  /* 0x0000002e2d2d7210 */ /* 0x000fe20007ffe0ff */
[----:B------:R-:W-:Y:S01]  /*0a80*/  HADD2.F32 R77, -RZ, R48.H1_H1 ;  /* 0x30000030ff4d7230 */ /* 0x000fe20000004100 */
[----:B------:R-:W-:Y:S01]  /*0a90*/  IMNMX R37, R44, 0x20, PT ;  /* 0x000000202c257817 */ /* 0x000fe20003800200 */
[--C-:B------:R-:W-:Y:S01]  /*0aa0*/  HADD2.F32 R76, -RZ, R49.reuse.H0_H0 ;  /* 0x20000031ff4c7230 */ /* 0x100fe20000004100 */
[----:B------:R-:W-:Y:S01]  /*0ab0*/  SHF.L.U32 R45, R45, 0x3, RZ ;  /* 0x000000032d2d7819 */ /* 0x000fe200000006ff */
[----:B------:R-:W-:Y:S01]  /*0ac0*/  HADD2.F32 R79, -RZ, R49.H1_H1 ;  /* 0x30000031ff4f7230 */ /* 0x000fe20000004100 */
[----:B------:R-:W-:Y:S01]  /*0ad0*/  IADD3 R37, R46, R37, RZ ;  /* 0x000000252e257210 */ /* 0x000fe20007ffe0ff */
[----:B------:R-:W-:-:S02]  /*0ae0*/  HADD2.F32 R78, -RZ, R50.H0_H0 ;  /* 0x20000032ff4e7230 */ /* 0x000fc40000004100 */
[----:B------:R-:W-:Y:S01]  /*0af0*/  HADD2.F32 R81, -RZ, R50.H1_H1 ;  /* 0x30000032ff517230 */ /* 0x000fe20000004100 */
[----:B------:R-:W0:Y:S01]  /*0b00*/  I2F.U32 R45, R45 ;  /* 0x0000002d002d7306 */ /* 0x000e220000201000 */
[--C-:B------:R-:W-:Y:S01]  /*0b10*/  HADD2.F32 R80, -RZ, R51.reuse.H0_H0 ;  /* 0x20000033ff507230 */ /* 0x100fe20000004100 */
[----:B------:R-:W-:Y:S01]  /*0b20*/  SHF.L.U32 R101, R37, 0x3, RZ ;  /* 0x0000000325657819 */ /* 0x000fe200000006ff */
[----:B------:R-:W-:Y:S02]  /*0b30*/  HADD2.F32 R83, -RZ, R51.H1_H1 ;  /* 0x30000033ff537230 */ /* 0x000fe40000004100 */
[--C-:B------:R-:W-:Y:S02]  /*0b40*/  HADD2.F32 R82, -RZ, R36.reuse.H0_H0 ;  /* 0x20000024ff527230 */ /* 0x100fe40000004100 */
[----:B------:R-:W-:Y:S02]  /*0b50*/  HADD2.F32 R85, -RZ, R36.H1_H1 ;  /* 0x30000024ff557230 */ /* 0x000fe40000004100 */
[----:B------:R-:W-:-:S02]  /*0b60*/  HADD2.F32 R86, -RZ, R38.H0_H0 ;  /* 0x20000026ff567230 */ /* 0x000fc40000004100 */
[----:B------:R-:W-:Y:S02]  /*0b70*/  HADD2.F32 R89, -RZ, R38.H1_H1 ;  /* 0x30000026ff597230 */ /* 0x000fe40000004100 */
[--C-:B------:R-:W-:Y:S02]  /*0b80*/  HADD2.F32 R88, -RZ, R39.reuse.H0_H0 ;  /* 0x20000027ff587230 */ /* 0x100fe40000004100 */
[----:B------:R-:W-:Y:S01]  /*0b90*/  HADD2.F32 R91, -RZ, R39.H1_H1 ;  /* 0x30000027ff5b7230 */ /* 0x000fe20000004100 */
[----:B0-----:R0:W1:Y:S01]  /*0ba0*/  MUFU.RCP R92, R45 ;  /* 0x0000002d005c7308 */ /* 0x0010620000001000 */
[--C-:B------:R-:W-:Y:S02]  /*0bb0*/  HADD2.F32 R90, -RZ, R40.reuse.H0_H0 ;  /* 0x20000028ff5a7230 */ /* 0x100fe40000004100 */
[----:B------:R-:W-:Y:S02]  /*0bc0*/  HADD2.F32 R94, -RZ, R40.H1_H1 ;  /* 0x30000028ff5e7230 */ /* 0x000fe40000004100 */
[----:B------:R-:W-:-:S02]  /*0bd0*/  HADD2.F32 R93, -RZ, R41.H0_H0 ;  /* 0x20000029ff5d7230 */ /* 0x000fc40000004100 */
[----:B------:R-:W-:Y:S02]  /*0be0*/  HADD2.F32 R96, -RZ, R41.H1_H1 ;  /* 0x30000029ff607230 */ /* 0x000fe40000004100 */
[--C-:B------:R-:W-:Y:S02]  /*0bf0*/  HADD2.F32 R95, -RZ, R42.reuse.H0_H0 ;  /* 0x2000002aff5f7230 */ /* 0x100fe40000004100 */
[----:B------:R-:W-:Y:S02]  /*0c00*/  HADD2.F32 R98, -RZ, R42.H1_H1 ;  /* 0x3000002aff627230 */ /* 0x000fe40000004100 */
[--C-:B------:R-:W-:Y:S02]  /*0c10*/  HADD2.F32 R97, -RZ, R43.reuse.H0_H0 ;  /* 0x2000002bff617230 */ /* 0x100fe40000004100 */
[----:B0-----:R-:W-:Y:S02]  /*0c20*/  HADD2.F32 R104, -RZ, R43.H1_H1 ;  /* 0x3000002bff687230 */ /* 0x001fe40000004100 */
.L_x_3951:
        /* <DEDUP_REMOVED lines=30> */
.L_x_3771:
[----:B-----5:R-:W-:-:S05]  /*0e10*/  HADD2.F32 R110, -RZ, R40.H0_H0 ;  /* 0x20000028ff6e7230 */ /* 0x020fca0000004100 */
[----:B------:R-:W-:Y:S01]  /*0e20*/  FADD.FTZ R99, R110, R99 ;  /* 0x000000636e637221 */ /* 0x000fe20000010000 */
[----:B------:R-:W-:Y:S05]  /*0e30*/  BRA `(.L_x_3772) ;  /* 0x0000004000007947 */ /* 0x000fea0003800000 */
.L_x_3770:
[----:B0----5:R-:W-:Y:S02]  /*0e40*/  HADD2.F32 R110, -RZ, R44.H0_H0 ;  /* 0x2000002cff6e7230 */ /* 0x021fe40000004100 */
[----:B------:R-:W-:-:S03]  /*0e50*/  @P3 HADD2.F32 R126, -RZ, R40.H0_H0 ;  /* 0x20000028ff7e3230 */ /* 0x000fc60000004100 */
[----:B------:R-:W-:-:S04]  /*0e60*/  FADD.FTZ R99, R110, R99 ;  /* 0x000000636e637221 */ /* 0x000fc80000010000 */
[----:B------:R-:W-:-:S05]  /*0e70*/  @P3 FADD.FTZ R99, R126, R99 ;  /* 0x000000637e633221 */ /* 0x000fca0000010000 */
.L_x_3772:
[----:B------:R-:W-:-:S04]  /*0e80*/  F2FP.PACK_AB R109, RZ, R99 ;  /* 0x00000063ff6d723e */ /* 0x000fc800000000ff */
[----:B------:R-:W-:Y:S02]  /*0e90*/  PRMT R36, R109, 0x7610, R36 ;  /* 0x000076106d247816 */ /* 0x000fe40000000024 */
.L_x_3773:
[----:B------:R-:W-:Y:S01]  /*0ea0*/  HADD2.F32 R110, -RZ, R48.H1_H1 ;  /* 0x30000030ff6e7230 */ /* 0x000fe20000004100 */
[----:B------:R-:W-:Y:S05]  /*0eb0*/  @P4 BRA `(.L_x_3774) ;  /* 0x0000008000004947 */ /* 0x000fea0003800000 */
[----:B------:R-:W-:-:S04]  /*0ec0*/  ISETP.NE.U32.AND P5, PT, RZ, c[0x0][0x180], PT ;  /* 0x00006000ff007a0c */ /* 0x000fc80003fa5070 */
[----:B------:R-:W-:-:S13]  /*0ed0*/  ISETP.NE.AND.EX P5, PT, RZ, c[0x0][0x184], PT, P5 ;  /* 0x00006100ff007a0c */ /* 0x000fda0003fa5350 */
[----:B------:R-:W-:Y:S05]  /*0ee0*/  @P5 BRA `(.L_x_3775) ;  /* 0x0000002000005947 */ /* 0x000fea0003800000 */
[----:B------:R-:W-:Y:S05]  /*0ef0*/  @P2 BRA `(.L_x_3776) ;  /* 0x0000008000002947 */ /* 0x000fea0003800000 */
[----:B------:R-:W-:Y:S05]  /*0f00*/  BRA `(.L_x_3777) ;  /* 0x0000009000007947 */ /* 0x000fea0003800000 */
.L_x_3775:
[----:B-----5:R-:W-:-:S05]  /*0f10*/  HADD2.F32 R109, -RZ, R40.H1_H1 ;  /* 0x30000028ff6d7230 */ /* 0x020fca0000004100 */
[----:B------:R-:W-:Y:S01]  /*0f20*/  FADD.FTZ R110, R109, R110 ;  /* 0x0000006e6d6e7221 */ /* 0x000fe20000010000 */
[----:B------:R-:W-:Y:S05]  /*0f30*/  BRA `(.L_x_3776) ;  /* 0x0000004000007947 */ /* 0x000fea0003800000 */
.L_x_3774:
[----:B-----5:R-:W-:Y:S02]  /*0f40*/  HADD2.F32 R109, -RZ, R44.H1_H1 ;  /* 0x3000002cff6d7230 */ /* 0x020fe40000004100 */
[----:B------:R-:W-:-:S03]  /*0f50*/  @P3 HADD2.F32 R127, -RZ, R40.H1_H1 ;  /* 0x30000028ff7f3230 */ /* 0x000fc60000004100 */
[----:B------:R-:W-:-:S04]  /*0f60*/  FADD.FTZ R110, R109, R110 ;  /* 0x0000006e6d6e7221 */ /* 0x000fc80000010000 */
[----:B------:R-:W-:-:S05]  /*0f70*/  @P3 FADD.FTZ R110, R127, R110 ;  /* 0x0000006e7f6e3221 */ /* 0x000fca0000010000 */
.L_x_3776:
[----:B------:R-:W-:-:S04]  /*0f80*/  F2FP.PACK_AB R48, RZ, R110 ;  /* 0x0000006eff30723e */ /* 0x000fc800000000ff */
[----:B------:R-:W-:Y:S02]  /*0f90*/  PRMT R36, R36, 0x5410, R48 ;  /* 0x0000541024247816 */ /* 0x000fe40000000030 */
.L_x_3777:
[----:B------:R-:W-:Y:S01]  /*0fa0*/  HADD2.F32 R109, -RZ, R49.H0_H0 ;  /* 0x20000031ff6d7230 */ /* 0x000fe20000004100 */
[----:B------:R-:W-:Y:S05]  /*0fb0*/  @P4 BRA `(.L_x_3778) ;  /* 0x0000008000004947 */ /* 0x000fea0003800000 */
[----:B------:R-:W-:-:S04]  /*0fc0*/  ISETP.NE.U32.AND P5, PT, RZ, c[0x0][0x180], PT ;  /* 0x00006000ff007a0c */ /* 0x000fc80003fa5070 */
[----:B------:R-:W-:-:S13]  /*0fd0*/  ISETP.NE.AND.EX P5, PT, RZ, c[0x0][0x184], PT, P5 ;  /* 0x00006100ff007a0c */ /* 0x000fda0003fa5350 */
[----:B------:R-:W-:Y:S05]  /*0fe0*/  @P5 BRA `(.L_x_3779) ;  /* 0x0000002000005947 */ /* 0x000fea0003800000 */
[----:B------:R-:W-:Y:S05]  /*0ff0*/  @P2 BRA `(.L_x_3780) ;  /* 0x0000008000002947 */ /* 0x000fea0003800000 */
[----:B------:R-:W-:Y:S05]  /*1000*/  BRA `(.L_x_3781) ;  /* 0x0000009000007947 */ /* 0x000fea0003800000 */
.L_x_3779:
[----:B-----5:R-:W-:-:S05]  /*1010*/  HADD2.F32 R48, -RZ, R41.H0_H0 ;  /* 0x20000029ff307230 */ /* 0x020fca0000004100 */
[----:B------:R-:W-:Y:S01]  /*1020*/  FADD.FTZ R109, R48, R109 ;  /* 0x0000006d306d7221 */ /* 0x000fe20000010000 */
[----:B------:R-:W-:Y:S05]  /*1030*/  BRA `(.L_x_3780) ;  /* 0x0000004000007947 */ /* 0x000fea0003800000 */
.L_x_3778:
[----:B-----5:R-:W-:Y:S02]  /*1040*/  HADD2.F32 R48, -RZ, R45.H0_H0 ;  /* 0x2000002dff307230 */ /* 0x020fe40000004100 */
[----:B------:R-:W-:-:S03]  /*1050*/  @P3 HADD2.F32 R126, -RZ, R41.H0_H0 ;  /* 0x20000029ff7e3230 */ /* 0x000fc60000004100 */
[----:B------:R-:W-:-:S04]  /*1060*/  FADD.FTZ R109, R48, R109 ;  /* 0x0000006d306d7221 */ /* 0x000fc80000010000 */
[----:B------:R-:W-:-:S05]  /*1070*/  @P3 FADD.FTZ R109, R126, R109 ;  /* 0x0000006d7e6d3221 */ /* 0x000fca0000010000 */
.L_x_3780:
[----:B------:R-:W-:-:S04]  /*1080*/  F2FP.PACK_AB R48, RZ, R109 ;  /* 0x0000006dff30723e */ /* 0x000fc800000000ff */
[----:B------:R-:W-:Y:S02]  /*1090*/  PRMT R37, R48, 0x7610, R37 ;  /* 0x0000761030257816 */ /* 0x000fe40000000025 */
.L_x_3781:
[----:B------:R-:W-:Y:S01]  /*10a0*/  HADD2.F32 R127, -RZ, R49.H1_H1 ;  /* 0x30000031ff7f7230 */ /* 0x000fe20000004100 */
[----:B------:R-:W-:Y:S05]  /*10b0*/  @P4 BRA `(.L_x_3782) ;  /* 0x0000008000004947 */ /* 0x000fea0003800000 */
[----:B------:R-:W-:-:S04]  /*10c0*/  ISETP.NE.U32.AND P5, PT, RZ, c[0x0][0x180], PT ;  /* 0x00006000ff007a0c */ /* 0x000fc80003fa5070 */
[----:B------:R-:W-:-:S13]  /*10d0*/  ISETP.NE.AND.EX P5, PT, RZ, c[0x0][0x184], PT, P5 ;  /* 0x00006100ff007a0c */ /* 0x000fda0003fa5350 */
[----:B------:R-:W-:Y:S05]  /*10e0*/  @P5 BRA `(.L_x_3783) ;  /* 0x0000002000005947 */ /* 0x000fea0003800000 */
[----:B------:R-:W-:Y:S05]  /*10f0*/  @P2 BRA `(.L_x_3784) ;  /* 0x0000008000002947 */ /* 0x000fea0003800000 */
[----:B------:R-:W-:Y:S05]  /*1100*/  BRA `(.L_x_3785) ;  /* 0x0000009000007947 */ /* 0x000fea0003800000 */
.L_x_3783:
[----:B-----5:R-:W-:-:S05]  /*1110*/  HADD2.F32 R48, -RZ, R41.H1_H1 ;  /* 0x30000029ff307230 */ /* 0x020fca0000004100 */
[----:B------:R-:W-:Y:S01]  /*1120*/  FADD.FTZ R127, R48, R127 ;  /* 0x0000007f307f7221 */ /* 0x000fe20000010000 */
[----:B------:R-:W-:Y:S05]  /*1130*/  BRA `(.L_x_3784) ;  /* 0x0000004000007947 */ /* 0x000fea0003800000 */
.L_x_3782:
[----:B-----5:R-:W-:Y:S02]  /*1140*/  HADD2.F32 R48, -RZ, R45.H1_H1 ;  /* 0x3000002dff307230 */ /* 0x020fe40000004100 */
[----:B------:R-:W-:-:S03]  /*1150*/  @P3 HADD2.F32 R126, -RZ, R41.H1_H1 ;  /* 0x30000029ff7e3230 */ /* 0x000fc60000004100 */
[----:B------:R-:W-:-:S04]  /*1160*/  FADD.FTZ R127, R48, R127 ;  /* 0x0000007f307f7221 */ /* 0x000fc80000010000 */
[----:B------:R-:W-:-:S05]  /*1170*/  @P3 FADD.FTZ R127, R126, R127 ;  /* 0x0000007f7e7f3221 */ /* 0x000fca0000010000 */
.L_x_3784:
[----:B------:R-:W-:-:S04]  /*1180*/  F2FP.PACK_AB R48, RZ, R127 ;  /* 0x0000007fff30723e */ /* 0x000fc800000000ff */
[----:B------:R-:W-:Y:S02]  /*1190*/  PRMT R37, R37, 0x5410, R48 ;  /* 0x0000541025257816 */ /* 0x000fe40000000030 */
.L_x_3785:
[----:B------:R-:W-:Y:S01]  /*11a0*/  HADD2.F32 R126, -RZ, R50.H0_H0 ;  /* 0x20000032ff7e7230 */ /* 0x000fe20000004100 */
[----:B------:R-:W-:Y:S05]  /*11b0*/  @P4 BRA `(.L_x_3786) ;  /* 0x0000008000004947 */ /* 0x000fea0003800000 */
[----:B------:R-:W-:-:S04]  /*11c0*/  ISETP.NE.U32.AND P5, PT, RZ, c[0x0][0x180], PT ;  /* 0x00006000ff007a0c */ /* 0x000fc80003fa5070 */
[----:B------:R-:W-:-:S13]  /*11d0*/  ISETP.NE.AND.EX P5, PT, RZ, c[0x0][0x184], PT, P5 ;  /* 0x00006100ff007a0c */ /* 0x000fda0003fa5350 */
[----:B------:R-:W-:Y:S05]  /*11e0*/  @P5 BRA `(.L_x_3787) ;  /* 0x0000002000005947 */ /* 0x000fea0003800000 */
[----:B------:R-:W-:Y:S05]  /*11f0*/  @P2 BRA `(.L_x_3788) ;  /* 0x0000008000002947 */ /* 0x000fea0003800000 */
[----:B------:R-:W-:Y:S05]  /*1200*/  BRA `(.L_x_3789) ;  /* 0x0000009000007947 */ /* 0x000fea0003800000 */
.L_x_3787:
[----:B-----5:R-:W-:-:S05]  /*1210*/  HADD2.F32 R49, -RZ, R42.H0_H0 ;  /* 0x2000002aff317230 */ /* 0x020fca0000004100 */
[----:B------:R-:W-:Y:S01]  /*1220*/  FADD.FTZ R126, R49, R126 ;  /* 0x0000007e317e7221 */ /* 0x000fe20000010000 */
[----:B------:R-:W-:Y:S05]  /*1230*/  BRA `(.L_x_3788) ;  /* 0x0000004000007947 */ /* 0x000fea0003800000 */
.L_x_3786:
[----:B-----5:R-:W-:Y:S02]  /*1240*/  HADD2.F32 R49, -RZ, R46.H0_H0 ;  /* 0x2000002eff317230 */ /* 0x020fe40000004100 */
[----:B------:R-:W-:-:S03]  /*1250*/  @P3 HADD2.F32 R129, -RZ, R42.H0_H0 ;  /* 0x2000002aff813230 */ /* 0x000fc60000004100 */
[----:B------:R-:W-:-:S04]  /*1260*/  FADD.FTZ R126, R49, R126 ;  /* 0x0000007e317e7221 */ /* 0x000fc80000010000 */
[----:B------:R-:W-:-:S05]  /*1270*/  @P3 FADD.FTZ R126, R129, R126 ;  /* 0x0000007e817e3221 */ /* 0x000fca0000010000 */
.L_x_3788:
[----:B------:R-:W-:-:S04]  /*1280*/  F2FP.PACK_AB R48, RZ, R126 ;  /* 0x0000007eff30723e */ /* 0x000fc800000000ff */
[----:B------:R-:W-:Y:S02]  /*1290*/  PRMT R38, R48, 0x7610, R38 ;  /* 0x0000761030267816 */ /* 0x000fe40000000026 */
.L_x_3789:
[----:B------:R-:W-:Y:S01]  /*12a0*/  HADD2.F32 R129, -RZ, R50.H1_H1 ;  /* 0x30000032ff817230 */ /* 0x000fe20000004100 */
[----:B------:R-:W-:Y:S05]  /*12b0*/  @P4 BRA `(.L_x_3790) ;  /* 0x0000008000004947 */ /* 0x000fea0003800000 */
[----:B------:R-:W-:-:S04]  /*12c0*/  ISETP.NE.U32.AND P5, PT, RZ, c[0x0][0x180], PT ;  /* 0x00006000ff007a0c */ /* 0x000fc80003fa5070 */
[----:B------:R-:W-:-:S13]  /*12d0*/  ISETP.NE.AND.EX P5, PT, RZ, c[0x0][0x184], PT, P5 ;  /* 0x00006100ff007a0c */ /* 0x000fda0003fa5350 */
[----:B------:R-:W-:Y:S05]  /*12e0*/  @P5 BRA `(.L_x_3791) ;  /* 0x0000002000005947 */ /* 0x000fea0003800000 */
[----:B------:R-:W-:Y:S05]  /*12f0*/  @P2 BRA `(.L_x_3792) ;  /* 0x0000008000002947 */ /* 0x000fea0003800000 */
[----:B------:R-:W-:Y:S05]  /*1300*/  BRA `(.L_x_3793) ;  /* 0x0000009000007947 */ /* 0x000fea0003800000 */
.L_x_3791:
[----:B-----5:R-:W-:-:S05]  /*1310*/  HADD2.F32 R48, -RZ, R42.H1_H1 ;  /* 0x3000002aff307230 */ /* 0x020fca0000004100 */
[----:B------:R-:W-:Y:S01]  /*1320*/  FADD.FTZ R129, R48, R129 ;  /* 0x0000008130817221 */ /* 0x000fe20000010000 */
[----:B------:R-:W-:Y:S05]  /*1330*/  BRA `(.L_x_3792) ;  /* 0x0000004000007947 */ /* 0x000fea0003800000 */
.L_x_3790:
[----:B-----5:R-:W-:Y:S02]  /*1340*/  HADD2.F32 R48, -RZ, R46.H1_H1 ;  /* 0x3000002eff307230 */ /* 0x020fe40000004100 */
[----:B------:R-:W-:-:S03]  /*1350*/  @P3 HADD2.F32 R50, -RZ, R42.H1_H1 ;  /* 0x3000002aff323230 */ /* 0x000fc60000004100 */
[----:B------:R-:W-:-:S04]  /*1360*/  FADD.FTZ R129, R48, R129 ;  /* 0x0000008130817221 */ /* 0x000fc80000010000 */
[----:B------:R-:W-:-:S05]  /*1370*/  @P3 FADD.FTZ R129, R50, R129 ;  /* 0x0000008132813221 */ /* 0x000fca0000010000 */
.L_x_3792:
[----:B------:R-:W-:-:S04]  /*1380*/  F2FP.PACK_AB R48, RZ, R129 ;  /* 0x00000081ff30723e */ /* 0x000fc800000000ff */
[----:B------:R-:W-:Y:S02]  /*1390*/  PRMT R38, R38, 0x5410, R48 ;  /* 0x0000541026267816 */ /* 0x000fe40000000030 */
.L_x_3793:
[----:B------:R-:W-:Y:S01]  /*13a0*/  HADD2.F32 R130, -RZ, R51.H0_H0 ;  /* 0x20000033ff827230 */ /* 0x000fe20000004100 */
[----:B------:R-:W-:Y:S05]  /*13b0*/  @P4 BRA `(.L_x_3794) ;  /* 0x0000008000004947 */ /* 0x000fea0003800000 */
[----:B------:R-:W-:-:S04]  /*13c0*/  ISETP.NE.U32.AND P5, PT, RZ, c[0x0][0x180], PT ;  /* 0x00006000ff007a0c */ /* 0x000fc80003fa5070 */
[----:B------:R-:W-:-:S13]  /*13d0*/  ISETP.NE.AND.EX P5, PT, RZ, c[0x0][0x184], PT, P5 ;  /* 0x00006100ff007a0c */ /* 0x000fda0003fa5350 */
[----:B------:R-:W-:Y:S05]  /*13e0*/  @P5 BRA `(.L_x_3795) ;  /* 0x0000002000005947 */ /* 0x000fea0003800000 */
[----:B------:R-:W-:Y:S05]  /*13f0*/  @P2 BRA `(.L_x_3796) ;  /* 0x0000008000002947 */ /* 0x000fea0003800000 */
[----:B------:R-:W-:Y:S05]  /*1400*/  BRA `(.L_x_3797) ;  /* 0x0000009000007947 */ /* 0x000fea0003800000 */
.L_x_3795:
[----:B-----5:R-:W-:-:S05]  /*1410*/  HADD2.F32 R49, -RZ, R43.H0_H0 ;  /* 0x2000002bff317230 */ /* 0x020fca0000004100 */
[----:B------:R-:W-:Y:S01]  /*1420*/  FADD.FTZ R130, R49, R130 ;  /* 0x0000008231827221 */ /* 0x000fe20000010000 */
[----:B------:R-:W-:Y:S05]  /*1430*/  BRA `(.L_x_3796) ;  /* 0x0000004000007947 */ /* 0x000fea0003800000 */
.L_x_3794:
[----:B-----5:R-:W-:Y:S02]  /*1440*/  HADD2.F32 R49, -RZ, R47.H0_H0 ;  /* 0x2000002fff317230 */ /* 0x020fe40000004100 */
[----:B------:R-:W-:-:S03]  /*1450*/  @P3 HADD2.F32 R139, -RZ, R43.H0_H0 ;  /* 0x2000002bff8b3230 */ /* 0x000fc60000004100 */
[----:B------:R-:W-:-:S04]  /*1460*/  FADD.FTZ R130, R49, R130 ;  /* 0x0000008231827221 */ /* 0x000fc80000010000 */
[----:B------:R-:W-:-:S05]  /*1470*/  @P3 FADD.FTZ R130, R139, R130 ;  /* 0x000000828b823221 */ /* 0x000fca0000010000 */
.L_x_3796:
[----:B------:R-:W-:-:S04]  /*1480*/  F2FP.PACK_AB R48, RZ, R130 ;  /* 0x00000082ff30723e */ /* 0x000fc800000000ff */
[----:B------:R-:W-:Y:S02]  /*1490*/  PRMT R39, R48, 0x7610, R39 ;  /* 0x0000761030277816 */ /* 0x000fe40000000027 */
.L_x_3797:
[----:B------:R-:W-:Y:S01]  /*14a0*/  HADD2.F32 R139, -RZ, R51.H1_H1 ;  /* 0x30000033ff8b7230 */ /* 0x000fe20000004100 */
[----:B------:R-:W-:Y:S05]  /*14b0*/  @P4 BRA `(.L_x_3798) ;  /* 0x0000008000004947 */ /* 0x000fea0003800000 */
[----:B------:R-:W-:-:S04]  /*14c0*/  ISETP.NE.U32.AND P3, PT, RZ, c[0x0][0x180], PT ;  /* 0x00006000ff007a0c */ /* 0x000fc80003f65070 */
[----:B------:R-:W-:-:S13]  /*14d0*/  ISETP.NE.AND.EX P3, PT, RZ, c[0x0][0x184], PT, P3 ;  /* 0x00006100ff007a0c */ /* 0x000fda0003f65330 */
[----:B------:R-:W-:Y:S05]  /*14e0*/  @P3 BRA `(.L_x_3799) ;  /* 0x0000002000003947 */ /* 0x000fea0003800000 */
[----:B------:R-:W-:Y:S05]  /*14f0*/  @P2 BRA `(.L_x_3800) ;  /* 0x0000008000002947 */ /* 0x000fea0003800000 */
[----:B------:R-:W-:Y:S05]  /*1500*/  BRA `(.L_x_3801) ;  /* 0x0000009000007947 */ /* 0x000fea0003800000 */
.L_x_3799:
[----:B-----5:R-:W-:-:S05]  /*1510*/  HADD2.F32 R48, -RZ, R43.H1_H1 ;  /* 0x3000002bff307230 */ /* 0x020fca0000004100 */
[----:B------:R-:W-:Y:S01]  /*1520*/  FADD.FTZ R139, R48, R139 ;  /* 0x0000008b308b7221 */ /* 0x000fe20000010000 */
[----:B------:R-:W-:Y:S05]  /*1530*/  BRA `(.L_x_3800) ;  /* 0x0000004000007947 */ /* 0x000fea0003800000 */
.L_x_3798:
[----:B-----5:R-:W-:Y:S02]  /*1540*/  HADD2.F32 R48, -RZ, R47.H1_H1 ;  /* 0x3000002fff307230 */ /* 0x020fe40000004100 */
[----:B------:R-:W-:-:S03]  /*1550*/  @P3 HADD2.F32 R50, -RZ, R43.H1_H1 ;  /* 0x3000002bff323230 */ /* 0x000fc60000004100 */
[----:B------:R-:W-:-:S04]  /*1560*/  FADD.FTZ R139, R48, R139 ;  /* 0x0000008b308b7221 */ /* 0x000fc80000010000 */
[----:B------:R-:W-:-:S05]  /*1570*/  @P3 FADD.FTZ R139, R50, R139 ;  /* 0x0000008b328b3221 */ /* 0x000fca0000010000 */
.L_x_3800:
[----:B------:R-:W-:-:S04]  /*1580*/  F2FP.PACK_AB R48, RZ, R139 ;  /* 0x0000008bff30723e */ /* 0x000fc800000000ff */
[----:B------:R-:W-:Y:S02]  /*1590*/  PRMT R39, R39, 0x5410, R48 ;  /* 0x0000541027277816 */ /* 0x000fe40000000030 */
.L_x_3801:
[C---:B------:R-:W-:Y:S02]  /*15a0*/  @P2 LEA R48, P3, R100.reuse, c[0x0][0x188], 0x4 ;  /* 0x0000620064302a11 */ /* 0x040fe400078620ff */
[C---:B------:R-:W-:Y:S02]  /*15b0*/  IADD3 R144, R100.reuse, 0x80, RZ ;  /* 0x0000008064907810 */ /* 0x040fe40007ffe0ff */
[----:B------:R-:W-:-:S05]  /*15c0*/  @P2 LEA.HI.X R49, R100, c[0x0][0x18c], RZ, 0x4, P3 ;  /* 0x0000630064312a11 */ /* 0x000fca00018f24ff */
[----:B------:R0:W-:Y:S04]  /*15d0*/  @P2 STG.E.128 [R48.64], R36 ;  /* 0x0000002430002986 */ /* 0x0001e8000c101d04 */
.L_x_3769:
[----:B------:R-:W-:Y:S05]  /*15e0*/  BSYNC B0 ;  /* 0x0000000000007941 */ /* 0x000fea0003800000 */
.L_x_3768:
        /* <DEDUP_REMOVED lines=25> */
.L_x_3805:
[----:B-----5:R-:W-:-:S05]  /*1780*/  HADD2.F32 R112, -RZ, R40.H0_H0 ;  /* 0x20000028ff707230 */ /* 0x020fca0000004100 */
[----:B------:R-:W-:Y:S01]  /*1790*/  FADD.FTZ R105, R112, R105 ;  /* 0x0000006970697221 */ /* 0x000fe20000010000 */
[----:B------:R-:W-:Y:S05]  /*17a0*/  BRA `(.L_x_3806) ;  /* 0x0000004000007947 */ /* 0x000fea0003800000 */
.L_x_3804:
[----:B0----5:R-:W-:Y:S02]  /*17b0*/  HADD2.F32 R112, -RZ, R44.H0_H0 ;  /* 0x2000002cff707230 */ /* 0x021fe40000004100 */
[----:B------:R-:W-:-:S03]  /*17c0*/  @P3 HADD2.F32 R124, -RZ, R40.H0_H0 ;  /* 0x20000028ff7c3230 */ /* 0x000fc60000004100 */
[----:B------:R-:W-:-:S04]  /*17d0*/  FADD.FTZ R105, R112, R105 ;  /* 0x0000006970697221 */ /* 0x000fc80000010000 */
[----:B------:R-:W-:-:S05]  /*17e0*/  @P3 FADD.FTZ R105, R124, R105 ;  /* 0x000000697c693221 */ /* 0x000fca0000010000 */
.L_x_3806:
[----:B------:R-:W-:-:S04]  /*17f0*/  F2FP.PACK_AB R111, RZ, R105 ;  /* 0x00000069ff6f723e */ /* 0x000fc800000000ff */
[----:B------:R-:W-:Y:S02]  /*1800*/  PRMT R36, R111, 0x7610, R36 ;  /* 0x000076106f247816 */ /* 0x000fe40000000024 */
.L_x_3807:
[----:B------:R-:W-:Y:S01]  /*1810*/  HADD2.F32 R111, -RZ, R48.H1_H1 ;  /* 0x30000030ff6f7230 */ /* 0x000fe20000004100 */
[----:B------:R-:W-:Y:S05]  /*1820*/  @P4 BRA `(.L_x_3808) ;  /* 0x0000008000004947 */ /* 0x000fea0003800000 */
[----:B------:R-:W-:-:S04]  /*1830*/  ISETP.NE.U32.AND P5, PT, RZ, c[0x0][0x180], PT ;  /* 0x00006000ff007a0c */ /* 0x000fc80003fa5070 */
[----:B------:R-:W-:-:S13]  /*1840*/  ISETP.NE.AND.EX P5, PT, RZ, c[0x0][0x184], PT, P5 ;  /* 0x00006100ff007a0c */ /* 0x000fda0003fa5350 */
[----:B------:R-:W-:Y:S05]  /*1850*/  @P5 BRA `(.L_x_3809) ;  /* 0x0000002000005947 */ /* 0x000fea0003800000 */
[----:B------:R-:W-:Y:S05]  /*1860*/  @P2 BRA `(.L_x_3810) ;  /* 0x0000008000002947 */ /* 0x000fea0003800000 */
[----:B------:R-:W-:Y:S05]  /*1870*/  BRA `(.L_x_3811) ;  /* 0x0000009000007947 */ /* 0x000fea0003800000 */
.L_x_3809:
[----:B-----5:R-:W-:-:S05]  /*1880*/  HADD2.F32 R48, -RZ, R40.H1_H1 ;  /* 0x30000028ff307230 */ /* 0x020fca0000004100 */
[----:B------:R-:W-:Y:S01]  /*1890*/  FADD.FTZ R111, R48, R111 ;  /* 0x0000006f306f7221 */ /* 0x000fe20000010000 */
[----:B------:R-:W-:Y:S05]  /*18a0*/  BRA `(.L_x_3810) ;  /* 0x0000004000007947 */ /* 0x000fea0003800000 */
.L_x_3808:
[----:B-----5:R-:W-:Y:S02]  /*18b0*/  HADD2.F32 R48, -RZ, R44.H1_H1 ;  /* 0x3000002cff307230 */ /* 0x020fe40000004100 */
[----:B------:R-:W-:-:S03]  /*18c0*/  @P3 HADD2.F32 R112, -RZ, R40.H1_H1 ;  /* 0x30000028ff703230 */ /* 0x000fc60000004100 */
[----:B------:R-:W-:-:S04]  /*18d0*/  FADD.FTZ R111, R48, R111 ;  /* 0x0000006f306f7221 */ /* 0x000fc80000010000 */
[----:B------:R-:W-:-:S05]  /*18e0*/  @P3 FADD.FTZ R111, R112, R111 ;  /* 0x0000006f706f3221 */ /* 0x000fca0000010000 */
.L_x_3810:
[----:B------:R-:W-:-:S04]  /*18f0*/  F2FP.PACK_AB R48, RZ, R111 ;  /* 0x0000006fff30723e */ /* 0x000fc800000000ff */
[----:B------:R-:W-:Y:S02]  /*1900*/  PRMT R36, R36, 0x5410, R48 ;  /* 0x0000541024247816 */ /* 0x000fe40000000030 */
.L_x_3811:
[----:B------:R-:W-:Y:S01]  /*1910*/  HADD2.F32 R112, -RZ, R49.H0_H0 ;  /* 0x20000031ff707230 */ /* 0x000fe20000004100 */
[----:B------:R-:W-:Y:S05]  /*1920*/  @P4 BRA `(.L_x_3812) ;  /* 0x0000008000004947 */ /* 0x000fea0003800000 */
[----:B------:R-:W-:-:S04]  /*1930*/  ISETP.NE.U32.AND P5, PT, RZ, c[0x0][0x180], PT ;  /* 0x00006000ff007a0c */ /* 0x000fc80003fa5070 */
[----:B------:R-:W-:-:S13]  /*1940*/  ISETP.NE.AND.EX P5, PT, RZ, c[0x0][0x184], PT, P5 ;  /* 0x00006100ff007a0c */ /* 0x000fda0003fa5350 */
[----:B------:R-:W-:Y:S05]  /*1950*/  @P5 BRA `(.L_x_3813) ;  /* 0x0000002000005947 */ /* 0x000fea0003800000 */
[----:B------:R-:W-:Y:S05]  /*1960*/  @P2 BRA `(.L_x_3814) ;  /* 0x0000008000002947 */ /* 0x000fea0003800000 */
[----:B------:R-:W-:Y:S05]  /*1970*/  BRA `(.L_x_3815) ;  /* 0x0000009000007947 */ /* 0x000fea0003800000 */
.L_x_3813:
[----:B-----5:R-:W-:-:S05]  /*1980*/  HADD2.F32 R125, -RZ, R41.H0_H0 ;  /* 0x20000029ff7d7230 */ /* 0x020fca0000004100 */
[----:B------:R-:W-:Y:S01]  /*1990*/  FADD.FTZ R112, R125, R112 ;  /* 0x000000707d707221 */ /* 0x000fe20000010000 */
[----:B------:R-:W-:Y:S05]  /*19a0*/  BRA `(.L_x_3814) ;  /* 0x0000004000007947 */ /* 0x000fea0003800000 */
.L_x_3812:
[----:B-----5:R-:W-:Y:S02]  /*19b0*/  HADD2.F32 R125, -RZ, R45.H0_H0 ;  /* 0x2000002dff7d7230 */ /* 0x020fe40000004100 */
[----:B------:R-:W-:-:S03]  /*19c0*/  @P3 HADD2.F32 R131, -RZ, R41.H0_H0 ;  /* 0x20000029ff833230 */ /* 0x000fc60000004100 */
[----:B------:R-:W-:-:S04]  /*19d0*/  FADD.FTZ R112, R125, R112 ;  /* 0x000000707d707221 */ /* 0x000fc80000010000 */
[----:B------:R-:W-:-:S05]  /*19e0*/  @P3 FADD.FTZ R112, R131, R112 ;  /* 0x0000007083703221 */ /* 0x000fca0000010000 */
.L_x_3814:
[----:B------:R-:W-:-:S04]  /*19f0*/  F2FP.PACK_AB R48, RZ, R112 ;  /* 0x00000070ff30723e */ /* 0x000fc800000000ff */
[----:B------:R-:W-:Y:S02]  /*1a00*/  PRMT R37, R48, 0x7610, R37 ;  /* 0x0000761030257816 */ /* 0x000fe40000000025 */
.L_x_3815:
[----:B------:R-:W-:Y:S01]  /*1a10*/  HADD2.F32 R125, -RZ, R49.H1_H1 ;  /* 0x30000031ff7d7230 */ /* 0x000fe20000004100 */
[----:B------:R-:W-:Y:S05]  /*1a20*/  @P4 BRA `(.L_x_3816) ;  /* 0x0000008000004947 */ /* 0x000fea0003800000 */
[----:B------:R-:W-:-:S04]  /*1a30*/  ISETP.NE.U32.AND P5, PT, RZ, c[0x0][0x180], PT ;  /* 0x00006000ff007a0c */ /* 0x000fc80003fa5070 */
[----:B------:R-:W-:-:S13]  /*1a40*/  ISETP.NE.AND.EX P5, PT, RZ, c[0x0][0x184], PT, P5 ;  /* 0x00006100ff007a0c */ /* 0x000fda0003fa5350 */
[----:B------:R-:W-:Y:S05]  /*1a50*/  @P5 BRA `(.L_x_3817) ;  /* 0x0000002000005947 */ /* 0x000fea0003800000 */
[----:B------:R-:W-:Y:S05]  /*1a60*/  @P2 BRA `(.L_x_3818) ;  /* 0x0000008000002947 */ /* 0x000fea0003800000 */
[----:B------:R-:W-:Y:S05]  /*1a70*/  BRA `(.L_x_3819) ;  /* 0x0000009000007947 */ /* 0x000fea0003800000 */
.L_x_3817:
[----:B-----5:R-:W-:-:S05]  /*1a80*/  HADD2.F32 R48, -RZ, R41.H1_H1 ;  /* 0x30000029ff307230 */ /* 0x020fca0000004100 */
[----:B------:R-:W-:Y:S01]  /*1a90*/  FADD.FTZ R125, R48, R125 ;  /* 0x0000007d307d7221 */ /* 0x000fe20000010000 */
[----:B------:R-:W-:Y:S05]  /*1aa0*/  BRA `(.L_x_3818) ;  /* 0x0000004000007947 */ /* 0x000fea0003800000 */
.L_x_3816:
[----:B-----5:R-:W-:Y:S02]  /*1ab0*/  HADD2.F32 R48, -RZ, R45.H1_H1 ;  /* 0x3000002dff307230 */ /* 0x020fe40000004100 */
[----:B------:R-:W-:-:S03]  /*1ac0*/  @P3 HADD2.F32 R124, -RZ, R41.H1_H1 ;  /* 0x30000029ff7c3230 */ /* 0x000fc60000004100 */
[----:B------:R-:W-:-:S04]  /*1ad0*/  FADD.FTZ R125, R48, R125 ;  /* 0x0000007d307d7221 */ /* 0x000fc80000010000 */
[----:B------:R-:W-:-:S05]  /*1ae0*/  @P3 FADD.FTZ R125, R124, R125 ;  /* 0x0000007d7c7d3221 */ /* 0x000fca0000010000 */
.L_x_3818:
[----:B------:R-:W-:-:S04]  /*1af0*/  F2FP.PACK_AB R48, RZ, R125 ;  /* 0x0000007dff30723e */ /* 0x000fc800000000ff */
[----:B------:R-:W-:Y:S02]  /*1b00*/  PRMT R37, R37, 0x5410, R48 ;  /* 0x0000541025257816 */ /* 0x000fe40000000030 */
.L_x_3819:
[----:B------:R-:W-:Y:S01]  /*1b10*/  HADD2.F32 R124, -RZ, R50.H0_H0 ;  /* 0x20000032ff7c7230 */ /* 0x000fe20000004100 */
[----:B------:R-:W-:Y:S05]  /*1b20*/  @P4 BRA `(.L_x_3820) ;  /* 0x0000008000004947 */ /* 0x000fea0003800000 */
[----:B------:R-:W-:-:S04]  /*1b30*/  ISETP.NE.U32.AND P5, PT, RZ, c[0x0][0x180], PT ;  /* 0x00006000ff007a0c */ /* 0x000fc80003fa5070 */
[----:B------:R-:W-:-:S13]  /*1b40*/  ISETP.NE.AND.EX P5, PT, RZ, c[0x0][0x184], PT, P5 ;  /* 0x00006100ff007a0c */ /* 0x000fda0003fa5350 */
[----:B------:R-:W-:Y:S05]  /*1b50*/  @P5 BRA `(.L_x_3821) ;  /* 0x0000002000005947 */ /* 0x000fea0003800000 */
[----:B------:R-:W-:Y:S05]  /*1b60*/  @P2 BRA `(.L_x_3822) ;  /* 0x0000008000002947 */ /* 0x000fea0003800000 */
[----:B------:R-:W-:Y:S05]  /*1b70*/  BRA `(.L_x_3823) ;  /* 0x0000009000007947 */ /* 0x000fea0003800000 */
.L_x_3821:
[----:B-----5:R-:W-:-:S05]  /*1b80*/  HADD2.F32 R49, -RZ, R42.H0_H0 ;  /* 0x2000002aff317230 */ /* 0x020fca0000004100 */
[----:B------:R-:W-:Y:S01]  /*1b90*/  FADD.FTZ R124, R49, R124 ;  /* 0x0000007c317c7221 */ /* 0x000fe20000010000 */
[----:B------:R-:W-:Y:S05]  /*1ba0*/  BRA `(.L_x_3822) ;  /* 0x0000004000007947 */ /* 0x000fea0003800000 */
.L_x_3820:
[----:B-----5:R-:W-:Y:S02]  /*1bb0*/  HADD2.F32 R49, -RZ, R46.H0_H0 ;  /* 0x2000002eff317230 */ /* 0x020fe40000004100 */
[----:B------:R-:W-:-:S03]  /*1bc0*/  @P3 HADD2.F32 R131, -RZ, R42.H0_H0 ;  /* 0x2000002aff833230 */ /* 0x000fc60000004100 */
[----:B------:R-:W-:-:S04]  /*1bd0*/  FADD.FTZ R124, R49, R124 ;  /* 0x0000007c317c7221 */ /* 0x000fc80000010000 */
[----:B------:R-:W-:-:S05]  /*1be0*/  @P3 FADD.FTZ R124, R131, R124 ;  /* 0x0000007c837c3221 */ /* 0x000fca0000010000 */
.L_x_3822:
[----:B------:R-:W-:-:S04]  /*1bf0*/  F2FP.PACK_AB R48, RZ, R124 ;  /* 0x0000007cff30723e */ /* 0x000fc800000000ff */
[----:B------:R-:W-:Y:S02]  /*1c00*/  PRMT R38, R48, 0x7610, R38 ;  /* 0x0000761030267816 */ /* 0x000fe40000000026 */
.L_x_3823:
[----:B------:R-:W-:Y:S01]  /*1c10*/  HADD2.F32 R131, -RZ, R50.H1_H1 ;  /* 0x30000032ff837230 */ /* 0x000fe20000004100 */
[----:B------:R-:W-:Y:S05]  /*1c20*/  @P4 BRA `(.L_x_3824) ;  /* 0x0000008000004947 */ /* 0x000fea0003800000 */
[----:B------:R-:W-:-:S04]  /*1c30*/  ISETP.NE.U32.AND P5, PT, RZ, c[0x0][0x180], PT ;  /* 0x00006000ff007a0c */ /* 0x000fc80003fa5070 */
[----:B------:R-:W-:-:S13]  /*1c40*/  ISETP.NE.AND.EX P5, PT, RZ, c[0x0][0x184], PT, P5 ;  /* 0x00006100ff007a0c */ /* 0x000fda0003fa5350 */
[----:B------:R-:W-:Y:S05]  /*1c50*/  @P5 BRA `(.L_x_3825) ;  /* 0x0000002000005947 */ /* 0x000fea0003800000 */
[----:B------:R-:W-:Y:S05]  /*1c60*/  @P2 BRA `(.L_x_3826) ;  /* 0x0000008000002947 */ /* 0x000fea0003800000 */
[----:B------:R-:W-:Y:S05]  /*1c70*/  BRA `(.L_x_3827) ;  /* 0x0000009000007947 */ /* 0x000fea0003800000 */
.L_x_3825:
[----:B-----5:R-:W-:-:S05]  /*1c80*/  HADD2.F32 R48, -RZ, R42.H1_H1 ;  /* 0x3000002aff307230 */ /* 0x020fca0000004100 */
[----:B------:R-:W-:Y:S01]  /*1c90*/  FADD.FTZ R131, R48, R131 ;  /* 0x0000008330837221 */ /* 0x000fe20000010000 */
[----:B------:R-:W-:Y:S05]  /*1ca0*/  BRA `(.L_x_3826) ;  /* 0x0000004000007947 */ /* 0x000fea0003800000 */
.L_x_3824:
[----:B-----5:R-:W-:Y:S02]  /*1cb0*/  HADD2.F32 R48, -RZ, R46.H1_H1 ;  /* 0x3000002eff307230 */ /* 0x020fe40000004100 */
[----:B------:R-:W-:-:S03]  /*1cc0*/  @P3 HADD2.F32 R50, -RZ, R42.H1_H1 ;  /* 0x3000002aff323230 */ /* 0x000fc60000004100 */
[----:B------:R-:W-:-:S04]  /*1cd0*/  FADD.FTZ R131, R48, R131 ;  /* 0x0000008330837221 */ /* 0x000fc80000010000 */
[----:B------:R-:W-:-:S05]  /*1ce0*/  @P3 FADD.FTZ R131, R50, R131 ;  /* 0x0000008332833221 */ /* 0x000fca0000010000 */
.L_x_3826:
[----:B------:R-:W-:-:S04]  /*1cf0*/  F2FP.PACK_AB R48, RZ, R131 ;  /* 0x00000083ff30723e */ /* 0x000fc800000000ff */
[----:B------:R-:W-:Y:S02]  /*1d00*/  PRMT R38, R38, 0x5410, R48 ;  /* 0x0000541026267816 */ /* 0x000fe40000000030 */
.L_x_3827:
[----:B------:R-:W-:Y:S01]  /*1d10*/  HADD2.F32 R132, -RZ, R51.H0_H0 ;  /* 0x20000033ff847230 */ /* 0x000fe20000004100 */
[----:B------:R-:W-:Y:S05]  /*1d20*/  @P4 BRA `(.L_x_3828) ;  /* 0x0000008000004947 */ /* 0x000fea0003800000 */
[----:B------:R-:W-:-:S04]  /*1d30*/  ISETP.NE.U32.AND P5, PT, RZ, c[0x0][0x180], PT ;  /* 0x00006000ff007a0c */ /* 0x000fc80003fa5070 */
[----:B------:R-:W-:-:S13]  /*1d40*/  ISETP.NE.AND.EX P5, PT, RZ, c[0x0][0x184], PT, P5 ;  /* 0x00006100ff007a0c */ /* 0x000fda0003fa5350 */
[----:B------:R-:W-:Y:S05]  /*1d50*/  @P5 BRA `(.L_x_3829) ;  /* 0x0000002000005947 */ /* 0x000fea0003800000 */
[----:B------:R-:W-:Y:S05]  /*1d60*/  @P2 BRA `(.L_x_3830) ;  /* 0x0000008000002947 */ /* 0x000fea0003800000 */
[----:B------:R-:W-:Y:S05]  /*1d70*/  BRA `(.L_x_3831) ;  /* 0x0000009000007947 */ /* 0x000fea0003800000 */
.L_x_3829:
[----:B-----5:R-:W-:-:S05]  /*1d80*/  HADD2.F32 R49, -RZ, R43.H0_H0 ;  /* 0x2000002bff317230 */ /* 0x020fca0000004100 */
[----:B------:R-:W-:Y:S01]  /*1d90*/  FADD.FTZ R132, R49, R132 ;  /* 0x0000008431847221 */ /* 0x000fe20000010000 */
[----:B------:R-:W-:Y:S05]  /*1da0*/  BRA `(.L_x_3830) ;  /* 0x0000004000007947 */ /* 0x000fea0003800000 */
.L_x_3828:
[----:B-----5:R-:W-:Y:S02]  /*1db0*/  HADD2.F32 R49, -RZ, R47.H0_H0 ;  /* 0x2000002fff317230 */ /* 0x020fe40000004100 */
[----:B------:R-:W-:-:S03]  /*1dc0*/  @P3 HADD2.F32 R145, -RZ, R43.H0_H0 ;  /* 0x2000002bff913230 */ /* 0x000fc60000004100 */
[----:B------:R-:W-:-:S04]  /*1dd0*/  FADD.FTZ R132, R49, R132 ;  /* 0x0000008431847221 */ /* 0x000fc80000010000 */
[----:B------:R-:W-:-:S05]  /*1de0*/  @P3 FADD.FTZ R132, R145, R132 ;  /* 0x0000008491843221 */ /* 0x000fca0000010000 */
.L_x_3830:
[----:B------:R-:W-:-:S04]  /*1df0*/  F2FP.PACK_AB R48, RZ, R132 ;  /* 0x00000084ff30723e */ /* 0x000fc800000000ff */
[----:B------:R-:W-:Y:S02]  /*1e00*/  PRMT R39, R48, 0x7610, R39 ;  /* 0x0000761030277816 */ /* 0x000fe40000000027 */
.L_x_3831:
[----:B------:R-:W-:Y:S01]  /*1e10*/  HADD2.F32 R140, -RZ, R51.H1_H1 ;  /* 0x30000033ff8c7230 */ /* 0x000fe20000004100 */
[----:B------:R-:W-:Y:S05]  /*1e20*/  @P4 BRA `(.L_x_3832) ;  /* 0x0000008000004947 */ /* 0x000fea0003800000 */
[----:B------:R-:W-:-:S04]  /*1e30*/  ISETP.NE.U32.AND P3, PT, RZ, c[0x0][0x180], PT ;  /* 0x00006000ff007a0c */ /* 0x000fc80003f65070 */
[----:B------:R-:W-:-:S13]  /*1e40*/  ISETP.NE.AND.EX P3, PT, RZ, c[0x0][0x184], PT, P3 ;  /* 0x00006100ff007a0c */ /* 0x000fda0003f65330 */
[----:B------:R-:W-:Y:S05]  /*1e50*/  @P3 BRA `(.L_x_3833) ;  /* 0x0000002000003947 */ /* 0x000fea0003800000 */
[----:B------:R-:W-:Y:S05]  /*1e60*/  @P2 BRA `(.L_x_3834) ;  /* 0x0000008000002947 */ /* 0x000fea0003800000 */
[----:B------:R-:W-:Y:S05]  /*1e70*/  BRA `(.L_x_3835) ;  /* 0x0000009000007947 */ /* 0x000fea0003800000 */
.L_x_3833:
[----:B-----5:R-:W-:-:S05]  /*1e80*/  HADD2.F32 R49, -RZ, R43.H1_H1 ;  /* 0x3000002bff317230 */ /* 0x020fca0000004100 */
[----:B------:R-:W-:Y:S01]  /*1e90*/  FADD.FTZ R140, R49, R140 ;  /* 0x0000008c318c7221 */ /* 0x000fe20000010000 */
[----:B------:R-:W-:Y:S05]  /*1ea0*/  BRA `(.L_x_3834) ;  /* 0x0000004000007947 */ /* 0x000fea0003800000 */
.L_x_3832:
[----:B-----5:R-:W-:Y:S02]  /*1eb0*/  HADD2.F32 R49, -RZ, R47.H1_H1 ;  /* 0x3000002fff317230 */ /* 0x020fe40000004100 */
[----:B------:R-:W-:-:S03]  /*1ec0*/  @P3 HADD2.F32 R51, -RZ, R43.H1_H1 ;  /* 0x3000002bff333230 */ /* 0x000fc60000004100 */
[----:B------:R-:W-:-:S04]  /*1ed0*/  FADD.FTZ R140, R49, R140 ;  /* 0x0000008c318c7221 */ /* 0x000fc80000010000 */
[----:B------:R-:W-:-:S05]  /*1ee0*/  @P3 FADD.FTZ R140, R51, R140 ;  /* 0x0000008c338c3221 */ /* 0x000fca0000010000 */
.L_x_3834:
[----:B------:R-:W-:-:S04]  /*1ef0*/  F2FP.PACK_AB R48, RZ, R140 ;  /* 0x0000008cff30723e */ /* 0x000fc800000000ff */
[----:B------:R-:W-:Y:S02]  /*1f00*/  PRMT R39, R39, 0x5410, R48 ;  /* 0x0000541027277816 */ /* 0x000fe40000000030 */
.L_x_3835:
[----:B------:R-:W-:-:S04]  /*1f10*/  @P2 LEA R48, P3, R144, c[0x0][0x188], 0x4 ;  /* 0x0000620090302a11 */ /* 0x000fc800078620ff */
[C---:B------:R-:W-:Y:S02]  /*1f20*/  @P2 LEA.HI.X R49, R144.reuse, c[0x0][0x18c], RZ, 0x4, P3 ;  /* 0x0000630090312a11 */ /* 0x040fe400018f24ff */
[----:B------:R-:W-:-:S03]  /*1f30*/  IADD3 R144, R144, 0x80, RZ ;  /* 0x0000008090907810 */ /* 0x000fc60007ffe0ff */
[----:B------:R0:W-:Y:S04]  /*1f40*/  @P2 STG.E.128 [R48.64], R36 ;  /* 0x0000002430002986 */ /* 0x0001e8000c101d04 */
.L_x_3803:
[----:B------:R-:W-:Y:S05]  /*1f50*/  BSYNC B0 ;  /* 0x0000000000007941 */ /* 0x000fea0003800000 */
.L_x_3802:
        /* <DEDUP_REMOVED lines=25> */
.L_x_3839:
[----:B-----5:R-:W-:-:S05]  /*20f0*/  HADD2.F32 R113, -RZ, R40.H0_H0 ;  /* 0x20000028ff717230 */ /* 0x020fca0000004100 */
[----:B------:R-:W-:Y:S01]  /*2100*/  FADD.FTZ R106, R113, R106 ;  /* 0x0000006a716a7221 */ /* 0x000fe20000010000 */
[----:B------:R-:W-:Y:S05]  /*2110*/  BRA `(.L_x_3840) ;  /* 0x0000004000007947 */ /* 0x000fea0003800000 */
.L_x_3838:
[----:B0----5:R-:W-:Y:S02]  /*2120*/  HADD2.F32 R113, -RZ, R44.H0_H0 ;  /* 0x2000002cff717230 */ /* 0x021fe40000004100 */
[----:B------:R-:W-:-:S03]  /*2130*/  @P3 HADD2.F32 R123, -RZ, R40.H0_H0 ;  /* 0x20000028ff7b3230 */ /* 0x000fc60000004100 */
[----:B------:R-:W-:-:S04]  /*2140*/  FADD.FTZ R106, R113, R106 ;  /* 0x0000006a716a7221 */ /* 0x000fc80000010000 */
[----:B------:R-:W-:-:S05]  /*2150*/  @P3 FADD.FTZ R106, R123, R106 ;  /* 0x0000006a7b6a3221 */ /* 0x000fca0000010000 */
.L_x_3840:
[----:B------:R-:W-:-:S04]  /*2160*/  F2FP.PACK_AB R113, RZ, R106 ;  /* 0x0000006aff71723e */ /* 0x000fc800000000ff */
[----:B------:R-:W-:Y:S02]  /*2170*/  PRMT R36, R113, 0x7610, R36 ;  /* 0x0000761071247816 */ /* 0x000fe40000000024 */
.L_x_3841:
[----:B------:R-:W-:Y:S01]  /*2180*/  HADD2.F32 R113, -RZ, R48.H1_H1 ;  /* 0x30000030ff717230 */ /* 0x000fe20000004100 */
[----:B------:R-:W-:Y:S05]  /*2190*/  @P4 BRA `(.L_x_3842) ;  /* 0x0000008000004947 */ /* 0x000fea0003800000 */
[----:B------:R-:W-:-:S04]  /*21a0*/  ISETP.NE.U32.AND P5, PT, RZ, c[0x0][0x180], PT ;  /* 0x00006000ff007a0c */ /* 0x000fc80003fa5070 */
[----:B------:R-:W-:-:S13]  /*21b0*/  ISETP.NE.AND.EX P5, PT, RZ, c[0x0][0x184], PT, P5 ;  /* 0x00006100ff007a0c */ /* 0x000fda0003fa5350 */
[----:B------:R-:W-:Y:S05]  /*21c0*/  @P5 BRA `(.L_x_3843) ;  /* 0x0000002000005947 */ /* 0x000fea0003800000 */
[----:B------:R-:W-:Y:S05]  /*21d0*/  @P2 BRA `(.L_x_3844) ;  /* 0x0000008000002947 */ /* 0x000fea0003800000 */
[----:B------:R-:W-:Y:S05]  /*21e0*/  BRA `(.L_x_3845) ;  /* 0x0000009000007947 */ /* 0x000fea0003800000 */
.L_x_3843:
[----:B-----5:R-:W-:-:S05]  /*21f0*/  HADD2.F32 R48, -RZ, R40.H1_H1 ;  /* 0x30000028ff307230 */ /* 0x020fca0000004100 */
[----:B------:R-:W-:Y:S01]  /*2200*/  FADD.FTZ R113, R48, R113 ;  /* 0x0000007130717221 */ /* 0x000fe20000010000 */
[----:B------:R-:W-:Y:S05]  /*2210*/  BRA `(.L_x_3844) ;  /* 0x0000004000007947 */ /* 0x000fea0003800000 */
.L_x_3842:
[----:B-----5:R-:W-:Y:S02]  /*2220*/  HADD2.F32 R48, -RZ, R44.H1_H1 ;  /* 0x3000002cff307230 */ /* 0x020fe40000004100 */
[----:B------:R-:W-:-:S03]  /*2230*/  @P3 HADD2.F32 R114, -RZ, R40.H1_H1 ;  /* 0x30000028ff723230 */ /* 0x000fc60000004100 */
[----:B------:R-:W-:-:S04]  /*2240*/  FADD.FTZ R113, R48, R113 ;  /* 0x0000007130717221 */ /* 0x000fc80000010000 */
[----:B------:R-:W-:-:S05]  /*2250*/  @P3 FADD.FTZ R113, R114, R113 ;  /* 0x0000007172713221 */ /* 0x000fca0000010000 */
.L_x_3844:
[----:B------:R-:W-:-:S04]  /*2260*/  F2FP.PACK_AB R48, RZ, R113 ;  /* 0x00000071ff30723e */ /* 0x000fc800000000ff */
[----:B------:R-:W-:Y:S02]  /*2270*/  PRMT R36, R36, 0x5410, R48 ;  /* 0x0000541024247816 */ /* 0x000fe40000000030 */
.L_x_3845:
[----:B------:R-:W-:Y:S01]  /*2280*/  HADD2.F32 R114, -RZ, R49.H0_H0 ;  /* 0x20000031ff727230 */ /* 0x000fe20000004100 */
[----:B------:R-:W-:Y:S05]  /*2290*/  @P4 BRA `(.L_x_3846) ;  /* 0x0000008000004947 */ /* 0x000fea0003800000 */
[----:B------:R-:W-:-:S04]  /*22a0*/  ISETP.NE.U32.AND P5, PT, RZ, c[0x0][0x180], PT ;  /* 0x00006000ff007a0c */ /* 0x000fc80003fa5070 */
[----:B------:R-:W-:-:S13]  /*22b0*/  ISETP.NE.AND.EX P5, PT, RZ, c[0x0][0x184], PT, P5 ;  /* 0x00006100ff007a0c */ /* 0x000fda0003fa5350 */
[----:B------:R-:W-:Y:S05]  /*22c0*/  @P5 BRA `(.L_x_3847) ;  /* 0x0000002000005947 */ /* 0x000fea0003800000 */
[----:B------:R-:W-:Y:S05]  /*22d0*/  @P2 BRA `(.L_x_3848) ;  /* 0x0000008000002947 */ /* 0x000fea0003800000 */
[----:B------:R-:W-:Y:S05]  /*22e0*/  BRA `(.L_x_3849) ;  /* 0x0000009000007947 */ /* 0x000fea0003800000 */
.L_x_3847:
[----:B-----5:R-:W-:-:S05]  /*22f0*/  HADD2.F32 R123, -RZ, R41.H0_H0 ;  /* 0x20000029ff7b7230 */ /* 0x020fca0000004100 */
[----:B------:R-:W-:Y:S01]  /*2300*/  FADD.FTZ R114, R123, R114 ;  /* 0x000000727b727221 */ /* 0x000fe20000010000 */
[----:B------:R-:W-:Y:S05]  /*2310*/  BRA `(.L_x_3848) ;  /* 0x0000004000007947 */ /* 0x000fea0003800000 */
.L_x_3846:
[----:B-----5:R-:W-:Y:S02]  /*2320*/  HADD2.F32 R123, -RZ, R45.H0_H0 ;  /* 0x2000002dff7b7230 */ /* 0x020fe40000004100 */
[----:B------:R-:W-:-:S03]  /*2330*/  @P3 HADD2.F32 R133, -RZ, R41.H0_H0 ;  /* 0x20000029ff853230 */ /* 0x000fc60000004100 */
[----:B------:R-:W-:-:S04]  /*2340*/  FADD.FTZ R114, R123, R114 ;  /* 0x000000727b727221 */ /* 0x000fc80000010000 */
[----:B------:R-:W-:-:S05]  /*2350*/  @P3 FADD.FTZ R114, R133, R114 ;  /* 0x0000007285723221 */ /* 0x000fca0000010000 */
.L_x_3848:
[----:B------:R-:W-:-:S04]  /*2360*/  F2FP.PACK_AB R48, RZ, R114 ;  /* 0x00000072ff30723e */ /* 0x000fc800000000ff */
[----:B------:R-:W-:Y:S02]  /*2370*/  PRMT R37, R48, 0x7610, R37 ;  /* 0x0000761030257816 */ /* 0x000fe40000000025 */
.L_x_3849:
[----:B------:R-:W-:Y:S01]  /*2380*/  HADD2.F32 R123, -RZ, R49.H1_H1 ;  /* 0x30000031ff7b7230 */ /* 0x000fe20000004100 */
[----:B------:R-:W-:Y:S05]  /*2390*/  @P4 BRA `(.L_x_3850) ;  /* 0x0000008000004947 */ /* 0x000fea0003800000 */
[----:B------:R-:W-:-:S04]  /*23a0*/  ISETP.NE.U32.AND P5, PT, RZ, c[0x0][0x180], PT ;  /* 0x00006000ff007a0c */ /* 0x000fc80003fa5070 */
[----:B------:R-:W-:-:S13]  /*23b0*/  ISETP.NE.AND.EX P5, PT, RZ, c[0x0][0x184], PT, P5 ;  /* 0x00006100ff007a0c */ /* 0x000fda0003fa5350 */
[----:B------:R-:W-:Y:S05]  /*23c0*/  @P5 BRA `(.L_x_3851) ;  /* 0x0000002000005947 */ /* 0x000fea0003800000 */
[----:B------:R-:W-:Y:S05]  /*23d0*/  @P2 BRA `(.L_x_3852) ;  /* 0x0000008000002947 */ /* 0x000fea0003800000 */
[----:B------:R-:W-:Y:S05]  /*23e0*/  BRA `(.L_x_3853) ;  /* 0x0000009000007947 */ /* 0x000fea0003800000 */
.L_x_3851:
[----:B-----5:R-:W-:-:S05]  /*23f0*/  HADD2.F32 R48, -RZ, R41.H1_H1 ;  /* 0x30000029ff307230 */ /* 0x020fca0000004100 */
[----:B------:R-:W-:Y:S01]  /*2400*/  FADD.FTZ R123, R48, R123 ;  /* 0x0000007b307b7221 */ /* 0x000fe20000010000 */
[----:B------:R-:W-:Y:S05]  /*2410*/  BRA `(.L_x_3852) ;  /* 0x0000004000007947 */ /* 0x000fea0003800000 */
.L_x_3850:
[----:B-----5:R-:W-:Y:S02]  /*2420*/  HADD2.F32 R48, -RZ, R45.H1_H1 ;  /* 0x3000002dff307230 */ /* 0x020fe40000004100 */
[----:B------:R-:W-:-:S03]  /*2430*/  @P3 HADD2.F32 R122, -RZ, R41.H1_H1 ;  /* 0x30000029ff7a3230 */ /* 0x000fc60000004100 */
[----:B------:R-:W-:-:S04]  /*2440*/  FADD.FTZ R123, R48, R123 ;  /* 0x0000007b307b7221 */ /* 0x000fc80000010000 */
[----:B------:R-:W-:-:S05]  /*2450*/  @P3 FADD.FTZ R123, R122, R123 ;  /* 0x0000007b7a7b3221 */ /* 0x000fca0000010000 */
.L_x_3852:
[----:B------:R-:W-:-:S04]  /*2460*/  F2FP.PACK_AB R48, RZ, R123 ;  /* 0x0000007bff30723e */ /* 0x000fc800000000ff */
[----:B------:R-:W-:Y:S02]  /*2470*/  PRMT R37, R37, 0x5410, R48 ;  /* 0x0000541025257816 */ /* 0x000fe40000000030 */
.L_x_3853:
[----:B------:R-:W-:Y:S01]  /*2480*/  HADD2.F32 R122, -RZ, R50.H0_H0 ;  /* 0x20000032ff7a7230 */ /* 0x000fe20000004100 */
[----:B------:R-:W-:Y:S05]  /*2490*/  @P4 BRA `(.L_x_3854) ;  /* 0x0000008000004947 */ /* 0x000fea0003800000 */
[----:B------:R-:W-:-:S04]  /*24a0*/  ISETP.NE.U32.AND P5, PT, RZ, c[0x0][0x180], PT ;  /* 0x00006000ff007a0c */ /* 0x000fc80003fa5070 */
[----:B------:R-:W-:-:S13]  /*24b0*/  ISETP.NE.AND.EX P5, PT, RZ, c[0x0][0x184], PT, P5 ;  /* 0x00006100ff007a0c */ /* 0x000fda0003fa5350 */
[----:B------:R-:W-:Y:S05]  /*24c0*/  @P5 BRA `(.L_x_3855) ;  /* 0x0000002000005947 */ /* 0x000fea0003800000 */
[----:B------:R-:W-:Y:S05]  /*24d0*/  @P2 BRA `(.L_x_3856) ;  /* 0x0000008000002947 */ /* 0x000fea0003800000 */
[----:B------:R-:W-:Y:S05]  /*24e0*/  BRA `(.L_x_3857) ;  /* 0x0000009000007947 */ /* 0x000fea0003800000 */
.L_x_3855:
[----:B-----5:R-:W-:-:S05]  /*24f0*/  HADD2.F32 R49, -RZ, R42.H0_H0 ;  /* 0x2000002aff317230 */ /* 0x020fca0000004100 */
[----:B------:R-:W-:Y:S01]  /*2500*/  FADD.FTZ R122, R49, R122 ;  /* 0x0000007a317a7221 */ /* 0x000fe20000010000 */
[----:B------:R-:W-:Y:S05]  /*2510*/  BRA `(.L_x_3856) ;  /* 0x0000004000007947 */ /* 0x000fea0003800000 */
.L_x_3854:
[----:B-----5:R-:W-:Y:S02]  /*2520*/  HADD2.F32 R49, -RZ, R46.H0_H0 ;  /* 0x2000002eff317230 */ /* 0x020fe40000004100 */
[----:B------:R-:W-:-:S03]  /*2530*/  @P3 HADD2.F32 R133, -RZ, R42.H0_H0 ;  /* 0x2000002aff853230 */ /* 0x000fc60000004100 */
[----:B------:R-:W-:-:S04]  /*2540*/  FADD.FTZ R122, R49, R122 ;  /* 0x0000007a317a7221 */ /* 0x000fc80000010000 */
[----:B------:R-:W-:-:S05]  /*2550*/  @P3 FADD.FTZ R122, R133, R122 ;  /* 0x0000007a857a3221 */ /* 0x000fca0000010000 */
.L_x_3856:
[----:B------:R-:W-:-:S04]  /*2560*/  F2FP.PACK_AB R48, RZ, R122 ;  /* 0x0000007aff30723e */ /* 0x000fc800000000ff */
[----:B------:R-:W-:Y:S02]  /*2570*/  PRMT R38, R48, 0x7610, R38 ;  /* 0x0000761030267816 */ /* 0x000fe40000000026 */
.L_x_3857:
[----:B------:R-:W-:Y:S01]  /*2580*/  HADD2.F32 R133, -RZ, R50.H1_H1 ;  /* 0x30000032ff857230 */ /* 0x000fe20000004100 */
[----:B------:R-:W-:Y:S05]  /*2590*/  @P4 BRA `(.L_x_3858) ;  /* 0x0000008000004947 */ /* 0x000fea0003800000 */
[----:B------:R-:W-:-:S04]  /*25a0*/  ISETP.NE.U32.AND P5, PT, RZ, c[0x0][0x180], PT ;  /* 0x00006000ff007a0c */ /* 0x000fc80003fa5070 */
[----:B------:R-:W-:-:S13]  /*25b0*/  ISETP.NE.AND.EX P5, PT, RZ, c[0x0][0x184], PT, P5 ;  /* 0x00006100ff007a0c */ /* 0x000fda0003fa5350 */
[----:B------:R-:W-:Y:S05]  /*25c0*/  @P5 BRA `(.L_x_3859) ;  /* 0x0000002000005947 */ /* 0x000fea0003800000 */
[----:B------:R-:W-:Y:S05]  /*25d0*/  @P2 BRA `(.L_x_3860) ;  /* 0x0000008000002947 */ /* 0x000fea0003800000 */
[----:B------:R-:W-:Y:S05]  /*25e0*/  BRA `(.L_x_3861) ;  /* 0x0000009000007947 */ /* 0x000fea0003800000 */
.L_x_3859:
[----:B-----5:R-:W-:-:S05]  /*25f0*/  HADD2.F32 R48, -RZ, R42.H1_H1 ;  /* 0x3000002aff307230 */ /* 0x020fca0000004100 */
[----:B------:R-:W-:Y:S01]  /*2600*/  FADD.FTZ R133, R48, R133 ;  /* 0x0000008530857221 */ /* 0x000fe20000010000 */
[----:B------:R-:W-:Y:S05]  /*2610*/  BRA `(.L_x_3860) ;  /* 0x0000004000007947 */ /* 0x000fea0003800000 */
.L_x_3858:
[----:B-----5:R-:W-:Y:S02]  /*2620*/  HADD2.F32 R48, -RZ, R46.H1_H1 ;  /* 0x3000002eff307230 */ /* 0x020fe40000004100 */
[----:B------:R-:W-:-:S03]  /*2630*/  @P3 HADD2.F32 R50, -RZ, R42.H1_H1 ;  /* 0x3000002aff323230 */ /* 0x000fc60000004100 */
[----:B------:R-:W-:-:S04]  /*2640*/  FADD.FTZ R133, R48, R133 ;  /* 0x0000008530857221 */ /* 0x000fc80000010000 */
[----:B------:R-:W-:-:S05]  /*2650*/  @P3 FADD.FTZ R133, R50, R133 ;  /* 0x0000008532853221 */ /* 0x000fca0000010000 */
.L_x_3860:
[----:B------:R-:W-:-:S04]  /*2660*/  F2FP.PACK_AB R48, RZ, R133 ;  /* 0x00000085ff30723e */ /* 0x000fc800000000ff */
[----:B------:R-:W-:Y:S02]  /*2670*/  PRMT R38, R38, 0x5410, R48 ;  /* 0x0000541026267816 */ /* 0x000fe40000000030 */
.L_x_3861:
[----:B------:R-:W-:Y:S01]  /*2680*/  HADD2.F32 R134, -RZ, R51.H0_H0 ;  /* 0x20000033ff867230 */ /* 0x000fe20000004100 */
[----:B------:R-:W-:Y:S05]  /*2690*/  @P4 BRA `(.L_x_3862) ;  /* 0x0000008000004947 */ /* 0x000fea0003800000 */
[----:B------:R-:W-:-:S04]  /*26a0*/  ISETP.NE.U32.AND P5, PT, RZ, c[0x0][0x180], PT ;  /* 0x00006000ff007a0c */ /* 0x000fc80003fa5070 */
[----:B------:R-:W-:-:S13]  /*26b0*/  ISETP.NE.AND.EX P5, PT, RZ, c[0x0][0x184], PT, P5 ;  /* 0x00006100ff007a0c */ /* 0x000fda0003fa5350 */
[----:B------:R-:W-:Y:S05]  /*26c0*/  @P5 BRA `(.L_x_3863) ;  /* 0x0000002000005947 */ /* 0x000fea0003800000 */
[----:B------:R-:W-:Y:S05]  /*26d0*/  @P2 BRA `(.L_x_3864) ;  /* 0x0000008000002947 */ /* 0x000fea0003800000 */
[----:B------:R-:W-:Y:S05]  /*26e0*/  BRA `(.L_x_3865) ;  /* 0x0000009000007947 */ /* 0x000fea0003800000 */
.L_x_3863:
[----:B-----5:R-:W-:-:S05]  /*26f0*/  HADD2.F32 R49, -RZ, R43.H0_H0 ;  /* 0x2000002bff317230 */ /* 0x020fca0000004100 */
[----:B------:R-:W-:Y:S01]  /*2700*/  FADD.FTZ R134, R49, R134 ;  /* 0x0000008631867221 */ /* 0x000fe20000010000 */
[----:B------:R-:W-:Y:S05]  /*2710*/  BRA `(.L_x_3864) ;  /* 0x0000004000007947 */ /* 0x000fea0003800000 */
.L_x_3862:
[----:B-----5:R-:W-:Y:S02]  /*2720*/  HADD2.F32 R49, -RZ, R47.H0_H0 ;  /* 0x2000002fff317230 */ /* 0x020fe40000004100 */
[----:B------:R-:W-:-:S03]  /*2730*/  @P3 HADD2.F32 R141, -RZ, R43.H0_H0 ;  /* 0x2000002bff8d3230 */ /* 0x000fc60000004100 */
[----:B------:R-:W-:-:S04]  /*2740*/  FADD.FTZ R134, R49, R134 ;  /* 0x0000008631867221 */ /* 0x000fc80000010000 */
[----:B------:R-:W-:-:S05]  /*2750*/  @P3 FADD.FTZ R134, R141, R134 ;  /* 0x000000868d863221 */ /* 0x000fca0000010000 */
.L_x_3864:
[----:B------:R-:W-:-:S04]  /*2760*/  F2FP.PACK_AB R48, RZ, R134 ;  /* 0x00000086ff30723e */ /* 0x000fc800000000ff */
[----:B------:R-:W-:Y:S02]  /*2770*/  PRMT R39, R48, 0x7610, R39 ;  /* 0x0000761030277816 */ /* 0x000fe40000000027 */
.L_x_3865:
[----:B------:R-:W-:Y:S01]  /*2780*/  HADD2.F32 R141, -RZ, R51.H1_H1 ;  /* 0x30000033ff8d7230 */ /* 0x000fe20000004100 */
[----:B------:R-:W-:Y:S05]  /*2790*/  @P4 BRA `(.L_x_3866) ;  /* 0x0000008000004947 */ /* 0x000fea0003800000 */
[----:B------:R-:W-:-:S04]  /*27a0*/  ISETP.NE.U32.AND P3, PT, RZ, c[0x0][0x180], PT ;  /* 0x00006000ff007a0c */ /* 0x000fc80003f65070 */
[----:B------:R-:W-:-:S13]  /*27b0*/  ISETP.NE.AND.EX P3, PT, RZ, c[0x0][0x184], PT, P3 ;  /* 0x00006100ff007a0c */ /* 0x000fda0003f65330 */
[----:B------:R-:W-:Y:S05]  /*27c0*/  @P3 BRA `(.L_x_3867) ;  /* 0x0000002000003947 */ /* 0x000fea0003800000 */
[----:B------:R-:W-:Y:S05]  /*27d0*/  @P2 BRA `(.L_x_3868) ;  /* 0x0000008000002947 */ /* 0x000fea0003800000 */
[----:B------:R-:W-:Y:S05]  /*27e0*/  BRA `(.L_x_3869) ;  /* 0x0000009000007947 */ /* 0x000fea0003800000 */
.L_x_3867:
[----:B-----5:R-:W-:-:S05]  /*27f0*/  HADD2.F32 R48, -RZ, R43.H1_H1 ;  /* 0x3000002bff307230 */ /* 0x020fca0000004100 */
[----:B------:R-:W-:Y:S01]  /*2800*/  FADD.FTZ R141, R48, R141 ;  /* 0x0000008d308d7221 */ /* 0x000fe20000010000 */
[----:B------:R-:W-:Y:S05]  /*2810*/  BRA `(.L_x_3868) ;  /* 0x0000004000007947 */ /* 0x000fea0003800000 */
.L_x_3866:
[----:B-----5:R-:W-:Y:S02]  /*2820*/  HADD2.F32 R48, -RZ, R47.H1_H1 ;  /* 0x3000002fff307230 */ /* 0x020fe40000004100 */
[----:B------:R-:W-:-:S03]  /*2830*/  @P3 HADD2.F32 R50, -RZ, R43.H1_H1 ;  /* 0x3000002bff323230 */ /* 0x000fc60000004100 */
[----:B------:R-:W-:-:S04]  /*2840*/  FADD.FTZ R141, R48, R141 ;  /* 0x0000008d308d7221 */ /* 0x000fc80000010000 */
[----:B------:R-:W-:-:S05]  /*2850*/  @P3 FADD.FTZ R141, R50, R141 ;  /* 0x0000008d328d3221 */ /* 0x000fca0000010000 */
.L_x_3868:
[----:B------:R-:W-:-:S04]  /*2860*/  F2FP.PACK_AB R48, RZ, R141 ;  /* 0x0000008dff30723e */ /* 0x000fc800000000ff */
[----:B------:R-:W-:Y:S02]  /*2870*/  PRMT R39, R39, 0x5410, R48 ;  /* 0x0000541027277816 */ /* 0x000fe40000000030 */
.L_x_3869:
[----:B------:R-:W-:-:S04]  /*2880*/  @P2 LEA R48, P3, R144, c[0x0][0x188], 0x4 ;  /* 0x0000620090302a11 */ /* 0x000fc800078620ff */
[C---:B------:R-:W-:Y:S02]  /*2890*/  @P2 LEA.HI.X R49, R144.reuse, c[0x0][0x18c], RZ, 0x4, P3 ;  /* 0x0000630090312a11 */ /* 0x040fe400018f24ff */
[----:B------:R-:W-:-:S03]  /*28a0*/  IADD3 R144, R144, 0x80, RZ ;  /* 0x0000008090907810 */ /* 0x000fc60007ffe0ff */
[----:B------:R0:W-:Y:S04]  /*28b0*/  @P2 STG.E.128 [R48.64], R36 ;  /* 0x0000002430002986 */ /* 0x0001e8000c101d04 */
.L_x_3837:
[----:B------:R-:W-:Y:S05]  /*28c0*/  BSYNC B0 ;  /* 0x0000000000007941 */ /* 0x000fea0003800000 */
.L_x_3836:
        /* <DEDUP_REMOVED lines=25> */
.L_x_3873:
[----:B-----5:R-:W-:-:S05]  /*2a60*/  HADD2.F32 R116, -RZ, R40.H0_H0 ;  /* 0x20000028ff747230 */ /* 0x020fca0000004100 */
[----:B------:R-:W-:Y:S01]  /*2a70*/  FADD.FTZ R107, R116, R107 ;  /* 0x0000006b746b7221 */ /* 0x000fe20000010000 */
[----:B------:R-:W-:Y:S05]  /*2a80*/  BRA `(.L_x_3874) ;  /* 0x0000004000007947 */ /* 0x000fea0003800000 */
.L_x_3872:
[----:B0----5:R-:W-:Y:S02]  /*2a90*/  HADD2.F32 R116, -RZ, R44.H0_H0 ;  /* 0x2000002cff747230 */ /* 0x021fe40000004100 */
[----:B------:R-:W-:-:S03]  /*2aa0*/  @P3 HADD2.F32 R120, -RZ, R40.H0_H0 ;  /* 0x20000028ff783230 */ /* 0x000fc60000004100 */
[----:B------:R-:W-:-:S04]  /*2ab0*/  FADD.FTZ R107, R116, R107 ;  /* 0x0000006b746b7221 */ /* 0x000fc80000010000 */
[----:B------:R-:W-:-:S05]  /*2ac0*/  @P3 FADD.FTZ R107, R120, R107 ;  /* 0x0000006b786b3221 */ /* 0x000fca0000010000 */
.L_x_3874:
[----:B------:R-:W-:-:S04]  /*2ad0*/  F2FP.PACK_AB R115, RZ, R107 ;  /* 0x0000006bff73723e */ /* 0x000fc800000000ff */
[----:B------:R-:W-:Y:S02]  /*2ae0*/  PRMT R36, R115, 0x7610, R36 ;  /* 0x0000761073247816 */ /* 0x000fe40000000024 */
.L_x_3875:
[----:B------:R-:W-:Y:S01]  /*2af0*/  HADD2.F32 R115, -RZ, R48.H1_H1 ;  /* 0x30000030ff737230 */ /* 0x000fe20000004100 */
[----:B------:R-:W-:Y:S05]  /*2b00*/  @P4 BRA `(.L_x_3876) ;  /* 0x0000008000004947 */ /* 0x000fea0003800000 */
[----:B------:R-:W-:-:S04]  /*2b10*/  ISETP.NE.U32.AND P5, PT, RZ, c[0x0][0x180], PT ;  /* 0x00006000ff007a0c */ /* 0x000fc80003fa5070 */
[----:B------:R-:W-:-:S13]  /*2b20*/  ISETP.NE.AND.EX P5, PT, RZ, c[0x0][0x184], PT, P5 ;  /* 0x00006100ff007a0c */ /* 0x000fda0003fa5350 */
[----:B------:R-:W-:Y:S05]  /*2b30*/  @P5 BRA `(.L_x_3877) ;  /* 0x0000002000005947 */ /* 0x000fea0003800000 */
[----:B------:R-:W-:Y:S05]  /*2b40*/  @P2 BRA `(.L_x_3878) ;  /* 0x0000008000002947 */ /* 0x000fea0003800000 */
[----:B------:R-:W-:Y:S05]  /*2b50*/  BRA `(.L_x_3879) ;  /* 0x0000009000007947 */ /* 0x000fea0003800000 */
.L_x_3877:
[----:B-----5:R-:W-:-:S05]  /*2b60*/  HADD2.F32 R48, -RZ, R40.H1_H1 ;  /* 0x30000028ff307230 */ /* 0x020fca0000004100 */
[----:B------:R-:W-:Y:S01]  /*2b70*/  FADD.FTZ R115, R48, R115 ;  /* 0x0000007330737221 */ /* 0x000fe20000010000 */
[----:B------:R-:W-:Y:S05]  /*2b80*/  BRA `(.L_x_3878) ;  /* 0x0000004000007947 */ /* 0x000fea0003800000 */
.L_x_3876:
[----:B-----5:R-:W-:Y:S02]  /*2b90*/  HADD2.F32 R48, -RZ, R44.H1_H1 ;  /* 0x3000002cff307230 */ /* 0x020fe40000004100 */
[----:B------:R-:W-:-:S03]  /*2ba0*/  @P3 HADD2.F32 R116, -RZ, R40.H1_H1 ;  /* 0x30000028ff743230 */ /* 0x000fc60000004100 */
[----:B------:R-:W-:-:S04]  /*2bb0*/  FADD.FTZ R115, R48, R115 ;  /* 0x0000007330737221 */ /* 0x000fc80000010000 */
[----:B------:R-:W-:-:S05]  /*2bc0*/  @P3 FADD.FTZ R115, R116, R115 ;  /* 0x0000007374733221 */ /* 0x000fca0000010000 */
.L_x_3878:
[----:B------:R-:W-:-:S04]  /*2bd0*/  F2FP.PACK_AB R48, RZ, R115 ;  /* 0x00000073ff30723e */ /* 0x000fc800000000ff */
[----:B------:R-:W-:Y:S02]  /*2be0*/  PRMT R36, R36, 0x5410, R48 ;  /* 0x0000541024247816 */ /* 0x000fe40000000030 */
.L_x_3879:
[----:B------:R-:W-:Y:S01]  /*2bf0*/  HADD2.F32 R116, -RZ, R49.H0_H0 ;  /* 0x20000031ff747230 */ /* 0x000fe20000004100 */
[----:B------:R-:W-:Y:S05]  /*2c00*/  @P4 BRA `(.L_x_3880) ;  /* 0x0000008000004947 */ /* 0x000fea0003800000 */
[----:B------:R-:W-:-:S04]  /*2c10*/  ISETP.NE.U32.AND P5, PT, RZ, c[0x0][0x180], PT ;  /* 0x00006000ff007a0c */ /* 0x000fc80003fa5070 */
[----:B------:R-:W-:-:S13]  /*2c20*/  ISETP.NE.AND.EX P5, PT, RZ, c[0x0][0x184], PT, P5 ;  /* 0x00006100ff007a0c */ /* 0x000fda0003fa5350 */
[----:B------:R-:W-:Y:S05]  /*2c30*/  @P5 BRA `(.L_x_3881) ;  /* 0x0000002000005947 */ /* 0x000fea0003800000 */
[----:B------:R-:W-:Y:S05]  /*2c40*/  @P2 BRA `(.L_x_3882) ;  /* 0x0000008000002947 */ /* 0x000fea0003800000 */
[----:B------:R-:W-:Y:S05]  /*2c50*/  BRA `(.L_x_3883) ;  /* 0x0000009000007947 */ /* 0x000fea0003800000 */
.L_x_3881:
[----:B-----5:R-:W-:-:S05]  /*2c60*/  HADD2.F32 R121, -RZ, R41.H0_H0 ;  /* 0x20000029ff797230 */ /* 0x020fca0000004100 */
[----:B------:R-:W-:Y:S01]  /*2c70*/  FADD.FTZ R116, R121, R116 ;  /* 0x0000007479747221 */ /* 0x000fe20000010000 */
[----:B------:R-:W-:Y:S05]  /*2c80*/  BRA `(.L_x_3882) ;  /* 0x0000004000007947 */ /* 0x000fea0003800000 */
.L_x_3880:
[----:B-----5:R-:W-:Y:S02]  /*2c90*/  HADD2.F32 R121, -RZ, R45.H0_H0 ;  /* 0x2000002dff797230 */ /* 0x020fe40000004100 */
[----:B------:R-:W-:-:S03]  /*2ca0*/  @P3 HADD2.F32 R135, -RZ, R41.H0_H0 ;  /* 0x20000029ff873230 */ /* 0x000fc60000004100 */
[----:B------:R-:W-:-:S04]  /*2cb0*/  FADD.FTZ R116, R121, R116 ;  /* 0x0000007479747221 */ /* 0x000fc80000010000 */
[----:B------:R-:W-:-:S05]  /*2cc0*/  @P3 FADD.FTZ R116, R135, R116 ;  /* 0x0000007487743221 */ /* 0x000fca0000010000 */
.L_x_3882:
[----:B------:R-:W-:-:S04]  /*2cd0*/  F2FP.PACK_AB R48, RZ, R116 ;  /* 0x00000074ff30723e */ /* 0x000fc800000000ff */
[----:B------:R-:W-:Y:S02]  /*2ce0*/  PRMT R37, R48, 0x7610, R37 ;  /* 0x0000761030257816 */ /* 0x000fe40000000025 */
.L_x_3883:
[----:B------:R-:W-:Y:S01]  /*2cf0*/  HADD2.F32 R121, -RZ, R49.H1_H1 ;  /* 0x30000031ff797230 */ /* 0x000fe20000004100 */
[----:B------:R-:W-:Y:S05]  /*2d00*/  @P4 BRA `(.L_x_3884) ;  /* 0x0000008000004947 */ /* 0x000fea0003800000 */
[----:B------:R-:W-:-:S04]  /*2d10*/  ISETP.NE.U32.AND P5, PT, RZ, c[0x0][0x180], PT ;  /* 0x00006000ff007a0c */ /* 0x000fc80003fa5070 */
[----:B------:R-:W-:-:S13]  /*2d20*/  ISETP.NE.AND.EX P5, PT, RZ, c[0x0][0x184], PT, P5 ;  /* 0x00006100ff007a0c */ /* 0x000fda0003fa5350 */
[----:B------:R-:W-:Y:S05]  /*2d30*/  @P5 BRA `(.L_x_3885) ;  /* 0x0000002000005947 */ /* 0x000fea0003800000 */
[----:B------:R-:W-:Y:S05]  /*2d40*/  @P2 BRA `(.L_x_3886) ;  /* 0x0000008000002947 */ /* 0x000fea0003800000 */
[----:B------:R-:W-:Y:S05]  /*2d50*/  BRA `(.L_x_3887) ;  /* 0x0000009000007947 */ /* 0x000fea0003800000 */
.L_x_3885:
[----:B-----5:R-:W-:-:S05]  /*2d60*/  HADD2.F32 R48, -RZ, R41.H1_H1 ;  /* 0x30000029ff307230 */ /* 0x020fca0000004100 */
[----:B------:R-:W-:Y:S01]  /*2d70*/  FADD.FTZ R121, R48, R121 ;  /* 0x0000007930797221 */ /* 0x000fe20000010000 */
[----:B------:R-:W-:Y:S05]  /*2d80*/  BRA `(.L_x_3886) ;  /* 0x0000004000007947 */ /* 0x000fea0003800000 */
.L_x_3884:
[----:B-----5:R-:W-:Y:S02]  /*2d90*/  HADD2.F32 R48, -RZ, R45.H1_H1 ;  /* 0x3000002dff307230 */ /* 0x020fe40000004100 */
[----:B------:R-:W-:-:S03]  /*2da0*/  @P3 HADD2.F32 R120, -RZ, R41.H1_H1 ;  /* 0x30000029ff783230 */ /* 0x000fc60000004100 */
[----:B------:R-:W-:-:S04]  /*2db0*/  FADD.FTZ R121, R48, R121 ;  /* 0x0000007930797221 */ /* 0x000fc80000010000 */
[----:B------:R-:W-:-:S05]  /*2dc0*/  @P3 FADD.FTZ R121, R120, R121 ;  /* 0x0000007978793221 */ /* 0x000fca0000010000 */
.L_x_3886:
[----:B------:R-:W-:-:S04]  /*2dd0*/  F2FP.PACK_AB R48, RZ, R121 ;  /* 0x00000079ff30723e */ /* 0x000fc800000000ff */
[----:B------:R-:W-:Y:S02]  /*2de0*/  PRMT R37, R37, 0x5410, R48 ;  /* 0x0000541025257816 */ /* 0x000fe40000000030 */
.L_x_3887:
[----:B------:R-:W-:Y:S01]  /*2df0*/  HADD2.F32 R120, -RZ, R50.H0_H0 ;  /* 0x20000032ff787230 */ /* 0x000fe20000004100 */
[----:B------:R-:W-:Y:S05]  /*2e00*/  @P4 BRA `(.L_x_3888) ;  /* 0x0000008000004947 */ /* 0x000fea0003800000 */
[----:B------:R-:W-:-:S04]  /*2e10*/  ISETP.NE.U32.AND P5, PT, RZ, c[0x0][0x180], PT ;  /* 0x00006000ff007a0c */ /* 0x000fc80003fa5070 */
[----:B------:R-:W-:-:S13]  /*2e20*/  ISETP.NE.AND.EX P5, PT, RZ, c[0x0][0x184], PT, P5 ;  /* 0x00006100ff007a0c */ /* 0x000fda0003fa5350 */
[----:B------:R-:W-:Y:S05]  /*2e30*/  @P5 BRA `(.L_x_3889) ;  /* 0x0000002000005947 */ /* 0x000fea0003800000 */
[----:B------:R-:W-:Y:S05]  /*2e40*/  @P2 BRA `(.L_x_3890) ;  /* 0x0000008000002947 */ /* 0x000fea0003800000 */
[----:B------:R-:W-:Y:S05]  /*2e50*/  BRA `(.L_x_3891) ;  /* 0x0000009000007947 */ /* 0x000fea0003800000 */
.L_x_3889:
[----:B-----5:R-:W-:-:S05]  /*2e60*/  HADD2.F32 R49, -RZ, R42.H0_H0 ;  /* 0x2000002aff317230 */ /* 0x020fca0000004100 */
[----:B------:R-:W-:Y:S01]  /*2e70*/  FADD.FTZ R120, R49, R120 ;  /* 0x0000007831787221 */ /* 0x000fe20000010000 */
[----:B------:R-:W-:Y:S05]  /*2e80*/  BRA `(.L_x_3890) ;  /* 0x0000004000007947 */ /* 0x000fea0003800000 */
.L_x_3888:
[----:B-----5:R-:W-:Y:S02]  /*2e90*/  HADD2.F32 R49, -RZ, R46.H0_H0 ;  /* 0x2000002eff317230 */ /* 0x020fe40000004100 */
[----:B------:R-:W-:-:S03]  /*2ea0*/  @P3 HADD2.F32 R135, -RZ, R42.H0_H0 ;  /* 0x2000002aff873230 */ /* 0x000fc60000004100 */
[----:B------:R-:W-:-:S04]  /*2eb0*/  FADD.FTZ R120, R49, R120 ;  /* 0x0000007831787221 */ /* 0x000fc80000010000 */
[----:B------:R-:W-:-:S05]  /*2ec0*/  @P3 FADD.FTZ R120, R135, R120 ;  /* 0x0000007887783221 */ /* 0x000fca0000010000 */
.L_x_3890:
[----:B------:R-:W-:-:S04]  /*2ed0*/  F2FP.PACK_AB R48, RZ, R120 ;  /* 0x00000078ff30723e */ /* 0x000fc800000000ff */
[----:B------:R-:W-:Y:S02]  /*2ee0*/  PRMT R38, R48, 0x7610, R38 ;  /* 0x0000761030267816 */ /* 0x000fe40000000026 */
.L_x_3891:
[----:B------:R-:W-:Y:S01]  /*2ef0*/  HADD2.F32 R135, -RZ, R50.H1_H1 ;  /* 0x30000032ff877230 */ /* 0x000fe20000004100 */
[----:B------:R-:W-:Y:S05]  /*2f00*/  @P4 BRA `(.L_x_3892) ;  /* 0x0000008000004947 */ /* 0x000fea0003800000 */
[----:B------:R-:W-:-:S04]  /*2f10*/  ISETP.NE.U32.AND P5, PT, RZ, c[0x0][0x180], PT ;  /* 0x00006000ff007a0c */ /* 0x000fc80003fa5070 */
[----:B------:R-:W-:-:S13]  /*2f20*/  ISETP.NE.AND.EX P5, PT, RZ, c[0x0][0x184], PT, P5 ;  /* 0x00006100ff007a0c */ /* 0x000fda0003fa5350 */
[----:B------:R-:W-:Y:S05]  /*2f30*/  @P5 BRA `(.L_x_3893) ;  /* 0x0000002000005947 */ /* 0x000fea0003800000 */
[----:B------:R-:W-:Y:S05]  /*2f40*/  @P2 BRA `(.L_x_3894) ;  /* 0x0000008000002947 */ /* 0x000fea0003800000 */
[----:B------:R-:W-:Y:S05]  /*2f50*/  BRA `(.L_x_3895) ;  /* 0x0000009000007947 */ /* 0x000fea0003800000 */
.L_x_3893:
[----:B-----5:R-:W-:-:S05]  /*2f60*/  HADD2.F32 R48, -RZ, R42.H1_H1 ;  /* 0x3000002aff307230 */ /* 0x020fca0000004100 */
[----:B------:R-:W-:Y:S01]  /*2f70*/  FADD.FTZ R135, R48, R135 ;  /* 0x0000008730877221 */ /* 0x000fe20000010000 */
[----:B------:R-:W-:Y:S05]  /*2f80*/  BRA `(.L_x_3894) ;  /* 0x0000004000007947 */ /* 0x000fea0003800000 */
.L_x_3892:
[----:B-----5:R-:W-:Y:S02]  /*2f90*/  HADD2.F32 R48, -RZ, R46.H1_H1 ;  /* 0x3000002eff307230 */ /* 0x020fe40000004100 */
[----:B------:R-:W-:-:S03]  /*2fa0*/  @P3 HADD2.F32 R50, -RZ, R42.H1_H1 ;  /* 0x3000002aff323230 */ /* 0x000fc60000004100 */
[----:B------:R-:W-:-:S04]  /*2fb0*/  FADD.FTZ R135, R48, R135 ;  /* 0x0000008730877221 */ /* 0x000fc80000010000 */
[----:B------:R-:W-:-:S05]  /*2fc0*/  @P3 FADD.FTZ R135, R50, R135 ;  /* 0x0000008732873221 */ /* 0x000fca0000010000 */
.L_x_3894:
[----:B------:R-:W-:-:S04]  /*2fd0*/  F2FP.PACK_AB R48, RZ, R135 ;  /* 0x00000087ff30723e */ /* 0x000fc800000000ff */
[----:B------:R-:W-:Y:S02]  /*2fe0*/  PRMT R38, R38, 0x5410, R48 ;  /* 0x0000541026267816 */ /* 0x000fe40000000030 */
.L_x_3895:
[----:B------:R-:W-:Y:S01]  /*2ff0*/  HADD2.F32 R136, -RZ, R51.H0_H0 ;  /* 0x20000033ff887230 */ /* 0x000fe20000004100 */
[----:B------:R-:W-:Y:S05]  /*3000*/  @P4 BRA `(.L_x_3896) ;  /* 0x0000008000004947 */ /* 0x000fea0003800000 */
[----:B------:R-:W-:-:S04]  /*3010*/  ISETP.NE.U32.AND P5, PT, RZ, c[0x0][0x180], PT ;  /* 0x00006000ff007a0c */ /* 0x000fc80003fa5070 */
[----:B------:R-:W-:-:S13]  /*3020*/  ISETP.NE.AND.EX P5, PT, RZ, c[0x0][0x184], PT, P5 ;  /* 0x00006100ff007a0c */ /* 0x000fda0003fa5350 */
[----:B------:R-:W-:Y:S05]  /*3030*/  @P5 BRA `(.L_x_3897) ;  /* 0x0000002000005947 */ /* 0x000fea0003800000 */
[----:B------:R-:W-:Y:S05]  /*3040*/  @P2 BRA `(.L_x_3898) ;  /* 0x0000008000002947 */ /* 0x000fea0003800000 */
[----:B------:R-:W-:Y:S05]  /*3050*/  BRA `(.L_x_3899) ;  /* 0x0000009000007947 */ /* 0x000fea0003800000 */
.L_x_3897:
[----:B-----5:R-:W-:-:S05]  /*3060*/  HADD2.F32 R49, -RZ, R43.H0_H0 ;  /* 0x2000002bff317230 */ /* 0x020fca0000004100 */
[----:B------:R-:W-:Y:S01]  /*3070*/  FADD.FTZ R136, R49, R136 ;  /* 0x0000008831887221 */ /* 0x000fe20000010000 */
[----:B------:R-:W-:Y:S05]  /*3080*/  BRA `(.L_x_3898) ;  /* 0x0000004000007947 */ /* 0x000fea0003800000 */
.L_x_3896:
[----:B-----5:R-:W-:Y:S02]  /*3090*/  HADD2.F32 R49, -RZ, R47.H0_H0 ;  /* 0x2000002fff317230 */ /* 0x020fe40000004100 */
[----:B------:R-:W-:-:S03]  /*30a0*/  @P3 HADD2.F32 R145, -RZ, R43.H0_H0 ;  /* 0x2000002bff913230 */ /* 0x000fc60000004100 */
[----:B------:R-:W-:-:S04]  /*30b0*/  FADD.FTZ R136, R49, R136 ;  /* 0x0000008831887221 */ /* 0x000fc80000010000 */
[----:B------:R-:W-:-:S05]  /*30c0*/  @P3 FADD.FTZ R136, R145, R136 ;  /* 0x0000008891883221 */ /* 0x000fca0000010000 */
.L_x_3898:
[----:B------:R-:W-:-:S04]  /*30d0*/  F2FP.PACK_AB R48, RZ, R136 ;  /* 0x00000088ff30723e */ /* 0x000fc800000000ff */
[----:B------:R-:W-:Y:S02]  /*30e0*/  PRMT R39, R48, 0x7610, R39 ;  /* 0x0000761030277816 */ /* 0x000fe40000000027 */
.L_x_3899:
[----:B------:R-:W-:Y:S01]  /*30f0*/  HADD2.F32 R142, -RZ, R51.H1_H1 ;  /* 0x30000033ff8e7230 */ /* 0x000fe20000004100 */
[----:B------:R-:W-:Y:S05]  /*3100*/  @P4 BRA `(.L_x_3900) ;  /* 0x0000008000004947 */ /* 0x000fea0003800000 */
[----:B------:R-:W-:-:S04]  /*3110*/  ISETP.NE.U32.AND P3, PT, RZ, c[0x0][0x180], PT ;  /* 0x00006000ff007a0c */ /* 0x000fc80003f65070 */
[----:B------:R-:W-:-:S13]  /*3120*/  ISETP.NE.AND.EX P3, PT, RZ, c[0x0][0x184], PT, P3 ;  /* 0x00006100ff007a0c */ /* 0x000fda0003f65330 */
[----:B------:R-:W-:Y:S05]  /*3130*/  @P3 BRA `(.L_x_3901) ;  /* 0x0000002000003947 */ /* 0x000fea0003800000 */
[----:B------:R-:W-:Y:S05]  /*3140*/  @P2 BRA `(.L_x_3902) ;  /* 0x0000008000002947 */ /* 0x000fea0003800000 */
[----:B------:R-:W-:Y:S05]  /*3150*/  BRA `(.L_x_3903) ;  /* 0x0000009000007947 */ /* 0x000fea0003800000 */
.L_x_3901:
[----:B-----5:R-:W-:-:S05]  /*3160*/  HADD2.F32 R49, -RZ, R43.H1_H1 ;  /* 0x3000002bff317230 */ /* 0x020fca0000004100 */
[----:B------:R-:W-:Y:S01]  /*3170*/  FADD.FTZ R142, R49, R142 ;  /* 0x0000008e318e7221 */ /* 0x000fe20000010000 */
[----:B------:R-:W-:Y:S05]  /*3180*/  BRA `(.L_x_3902) ;  /* 0x0000004000007947 */ /* 0x000fea0003800000 */
.L_x_3900:
[----:B-----5:R-:W-:Y:S02]  /*3190*/  HADD2.F32 R49, -RZ, R47.H1_H1 ;  /* 0x3000002fff317230 */ /* 0x020fe40000004100 */
[----:B------:R-:W-:-:S03]  /*31a0*/  @P3 HADD2.F32 R51, -RZ, R43.H1_H1 ;  /* 0x3000002bff333230 */ /* 0x000fc60000004100 */
[----:B------:R-:W-:-:S04]  /*31b0*/  FADD.FTZ R142, R49, R142 ;  /* 0x0000008e318e7221 */ /* 0x000fc80000010000 */
[----:B------:R-:W-:-:S05]  /*31c0*/  @P3 FADD.FTZ R142, R51, R142 ;  /* 0x0000008e338e3221 */ /* 0x000fca0000010000 */
.L_x_3902:
[----:B------:R-:W-:-:S04]  /*31d0*/  F2FP.PACK_AB R48, RZ, R142 ;  /* 0x0000008eff30723e */ /* 0x000fc800000000ff */
[----:B------:R-:W-:Y:S02]  /*31e0*/  PRMT R39, R39, 0x5410, R48 ;  /* 0x0000541027277816 */ /* 0x000fe40000000030 */
.L_x_3903:
[----:B------:R-:W-:-:S04]  /*31f0*/  @P2 LEA R48, P3, R144, c[0x0][0x188], 0x4 ;  /* 0x0000620090302a11 */ /* 0x000fc800078620ff */
[C---:B------:R-:W-:Y:S02]  /*3200*/  @P2 LEA.HI.X R49, R144.reuse, c[0x0][0x18c], RZ, 0x4, P3 ;  /* 0x0000630090312a11 */ /* 0x040fe400018f24ff */
[----:B------:R-:W-:-:S03]  /*3210*/  IADD3 R144, R144, 0x80, RZ ;  /* 0x0000008090907810 */ /* 0x000fc60007ffe0ff */
[----:B------:R0:W-:Y:S04]  /*3220*/  @P2 STG.E.128 [R48.64], R36 ;  /* 0x0000002430002986 */ /* 0x0001e8000c101d04 */
.L_x_3871:
[----:B------:R-:W-:Y:S05]  /*3230*/  BSYNC B0 ;  /* 0x0000000000007941 */ /* 0x000fea0003800000 */
.L_x_3870:
        /* <DEDUP_REMOVED lines=24> */
.L_x_3907:
[----:B-----5:R-:W-:-:S05]  /*33c0*/  HADD2.F32 R117, -RZ, R40.H0_H0 ;  /* 0x20000028ff757230 */ /* 0x020fca0000004100 */
[----:B------:R-:W-:Y:S01]  /*33d0*/  FADD.FTZ R108, R117, R108 ;  /* 0x0000006c756c7221 */ /* 0x000fe20000010000 */
[----:B------:R-:W-:Y:S05]  /*33e0*/  BRA `(.L_x_3908) ;  /* 0x0000004000007947 */ /* 0x000fea0003800000 */
.L_x_3906:
[----:B0----5:R-:W-:Y:S02]  /*33f0*/  HADD2.F32 R117, -RZ, R44.H0_H0 ;  /* 0x2000002cff757230 */ /* 0x021fe40000004100 */
[----:B------:R-:W-:-:S03]  /*3400*/  @P3 HADD2.F32 R119, -RZ, R40.H0_H0 ;  /* 0x20000028ff773230 */ /* 0x000fc60000004100 */
[----:B------:R-:W-:-:S04]  /*3410*/  FADD.FTZ R108, R117, R108 ;  /* 0x0000006c756c7221 */ /* 0x000fc80000010000 */
[----:B------:R-:W-:-:S05]  /*3420*/  @P3 FADD.FTZ R108, R119, R108 ;  /* 0x0000006c776c3221 */ /* 0x000fca0000010000 */
.L_x_3908:
[----:B------:R-:W-:-:S04]  /*3430*/  F2FP.PACK_AB R117, RZ, R108 ;  /* 0x0000006cff75723e */ /* 0x000fc800000000ff */
[----:B------:R-:W-:Y:S02]  /*3440*/  PRMT R36, R117, 0x7610, R36 ;  /* 0x0000761075247816 */ /* 0x000fe40000000024 */
.L_x_3909:
[----:B------:R-:W-:Y:S01]  /*3450*/  HADD2.F32 R117, -RZ, R48.H1_H1 ;  /* 0x30000030ff757230 */ /* 0x000fe20000004100 */
[----:B------:R-:W-:Y:S05]  /*3460*/  @P4 BRA `(.L_x_3910) ;  /* 0x0000008000004947 */ /* 0x000fea0003800000 */
[----:B------:R-:W-:-:S04]  /*3470*/  ISETP.NE.U32.AND P5, PT, RZ, c[0x0][0x180], PT ;  /* 0x00006000ff007a0c */ /* 0x000fc80003fa5070 */
[----:B------:R-:W-:-:S13]  /*3480*/  ISETP.NE.AND.EX P5, PT, RZ, c[0x0][0x184], PT, P5 ;  /* 0x00006100ff007a0c */ /* 0x000fda0003fa5350 */
[----:B------:R-:W-:Y:S05]  /*3490*/  @P5 BRA `(.L_x_3911) ;  /* 0x0000002000005947 */ /* 0x000fea0003800000 */
[----:B------:R-:W-:Y:S05]  /*34a0*/  @P2 BRA `(.L_x_3912) ;  /* 0x0000008000002947 */ /* 0x000fea0003800000 */
[----:B------:R-:W-:Y:S05]  /*34b0*/  BRA `(.L_x_3913) ;  /* 0x0000009000007947 */ /* 0x000fea0003800000 */
.L_x_3911:
[----:B-----5:R-:W-:-:S05]  /*34c0*/  HADD2.F32 R48, -RZ, R40.H1_H1 ;  /* 0x30000028ff307230 */ /* 0x020fca0000004100 */
[----:B------:R-:W-:Y:S01]  /*34d0*/  FADD.FTZ R117, R48, R117 ;  /* 0x0000007530757221 */ /* 0x000fe20000010000 */
[----:B------:R-:W-:Y:S05]  /*34e0*/  BRA `(.L_x_3912) ;  /* 0x0000004000007947 */ /* 0x000fea0003800000 */
.L_x_3910:
[----:B-----5:R-:W-:Y:S02]  /*34f0*/  HADD2.F32 R48, -RZ, R44.H1_H1 ;  /* 0x3000002cff307230 */ /* 0x020fe40000004100 */
[----:B------:R-:W-:-:S03]  /*3500*/  @P3 HADD2.F32 R118, -RZ, R40.H1_H1 ;  /* 0x30000028ff763230 */ /* 0x000fc60000004100 */
[----:B------:R-:W-:-:S04]  /*3510*/  FADD.FTZ R117, R48, R117 ;  /* 0x0000007530757221 */ /* 0x000fc80000010000 */
[----:B------:R-:W-:-:S05]  /*3520*/  @P3 FADD.FTZ R117, R118, R117 ;  /* 0x0000007576753221 */ /* 0x000fca0000010000 */
.L_x_3912:
[----:B------:R-:W-:-:S04]  /*3530*/  F2FP.PACK_AB R48, RZ, R117 ;  /* 0x00000075ff30723e */ /* 0x000fc800000000ff */
[----:B------:R-:W-:Y:S02]  /*3540*/  PRMT R36, R36, 0x5410, R48 ;  /* 0x0000541024247816 */ /* 0x000fe40000000030 */
.L_x_3913:
[----:B------:R-:W-:Y:S01]  /*3550*/  HADD2.F32 R118, -RZ, R49.H0_H0 ;  /* 0x20000031ff767230 */ /* 0x000fe20000004100 */
[----:B------:R-:W-:Y:S05]  /*3560*/  @P4 BRA `(.L_x_3914) ;  /* 0x0000008000004947 */ /* 0x000fea0003800000 */
[----:B------:R-:W-:-:S04]  /*3570*/  ISETP.NE.U32.AND P5, PT, RZ, c[0x0][0x180], PT ;  /* 0x00006000ff007a0c */ /* 0x000fc80003fa5070 */
[----:B------:R-:W-:-:S13]  /*3580*/  ISETP.NE.AND.EX P5, PT, RZ, c[0x0][0x184], PT, P5 ;  /* 0x00006100ff007a0c */ /* 0x000fda0003fa5350 */
[----:B------:R-:W-:Y:S05]  /*3590*/  @P5 BRA `(.L_x_3915) ;  /* 0x0000002000005947 */ /* 0x000fea0003800000 */
[----:B------:R-:W-:Y:S05]  /*35a0*/  @P2 BRA `(.L_x_3916) ;  /* 0x0000008000002947 */ /* 0x000fea0003800000 */
[----:B------:R-:W-:Y:S05]  /*35b0*/  BRA `(.L_x_3917) ;  /* 0x0000009000007947 */ /* 0x000fea0003800000 */
.L_x_3915:
[----:B-----5:R-:W-:-:S05]  /*35c0*/  HADD2.F32 R119, -RZ, R41.H0_H0 ;  /* 0x20000029ff777230 */ /* 0x020fca0000004100 */
[----:B------:R-:W-:Y:S01]  /*35d0*/  FADD.FTZ R118, R119, R118 ;  /* 0x0000007677767221 */ /* 0x000fe20000010000 */
[----:B------:R-:W-:Y:S05]  /*35e0*/  BRA `(.L_x_3916) ;  /* 0x0000004000007947 */ /* 0x000fea0003800000 */
.L_x_3914:
[----:B-----5:R-:W-:Y:S02]  /*35f0*/  HADD2.F32 R119, -RZ, R45.H0_H0 ;  /* 0x2000002dff777230 */ /* 0x020fe40000004100 */
[----:B------:R-:W-:-:S03]  /*3600*/  @P3 HADD2.F32 R137, -RZ, R41.H0_H0 ;  /* 0x20000029ff893230 */ /* 0x000fc60000004100 */
[----:B------:R-:W-:-:S04]  /*3610*/  FADD.FTZ R118, R119, R118 ;  /* 0x0000007677767221 */ /* 0x000fc80000010000 */
[----:B------:R-:W-:-:S05]  /*3620*/  @P3 FADD.FTZ R118, R137, R118 ;  /* 0x0000007689763221 */ /* 0x000fca0000010000 */
.L_x_3916:
[----:B------:R-:W-:-:S04]  /*3630*/  F2FP.PACK_AB R48, RZ, R118 ;  /* 0x00000076ff30723e */ /* 0x000fc800000000ff */
[----:B------:R-:W-:Y:S02]  /*3640*/  PRMT R37, R48, 0x7610, R37 ;  /* 0x0000761030257816 */ /* 0x000fe40000000025 */
.L_x_3917:
[----:B------:R-:W-:Y:S01]  /*3650*/  HADD2.F32 R119, -RZ, R49.H1_H1 ;  /* 0x30000031ff777230 */ /* 0x000fe20000004100 */
[----:B------:R-:W-:Y:S05]  /*3660*/  @P4 BRA `(.L_x_3918) ;  /* 0x0000008000004947 */ /* 0x000fea0003800000 */
[----:B------:R-:W-:-:S04]  /*3670*/  ISETP.NE.U32.AND P5, PT, RZ, c[0x0][0x180], PT ;  /* 0x00006000ff007a0c */ /* 0x000fc80003fa5070 */
[----:B------:R-:W-:-:S13]  /*3680*/  ISETP.NE.AND.EX P5, PT, RZ, c[0x0][0x184], PT, P5 ;  /* 0x00006100ff007a0c */ /* 0x000fda0003fa5350 */
[----:B------:R-:W-:Y:S05]  /*3690*/  @P5 BRA `(.L_x_3919) ;  /* 0x0000002000005947 */ /* 0x000fea0003800000 */
[----:B------:R-:W-:Y:S05]  /*36a0*/  @P2 BRA `(.L_x_3920) ;  /* 0x0000008000002947 */ /* 0x000fea0003800000 */
[----:B------:R-:W-:Y:S05]  /*36b0*/  BRA `(.L_x_3921) ;  /* 0x0000009000007947 */ /* 0x000fea0003800000 */
.L_x_3919:
[----:B-----5:R-:W-:-:S05]  /*36c0*/  HADD2.F32 R48, -RZ, R41.H1_H1 ;  /* 0x30000029ff307230 */ /* 0x020fca0000004100 */
[----:B------:R-:W-:Y:S01]  /*36d0*/  FADD.FTZ R119, R48, R119 ;  /* 0x0000007730777221 */ /* 0x000fe20000010000 */
[----:B------:R-:W-:Y:S05]  /*36e0*/  BRA `(.L_x_3920) ;  /* 0x0000004000007947 */ /* 0x000fea0003800000 */
.L_x_3918:
[----:B-----5:R-:W-:Y:S02]  /*36f0*/  HADD2.F32 R48, -RZ, R45.H1_H1 ;  /* 0x3000002dff307230 */ /* 0x020fe40000004100 */
[----:B------:R-:W-:-:S03]  /*3700*/  @P3 HADD2.F32 R128, -RZ, R41.H1_H1 ;  /* 0x30000029ff803230 */ /* 0x000fc60000004100 */
[----:B------:R-:W-:-:S04]  /*3710*/  FADD.FTZ R119, R48, R119 ;  /* 0x0000007730777221 */ /* 0x000fc80000010000 */
[----:B------:R-:W-:-:S05]  /*3720*/  @P3 FADD.FTZ R119, R128, R119 ;  /* 0x0000007780773221 */ /* 0x000fca0000010000 */
.L_x_3920:
[----:B------:R-:W-:-:S04]  /*3730*/  F2FP.PACK_AB R48, RZ, R119 ;  /* 0x00000077ff30723e */ /* 0x000fc800000000ff */
[----:B------:R-:W-:Y:S02]  /*3740*/  PRMT R37, R37, 0x5410, R48 ;  /* 0x0000541025257816 */ /* 0x000fe40000000030 */
.L_x_3921:
[----:B------:R-:W-:Y:S01]  /*3750*/  HADD2.F32 R128, -RZ, R50.H0_H0 ;  /* 0x20000032ff807230 */ /* 0x000fe20000004100 */
[----:B------:R-:W-:Y:S05]  /*3760*/  @P4 BRA `(.L_x_3922) ;  /* 0x0000008000004947 */ /* 0x000fea0003800000 */
[----:B------:R-:W-:-:S04]  /*3770*/  ISETP.NE.U32.AND P5, PT, RZ, c[0x0][0x180], PT ;  /* 0x00006000ff007a0c */ /* 0x000fc80003fa5070 */
[----:B------:R-:W-:-:S13]  /*3780*/  ISETP.NE.AND.EX P5, PT, RZ, c[0x0][0x184], PT, P5 ;  /* 0x00006100ff007a0c */ /* 0x000fda0003fa5350 */
[----:B------:R-:W-:Y:S05]  /*3790*/  @P5 BRA `(.L_x_3923) ;  /* 0x0000002000005947 */ /* 0x000fea0003800000 */
[----:B------:R-:W-:Y:S05]  /*37a0*/  @P2 BRA `(.L_x_3924) ;  /* 0x0000008000002947 */ /* 0x000fea0003800000 */
[----:B------:R-:W-:Y:S05]  /*37b0*/  BRA `(.L_x_3925) ;  /* 0x0000009000007947 */ /* 0x000fea0003800000 */
.L_x_3923:
[----:B-----5:R-:W-:-:S05]  /*37c0*/  HADD2.F32 R49, -RZ, R42.H0_H0 ;  /* 0x2000002aff317230 */ /* 0x020fca0000004100 */
[----:B------:R-:W-:Y:S01]  /*37d0*/  FADD.FTZ R128, R49, R128 ;  /* 0x0000008031807221 */ /* 0x000fe20000010000 */
[----:B------:R-:W-:Y:S05]  /*37e0*/  BRA `(.L_x_3924) ;  /* 0x0000004000007947 */ /* 0x000fea0003800000 */
.L_x_3922:
[----:B-----5:R-:W-:Y:S02]  /*37f0*/  HADD2.F32 R49, -RZ, R46.H0_H0 ;  /* 0x2000002eff317230 */ /* 0x020fe40000004100 */
[----:B------:R-:W-:-:S03]  /*3800*/  @P3 HADD2.F32 R137, -RZ, R42.H0_H0 ;  /* 0x2000002aff893230 */ /* 0x000fc60000004100 */
[----:B------:R-:W-:-:S04]  /*3810*/  FADD.FTZ R128, R49, R128 ;  /* 0x0000008031807221 */ /* 0x000fc80000010000 */
[----:B------:R-:W-:-:S05]  /*3820*/  @P3 FADD.FTZ R128, R137, R128 ;  /* 0x0000008089803221 */ /* 0x000fca0000010000 */
.L_x_3924:
[----:B------:R-:W-:-:S04]  /*3830*/  F2FP.PACK_AB R48, RZ, R128 ;  /* 0x00000080ff30723e */ /* 0x000fc800000000ff */
[----:B------:R-:W-:Y:S02]  /*3840*/  PRMT R38, R48, 0x7610, R38 ;  /* 0x0000761030267816 */ /* 0x000fe40000000026 */
.L_x_3925:
[----:B------:R-:W-:Y:S01]  /*3850*/  HADD2.F32 R137, -RZ, R50.H1_H1 ;  /* 0x30000032ff897230 */ /* 0x000fe20000004100 */
[----:B------:R-:W-:Y:S05]  /*3860*/  @P4 BRA `(.L_x_3926) ;  /* 0x0000008000004947 */ /* 0x000fea0003800000 */
[----:B------:R-:W-:-:S04]  /*3870*/  ISETP.NE.U32.AND P5, PT, RZ, c[0x0][0x180], PT ;  /* 0x00006000ff007a0c */ /* 0x000fc80003fa5070 */
[----:B------:R-:W-:-:S13]  /*3880*/  ISETP.NE.AND.EX P5, PT, RZ, c[0x0][0x184], PT, P5 ;  /* 0x00006100ff007a0c */ /* 0x000fda0003fa5350 */
[----:B------:R-:W-:Y:S05]  /*3890*/  @P5 BRA `(.L_x_3927) ;  /* 0x0000002000005947 */ /* 0x000fea0003800000 */
[----:B------:R-:W-:Y:S05]  /*38a0*/  @P2 BRA `(.L_x_3928) ;  /* 0x0000008000002947 */ /* 0x000fea0003800000 */
[----:B------:R-:W-:Y:S05]  /*38b0*/  BRA `(.L_x_3929) ;  /* 0x0000009000007947 */ /* 0x000fea0003800000 */
.L_x_3927:
[----:B-----5:R-:W-:-:S05]  /*38c0*/  HADD2.F32 R48, -RZ, R42.H1_H1 ;  /* 0x3000002aff307230 */ /* 0x020fca0000004100 */
[----:B------:R-:W-:Y:S01]  /*38d0*/  FADD.FTZ R137, R48, R137 ;  /* 0x0000008930897221 */ /* 0x000fe20000010000 */
[----:B------:R-:W-:Y:S05]  /*38e0*/  BRA `(.L_x_3928) ;  /* 0x0000004000007947 */ /* 0x000fea0003800000 */
.L_x_3926:
[----:B-----5:R-:W-:Y:S02]  /*38f0*/  HADD2.F32 R48, -RZ, R46.H1_H1 ;  /* 0x3000002eff307230 */ /* 0x020fe40000004100 */
[----:B------:R-:W-:-:S03]  /*3900*/  @P3 HADD2.F32 R50, -RZ, R42.H1_H1 ;  /* 0x3000002aff323230 */ /* 0x000fc60000004100 */
[----:B------:R-:W-:-:S04]  /*3910*/  FADD.FTZ R137, R48, R137 ;  /* 0x0000008930897221 */ /* 0x000fc80000010000 */
[----:B------:R-:W-:-:S05]  /*3920*/  @P3 FADD.FTZ R137, R50, R137 ;  /* 0x0000008932893221 */ /* 0x000fca0000010000 */
.L_x_3928:
[----:B------:R-:W-:-:S04]  /*3930*/  F2FP.PACK_AB R48, RZ, R137 ;  /* 0x00000089ff30723e */ /* 0x000fc800000000ff */
[----:B------:R-:W-:Y:S02]  /*3940*/  PRMT R38, R38, 0x5410, R48 ;  /* 0x0000541026267816 */ /* 0x000fe40000000030 */
.L_x_3929:
[----:B------:R-:W-:Y:S01]  /*3950*/  HADD2.F32 R138, -RZ, R51.H0_H0 ;  /* 0x20000033ff8a7230 */ /* 0x000fe20000004100 */
[----:B------:R-:W-:Y:S05]  /*3960*/  @P4 BRA `(.L_x_3930) ;  /* 0x0000008000004947 */ /* 0x000fea0003800000 */
[----:B------:R-:W-:-:S04]  /*3970*/  ISETP.NE.U32.AND P5, PT, RZ, c[0x0][0x180], PT ;  /* 0x00006000ff007a0c */ /* 0x000fc80003fa5070 */
[----:B------:R-:W-:-:S13]  /*3980*/  ISETP.NE.AND.EX P5, PT, RZ, c[0x0][0x184], PT, P5 ;  /* 0x00006100ff007a0c */ /* 0x000fda0003fa5350 */
[----:B------:R-:W-:Y:S05]  /*3990*/  @P5 BRA `(.L_x_3931) ;  /* 0x0000002000005947 */ /* 0x000fea0003800000 */
[----:B------:R-:W-:Y:S05]  /*39a0*/  @P2 BRA `(.L_x_3932) ;  /* 0x0000008000002947 */ /* 0x000fea0003800000 */
[----:B------:R-:W-:Y:S05]  /*39b0*/  BRA `(.L_x_3933) ;  /* 0x0000009000007947 */ /* 0x000fea0003800000 */
.L_x_3931:
[----:B-----5:R-:W-:-:S05]  /*39c0*/  HADD2.F32 R49, -RZ, R43.H0_H0 ;  /* 0x2000002bff317230 */ /* 0x020fca0000004100 */
[----:B------:R-:W-:Y:S01]  /*39d0*/  FADD.FTZ R138, R49, R138 ;  /* 0x0000008a318a7221 */ /* 0x000fe20000010000 */
[----:B------:R-:W-:Y:S05]  /*39e0*/  BRA `(.L_x_3932) ;  /* 0x0000004000007947 */ /* 0x000fea0003800000 */
.L_x_3930:
[----:B-----5:R-:W-:Y:S02]  /*39f0*/  HADD2.F32 R49, -RZ, R47.H0_H0 ;  /* 0x2000002fff317230 */ /* 0x020fe40000004100 */
[----:B------:R-:W-:-:S03]  /*3a00*/  @P3 HADD2.F32 R143, -RZ, R43.H0_H0 ;  /* 0x2000002bff8f3230 */ /* 0x000fc60000004100 */
[----:B------:R-:W-:-:S04]  /*3a10*/  FADD.FTZ R138, R49, R138 ;  /* 0x0000008a318a7221 */ /* 0x000fc80000010000 */
[----:B------:R-:W-:-:S05]  /*3a20*/  @P3 FADD.FTZ R138, R143, R138 ;  /* 0x0000008a8f8a3221 */ /* 0x000fca0000010000 */
.L_x_3932:
[----:B------:R-:W-:-:S04]  /*3a30*/  F2FP.PACK_AB R48, RZ, R138 ;  /* 0x0000008aff30723e */ /* 0x000fc800000000ff */
[----:B------:R-:W-:Y:S02]  /*3a40*/  PRMT R39, R48, 0x7610, R39 ;  /* 0x0000761030277816 */ /* 0x000fe40000000027 */
.L_x_3933:
[----:B------:R-:W-:Y:S01]  /*3a50*/  HADD2.F32 R143, -RZ, R51.H1_H1 ;  /* 0x30000033ff8f7230 */ /* 0x000fe20000004100 */
[----:B------:R-:W-:Y:S05]  /*3a60*/  @P4 BRA `(.L_x_3934) ;  /* 0x0000008000004947 */ /* 0x000fea0003800000 */
[----:B------:R-:W-:-:S04]  /*3a70*/  ISETP.NE.U32.AND P3, PT, RZ, c[0x0][0x180], PT ;  /* 0x00006000ff007a0c */ /* 0x000fc80003f65070 */
[----:B------:R-:W-:-:S13]  /*3a80*/  ISETP.NE.AND.EX P3, PT, RZ, c[0x0][0x184], PT, P3 ;  /* 0x00006100ff007a0c */ /* 0x000fda0003f65330 */
[----:B------:R-:W-:Y:S05]  /*3a90*/  @P3 BRA `(.L_x_3935) ;  /* 0x0000002000003947 */ /* 0x000fea0003800000 */
[----:B------:R-:W-:Y:S05]  /*3aa0*/  @P2 BRA `(.L_x_3936) ;  /* 0x0000008000002947 */ /* 0x000fea0003800000 */
[----:B------:R-:W-:Y:S05]  /*3ab0*/  BRA `(.L_x_3937) ;  /* 0x0000009000007947 */ /* 0x000fea0003800000 */
.L_x_3935:
[----:B-----5:R-:W-:-:S05]  /*3ac0*/  HADD2.F32 R48, -RZ, R43.H1_H1 ;  /* 0x3000002bff307230 */ /* 0x020fca0000004100 */
[----:B------:R-:W-:Y:S01]  /*3ad0*/  FADD.FTZ R143, R48, R143 ;  /* 0x0000008f308f7221 */ /* 0x000fe20000010000 */
[----:B------:R-:W-:Y:S05]  /*3ae0*/  BRA `(.L_x_3936) ;  /* 0x0000004000007947 */ /* 0x000fea0003800000 */
.L_x_3934:
[----:B-----5:R-:W-:Y:S02]  /*3af0*/  HADD2.F32 R48, -RZ, R47.H1_H1 ;  /* 0x3000002fff307230 */ /* 0x020fe40000004100 */
[----:B------:R-:W-:-:S03]  /*3b00*/  @P3 HADD2.F32 R50, -RZ, R43.H1_H1 ;  /* 0x3000002bff323230 */ /* 0x000fc60000004100 */
[----:B------:R-:W-:-:S04]  /*3b10*/  FADD.FTZ R143, R48, R143 ;  /* 0x0000008f308f7221 */ /* 0x000fc80000010000 */
[----:B------:R-:W-:-:S05]  /*3b20*/  @P3 FADD.FTZ R143, R50, R143 ;  /* 0x0000008f328f3221 */ /* 0x000fca0000010000 */
.L_x_3936:
[----:B------:R-:W-:-:S04]  /*3b30*/  F2FP.PACK_AB R48, RZ, R143 ;  /* 0x0000008fff30723e */ /* 0x000fc800000000ff */
[----:B------:R-:W-:Y:S02]  /*3b40*/  PRMT R39, R39, 0x5410, R48 ;  /* 0x0000541027277816 */ /* 0x000fe40000000030 */
.L_x_3937:
[----:B------:R-:W-:-:S04]  /*3b50*/  @P2 LEA R48, P3, R144, c[0x0][0x188], 0x4 ;  /* 0x0000620090302a11 */ /* 0x000fc800078620ff */
[----:B------:R-:W-:-:S05]  /*3b60*/  @P2 LEA.HI.X R49, R144, c[0x0][0x18c], RZ, 0x4, P3 ;  /* 0x0000630090312a11 */ /* 0x000fca00018f24ff */
[----:B------:R0:W-:Y:S04]  /*3b70*/  @P2 STG.E.128 [R48.64], R36 ;  /* 0x0000002430002986 */ /* 0x0001e8000c101d04 */
.L_x_3905:
[----:B------:R-:W-:Y:S05]  /*3b80*/  BSYNC B0 ;  /* 0x0000000000007941 */ /* 0x000fea0003800000 */
.L_x_3904:
        /* <DEDUP_REMOVED lines=50> */
[----:B------:R0:W2:Y:S02]  /*3eb0*/  SHFL.BFLY PT, R49, R48, 0x1, 0x1f ;  /* 0x0c201f0030317f89 */ /* 0x0000a400000e0000 */
.L_x_3952:
[----:B--2---:R-:W-:Y:S01]  /*3ec0*/  FADD.FTZ R49, R48, R49 ;  /* 0x0000003130317221 */ /* 0x004fe20000010000 */
        /* <DEDUP_REMOVED lines=9> */
[----:B-1----:R-:W-:-:S04]  /*3f60*/  FMUL.FTZ R48, R92, R145 ;  /* 0x000000915c307220 */ /* 0x002fc80000410000 */
        /* <DEDUP_REMOVED lines=90> */
.L_x_3953:
        /* <DEDUP_REMOVED lines=21> */
[----:B------:R-:W0:Y:S04]  /*4660*/  SHFL.DOWN PT, R153, R148, 0x1, 0x1f ;  /* 0x08201f0094997f89 */ /* 0x000e2800000e0000 */
[----:B------:R-:W1:Y:S08]  /*4670*/  I2F R50, R148 ;  /* 0x0000009400327306 */ /* 0x000e700000201400 */
[----:B-1----:R-:W1:Y:S01]  /*4680*/  MUFU.RCP R145, R50 ;  /* 0x0000003200917308 */ /* 0x002e620000001000 */
[----:B--2---:R-:W2:Y:S01]  /*4690*/  SHFL.DOWN PT, R149, R48, 0x2, 0x1f ;  /* 0x08401f0030957f89 */ /* 0x004ea200000e0000 */
[----:B0-----:R-:W-:-:S03]  /*46a0*/  IADD3 R144, R148, R153, RZ ;  /* 0x0000009994907210 */ /* 0x001fc60007ffe0ff */
[----:B------:R-:W0:Y:S03]  /*46b0*/  SHFL.DOWN PT, R146, R49, 0x2, 0x1f ;  /* 0x08401f0031927f89 */ /* 0x000e2600000e0000 */
[----:B------:R-:W-:Y:S08]  /*46c0*/  I2F R153, R153 ;  /* 0x0000009900997306 */ /* 0x000ff00000201400 */
[----:B------:R-:W3:Y:S01]  /*46d0*/  I2F R144, R144 ;  /* 0x0000009000907306 */ /* 0x000ee20000201400 */
[----:B--2---:R-:W-:-:S02]  /*46e0*/  FMUL.FTZ R151, R149, R152 ;  /* 0x0000009895977220 */ /* 0x004fc40000410000 */
[----:B------:R-:W-:Y:S02]  /*46f0*/  FADD.FTZ R149, -R149, R48 ;  /* 0x0000003095957221 */ /* 0x000fe40000010100 */
[----:B------:R-:W-:Y:S02]  /*4700*/  FFMA.FTZ R154, R150, R48, R151 ;  /* 0x00000030969a7223 */ /* 0x000fe40000010097 */
[----:B------:R-:W-:Y:S02]  /*4710*/  FMUL.FTZ R149, R149, R149 ;  /* 0x0000009595957220 */ /* 0x000fe40000410000 */
[----:B-1----:R-:W-:Y:S02]  /*4720*/  FMUL.FTZ R151, R145, R154 ;  /* 0x0000009a91977220 */ /* 0x002fe40000410000 */
[----:B------:R-:W-:Y:S02]  /*4730*/  FMUL.FTZ R149, R149, R150 ;  /* 0x0000009695957220 */ /* 0x000fe40000410000 */
[----:B0-----:R-:W-:Y:S01]  /*4740*/  FADD.FTZ R146, R146, R49 ;  /* 0x0000003192927221 */ /* 0x001fe20000010000 */
[----:B------:R-:W0:Y:S01]  /*4750*/  SHFL.DOWN PT, R48, R151, 0x1, 0x1f ;  /* 0x08201f0097307f89 */ /* 0x000e2200000e0000 */
[----:B------:R-:W-:-:S04]  /*4760*/  FMUL.FTZ R149, R149, R152 ;  /* 0x0000009895957220 */ /* 0x000fc80000410000 */
[----:B------:R-:W-:Y:S02]  /*4770*/  FFMA.FTZ R146, R145, R149, R146 ;  /* 0x0000009591927223 */ /* 0x000fe40000010092 */
[----:B---3--:R-:W1:Y:S03]  /*4780*/  MUFU.RCP R145, R144 ;  /* 0x0000009000917308 */ /* 0x008e660000001000 */
[----:B------:R-:W2:Y:S01]  /*4790*/  SHFL.DOWN PT, R49, R146, 0x1, 0x1f ;  /* 0x08201f0092317f89 */ /* 0x000ea200000e0000 */
[----:B0-----:R-:W-:Y:S02]  /*47a0*/  FADD.FTZ R147, R151, -R48 ;  /* 0x8000003097937221 */ /* 0x001fe40000010000 */
[----:B------:R-:W-:Y:S02]  /*47b0*/  FMUL.FTZ R48, R48, R153 ;  /* 0x0000009930307220 */ /* 0x000fe40000410000 */
[----:B------:R-:W-:-:S02]  /*47c0*/  FMUL.FTZ R147, R147, R147 ;  /* 0x0000009393937220 */ /* 0x000fc40000410000 */
[C---:B------:R-:W-:Y:S02]  /*47d0*/  FFMA.FTZ R48, R50.reuse, R151, R48 ;  /* 0x0000009732307223 */ /* 0x040fe40000010030 */
[----:B------:R-:W-:Y:S02]  /*47e0*/  FMUL.FTZ R147, R50, R147 ;  /* 0x0000009332937220 */ /* 0x000fe40000410000 */
[----:B-1----:R-:W-:Y:S02]  /*47f0*/  FMUL.FTZ R50, R145, R48 ;  /* 0x0000003091327220 */ /* 0x002fe40000410000 */
[----:B--2---:R-:W-:Y:S02]  /*4800*/  FADD.FTZ R48, R146, R49 ;  /* 0x0000003192307221 */ /* 0x004fe40000010000 */
[----:B------:R-:W-:Y:S01]  /*4810*/  FMUL.FTZ R147, R147, R153 ;  /* 0x0000009993937220 */ /* 0x000fe20000410000 */
[----:B------:R-:W0:Y:S03]  /*4820*/  SHFL.IDX PT, R149, R50, RZ, 0x1f ;  /* 0x00001fff32957589 */ /* 0x000e2600000e0000 */
[----:B------:R-:W-:Y:S01]  /*4830*/  FFMA.FTZ R48, R145, R147, R48 ;  /* 0x0000009391307223 */ /* 0x000fe20000010030 */
[----:B------:R-:W-:-:S05]  /*4840*/  MOV R145, c[0x0][0x1e0] ;  /* 0x0000780000917a02 */ /* 0x000fca0000000f00 */
[----:B------:R-:W1:Y:S01]  /*4850*/  SHFL.IDX PT, R48, R48, RZ, 0x1f ;  /* 0x00001fff30307589 */ /* 0x000e6200000e0000 */
[C---:B0-----:R-:W-:Y:S01]  /*4860*/  FMUL.FTZ R49, R149.reuse, R149 ;  /* 0x0000009595317220 */ /* 0x041fe20000410000 */
[----:B------:R-:W-:-:S04]  /*4870*/  FSEL R146, R149, RZ, !P3 ;  /* 0x000000ff95927208 */ /* 0x000fc80005800000 */
[----:B------:R-:W-:Y:S02]  /*4880*/  FSEL R144, R49, RZ, P3 ;  /* 0x000000ff31907208 */ /* 0x000fe40001800000 */
[----:B------:R-:W-:Y:S01]  /*4890*/  LOP3.LUT P3, RZ, R51, 0x1f, R0, 0xf8, !PT ;  /* 0x0000001f33ff7812 */ /* 0x000fe2000786f800 */
[----:B-1----:R-:W-:-:S04]  /*48a0*/  FFMA.FTZ R49, R48, R145, c[0x0][0x228] ;  /* 0x00008a0030317623 */ /* 0x002fc80000010091 */
[----:B------:R-:W-:-:S04]  /*48b0*/  FADD.FTZ R144, R49, R144 ;  /* 0x0000009031907221 */ /* 0x000fc80000010000 */
        /* <DEDUP_REMOVED lines=8> */
[--C-:B-1----:R-:W-:Y:S02]  /*4940*/  FADD.FTZ R48, R99, -R146.reuse ;  /* 0x8000009263307221 */ /* 0x102fe40000010000 */
[--C-:B------:R-:W-:Y:S02]  /*4950*/  FADD.FTZ R50, R110, -R146.reuse ;  /* 0x800000926e327221 */ /* 0x100fe40000010000 */
[----:B------:R-:W-:-:S02]  /*4960*/  FADD.FTZ R154, R139, -R146 ;  /* 0x800000928b9a7221 */ /* 0x000fc40000010000 */
[C---:B------:R-:W-:Y:S02]  /*4970*/  FMUL.FTZ R48, R147.reuse, R48 ;  /* 0x0000003093307220 */ /* 0x040fe40000410000 */
[----:B------:R-:W-:Y:S02]  /*4980*/  FMUL.FTZ R49, R147, R50 ;  /* 0x0000003293317220 */ /* 0x000fe40000410000 */
[--C-:B------:R-:W-:Y:S02]  /*4990*/  FADD.FTZ R50, R109, -R146.reuse ;  /* 0x800000926d327221 */ /* 0x100fe40000010000 */
[----:B------:R-:W-:Y:S02]  /*49a0*/  FADD.FTZ R144, R127, -R146 ;  /* 0x800000927f907221 */ /* 0x000fe40000010000 */
[----:B------:R-:W-:Y:S02]  /*49b0*/  FMUL.FTZ R149, R147, R154 ;  /* 0x0000009a93957220 */ /* 0x000fe40000410000 */
[----:B------:R-:W-:-:S02]  /*49c0*/  FFMA.FTZ R48, R3, R48, R11 ;  /* 0x0000003003307223 */ /* 0x000fc4000001000b */
[----:B------:R-:W-:Y:S02]  /*49d0*/  FFMA.FTZ R49, R4, R49, R12 ;  /* 0x0000003104317223 */ /* 0x000fe4000001000c */
[--C-:B------:R-:W-:Y:S02]  /*49e0*/  FADD.FTZ R148, R126, -R146.reuse ;  /* 0x800000927e947221 */ /* 0x100fe40000010000 */
[--C-:B------:R-:W-:Y:S01]  /*49f0*/  FADD.FTZ R150, R129, -R146.reuse ;  /* 0x8000009281967221 */ /* 0x100fe20000010000 */
[----:B------:R-:W-:Y:S01]  /*4a00*/  F2FP.PACK_AB R48, R49, R48 ;  /* 0x000000303130723e */ /* 0x000fe200000000ff */
[----:B------:R-:W-:Y:S02]  /*4a10*/  FADD.FTZ R152, R130, -R146 ;  /* 0x8000009282987221 */ /* 0x000fe40000010000 */
[C---:B------:R-:W-:Y:S02]  /*4a20*/  FMUL.FTZ R50, R147.reuse, R50 ;  /* 0x0000003293327220 */ /* 0x040fe40000410000 */
[----:B------:R-:W-:-:S02]  /*4a30*/  FMUL.FTZ R51, R147, R144 ;  /* 0x0000009093337220 */ /* 0x000fc40000410000 */
[----:B------:R-:W-:Y:S01]  /*4a40*/  FFMA.FTZ R144, R10, R149, R18 ;  /* 0x000000950a907223 */ /* 0x000fe20000010012 */
[----:B------:R-:W-:Y:S01]  /*4a50*/  HFMA2.MMA R149, -RZ, RZ, 0, 9.5367431640625e-07 ;  /* 0x00000010ff957435 */ /* 0x000fe200000001ff */
[C---:B------:R-:W-:Y:S02]  /*4a60*/  FMUL.FTZ R148, R147.reuse, R148 ;  /* 0x0000009493947220 */ /* 0x040fe40000410000 */
[C---:B------:R-:W-:Y:S02]  /*4a70*/  FMUL.FTZ R145, R147.reuse, R150 ;  /* 0x0000009693917220 */ /* 0x040fe40000410000 */
[----:B------:R-:W-:Y:S02]  /*4a80*/  FMUL.FTZ R152, R147, R152 ;  /* 0x0000009893987220 */ /* 0x000fe40000410000 */
[----:B------:R-:W-:Y:S02]  /*4a90*/  FFMA.FTZ R49, R5, R50, R13 ;  /* 0x0000003205317223 */ /* 0x000fe4000001000d */
[----:B------:R-:W-:-:S02]  /*4aa0*/  FFMA.FTZ R50, R6, R51, R14 ;  /* 0x0000003306327223 */ /* 0x000fc4000001000e */
[----:B------:R-:W-:Y:S02]  /*4ab0*/  FFMA.FTZ R148, R7, R148, R15 ;  /* 0x0000009407947223 */ /* 0x000fe4000001000f */
[----:B------:R-:W-:Y:S01]  /*4ac0*/  FFMA.FTZ R145, R8, R145, R16 ;  /* 0x0000009108917223 */ /* 0x000fe20000010010 */
[----:B------:R-:W-:Y:S01]  /*4ad0*/  F2FP.PACK_AB R49, R50, R49 ;  /* 0x000000313231723e */ /* 0x000fe200000000ff */
[----:B------:R-:W-:-:S03]  /*4ae0*/  FFMA.FTZ R51, R9, R152, R17 ;  /* 0x0000009809337223 */ /* 0x000fc60000010011 */
[----:B------:R-:W-:Y:S02]  /*4af0*/  F2FP.PACK_AB R50, R145, R148 ;  /* 0x000000949132723e */ /* 0x000fe400000000ff */
[----:B------:R-:W-:Y:S01]  /*4b00*/  F2FP.PACK_AB R51, R144, R51 ;  /* 0x000000339033723e */ /* 0x000fe200000000ff */
[C---:B------:R-:W-:Y:S01]  /*4b10*/  IMAD.WIDE.U32 R144, R100.reuse, R149, c[0x0][0x208] ;  /* 0x0000820064907625 */ /* 0x040fe200078e0095 */
[----:B------:R-:W-:-:S04]  /*4b20*/  IADD3 R100, R100, 0x80, RZ ;  /* 0x0000008064647810 */ /* 0x000fc80007ffe0ff */
[----:B------:R0:W-:Y:S03]  /*4b30*/  STG.E.128 [R144.64], R48 ;  /* 0x0000003090007986 */ /* 0x0001e6000c101d04 */
.L_x_3941:
[----:B------:R-:W-:Y:S05]  /*4b40*/  BSYNC B0 ;  /* 0x0000000000007941 */ /* 0x000fea0003800000 */
.L_x_3940:
        /* <DEDUP_REMOVED lines=13> */
[----:B------:R-:W-:Y:S01]  /*4c20*/  F2FP.PACK_AB R48, R49, R48 ;  /* 0x000000303130723e */ /* 0x000fe200000000ff */
        /* <DEDUP_REMOVED lines=12> */
[----:B------:R-:W-:Y:S01]  /*4cf0*/  F2FP.PACK_AB R49, R50, R49 ;  /* 0x000000313231723e */ /* 0x000fe200000000ff */
[----:B------:R-:W-:Y:S02]  /*4d00*/  FFMA.FTZ R51, R25, R152, R33 ;  /* 0x0000009819337223 */ /* 0x000fe40000010021 */
[----:B------:R-:W-:Y:S01]  /*4d10*/  FFMA.FTZ R144, R26, R149, R34 ;  /* 0x000000951a907223 */ /* 0x000fe20000010022 */
[----:B------:R-:W-:-:S02]  /*4d20*/  MOV R149, 0x10 ;  /* 0x0000001000957802 */ /* 0x000fc40000000f00 */
[----:B------:R-:W-:Y:S02]  /*4d30*/  F2FP.PACK_AB R50, R145, R148 ;  /* 0x000000949132723e */ /* 0x000fe400000000ff */
[----:B------:R-:W-:Y:S01]  /*4d40*/  F2FP.PACK_AB R51, R144, R51 ;  /* 0x000000339033723e */ /* 0x000fe200000000ff */
[C---:B------:R-:W-:Y:S01]  /*4d50*/  IMAD.WIDE.U32 R144, R100.reuse, R149, c[0x0][0x208] ;  /* 0x0000820064907625 */ /* 0x040fe200078e0095 */
[----:B------:R-:W-:-:S04]  /*4d60*/  IADD3 R100, R100, 0x80, RZ ;  /* 0x0000008064647810 */ /* 0x000fc80007ffe0ff */
[----:B------:R0:W-:Y:S03]  /*4d70*/  STG.E.128 [R144.64], R48 ;  /* 0x0000003090007986 */ /* 0x0001e6000c101d04 */
.L_x_3943:
[----:B------:R-:W-:Y:S05]  /*4d80*/  BSYNC B0 ;  /* 0x0000000000007941 */ /* 0x000fea0003800000 */
.L_x_3942:
[----:B------:R-:W-:Y:S01]  /*4d90*/  ISETP.GE.U32.AND P3, PT, R2, 0x180, PT ;  /* 0x000001800200780c */ /* 0x000fe20003f66070 */
[----:B------:R-:W-:-:S12]  /*4da0*/  BSSY B0, `(.L_x_3944) ;  /* 0x0000022000007945 */ /* 0x000fd80003800000 */
[----:B------:R-:W-:Y:S05]  /*4db0*/  @!P3 BRA `(.L_x_3945) ;  /* 0x000002000000b947 */ /* 0x000fea0003800000 */
[--C-:B01----:R-:W-:Y:S01]  /*4dc0*/  FADD.FTZ R48, R106, -R146.reuse ;  /* 0x800000926a307221 */ /* 0x103fe20000010000 */
[----:B------:R-:W-:Y:S01]  /*4dd0*/  HFMA2.MMA R149, -RZ, RZ, 0, 9.5367431640625e-07 ;  /* 0x00000010ff957435 */ /* 0x000fe200000001ff */
[----:B------:R-:W-:Y:S02]  /*4de0*/  FADD.FTZ R50, R113, -R146 ;  /* 0x8000009271327221 */ /* 0x000fe40000010000 */
[C---:B------:R-:W-:Y:S02]  /*4df0*/  FMUL.FTZ R48, R147.reuse, R48 ;  /* 0x0000003093307220 */ /* 0x040fe40000410000 */
[----:B------:R-:W-:Y:S02]  /*4e00*/  FMUL.FTZ R49, R147, R50 ;  /* 0x0000003293317220 */ /* 0x000fe40000410000 */
[----:B------:R-:W-:Y:S02]  /*4e10*/  FFMA.FTZ R48, R35, R48, R55 ;  /* 0x0000003023307223 */ /* 0x000fe40000010037 */
[----:B------:R-:W-:-:S02]  /*4e20*/  FFMA.FTZ R49, R60, R49, R64 ;  /* 0x000000313c317223 */ /* 0x000fc40000010040 */
[--C-:B------:R-:W-:Y:S02]  /*4e30*/  FADD.FTZ R148, R122, -R146.reuse ;  /* 0x800000927a947221 */ /* 0x100fe40000010000 */
[--C-:B------:R-:W-:Y:S01]  /*4e40*/  FADD.FTZ R150, R133, -R146.reuse ;  /* 0x8000009285967221 */ /* 0x100fe20000010000 */
[----:B------:R-:W-:Y:S01]  /*4e50*/  F2FP.PACK_AB R48, R49, R48 ;  /* 0x000000303130723e */ /* 0x000fe200000000ff */
        /* <DEDUP_REMOVED lines=17> */
[----:B------:R-:W-:-:S04]  /*4f70*/  F2FP.PACK_AB R49, R144, R49 ;  /* 0x000000319031723e */ /* 0x000fc800000000ff */
[----:B------:R-:W-:Y:S01]  /*4f80*/  F2FP.PACK_AB R51, R154, R145 ;  /* 0x000000919a33723e */ /* 0x000fe200000000ff */
[C---:B------:R-:W-:Y:S01]  /*4f90*/  IMAD.WIDE.U32 R144, R100.reuse, R149, c[0x0][0x208] ;  /* 0x0000820064907625 */ /* 0x040fe200078e0095 */
[----:B------:R-:W-:-:S04]  /*4fa0*/  IADD3 R100, R100, 0x80, RZ ;  /* 0x0000008064647810 */ /* 0x000fc80007ffe0ff */
[----:B------:R0:W-:Y:S03]  /*4fb0*/  STG.E.128 [R144.64], R48 ;  /* 0x0000003090007986 */ /* 0x0001e6000c101d04 */
.L_x_3945:
[----:B------:R-:W-:Y:S05]  /*4fc0*/  BSYNC B0 ;  /* 0x0000000000007941 */ /* 0x000fea0003800000 */
.L_x_3944:
[----:B------:R-:W-:Y:S01]  /*4fd0*/  ISETP.GE.U32.AND P3, PT, R2, 0x200, PT ;  /* 0x000002000200780c */ /* 0x000fe20003f66070 */
[----:B------:R-:W-:-:S12]  /*4fe0*/  BSSY B0, `(.L_x_3946) ;  /* 0x0000022000007945 */ /* 0x000fd80003800000 */
[----:B------:R-:W-:Y:S05]  /*4ff0*/  @!P3 BRA `(.L_x_3947) ;  /* 0x000002000000b947 */ /* 0x000fea0003800000 */
[--C-:B01----:R-:W-:Y:S01]  /*5000*/  FADD.FTZ R48, R107, -R146.reuse ;  /* 0x800000926b307221 */ /* 0x103fe20000010000 */
[----:B------:R-:W-:Y:S01]  /*5010*/  MOV R149, 0x10 ;  /* 0x0000001000957802 */ /* 0x000fe20000000f00 */
        /* <DEDUP_REMOVED lines=30> */
.L_x_3947:
[----:B------:R-:W-:Y:S05]  /*5200*/  BSYNC B0 ;  /* 0x0000000000007941 */ /* 0x000fea0003800000 */
.L_x_3946:
[----:B------:R-:W-:Y:S01]  /*5210*/  BSSY B0, `(.L_x_3948) ;  /* 0x0000021000007945 */ /* 0x000fe20003800000 */
[----:B------:R-:W-:Y:S05]  /*5220*/  @!P1 BRA `(.L_x_3949) ;  /* 0x000001f000009947 */ /* 0x000fea0003800000 */
[--C-:B01----:R-:W-:Y:S01]  /*5230*/  FADD.FTZ R48, R108, -R146.reuse ;  /* 0x800000926c307221 */ /* 0x103fe20000010000 */
[----:B------:R-:W-:Y:S01]  /*5240*/  HFMA2.MMA R149, -RZ, RZ, 0, 9.5367431640625e-07 ;  /* 0x00000010ff957435 */ /* 0x000fe200000001ff */
        /* <DEDUP_REMOVED lines=20> */
[----:B------:R-:W-:Y:S02]  /*5390*/  FFMA.FTZ R51, R88, R154, R97 ;  /* 0x0000009a58337223 */ /* 0x000fe40000010061 */
[----:B------:R-:W-:Y:S02]  /*53a0*/  FFMA.FTZ R146, R91, R146, R104 ;  /* 0x000000925b927223 */ /* 0x000fe40000010068 */
[----:B------:R-:W-:Y:S02]  /*53b0*/  FFMA.FTZ R147, R89, R152, R98 ;  /* 0x0000009859937223 */ /* 0x000fe40000010062 */
[----:B------:R-:W-:Y:S01]  /*53c0*/  FFMA.FTZ R148, R87, R148, R96 ;  /* 0x0000009457947223 */ /* 0x000fe20000010060 */
[----:B------:R-:W-:Y:S01]  /*53d0*/  F2FP.PACK_AB R51, R146, R51 ;  /* 0x000000339233723e */ /* 0x000fe200000000ff */
[----:B------:R-:W-:Y:S01]  /*53e0*/  IMAD.WIDE.U32 R144, R100, R149, c[0x0][0x208] ;  /* 0x0000820064907625 */ /* 0x000fe200078e0095 */
[----:B------:R-:W-:-:S02]  /*53f0*/  F2FP.PACK_AB R50, R147, R150 ;  /* 0x000000969332723e */ /* 0x000fc400000000ff */
[----:B------:R-:W-:-:S05]  /*5400*/  F2FP.PACK_AB R49, R148, R49 ;  /* 0x000000319431723e */ /* 0x000fca00000000ff */
[----:B------:R0:W-:Y:S02]  /*5410*/  STG.E.128 [R144.64], R48 ;  /* 0x0000003090007986 */ /* 0x0001e4000c101d04 */
.L_x_3949:
[----:B------:R-:W-:Y:S05]  /*5420*/  BSYNC B0 ;  /* 0x0000000000007941 */ /* 0x000fea0003800000 */
.L_x_3948:
[----:B------:R-:W-:Y:S02]  /*5430*/  LOP3.LUT P3, RZ, R102, 0xff, RZ, 0xc0, !PT ;  /* 0x000000ff66ff7812 */ /* 0x000fe4000786c0ff */
[----:B------:R-:W-:Y:S02]  /*5440*/  IADD3 R103, R103, c[0x0][0x160], RZ ;  /* 0x0000580067677a10 */ /* 0x000fe40007ffe0ff */
[----:B------:R-:W-:Y:S02]  /*5450*/  SEL R102, RZ, 0x1, P3 ;  /* 0x00000001ff667807 */ /* 0x000fe40001800000 */
[----:B------:R-:W-:-:S13]  /*5460*/  ISETP.GE.AND P3, PT, R103, c[0x0][0x164], PT ;  /* 0x0000590067007a0c */ /* 0x000fda0003f66270 */
[----:B01---5:R-:W-:Y:S01]  /*5470*/  @P3 CALL.REL.NOINC `(.L_x_3950) ;  /* 0x0000001000003944 */ /* 0x023fe20003c00000 */
[----:B------:R-:W-:Y:S05]  /*5480*/  BRA `(.L_x_3951) ;  /* 0xffffb7a000007947 */ /* 0x000fea000383ffff */
.L_x_3950:
[----:B------:R-:W-:Y:S05]  /*5490*/  EXIT ;  /* 0x000000000000794d */ /* 0x000fea0003800000 */
.L_x_3938:
[----:B------:R-:W-:Y:S01]  /*54a0*/  HFMA2.MMA R148, -RZ, RZ, 0, 5.9604644775390625e-08 ;  /* 0x00000001ff947435 */ /* 0x000fe200000001ff */
[----:B------:R-:W-:Y:S02]  /*54b0*/  MOV R49, R48 ;  /* 0x0000003000317202 */ /* 0x000fe40000000f00 */
[----:B------:R-:W-:Y:S02]  /*54c0*/  MOV R146, 0x1f ;  /* 0x0000001f00927802 */ /* 0x000fe40000000f00 */
[----:B------:R-:W-:Y:S02]  /*54d0*/  MOV R147, 0xffffffff ;  /* 0xffffffff00937802 */ /* 0x000fe40000000f00 */
[----:B------:R-:W-:Y:S02]  /*54e0*/  MOV R50, 0x5500 ;  /* 0x0000550000327802 */ /* 0x000fe40000000f00 */
[----:B-1---5:R-:W-:Y:S05]  /*54f0*/  CALL.REL.NOINC `($__internal_10_$__cuda_sm70_shflsync_bfly_p) ;  /* 0x000008b000007944 */ /* 0x022fea0003c00000 */
[----:B01----:R-:W-:Y:S01]  /*5500*/  MOV R49, R148 ;  /* 0x0000009400317202 */ /* 0x003fe20000000f00 */
[----:B------:R-:W-:Y:S05]  /*5510*/  BRA `(.L_x_3952) ;  /* 0xffffe9a000007947 */ /* 0x000fea000383ffff */
.L_x_3939:
[----:B------:R-:W-:Y:S01]  /*5520*/  HFMA2.MMA R148, -RZ, RZ, 0, 1.1920928955078125e-07 ;  /* 0x00000002ff947435 */ /* 0x000fe200000001ff */
[----:B------:R-:W-:Y:S02]  /*5530*/  MOV R146, 0x1f ;  /* 0x0000001f00927802 */ /* 0x000fe40000000f00 */
[----:B------:R-:W-:-:S02]  /*5540*/  MOV R147, 0xffffffff ;  /* 0xffffffff00937802 */ /* 0x000fc40000000f00 */
[----:B------:R-:W-:Y:S02]  /*5550*/  MOV R50, 0x5570 ;  /* 0x0000557000327802 */ /* 0x000fe40000000f00 */
[----:B01---5:R-:W-:Y:S05]  /*5560*/  CALL.REL.NOINC `($__internal_10_$__cuda_sm70_shflsync_bfly_p) ;  /* 0x0000084000007944 */ /* 0x023fea0003c00000 */
[----:B01----:R-:W-:Y:S01]  /*5570*/  FADD.FTZ R49, R49, R148 ;  /* 0x0000009431317221 */ /* 0x003fe20000010000 */
[----:B------:R-:W-:Y:S01]  /*5580*/  HFMA2.MMA R148, -RZ, RZ, 0, 2.384185791015625e-07 ;  /* 0x00000004ff947435 */ /* 0x000fe200000001ff */
[----:B------:R-:W-:Y:S02]  /*5590*/  MOV R146, 0x1f ;  /* 0x0000001f00927802 */ /* 0x000fe40000000f00 */
[----:B------:R-:W-:Y:S02]  /*55a0*/  MOV R147, 0xffffffff ;  /* 0xffffffff00937802 */ /* 0x000fe40000000f00 */
[----:B------:R-:W-:Y:S02]  /*55b0*/  MOV R50, 0x55d0 ;  /* 0x000055d000327802 */ /* 0x000fe40000000f00 */
[----:B------:R-:W-:Y:S05]  /*55c0*/  CALL.REL.NOINC `($__internal_10_$__cuda_sm70_shflsync_bfly_p) ;  /* 0x000007e000007944 */ /* 0x000fea0003c00000 */
[----:B01----:R-:W-:Y:S01]  /*55d0*/  FADD.FTZ R49, R49, R148 ;  /* 0x0000009431317221 */ /* 0x003fe20000010000 */
[----:B------:R-:W-:Y:S01]  /*55e0*/  HFMA2.MMA R148, -RZ, RZ, 0, 4.76837158203125e-07 ;  /* 0x00000008ff947435 */ /* 0x000fe200000001ff */
[----:B------:R-:W-:Y:S02]  /*55f0*/  MOV R146, 0x1f ;  /* 0x0000001f00927802 */ /* 0x000fe40000000f00 */
[----:B------:R-:W-:-:S02]  /*5600*/  MOV R147, 0xffffffff ;  /* 0xffffffff00937802 */ /* 0x000fc40000000f00 */
[----:B------:R-:W-:Y:S02]  /*5610*/  MOV R50, 0x5630 ;  /* 0x0000563000327802 */ /* 0x000fe40000000f00 */
[----:B------:R-:W-:Y:S05]  /*5620*/  CALL.REL.NOINC `($__internal_10_$__cuda_sm70_shflsync_bfly_p) ;  /* 0x0000078000007944 */ /* 0x000fea0003c00000 */
[----:B01----:R-:W-:Y:S01]  /*5630*/  FADD.FTZ R49, R49, R148 ;  /* 0x0000009431317221 */ /* 0x003fe20000010000 */
[----:B------:R-:W-:Y:S01]  /*5640*/  HFMA2.MMA R148, -RZ, RZ, 0, 9.5367431640625e-07 ;  /* 0x00000010ff947435 */ /* 0x000fe200000001ff */
[----:B------:R-:W-:Y:S02]  /*5650*/  MOV R146, 0x1f ;  /* 0x0000001f00927802 */ /* 0x000fe40000000f00 */
[----:B------:R-:W-:Y:S02]  /*5660*/  MOV R147, 0xffffffff ;  /* 0xffffffff00937802 */ /* 0x000fe40000000f00 */
[----:B------:R-:W-:Y:S02]  /*5670*/  MOV R50, 0x5690 ;  /* 0x0000569000327802 */ /* 0x000fe40000000f00 */
[----:B------:R-:W-:Y:S05]  /*5680*/  CALL.REL.NOINC `($__internal_10_$__cuda_sm70_shflsync_bfly_p) ;  /* 0x0000072000007944 */ /* 0x000fea0003c00000 */
        /* <DEDUP_REMOVED lines=87> */
[----:B------:R-:W-:Y:S05]  /*5c00*/  CALL.REL.NOINC `($__internal_10_$__cuda_sm70_shflsync_bfly_p) ;  /* 0x000001a000007944 */ /* 0x000fea0003c00000 */
[----:B01----:R-:W-:Y:S01]  /*5c10*/  FADD.FTZ R49, R49, R148 ;  /* 0x0000009431317221 */ /* 0x003fe20000010000 */
[----:B------:R-:W-:Y:S01]  /*5c20*/  HFMA2.MMA R148, -RZ, RZ, 0, 1.1920928955078125e-07 ;  /* 0x00000002ff947435 */ /* 0x000fe200000001ff */
[----:B------:R-:W-:Y:S02]  /*5c30*/  MOV R146, 0x1f ;  /* 0x0000001f00927802 */ /* 0x000fe40000000f00 */
[----:B------:R-:W-:Y:S02]  /*5c40*/  MOV R147, 0xffffffff ;  /* 0xffffffff00937802 */ /* 0x000fe40000000f00 */
[----:B------:R-:W-:Y:S02]  /*5c50*/  MOV R50, 0x5c70 ;  /* 0x00005c7000327802 */ /* 0x000fe40000000f00 */
[----:B------:R-:W-:Y:S05]  /*5c60*/  CALL.REL.NOINC `($__internal_10_$__cuda_sm70_shflsync_bfly_p) ;  /* 0x0000014000007944 */ /* 0x000fea0003c00000 */
[----:B01----:R-:W-:Y:S01]  /*5c70*/  FADD.FTZ R49, R49, R148 ;  /* 0x0000009431317221 */ /* 0x003fe20000010000 */
[----:B------:R-:W-:Y:S01]  /*5c80*/  HFMA2.MMA R148, -RZ, RZ, 0, 2.384185791015625e-07 ;  /* 0x00000004ff947435 */ /* 0x000fe200000001ff */
[----:B------:R-:W-:Y:S02]  /*5c90*/  MOV R146, 0x1f ;  /* 0x0000001f00927802 */ /* 0x000fe40000000f00 */
[----:B------:R-:W-:-:S02]  /*5ca0*/  MOV R147, 0xffffffff ;  /* 0xffffffff00937802 */ /* 0x000fc40000000f00 */
[----:B------:R-:W-:Y:S02]  /*5cb0*/  MOV R50, 0x5cd0 ;  /* 0x00005cd000327802 */ /* 0x000fe40000000f00 */
[----:B------:R-:W-:Y:S05]  /*5cc0*/  CALL.REL.NOINC `($__internal_10_$__cuda_sm70_shflsync_bfly_p) ;  /* 0x000000e000007944 */ /* 0x000fea0003c00000 */
[----:B01----:R-:W-:Y:S01]  /*5cd0*/  FADD.FTZ R49, R49, R148 ;  /* 0x0000009431317221 */ /* 0x003fe20000010000 */
[----:B------:R-:W-:Y:S01]  /*5ce0*/  HFMA2.MMA R148, -RZ, RZ, 0, 4.76837158203125e-07 ;  /* 0x00000008ff947435 */ /* 0x000fe200000001ff */
[----:B------:R-:W-:Y:S02]  /*5cf0*/  MOV R146, 0x1f ;  /* 0x0000001f00927802 */ /* 0x000fe40000000f00 */
[----:B------:R-:W-:Y:S02]  /*5d00*/  MOV R147, 0xffffffff ;  /* 0xffffffff00937802 */ /* 0x000fe40000000f00 */
[----:B------:R-:W-:Y:S02]  /*5d10*/  MOV R50, 0x5d30 ;  /* 0x00005d3000327802 */ /* 0x000fe40000000f00 */
[----:B------:R-:W-:Y:S05]  /*5d20*/  CALL.REL.NOINC `($__internal_10_$__cuda_sm70_shflsync_bfly_p) ;  /* 0x0000008000007944 */ /* 0x000fea0003c00000 */
[----:B-1----:R-:W-:Y:S01]  /*5d30*/  FADD.FTZ R145, R49, R148 ;  /* 0x0000009431917221 */ /* 0x002fe20000010000 */
[----:B------:R-:W-:Y:S01]  /*5d40*/  HFMA2.MMA R148, -RZ, RZ, 0, 9.5367431640625e-07 ;  /* 0x00000010ff947435 */ /* 0x000fe200000001ff */
[----:B0-----:R-:W-:Y:S02]  /*5d50*/  MOV R146, 0x1f ;  /* 0x0000001f00927802 */ /* 0x001fe40000000f00 */
[----:B------:R-:W-:-:S02]  /*5d60*/  MOV R147, 0xffffffff ;  /* 0xffffffff00937802 */ /* 0x000fc40000000f00 */
[----:B------:R-:W-:Y:S02]  /*5d70*/  MOV R49, R145 ;  /* 0x0000009100317202 */ /* 0x000fe40000000f00 */
[----:B------:R-:W-:Y:S02]  /*5d80*/  MOV R50, 0x5da0 ;  /* 0x00005da000327802 */ /* 0x000fe40000000f00 */
[----:B------:R-:W-:Y:S05]  /*5d90*/  CALL.REL.NOINC `($__internal_10_$__cuda_sm70_shflsync_bfly_p) ;  /* 0x0000001000007944 */ /* 0x000fea0003c00000 */
[----:B01----:R-:W-:Y:S05]  /*5da0*/  BRA `(.L_x_3953) ;  /* 0xffffe76000007947 */ /* 0x003fea000383ffff */
        .weak           $__internal_10_$__cuda_sm70_shflsync_bfly_p
        .type           $__internal_10_$__cuda_sm70_shflsync_bfly_p,@function
        .size           $__internal_10_$__cuda_sm70_shflsync_bfly_p,(.L_x_32950 - $__internal_10_$__cuda_sm70_shflsync_bfly_p)
$__internal_10_$__cuda_sm70_shflsync_bfly_p:
[----:B------:R-:W-:Y:S01]  /*5db0*/  HFMA2.MMA R51, -RZ, RZ, 0, 0 ;  /* 0x00000000ff337435 */ /* 0x000fe200000001ff */
[----:B------:R-:W-:Y:S04]  /*5dc0*/  WARPSYNC R147 ;  /* 0x0000009300007348 */ /* 0x000fe80003800000 */
[----:B------:R0:W1:Y:S01]  /*5dd0*/  SHFL.BFLY PT, R148, R49, R148, R146 ;  /* 0x0c00009431947389 */ /* 0x00006200000e0092 */
[----:B------:R-:W-:Y:S05]  /*5de0*/  RET.REL.NODEC R50 `(_ZN10layer_norm31ln_parallel_residual_fwd_kernelINS_13Kernel_traitsI6__halfS2_S2_S2_fjLj5120ELj1ELj1ELj4ELj16ENS_18Kernel_traits_baseILj5120ES2_S2_S2_S2_fjLj128EEEEELb0ELb1ELb0EEEvNS_9FwdParamsE) ;  /* 0xffffa21032007950 */ /* 0x000fea0003c3ffff */
.L_x_3954:
        /* <DEDUP_REMOVED lines=9> */
.L_x_32950:


//--------------------- .text._ZN10layer_norm31ln_parallel_residual_fwd_kernelINS_13Kernel_traitsI6__halfS2_S2_S2_fjLj5120ELj1ELj1ELj4ELj16ENS_18Kernel_traits_baseILj5120ES2_S2_S2_S2_fjLj128EEEEELb0ELb1ELb1EEEvNS_9FwdParamsE --------------------------
	.section	.text._ZN10layer_norm31ln_parallel_residual_fwd_kernelINS_13Kernel_traitsI6__halfS2_S2_S2_fjLj5120ELj1ELj1ELj4ELj16ENS_18Kernel_traits_baseILj5120ES2_S2_S2_S2_fjLj128EEEEELb0ELb1ELb1EEEvNS_9FwdParamsE,"ax",@progbits
	.sectioninfo	@"SHI_REGISTERS=168"
	.align	128
        .global         _ZN10layer_norm31ln_parallel_residual_fwd_kernelINS_13Kernel_traitsI6__halfS2_S2_S2_fjLj5120ELj1ELj1ELj4ELj16ENS_18Kernel_traits_baseILj5120ES2_S2_S2_S2_fjLj128EEEEELb0ELb1ELb1EEEvNS_9FwdParamsE
        .type           _ZN10layer_norm31ln_parallel_residual_fwd_kernelINS_13Kernel_traitsI6__halfS2_S2_S2_fjLj5120ELj1ELj1ELj4ELj16ENS_18Kernel_traits_baseILj5120ES2_S2_S2_S2_fjLj128EEEEELb0ELb1ELb1EEEvNS_9FwdParamsE,@function
        .size           _ZN10layer_norm31ln_parallel_residual_fwd_kernelINS_13Kernel_traitsI6__halfS2_S2_S2_fjLj5120ELj1ELj1ELj4ELj16ENS_18Kernel_traits_baseILj5120ES2_S2_S2_S2_fjLj128EEEEELb0ELb1ELb1EEEvNS_9FwdParamsE,(.L_x_32951 - _ZN10layer_norm31ln_parallel_residual_fwd_kernelINS_13Kernel_traitsI6__halfS2_S2_S2_fjLj5120ELj1ELj1ELj4ELj16ENS_18Kernel_traits_baseILj5120ES2_S2_S2_S2_fjLj128EEEEELb0ELb1ELb1EEEvNS_9FwdParamsE)
        .other          _ZN10layer_norm31ln_parallel_residual_fwd_kernelINS_13Kernel_traitsI6__halfS2_S2_S2_fjLj5120ELj1ELj1ELj4ELj16ENS_18Kernel_traits_baseILj5120ES2_S2_S2_S2_fjLj128EEEEELb0ELb1ELb1EEEvNS_9FwdParamsE,@"STO_CUDA_ENTRY STV_DEFAULT"
_ZN10layer_norm31ln_parallel_residual_fwd_kernelINS_13Kernel_traitsI6__halfS2_S2_S2_fjLj5120ELj1ELj1ELj4ELj16ENS_18Kernel_traits_baseILj5120ES2_S2_S2_S2_fjLj128EEEEELb0ELb1ELb1EEEvNS_9FwdParamsE:
.text._ZN10layer_norm31ln_parallel_residual_fwd_kernelINS_13Kernel_traitsI6__halfS2_S2_S2_fjLj5120ELj1ELj1ELj4ELj16ENS_18Kernel_traits_baseILj5120ES2_S2_S2_S2_fjLj128EEEEELb0ELb1ELb1EEEvNS_9FwdParamsE:
[----:B------:R-:W-:Y:S02]  /*0000*/  MOV R1, c[0x0][0x28] ;  /* 0x00000a0000017a02 */ /* 0x000fe40000000f00 */
[----:B------:R-:W0:Y:S01]  /*0010*/  S2R R0, SR_TID.X ;  /* 0x0000000000007919 */ /* 0x000e220000002100 */
[----:B------:R-:W-:Y:S01]  /*0020*/  ISETP.NE.U32.AND P1, PT, RZ, c[0x0][0x218], PT ;  /* 0x00008600ff007a0c */ /* 0x000fe20003f25070 */
[----:B------:R-:W-:-:S03]  /*0030*/  ULDC.64 UR4, c[0x0][0x118] ;  /* 0x0000460000047ab9 */ /* 0x000fc60000000a00 */
[----:B------:R-:W-:Y:S02]  /*0040*/  ISETP.NE.AND.EX P1, PT, RZ, c[0x0][0x21c], PT, P1 ;  /* 0x00008700ff007a0c */ /* 0x000fe40003f25310 */
[----:B0-----:R-:W-:-:S04]  /*0050*/  SHF.L.U32 R2, R0, 0x4, RZ ;  /* 0x0000000400027819 */ /* 0x001fc800000006ff */
[----:B------:R-:W-:-:S04]  /*0060*/  LOP3.LUT R36, R2, 0x7f0, RZ, 0xc0, !PT ;  /* 0x000007f002247812 */ /* 0x000fc800078ec0ff */
[----:B------:R-:W-:-:S04]  /*0070*/  IADD3 R2, P0, R36, c[0x0][0x218], RZ ;  /* 0x0000860024027a10 */ /* 0x000fc80007f1e0ff */
[----:B------:R-:W-:-:S05]  /*0080*/  IADD3.X R3, RZ, c[0x0][0x21c], RZ, P0, !PT ;  /* 0x00008700ff037a10 */ /* 0x000fca00007fe4ff */
        /* <DEDUP_REMOVED lines=12> */
[----:B0-----:R-:W2:Y:S04]  /*0150*/  LDG.E.128 R20, [R36.64+0x2000] ;  /* 0x0020000424147981 */ /* 0x001ea8000c1e1d00 */
[----:B------:R-:W3:Y:S04]  /*0160*/  LDG.E.128 R16, [R36.64+0x1800] ;  /* 0x0018000424107981 */ /* 0x000ee8000c1e1d00 */
[----:B------:R0:W5:Y:S04]  /*0170*/  LDG.E.128 R12, [R36.64] ;  /* 0x00000004240c7981 */ /* 0x000168000c1e1d00 */
[----:B------:R0:W5:Y:S04]  /*0180*/  LDG.E.128 R8, [R36.64+0x800] ;  /* 0x0008000424087981 */ /* 0x000168000c1e1d00 */
[----:B------:R0:W5:Y:S02]  /*0190*/  LDG.E.128 R4, [R36.64+0x1000] ;  /* 0x0010000424047981 */ /* 0x000164000c1e1d00 */
[----:B-----5:R-:W-:Y:S01]  /*01a0*/  @!P1 CS2R R24, SRZ ;  /* 0x0000000000189805 */ /* 0x020fe2000001ff00 */
[----:B------:R-:W-:Y:S01]  /*01b0*/  MOV R2, c[0x0][0x180] ;  /* 0x0000600000027a02 */ /* 0x000fe20000000f00 */
[----:B------:R-:W-:Y:S01]  /*01c0*/  @!P1 CS2R R40, SRZ ;  /* 0x0000000000289805 */ /* 0x000fe2000001ff00 */
[----:B------:R-:W-:Y:S01]  /*01d0*/  @!P1 CS2R R42, SRZ ;  /* 0x00000000002a9805 */ /* 0x000fe2000001ff00 */
[----:B------:R-:W-:Y:S01]  /*01e0*/  @!P1 CS2R R44, SRZ ;  /* 0x00000000002c9805 */ /* 0x000fe2000001ff00 */
[----:B------:R-:W-:Y:S01]  /*01f0*/  LOP3.LUT P0, RZ, R2, c[0x0][0x178], RZ, 0xfc, !PT ;  /* 0x00005e0002ff7a12 */ /* 0x000fe2000780fcff */
[--C-:B------:R-:W-:Y:S01]  /*0200*/  HADD2.F32 R82, -RZ, R24.reuse.H0_H0 ;  /* 0x20000018ff527230 */ /* 0x100fe20000004100 */
[----:B------:R-:W-:Y:S01]  /*0210*/  @!P1 CS2R R46, SRZ ;  /* 0x00000000002e9805 */ /* 0x000fe2000001ff00 */
[----:B------:R-:W-:Y:S01]  /*0220*/  HADD2.F32 R83, -RZ, R24.H1_H1 ;  /* 0x30000018ff537230 */ /* 0x000fe20000004100 */
[----:B------:R-:W-:Y:S01]  /*0230*/  HFMA2.MMA R24, -RZ, RZ, 0, 5.9604644775390625e-08 ;  /* 0x00000001ff187435 */ /* 0x000fe200000001ff */
[----:B------:R-:W-:Y:S01]  /*0240*/  @!P1 CS2R R32, SRZ ;  /* 0x0000000000209805 */ /* 0x000fe2000001ff00 */
[----:B------:R-:W-:Y:S01]  /*0250*/  @!P1 CS2R R34, SRZ ;  /* 0x0000000000229805 */ /* 0x000fe2000001ff00 */
[----:B------:R-:W-:Y:S01]  /*0260*/  @!P1 CS2R R28, SRZ ;  /* 0x00000000001c9805 */ /* 0x000fe2000001ff00 */
[----:B------:R-:W-:Y:S01]  /*0270*/  @!P1 CS2R R30, SRZ ;  /* 0x00000000001e9805 */ /* 0x000fe2000001ff00 */
[----:B------:R-:W-:Y:S01]  /*0280*/  @!P1 CS2R R26, SRZ ;  /* 0x00000000001a9805 */ /* 0x000fe2000001ff00 */
[----:B------:R-:W-:Y:S01]  /*0290*/  MOV R2, c[0x0][0x184] ;  /* 0x0000610000027a02 */ /* 0x000fe20000000f00 */
[--C-:B------:R-:W-:Y:S01]  /*02a0*/  HADD2.F32 R3, -RZ, R40.reuse.H1_H1 ;  /* 0x30000028ff037230 */ /* 0x100fe20000004100 */
[----:B------:R-:W-:Y:S01]  /*02b0*/  SHF.R.U32.HI R99, RZ, 0x5, R0 ;  /* 0x00000005ff637819 */ /* 0x000fe20000011600 */
[--C-:B------:R-:W-:Y:S01]  /*02c0*/  HADD2.F32 R52, -RZ, R41.reuse.H0_H0 ;  /* 0x20000029ff347230 */ /* 0x100fe20000004100 */
[----:B------:R-:W-:Y:S01]  /*02d0*/  LOP3.LUT P0, RZ, R2, c[0x0][0x17c], RZ, 0xfc, P0 ;  /* 0x00005f0002ff7a12 */ /* 0x000fe2000000fcff */
[----:B------:R-:W-:Y:S01]  /*02e0*/  HADD2.F32 R2, -RZ, R40.H0_H0 ;  /* 0x20000028ff027230 */ /* 0x000fe20000004100 */
[----:B------:R-:W-:Y:S01]  /*02f0*/  LEA R91, R91, 0x4, 0x2 ;  /* 0x000000045b5b7811 */ /* 0x000fe200078e10ff */
[----:B------:R-:W-:Y:S01]  /*0300*/  HADD2.F32 R53, -RZ, R41.H1_H1 ;  /* 0x30000029ff357230 */ /* 0x000fe20000004100 */
[----:B------:R-:W-:Y:S01]  /*0310*/  LOP3.LUT R92, R0, 0x1f, RZ, 0xc0, !PT ;  /* 0x0000001f005c7812 */ /* 0x000fe200078ec0ff */
        /* <DEDUP_REMOVED lines=36> */
[----:B--2---:R-:W-:Y:S02]  /*0560*/  HADD2.F32 R93, -RZ, R20.H0_H0 ;  /* 0x20000014ff5d7230 */ /* 0x004fe40000004100 */
[--C-:B------:R-:W-:Y:S02]  /*0570*/  HADD2.F32 R95, -RZ, R21.reuse.H0_H0 ;  /* 0x20000015ff5f7230 */ /* 0x100fe40000004100 */
[----:B------:R-:W-:Y:S01]  /*0580*/  HADD2.F32 R94, -RZ, R21.H1_H1 ;  /* 0x30000015ff5e7230 */ /* 0x000fe20000004100 */
[----:B------:R-:W-:Y:S01]  /*0590*/  PRMT R21, R24, 0x7610, R21 ;  /* 0x0000761018157816 */ /* 0x000fe20000000015 */
[----:B------:R-:W-:Y:S02]  /*05a0*/  HADD2.F32 R97, -RZ, R22.H0_H0 ;  /* 0x20000016ff617230 */ /* 0x000fe40000004100 */
[----:B------:R-:W-:-:S02]  /*05b0*/  HADD2.F32 R20, -RZ, R20.H1_H1 ;  /* 0x30000014ff147230 */ /* 0x000fc40000004100 */
[----:B------:R-:W-:Y:S02]  /*05c0*/  HADD2.F32 R22, -RZ, R22.H1_H1 ;  /* 0x30000016ff167230 */ /* 0x000fe40000004100 */
[----:B0--3--:R-:W-:Y:S02]  /*05d0*/  HADD2.F32 R96, -RZ, R18.H1_H1 ;  /* 0x30000012ff607230 */ /* 0x009fe40000004100 */
.L_x_4118:
[----:B------:R-:W0:Y:S01]  /*05e0*/  S2R R46, SR_TID.X ;  /* 0x00000000002e7919 */ /* 0x000e220000002100 */
[----:B------:R-:W-:Y:S01]  /*05f0*/  IMAD R36, R90, c[0x0][0x168], RZ ;  /* 0x00005a005a247a24 */ /* 0x000fe200078e02ff */
[----:B------:R-:W-:Y:S02]  /*0600*/  ISETP.NE.U32.AND P1, PT, RZ, c[0x0][0x178], PT ;  /* 0x00005e00ff007a0c */ /* 0x000fe40003f25070 */
[----:B------:R-:W-:Y:S02]  /*0610*/  ISETP.NE.U32.AND P2, PT, RZ, c[0x0][0x180], PT ;  /* 0x00006000ff007a0c */ /* 0x000fe40003f45070 */
[----:B------:R-:W-:Y:S02]  /*0620*/  SHF.R.S32.HI R37, RZ, 0x1f, R36 ;  /* 0x0000001fff257819 */ /* 0x000fe40000011424 */
[----:B------:R-:W-:-:S02]  /*0630*/  ISETP.NE.AND.EX P1, PT, RZ, c[0x0][0x17c], PT, P1 ;  /* 0x00005f00ff007a0c */ /* 0x000fc40003f25310 */
[----:B------:R-:W-:Y:S02]  /*0640*/  ISETP.NE.AND.EX P2, PT, RZ, c[0x0][0x184], PT, P2 ;  /* 0x00006100ff007a0c */ /* 0x000fe40003f45320 */
[----:B------:R-:W-:Y:S02]  /*0650*/  LEA.HI R37, R37, R36, RZ, 0x3 ;  /* 0x0000002425257211 */ /* 0x000fe400078f18ff */
[----:B------:R-:W-:Y:S02]  /*0660*/  MOV R127, 0x10 ;  /* 0x00000010007f7802 */ /* 0x000fe40000000f00 */
        /* <DEDUP_REMOVED lines=19> */
.L_x_3956:
[----:B-----5:R-:W-:-:S05]  /*07a0*/  HADD2.F32 R40, -RZ, R28.H0_H0 ;  /* 0x2000001cff287230 */ /* 0x020fca0000004100 */
[----:B------:R-:W-:Y:S01]  /*07b0*/  FADD.FTZ R47, R47, R40 ;  /* 0x000000282f2f7221 */ /* 0x000fe20000010000 */
[----:B------:R-:W-:Y:S05]  /*07c0*/  BRA `(.L_x_3957) ;  /* 0x0000004000007947 */ /* 0x000fea0003800000 */
.L_x_3955:
[----:B0----5:R-:W-:Y:S02]  /*07d0*/  HADD2.F32 R40, -RZ, R24.H0_H0 ;  /* 0x20000018ff287230 */ /* 0x021fe40000004100 */
[----:B------:R-:W-:-:S03]  /*07e0*/  @P2 HADD2.F32 R42, -RZ, R28.H0_H0 ;  /* 0x2000001cff2a2230 */ /* 0x000fc60000004100 */
[----:B------:R-:W-:-:S04]  /*07f0*/  FADD.FTZ R47, R47, R40 ;  /* 0x000000282f2f7221 */ /* 0x000fc80000010000 */
[----:B------:R-:W-:-:S05]  /*0800*/  @P2 FADD.FTZ R47, R47, R42 ;  /* 0x0000002a2f2f2221 */ /* 0x000fca0000010000 */
.L_x_3957:
[----:B------:R-:W-:-:S04]  /*0810*/  F2FP.PACK_AB R40, RZ, R47 ;  /* 0x0000002fff28723e */ /* 0x000fc800000000ff */
[----:B------:R-:W-:Y:S02]  /*0820*/  PRMT R32, R40, 0x7610, R32 ;  /* 0x0000761028207816 */ /* 0x000fe40000000020 */
.L_x_3958:
[----:B------:R-:W-:Y:S01]  /*0830*/  HADD2.F32 R51, -RZ, R36.H1_H1 ;  /* 0x30000024ff337230 */ /* 0x000fe20000004100 */
[----:B------:R-:W-:Y:S05]  /*0840*/  @P3 BRA `(.L_x_3959) ;  /* 0x0000008000003947 */ /* 0x000fea0003800000 */
[----:B------:R-:W-:-:S04]  /*0850*/  ISETP.NE.U32.AND P4, PT, RZ, c[0x0][0x180], PT ;  /* 0x00006000ff007a0c */ /* 0x000fc80003f85070 */
[----:B------:R-:W-:-:S13]  /*0860*/  ISETP.NE.AND.EX P4, PT, RZ, c[0x0][0x184], PT, P4 ;  /* 0x00006100ff007a0c */ /* 0x000fda0003f85340 */
[----:B------:R-:W-:Y:S05]  /*0870*/  @P4 BRA `(.L_x_3960) ;  /* 0x0000002000004947 */ /* 0x000fea0003800000 */
[----:B------:R-:W-:Y:S05]  /*0880*/  @P0 BRA `(.L_x_3961) ;  /* 0x0000008000000947 */ /* 0x000fea0003800000 */
[----:B------:R-:W-:Y:S05]  /*0890*/  BRA `(.L_x_3962) ;  /* 0x0000009000007947 */ /* 0x000fea0003800000 */
.L_x_3960:
[----:B-----5:R-:W-:-:S05]  /*08a0*/  HADD2.F32 R36, -RZ, R28.H1_H1 ;  /* 0x3000001cff247230 */ /* 0x020fca0000004100 */
[----:B------:R-:W-:Y:S01]  /*08b0*/  FADD.FTZ R51, R51, R36 ;  /* 0x0000002433337221 */ /* 0x000fe20000010000 */
[----:B------:R-:W-:Y:S05]  /*08c0*/  BRA `(.L_x_3961) ;  /* 0x0000004000007947 */ /* 0x000fea0003800000 */
.L_x_3959:
[----:B-----5:R-:W-:Y:S02]  /*08d0*/  HADD2.F32 R36, -RZ, R24.H1_H1 ;  /* 0x30000018ff247230 */ /* 0x020fe40000004100 */
[----:B------:R-:W-:-:S03]  /*08e0*/  @P2 HADD2.F32 R40, -RZ, R28.H1_H1 ;  /* 0x3000001cff282230 */ /* 0x000fc60000004100 */
[----:B------:R-:W-:-:S04]  /*08f0*/  FADD.FTZ R51, R51, R36 ;  /* 0x0000002433337221 */ /* 0x000fc80000010000 */
[----:B------:R-:W-:-:S05]  /*0900*/  @P2 FADD.FTZ R51, R51, R40 ;  /* 0x0000002833332221 */ /* 0x000fca0000010000 */
.L_x_3961:
[----:B------:R-:W-:-:S04]  /*0910*/  F2FP.PACK_AB R36, RZ, R51 ;  /* 0x00000033ff24723e */ /* 0x000fc800000000ff */
[----:B------:R-:W-:Y:S02]  /*0920*/  PRMT R32, R32, 0x5410, R36 ;  /* 0x0000541020207816 */ /* 0x000fe40000000024 */
.L_x_3962:
[----:B------:R-:W-:Y:S01]  /*0930*/  HADD2.F32 R49, -RZ, R37.H0_H0 ;  /* 0x20000025ff317230 */ /* 0x000fe20000004100 */
[----:B------:R-:W-:Y:S05]  /*0940*/  @P3 BRA `(.L_x_3963) ;  /* 0x0000008000003947 */ /* 0x000fea0003800000 */
[----:B------:R-:W-:-:S04]  /*0950*/  ISETP.NE.U32.AND P4, PT, RZ, c[0x0][0x180], PT ;  /* 0x00006000ff007a0c */ /* 0x000fc80003f85070 */
[----:B------:R-:W-:-:S13]  /*0960*/  ISETP.NE.AND.EX P4, PT, RZ, c[0x0][0x184], PT, P4 ;  /* 0x00006100ff007a0c */ /* 0x000fda0003f85340 */
[----:B------:R-:W-:Y:S05]  /*0970*/  @P4 BRA `(.L_x_3964) ;  /* 0x0000002000004947 */ /* 0x000fea0003800000 */
[----:B------:R-:W-:Y:S05]  /*0980*/  @P0 BRA `(.L_x_3965) ;  /* 0x0000008000000947 */ /* 0x000fea0003800000 */
[----:B------:R-:W-:Y:S05]  /*0990*/  BRA `(.L_x_3966) ;  /* 0x0000009000007947 */ /* 0x000fea0003800000 */
.L_x_3964:
[----:B-----5:R-:W-:-:S05]  /*09a0*/  HADD2.F32 R36, -RZ, R29.H0_H0 ;  /* 0x2000001dff247230 */ /* 0x020fca0000004100 */
[----:B------:R-:W-:Y:S01]  /*09b0*/  FADD.FTZ R49, R49, R36 ;  /* 0x0000002431317221 */ /* 0x000fe20000010000 */
[----:B------:R-:W-:Y:S05]  /*09c0*/  BRA `(.L_x_3965) ;  /* 0x0000004000007947 */ /* 0x000fea0003800000 */
.L_x_3963:
[----:B-----5:R-:W-:Y:S02]  /*09d0*/  HADD2.F32 R36, -RZ, R25.H0_H0 ;  /* 0x20000019ff247230 */ /* 0x020fe40000004100 */
[----:B------:R-:W-:-:S03]  /*09e0*/  @P2 HADD2.F32 R40, -RZ, R29.H0_H0 ;  /* 0x2000001dff282230 */ /* 0x000fc60000004100 */
[----:B------:R-:W-:-:S04]  /*09f0*/  FADD.FTZ R49, R49, R36 ;  /* 0x0000002431317221 */ /* 0x000fc80000010000 */
[----:B------:R-:W-:-:S05]  /*0a00*/  @P2 FADD.FTZ R49, R49, R40 ;  /* 0x0000002831312221 */ /* 0x000fca0000010000 */
.L_x_3965:
[----:B------:R-:W-:-:S04]  /*0a10*/  F2FP.PACK_AB R36, RZ, R49 ;  /* 0x00000031ff24723e */ /* 0x000fc800000000ff */
[----:B------:R-:W-:Y:S02]  /*0a20*/  PRMT R33, R36, 0x7610, R33 ;  /* 0x0000761024217816 */ /* 0x000fe40000000021 */
.L_x_3966:
[----:B------:R-:W-:Y:S01]  /*0a30*/  HADD2.F32 R103, -RZ, R37.H1_H1 ;  /* 0x30000025ff677230 */ /* 0x000fe20000004100 */
[----:B------:R-:W-:Y:S05]  /*0a40*/  @P3 BRA `(.L_x_3967) ;  /* 0x0000008000003947 */ /* 0x000fea0003800000 */
[----:B------:R-:W-:-:S04]  /*0a50*/  ISETP.NE.U32.AND P4, PT, RZ, c[0x0][0x180], PT ;  /* 0x00006000ff007a0c */ /* 0x000fc80003f85070 */
[----:B------:R-:W-:-:S13]  /*0a60*/  ISETP.NE.AND.EX P4, PT, RZ, c[0x0][0x184], PT, P4 ;  /* 0x00006100ff007a0c */ /* 0x000fda0003f85340 */
[----:B------:R-:W-:Y:S05]  /*0a70*/  @P4 BRA `(.L_x_3968) ;  /* 0x0000002000004947 */ /* 0x000fea0003800000 */
[----:B------:R-:W-:Y:S05]  /*0a80*/  @P0 BRA `(.L_x_3969) ;  /* 0x0000008000000947 */ /* 0x000fea0003800000 */
[----:B------:R-:W-:Y:S05]  /*0a90*/  BRA `(.L_x_3970) ;  /* 0x0000009000007947 */ /* 0x000fea0003800000 */
.L_x_3968:
[----:B-----5:R-:W-:-:S05]  /*0aa0*/  HADD2.F32 R36, -RZ, R29.H1_H1 ;  /* 0x3000001dff247230 */ /* 0x020fca0000004100 */
[----:B------:R-:W-:Y:S01]  /*0ab0*/  FADD.FTZ R103, R103, R36 ;  /* 0x0000002467677221 */ /* 0x000fe20000010000 */
[----:B------:R-:W-:Y:S05]  /*0ac0*/  BRA `(.L_x_3969) ;  /* 0x0000004000007947 */ /* 0x000fea0003800000 */
.L_x_3967:
[----:B-----5:R-:W-:Y:S02]  /*0ad0*/  HADD2.F32 R36, -RZ, R25.H1_H1 ;  /* 0x30000019ff247230 */ /* 0x020fe40000004100 */
[----:B------:R-:W-:-:S03]  /*0ae0*/  @P2 HADD2.F32 R40, -RZ, R29.H1_H1 ;  /* 0x3000001dff282230 */ /* 0x000fc60000004100 */
[----:B------:R-:W-:-:S04]  /*0af0*/  FADD.FTZ R103, R103, R36 ;  /* 0x0000002467677221 */ /* 0x000fc80000010000 */
[----:B------:R-:W-:-:S05]  /*0b00*/  @P2 FADD.FTZ R103, R103, R40 ;  /* 0x0000002867672221 */ /* 0x000fca0000010000 */
.L_x_3969:
[----:B------:R-:W-:-:S04]  /*0b10*/  F2FP.PACK_AB R36, RZ, R103 ;  /* 0x00000067ff24723e */ /* 0x000fc800000000ff */
[----:B------:R-:W-:Y:S02]  /*0b20*/  PRMT R33, R33, 0x5410, R36 ;  /* 0x0000541021217816 */ /* 0x000fe40000000024 */
.L_x_3970:
[----:B------:R-:W-:Y:S01]  /*0b30*/  HADD2.F32 R101, -RZ, R38.H0_H0 ;  /* 0x20000026ff657230 */ /* 0x000fe20000004100 */
[----:B------:R-:W-:Y:S05]  /*0b40*/  @P3 BRA `(.L_x_3971) ;  /* 0x0000008000003947 */ /* 0x000fea0003800000 */
[----:B------:R-:W-:-:S04]  /*0b50*/  ISETP.NE.U32.AND P4, PT, RZ, c[0x0][0x180], PT ;  /* 0x00006000ff007a0c */ /* 0x000fc80003f85070 */
[----:B------:R-:W-:-:S13]  /*0b60*/  ISETP.NE.AND.EX P4, PT, RZ, c[0x0][0x184], PT, P4 ;  /* 0x00006100ff007a0c */ /* 0x000fda0003f85340 */
[----:B------:R-:W-:Y:S05]  /*0b70*/  @P4 BRA `(.L_x_3972) ;  /* 0x0000002000004947 */ /* 0x000fea0003800000 */
[----:B------:R-:W-:Y:S05]  /*0b80*/  @P0 BRA `(.L_x_3973) ;  /* 0x0000008000000947 */ /* 0x000fea0003800000 */
[----:B------:R-:W-:Y:S05]  /*0b90*/  BRA `(.L_x_3974) ;  /* 0x0000009000007947 */ /* 0x000fea0003800000 */
.L_x_3972:
[----:B-----5:R-:W-:-:S05]  /*0ba0*/  HADD2.F32 R36, -RZ, R30.H0_H0 ;  /* 0x2000001eff247230 */ /* 0x020fca0000004100 */
[----:B------:R-:W-:Y:S01]  /*0bb0*/  FADD.FTZ R101, R101, R36 ;  /* 0x0000002465657221 */ /* 0x000fe20000010000 */
[----:B------:R-:W-:Y:S05]  /*0bc0*/  BRA `(.L_x_3973) ;  /* 0x0000004000007947 */ /* 0x000fea0003800000 */
.L_x_3971:
[----:B-----5:R-:W-:Y:S02]  /*0bd0*/  HADD2.F32 R36, -RZ, R26.H0_H0 ;  /* 0x2000001aff247230 */ /* 0x020fe40000004100 */
[----:B------:R-:W-:-:S03]  /*0be0*/  @P2 HADD2.F32 R40, -RZ, R30.H0_H0 ;  /* 0x2000001eff282230 */ /* 0x000fc60000004100 */
[----:B------:R-:W-:-:S04]  /*0bf0*/  FADD.FTZ R101, R101, R36 ;  /* 0x0000002465657221 */ /* 0x000fc80000010000 */
[----:B------:R-:W-:-:S05]  /*0c00*/  @P2 FADD.FTZ R101, R101, R40 ;  /* 0x0000002865652221 */ /* 0x000fca0000010000 */
.L_x_3973:
[----:B------:R-:W-:-:S04]  /*0c10*/  F2FP.PACK_AB R36, RZ, R101 ;  /* 0x00000065ff24723e */ /* 0x000fc800000000ff */
[----:B------:R-:W-:Y:S02]  /*0c20*/  PRMT R34, R36, 0x7610, R34 ;  /* 0x0000761024227816 */ /* 0x000fe40000000022 */
.L_x_3974:
[----:B------:R-:W-:Y:S01]  /*0c30*/  HADD2.F32 R107, -RZ, R38.H1_H1 ;  /* 0x30000026ff6b7230 */ /* 0x000fe20000004100 */
[----:B------:R-:W-:Y:S05]  /*0c40*/  @P3 BRA `(.L_x_3975) ;  /* 0x0000008000003947 */ /* 0x000fea0003800000 */
[----:B------:R-:W-:-:S04]  /*0c50*/  ISETP.NE.U32.AND P4, PT, RZ, c[0x0][0x180], PT ;  /* 0x00006000ff007a0c */ /* 0x000fc80003f85070 */
[----:B------:R-:W-:-:S13]  /*0c60*/  ISETP.NE.AND.EX P4, PT, RZ, c[0x0][0x184], PT, P4 ;  /* 0x00006100ff007a0c */ /* 0x000fda0003f85340 */
[----:B------:R-:W-:Y:S05]  /*0c70*/  @P4 BRA `(.L_x_3976) ;  /* 0x0000002000004947 */ /* 0x000fea0003800000 */
[----:B------:R-:W-:Y:S05]  /*0c80*/  @P0 BRA `(.L_x_3977) ;  /* 0x0000008000000947 */ /* 0x000fea0003800000 */
[----:B------:R-:W-:Y:S05]  /*0c90*/  BRA `(.L_x_3978) ;  /* 0x0000009000007947 */ /* 0x000fea0003800000 */
.L_x_3976:
[----:B-----5:R-:W-:-:S05]  /*0ca0*/  HADD2.F32 R36, -RZ, R30.H1_H1 ;  /* 0x3000001eff247230 */ /* 0x020fca0000004100 */
[----:B------:R-:W-:Y:S01]  /*0cb0*/  FADD.FTZ R107, R107, R36 ;  /* 0x000000246b6b7221 */ /* 0x000fe20000010000 */
[----:B------:R-:W-:Y:S05]  /*0cc0*/  BRA `(.L_x_3977) ;  /* 0x0000004000007947 */ /* 0x000fea0003800000 */
.L_x_3975:
[----:B-----5:R-:W-:Y:S02]  /*0cd0*/  HADD2.F32 R36, -RZ, R26.H1_H1 ;  /* 0x3000001aff247230 */ /* 0x020fe40000004100 */
[----:B------:R-:W-:-:S03]  /*0ce0*/  @P2 HADD2.F32 R38, -RZ, R30.H1_H1 ;  /* 0x3000001eff262230 */ /* 0x000fc60000004100 */
[----:B------:R-:W-:-:S04]  /*0cf0*/  FADD.FTZ R107, R107, R36 ;  /* 0x000000246b6b7221 */ /* 0x000fc80000010000 */
[----:B------:R-:W-:-:S05]  /*0d00*/  @P2 FADD.FTZ R107, R107, R38 ;  /* 0x000000266b6b2221 */ /* 0x000fca0000010000 */
.L_x_3977:
[----:B------:R-:W-:-:S04]  /*0d10*/  F2FP.PACK_AB R36, RZ, R107 ;  /* 0x0000006bff24723e */ /* 0x000fc800000000ff */
[----:B------:R-:W-:Y:S02]  /*0d20*/  PRMT R34, R34, 0x5410, R36 ;  /* 0x0000541022227816 */ /* 0x000fe40000000024 */
.L_x_3978:
[----:B------:R-:W-:Y:S01]  /*0d30*/  HADD2.F32 R105, -RZ, R39.H0_H0 ;  /* 0x20000027ff697230 */ /* 0x000fe20000004100 */
[----:B------:R-:W-:Y:S05]  /*0d40*/  @P3 BRA `(.L_x_3979) ;  /* 0x0000008000003947 */ /* 0x000fea0003800000 */
[----:B------:R-:W-:-:S04]  /*0d50*/  ISETP.NE.U32.AND P4, PT, RZ, c[0x0][0x180], PT ;  /* 0x00006000ff007a0c */ /* 0x000fc80003f85070 */
[----:B------:R-:W-:-:S13]  /*0d60*/  ISETP.NE.AND.EX P4, PT, RZ, c[0x0][0x184], PT, P4 ;  /* 0x00006100ff007a0c */ /* 0x000fda0003f85340 */
[----:B------:R-:W-:Y:S05]  /*0d70*/  @P4 BRA `(.L_x_3980) ;  /* 0x0000002000004947 */ /* 0x000fea0003800000 */
[----:B------:R-:W-:Y:S05]  /*0d80*/  @P0 BRA `(.L_x_3981) ;  /* 0x0000008000000947 */ /* 0x000fea0003800000 */
[----:B------:R-:W-:Y:S05]  /*0d90*/  BRA `(.L_x_3982) ;  /* 0x0000009000007947 */ /* 0x000fea0003800000 */
.L_x_3980:
[----:B-----5:R-:W-:-:S05]  /*0da0*/  HADD2.F32 R36, -RZ, R31.H0_H0 ;  /* 0x2000001fff247230 */ /* 0x020fca0000004100 */
[----:B------:R-:W-:Y:S01]  /*0db0*/  FADD.FTZ R105, R105, R36 ;  /* 0x0000002469697221 */ /* 0x000fe20000010000 */
[----:B------:R-:W-:Y:S05]  /*0dc0*/  BRA `(.L_x_3981) ;  /* 0x0000004000007947 */ /* 0x000fea0003800000 */
.L_x_3979:
[----:B-----5:R-:W-:Y:S02]  /*0dd0*/  HADD2.F32 R36, -RZ, R27.H0_H0 ;  /* 0x2000001bff247230 */ /* 0x020fe40000004100 */
[----:B------:R-:W-:-:S03]  /*0de0*/  @P2 HADD2.F32 R38, -RZ, R31.H0_H0 ;  /* 0x2000001fff262230 */ /* 0x000fc60000004100 */
[----:B------:R-:W-:-:S04]  /*0df0*/  FADD.FTZ R105, R105, R36 ;  /* 0x0000002469697221 */ /* 0x000fc80000010000 */
[----:B------:R-:W-:-:S05]  /*0e00*/  @P2 FADD.FTZ R105, R105, R38 ;  /* 0x0000002669692221 */ /* 0x000fca0000010000 */
.L_x_3981:
[----:B------:R-:W-:-:S04]  /*0e10*/  F2FP.PACK_AB R36, RZ, R105 ;  /* 0x00000069ff24723e */ /* 0x000fc800000000ff */
[----:B------:R-:W-:Y:S02]  /*0e20*/  PRMT R35, R36, 0x7610, R35 ;  /* 0x0000761024237816 */ /* 0x000fe40000000023 */
.L_x_3982:
[----:B------:R-:W-:Y:S01]  /*0e30*/  HADD2.F32 R109, -RZ, R39.H1_H1 ;  /* 0x30000027ff6d7230 */ /* 0x000fe20000004100 */
[----:B------:R-:W-:Y:S05]  /*0e40*/  @P3 BRA `(.L_x_3983) ;  /* 0x0000008000003947 */ /* 0x000fea0003800000 */
[----:B------:R-:W-:-:S04]  /*0e50*/  ISETP.NE.U32.AND P4, PT, RZ, c[0x0][0x180], PT ;  /* 0x00006000ff007a0c */ /* 0x000fc80003f85070 */
[----:B------:R-:W-:-:S13]  /*0e60*/  ISETP.NE.AND.EX P4, PT, RZ, c[0x0][0x184], PT, P4 ;  /* 0x00006100ff007a0c */ /* 0x000fda0003f85340 */
[----:B------:R-:W-:Y:S05]  /*0e70*/  @P4 BRA `(.L_x_3984) ;  /* 0x0000002000004947 */ /* 0x000fea0003800000 */
[----:B------:R-:W-:Y:S05]  /*0e80*/  @P0 BRA `(.L_x_3985) ;  /* 0x0000008000000947 */ /* 0x000fea0003800000 */
[----:B------:R-:W-:Y:S05]  /*0e90*/  BRA `(.L_x_3986) ;  /* 0x0000009000007947 */ /* 0x000fea0003800000 */
.L_x_3984:
[----:B-----5:R-:W-:-:S05]  /*0ea0*/  HADD2.F32 R36, -RZ, R31.H1_H1 ;  /* 0x3000001fff247230 */ /* 0x020fca0000004100 */
[----:B------:R-:W-:Y:S01]  /*0eb0*/  FADD.FTZ R109, R109, R36 ;  /* 0x000000246d6d7221 */ /* 0x000fe20000010000 */
[----:B------:R-:W-:Y:S05]  /*0ec0*/  BRA `(.L_x_3985) ;  /* 0x0000004000007947 */ /* 0x000fea0003800000 */
.L_x_3983:
[----:B-----5:R-:W-:Y:S02]  /*0ed0*/  HADD2.F32 R36, -RZ, R27.H1_H1 ;  /* 0x3000001bff247230 */ /* 0x020fe40000004100 */
[----:B------:R-:W-:-:S03]  /*0ee0*/  @P2 HADD2.F32 R38, -RZ, R31.H1_H1 ;  /* 0x3000001fff262230 */ /* 0x000fc60000004100 */
[----:B------:R-:W-:-:S04]  /*0ef0*/  FADD.FTZ R109, R109, R36 ;  /* 0x000000246d6d7221 */ /* 0x000fc80000010000 */
[----:B------:R-:W-:-:S05]  /*0f00*/  @P2 FADD.FTZ R109, R109, R38 ;  /* 0x000000266d6d2221 */ /* 0x000fca0000010000 */
.L_x_3985:
[----:B------:R-:W-:-:S04]  /*0f10*/  F2FP.PACK_AB R36, RZ, R109 ;  /* 0x0000006dff24723e */ /* 0x000fc800000000ff */
[----:B------:R-:W-:Y:S02]  /*0f20*/  PRMT R35, R35, 0x5410, R36 ;  /* 0x0000541023237816 */ /* 0x000fe40000000024 */
.L_x_3986:
        /* <DEDUP_REMOVED lines=19> */
.L_x_3988:
[----:B-----5:R-:W-:-:S05]  /*1060*/  HADD2.F32 R40, -RZ, R28.H0_H0 ;  /* 0x2000001cff287230 */ /* 0x020fca0000004100 */
[----:B------:R-:W-:Y:S01]  /*1070*/  FADD.FTZ R111, R40, R111 ;  /* 0x0000006f286f7221 */ /* 0x000fe20000010000 */
[----:B------:R-:W-:Y:S05]  /*1080*/  BRA `(.L_x_3989) ;  /* 0x0000004000007947 */ /* 0x000fea0003800000 */
.L_x_3987:
[----:B0----5:R-:W-:Y:S02]  /*1090*/  HADD2.F32 R40, -RZ, R24.H0_H0 ;  /* 0x20000018ff287230 */ /* 0x021fe40000004100 */
[----:B------:R-:W-:-:S03]  /*10a0*/  @P2 HADD2.F32 R42, -RZ, R28.H0_H0 ;  /* 0x2000001cff2a2230 */ /* 0x000fc60000004100 */
[----:B------:R-:W-:-:S04]  /*10b0*/  FADD.FTZ R111, R40, R111 ;  /* 0x0000006f286f7221 */ /* 0x000fc80000010000 */
[----:B------:R-:W-:-:S05]  /*10c0*/  @P2 FADD.FTZ R111, R42, R111 ;  /* 0x0000006f2a6f2221 */ /* 0x000fca0000010000 */
.L_x_3989:
[----:B------:R-:W-:-:S04]  /*10d0*/  F2FP.PACK_AB R40, RZ, R111 ;  /* 0x0000006fff28723e */ /* 0x000fc800000000ff */
[----:B------:R-:W-:Y:S02]  /*10e0*/  PRMT R32, R40, 0x7610, R32 ;  /* 0x0000761028207816 */ /* 0x000fe40000000020 */
.L_x_3990:
[----:B------:R-:W-:Y:S01]  /*10f0*/  HADD2.F32 R115, -RZ, R36.H1_H1 ;  /* 0x30000024ff737230 */ /* 0x000fe20000004100 */
[----:B------:R-:W-:Y:S05]  /*1100*/  @P3 BRA `(.L_x_3991) ;  /* 0x0000008000003947 */ /* 0x000fea0003800000 */
[----:B------:R-:W-:-:S04]  /*1110*/  ISETP.NE.U32.AND P4, PT, RZ, c[0x0][0x180], PT ;  /* 0x00006000ff007a0c */ /* 0x000fc80003f85070 */
[----:B------:R-:W-:-:S13]  /*1120*/  ISETP.NE.AND.EX P4, PT, RZ, c[0x0][0x184], PT, P4 ;  /* 0x00006100ff007a0c */ /* 0x000fda0003f85340 */
[----:B------:R-:W-:Y:S05]  /*1130*/  @P4 BRA `(.L_x_3992) ;  /* 0x0000002000004947 */ /* 0x000fea0003800000 */
[----:B------:R-:W-:Y:S05]  /*1140*/  @P0 BRA `(.L_x_3993) ;  /* 0x0000008000000947 */ /* 0x000fea0003800000 */
[----:B------:R-:W-:Y:S05]  /*1150*/  BRA `(.L_x_3994) ;  /* 0x0000009000007947 */ /* 0x000fea0003800000 */
.L_x_3992:
[----:B-----5:R-:W-:-:S05]  /*1160*/  HADD2.F32 R36, -RZ, R28.H1_H1 ;  /* 0x3000001cff247230 */ /* 0x020fca0000004100 */
[----:B------:R-:W-:Y:S01]  /*1170*/  FADD.FTZ R115, R36, R115 ;  /* 0x0000007324737221 */ /* 0x000fe20000010000 */
[----:B------:R-:W-:Y:S05]  /*1180*/  BRA `(.L_x_3993) ;  /* 0x0000004000007947 */ /* 0x000fea0003800000 */
.L_x_3991:
[----:B-----5:R-:W-:Y:S02]  /*1190*/  HADD2.F32 R36, -RZ, R24.H1_H1 ;  /* 0x30000018ff247230 */ /* 0x020fe40000004100 */
[----:B------:R-:W-:-:S03]  /*11a0*/  @P2 HADD2.F32 R40, -RZ, R28.H1_H1 ;  /* 0x3000001cff282230 */ /* 0x000fc60000004100 */
[----:B------:R-:W-:-:S04]  /*11b0*/  FADD.FTZ R115, R36, R115 ;  /* 0x0000007324737221 */ /* 0x000fc80000010000 */
[----:B------:R-:W-:-:S05]  /*11c0*/  @P2 FADD.FTZ R115, R40, R115 ;  /* 0x0000007328732221 */ /* 0x000fca0000010000 */
.L_x_3993:
[----:B------:R-:W-:-:S04]  /*11d0*/  F2FP.PACK_AB R36, RZ, R115 ;  /* 0x00000073ff24723e */ /* 0x000fc800000000ff */
[----:B------:R-:W-:Y:S02]  /*11e0*/  PRMT R32, R32, 0x5410, R36 ;  /* 0x0000541020207816 */ /* 0x000fe40000000024 */
.L_x_3994:
[----:B------:R-:W-:Y:S01]  /*11f0*/  HADD2.F32 R113, -RZ, R37.H0_H0 ;  /* 0x20000025ff717230 */ /* 0x000fe20000004100 */
[----:B------:R-:W-:Y:S05]  /*1200*/  @P3 BRA `(.L_x_3995) ;  /* 0x0000008000003947 */ /* 0x000fea0003800000 */
[----:B------:R-:W-:-:S04]  /*1210*/  ISETP.NE.U32.AND P4, PT, RZ, c[0x0][0x180], PT ;  /* 0x00006000ff007a0c */ /* 0x000fc80003f85070 */
[----:B------:R-:W-:-:S13]  /*1220*/  ISETP.NE.AND.EX P4, PT, RZ, c[0x0][0x184], PT, P4 ;  /* 0x00006100ff007a0c */ /* 0x000fda0003f85340 */
[----:B------:R-:W-:Y:S05]  /*1230*/  @P4 BRA `(.L_x_3996) ;  /* 0x0000002000004947 */ /* 0x000fea0003800000 */
[----:B------:R-:W-:Y:S05]  /*1240*/  @P0 BRA `(.L_x_3997) ;  /* 0x0000008000000947 */ /* 0x000fea0003800000 */
[----:B------:R-:W-:Y:S05]  /*1250*/  BRA `(.L_x_3998) ;  /* 0x0000009000007947 */ /* 0x000fea0003800000 */
.L_x_3996:
[----:B-----5:R-:W-:-:S05]  /*1260*/  HADD2.F32 R36, -RZ, R29.H0_H0 ;  /* 0x2000001dff247230 */ /* 0x020fca0000004100 */
[----:B------:R-:W-:Y:S01]  /*1270*/  FADD.FTZ R113, R36, R113 ;  /* 0x0000007124717221 */ /* 0x000fe20000010000 */
[----:B------:R-:W-:Y:S05]  /*1280*/  BRA `(.L_x_3997) ;  /* 0x0000004000007947 */ /* 0x000fea0003800000 */
.L_x_3995:
[----:B-----5:R-:W-:Y:S02]  /*1290*/  HADD2.F32 R36, -RZ, R25.H0_H0 ;  /* 0x20000019ff247230 */ /* 0x020fe40000004100 */
[----:B------:R-:W-:-:S03]  /*12a0*/  @P2 HADD2.F32 R40, -RZ, R29.H0_H0 ;  /* 0x2000001dff282230 */ /* 0x000fc60000004100 */
[----:B------:R-:W-:-:S04]  /*12b0*/  FADD.FTZ R113, R36, R113 ;  /* 0x0000007124717221 */ /* 0x000fc80000010000 */
[----:B------:R-:W-:-:S05]  /*12c0*/  @P2 FADD.FTZ R113, R40, R113 ;  /* 0x0000007128712221 */ /* 0x000fca0000010000 */
.L_x_3997:
[----:B------:R-:W-:-:S04]  /*12d0*/  F2FP.PACK_AB R36, RZ, R113 ;  /* 0x00000071ff24723e */ /* 0x000fc800000000ff */
[----:B------:R-:W-:Y:S02]  /*12e0*/  PRMT R33, R36, 0x7610, R33 ;  /* 0x0000761024217816 */ /* 0x000fe40000000021 */
.L_x_3998:
[----:B------:R-:W-:Y:S01]  /*12f0*/  HADD2.F32 R119, -RZ, R37.H1_H1 ;  /* 0x30000025ff777230 */ /* 0x000fe20000004100 */
[----:B------:R-:W-:Y:S05]  /*1300*/  @P3 BRA `(.L_x_3999) ;  /* 0x0000008000003947 */ /* 0x000fea0003800000 */
[----:B------:R-:W-:-:S04]  /*1310*/  ISETP.NE.U32.AND P4, PT, RZ, c[0x0][0x180], PT ;  /* 0x00006000ff007a0c */ /* 0x000fc80003f85070 */
[----:B------:R-:W-:-:S13]  /*1320*/  ISETP.NE.AND.EX P4, PT, RZ, c[0x0][0x184], PT, P4 ;  /* 0x00006100ff007a0c */ /* 0x000fda0003f85340 */
[----:B------:R-:W-:Y:S05]  /*1330*/  @P4 BRA `(.L_x_4000) ;  /* 0x0000002000004947 */ /* 0x000fea0003800000 */
[----:B------:R-:W-:Y:S05]  /*1340*/  @P0 BRA `(.L_x_4001) ;  /* 0x0000008000000947 */ /* 0x000fea0003800000 */
[----:B------:R-:W-:Y:S05]  /*1350*/  BRA `(.L_x_4002) ;  /* 0x0000009000007947 */ /* 0x000fea0003800000 */
.L_x_4000:
[----:B-----5:R-:W-:-:S05]  /*1360*/  HADD2.F32 R36, -RZ, R29.H1_H1 ;  /* 0x3000001dff247230 */ /* 0x020fca0000004100 */
[----:B------:R-:W-:Y:S01]  /*1370*/  FADD.FTZ R119, R36, R119 ;  /* 0x0000007724777221 */ /* 0x000fe20000010000 */
[----:B------:R-:W-:Y:S05]  /*1380*/  BRA `(.L_x_4001) ;  /* 0x0000004000007947 */ /* 0x000fea0003800000 */
.L_x_3999:
[----:B-----5:R-:W-:Y:S02]  /*1390*/  HADD2.F32 R36, -RZ, R25.H1_H1 ;  /* 0x30000019ff247230 */ /* 0x020fe40000004100 */
[----:B------:R-:W-:-:S03]  /*13a0*/  @P2 HADD2.F32 R40, -RZ, R29.H1_H1 ;  /* 0x3000001dff282230 */ /* 0x000fc60000004100 */
[----:B------:R-:W-:-:S04]  /*13b0*/  FADD.FTZ R119, R36, R119 ;  /* 0x0000007724777221 */ /* 0x000fc80000010000 */
[----:B------:R-:W-:-:S05]  /*13c0*/  @P2 FADD.FTZ R119, R40, R119 ;  /* 0x0000007728772221 */ /* 0x000fca0000010000 */
.L_x_4001:
[----:B------:R-:W-:-:S04]  /*13d0*/  F2FP.PACK_AB R36, RZ, R119 ;  /* 0x00000077ff24723e */ /* 0x000fc800000000ff */
[----:B------:R-:W-:Y:S02]  /*13e0*/  PRMT R33, R33, 0x5410, R36 ;  /* 0x0000541021217816 */ /* 0x000fe40000000024 */
.L_x_4002:
[----:B------:R-:W-:Y:S01]  /*13f0*/  HADD2.F32 R117, -RZ, R38.H0_H0 ;  /* 0x20000026ff757230 */ /* 0x000fe20000004100 */
[----:B------:R-:W-:Y:S05]  /*1400*/  @P3 BRA `(.L_x_4003) ;  /* 0x0000008000003947 */ /* 0x000fea0003800000 */
[----:B------:R-:W-:-:S04]  /*1410*/  ISETP.NE.U32.AND P4, PT, RZ, c[0x0][0x180], PT ;  /* 0x00006000ff007a0c */ /* 0x000fc80003f85070 */
[----:B------:R-:W-:-:S13]  /*1420*/  ISETP.NE.AND.EX P4, PT, RZ, c[0x0][0x184], PT, P4 ;  /* 0x00006100ff007a0c */ /* 0x000fda0003f85340 */
[----:B------:R-:W-:Y:S05]  /*1430*/  @P4 BRA `(.L_x_4004) ;  /* 0x0000002000004947 */ /* 0x000fea0003800000 */
[----:B------:R-:W-:Y:S05]  /*1440*/  @P0 BRA `(.L_x_4005) ;  /* 0x0000008000000947 */ /* 0x000fea0003800000 */
[----:B------:R-:W-:Y:S05]  /*1450*/  BRA `(.L_x_4006) ;  /* 0x0000009000007947 */ /* 0x000fea0003800000 */
.L_x_4004:
[----:B-----5:R-:W-:-:S05]  /*1460*/  HADD2.F32 R36, -RZ, R30.H0_H0 ;  /* 0x2000001eff247230 */ /* 0x020fca0000004100 */
[----:B------:R-:W-:Y:S01]  /*1470*/  FADD.FTZ R117, R36, R117 ;  /* 0x0000007524757221 */ /* 0x000fe20000010000 */
[----:B------:R-:W-:Y:S05]  /*1480*/  BRA `(.L_x_4005) ;  /* 0x0000004000007947 */ /* 0x000fea0003800000 */
.L_x_4003:
[----:B-----5:R-:W-:Y:S02]  /*1490*/  HADD2.F32 R36, -RZ, R26.H0_H0 ;  /* 0x2000001aff247230 */ /* 0x020fe40000004100 */
[----:B------:R-:W-:-:S03]  /*14a0*/  @P2 HADD2.F32 R40, -RZ, R30.H0_H0 ;  /* 0x2000001eff282230 */ /* 0x000fc60000004100 */
[----:B------:R-:W-:-:S04]  /*14b0*/  FADD.FTZ R117, R36, R117 ;  /* 0x0000007524757221 */ /* 0x000fc80000010000 */
[----:B------:R-:W-:-:S05]  /*14c0*/  @P2 FADD.FTZ R117, R40, R117 ;  /* 0x0000007528752221 */ /* 0x000fca0000010000 */
.L_x_4005:
[----:B------:R-:W-:-:S04]  /*14d0*/  F2FP.PACK_AB R36, RZ, R117 ;  /* 0x00000075ff24723e */ /* 0x000fc800000000ff */
[----:B------:R-:W-:Y:S02]  /*14e0*/  PRMT R34, R36, 0x7610, R34 ;  /* 0x0000761024227816 */ /* 0x000fe40000000022 */
.L_x_4006:
[----:B------:R-:W-:Y:S01]  /*14f0*/  HADD2.F32 R123, -RZ, R38.H1_H1 ;  /* 0x30000026ff7b7230 */ /* 0x000fe20000004100 */
[----:B------:R-:W-:Y:S05]  /*1500*/  @P3 BRA `(.L_x_4007) ;  /* 0x0000008000003947 */ /* 0x000fea0003800000 */
[----:B------:R-:W-:-:S04]  /*1510*/  ISETP.NE.U32.AND P4, PT, RZ, c[0x0][0x180], PT ;  /* 0x00006000ff007a0c */ /* 0x000fc80003f85070 */
[----:B------:R-:W-:-:S13]  /*1520*/  ISETP.NE.AND.EX P4, PT, RZ, c[0x0][0x184], PT, P4 ;  /* 0x00006100ff007a0c */ /* 0x000fda0003f85340 */
[----:B------:R-:W-:Y:S05]  /*1530*/  @P4 BRA `(.L_x_4008) ;  /* 0x0000002000004947 */ /* 0x000fea0003800000 */
[----:B------:R-:W-:Y:S05]  /*1540*/  @P0 BRA `(.L_x_4009) ;  /* 0x0000008000000947 */ /* 0x000fea0003800000 */
[----:B------:R-:W-:Y:S05]  /*1550*/  BRA `(.L_x_4010) ;  /* 0x0000009000007947 */ /* 0x000fea0003800000 */
.L_x_4008:
[----:B-----5:R-:W-:-:S05]  /*1560*/  HADD2.F32 R36, -RZ, R30.H1_H1 ;  /* 0x3000001eff247230 */ /* 0x020fca0000004100 */
[----:B------:R-:W-:Y:S01]  /*1570*/  FADD.FTZ R123, R36, R123 ;  /* 0x0000007b247b7221 */ /* 0x000fe20000010000 */
[----:B------:R-:W-:Y:S05]  /*1580*/  BRA `(.L_x_4009) ;  /* 0x0000004000007947 */ /* 0x000fea0003800000 */
.L_x_4007:
[----:B-----5:R-:W-:Y:S02]  /*1590*/  HADD2.F32 R36, -RZ, R26.H1_H1 ;  /* 0x3000001aff247230 */ /* 0x020fe40000004100 */
[----:B------:R-:W-:-:S03]  /*15a0*/  @P2 HADD2.F32 R38, -RZ, R30.H1_H1 ;  /* 0x3000001eff262230 */ /* 0x000fc60000004100 */
[----:B------:R-:W-:-:S04]  /*15b0*/  FADD.FTZ R123, R36, R123 ;  /* 0x0000007b247b7221 */ /* 0x000fc80000010000 */
[----:B------:R-:W-:-:S05]  /*15c0*/  @P2 FADD.FTZ R123, R38, R123 ;  /* 0x0000007b267b2221 */ /* 0x000fca0000010000 */
.L_x_4009:
[----:B------:R-:W-:-:S04]  /*15d0*/  F2FP.PACK_AB R36, RZ, R123 ;  /* 0x0000007bff24723e */ /* 0x000fc800000000ff */
[----:B------:R-:W-:Y:S02]  /*15e0*/  PRMT R34, R34, 0x5410, R36 ;  /* 0x0000541022227816 */ /* 0x000fe40000000024 */
.L_x_4010:
[----:B------:R-:W-:Y:S01]  /*15f0*/  HADD2.F32 R121, -RZ, R39.H0_H0 ;  /* 0x20000027ff797230 */ /* 0x000fe20000004100 */
[----:B------:R-:W-:Y:S05]  /*1600*/  @P3 BRA `(.L_x_4011) ;  /* 0x0000008000003947 */ /* 0x000fea0003800000 */
[----:B------:R-:W-:-:S04]  /*1610*/  ISETP.NE.U32.AND P4, PT, RZ, c[0x0][0x180], PT ;  /* 0x00006000ff007a0c */ /* 0x000fc80003f85070 */
[----:B------:R-:W-:-:S13]  /*1620*/  ISETP.NE.AND.EX P4, PT, RZ, c[0x0][0x184], PT, P4 ;  /* 0x00006100ff007a0c */ /* 0x000fda0003f85340 */
[----:B------:R-:W-:Y:S05]  /*1630*/  @P4 BRA `(.L_x_4012) ;  /* 0x0000002000004947 */ /* 0x000fea0003800000 */
[----:B------:R-:W-:Y:S05]  /*1640*/  @P0 BRA `(.L_x_4013) ;  /* 0x0000008000000947 */ /* 0x000fea0003800000 */
[----:B------:R-:W-:Y:S05]  /*1650*/  BRA `(.L_x_4014) ;  /* 0x0000009000007947 */ /* 0x000fea0003800000 */
.L_x_4012:
[----:B-----5:R-:W-:-:S05]  /*1660*/  HADD2.F32 R36, -RZ, R31.H0_H0 ;  /* 0x2000001fff247230 */ /* 0x020fca0000004100 */
[----:B------:R-:W-:Y:S01]  /*1670*/  FADD.FTZ R121, R36, R121 ;  /* 0x0000007924797221 */ /* 0x000fe20000010000 */
[----:B------:R-:W-:Y:S05]  /*1680*/  BRA `(.L_x_4013) ;  /* 0x0000004000007947 */ /* 0x000fea0003800000 */
.L_x_4011:
[----:B-----5:R-:W-:Y:S02]  /*1690*/  HADD2.F32 R36, -RZ, R27.H0_H0 ;  /* 0x2000001bff247230 */ /* 0x020fe40000004100 */
[----:B------:R-:W-:-:S03]  /*16a0*/  @P2 HADD2.F32 R38, -RZ, R31.H0_H0 ;  /* 0x2000001fff262230 */ /* 0x000fc60000004100 */
[----:B------:R-:W-:-:S04]  /*16b0*/  FADD.FTZ R121, R36, R121 ;  /* 0x0000007924797221 */ /* 0x000fc80000010000 */
[----:B------:R-:W-:-:S05]  /*16c0*/  @P2 FADD.FTZ R121, R38, R121 ;  /* 0x0000007926792221 */ /* 0x000fca0000010000 */
.L_x_4013:
[----:B------:R-:W-:-:S04]  /*16d0*/  F2FP.PACK_AB R36, RZ, R121 ;  /* 0x00000079ff24723e */ /* 0x000fc800000000ff */
[----:B------:R-:W-:Y:S02]  /*16e0*/  PRMT R35, R36, 0x7610, R35 ;  /* 0x0000761024237816 */ /* 0x000fe40000000023 */
.L_x_4014:
[----:B------:R-:W-:Y:S01]  /*16f0*/  HADD2.F32 R125, -RZ, R39.H1_H1 ;  /* 0x30000027ff7d7230 */ /* 0x000fe20000004100 */
[----:B------:R-:W-:Y:S05]  /*1700*/  @P3 BRA `(.L_x_4015) ;  /* 0x0000008000003947 */ /* 0x000fea0003800000 */
[----:B------:R-:W-:-:S04]  /*1710*/  ISETP.NE.U32.AND P4, PT, RZ, c[0x0][0x180], PT ;  /* 0x00006000ff007a0c */ /* 0x000fc80003f85070 */
[----:B------:R-:W-:-:S13]  /*1720*/  ISETP.NE.AND.EX P4, PT, RZ, c[0x0][0x184], PT, P4 ;  /* 0x00006100ff007a0c */ /* 0x000fda0003f85340 */
[----:B------:R-:W-:Y:S05]  /*1730*/  @P4 BRA `(.L_x_4016) ;  /* 0x0000002000004947 */ /* 0x000fea0003800000 */
[----:B------:R-:W-:Y:S05]  /*1740*/  @P0 BRA `(.L_x_4017) ;  /* 0x0000008000000947 */ /* 0x000fea0003800000 */
[----:B------:R-:W-:Y:S05]  /*1750*/  BRA `(.L_x_4018) ;  /* 0x0000009000007947 */ /* 0x000fea0003800000 */
.L_x_4016:
[----:B-----5:R-:W-:-:S05]  /*1760*/  HADD2.F32 R36, -RZ, R31.H1_H1 ;  /* 0x3000001fff247230 */ /* 0x020fca0000004100 */
[----:B------:R-:W-:Y:S01]  /*1770*/  FADD.FTZ R125, R36, R125 ;  /* 0x0000007d247d7221 */ /* 0x000fe20000010000 */
[----:B------:R-:W-:Y:S05]  /*1780*/  BRA `(.L_x_4017) ;  /* 0x0000004000007947 */ /* 0x000fea0003800000 */
.L_x_4015:
[----:B-----5:R-:W-:Y:S02]  /*1790*/  HADD2.F32 R36, -RZ, R27.H1_H1 ;  /* 0x3000001bff247230 */ /* 0x020fe40000004100 */
[----:B------:R-:W-:-:S03]  /*17a0*/  @P2 HADD2.F32 R38, -RZ, R31.H1_H1 ;  /* 0x3000001fff262230 */ /* 0x000fc60000004100 */
[----:B------:R-:W-:-:S04]  /*17b0*/  FADD.FTZ R125, R36, R125 ;  /* 0x0000007d247d7221 */ /* 0x000fc80000010000 */
[----:B------:R-:W-:-:S05]  /*17c0*/  @P2 FADD.FTZ R125, R38, R125 ;  /* 0x0000007d267d2221 */ /* 0x000fca0000010000 */
.L_x_4017:
[----:B------:R-:W-:-:S04]  /*17d0*/  F2FP.PACK_AB R36, RZ, R125 ;  /* 0x0000007dff24723e */ /* 0x000fc800000000ff */
[----:B------:R-:W-:Y:S02]  /*17e0*/  PRMT R35, R35, 0x5410, R36 ;  /* 0x0000541023237816 */ /* 0x000fe40000000024 */
.L_x_4018:
        /* <DEDUP_REMOVED lines=19> */
.L_x_4020:
[----:B-----5:R-:W-:-:S05]  /*1920*/  HADD2.F32 R40, -RZ, R28.H0_H0 ;  /* 0x2000001cff287230 */ /* 0x020fca0000004100 */
[----:B------:R-:W-:Y:S01]  /*1930*/  FADD.FTZ R129, R40, R129 ;  /* 0x0000008128817221 */ /* 0x000fe20000010000 */
[----:B------:R-:W-:Y:S05]  /*1940*/  BRA `(.L_x_4021) ;  /* 0x0000004000007947 */ /* 0x000fea0003800000 */
.L_x_4019:
[----:B0----5:R-:W-:Y:S02]  /*1950*/  HADD2.F32 R40, -RZ, R24.H0_H0 ;  /* 0x20000018ff287230 */ /* 0x021fe40000004100 */
[----:B------:R-:W-:-:S03]  /*1960*/  @P2 HADD2.F32 R42, -RZ, R28.H0_H0 ;  /* 0x2000001cff2a2230 */ /* 0x000fc60000004100 */
[----:B------:R-:W-:-:S04]  /*1970*/  FADD.FTZ R129, R40, R129 ;  /* 0x0000008128817221 */ /* 0x000fc80000010000 */
[----:B------:R-:W-:-:S05]  /*1980*/  @P2 FADD.FTZ R129, R42, R129 ;  /* 0x000000812a812221 */ /* 0x000fca0000010000 */
.L_x_4021:
[----:B------:R-:W-:-:S04]  /*1990*/  F2FP.PACK_AB R40, RZ, R129 ;  /* 0x00000081ff28723e */ /* 0x000fc800000000ff */
[----:B------:R-:W-:Y:S02]  /*19a0*/  PRMT R32, R40, 0x7610, R32 ;  /* 0x0000761028207816 */ /* 0x000fe40000000020 */
.L_x_4022:
[----:B------:R-:W-:Y:S01]  /*19b0*/  HADD2.F32 R133, -RZ, R36.H1_H1 ;  /* 0x30000024ff857230 */ /* 0x000fe20000004100 */
[----:B------:R-:W-:Y:S05]  /*19c0*/  @P3 BRA `(.L_x_4023) ;  /* 0x0000008000003947 */ /* 0x000fea0003800000 */
[----:B------:R-:W-:-:S04]  /*19d0*/  ISETP.NE.U32.AND P4, PT, RZ, c[0x0][0x180], PT ;  /* 0x00006000ff007a0c */ /* 0x000fc80003f85070 */
[----:B------:R-:W-:-:S13]  /*19e0*/  ISETP.NE.AND.EX P4, PT, RZ, c[0x0][0x184], PT, P4 ;  /* 0x00006100ff007a0c */ /* 0x000fda0003f85340 */
[----:B------:R-:W-:Y:S05]  /*19f0*/  @P4 BRA `(.L_x_4024) ;  /* 0x0000002000004947 */ /* 0x000fea0003800000 */
[----:B------:R-:W-:Y:S05]  /*1a00*/  @P0 BRA `(.L_x_4025) ;  /* 0x0000008000000947 */ /* 0x000fea0003800000 */
[----:B------:R-:W-:Y:S05]  /*1a10*/  BRA `(.L_x_4026) ;  /* 0x0000009000007947 */ /* 0x000fea0003800000 */
.L_x_4024:
[----:B-----5:R-:W-:-:S05]  /*1a20*/  HADD2.F32 R36, -RZ, R28.H1_H1 ;  /* 0x3000001cff247230 */ /* 0x020fca0000004100 */
[----:B------:R-:W-:Y:S01]  /*1a30*/  FADD.FTZ R133, R36, R133 ;  /* 0x0000008524857221 */ /* 0x000fe20000010000 */
[----:B------:R-:W-:Y:S05]  /*1a40*/  BRA `(.L_x_4025) ;  /* 0x0000004000007947 */ /* 0x000fea0003800000 */
.L_x_4023:
[----:B-----5:R-:W-:Y:S02]  /*1a50*/  HADD2.F32 R36, -RZ, R24.H1_H1 ;  /* 0x30000018ff247230 */ /* 0x020fe40000004100 */
[----:B------:R-:W-:-:S03]  /*1a60*/  @P2 HADD2.F32 R40, -RZ, R28.H1_H1 ;  /* 0x3000001cff282230 */ /* 0x000fc60000004100 */
[----:B------:R-:W-:-:S04]  /*1a70*/  FADD.FTZ R133, R36, R133 ;  /* 0x0000008524857221 */ /* 0x000fc80000010000 */
[----:B------:R-:W-:-:S05]  /*1a80*/  @P2 FADD.FTZ R133, R40, R133 ;  /* 0x0000008528852221 */ /* 0x000fca0000010000 */
.L_x_4025:
[----:B------:R-:W-:-:S04]  /*1a90*/  F2FP.PACK_AB R36, RZ, R133 ;  /* 0x00000085ff24723e */ /* 0x000fc800000000ff */
[----:B------:R-:W-:Y:S02]  /*1aa0*/  PRMT R32, R32, 0x5410, R36 ;  /* 0x0000541020207816 */ /* 0x000fe40000000024 */
.L_x_4026:
[----:B------:R-:W-:Y:S01]  /*1ab0*/  HADD2.F32 R131, -RZ, R37.H0_H0 ;  /* 0x20000025ff837230 */ /* 0x000fe20000004100 */
[----:B------:R-:W-:Y:S05]  /*1ac0*/  @P3 BRA `(.L_x_4027) ;  /* 0x0000008000003947 */ /* 0x000fea0003800000 */
[----:B------:R-:W-:-:S04]  /*1ad0*/  ISETP.NE.U32.AND P4, PT, RZ, c[0x0][0x180], PT ;  /* 0x00006000ff007a0c */ /* 0x000fc80003f85070 */
[----:B------:R-:W-:-:S13]  /*1ae0*/  ISETP.NE.AND.EX P4, PT, RZ, c[0x0][0x184], PT, P4 ;  /* 0x00006100ff007a0c */ /* 0x000fda0003f85340 */
[----:B------:R-:W-:Y:S05]  /*1af0*/  @P4 BRA `(.L_x_4028) ;  /* 0x0000002000004947 */ /* 0x000fea0003800000 */
[----:B------:R-:W-:Y:S05]  /*1b00*/  @P0 BRA `(.L_x_4029) ;  /* 0x0000008000000947 */ /* 0x000fea0003800000 */
[----:B------:R-:W-:Y:S05]  /*1b10*/  BRA `(.L_x_4030) ;  /* 0x0000009000007947 */ /* 0x000fea0003800000 */
.L_x_4028:
[----:B-----5:R-:W-:-:S05]  /*1b20*/  HADD2.F32 R36, -RZ, R29.H0_H0 ;  /* 0x2000001dff247230 */ /* 0x020fca0000004100 */
[----:B------:R-:W-:Y:S01]  /*1b30*/  FADD.FTZ R131, R36, R131 ;  /* 0x0000008324837221 */ /* 0x000fe20000010000 */
[----:B------:R-:W-:Y:S05]  /*1b40*/  BRA `(.L_x_4029) ;  /* 0x0000004000007947 */ /* 0x000fea0003800000 */
.L_x_4027:
[----:B-----5:R-:W-:Y:S02]  /*1b50*/  HADD2.F32 R36, -RZ, R25.H0_H0 ;  /* 0x20000019ff247230 */ /* 0x020fe40000004100 */
[----:B------:R-:W-:-:S03]  /*1b60*/  @P2 HADD2.F32 R40, -RZ, R29.H0_H0 ;  /* 0x2000001dff282230 */ /* 0x000fc60000004100 */
[----:B------:R-:W-:-:S04]  /*1b70*/  FADD.FTZ R131, R36, R131 ;  /* 0x0000008324837221 */ /* 0x000fc80000010000 */
[----:B------:R-:W-:-:S05]  /*1b80*/  @P2 FADD.FTZ R131, R40, R131 ;  /* 0x0000008328832221 */ /* 0x000fca0000010000 */
.L_x_4029:
[----:B------:R-:W-:-:S04]  /*1b90*/  F2FP.PACK_AB R36, RZ, R131 ;  /* 0x00000083ff24723e */ /* 0x000fc800000000ff */
[----:B------:R-:W-:Y:S02]  /*1ba0*/  PRMT R33, R36, 0x7610, R33 ;  /* 0x0000761024217816 */ /* 0x000fe40000000021 */
.L_x_4030:
[----:B------:R-:W-:Y:S01]  /*1bb0*/  HADD2.F32 R137, -RZ, R37.H1_H1 ;  /* 0x30000025ff897230 */ /* 0x000fe20000004100 */
[----:B------:R-:W-:Y:S05]  /*1bc0*/  @P3 BRA `(.L_x_4031) ;  /* 0x0000008000003947 */ /* 0x000fea0003800000 */
[----:B------:R-:W-:-:S04]  /*1bd0*/  ISETP.NE.U32.AND P4, PT, RZ, c[0x0][0x180], PT ;  /* 0x00006000ff007a0c */ /* 0x000fc80003f85070 */
[----:B------:R-:W-:-:S13]  /*1be0*/  ISETP.NE.AND.EX P4, PT, RZ, c[0x0][0x184], PT, P4 ;  /* 0x00006100ff007a0c */ /* 0x000fda0003f85340 */
[----:B------:R-:W-:Y:S05]  /*1bf0*/  @P4 BRA `(.L_x_4032) ;  /* 0x0000002000004947 */ /* 0x000fea0003800000 */
[----:B------:R-:W-:Y:S05]  /*1c00*/  @P0 BRA `(.L_x_4033) ;  /* 0x0000008000000947 */ /* 0x000fea0003800000 */
[----:B------:R-:W-:Y:S05]  /*1c10*/  BRA `(.L_x_4034) ;  /* 0x0000009000007947 */ /* 0x000fea0003800000 */
.L_x_4032:
[----:B-----5:R-:W-:-:S05]  /*1c20*/  HADD2.F32 R36, -RZ, R29.H1_H1 ;  /* 0x3000001dff247230 */ /* 0x020fca0000004100 */
[----:B------:R-:W-:Y:S01]  /*1c30*/  FADD.FTZ R137, R36, R137 ;  /* 0x0000008924897221 */ /* 0x000fe20000010000 */
[----:B------:R-:W-:Y:S05]  /*1c40*/  BRA `(.L_x_4033) ;  /* 0x0000004000007947 */ /* 0x000fea0003800000 */
.L_x_4031:
[----:B-----5:R-:W-:Y:S02]  /*1c50*/  HADD2.F32 R36, -RZ, R25.H1_H1 ;  /* 0x30000019ff247230 */ /* 0x020fe40000004100 */
[----:B------:R-:W-:-:S03]  /*1c60*/  @P2 HADD2.F32 R40, -RZ, R29.H1_H1 ;  /* 0x3000001dff282230 */ /* 0x000fc60000004100 */
[----:B------:R-:W-:-:S04]  /*1c70*/  FADD.FTZ R137, R36, R137 ;  /* 0x0000008924897221 */ /* 0x000fc80000010000 */
[----:B------:R-:W-:-:S05]  /*1c80*/  @P2 FADD.FTZ R137, R40, R137 ;  /* 0x0000008928892221 */ /* 0x000fca0000010000 */
.L_x_4033:
[----:B------:R-:W-:-:S04]  /*1c90*/  F2FP.PACK_AB R36, RZ, R137 ;  /* 0x00000089ff24723e */ /* 0x000fc800000000ff */
[----:B------:R-:W-:Y:S02]  /*1ca0*/  PRMT R33, R33, 0x5410, R36 ;  /* 0x0000541021217816 */ /* 0x000fe40000000024 */
.L_x_4034:
[----:B------:R-:W-:Y:S01]  /*1cb0*/  HADD2.F32 R135, -RZ, R38.H0_H0 ;  /* 0x20000026ff877230 */ /* 0x000fe20000004100 */
[----:B------:R-:W-:Y:S05]  /*1cc0*/  @P3 BRA `(.L_x_4035) ;  /* 0x0000008000003947 */ /* 0x000fea0003800000 */
[----:B------:R-:W-:-:S04]  /*1cd0*/  ISETP.NE.U32.AND P4, PT, RZ, c[0x0][0x180], PT ;  /* 0x00006000ff007a0c */ /* 0x000fc80003f85070 */
[----:B------:R-:W-:-:S13]  /*1ce0*/  ISETP.NE.AND.EX P4, PT, RZ, c[0x0][0x184], PT, P4 ;  /* 0x00006100ff007a0c */ /* 0x000fda0003f85340 */
[----:B------:R-:W-:Y:S05]  /*1cf0*/  @P4 BRA `(.L_x_4036) ;  /* 0x0000002000004947 */ /* 0x000fea0003800000 */
[----:B------:R-:W-:Y:S05]  /*1d00*/  @P0 BRA `(.L_x_4037) ;  /* 0x0000008000000947 */ /* 0x000fea0003800000 */
[----:B------:R-:W-:Y:S05]  /*1d10*/  BRA `(.L_x_4038) ;  /* 0x0000009000007947 */ /* 0x000fea0003800000 */
.L_x_4036:
[----:B-----5:R-:W-:-:S05]  /*1d20*/  HADD2.F32 R36, -RZ, R30.H0_H0 ;  /* 0x2000001eff247230 */ /* 0x020fca0000004100 */
[----:B------:R-:W-:Y:S01]  /*1d30*/  FADD.FTZ R135, R36, R135 ;  /* 0x0000008724877221 */ /* 0x000fe20000010000 */
[----:B------:R-:W-:Y:S05]  /*1d40*/  BRA `(.L_x_4037) ;  /* 0x0000004000007947 */ /* 0x000fea0003800000 */
.L_x_4035:
[----:B-----5:R-:W-:Y:S02]  /*1d50*/  HADD2.F32 R36, -RZ, R26.H0_H0 ;  /* 0x2000001aff247230 */ /* 0x020fe40000004100 */
[----:B------:R-:W-:-:S03]  /*1d60*/  @P2 HADD2.F32 R40, -RZ, R30.H0_H0 ;  /* 0x2000001eff282230 */ /* 0x000fc60000004100 */
[----:B------:R-:W-:-:S04]  /*1d70*/  FADD.FTZ R135, R36, R135 ;  /* 0x0000008724877221 */ /* 0x000fc80000010000 */
[----:B------:R-:W-:-:S05]  /*1d80*/  @P2 FADD.FTZ R135, R40, R135 ;  /* 0x0000008728872221 */ /* 0x000fca0000010000 */
.L_x_4037:
[----:B------:R-:W-:-:S04]  /*1d90*/  F2FP.PACK_AB R36, RZ, R135 ;  /* 0x00000087ff24723e */ /* 0x000fc800000000ff */
[----:B------:R-:W-:Y:S02]  /*1da0*/  PRMT R34, R36, 0x7610, R34 ;  /* 0x0000761024227816 */ /* 0x000fe40000000022 */
.L_x_4038:
[----:B------:R-:W-:Y:S01]  /*1db0*/  HADD2.F32 R141, -RZ, R38.H1_H1 ;  /* 0x30000026ff8d7230 */ /* 0x000fe20000004100 */
[----:B------:R-:W-:Y:S05]  /*1dc0*/  @P3 BRA `(.L_x_4039) ;  /* 0x0000008000003947 */ /* 0x000fea0003800000 */
[----:B------:R-:W-:-:S04]  /*1dd0*/  ISETP.NE.U32.AND P4, PT, RZ, c[0x0][0x180], PT ;  /* 0x00006000ff007a0c */ /* 0x000fc80003f85070 */
[----:B------:R-:W-:-:S13]  /*1de0*/  ISETP.NE.AND.EX P4, PT, RZ, c[0x0][0x184], PT, P4 ;  /* 0x00006100ff007a0c */ /* 0x000fda0003f85340 */
[----:B------:R-:W-:Y:S05]  /*1df0*/  @P4 BRA `(.L_x_4040) ;  /* 0x0000002000004947 */ /* 0x000fea0003800000 */
[----:B------:R-:W-:Y:S05]  /*1e00*/  @P0 BRA `(.L_x_4041) ;  /* 0x0000008000000947 */ /* 0x000fea0003800000 */
[----:B------:R-:W-:Y:S05]  /*1e10*/  BRA `(.L_x_4042) ;  /* 0x0000009000007947 */ /* 0x000fea0003800000 */
.L_x_4040:
[----:B-----5:R-:W-:-:S05]  /*1e20*/  HADD2.F32 R36, -RZ, R30.H1_H1 ;  /* 0x3000001eff247230 */ /* 0x020fca0000004100 */
[----:B------:R-:W-:Y:S01]  /*1e30*/  FADD.FTZ R141, R36, R141 ;  /* 0x0000008d248d7221 */ /* 0x000fe20000010000 */
[----:B------:R-:W-:Y:S05]  /*1e40*/  BRA `(.L_x_4041) ;  /* 0x0000004000007947 */ /* 0x000fea0003800000 */
.L_x_4039:
[----:B-----5:R-:W-:Y:S02]  /*1e50*/  HADD2.F32 R36, -RZ, R26.H1_H1 ;  /* 0x3000001aff247230 */ /* 0x020fe40000004100 */
[----:B------:R-:W-:-:S03]  /*1e60*/  @P2 HADD2.F32 R38, -RZ, R30.H1_H1 ;  /* 0x3000001eff262230 */ /* 0x000fc60000004100 */
[----:B------:R-:W-:-:S04]  /*1e70*/  FADD.FTZ R141, R36, R141 ;  /* 0x0000008d248d7221 */ /* 0x000fc80000010000 */
[----:B------:R-:W-:-:S05]  /*1e80*/  @P2 FADD.FTZ R141, R38, R141 ;  /* 0x0000008d268d2221 */ /* 0x000fca0000010000 */
.L_x_4041:
[----:B------:R-:W-:-:S04]  /*1e90*/  F2FP.PACK_AB R36, RZ, R141 ;  /* 0x0000008dff24723e */ /* 0x000fc800000000ff */
[----:B------:R-:W-:Y:S02]  /*1ea0*/  PRMT R34, R34, 0x5410, R36 ;  /* 0x0000541022227816 */ /* 0x000fe40000000024 */
.L_x_4042:
[----:B------:R-:W-:Y:S01]  /*1eb0*/  HADD2.F32 R139, -RZ, R39.H0_H0 ;  /* 0x20000027ff8b7230 */ /* 0x000fe20000004100 */
[----:B------:R-:W-:Y:S05]  /*1ec0*/  @P3 BRA `(.L_x_4043) ;  /* 0x0000008000003947 */ /* 0x000fea0003800000 */
[----:B------:R-:W-:-:S04]  /*1ed0*/  ISETP.NE.U32.AND P4, PT, RZ, c[0x0][0x180], PT ;  /* 0x00006000ff007a0c */ /* 0x000fc80003f85070 */
[----:B------:R-:W-:-:S13]  /*1ee0*/  ISETP.NE.AND.EX P4, PT, RZ, c[0x0][0x184], PT, P4 ;  /* 0x00006100ff007a0c */ /* 0x000fda0003f85340 */
[----:B------:R-:W-:Y:S05]  /*1ef0*/  @P4 BRA `(.L_x_4044) ;  /* 0x0000002000004947 */ /* 0x000fea0003800000 */
[----:B------:R-:W-:Y:S05]  /*1f00*/  @P0 BRA `(.L_x_4045) ;  /* 0x0000008000000947 */ /* 0x000fea0003800000 */
[----:B------:R-:W-:Y:S05]  /*1f10*/  BRA `(.L_x_4046) ;  /* 0x0000009000007947 */ /* 0x000fea0003800000 */
.L_x_4044:
[----:B-----5:R-:W-:-:S05]  /*1f20*/  HADD2.F32 R36, -RZ, R31.H0_H0 ;  /* 0x2000001fff247230 */ /* 0x020fca0000004100 */
[----:B------:R-:W-:Y:S01]  /*1f30*/  FADD.FTZ R139, R36, R139 ;  /* 0x0000008b248b7221 */ /* 0x000fe20000010000 */
[----:B------:R-:W-:Y:S05]  /*1f40*/  BRA `(.L_x_4045) ;  /* 0x0000004000007947 */ /* 0x000fea0003800000 */
.L_x_4043:
[----:B-----5:R-:W-:Y:S02]  /*1f50*/  HADD2.F32 R36, -RZ, R27.H0_H0 ;  /* 0x2000001bff247230 */ /* 0x020fe40000004100 */
[----:B------:R-:W-:-:S03]  /*1f60*/  @P2 HADD2.F32 R38, -RZ, R31.H0_H0 ;  /* 0x2000001fff262230 */ /* 0x000fc60000004100 */
[----:B------:R-:W-:-:S04]  /*1f70*/  FADD.FTZ R139, R36, R139 ;  /* 0x0000008b248b7221 */ /* 0x000fc80000010000 */
[----:B------:R-:W-:-:S05]  /*1f80*/  @P2 FADD.FTZ R139, R38, R139 ;  /* 0x0000008b268b2221 */ /* 0x000fca0000010000 */
.L_x_4045:
[----:B------:R-:W-:-:S04]  /*1f90*/  F2FP.PACK_AB R36, RZ, R139 ;  /* 0x0000008bff24723e */ /* 0x000fc800000000ff */
[----:B------:R-:W-:Y:S02]  /*1fa0*/  PRMT R35, R36, 0x7610, R35 ;  /* 0x0000761024237816 */ /* 0x000fe40000000023 */
.L_x_4046:
[----:B------:R-:W-:Y:S01]  /*1fb0*/  HADD2.F32 R143, -RZ, R39.H1_H1 ;  /* 0x30000027ff8f7230 */ /* 0x000fe20000004100 */
[----:B------:R-:W-:Y:S05]  /*1fc0*/  @P3 BRA `(.L_x_4047) ;  /* 0x0000008000003947 */ /* 0x000fea0003800000 */
[----:B------:R-:W-:-:S04]  /*1fd0*/  ISETP.NE.U32.AND P4, PT, RZ, c[0x0][0x180], PT ;  /* 0x00006000ff007a0c */ /* 0x000fc80003f85070 */
[----:B------:R-:W-:-:S13]  /*1fe0*/  ISETP.NE.AND.EX P4, PT, RZ, c[0x0][0x184], PT, P4 ;  /* 0x00006100ff007a0c */ /* 0x000fda0003f85340 */
[----:B------:R-:W-:Y:S05]  /*1ff0*/  @P4 BRA `(.L_x_4048) ;  /* 0x0000002000004947 */ /* 0x000fea0003800000 */
[----:B------:R-:W-:Y:S05]  /*2000*/  @P0 BRA `(.L_x_4049) ;  /* 0x0000008000000947 */ /* 0x000fea0003800000 */
[----:B------:R-:W-:Y:S05]  /*2010*/  BRA `(.L_x_4050) ;  /* 0x0000009000007947 */ /* 0x000fea0003800000 */
.L_x_4048:
[----:B-----5:R-:W-:-:S05]  /*2020*/  HADD2.F32 R36, -RZ, R31.H1_H1 ;  /* 0x3000001fff247230 */ /* 0x020fca0000004100 */
[----:B------:R-:W-:Y:S01]  /*2030*/  FADD.FTZ R143, R36, R143 ;  /* 0x0000008f248f7221 */ /* 0x000fe20000010000 */
[----:B------:R-:W-:Y:S05]  /*2040*/  BRA `(.L_x_4049) ;  /* 0x0000004000007947 */ /* 0x000fea0003800000 */
.L_x_4047:
[----:B-----5:R-:W-:Y:S02]  /*2050*/  HADD2.F32 R36, -RZ, R27.H1_H1 ;  /* 0x3000001bff247230 */ /* 0x020fe40000004100 */
[----:B------:R-:W-:-:S03]  /*2060*/  @P2 HADD2.F32 R38, -RZ, R31.H1_H1 ;  /* 0x3000001fff262230 */ /* 0x000fc60000004100 */
[----:B------:R-:W-:-:S04]  /*2070*/  FADD.FTZ R143, R36, R143 ;  /* 0x0000008f248f7221 */ /* 0x000fc80000010000 */
[----:B------:R-:W-:-:S05]  /*2080*/  @P2 FADD.FTZ R143, R38, R143 ;  /* 0x0000008f268f2221 */ /* 0x000fca0000010000 */
.L_x_4049:
[----:B------:R-:W-:-:S04]  /*2090*/  F2FP.PACK_AB R36, RZ, R143 ;  /* 0x0000008fff24723e */ /* 0x000fc800000000ff */
[----:B------:R-:W-:Y:S02]  /*20a0*/  PRMT R35, R35, 0x5410, R36 ;  /* 0x0000541023237816 */ /* 0x000fe40000000024 */
.L_x_4050:
        /* <DEDUP_REMOVED lines=19> */
.L_x_4052:
[----:B-----5:R-:W-:-:S05]  /*21e0*/  HADD2.F32 R40, -RZ, R28.H0_H0 ;  /* 0x2000001cff287230 */ /* 0x020fca0000004100 */
[----:B------:R-:W-:Y:S01]  /*21f0*/  FADD.FTZ R145, R40, R145 ;  /* 0x0000009128917221 */ /* 0x000fe20000010000 */
[----:B------:R-:W-:Y:S05]  /*2200*/  BRA `(.L_x_4053) ;  /* 0x0000004000007947 */ /* 0x000fea0003800000 */
.L_x_4051:
[----:B0----5:R-:W-:Y:S02]  /*2210*/  HADD2.F32 R40, -RZ, R24.H0_H0 ;  /* 0x20000018ff287230 */ /* 0x021fe40000004100 */
[----:B------:R-:W-:-:S03]  /*2220*/  @P2 HADD2.F32 R42, -RZ, R28.H0_H0 ;  /* 0x2000001cff2a2230 */ /* 0x000fc60000004100 */
[----:B------:R-:W-:-:S04]  /*2230*/  FADD.FTZ R145, R40, R145 ;  /* 0x0000009128917221 */ /* 0x000fc80000010000 */
[----:B------:R-:W-:-:S05]  /*2240*/  @P2 FADD.FTZ R145, R42, R145 ;  /* 0x000000912a912221 */ /* 0x000fca0000010000 */
.L_x_4053:
[----:B------:R-:W-:-:S04]  /*2250*/  F2FP.PACK_AB R40, RZ, R145 ;  /* 0x00000091ff28723e */ /* 0x000fc800000000ff */
[----:B------:R-:W-:Y:S02]  /*2260*/  PRMT R32, R40, 0x7610, R32 ;  /* 0x0000761028207816 */ /* 0x000fe40000000020 */
.L_x_4054:
[----:B------:R-:W-:Y:S01]  /*2270*/  HADD2.F32 R149, -RZ, R36.H1_H1 ;  /* 0x30000024ff957230 */ /* 0x000fe20000004100 */
[----:B------:R-:W-:Y:S05]  /*2280*/  @P3 BRA `(.L_x_4055) ;  /* 0x0000008000003947 */ /* 0x000fea0003800000 */
[----:B------:R-:W-:-:S04]  /*2290*/  ISETP.NE.U32.AND P4, PT, RZ, c[0x0][0x180], PT ;  /* 0x00006000ff007a0c */ /* 0x000fc80003f85070 */
[----:B------:R-:W-:-:S13]  /*22a0*/  ISETP.NE.AND.EX P4, PT, RZ, c[0x0][0x184], PT, P4 ;  /* 0x00006100ff007a0c */ /* 0x000fda0003f85340 */
[----:B------:R-:W-:Y:S05]  /*22b0*/  @P4 BRA `(.L_x_4056) ;  /* 0x0000002000004947 */ /* 0x000fea0003800000 */
[----:B------:R-:W-:Y:S05]  /*22c0*/  @P0 BRA `(.L_x_4057) ;  /* 0x0000008000000947 */ /* 0x000fea0003800000 */
[----:B------:R-:W-:Y:S05]  /*22d0*/  BRA `(.L_x_4058) ;  /* 0x0000009000007947 */ /* 0x000fea0003800000 */
.L_x_4056:
[----:B-----5:R-:W-:-:S05]  /*22e0*/  HADD2.F32 R36, -RZ, R28.H1_H1 ;  /* 0x3000001cff247230 */ /* 0x020fca0000004100 */
[----:B------:R-:W-:Y:S01]  /*22f0*/  FADD.FTZ R149, R36, R149 ;  /* 0x0000009524957221 */ /* 0x000fe20000010000 */
[----:B------:R-:W-:Y:S05]  /*2300*/  BRA `(.L_x_4057) ;  /* 0x0000004000007947 */ /* 0x000fea0003800000 */
.L_x_4055:
[----:B-----5:R-:W-:Y:S02]  /*2310*/  HADD2.F32 R36, -RZ, R24.H1_H1 ;  /* 0x30000018ff247230 */ /* 0x020fe40000004100 */
[----:B------:R-:W-:-:S03]  /*2320*/  @P2 HADD2.F32 R40, -RZ, R28.H1_H1 ;  /* 0x3000001cff282230 */ /* 0x000fc60000004100 */
[----:B------:R-:W-:-:S04]  /*2330*/  FADD.FTZ R149, R36, R149 ;  /* 0x0000009524957221 */ /* 0x000fc80000010000 */
[----:B------:R-:W-:-:S05]  /*2340*/  @P2 FADD.FTZ R149, R40, R149 ;  /* 0x0000009528952221 */ /* 0x000fca0000010000 */
.L_x_4057:
[----:B------:R-:W-:-:S04]  /*2350*/  F2FP.PACK_AB R36, RZ, R149 ;  /* 0x00000095ff24723e */ /* 0x000fc800000000ff */
[----:B------:R-:W-:Y:S02]  /*2360*/  PRMT R32, R32, 0x5410, R36 ;  /* 0x0000541020207816 */ /* 0x000fe40000000024 */
.L_x_4058:
[----:B------:R-:W-:Y:S01]  /*2370*/  HADD2.F32 R147, -RZ, R37.H0_H0 ;  /* 0x20000025ff937230 */ /* 0x000fe20000004100 */
[----:B------:R-:W-:Y:S05]  /*2380*/  @P3 BRA `(.L_x_4059) ;  /* 0x0000008000003947 */ /* 0x000fea0003800000 */
[----:B------:R-:W-:-:S04]  /*2390*/  ISETP.NE.U32.AND P4, PT, RZ, c[0x0][0x180], PT ;  /* 0x00006000ff007a0c */ /* 0x000fc80003f85070 */
[----:B------:R-:W-:-:S13]  /*23a0*/  ISETP.NE.AND.EX P4, PT, RZ, c[0x0][0x184], PT, P4 ;  /* 0x00006100ff007a0c */ /* 0x000fda0003f85340 */
[----:B------:R-:W-:Y:S05]  /*23b0*/  @P4 BRA `(.L_x_4060) ;  /* 0x0000002000004947 */ /* 0x000fea0003800000 */
[----:B------:R-:W-:Y:S05]  /*23c0*/  @P0 BRA `(.L_x_4061) ;  /* 0x0000008000000947 */ /* 0x000fea0003800000 */
[----:B------:R-:W-:Y:S05]  /*23d0*/  BRA `(.L_x_4062) ;  /* 0x0000009000007947 */ /* 0x000fea0003800000 */
.L_x_4060:
[----:B-----5:R-:W-:-:S05]  /*23e0*/  HADD2.F32 R36, -RZ, R29.H0_H0 ;  /* 0x2000001dff247230 */ /* 0x020fca0000004100 */
[----:B------:R-:W-:Y:S01]  /*23f0*/  FADD.FTZ R147, R36, R147 ;  /* 0x0000009324937221 */ /* 0x000fe20000010000 */
[----:B------:R-:W-:Y:S05]  /*2400*/  BRA `(.L_x_4061) ;  /* 0x0000004000007947 */ /* 0x000fea0003800000 */
.L_x_4059:
[----:B-----5:R-:W-:Y:S02]  /*2410*/  HADD2.F32 R36, -RZ, R25.H0_H0 ;  /* 0x20000019ff247230 */ /* 0x020fe40000004100 */
[----:B------:R-:W-:-:S03]  /*2420*/  @P2 HADD2.F32 R40, -RZ, R29.H0_H0 ;  /* 0x2000001dff282230 */ /* 0x000fc60000004100 */
[----:B------:R-:W-:-:S04]  /*2430*/  FADD.FTZ R147, R36, R147 ;  /* 0x0000009324937221 */ /* 0x000fc80000010000 */
[----:B------:R-:W-:-:S05]  /*2440*/  @P2 FADD.FTZ R147, R40, R147 ;  /* 0x0000009328932221 */ /* 0x000fca0000010000 */
.L_x_4061:
[----:B------:R-:W-:-:S04]  /*2450*/  F2FP.PACK_AB R36, RZ, R147 ;  /* 0x00000093ff24723e */ /* 0x000fc800000000ff */
[----:B------:R-:W-:Y:S02]  /*2460*/  PRMT R33, R36, 0x7610, R33 ;  /* 0x0000761024217816 */ /* 0x000fe40000000021 */
.L_x_4062:
[----:B------:R-:W-:Y:S01]  /*2470*/  HADD2.F32 R151, -RZ, R37.H1_H1 ;  /* 0x30000025ff977230 */ /* 0x000fe20000004100 */
[----:B------:R-:W-:Y:S05]  /*2480*/  @P3 BRA `(.L_x_4063) ;  /* 0x0000008000003947 */ /* 0x000fea0003800000 */
[----:B------:R-:W-:-:S04]  /*2490*/  ISETP.NE.U32.AND P4, PT, RZ, c[0x0][0x180], PT ;  /* 0x00006000ff007a0c */ /* 0x000fc80003f85070 */
[----:B------:R-:W-:-:S13]  /*24a0*/  ISETP.NE.AND.EX P4, PT, RZ, c[0x0][0x184], PT, P4 ;  /* 0x00006100ff007a0c */ /* 0x000fda0003f85340 */
[----:B------:R-:W-:Y:S05]  /*24b0*/  @P4 BRA `(.L_x_4064) ;  /* 0x0000002000004947 */ /* 0x000fea0003800000 */
[----:B------:R-:W-:Y:S05]  /*24c0*/  @P0 BRA `(.L_x_4065) ;  /* 0x0000008000000947 */ /* 0x000fea0003800000 */
[----:B------:R-:W-:Y:S05]  /*24d0*/  BRA `(.L_x_4066) ;  /* 0x0000009000007947 */ /* 0x000fea0003800000 */
.L_x_4064:
[----:B-----5:R-:W-:-:S05]  /*24e0*/  HADD2.F32 R36, -RZ, R29.H1_H1 ;  /* 0x3000001dff247230 */ /* 0x020fca0000004100 */
[----:B------:R-:W-:Y:S01]  /*24f0*/  FADD.FTZ R151, R36, R151 ;  /* 0x0000009724977221 */ /* 0x000fe20000010000 */
[----:B------:R-:W-:Y:S05]  /*2500*/  BRA `(.L_x_4065) ;  /* 0x0000004000007947 */ /* 0x000fea0003800000 */
.L_x_4063:
[----:B-----5:R-:W-:Y:S02]  /*2510*/  HADD2.F32 R36, -RZ, R25.H1_H1 ;  /* 0x30000019ff247230 */ /* 0x020fe40000004100 */
[----:B------:R-:W-:-:S03]  /*2520*/  @P2 HADD2.F32 R40, -RZ, R29.H1_H1 ;  /* 0x3000001dff282230 */ /* 0x000fc60000004100 */
[----:B------:R-:W-:-:S04]  /*2530*/  FADD.FTZ R151, R36, R151 ;  /* 0x0000009724977221 */ /* 0x000fc80000010000 */
[----:B------:R-:W-:-:S05]  /*2540*/  @P2 FADD.FTZ R151, R40, R151 ;  /* 0x0000009728972221 */ /* 0x000fca0000010000 */
.L_x_4065:
[----:B------:R-:W-:-:S04]  /*2550*/  F2FP.PACK_AB R36, RZ, R151 ;  /* 0x00000097ff24723e */ /* 0x000fc800000000ff */
[----:B------:R-:W-:Y:S02]  /*2560*/  PRMT R33, R33, 0x5410, R36 ;  /* 0x0000541021217816 */ /* 0x000fe40000000024 */
.L_x_4066:
[----:B------:R-:W-:Y:S01]  /*2570*/  HADD2.F32 R153, -RZ, R38.H0_H0 ;  /* 0x20000026ff997230 */ /* 0x000fe20000004100 */
[----:B------:R-:W-:Y:S05]  /*2580*/  @P3 BRA `(.L_x_4067) ;  /* 0x0000008000003947 */ /* 0x000fea0003800000 */
[----:B------:R-:W-:-:S04]  /*2590*/  ISETP.NE.U32.AND P4, PT, RZ, c[0x0][0x180], PT ;  /* 0x00006000ff007a0c */ /* 0x000fc80003f85070 */
[----:B------:R-:W-:-:S13]  /*25a0*/  ISETP.NE.AND.EX P4, PT, RZ, c[0x0][0x184], PT, P4 ;  /* 0x00006100ff007a0c */ /* 0x000fda0003f85340 */
[----:B------:R-:W-:Y:S05]  /*25b0*/  @P4 BRA `(.L_x_4068) ;  /* 0x0000002000004947 */ /* 0x000fea0003800000 */
[----:B------:R-:W-:Y:S05]  /*25c0*/  @P0 BRA `(.L_x_4069) ;  /* 0x0000008000000947 */ /* 0x000fea0003800000 */
[----:B------:R-:W-:Y:S05]  /*25d0*/  BRA `(.L_x_4070) ;  /* 0x0000009000007947 */ /* 0x000fea0003800000 */
.L_x_4068:
[----:B-----5:R-:W-:-:S05]  /*25e0*/  HADD2.F32 R36, -RZ, R30.H0_H0 ;  /* 0x2000001eff247230 */ /* 0x020fca0000004100 */
[----:B------:R-:W-:Y:S01]  /*25f0*/  FADD.FTZ R153, R36, R153 ;  /* 0x0000009924997221 */ /* 0x000fe20000010000 */
[----:B------:R-:W-:Y:S05]  /*2600*/  BRA `(.L_x_4069) ;  /* 0x0000004000007947 */ /* 0x000fea0003800000 */
.L_x_4067:
[----:B-----5:R-:W-:Y:S02]  /*2610*/  HADD2.F32 R36, -RZ, R26.H0_H0 ;  /* 0x2000001aff247230 */ /* 0x020fe40000004100 */
[----:B------:R-:W-:-:S03]  /*2620*/  @P2 HADD2.F32 R40, -RZ, R30.H0_H0 ;  /* 0x2000001eff282230 */ /* 0x000fc60000004100 */
[----:B------:R-:W-:-:S04]  /*2630*/  FADD.FTZ R153, R36, R153 ;  /* 0x0000009924997221 */ /* 0x000fc80000010000 */
[----:B------:R-:W-:-:S05]  /*2640*/  @P2 FADD.FTZ R153, R40, R153 ;  /* 0x0000009928992221 */ /* 0x000fca0000010000 */
.L_x_4069:
[----:B------:R-:W-:-:S04]  /*2650*/  F2FP.PACK_AB R36, RZ, R153 ;  /* 0x00000099ff24723e */ /* 0x000fc800000000ff */
[----:B------:R-:W-:Y:S02]  /*2660*/  PRMT R34, R36, 0x7610, R34 ;  /* 0x0000761024227816 */ /* 0x000fe40000000022 */
.L_x_4070:
[----:B------:R-:W-:Y:S01]  /*2670*/  HADD2.F32 R155, -RZ, R38.H1_H1 ;  /* 0x30000026ff9b7230 */ /* 0x000fe20000004100 */
[----:B------:R-:W-:Y:S05]  /*2680*/  @P3 BRA `(.L_x_4071) ;  /* 0x0000008000003947 */ /* 0x000fea0003800000 */
[----:B------:R-:W-:-:S04]  /*2690*/  ISETP.NE.U32.AND P4, PT, RZ, c[0x0][0x180], PT ;  /* 0x00006000ff007a0c */ /* 0x000fc80003f85070 */
[----:B------:R-:W-:-:S13]  /*26a0*/  ISETP.NE.AND.EX P4, PT, RZ, c[0x0][0x184], PT, P4 ;  /* 0x00006100ff007a0c */ /* 0x000fda0003f85340 */
[----:B------:R-:W-:Y:S05]  /*26b0*/  @P4 BRA `(.L_x_4072) ;  /* 0x0000002000004947 */ /* 0x000fea0003800000 */
[----:B------:R-:W-:Y:S05]  /*26c0*/  @P0 BRA `(.L_x_4073) ;  /* 0x0000008000000947 */ /* 0x000fea0003800000 */
[----:B------:R-:W-:Y:S05]  /*26d0*/  BRA `(.L_x_4074) ;  /* 0x0000009000007947 */ /* 0x000fea0003800000 */
.L_x_4072:
[----:B-----5:R-:W-:-:S05]  /*26e0*/  HADD2.F32 R36, -RZ, R30.H1_H1 ;  /* 0x3000001eff247230 */ /* 0x020fca0000004100 */
[----:B------:R-:W-:Y:S01]  /*26f0*/  FADD.FTZ R155, R36, R155 ;  /* 0x0000009b249b7221 */ /* 0x000fe20000010000 */
[----:B------:R-:W-:Y:S05]  /*2700*/  BRA `(.L_x_4073) ;  /* 0x0000004000007947 */ /* 0x000fea0003800000 */
.L_x_4071:
[----:B-----5:R-:W-:Y:S02]  /*2710*/  HADD2.F32 R36, -RZ, R26.H1_H1 ;  /* 0x3000001aff247230 */ /* 0x020fe40000004100 */
[----:B------:R-:W-:-:S03]  /*2720*/  @P2 HADD2.F32 R38, -RZ, R30.H1_H1 ;  /* 0x3000001eff262230 */ /* 0x000fc60000004100 */
[----:B------:R-:W-:-:S04]  /*2730*/  FADD.FTZ R155, R36, R155 ;  /* 0x0000009b249b7221 */ /* 0x000fc80000010000 */
[----:B------:R-:W-:-:S05]  /*2740*/  @P2 FADD.FTZ R155, R38, R155 ;  /* 0x0000009b269b2221 */ /* 0x000fca0000010000 */
.L_x_4073:
[----:B------:R-:W-:-:S04]  /*2750*/  F2FP.PACK_AB R36, RZ, R155 ;  /* 0x0000009bff24723e */ /* 0x000fc800000000ff */
[----:B------:R-:W-:Y:S02]  /*2760*/  PRMT R34, R34, 0x5410, R36 ;  /* 0x0000541022227816 */ /* 0x000fe40000000024 */
.L_x_4074:
[----:B------:R-:W-:Y:S01]  /*2770*/  HADD2.F32 R157, -RZ, R39.H0_H0 ;  /* 0x20000027ff9d7230 */ /* 0x000fe20000004100 */
[----:B------:R-:W-:Y:S05]  /*2780*/  @P3 BRA `(.L_x_4075) ;  /* 0x0000008000003947 */ /* 0x000fea0003800000 */
[----:B------:R-:W-:-:S04]  /*2790*/  ISETP.NE.U32.AND P4, PT, RZ, c[0x0][0x180], PT ;  /* 0x00006000ff007a0c */ /* 0x000fc80003f85070 */
[----:B------:R-:W-:-:S13]  /*27a0*/  ISETP.NE.AND.EX P4, PT, RZ, c[0x0][0x184], PT, P4 ;  /* 0x00006100ff007a0c */ /* 0x000fda0003f85340 */
[----:B------:R-:W-:Y:S05]  /*27b0*/  @P4 BRA `(.L_x_4076) ;  /* 0x0000002000004947 */ /* 0x000fea0003800000 */
[----:B------:R-:W-:Y:S05]  /*27c0*/  @P0 BRA `(.L_x_4077) ;  /* 0x0000008000000947 */ /* 0x000fea0003800000 */
[----:B------:R-:W-:Y:S05]  /*27d0*/  BRA `(.L_x_4078) ;  /* 0x0000009000007947 */ /* 0x000fea0003800000 */
.L_x_4076:
[----:B-----5:R-:W-:-:S05]  /*27e0*/  HADD2.F32 R36, -RZ, R31.H0_H0 ;  /* 0x2000001fff247230 */ /* 0x020fca0000004100 */
[----:B------:R-:W-:Y:S01]  /*27f0*/  FADD.FTZ R157, R36, R157 ;  /* 0x0000009d249d7221 */ /* 0x000fe20000010000 */
[----:B------:R-:W-:Y:S05]  /*2800*/  BRA `(.L_x_4077) ;  /* 0x0000004000007947 */ /* 0x000fea0003800000 */
.L_x_4075:
[----:B-----5:R-:W-:Y:S02]  /*2810*/  HADD2.F32 R36, -RZ, R27.H0_H0 ;  /* 0x2000001bff247230 */ /* 0x020fe40000004100 */
[----:B------:R-:W-:-:S03]  /*2820*/  @P2 HADD2.F32 R38, -RZ, R31.H0_H0 ;  /* 0x2000001fff262230 */ /* 0x000fc60000004100 */
[----:B------:R-:W-:-:S04]  /*2830*/  FADD.FTZ R157, R36, R157 ;  /* 0x0000009d249d7221 */ /* 0x000fc80000010000 */
[----:B------:R-:W-:-:S05]  /*2840*/  @P2 FADD.FTZ R157, R38, R157 ;  /* 0x0000009d269d2221 */ /* 0x000fca0000010000 */
.L_x_4077:
[----:B------:R-:W-:-:S04]  /*2850*/  F2FP.PACK_AB R36, RZ, R157 ;  /* 0x0000009dff24723e */ /* 0x000fc800000000ff */
[----:B------:R-:W-:Y:S02]  /*2860*/  PRMT R35, R36, 0x7610, R35 ;  /* 0x0000761024237816 */ /* 0x000fe40000000023 */
.L_x_4078:
[----:B------:R-:W-:Y:S01]  /*2870*/  HADD2.F32 R159, -RZ, R39.H1_H1 ;  /* 0x30000027ff9f7230 */ /* 0x000fe20000004100 */
[----:B------:R-:W-:Y:S05]  /*2880*/  @P3 BRA `(.L_x_4079) ;  /* 0x0000008000003947 */ /* 0x000fea0003800000 */
[----:B------:R-:W-:-:S04]  /*2890*/  ISETP.NE.U32.AND P4, PT, RZ, c[0x0][0x180], PT ;  /* 0x00006000ff007a0c */ /* 0x000fc80003f85070 */
[----:B------:R-:W-:-:S13]  /*28a0*/  ISETP.NE.AND.EX P4, PT, RZ, c[0x0][0x184], PT, P4 ;  /* 0x00006100ff007a0c */ /* 0x000fda0003f85340 */
[----:B------:R-:W-:Y:S05]  /*28b0*/  @P4 BRA `(.L_x_4080) ;  /* 0x0000002000004947 */ /* 0x000fea0003800000 */
[----:B------:R-:W-:Y:S05]  /*28c0*/  @P0 BRA `(.L_x_4081) ;  /* 0x0000008000000947 */ /* 0x000fea0003800000 */
[----:B------:R-:W-:Y:S05]  /*28d0*/  BRA `(.L_x_4082) ;  /* 0x0000009000007947 */ /* 0x000fea0003800000 */
.L_x_4080:
[----:B-----5:R-:W-:-:S05]  /*28e0*/  HADD2.F32 R36, -RZ, R31.H1_H1 ;  /* 0x3000001fff247230 */ /* 0x020fca0000004100 */
[----:B------:R-:W-:Y:S01]  /*28f0*/  FADD.FTZ R159, R36, R159 ;  /* 0x0000009f249f7221 */ /* 0x000fe20000010000 */
[----:B------:R-:W-:Y:S05]  /*2900*/  BRA `(.L_x_4081) ;  /* 0x0000004000007947 */ /* 0x000fea0003800000 */
.L_x_4079:
[----:B-----5:R-:W-:Y:S02]  /*2910*/  HADD2.F32 R36, -RZ, R27.H1_H1 ;  /* 0x3000001bff247230 */ /* 0x020fe40000004100 */
[----:B------:R-:W-:-:S03]  /*2920*/  @P2 HADD2.F32 R38, -RZ, R31.H1_H1 ;  /* 0x3000001fff262230 */ /* 0x000fc60000004100 */
[----:B------:R-:W-:-:S04]  /*2930*/  FADD.FTZ R159, R36, R159 ;  /* 0x0000009f249f7221 */ /* 0x000fc80000010000 */
[----:B------:R-:W-:-:S05]  /*2940*/  @P2 FADD.FTZ R159, R38, R159 ;  /* 0x0000009f269f2221 */ /* 0x000fca0000010000 */
.L_x_4081:
[----:B------:R-:W-:-:S04]  /*2950*/  F2FP.PACK_AB R36, RZ, R159 ;  /* 0x0000009fff24723e */ /* 0x000fc800000000ff */
[----:B------:R-:W-:Y:S02]  /*2960*/  PRMT R35, R35, 0x5410, R36 ;  /* 0x0000541023237816 */ /* 0x000fe40000000024 */
.L_x_4082:
        /* <DEDUP_REMOVED lines=19> */
.L_x_4084:
[----:B-----5:R-:W-:-:S05]  /*2aa0*/  HADD2.F32 R40, -RZ, R28.H0_H0 ;  /* 0x2000001cff287230 */ /* 0x020fca0000004100 */
[----:B------:R-:W-:Y:S01]  /*2ab0*/  FADD.FTZ R127, R40, R127 ;  /* 0x0000007f287f7221 */ /* 0x000fe20000010000 */
[----:B------:R-:W-:Y:S05]  /*2ac0*/  BRA `(.L_x_4085) ;  /* 0x0000004000007947 */ /* 0x000fea0003800000 */
.L_x_4083:
[----:B0----5:R-:W-:Y:S02]  /*2ad0*/  HADD2.F32 R40, -RZ, R24.H0_H0 ;  /* 0x20000018ff287230 */ /* 0x021fe40000004100 */
[----:B------:R-:W-:-:S03]  /*2ae0*/  @P2 HADD2.F32 R42, -RZ, R28.H0_H0 ;  /* 0x2000001cff2a2230 */ /* 0x000fc60000004100 */
[----:B------:R-:W-:-:S04]  /*2af0*/  FADD.FTZ R127, R40, R127 ;  /* 0x0000007f287f7221 */ /* 0x000fc80000010000 */
[----:B------:R-:W-:-:S05]  /*2b00*/  @P2 FADD.FTZ R127, R42, R127 ;  /* 0x0000007f2a7f2221 */ /* 0x000fca0000010000 */
.L_x_4085:
[----:B------:R-:W-:-:S04]  /*2b10*/  F2FP.PACK_AB R40, RZ, R127 ;  /* 0x0000007fff28723e */ /* 0x000fc800000000ff */
[----:B------:R-:W-:Y:S02]  /*2b20*/  PRMT R32, R40, 0x7610, R32 ;  /* 0x0000761028207816 */ /* 0x000fe40000000020 */
.L_x_4086:
[----:B------:R-:W-:Y:S01]  /*2b30*/  HADD2.F32 R43, -RZ, R36.H1_H1 ;  /* 0x30000024ff2b7230 */ /* 0x000fe20000004100 */
[----:B------:R-:W-:Y:S05]  /*2b40*/  @P3 BRA `(.L_x_4087) ;  /* 0x0000008000003947 */ /* 0x000fea0003800000 */
[----:B------:R-:W-:-:S04]  /*2b50*/  ISETP.NE.U32.AND P1, PT, RZ, c[0x0][0x180], PT ;  /* 0x00006000ff007a0c */ /* 0x000fc80003f25070 */
[----:B------:R-:W-:-:S13]  /*2b60*/  ISETP.NE.AND.EX P1, PT, RZ, c[0x0][0x184], PT, P1 ;  /* 0x00006100ff007a0c */ /* 0x000fda0003f25310 */
[----:B------:R-:W-:Y:S05]  /*2b70*/  @P1 BRA `(.L_x_4088) ;  /* 0x0000002000001947 */ /* 0x000fea0003800000 */
[----:B------:R-:W-:Y:S05]  /*2b80*/  @P0 BRA `(.L_x_4089) ;  /* 0x0000008000000947 */ /* 0x000fea0003800000 */
[----:B------:R-:W-:Y:S05]  /*2b90*/  BRA `(.L_x_4090) ;  /* 0x0000009000007947 */ /* 0x000fea0003800000 */
.L_x_4088:
[----:B-----5:R-:W-:-:S05]  /*2ba0*/  HADD2.F32 R36, -RZ, R28.H1_H1 ;  /* 0x3000001cff247230 */ /* 0x020fca0000004100 */
[----:B------:R-:W-:Y:S01]  /*2bb0*/  FADD.FTZ R43, R36, R43 ;  /* 0x0000002b242b7221 */ /* 0x000fe20000010000 */
[----:B------:R-:W-:Y:S05]  /*2bc0*/  BRA `(.L_x_4089) ;  /* 0x0000004000007947 */ /* 0x000fea0003800000 */
.L_x_4087:
[----:B-----5:R-:W-:Y:S02]  /*2bd0*/  HADD2.F32 R36, -RZ, R24.H1_H1 ;  /* 0x30000018ff247230 */ /* 0x020fe40000004100 */
[----:B------:R-:W-:-:S03]  /*2be0*/  @P2 HADD2.F32 R40, -RZ, R28.H1_H1 ;  /* 0x3000001cff282230 */ /* 0x000fc60000004100 */
[----:B------:R-:W-:-:S04]  /*2bf0*/  FADD.FTZ R43, R36, R43 ;  /* 0x0000002b242b7221 */ /* 0x000fc80000010000 */
[----:B------:R-:W-:-:S05]  /*2c00*/  @P2 FADD.FTZ R43, R40, R43 ;  /* 0x0000002b282b2221 */ /* 0x000fca0000010000 */
.L_x_4089:
[----:B------:R-:W-:-:S04]  /*2c10*/  F2FP.PACK_AB R36, RZ, R43 ;  /* 0x0000002bff24723e */ /* 0x000fc800000000ff */
[----:B------:R-:W-:Y:S02]  /*2c20*/  PRMT R32, R32, 0x5410, R36 ;  /* 0x0000541020207816 */ /* 0x000fe40000000024 */
.L_x_4090:
[----:B------:R-:W-:Y:S01]  /*2c30*/  HADD2.F32 R41, -RZ, R37.H0_H0 ;  /* 0x20000025ff297230 */ /* 0x000fe20000004100 */
[----:B------:R-:W-:Y:S05]  /*2c40*/  @P3 BRA `(.L_x_4091) ;  /* 0x0000008000003947 */ /* 0x000fea0003800000 */
[----:B------:R-:W-:-:S04]  /*2c50*/  ISETP.NE.U32.AND P1, PT, RZ, c[0x0][0x180], PT ;  /* 0x00006000ff007a0c */ /* 0x000fc80003f25070 */
[----:B------:R-:W-:-:S13]  /*2c60*/  ISETP.NE.AND.EX P1, PT, RZ, c[0x0][0x184], PT, P1 ;  /* 0x00006100ff007a0c */ /* 0x000fda0003f25310 */
[----:B------:R-:W-:Y:S05]  /*2c70*/  @P1 BRA `(.L_x_4092) ;  /* 0x0000002000001947 */ /* 0x000fea0003800000 */
[----:B------:R-:W-:Y:S05]  /*2c80*/  @P0 BRA `(.L_x_4093) ;  /* 0x0000008000000947 */ /* 0x000fea0003800000 */
[----:B------:R-:W-:Y:S05]  /*2c90*/  BRA `(.L_x_4094) ;  /* 0x0000009000007947 */ /* 0x000fea0003800000 */
.L_x_4092:
[----:B-----5:R-:W-:-:S05]  /*2ca0*/  HADD2.F32 R36, -RZ, R29.H0_H0 ;  /* 0x2000001dff247230 */ /* 0x020fca0000004100 */
[----:B------:R-:W-:Y:S01]  /*2cb0*/  FADD.FTZ R41, R36, R41 ;  /* 0x0000002924297221 */ /* 0x000fe20000010000 */
[----:B------:R-:W-:Y:S05]  /*2cc0*/  BRA `(.L_x_4093) ;  /* 0x0000004000007947 */ /* 0x000fea0003800000 */
.L_x_4091:
[----:B-----5:R-:W-:Y:S02]  /*2cd0*/  HADD2.F32 R36, -RZ, R25.H0_H0 ;  /* 0x20000019ff247230 */ /* 0x020fe40000004100 */
[----:B------:R-:W-:-:S03]  /*2ce0*/  @P2 HADD2.F32 R40, -RZ, R29.H0_H0 ;  /* 0x2000001dff282230 */ /* 0x000fc60000004100 */
[----:B------:R-:W-:-:S04]  /*2cf0*/  FADD.FTZ R41, R36, R41 ;  /* 0x0000002924297221 */ /* 0x000fc80000010000 */
[----:B------:R-:W-:-:S05]  /*2d00*/  @P2 FADD.FTZ R41, R40, R41 ;  /* 0x0000002928292221 */ /* 0x000fca0000010000 */
.L_x_4093:
[----:B------:R-:W-:-:S04]  /*2d10*/  F2FP.PACK_AB R36, RZ, R41 ;  /* 0x00000029ff24723e */ /* 0x000fc800000000ff */
[----:B------:R-:W-:Y:S02]  /*2d20*/  PRMT R33, R36, 0x7610, R33 ;  /* 0x0000761024217816 */ /* 0x000fe40000000021 */
.L_x_4094:
[----:B------:R-:W-:Y:S01]  /*2d30*/  HADD2.F32 R161, -RZ, R37.H1_H1 ;  /* 0x30000025ffa17230 */ /* 0x000fe20000004100 */
[----:B------:R-:W-:Y:S05]  /*2d40*/  @P3 BRA `(.L_x_4095) ;  /* 0x0000008000003947 */ /* 0x000fea0003800000 */
[----:B------:R-:W-:-:S04]  /*2d50*/  ISETP.NE.U32.AND P1, PT, RZ, c[0x0][0x180], PT ;  /* 0x00006000ff007a0c */ /* 0x000fc80003f25070 */
[----:B------:R-:W-:-:S13]  /*2d60*/  ISETP.NE.AND.EX P1, PT, RZ, c[0x0][0x184], PT, P1 ;  /* 0x00006100ff007a0c */ /* 0x000fda0003f25310 */
[----:B------:R-:W-:Y:S05]  /*2d70*/  @P1 BRA `(.L_x_4096) ;  /* 0x0000002000001947 */ /* 0x000fea0003800000 */
[----:B------:R-:W-:Y:S05]  /*2d80*/  @P0 BRA `(.L_x_4097) ;  /* 0x0000008000000947 */ /* 0x000fea0003800000 */
[----:B------:R-:W-:Y:S05]  /*2d90*/  BRA `(.L_x_4098) ;  /* 0x0000009000007947 */ /* 0x000fea0003800000 */
.L_x_4096:
[----:B-----5:R-:W-:-:S05]  /*2da0*/  HADD2.F32 R36, -RZ, R29.H1_H1 ;  /* 0x3000001dff247230 */ /* 0x020fca0000004100 */
[----:B------:R-:W-:Y:S01]  /*2db0*/  FADD.FTZ R161, R36, R161 ;  /* 0x000000a124a17221 */ /* 0x000fe20000010000 */
[----:B------:R-:W-:Y:S05]  /*2dc0*/  BRA `(.L_x_4097) ;  /* 0x0000004000007947 */ /* 0x000fea0003800000 */
.L_x_4095:
[----:B-----5:R-:W-:Y:S02]  /*2dd0*/  HADD2.F32 R36, -RZ, R25.H1_H1 ;  /* 0x30000019ff247230 */ /* 0x020fe40000004100 */
[----:B------:R-:W-:-:S03]  /*2de0*/  @P2 HADD2.F32 R40, -RZ, R29.H1_H1 ;  /* 0x3000001dff282230 */ /* 0x000fc60000004100 */
[----:B------:R-:W-:-:S04]  /*2df0*/  FADD.FTZ R161, R36, R161 ;  /* 0x000000a124a17221 */ /* 0x000fc80000010000 */
[----:B------:R-:W-:-:S05]  /*2e00*/  @P2 FADD.FTZ R161, R40, R161 ;  /* 0x000000a128a12221 */ /* 0x000fca0000010000 */
.L_x_4097:
[----:B------:R-:W-:-:S04]  /*2e10*/  F2FP.PACK_AB R36, RZ, R161 ;  /* 0x000000a1ff24723e */ /* 0x000fc800000000ff */
[----:B------:R-:W-:Y:S02]  /*2e20*/  PRMT R33, R33, 0x5410, R36 ;  /* 0x0000541021217816 */ /* 0x000fe40000000024 */
.L_x_4098:
[----:B------:R-:W-:Y:S01]  /*2e30*/  HADD2.F32 R45, -RZ, R38.H0_H0 ;  /* 0x20000026ff2d7230 */ /* 0x000fe20000004100 */
[----:B------:R-:W-:Y:S05]  /*2e40*/  @P3 BRA `(.L_x_4099) ;  /* 0x0000008000003947 */ /* 0x000fea0003800000 */
[----:B------:R-:W-:-:S04]  /*2e50*/  ISETP.NE.U32.AND P1, PT, RZ, c[0x0][0x180], PT ;  /* 0x00006000ff007a0c */ /* 0x000fc80003f25070 */
[----:B------:R-:W-:-:S13]  /*2e60*/  ISETP.NE.AND.EX P1, PT, RZ, c[0x0][0x184], PT, P1 ;  /* 0x00006100ff007a0c */ /* 0x000fda0003f25310 */
[----:B------:R-:W-:Y:S05]  /*2e70*/  @P1 BRA `(.L_x_4100) ;  /* 0x0000002000001947 */ /* 0x000fea0003800000 */
[----:B------:R-:W-:Y:S05]  /*2e80*/  @P0 BRA `(.L_x_4101) ;  /* 0x0000008000000947 */ /* 0x000fea0003800000 */
[----:B------:R-:W-:Y:S05]  /*2e90*/  BRA `(.L_x_4102) ;  /* 0x0000009000007947 */ /* 0x000fea0003800000 */
.L_x_4100:
[----:B-----5:R-:W-:-:S05]  /*2ea0*/  HADD2.F32 R36, -RZ, R30.H0_H0 ;  /* 0x2000001eff247230 */ /* 0x020fca0000004100 */
[----:B------:R-:W-:Y:S01]  /*2eb0*/  FADD.FTZ R45, R36, R45 ;  /* 0x0000002d242d7221 */ /* 0x000fe20000010000 */
[----:B------:R-:W-:Y:S05]  /*2ec0*/  BRA `(.L_x_4101) ;  /* 0x0000004000007947 */ /* 0x000fea0003800000 */
.L_x_4099:
[----:B-----5:R-:W-:Y:S02]  /*2ed0*/  HADD2.F32 R36, -RZ, R26.H0_H0 ;  /* 0x2000001aff247230 */ /* 0x020fe40000004100 */
[----:B------:R-:W-:-:S03]  /*2ee0*/  @P2 HADD2.F32 R40, -RZ, R30.H0_H0 ;  /* 0x2000001eff282230 */ /* 0x000fc60000004100 */
[----:B------:R-:W-:-:S04]  /*2ef0*/  FADD.FTZ R45, R36, R45 ;  /* 0x0000002d242d7221 */ /* 0x000fc80000010000 */
[----:B------:R-:W-:-:S05]  /*2f00*/  @P2 FADD.FTZ R45, R40, R45 ;  /* 0x0000002d282d2221 */ /* 0x000fca0000010000 */
.L_x_4101:
[----:B------:R-:W-:-:S04]  /*2f10*/  F2FP.PACK_AB R36, RZ, R45 ;  /* 0x0000002dff24723e */ /* 0x000fc800000000ff */
[----:B------:R-:W-:Y:S02]  /*2f20*/  PRMT R34, R36, 0x7610, R34 ;  /* 0x0000761024227816 */ /* 0x000fe40000000022 */
.L_x_4102:
[----:B------:R-:W-:Y:S01]  /*2f30*/  HADD2.F32 R165, -RZ, R38.H1_H1 ;  /* 0x30000026ffa57230 */ /* 0x000fe20000004100 */
[----:B------:R-:W-:Y:S05]  /*2f40*/  @P3 BRA `(.L_x_4103) ;  /* 0x0000008000003947 */ /* 0x000fea0003800000 */
[----:B------:R-:W-:-:S04]  /*2f50*/  ISETP.NE.U32.AND P1, PT, RZ, c[0x0][0x180], PT ;  /* 0x00006000ff007a0c */ /* 0x000fc80003f25070 */
[----:B------:R-:W-:-:S13]  /*2f60*/  ISETP.NE.AND.EX P1, PT, RZ, c[0x0][0x184], PT, P1 ;  /* 0x00006100ff007a0c */ /* 0x000fda0003f25310 */
[----:B------:R-:W-:Y:S05]  /*2f70*/  @P1 BRA `(.L_x_4104) ;  /* 0x0000002000001947 */ /* 0x000fea0003800000 */
[----:B------:R-:W-:Y:S05]  /*2f80*/  @P0 BRA `(.L_x_4105) ;  /* 0x0000008000000947 */ /* 0x000fea0003800000 */
[----:B------:R-:W-:Y:S05]  /*2f90*/  BRA `(.L_x_4106) ;  /* 0x0000009000007947 */ /* 0x000fea0003800000 */
.L_x_4104:
[----:B-----5:R-:W-:-:S05]  /*2fa0*/  HADD2.F32 R36, -RZ, R30.H1_H1 ;  /* 0x3000001eff247230 */ /* 0x020fca0000004100 */
[----:B------:R-:W-:Y:S01]  /*2fb0*/  FADD.FTZ R165, R36, R165 ;  /* 0x000000a524a57221 */ /* 0x000fe20000010000 */
[----:B------:R-:W-:Y:S05]  /*2fc0*/  BRA `(.L_x_4105) ;  /* 0x0000004000007947 */ /* 0x000fea0003800000 */
.L_x_4103:
[----:B-----5:R-:W-:Y:S02]  /*2fd0*/  HADD2.F32 R36, -RZ, R26.H1_H1 ;  /* 0x3000001aff247230 */ /* 0x020fe40000004100 */
[----:B------:R-:W-:-:S03]  /*2fe0*/  @P2 HADD2.F32 R38, -RZ, R30.H1_H1 ;  /* 0x3000001eff262230 */ /* 0x000fc60000004100 */
[----:B------:R-:W-:-:S04]  /*2ff0*/  FADD.FTZ R165, R36, R165 ;  /* 0x000000a524a57221 */ /* 0x000fc80000010000 */
[----:B------:R-:W-:-:S05]  /*3000*/  @P2 FADD.FTZ R165, R38, R165 ;  /* 0x000000a526a52221 */ /* 0x000fca0000010000 */
.L_x_4105:
[----:B------:R-:W-:-:S04]  /*3010*/  F2FP.PACK_AB R36, RZ, R165 ;  /* 0x000000a5ff24723e */ /* 0x000fc800000000ff */
[----:B------:R-:W-:Y:S02]  /*3020*/  PRMT R34, R34, 0x5410, R36 ;  /* 0x0000541022227816 */ /* 0x000fe40000000024 */
.L_x_4106:
[----:B------:R-:W-:Y:S01]  /*3030*/  HADD2.F32 R163, -RZ, R39.H0_H0 ;  /* 0x20000027ffa37230 */ /* 0x000fe20000004100 */
[----:B------:R-:W-:Y:S05]  /*3040*/  @P3 BRA `(.L_x_4107) ;  /* 0x0000008000003947 */ /* 0x000fea0003800000 */
[----:B------:R-:W-:-:S04]  /*3050*/  ISETP.NE.U32.AND P1, PT, RZ, c[0x0][0x180], PT ;  /* 0x00006000ff007a0c */ /* 0x000fc80003f25070 */
[----:B------:R-:W-:-:S13]  /*3060*/  ISETP.NE.AND.EX P1, PT, RZ, c[0x0][0x184], PT, P1 ;  /* 0x00006100ff007a0c */ /* 0x000fda0003f25310 */
[----:B------:R-:W-:Y:S05]  /*3070*/  @P1 BRA `(.L_x_4108) ;  /* 0x0000002000001947 */ /* 0x000fea0003800000 */
[----:B------:R-:W-:Y:S05]  /*3080*/  @P0 BRA `(.L_x_4109) ;  /* 0x0000008000000947 */ /* 0x000fea0003800000 */
[----:B------:R-:W-:Y:S05]  /*3090*/  BRA `(.L_x_4110) ;  /* 0x0000009000007947 */ /* 0x000fea0003800000 */
.L_x_4108:
[----:B-----5:R-:W-:-:S05]  /*30a0*/  HADD2.F32 R36, -RZ, R31.H0_H0 ;  /* 0x2000001fff247230 */ /* 0x020fca0000004100 */
[----:B------:R-:W-:Y:S01]  /*30b0*/  FADD.FTZ R163, R36, R163 ;  /* 0x000000a324a37221 */ /* 0x000fe20000010000 */
[----:B------:R-:W-:Y:S05]  /*30c0*/  BRA `(.L_x_4109) ;  /* 0x0000004000007947 */ /* 0x000fea0003800000 */
.L_x_4107:
[----:B-----5:R-:W-:Y:S02]  /*30d0*/  HADD2.F32 R36, -RZ, R27.H0_H0 ;  /* 0x2000001bff247230 */ /* 0x020fe40000004100 */
[----:B------:R-:W-:-:S03]  /*30e0*/  @P2 HADD2.F32 R38, -RZ, R31.H0_H0 ;  /* 0x2000001fff262230 */ /* 0x000fc60000004100 */
[----:B------:R-:W-:-:S04]  /*30f0*/  FADD.FTZ R163, R36, R163 ;  /* 0x000000a324a37221 */ /* 0x000fc80000010000 */
[----:B------:R-:W-:-:S05]  /*3100*/  @P2 FADD.FTZ R163, R38, R163 ;  /* 0x000000a326a32221 */ /* 0x000fca0000010000 */
.L_x_4109:
[----:B------:R-:W-:-:S04]  /*3110*/  F2FP.PACK_AB R36, RZ, R163 ;  /* 0x000000a3ff24723e */ /* 0x000fc800000000ff */
[----:B------:R-:W-:Y:S02]  /*3120*/  PRMT R35, R36, 0x7610, R35 ;  /* 0x0000761024237816 */ /* 0x000fe40000000023 */
.L_x_4110:
[----:B------:R-:W-:Y:S01]  /*3130*/  HADD2.F32 R40, -RZ, R39.H1_H1 ;  /* 0x30000027ff287230 */ /* 0x000fe20000004100 */
[----:B------:R-:W-:Y:S05]  /*3140*/  @P3 BRA `(.L_x_4111) ;  /* 0x0000008000003947 */ /* 0x000fea0003800000 */
[----:B------:R-:W-:-:S04]  /*3150*/  ISETP.NE.U32.AND P1, PT, RZ, c[0x0][0x180], PT ;  /* 0x00006000ff007a0c */ /* 0x000fc80003f25070 */
[----:B------:R-:W-:-:S13]  /*3160*/  ISETP.NE.AND.EX P1, PT, RZ, c[0x0][0x184], PT, P1 ;  /* 0x00006100ff007a0c */ /* 0x000fda0003f25310 */
[----:B------:R-:W-:Y:S05]  /*3170*/  @P1 BRA `(.L_x_4112) ;  /* 0x0000002000001947 */ /* 0x000fea0003800000 */
[----:B------:R-:W-:Y:S05]  /*3180*/  @P0 BRA `(.L_x_4113) ;  /* 0x0000008000000947 */ /* 0x000fea0003800000 */
[----:B------:R-:W-:Y:S05]  /*3190*/  BRA `(.L_x_4114) ;  /* 0x0000009000007947 */ /* 0x000fea0003800000 */
.L_x_4112:
[----:B-----5:R-:W-:-:S05]  /*31a0*/  HADD2.F32 R37, -RZ, R31.H1_H1 ;  /* 0x3000001fff257230 */ /* 0x020fca0000004100 */
[----:B------:R-:W-:Y:S01]  /*31b0*/  FADD.FTZ R40, R37, R40 ;  /* 0x0000002825287221 */ /* 0x000fe20000010000 */
[----:B------:R-:W-:Y:S05]  /*31c0*/  BRA `(.L_x_4113) ;  /* 0x0000004000007947 */ /* 0x000fea0003800000 */
.L_x_4111:
[----:B-----5:R-:W-:Y:S02]  /*31d0*/  HADD2.F32 R37, -RZ, R27.H1_H1 ;  /* 0x3000001bff257230 */ /* 0x020fe40000004100 */
[----:B------:R-:W-:-:S03]  /*31e0*/  @P2 HADD2.F32 R39, -RZ, R31.H1_H1 ;  /* 0x3000001fff272230 */ /* 0x000fc60000004100 */
[----:B------:R-:W-:-:S04]  /*31f0*/  FADD.FTZ R40, R37, R40 ;  /* 0x0000002825287221 */ /* 0x000fc80000010000 */
[----:B------:R-:W-:-:S05]  /*3200*/  @P2 FADD.FTZ R40, R39, R40 ;  /* 0x0000002827282221 */ /* 0x000fca0000010000 */
.L_x_4113:
[----:B------:R-:W-:-:S04]  /*3210*/  F2FP.PACK_AB R36, RZ, R40 ;  /* 0x00000028ff24723e */ /* 0x000fc800000000ff */
[----:B------:R-:W-:Y:S02]  /*3220*/  PRMT R35, R35, 0x5410, R36 ;  /* 0x0000541023237816 */ /* 0x000fe40000000024 */
.L_x_4114:
        /* <DEDUP_REMOVED lines=50> */
.L_x_4119:
        /* <DEDUP_REMOVED lines=100> */
.L_x_4120:
[----:B-1----:R-:W-:Y:S01]  /*3b90*/  FADD.FTZ R37, R50, R46 ;  /* 0x0000002e32257221 */ /* 0x002fe20000010000 */
[----:B------:R-:W-:Y:S01]  /*3ba0*/  @!P2 IADD3 R44, R99, R42, RZ ;  /* 0x0000002a632ca210 */ /* 0x000fe20007ffe0ff */
[----:B------:R-:W-:Y:S01]  /*3bb0*/  WARPSYNC 0xffffffff ;  /* 0xffffffff00007948 */ /* 0x000fe20003800000 */
[----:B------:R-:W-:Y:S01]  /*3bc0*/  ISETP.GT.U32.AND P1, PT, R92, 0x3, PT ;  /* 0x000000035c00780c */ /* 0x000fe20003f24070 */
[----:B------:R-:W-:Y:S01]  /*3bd0*/  CS2R R38, SRZ ;  /* 0x0000000000267805 */ /* 0x000fe2000001ff00 */
[----:B------:R-:W-:Y:S01]  /*3be0*/  HADD2.F32 R126, -RZ, R9.H1_H1 ;  /* 0x30000009ff7e7230 */ /* 0x000fe20000004100 */
[----:B------:R-:W-:Y:S04]  /*3bf0*/  @!P2 STS.64 [R44.X8], R36 ;  /* 0x000000242c00a388 */ /* 0x000fe80000008a00 */
[----:B------:R-:W-:Y:S01]  /*3c00*/  BAR.SYNC.DEFER_BLOCKING 0x0 ;  /* 0x0000000000007b1d */ /* 0x000fe20000010000 */
[----:B------:R-:W-:-:S05]  /*3c10*/  ISETP.NE.AND P2, PT, RZ, UR6, PT ;  /* 0x00000006ff007c0c */ /* 0x000fca000bf45270 */
[----:B0-----:R-:W-:Y:S01]  /*3c20*/  @!P1 IADD3 R46, R92, R42, RZ ;  /* 0x0000002a5c2e9210 */ /* 0x001fe20007ffe0ff */
[----:B------:R-:W-:-:S06]  /*3c30*/  HFMA2.MMA R42, -RZ, RZ, 0, 0 ;  /* 0x00000000ff2a7435 */ /* 0x000fcc00000001ff */
[----:B------:R-:W-:-:S04]  /*3c40*/  @!P1 MOV R42, 0x500 ;  /* 0x00000500002a9802 */ /* 0x000fc80000000f00 */
[----:B------:R-:W-:Y:S01]  /*3c50*/  I2F R112, R42 ;  /* 0x0000002a00707306 */ /* 0x000fe20000201400 */
[----:B------:R-:W0:Y:S04]  /*3c60*/  SHFL.DOWN PT, R50, R42, 0x2, 0x1f ;  /* 0x08401f002a327f89 */ /* 0x000e2800000e0000 */
[----:B------:R-:W1:Y:S01]  /*3c70*/  @!P1 LDS.64 R38, [R46.X8] ;  /* 0x000000002e269984 */ /* 0x000e620000008a00 */
[----:B------:R-:W-:Y:S02]  /*3c80*/  LOP3.LUT P1, RZ, R99, 0x1f, R0, 0xf8, !PT ;  /* 0x0000001f63ff7812 */ /* 0x000fe4000782f800 */
[----:B0-----:R-:W-:Y:S02]  /*3c90*/  IADD3 R108, R50, R42, RZ ;  /* 0x0000002a326c7210 */ /* 0x001fe40007ffe0ff */
[----:B------:R-:W-:Y:S03]  /*3ca0*/  I2F R50, R50 ;  /* 0x0000003200327306 */ /* 0x000fe60000201400 */
[----:B------:R-:W0:Y:S05]  /*3cb0*/  SHFL.DOWN PT, R114, R108, 0x1, 0x1f ;  /* 0x08201f006c727f89 */ /* 0x000e2a00000e0000 */
[----:B------:R-:W2:Y:S01]  /*3cc0*/  I2F R110, R108 ;  /* 0x0000006c006e7306 */ /* 0x000ea20000201400 */
[----:B-1----:R-:W1:Y:S04]  /*3cd0*/  SHFL.DOWN PT, R106, R38, 0x2, 0x1f ;  /* 0x08401f00266a7f89 */ /* 0x002e6800000e0000 */
[----:B------:R-:W3:Y:S03]  /*3ce0*/  SHFL.DOWN PT, R36, R39, 0x2, 0x1f ;  /* 0x08401f0027247f89 */ /* 0x000ee600000e0000 */
[----:B--2---:R-:W2:Y:S01]  /*3cf0*/  MUFU.RCP R37, R110 ;  /* 0x0000006e00257308 */ /* 0x004ea20000001000 */
[----:B0-----:R-:W-:-:S07]  /*3d00*/  IADD3 R42, R108, R114, RZ ;  /* 0x000000726c2a7210 */ /* 0x001fce0007ffe0ff */
[----:B------:R-:W0:Y:S08]  /*3d10*/  I2F R42, R42 ;  /* 0x0000002a002a7306 */ /* 0x000e300000201400 */
[----:B------:R-:W4:Y:S01]  /*3d20*/  I2F R114, R114 ;  /* 0x0000007200727306 */ /* 0x000f220000201400 */
[C---:B-1----:R-:W-:Y:S02]  /*3d30*/  FMUL.FTZ R44, R106.reuse, R50 ;  /* 0x000000326a2c7220 */ /* 0x042fe40000410000 */
[----:B------:R-:W-:-:S02]  /*3d40*/  FADD.FTZ R106, -R106, R38 ;  /* 0x000000266a6a7221 */ /* 0x000fc40000010100 */
[----:B------:R-:W-:Y:S02]  /*3d50*/  FFMA.FTZ R44, R112, R38, R44 ;  /* 0x00000026702c7223 */ /* 0x000fe4000001002c */
[----:B------:R-:W-:Y:S02]  /*3d60*/  FMUL.FTZ R106, R106, R106 ;  /* 0x0000006a6a6a7220 */ /* 0x000fe40000410000 */
[----:B--2---:R-:W-:Y:S02]  /*3d70*/  FMUL.FTZ R44, R37, R44 ;  /* 0x0000002c252c7220 */ /* 0x004fe40000410000 */
[----:B------:R-:W-:Y:S02]  /*3d80*/  FMUL.FTZ R106, R106, R112 ;  /* 0x000000706a6a7220 */ /* 0x000fe40000410000 */
[----:B---3--:R-:W-:Y:S01]  /*3d90*/  FADD.FTZ R36, R36, R39 ;  /* 0x0000002724247221 */ /* 0x008fe20000010000 */
[----:B------:R-:W1:Y:S01]  /*3da0*/  SHFL.DOWN PT, R38, R44, 0x1, 0x1f ;  /* 0x08201f002c267f89 */ /* 0x000e6200000e0000 */
[----:B------:R-:W-:Y:S01]  /*3db0*/  FMUL.FTZ R106, R106, R50 ;  /* 0x000000326a6a7220 */ /* 0x000fe20000410000 */
[----:B0-----:R0:W2:Y:S01]  /*3dc0*/  MUFU.RCP R39, R42 ;  /* 0x0000002a00277308 */ /* 0x0010a20000001000 */
[----:B------:R-:W-:-:S02]  /*3dd0*/  @!P1 MOV R50, 0x4 ;  /* 0x0000000400329802 */ /* 0x000fc40000000f00 */
[----:B------:R-:W-:-:S05]  /*3de0*/  FFMA.FTZ R36, R37, R106, R36 ;  /* 0x0000006a25247223 */ /* 0x000fca0000010024 */
[----:B------:R-:W3:Y:S01]  /*3df0*/  SHFL.DOWN PT, R37, R36, 0x1, 0x1f ;  /* 0x08201f0024257f89 */ /* 0x000ee200000e0000 */
[----:B0-----:R-:W-:Y:S01]  /*3e00*/  MOV R42, c[0x0][0x1e0] ;  /* 0x00007800002a7a02 */ /* 0x001fe20000000f00 */
[----:B-1----:R-:W-:Y:S02]  /*3e10*/  FADD.FTZ R46, R44, -R38 ;  /* 0x800000262c2e7221 */ /* 0x002fe40000010000 */
[----:B----4-:R-:W-:Y:S02]  /*3e20*/  FMUL.FTZ R38, R38, R114 ;  /* 0x0000007226267220 */ /* 0x010fe40000410000 */
[----:B------:R-:W-:Y:S02]  /*3e30*/  FMUL.FTZ R46, R46, R46 ;  /* 0x0000002e2e2e7220 */ /* 0x000fe40000410000 */
[C---:B------:R-:W-:Y:S02]  /*3e40*/  FFMA.FTZ R38, R110.reuse, R44, R38 ;  /* 0x0000002c6e267223 */ /* 0x040fe40000010026 */
[----:B------:R-:W-:-:S02]  /*3e50*/  FMUL.FTZ R46, R110, R46 ;  /* 0x0000002e6e2e7220 */ /* 0x000fc40000410000 */
[C---:B--2---:R-:W-:Y:S02]  /*3e60*/  FMUL.FTZ R44, R39.reuse, R38 ;  /* 0x00000026272c7220 */ /* 0x044fe40000410000 */
[----:B---3--:R-:W-:Y:S01]  /*3e70*/  FADD.FTZ R38, R36, R37 ;  /* 0x0000002524267221 */ /* 0x008fe20000010000 */
[----:B------:R-:W-:Y:S01]  /*3e80*/  @!P1 MOV R37, 0x4 ;  /* 0x0000000400259802 */ /* 0x000fe20000000f00 */
[----:B------:R-:W-:Y:S02]  /*3e90*/  FMUL.FTZ R46, R46, R114 ;  /* 0x000000722e2e7220 */ /* 0x000fe40000410000 */
[----:B------:R-:W0:Y:S02]  /*3ea0*/  SHFL.IDX PT, R44, R44, RZ, 0x1f ;  /* 0x00001fff2c2c7589 */ /* 0x000e2400000e0000 */
        /* <DEDUP_REMOVED lines=20> */
[----:B0-----:R0:W-:Y:S01]  /*3ff0*/  @!P1 STG.E [R38.64], R36 ;  /* 0x0000002426009986 */ /* 0x0011e2000c101904 */
[----:B------:R-:W-:-:S02]  /*4000*/  FADD.FTZ R111, -R42, R111 ;  /* 0x0000006f2a6f7221 */ /* 0x000fc40000010100 */
[C---:B------:R-:W-:Y:S02]  /*4010*/  FADD.FTZ R115, -R42.reuse, R115 ;  /* 0x000000732a737221 */ /* 0x040fe40000010100 */
[C---:B------:R-:W-:Y:S02]  /*4020*/  FADD.FTZ R113, -R42.reuse, R113 ;  /* 0x000000712a717221 */ /* 0x040fe40000010100 */
[C---:B------:R-:W-:Y:S02]  /*4030*/  FADD.FTZ R119, -R42.reuse, R119 ;  /* 0x000000772a777221 */ /* 0x040fe40000010100 */
[C---:B------:R-:W-:Y:S02]  /*4040*/  FADD.FTZ R117, -R42.reuse, R117 ;  /* 0x000000752a757221 */ /* 0x040fe40000010100 */
[C---:B------:R-:W-:Y:S01]  /*4050*/  FADD.FTZ R123, -R42.reuse, R123 ;  /* 0x0000007b2a7b7221 */ /* 0x040fe20000010100 */
[----:B0-----:R-:W-:Y:S01]  /*4060*/  HADD2.F32 R39, -RZ, R12.H0_H0 ;  /* 0x2000000cff277230 */ /* 0x001fe20000004100 */
        /* <DEDUP_REMOVED lines=25> */
[----:B------:R-:W-:Y:S01]  /*4200*/  FADD.FTZ R37, -R42, R40 ;  /* 0x000000282a257221 */ /* 0x000fe20000010100 */
[--C-:B------:R-:W-:Y:S01]  /*4210*/  HADD2.F32 R42, -RZ, R15.reuse.H1_H1 ;  /* 0x3000000fff2a7230 */ /* 0x100fe20000004100 */
[C---:B------:R-:W-:Y:S01]  /*4220*/  FMUL.FTZ R44, R36.reuse, R51 ;  /* 0x00000033242c7220 */ /* 0x040fe20000410000 */
[----:B------:R-:W-:Y:S01]  /*4230*/  HADD2.F32 R40, -RZ, R15.H0_H0 ;  /* 0x2000000fff287230 */ /* 0x000fe20000004100 */
        /* <DEDUP_REMOVED lines=32> */
[C---:B------:R-:W-:Y:S01]  /*4440*/  FMUL.FTZ R101, R36.reuse, R43 ;  /* 0x0000002b24657220 */ /* 0x040fe20000410000 */
[--C-:B------:R-:W-:Y:S01]  /*4450*/  HADD2.F32 R43, -RZ, R14.reuse.H1_H1 ;  /* 0x3000000eff2b7230 */ /* 0x100fe20000004100 */
[C---:B------:R-:W-:Y:S01]  /*4460*/  FMUL.FTZ R103, R36.reuse, R41 ;  /* 0x0000002924677220 */ /* 0x040fe20000410000 */
[----:B------:R-:W-:Y:S01]  /*4470*/  HADD2.F32 R41, -RZ, R14.H0_H0 ;  /* 0x2000000eff297230 */ /* 0x000fe20000004100 */
[----:B------:R-:W-:-:S02]  /*4480*/  FMUL.FTZ R161, R36, R161 ;  /* 0x000000a124a17220 */ /* 0x000fc40000410000 */
[C---:B------:R-:W-:Y:S01]  /*4490*/  FMUL.FTZ R105, R36.reuse, R45 ;  /* 0x0000002d24697220 */ /* 0x040fe20000410000 */
[--C-:B------:R-:W-:Y:S01]  /*44a0*/  HADD2.F32 R45, -RZ, R13.reuse.H0_H0 ;  /* 0x2000000dff2d7230 */ /* 0x100fe20000004100 */
[C---:B------:R-:W-:Y:S02]  /*44b0*/  FMUL.FTZ R165, R36.reuse, R165 ;  /* 0x000000a524a57220 */ /* 0x040fe40000410000 */
[C---:B------:R-:W-:Y:S02]  /*44c0*/  FMUL.FTZ R163, R36.reuse, R163 ;  /* 0x000000a324a37220 */ /* 0x040fe40000410000 */
[----:B------:R-:W-:Y:S02]  /*44d0*/  FMUL.FTZ R36, R36, R37 ;  /* 0x0000002524247220 */ /* 0x000fe40000410000 */
[----:B------:R-:W-:Y:S01]  /*44e0*/  FFMA.FTZ R37, R109, R42, R57 ;  /* 0x0000002a6d257223 */ /* 0x000fe20000010039 */
[----:B------:R-:W-:Y:S01]  /*44f0*/  HADD2.F32 R42, -RZ, R13.H1_H1 ;  /* 0x3000000dff2a7230 */ /* 0x000fe20000004100 */
[----:B------:R-:W-:Y:S01]  /*4500*/  FFMA.FTZ R51, R51, R41, R54 ;  /* 0x0000002933337223 */ /* 0x000fe20000010036 */
[----:B------:R-:W-:Y:S01]  /*4510*/  HADD2.F32 R41, -RZ, R12.H1_H1 ;  /* 0x3000000cff297230 */ /* 0x000fe20000004100 */
[----:B------:R-:W-:Y:S01]  /*4520*/  FFMA.FTZ R39, R47, R39, R2 ;  /* 0x000000272f277223 */ /* 0x000fe20000010002 */
[----:B------:R-:W-:Y:S01]  /*4530*/  HADD2.F32 R47, -RZ, R11.H0_H0 ;  /* 0x2000000bff2f7230 */ /* 0x000fe20000004100 */
[----:B------:R-:W-:Y:S01]  /*4540*/  FFMA.FTZ R42, R46, R42, R53 ;  /* 0x0000002a2e2a7223 */ /* 0x000fe20000010035 */
[--C-:B------:R-:W-:Y:S01]  /*4550*/  HADD2.F32 R46, -RZ, R10.reuse.H1_H1 ;  /* 0x3000000aff2e7230 */ /* 0x100fe20000004100 */
[----:B------:R-:W-:Y:S01]  /*4560*/  FFMA.FTZ R114, R114, R43, R55 ;  /* 0x0000002b72727223 */ /* 0x000fe20000010037 */
[----:B------:R-:W-:Y:S01]  /*4570*/  HADD2.F32 R43, -RZ, R10.H0_H0 ;  /* 0x2000000aff2b7230 */ /* 0x000fe20000004100 */
[----:B------:R-:W-:Y:S01]  /*4580*/  FFMA.FTZ R44, R44, R41, R3 ;  /* 0x000000292c2c7223 */ /* 0x000fe20000010003 */
[----:B------:R-:W-:Y:S01]  /*4590*/  HADD2.F32 R41, -RZ, R8.H0_H0 ;  /* 0x20000008ff297230 */ /* 0x000fe20000004100 */
[----:B------:R-:W-:Y:S01]  /*45a0*/  FFMA.FTZ R112, R112, R46, R63 ;  /* 0x0000002e70707223 */ /* 0x000fe2000001003f */
[----:B------:R-:W-:Y:S01]  /*45b0*/  HADD2.F32 R46, -RZ, R7.H0_H0 ;  /* 0x20000007ff2e7230 */ /* 0x000fe20000004100 */
[----:B------:R-:W-:Y:S01]  /*45c0*/  FFMA.FTZ R121, R121, R47, R64 ;  /* 0x0000002f79797223 */ /* 0x000fe20000010040 */
[----:B------:R-:W-:Y:S01]  /*45d0*/  HADD2.F32 R47, -RZ, R6.H1_H1 ;  /* 0x30000006ff2f7230 */ /* 0x000fe20000004100 */
[----:B------:R-:W-:Y:S01]  /*45e0*/  FFMA.FTZ R117, R117, R43, R62 ;  /* 0x0000002b75757223 */ /* 0x000fe2000001003e */
[----:B------:R-:W-:Y:S01]  /*45f0*/  HADD2.F32 R43, -RZ, R8.H1_H1 ;  /* 0x30000008ff2b7230 */ /* 0x000fe20000004100 */
[----:B------:R-:W-:Y:S01]  /*4600*/  FFMA.FTZ R111, R111, R41, R58 ;  /* 0x000000296f6f7223 */ /* 0x000fe2000001003a */
[----:B------:R-:W-:Y:S01]  /*4610*/  HADD2.F32 R41, -RZ, R5.H0_H0 ;  /* 0x20000005ff297230 */ /* 0x000fe20000004100 */
[----:B------:R-:W-:Y:S01]  /*4620*/  FFMA.FTZ R139, R139, R46, R72 ;  /* 0x0000002e8b8b7223 */ /* 0x000fe20000010048 */
[----:B------:R-:W-:Y:S01]  /*4630*/  HADD2.F32 R46, -RZ, R6.H0_H0 ;  /* 0x20000006ff2e7230 */ /* 0x000fe20000004100 */
[----:B------:R-:W-:Y:S01]  /*4640*/  FFMA.FTZ R126, R50, R126, R61 ;  /* 0x0000007e327e7223 */ /* 0x000fe2000001003d */
[----:B------:R-:W-:Y:S01]  /*4650*/  HADD2.F32 R50, -RZ, R7.H1_H1 ;  /* 0x30000007ff327230 */ /* 0x000fe20000004100 */
        /* <DEDUP_REMOVED lines=9> */
[--C-:B------:R-:W-:Y:S01]  /*46f0*/  HADD2.F32 R41, -RZ, R4.reuse.H0_H0 ;  /* 0x20000004ff297230 */ /* 0x100fe20000004100 */
[----:B------:R-:W-:Y:S01]  /*4700*/  FFMA.FTZ R118, R118, R50, R73 ;  /* 0x0000003276767223 */ /* 0x000fe20000010049 */
[----:B------:R-:W-:Y:S01]  /*4710*/  HADD2.F32 R50, -RZ, R19.H1_H1 ;  /* 0x30000013ff327230 */ /* 0x000fe20000004100 */
[----:B------:R-:W-:Y:S01]  /*4720*/  FFMA.FTZ R157, R157, R47, R80 ;  /* 0x0000002f9d9d7223 */ /* 0x000fe20000010050 */
[----:B------:R-:W-:Y:S01]  /*4730*/  HADD2.F32 R47, -RZ, R17.H1_H1 ;  /* 0x30000011ff2f7230 */ /* 0x000fe20000004100 */
[----:B------:R-:W-:Y:S01]  /*4740*/  FFMA.FTZ R40, R107, R40, R56 ;  /* 0x000000286b287223 */ /* 0x000fe20000010038 */
[----:B------:R-:W-:Y:S01]  /*4750*/  F2FP.PACK_AB R45, R42, R45 ;  /* 0x0000002d2a2d723e */ /* 0x000fe200000000ff */
[----:B------:R-:W-:Y:S01]  /*4760*/  FFMA.FTZ R120, R120, R49, R65 ;  /* 0x0000003178787223 */ /* 0x000fe20000010041 */
[----:B------:R-:W-:Y:S01]  /*4770*/  HADD2.F32 R49, -RZ, R9.H0_H0 ;  /* 0x20000009ff317230 */ /* 0x000fe20000004100 */
[----:B------:R-:W-:Y:S01]  /*4780*/  FFMA.FTZ R128, R108, R43, R69 ;  /* 0x0000002b6c807223 */ /* 0x000fe20000010045 */
[----:B------:R-:W-:Y:S01]  /*4790*/  HADD2.F32 R43, -RZ, R4.H1_H1 ;  /* 0x30000004ff2b7230 */ /* 0x000fe20000004100 */
[----:B------:R-:W-:Y:S01]  /*47a0*/  FFMA.FTZ R129, R129, R41, R66 ;  /* 0x0000002981817223 */ /* 0x000fe20000010042 */
[--C-:B------:R-:W-:Y:S01]  /*47b0*/  HADD2.F32 R41, -RZ, R16.reuse.H0_H0 ;  /* 0x20000010ff297230 */ /* 0x100fe20000004100 */
[----:B------:R-:W-:Y:S01]  /*47c0*/  FFMA.FTZ R153, R153, R46, R78 ;  /* 0x0000002e99997223 */ /* 0x000fe2000001004e */
[----:B------:R-:W-:Y:S01]  /*47d0*/  HADD2.F32 R46, -RZ, R17.H0_H0 ;  /* 0x20000011ff2e7230 */ /* 0x000fe20000004100 */
[----:B------:R-:W-:Y:S01]  /*47e0*/  FFMA.FTZ R124, R124, R50, R81 ;  /* 0x000000327c7c7223 */ /* 0x000fe20000010051 */
[--C-:B------:R-:W-:Y:S01]  /*47f0*/  HADD2.F32 R50, -RZ, R23.reuse.H0_H0 ;  /* 0x20000017ff327230 */ /* 0x100fe20000004100 */
[----:B------:R-:W-:Y:S01]  /*4800*/  FFMA.FTZ R122, R122, R47, R77 ;  /* 0x0000002f7a7a7223 */ /* 0x000fe2000001004d */
[----:B------:R-:W-:Y:S01]  /*4810*/  F2FP.PACK_AB R47, R37, R40 ;  /* 0x00000028252f723e */ /* 0x000fe200000000ff */
[----:B------:R-:W-:Y:S01]  /*4820*/  FFMA.FTZ R49, R113, R49, R60 ;  /* 0x0000003171317223 */ /* 0x000fe2000001003c */
[----:B------:R-:W-:Y:S01]  /*4830*/  LEA R40, P1, R48, c[0x0][0x208], 0x4 ;  /* 0x0000820030287a11 */ /* 0x000fe200078220ff */
[----:B------:R-:W-:Y:S01]  /*4840*/  FFMA.FTZ R108, R106, R43, R67 ;  /* 0x0000002b6a6c7223 */ /* 0x000fe20000010043 */
[----:B------:R-:W-:Y:S01]  /*4850*/  LEA R106, P2, R98, c[0x0][0x208], 0x4 ;  /* 0x00008200626a7a11 */ /* 0x000fe200078420ff */
[----:B------:R-:W-:Y:S01]  /*4860*/  FFMA.FTZ R147, R147, R46, R76 ;  /* 0x0000002e93937223 */ /* 0x000fe2000001004c */
[----:B------:R-:W-:Y:S01]  /*4870*/  F2FP.PACK_AB R46, R114, R51 ;  /* 0x00000033722e723e */ /* 0x000fe200000000ff */
[----:B------:R-:W-:Y:S01]  /*4880*/  FFMA.FTZ R145, R145, R41, R74 ;  /* 0x0000002991917223 */ /* 0x000fe2000001004a */
[----:B------:R-:W-:Y:S01]  /*4890*/  F2FP.PACK_AB R44, R44, R39 ;  /* 0x000000272c2c723e */ /* 0x000fe200000000ff */
[----:B------:R-:W-:Y:S01]  /*48a0*/  FFMA.FTZ R163, R163, R50, R88 ;  /* 0x00000032a3a37223 */ /* 0x000fe20000010058 */
[----:B------:R-:W-:Y:S01]  /*48b0*/  LEA.HI.X R41, R48, c[0x0][0x20c], RZ, 0x4, P1 ;  /* 0x0000830030297a11 */ /* 0x000fe200008f24ff */
[----:B------:R-:W-:Y:S01]  /*48c0*/  HADD2.F32 R43, -RZ, R16.H1_H1 ;  /* 0x30000010ff2b7230 */ /* 0x000fe20000004100 */
[----:B------:R-:W-:Y:S01]  /*48d0*/  F2FP.PACK_AB R51, R120, R121 ;  /* 0x000000797833723e */ /* 0x000fe200000000ff */
[----:B------:R-:W-:Y:S01]  /*48e0*/  FFMA.FTZ R105, R97, R105, R86 ;  /* 0x0000006961697223 */ /* 0x000fe20000010056 */
[----:B------:R-:W-:Y:S01]  /*48f0*/  F2FP.PACK_AB R50, R112, R117 ;  /* 0x000000757032723e */ /* 0x000fe200000000ff */
[----:B------:R-:W-:Y:S01]  /*4900*/  HADD2.F32 R37, -RZ, R23.H1_H1 ;  /* 0x30000017ff257230 */ /* 0x000fe20000004100 */
[----:B------:R-:W-:Y:S01]  /*4910*/  F2FP.PACK_AB R49, R126, R49 ;  /* 0x000000317e31723e */ /* 0x000fe200000000ff */
[----:B------:R0:W-:Y:S01]  /*4920*/  STG.E.128 [R40.64], R44 ;  /* 0x0000002c28007986 */ /* 0x0001e2000c101d04 */
[----:B------:R-:W-:Y:S01]  /*4930*/  LEA.HI.X R107, R98, c[0x0][0x20c], RZ, 0x4, P2 ;  /* 0x00008300626b7a11 */ /* 0x000fe200010f24ff */
[----:B------:R-:W-:Y:S01]  /*4940*/  FFMA.FTZ R98, R22, R165, R87 ;  /* 0x000000a516627223 */ /* 0x000fe20000010057 */
[----:B------:R-:W-:Y:S01]  /*4950*/  F2FP.PACK_AB R48, R38, R111 ;  /* 0x0000006f2630723e */ /* 0x000fe200000000ff */
[----:B------:R-:W-:Y:S01]  /*4960*/  FFMA.FTZ R116, R116, R43, R75 ;  /* 0x0000002b74747223 */ /* 0x000fe2000001004b */
[----:B------:R-:W-:Y:S01]  /*4970*/  F2FP.PACK_AB R39, R118, R139 ;  /* 0x0000008b7627723e */ /* 0x000fe200000000ff */
[----:B------:R-:W-:Y:S01]  /*4980*/  FFMA.FTZ R42, R96, R155, R79 ;  /* 0x0000009b602a7223 */ /* 0x000fe2000001004f */
[----:B------:R-:W-:Y:S01]  /*4990*/  F2FP.PACK_AB R38, R110, R135 ;  /* 0x000000876e26723e */ /* 0x000fe200000000ff */
[----:B------:R1:W-:Y:S01]  /*49a0*/  STG.E.128 [R106.64], R48 ;  /* 0x000000306a007986 */ /* 0x0003e2000c101d04 */
[----:B------:R-:W-:Y:S01]  /*49b0*/  FFMA.FTZ R112, R36, R37, R89 ;  /* 0x0000002524707223 */ /* 0x000fe20000010059 */
[----:B------:R-:W-:Y:S01]  /*49c0*/  F2FP.PACK_AB R37, R128, R131 ;  /* 0x000000838025723e */ /* 0x000fe200000000ff */
[----:B------:R-:W-:Y:S01]  /*49d0*/  FFMA.FTZ R101, R20, R101, R83 ;  /* 0x0000006514657223 */ /* 0x000fe20000010053 */
[----:B------:R-:W-:-:S02]  /*49e0*/  F2FP.PACK_AB R36, R108, R129 ;  /* 0x000000816c24723e */ /* 0x000fc400000000ff */
[----:B------:R-:W-:Y:S02]  /*49f0*/  F2FP.PACK_AB R43, R124, R157 ;  /* 0x0000009d7c2b723e */ /* 0x000fe400000000ff */
[----:B------:R-:W-:Y:S02]  /*4a00*/  F2FP.PACK_AB R42, R42, R153 ;  /* 0x000000992a2a723e */ /* 0x000fe400000000ff */
[----:B0-----:R-:W-:Y:S01]  /*4a10*/  F2FP.PACK_AB R46, R98, R105 ;  /* 0x00000069622e723e */ /* 0x001fe200000000ff */
[----:B------:R-:W-:Y:S01]  /*4a20*/  FFMA.FTZ R45, R95, R103, R84 ;  /* 0x000000675f2d7223 */ /* 0x000fe20000010054 */
[----:B------:R-:W-:Y:S01]  /*4a30*/  F2FP.PACK_AB R41, R122, R147 ;  /* 0x000000937a29723e */ /* 0x000fe200000000ff */
[----:B------:R-:W-:Y:S01]  /*4a40*/  FFMA.FTZ R98, R94, R161, R85 ;  /* 0x000000a15e627223 */ /* 0x000fe20000010055 */
[----:B------:R-:W-:Y:S01]  /*4a50*/  F2FP.PACK_AB R40, R116, R145 ;  /* 0x000000917428723e */ /* 0x000fe200000000ff */
[----:B------:R-:W-:Y:S01]  /*4a60*/  FFMA.FTZ R44, R93, R127, R82 ;  /* 0x0000007f5d2c7223 */ /* 0x000fe20000010052 */
[----:B------:R-:W-:-:S02]  /*4a70*/  F2FP.PACK_AB R47, R112, R163 ;  /* 0x000000a3702f723e */ /* 0x000fc400000000ff */
[----:B-1----:R-:W-:Y:S02]  /*4a80*/  LEA R48, P1, R100, c[0x0][0x208], 0x4 ;  /* 0x0000820064307a11 */ /* 0x002fe400078220ff */
[----:B------:R-:W-:Y:S02]  /*4a90*/  LEA R50, P2, R102, c[0x0][0x208], 0x4 ;  /* 0x0000820066327a11 */ /* 0x000fe400078420ff */
[----:B------:R-:W-:Y:S02]  /*4aa0*/  LEA R106, P3, R104, c[0x0][0x208], 0x4 ;  /* 0x00008200686a7a11 */ /* 0x000fe400078620ff */
[----:B------:R-:W-:Y:S02]  /*4ab0*/  LEA.HI.X R49, R100, c[0x0][0x20c], RZ, 0x4, P1 ;  /* 0x0000830064317a11 */ /* 0x000fe400008f24ff */
[----:B------:R-:W-:Y:S02]  /*4ac0*/  LEA.HI.X R51, R102, c[0x0][0x20c], RZ, 0x4, P2 ;  /* 0x0000830066337a11 */ /* 0x000fe400010f24ff */
[----:B------:R-:W-:Y:S01]  /*4ad0*/  F2FP.PACK_AB R45, R98, R45 ;  /* 0x0000002d622d723e */ /* 0x000fe200000000ff */
[----:B------:R0:W-:Y:S01]  /*4ae0*/  STG.E.128 [R48.64], R36 ;  /* 0x0000002430007986 */ /* 0x0001e2000c101d04 */
[----:B------:R-:W-:-:S02]  /*4af0*/  F2FP.PACK_AB R44, R101, R44 ;  /* 0x0000002c652c723e */ /* 0x000fc400000000ff */
        /* <DEDUP_REMOVED lines=8> */
.L_x_4117:
[----:B------:R-:W-:Y:S05]  /*4b80*/  EXIT ;  /* 0x000000000000794d */ /* 0x000fea0003800000 */
.L_x_4115:
[----:B0-----:R-:W-:Y:S01]  /*4b90*/  HFMA2.MMA R37, -RZ, RZ, 0, 5.9604644775390625e-08 ;  /* 0x00000001ff257435 */ /* 0x001fe200000001ff */
[----:B------:R-:W-:Y:S02]  /*4ba0*/  MOV R50, 0x1f ;  /* 0x0000001f00327802 */ /* 0x000fe40000000f00 */
[----:B------:R-:W-:Y:S02]  /*4bb0*/  MOV R44, 0xffffffff ;  /* 0xffffffff002c7802 */ /* 0x000fe40000000f00 */
[----:B------:R-:W-:Y:S02]  /*4bc0*/  MOV R38, 0x4be0 ;  /* 0x00004be000267802 */ /* 0x000fe40000000f00 */
[----:B-----5:R-:W-:Y:S05]  /*4bd0*/  CALL.REL.NOINC `($__internal_11_$__cuda_sm70_shflsync_bfly_p) ;  /* 0x0000089000007944 */ /* 0x020fea0003c00000 */
[----:B-1----:R-:W-:Y:S01]  /*4be0*/  MOV R36, R50 ;  /* 0x0000003200247202 */ /* 0x002fe20000000f00 */
[----:B0-----:R-:W-:Y:S05]  /*4bf0*/  BRA `(.L_x_4119) ;  /* 0xffffe95000007947 */ /* 0x001fea000383ffff */
.L_x_4116:
[----:B------:R-:W-:Y:S01]  /*4c00*/  HFMA2.MMA R37, -RZ, RZ, 0, 1.1920928955078125e-07 ;  /* 0x00000002ff257435 */ /* 0x000fe200000001ff */
[----:B------:R-:W-:Y:S02]  /*4c10*/  MOV R50, 0x1f ;  /* 0x0000001f00327802 */ /* 0x000fe40000000f00 */
[----:B------:R-:W-:Y:S02]  /*4c20*/  MOV R44, 0xffffffff ;  /* 0xffffffff002c7802 */ /* 0x000fe40000000f00 */
[----:B------:R-:W-:-:S02]  /*4c30*/  MOV R38, 0x4c50 ;  /* 0x00004c5000267802 */ /* 0x000fc40000000f00 */
[----:B-----5:R-:W-:Y:S05]  /*4c40*/  CALL.REL.NOINC `($__internal_11_$__cuda_sm70_shflsync_bfly_p) ;  /* 0x0000082000007944 */ /* 0x020fea0003c00000 */
[----:B0-----:R-:W-:Y:S01]  /*4c50*/  HFMA2.MMA R37, -RZ, RZ, 0, 2.384185791015625e-07 ;  /* 0x00000004ff257435 */ /* 0x001fe200000001ff */
[----:B-1----:R-:W-:Y:S01]  /*4c60*/  FADD.FTZ R46, R46, R50 ;  /* 0x000000322e2e7221 */ /* 0x002fe20000010000 */
[----:B------:R-:W-:-:S02]  /*4c70*/  MOV R50, 0x1f ;  /* 0x0000001f00327802 */ /* 0x000fc40000000f00 */
[----:B------:R-:W-:Y:S02]  /*4c80*/  MOV R44, 0xffffffff ;  /* 0xffffffff002c7802 */ /* 0x000fe40000000f00 */
[----:B------:R-:W-:Y:S02]  /*4c90*/  MOV R38, 0x4cb0 ;  /* 0x00004cb000267802 */ /* 0x000fe40000000f00 */
[----:B------:R-:W-:Y:S05]  /*4ca0*/  CALL.REL.NOINC `($__internal_11_$__cuda_sm70_shflsync_bfly_p) ;  /* 0x000007c000007944 */ /* 0x000fea0003c00000 */
[----:B0-----:R-:W-:Y:S01]  /*4cb0*/  HFMA2.MMA R37, -RZ, RZ, 0, 4.76837158203125e-07 ;  /* 0x00000008ff257435 */ /* 0x001fe200000001ff */
[----:B-1----:R-:W-:Y:S01]  /*4cc0*/  FADD.FTZ R46, R46, R50 ;  /* 0x000000322e2e7221 */ /* 0x002fe20000010000 */
[----:B------:R-:W-:Y:S02]  /*4cd0*/  MOV R50, 0x1f ;  /* 0x0000001f00327802 */ /* 0x000fe40000000f00 */
[----:B------:R-:W-:Y:S02]  /*4ce0*/  MOV R44, 0xffffffff ;  /* 0xffffffff002c7802 */ /* 0x000fe40000000f00 */
[----:B------:R-:W-:Y:S02]  /*4cf0*/  MOV R38, 0x4d10 ;  /* 0x00004d1000267802 */ /* 0x000fe40000000f00 */
[----:B------:R-:W-:Y:S05]  /*4d00*/  CALL.REL.NOINC `($__internal_11_$__cuda_sm70_shflsync_bfly_p) ;  /* 0x0000076000007944 */ /* 0x000fea0003c00000 */
[----:B0-----:R-:W-:Y:S01]  /*4d10*/  HFMA2.MMA R37, -RZ, RZ, 0, 9.5367431640625e-07 ;  /* 0x00000010ff257435 */ /* 0x001fe200000001ff */
[----:B-1----:R-:W-:Y:S01]  /*4d20*/  FADD.FTZ R46, R46, R50 ;  /* 0x000000322e2e7221 */ /* 0x002fe20000010000 */
[----:B------:R-:W-:-:S02]  /*4d30*/  MOV R50, 0x1f ;  /* 0x0000001f00327802 */ /* 0x000fc40000000f00 */
[----:B------:R-:W-:Y:S02]  /*4d40*/  MOV R44, 0xffffffff ;  /* 0xffffffff002c7802 */ /* 0x000fe40000000f00 */
[----:B------:R-:W-:Y:S02]  /*4d50*/  MOV R38, 0x4d70 ;  /* 0x00004d7000267802 */ /* 0x000fe40000000f00 */
[----:B------:R-:W-:Y:S05]  /*4d60*/  CALL.REL.NOINC `($__internal_11_$__cuda_sm70_shflsync_bfly_p) ;  /* 0x0000070000007944 */ /* 0x000fea0003c00000 */
[----:B-1----:R-:W-:Y:S01]  /*4d70*/  FADD.FTZ R36, R46, R50 ;  /* 0x000000322e247221 */ /* 0x002fe20000010000 */
[----:B------:R-:W-:-:S03]  /*4d80*/  MOV R50, 0x1f ;  /* 0x0000001f00327802 */ /* 0x000fc60000000f00 */
        /* <DEDUP_REMOVED lines=82> */
[----:B------:R-:W-:Y:S01]  /*52b0*/  HFMA2.MMA R37, -RZ, RZ, 0, 5.9604644775390625e-08 ;  /* 0x00000001ff257435 */ /* 0x000fe200000001ff */
[----:B------:R-:W-:-:S05]  /*52c0*/  MOV R38, 0x52e0 ;  /* 0x000052e000267802 */ /* 0x000fca0000000f00 */
[----:B------:R-:W-:Y:S05]  /*52d0*/  CALL.REL.NOINC `($__internal_11_$__cuda_sm70_shflsync_bfly_p) ;  /* 0x0000019000007944 */ /* 0x000fea0003c00000 */
[----:B0-----:R-:W-:Y:S01]  /*52e0*/  HFMA2.MMA R37, -RZ, RZ, 0, 1.1920928955078125e-07 ;  /* 0x00000002ff257435 */ /* 0x001fe200000001ff */
[----:B-1----:R-:W-:Y:S01]  /*52f0*/  FADD.FTZ R46, R46, R50 ;  /* 0x000000322e2e7221 */ /* 0x002fe20000010000 */
[----:B------:R-:W-:Y:S02]  /*5300*/  MOV R50, 0x1f ;  /* 0x0000001f00327802 */ /* 0x000fe40000000f00 */
[----:B------:R-:W-:Y:S02]  /*5310*/  MOV R44, 0xffffffff ;  /* 0xffffffff002c7802 */ /* 0x000fe40000000f00 */
[----:B------:R-:W-:Y:S02]  /*5320*/  MOV R38, 0x5340 ;  /* 0x0000534000267802 */ /* 0x000fe40000000f00 */
[----:B------:R-:W-:Y:S05]  /*5330*/  CALL.REL.NOINC `($__internal_11_$__cuda_sm70_shflsync_bfly_p) ;  /* 0x0000013000007944 */ /* 0x000fea0003c00000 */
        /* <DEDUP_REMOVED lines=18> */
[----:B01----:R-:W-:Y:S05]  /*5460*/  BRA `(.L_x_4120) ;  /* 0xffffe72000007947 */ /* 0x003fea000383ffff */
        .weak           $__internal_11_$__cuda_sm70_shflsync_bfly_p
        .type           $__internal_11_$__cuda_sm70_shflsync_bfly_p,@function
        .size           $__internal_11_$__cuda_sm70_shflsync_bfly_p,(.L_x_32951 - $__internal_11_$__cuda_sm70_shflsync_bfly_p)
$__internal_11_$__cuda_sm70_shflsync_bfly_p:
[----:B------:R-:W-:Y:S01]  /*5470*/  HFMA2.MMA R39, -RZ, RZ, 0, 0 ;  /* 0x00000000ff277435 */ /* 0x000fe200000001ff */
[----:B------:R-:W-:Y:S04]  /*5480*/  WARPSYNC R44 ;  /* 0x0000002c00007348 */ /* 0x000fe80003800000 */
[----:B------:R0:W1:Y:S01]  /*5490*/  SHFL.BFLY PT, R50, R46, R37, R50 ;  /* 0x0c0000252e327389 */ /* 0x00006200000e0032 */
[----:B------:R-:W-:Y:S05]  /*54a0*/  RET.REL.NODEC R38 `(_ZN10layer_norm31ln_parallel_residual_fwd_kernelINS_13Kernel_traitsI6__halfS2_S2_S2_fjLj5120ELj1ELj1ELj4ELj16ENS_18Kernel_traits_baseILj5120ES2_S2_S2_S2_fjLj128EEEEELb0ELb1ELb1EEEvNS_9FwdParamsE) ;  /* 0xffffab5026007950 */ /* 0x000fea0003c3ffff */
.L_x_4121:
        /* <DEDUP_REMOVED lines=13> */
.L_x_32951:


//--------------------- .text._ZN10layer_norm31ln_parallel_residual_fwd_kernelINS_13Kernel_traitsI6__halfS2_S2_S2_fjLj5120ELj1ELj1ELj4ELj16ENS_18Kernel_traits_baseILj5120ES2_S2_S2_S2_fjLj128EEEEELb1ELb0ELb0EEEvNS_9FwdParamsE --------------------------
	.section	.text._ZN10layer_norm31ln_parallel_residual_fwd_kernelINS_13Kernel_traitsI6__halfS2_S2_S2_fjLj5120ELj1ELj1ELj4ELj16ENS_18Kernel_traits_baseILj5120ES2_S2_S2_S2_fjLj128EEEEELb1ELb0ELb0EEEvNS_9FwdParamsE,"ax",@progbits
	.sectioninfo	@"SHI_REGISTERS=253"
	.align	128
        .global         _ZN10layer_norm31ln_parallel_residual_fwd_kernelINS_13Kernel_traitsI6__halfS2_S2_S2_fjLj5120ELj1ELj1ELj4ELj16ENS_18Kernel_traits_baseILj5120ES2_S2_S2_S2_fjLj128EEEEELb1ELb0ELb0EEEvNS_9FwdParamsE
        .type           _ZN10layer_norm31ln_parallel_residual_fwd_kernelINS_13Kernel_traitsI6__halfS2_S2_S2_fjLj5120ELj1ELj1ELj4ELj16ENS_18Kernel_traits_baseILj5120ES2_S2_S2_S2_fjLj128EEEEELb1ELb0ELb0EEEvNS_9FwdParamsE,@function
        .size           _ZN10layer_norm31ln_parallel_residual_fwd_kernelINS_13Kernel_traitsI6__halfS2_S2_S2_fjLj5120ELj1ELj1ELj4ELj16ENS_18Kernel_traits_baseILj5120ES2_S2_S2_S2_fjLj128EEEEELb1ELb0ELb0EEEvNS_9FwdParamsE,(.L_x_32952 - _ZN10layer_norm31ln_parallel_residual_fwd_kernelINS_13Kernel_traitsI6__halfS2_S2_S2_fjLj5120ELj1ELj1ELj4ELj16ENS_18Kernel_traits_baseILj5120ES2_S2_S2_S2_fjLj128EEEEELb1ELb0ELb0EEEvNS_9FwdParamsE)
        .other          _ZN10layer_norm31ln_parallel_residual_fwd_kernelINS_13Kernel_traitsI6__halfS2_S2_S2_fjLj5120ELj1ELj1ELj4ELj16ENS_18Kernel_traits_baseILj5120ES2_S2_S2_S2_fjLj128EEEEELb1ELb0ELb0EEEvNS_9FwdParamsE,@"STO_CUDA_ENTRY STV_DEFAULT"
_ZN10layer_norm31ln_parallel_residual_fwd_kernelINS_13Kernel_traitsI6__halfS2_S2_S2_fjLj5120ELj1ELj1ELj4ELj16ENS_18Kernel_traits_baseILj5120ES2_S2_S2_S2_fjLj128EEEEELb1ELb0ELb0EEEvNS_9FwdParamsE:
.text._ZN10layer_norm31ln_parallel_residual_fwd_kernelINS_13Kernel_traitsI6__halfS2_S2_S2_fjLj5120ELj1ELj1ELj4ELj16ENS_18Kernel_traits_baseILj5120ES2_S2_S2_S2_fjLj128EEEEELb1ELb0ELb0EEEvNS_9FwdParamsE:
        /* <DEDUP_REMOVED lines=21> */
[----:B-1----:R-:W-:-:S03]  /*0150*/  IMAD R47, R23, c[0x0][0x0], R108 ;  /* 0x00000000172f7a24 */ /* 0x002fc600078e026c */
[----:B------:R-:W-:Y:S01]  /*0160*/  LOP3.LUT R44, R100, 0x7f, RZ, 0x3c, !PT ;  /* 0x0000007f642c7812 */ /* 0x000fe200078e3cff */
[----:B------:R-:W-:-:S03]  /*0170*/  IMAD.WIDE.U32 R6, R47, -0x326172a9, RZ ;  /* 0xcd9e8d572f067825 */ /* 0x000fc600078e00ff */
[----:B------:R-:W-:-:S04]  /*0180*/  LEA.HI.SX32 R44, R169, R44, 0x1d ;  /* 0x0000002ca92c7211 */ /* 0x000fc800078feaff */
[C---:B------:R-:W-:Y:S02]  /*0190*/  LOP3.LUT P2, RZ, R44.reuse, 0xffffff80, RZ, 0xc0, !PT ;  /* 0xffffff802cff7812 */ /* 0x040fe4000784c0ff */
[C---:B------:R-:W-:Y:S02]  /*01a0*/  ISETP.GE.U32.AND P5, PT, R44.reuse, 0x100, PT ;  /* 0x000001002c00780c */ /* 0x040fe40003fa6070 */
[C---:B------:R-:W-:Y:S02]  /*01b0*/  ISETP.GE.U32.AND P4, PT, R44.reuse, 0x180, PT ;  /* 0x000001802c00780c */ /* 0x040fe40003f86070 */
[----:B------:R-:W-:-:S07]  /*01c0*/  ISETP.GE.U32.AND P3, PT, R44, 0x200, PT ;  /* 0x000002002c00780c */ /* 0x000fce0003f66070 */
[----:B------:R-:W-:-:S04]  /*01d0*/  @P2 LOP3.LUT R43, R43, 0x20, RZ, 0xfc, !PT ;  /* 0x000000202b2b2812 */ /* 0x000fc800078efcff */
[----:B------:R-:W-:-:S04]  /*01e0*/  LOP3.LUT R43, R43, 0xfffffdff, RZ, 0xc0, !PT ;  /* 0xfffffdff2b2b7812 */ /* 0x000fc800078ec0ff */
[----:B------:R-:W-:-:S04]  /*01f0*/  @P5 LOP3.LUT R43, R43, 0x200, RZ, 0xfc, !PT ;  /* 0x000002002b2b5812 */ /* 0x000fc800078efcff */
[----:B------:R-:W-:-:S04]  /*0200*/  LOP3.LUT R43, R43, 0xfffffeff, RZ, 0xc0, !PT ;  /* 0xfffffeff2b2b7812 */ /* 0x000fc800078ec0ff */
[----:B------:R-:W-:-:S04]  /*0210*/  @P4 LOP3.LUT R43, R43, 0x100, RZ, 0xfc, !PT ;  /* 0x000001002b2b4812 */ /* 0x000fc800078efcff */
[----:B------:R-:W-:-:S04]  /*0220*/  LOP3.LUT R43, R43, 0xffffff7f, RZ, 0xc0, !PT ;  /* 0xffffff7f2b2b7812 */ /* 0x000fc800078ec0ff */
[----:B------:R-:W-:Y:S01]  /*0230*/  @P3 LOP3.LUT R43, R43, 0x80, RZ, 0xfc, !PT ;  /* 0x000000802b2b3812 */ /* 0x000fe200078efcff */
        /* <DEDUP_REMOVED lines=51> */
[----:B------:R-:W-:Y:S01]  /*0570*/  LOP3.LUT R180, R203, UR22, R180, 0x96, !PT ;  /* 0x00000016cbb47c12 */ /* 0x000fe2000f8e96b4 */
[----:B------:R-:W-:Y:S05]  /*0580*/  @!P2 BRA `(.L_x_4123) ;  /* 0x000001700000a947 */ /* 0x000fea0003800000 */
[----:B------:R-:W-:Y:S01]  /*0590*/  ISETP.NE.U32.AND P0, PT, RZ, c[0x0][0x218], PT ;  /* 0x00008600ff007a0c */ /* 0x000fe20003f05070 */
[C---:B------:R-:W-:Y:S01]  /*05a0*/  IMAD.SHL.U32 R8, R100.reuse, 0x10, RZ ;  /* 0x0000001064087824 */ /* 0x040fe200078e00ff */
[----:B------:R-:W-:Y:S02]  /*05b0*/  ISETP.NE.U32.AND P1, PT, RZ, c[0x0][0x220], PT ;  /* 0x00008800ff007a0c */ /* 0x000fe40003f25070 */
[----:B------:R-:W-:Y:S02]  /*05c0*/  ISETP.NE.AND.EX P0, PT, RZ, c[0x0][0x21c], PT, P0 ;  /* 0x00008700ff007a0c */ /* 0x000fe40003f05300 */
[----:B------:R-:W-:Y:S01]  /*05d0*/  ISETP.NE.AND.EX P1, PT, RZ, c[0x0][0x224], PT, P1 ;  /* 0x00008900ff007a0c */ /* 0x000fe20003f25310 */
[----:B------:R-:W-:Y:S01]  /*05e0*/  HFMA2.MMA R17, -RZ, RZ, 0, 9.5367431640625e-07 ;  /* 0x00000010ff117435 */ /* 0x000fe200000001ff */
[----:B------:R-:W-:-:S09]  /*05f0*/  SHF.L.U64.HI R0, R100, 0x4, RZ ;  /* 0x0000000464007819 */ /* 0x000fd200000102ff */
[----:B------:R-:W-:-:S04]  /*0600*/  @P0 LEA R14, P2, R100, c[0x0][0x218], 0x4 ;  /* 0x00008600640e0a11 */ /* 0x000fc800078420ff */
[----:B------:R-:W-:Y:S02]  /*0610*/  @P0 LEA.HI.X R15, R100, c[0x0][0x21c], RZ, 0x4, P2 ;  /* 0x00008700640f0a11 */ /* 0x000fe400010f24ff */
[----:B------:R-:W-:-:S04]  /*0620*/  @P1 IADD3 R6, P2, R8, c[0x0][0x220], RZ ;  /* 0x0000880008061a10 */ /* 0x000fc80007f5e0ff */
[----:B------:R-:W-:Y:S01]  /*0630*/  @P1 IADD3.X R7, R0, c[0x0][0x224], RZ, P2, !PT ;  /* 0x0000890000071a10 */ /* 0x000fe200017fe4ff */
        /* <DEDUP_REMOVED lines=12> */
.L_x_4123:
[----:B------:R-:W-:Y:S05]  /*0700*/  BSYNC B0 ;  /* 0x0000000000007941 */ /* 0x000fea0003800000 */
.L_x_4122:
        /* <DEDUP_REMOVED lines=25> */
.L_x_4125:
[----:B------:R-:W-:Y:S05]  /*08a0*/  BSYNC B0 ;  /* 0x0000000000007941 */ /* 0x000fea0003800000 */
.L_x_4124:
        /* <DEDUP_REMOVED lines=25> */
.L_x_4127:
[----:B------:R-:W-:Y:S05]  /*0a40*/  BSYNC B0 ;  /* 0x0000000000007941 */ /* 0x000fea0003800000 */
.L_x_4126:
        /* <DEDUP_REMOVED lines=25> */
.L_x_4129:
[----:B------:R-:W-:Y:S05]  /*0be0*/  BSYNC B0 ;  /* 0x0000000000007941 */ /* 0x000fea0003800000 */
.L_x_4128:
        /* <DEDUP_REMOVED lines=33> */
.L_x_4131:
[----:B0-----:R-:W-:Y:S05]  /*0e00*/  BSYNC B0 ;  /* 0x0000000000007941 */ /* 0x001fea0003800000 */
.L_x_4130:
[----:B------:R-:W-:Y:S02]  /*0e10*/  ISETP.GE.AND P0, PT, R42, c[0x0][0x164], PT ;  /* 0x000059002a007a0c */ /* 0x000fe40003f06270 */
[----:B------:R-:W-:Y:S02]  /*0e20*/  LOP3.LUT R200, R25, UR23, R200, 0x96, !PT ;  /* 0x0000001719c87c12 */ /* 0x000fe4000f8e96c8 */
[----:B------:R-:W-:-:S09]  /*0e30*/  LOP3.LUT R202, R23, UR24, R202, 0x96, !PT ;  /* 0x0000001817ca7c12 */ /* 0x000fd2000f8e96ca */
[----:B------:R-:W-:Y:S05]  /*0e40*/  @P0 EXIT ;  /* 0x000000000000094d */ /* 0x000fea0003800000 */
[--C-:B-----5:R-:W-:Y:S01]  /*0e50*/  HADD2.F32 R37, -RZ, R18.reuse.H0_H0 ;  /* 0x20000012ff257230 */ /* 0x120fe20000004100 */
[----:B------:R-:W-:Y:S01]  /*0e60*/  IMAD R181, R181, -0x2daee0ad, RZ ;  /* 0xd2511f53b5b57824 */ /* 0x000fe200078e02ff */
[----:B------:R-:W-:Y:S01]  /*0e70*/  HADD2.F32 R36, -RZ, R18.H1_H1 ;  /* 0x30000012ff247230 */ /* 0x000fe20000004100 */
[----:B------:R-:W-:Y:S01]  /*0e80*/  IMAD R180, R180, -0x326172a9, RZ ;  /* 0xcd9e8d57b4b47824 */ /* 0x000fe200078e02ff */
[--C-:B------:R-:W-:Y:S01]  /*0e90*/  HADD2.F32 R35, -RZ, R19.reuse.H0_H0 ;  /* 0x20000013ff237230 */ /* 0x100fe20000004100 */
[----:B------:R-:W-:Y:S01]  /*0ea0*/  IMAD.HI.U32 R195, R202, -0x326172a9, RZ ;  /* 0xcd9e8d57cac37827 */ /* 0x000fe200078e00ff */
[----:B------:R-:W-:Y:S01]  /*0eb0*/  HADD2.F32 R34, -RZ, R19.H1_H1 ;  /* 0x30000013ff227230 */ /* 0x000fe20000004100 */
[----:B------:R-:W-:Y:S01]  /*0ec0*/  LOP3.LUT R198, R198, 0x3, RZ, 0xc0, !PT ;  /* 0x00000003c6c67812 */ /* 0x000fe200078ec0ff */
[--C-:B------:R-:W-:Y:S01]  /*0ed0*/  HADD2.F32 R0, -RZ, R48.reuse.H0_H0 ;  /* 0x20000030ff007230 */ /* 0x100fe20000004100 */
[----:B------:R-:W-:Y:S01]  /*0ee0*/  IMAD.HI.U32 R196, R200, -0x2daee0ad, RZ ;  /* 0xd2511f53c8c47827 */ /* 0x000fe200078e00ff */
[----:B------:R-:W-:Y:S01]  /*0ef0*/  HADD2.F32 R109, -RZ, R48.H1_H1 ;  /* 0x30000030ff6d7230 */ /* 0x000fe20000004100 */
[----:B------:R-:W-:Y:S01]  /*0f00*/  LOP3.LUT R195, R195, UR25, R180, 0x96, !PT ;  /* 0x00000019c3c37c12 */ /* 0x000fe2000f8e96b4 */
[--C-:B------:R-:W-:Y:S01]  /*0f10*/  HADD2.F32 R33, -RZ, R12.reuse.H0_H0 ;  /* 0x2000000cff217230 */ /* 0x100fe20000004100 */
[----:B------:R-:W-:Y:S01]  /*0f20*/  IMAD.MOV.U32 R194, RZ, RZ, 0x1 ;  /* 0x00000001ffc27424 */ /* 0x000fe200078e00ff */
[----:B------:R-:W-:Y:S01]  /*0f30*/  HADD2.F32 R32, -RZ, R12.H1_H1 ;  /* 0x3000000cff207230 */ /* 0x000fe20000004100 */
[----:B------:R-:W-:Y:S01]  /*0f40*/  LOP3.LUT R196, R196, UR26, R181, 0x96, !PT ;  /* 0x0000001ac4c47c12 */ /* 0x000fe2000f8e96b5 */
[--C-:B------:R-:W-:Y:S01]  /*0f50*/  HADD2.F32 R31, -RZ, R13.reuse.H0_H0 ;  /* 0x2000000dff1f7230 */ /* 0x100fe20000004100 */
[----:B------:R-:W-:Y:S01]  /*0f60*/  IMAD R202, R202, -0x326172a9, RZ ;  /* 0xcd9e8d57caca7824 */ /* 0x000fe200078e02ff */
[----:B------:R-:W-:Y:S01]  /*0f70*/  HADD2.F32 R30, -RZ, R13.H1_H1 ;  /* 0x3000000dff1e7230 */ /* 0x000fe20000004100 */
[----:B------:R-:W-:Y:S01]  /*0f80*/  IMAD R200, R200, -0x2daee0ad, RZ ;  /* 0xd2511f53c8c87824 */ /* 0x000fe200078e02ff */
[--C-:B------:R-:W-:Y:S01]  /*0f90*/  HADD2.F32 R25, -RZ, R8.reuse.H0_H0 ;  /* 0x20000008ff197230 */ /* 0x100fe20000004100 */
[----:B------:R-:W-:Y:S01]  /*0fa0*/  IMAD.MOV.U32 R197, RZ, RZ, RZ ;  /* 0x000000ffffc57224 */ /* 0x000fe200078e00ff */
        /* <DEDUP_REMOVED lines=47> */
[----:B------:R-:W-:Y:S01]  /*12a0*/  HADD2.F32 R118, -RZ, R52.H1_H1 ;  /* 0x30000034ff767230 */ /* 0x000fe20000004100 */
[----:B------:R-:W-:Y:S01]  /*12b0*/  SHF.R.S32.HI R52, RZ, 0x3, R169 ;  /* 0x00000003ff347819 */ /* 0x000fe200000114a9 */
[--C-:B------:R-:W-:Y:S02]  /*12c0*/  HADD2.F32 R117, -RZ, R53.reuse.H0_H0 ;  /* 0x20000035ff757230 */ /* 0x100fe40000004100 */
[----:B------:R-:W-:Y:S01]  /*12d0*/  HADD2.F32 R120, -RZ, R53.H1_H1 ;  /* 0x30000035ff787230 */ /* 0x000fe20000004100 */
[----:B------:R-:W-:Y:S01]  /*12e0*/  LOP3.LUT R53, R52, 0x7f, RZ, 0xc0, !PT ;  /* 0x0000007f34357812 */ /* 0x000fe200078ec0ff */
[--C-:B------:R-:W-:Y:S01]  /*12f0*/  HADD2.F32 R119, -RZ, R54.reuse.H0_H0 ;  /* 0x20000036ff777230 */ /* 0x100fe20000004100 */
[----:B------:R-:W-:Y:S01]  /*1300*/  SHF.R.U32.HI R52, RZ, 0x2, R52 ;  /* 0x00000002ff347819 */ /* 0x000fe20000011634 */
[----:B------:R-:W-:Y:S01]  /*1310*/  HADD2.F32 R122, -RZ, R54.H1_H1 ;  /* 0x30000036ff7a7230 */ /* 0x000fe20000004100 */
[----:B------:R-:W-:Y:S01]  /*1320*/  LOP3.LUT R54, R108, 0x60, RZ, 0xc0, !PT ;  /* 0x000000606c367812 */ /* 0x000fe200078ec0ff */
[----:B------:R-:W-:-:S02]  /*1330*/  HADD2.F32 R121, -RZ, R55.H0_H0 ;  /* 0x20000037ff797230 */ /* 0x000fc40000004100 */
[----:B------:R-:W-:Y:S01]  /*1340*/  HADD2.F32 R124, -RZ, R55.H1_H1 ;  /* 0x30000037ff7c7230 */ /* 0x000fe20000004100 */
[----:B------:R-:W-:Y:S01]  /*1350*/  LOP3.LUT R55, R52, 0x3fffffe0, RZ, 0xc0, !PT ;  /* 0x3fffffe034377812 */ /* 0x000fe200078ec0ff */
[----:B------:R-:W-:Y:S01]  /*1360*/  IMAD.IADD R54, R53, 0x1, -R54 ;  /* 0x0000000135367824 */ /* 0x000fe200078e0a36 */
[--C-:B------:R-:W-:Y:S01]  /*1370*/  HADD2.F32 R147, -RZ, R84.reuse.H0_H0 ;  /* 0x20000054ff937230 */ /* 0x100fe20000004100 */
[----:B------:R-:W-:Y:S01]  /*1380*/  IMAD.SHL.U32 R52, R108, 0x20, RZ ;  /* 0x000000206c347824 */ /* 0x000fe200078e00ff */
[----:B------:R-:W-:Y:S02]  /*1390*/  HADD2.F32 R149, -RZ, R84.H1_H1 ;  /* 0x30000054ff957230 */ /* 0x000fe40000004100 */
[----:B------:R-:W-:Y:S01]  /*13a0*/  IMNMX R54, RZ, R54, !PT ;  /* 0x00000036ff367217 */ /* 0x000fe20007800200 */
[--C-:B------:R-:W-:Y:S01]  /*13b0*/  HADD2.F32 R84, -RZ, R85.reuse.H0_H0 ;  /* 0x20000055ff547230 */ /* 0x100fe20000004100 */
[----:B------:R-:W-:Y:S01]  /*13c0*/  LOP3.LUT R52, R52, 0x3e0, RZ, 0xc0, !PT ;  /* 0x000003e034347812 */ /* 0x000fe200078ec0ff */
[----:B------:R-:W-:Y:S01]  /*13d0*/  HADD2.F32 R150, -RZ, R85.H1_H1 ;  /* 0x30000055ff967230 */ /* 0x000fe20000004100 */
[----:B------:R-:W-:Y:S01]  /*13e0*/  IMNMX R54, R54, 0x20, PT ;  /* 0x0000002036367817 */ /* 0x000fe20003800200 */
[----:B------:R-:W-:-:S02]  /*13f0*/  HADD2.F32 R85, -RZ, R86.H0_H0 ;  /* 0x20000056ff557230 */ /* 0x000fc40000004100 */
[----:B------:R-:W-:Y:S01]  /*1400*/  HADD2.F32 R151, -RZ, R86.H1_H1 ;  /* 0x30000056ff977230 */ /* 0x000fe20000004100 */
[----:B------:R-:W-:Y:S01]  /*1410*/  IADD3 R54, R54, R55, RZ ;  /* 0x0000003736367210 */ /* 0x000fe20007ffe0ff */
[--C-:B------:R-:W-:Y:S01]  /*1420*/  HADD2.F32 R86, -RZ, R87.reuse.H0_H0 ;  /* 0x20000057ff567230 */ /* 0x100fe20000004100 */
[----:B------:R-:W-:Y:S01]  /*1430*/  IMAD.IADD R52, R53, 0x1, -R52 ;  /* 0x0000000135347824 */ /* 0x000fe200078e0a34 */
[----:B------:R-:W-:Y:S02]  /*1440*/  HADD2.F32 R152, -RZ, R87.H1_H1 ;  /* 0x30000057ff987230 */ /* 0x000fe40000004100 */
[----:B------:R-:W-:Y:S01]  /*1450*/  IMAD.SHL.U32 R54, R54, 0x8, RZ ;  /* 0x0000000836367824 */ /* 0x000fe200078e00ff */
[--C-:B------:R-:W-:Y:S01]  /*1460*/  HADD2.F32 R87, -RZ, R76.reuse.H0_H0 ;  /* 0x2000004cff577230 */ /* 0x100fe20000004100 */
[----:B------:R-:W-:Y:S01]  /*1470*/  IMNMX R52, RZ, R52, !PT ;  /* 0x00000034ff347217 */ /* 0x000fe20007800200 */
[----:B------:R-:W-:Y:S02]  /*1480*/  HADD2.F32 R153, -RZ, R76.H1_H1 ;  /* 0x3000004cff997230 */ /* 0x000fe40000004100 */
[--C-:B------:R-:W-:Y:S01]  /*1490*/  HADD2.F32 R76, -RZ, R77.reuse.H0_H0 ;  /* 0x2000004dff4c7230 */ /* 0x100fe20000004100 */
[----:B------:R-:W0:Y:S01]  /*14a0*/  I2F.U32 R54, R54 ;  /* 0x0000003600367306 */ /* 0x000e220000201000 */
[----:B------:R-:W-:Y:S01]  /*14b0*/  HADD2.F32 R154, -RZ, R77.H1_H1 ;  /* 0x3000004dff9a7230 */ /* 0x000fe20000004100 */
[----:B------:R-:W-:Y:S01]  /*14c0*/  IMNMX R52, R52, 0x20, PT ;  /* 0x0000002034347817 */ /* 0x000fe20003800200 */
[----:B------:R-:W-:-:S02]  /*14d0*/  HADD2.F32 R77, -RZ, R78.H0_H0 ;  /* 0x2000004eff4d7230 */ /* 0x000fc40000004100 */
[----:B------:R-:W-:Y:S02]  /*14e0*/  HADD2.F32 R155, -RZ, R78.H1_H1 ;  /* 0x3000004eff9b7230 */ /* 0x000fe40000004100 */
[--C-:B------:R-:W-:Y:S01]  /*14f0*/  HADD2.F32 R78, -RZ, R79.reuse.H0_H0 ;  /* 0x2000004fff4e7230 */ /* 0x100fe20000004100 */
[----:B------:R-:W-:Y:S01]  /*1500*/  IMAD.IADD R52, R55, 0x1, R52 ;  /* 0x0000000137347824 */ /* 0x000fe200078e0234 */
[----:B------:R-:W-:Y:S02]  /*1510*/  HADD2.F32 R156, -RZ, R79.H1_H1 ;  /* 0x3000004fff9c7230 */ /* 0x000fe40000004100 */
[--C-:B------:R-:W-:Y:S01]  /*1520*/  HADD2.F32 R79, -RZ, R88.reuse.H0_H0 ;  /* 0x20000058ff4f7230 */ /* 0x100fe20000004100 */
[----:B------:R-:W-:Y:S01]  /*1530*/  IMAD.SHL.U32 R199, R52, 0x8, RZ ;  /* 0x0000000834c77824 */ /* 0x000fe200078e00ff */
[----:B------:R-:W-:Y:S02]  /*1540*/  HADD2.F32 R157, -RZ, R88.H1_H1 ;  /* 0x30000058ff9d7230 */ /* 0x000fe40000004100 */
[--C-:B------:R-:W-:Y:S01]  /*1550*/  HADD2.F32 R88, -RZ, R89.reuse.H0_H0 ;  /* 0x20000059ff587230 */ /* 0x100fe20000004100 */
[----:B0-----:R0:W1:Y:S01]  /*1560*/  MUFU.RCP R201, R54 ;  /* 0x0000003600c97308 */ /* 0x0010620000001000 */
        /* <DEDUP_REMOVED lines=53> */
[----:B------:R-:W-:Y:S02]  /*18c0*/  HADD2.F32 R70, -RZ, R71.H0_H0 ;  /* 0x20000047ff467230 */ /* 0x000fe40000004100 */
[----:B------:R-:W-:-:S02]  /*18d0*/  HADD2.F32 R74, -RZ, R75.H0_H0 ;  /* 0x2000004bff4a7230 */ /* 0x000fc40000004100 */
[----:B------:R-:W-:Y:S02]  /*18e0*/  HADD2.F32 R140, -RZ, R75.H1_H1 ;  /* 0x3000004bff8c7230 */ /* 0x000fe40000004100 */
[----:B------:R-:W-:Y:S02]  /*18f0*/  HADD2.F32 R106, -RZ, R107.H0_H0 ;  /* 0x2000006bff6a7230 */ /* 0x000fe40000004100 */
[----:B------:R-:W-:Y:S02]  /*1900*/  HADD2.F32 R98, -RZ, R99.H0_H0 ;  /* 0x20000063ff627230 */ /* 0x000fe40000004100 */
        /* <DEDUP_REMOVED lines=17> */
[----:B------:R-:W-:Y:S02]  /*1a20*/  HADD2.F32 R107, -RZ, R107.H1_H1 ;  /* 0x3000006bff6b7230 */ /* 0x000fe40000004100 */
[----:B01----:R-:W-:Y:S02]  /*1a30*/  HADD2.F32 R99, -RZ, R99.H1_H1 ;  /* 0x30000063ff637230 */ /* 0x003fe40000004100 */
.L_x_4799:
[----:B------:R-:W-:Y:S01]  /*1a40*/  IMAD R64, R42, c[0x0][0x168], RZ ;  /* 0x00005a002a407a24 */ /* 0x000fe200078e02ff */
[----:B------:R-:W-:Y:S01]  /*1a50*/  LOP3.LUT P0, RZ, R43, 0x20, RZ, 0xc0, !PT ;  /* 0x000000202bff7812 */ /* 0x000fe2000780c0ff */
[----:B------:R-:W-:Y:S03]  /*1a60*/  BSSY B0, `(.L_x_4132) ;  /* 0x00005d1000007945 */ /* 0x000fe60003800000 */
[----:B------:R-:W-:-:S04]  /*1a70*/  SHF.R.S32.HI R65, RZ, 0x1f, R64 ;  /* 0x0000001fff417819 */ /* 0x000fc80000011440 */
[----:B------:R-:W-:Y:S02]  /*1a80*/  LEA.HI R65, R65, R64, RZ, 0x3 ;  /* 0x0000004041417211 */ /* 0x000fe400078f18ff */
[----:B------:R-:W-:-:S04]  /*1a90*/  LOP3.LUT R64, R108, 0x7f, RZ, 0xc0, !PT ;  /* 0x0000007f6c407812 */ /* 0x000fc800078ec0ff */
        /* <DEDUP_REMOVED lines=9> */
[----:B------:R-:W-:Y:S01]  /*1b30*/  @P2 LEA R240, P0, R193, c[0x0][0x178], 0x4 ;  /* 0x00005e00c1f02a11 */ /* 0x000fe200078020ff */
        /* <DEDUP_REMOVED lines=18> */
[----:B------:R-:W-:Y:S01]  /*1c60*/  MOV R180, R200 ;  /* 0x000000c800b47202 */ /* 0x000fe20000000f00 */
[----:B------:R-:W-:Y:S05]  /*1c70*/  BRA `(.L_x_4136) ;  /* 0x0000001000007947 */ /* 0x000fea0003800000 */
.L_x_4135:
[----:B0-----:R-:W-:Y:S02]  /*1c80*/  IMAD.MOV.U32 R180, RZ, RZ, R202 ;  /* 0x000000ffffb47224 */ /* 0x001fe400078e00ca */
.L_x_4136:
[----:B------:R-:W-:Y:S05]  /*1c90*/  BSYNC B1 ;  /* 0x0000000000017941 */ /* 0x000fea0003800000 */
.L_x_4134:
        /* <DEDUP_REMOVED lines=16> */
.L_x_4140:
[----:B------:R-:W-:Y:S05]  /*1da0*/  BSYNC B2 ;  /* 0x0000000000027941 */ /* 0x000fea0003800000 */
.L_x_4139:
        /* <DEDUP_REMOVED lines=42> */
[----:B------:R-:W-:Y:S02]  /*2050*/  IMAD.MOV.U32 R203, RZ, RZ, RZ ;  /* 0x000000ffffcb7224 */ /* 0x000fe400078e00ff */
.L_x_4138:
[----:B------:R-:W-:Y:S05]  /*2060*/  BSYNC B1 ;  /* 0x0000000000017941 */ /* 0x000fea0003800000 */
.L_x_4137:
[----:B------:R-:W0:Y:S01]  /*2070*/  I2F.U32 R213, R180 ;  /* 0x000000b400d57306 */ /* 0x000e220000201000 */
[----:B------:R-:W-:Y:S01]  /*2080*/  IMAD.MOV.U32 R242, RZ, RZ, 0x2f800000 ;  /* 0x2f800000fff27424 */ /* 0x000fe200078e00ff */
[----:B------:R-:W-:Y:S01]  /*2090*/  ISETP.NE.U32.AND P1, PT, RZ, c[0x0][0x178], PT ;  /* 0x00005e00ff007a0c */ /* 0x000fe20003f25070 */
[----:B-----5:R-:W-:Y:S01]  /*20a0*/  HADD2.F32 R198, -RZ, R64.H0_H0 ;  /* 0x20000040ffc67230 */ /* 0x020fe20000004100 */
[----:B------:R-:W-:Y:S02]  /*20b0*/  LOP3.LUT R43, R43, 0xfffffff7, RZ, 0xc0, !PT ;  /* 0xfffffff72b2b7812 */ /* 0x000fe400078ec0ff */
[----:B------:R-:W-:Y:S02]  /*20c0*/  ISETP.NE.AND.EX P1, PT, RZ, c[0x0][0x17c], PT, P1 ;  /* 0x00005f00ff007a0c */ /* 0x000fe40003f25310 */
        /* <DEDUP_REMOVED lines=8> */
[----:B------:R-:W-:Y:S01]  /*2150*/  HADD2.F32 R213, -RZ, R52.H0_H0 ;  /* 0x20000034ffd57230 */ /* 0x000fe20000004100 */
[----:B------:R-:W-:-:S04]  /*2160*/  IMAD.MOV.U32 R204, RZ, RZ, R203 ;  /* 0x000000ffffcc7224 */ /* 0x000fc800078e00cb */
[----:B------:R-:W-:Y:S01]  /*2170*/  FADD.FTZ R180, R213, R180 ;  /* 0x000000b4d5b47221 */ /* 0x000fe20000010000 */
[----:B------:R-:W-:Y:S05]  /*2180*/  BRA `(.L_x_4142) ;  /* 0x0000056000007947 */ /* 0x000fea0003800000 */
.L_x_4141:
        /* <DEDUP_REMOVED lines=12> */
.L_x_4144:
[----:B------:R-:W-:Y:S02]  /*2250*/  IMAD.MOV.U32 R192, RZ, RZ, R202 ;  /* 0x000000ffffc07224 */ /* 0x000fe400078e00ca */
.L_x_4145:
[----:B------:R-:W-:Y:S05]  /*2260*/  BSYNC B1 ;  /* 0x0000000000017941 */ /* 0x000fea0003800000 */
.L_x_4143:
        /* <DEDUP_REMOVED lines=16> */
.L_x_4149:
[----:B------:R-:W-:Y:S05]  /*2370*/  BSYNC B2 ;  /* 0x0000000000027941 */ /* 0x000fea0003800000 */
.L_x_4148:
        /* <DEDUP_REMOVED lines=43> */
.L_x_4147:
[----:B------:R-:W-:Y:S05]  /*2630*/  BSYNC B1 ;  /* 0x0000000000017941 */ /* 0x000fea0003800000 */
.L_x_4146:
[----:B------:R-:W0:Y:S01]  /*2640*/  I2F.U32 R203, R192 ;  /* 0x000000c000cb7306 */ /* 0x000e220000201000 */
[----:B------:R-:W-:Y:S02]  /*2650*/  HADD2.F32 R198, -RZ, R60.H0_H0 ;  /* 0x2000003cffc67230 */ /* 0x000fe40000004100 */
[----:B------:R-:W-:-:S03]  /*2660*/  @P0 HADD2.F32 R213, -RZ, R52.H0_H0 ;  /* 0x20000034ffd50230 */ /* 0x000fc60000004100 */
[----:B------:R-:W-:Y:S02]  /*2670*/  FMUL.FTZ R198, R198, c[0x0][0x1e8] ;  /* 0x00007a00c6c67a20 */ /* 0x000fe40000410000 */
[----:B0-----:R-:W-:-:S05]  /*2680*/  FFMA.FTZ R203, R203, R242, 1.1641532182693481445e-10 ;  /* 0x2f000000cbcb7423 */ /* 0x001fca00000100f2 */
[----:B------:R-:W-:-:S04]  /*2690*/  FSETP.GTU.FTZ.AND P2, PT, R203, c[0x0][0x1e4], PT ;  /* 0x00007900cb007a0b */ /* 0x000fc80003f5c000 */
[----:B------:R-:W-:Y:S02]  /*26a0*/  FSEL R203, R198, RZ, !P2 ;  /* 0x000000ffc6cb7208 */ /* 0x000fe40005000000 */
[----:B------:R-:W-:-:S03]  /*26b0*/  SEL R198, RZ, 0x1, P2 ;  /* 0x00000001ffc67807 */ /* 0x000fc60001000000 */
[----:B------:R-:W-:Y:S01]  /*26c0*/  FADD.FTZ R180, R203, R180 ;  /* 0x000000b4cbb47221 */ /* 0x000fe20000010000 */
[----:B------:R-:W-:-:S03]  /*26d0*/  PRMT R192, R198, 0x7610, R192 ;  /* 0x00007610c6c07816 */ /* 0x000fc600000000c0 */
[----:B------:R-:W-:Y:S02]  /*26e0*/  @P0 FADD.FTZ R180, R213, R180 ;  /* 0x000000b4d5b40221 */ /* 0x000fe40000010000 */
.L_x_4142:
        /* <DEDUP_REMOVED lines=12> */
.L_x_4151:
[----:B------:R-:W-:Y:S02]  /*27b0*/  MOV R198, R202 ;  /* 0x000000ca00c67202 */ /* 0x000fe40000000f00 */
.L_x_4152:
[----:B------:R-:W-:Y:S05]  /*27c0*/  BSYNC B1 ;  /* 0x0000000000017941 */ /* 0x000fea0003800000 */
.L_x_4150:
        /* <DEDUP_REMOVED lines=16> */
.L_x_4156:
[----:B------:R-:W-:Y:S05]  /*28d0*/  BSYNC B2 ;  /* 0x0000000000027941 */ /* 0x000fea0003800000 */
.L_x_4155:
        /* <DEDUP_REMOVED lines=43> */
.L_x_4154:
[----:B------:R-:W-:Y:S05]  /*2b90*/  BSYNC B1 ;  /* 0x0000000000017941 */ /* 0x000fea0003800000 */
.L_x_4153:
[----:B------:R-:W0:Y:S01]  /*2ba0*/  I2F.U32 R203, R198 ;  /* 0x000000c600cb7306 */ /* 0x000e220000201000 */
[----:B------:R-:W-:Y:S01]  /*2bb0*/  HADD2.F32 R64, -RZ, R64.H1_H1 ;  /* 0x30000040ff407230 */ /* 0x000fe20000004100 */
[----:B------:R-:W-:-:S04]  /*2bc0*/  LOP3.LUT R43, R43, 0xfffffffb, RZ, 0xc0, !PT ;  /* 0xfffffffb2b2b7812 */ /* 0x000fc800078ec0ff */
        /* <DEDUP_REMOVED lines=8> */
[----:B------:R-:W-:Y:S01]  /*2c50*/  HADD2.F32 R64, -RZ, R52.H1_H1 ;  /* 0x30000034ff407230 */ /* 0x000fe20000004100 */
[----:B------:R-:W-:-:S04]  /*2c60*/  IMAD.MOV.U32 R198, RZ, RZ, R213 ;  /* 0x000000ffffc67224 */ /* 0x000fc800078e00d5 */
[----:B------:R-:W-:Y:S01]  /*2c70*/  FADD.FTZ R203, R64, R203 ;  /* 0x000000cb40cb7221 */ /* 0x000fe20000010000 */
[----:B------:R-:W-:Y:S05]  /*2c80*/  BRA `(.L_x_4158) ;  /* 0x0000056000007947 */ /* 0x000fea0003800000 */
.L_x_4157:
        /* <DEDUP_REMOVED lines=12> */
.L_x_4160:
[----:B------:R-:W-:Y:S02]  /*2d50*/  MOV R64, R202 ;  /* 0x000000ca00407202 */ /* 0x000fe40000000f00 */
.L_x_4161:
[----:B------:R-:W-:Y:S05]  /*2d60*/  BSYNC B1 ;  /* 0x0000000000017941 */ /* 0x000fea0003800000 */
.L_x_4159:
        /* <DEDUP_REMOVED lines=16> */
.L_x_4165:
[----:B------:R-:W-:Y:S05]  /*2e70*/  BSYNC B2 ;  /* 0x0000000000027941 */ /* 0x000fea0003800000 */
.L_x_4164:
        /* <DEDUP_REMOVED lines=44> */
.L_x_4163:
[----:B------:R-:W-:Y:S05]  /*3140*/  BSYNC B1 ;  /* 0x0000000000017941 */ /* 0x000fea0003800000 */
.L_x_4162:
[----:B------:R-:W0:Y:S01]  /*3150*/  I2F.U32 R191, R64 ;  /* 0x0000004000bf7306 */ /* 0x000e220000201000 */
[----:B------:R-:W-:Y:S02]  /*3160*/  HADD2.F32 R204, -RZ, R60.H1_H1 ;  /* 0x3000003cffcc7230 */ /* 0x000fe40000004100 */
[----:B------:R-:W-:-:S03]  /*3170*/  @P0 HADD2.F32 R214, -RZ, R52.H1_H1 ;  /* 0x30000034ffd60230 */ /* 0x000fc60000004100 */
[----:B------:R-:W-:Y:S02]  /*3180*/  FMUL.FTZ R204, R204, c[0x0][0x1e8] ;  /* 0x00007a00cccc7a20 */ /* 0x000fe40000410000 */
[----:B0-----:R-:W-:-:S05]  /*3190*/  FFMA.FTZ R191, R191, R242, 1.1641532182693481445e-10 ;  /* 0x2f000000bfbf7423 */ /* 0x001fca00000100f2 */
[----:B------:R-:W-:-:S04]  /*31a0*/  FSETP.GTU.FTZ.AND P2, PT, R191, c[0x0][0x1e4], PT ;  /* 0x00007900bf007a0b */ /* 0x000fc80003f5c000 */
[----:B------:R-:W-:Y:S02]  /*31b0*/  FSEL R204, R204, RZ, !P2 ;  /* 0x000000ffcccc7208 */ /* 0x000fe40005000000 */
[----:B------:R-:W-:-:S03]  /*31c0*/  SEL R191, RZ, 0x1, P2 ;  /* 0x00000001ffbf7807 */ /* 0x000fc60001000000 */
[----:B------:R-:W-:-:S04]  /*31d0*/  FADD.FTZ R203, R204, R203 ;  /* 0x000000cbcccb7221 */ /* 0x000fc80000010000 */
[----:B------:R-:W-:Y:S02]  /*31e0*/  @P0 FADD.FTZ R203, R214, R203 ;  /* 0x000000cbd6cb0221 */ /* 0x000fe40000010000 */
.L_x_4158:
        /* <DEDUP_REMOVED lines=12> */
.L_x_4167:
[----:B------:R-:W-:Y:S02]  /*32b0*/  IMAD.MOV.U32 R64, RZ, RZ, R202 ;  /* 0x000000ffff407224 */ /* 0x000fe400078e00ca */
.L_x_4168:
[----:B------:R-:W-:Y:S05]  /*32c0*/  BSYNC B1 ;  /* 0x0000000000017941 */ /* 0x000fea0003800000 */
.L_x_4166:
        /* <DEDUP_REMOVED lines=16> */
.L_x_4172:
[----:B------:R-:W-:Y:S05]  /*33d0*/  BSYNC B2 ;  /* 0x0000000000027941 */ /* 0x000fea0003800000 */
.L_x_4171:
        /* <DEDUP_REMOVED lines=44> */
.L_x_4170:
[----:B------:R-:W-:Y:S05]  /*36a0*/  BSYNC B1 ;  /* 0x0000000000017941 */ /* 0x000fea0003800000 */
.L_x_4169:
[----:B------:R-:W0:Y:S01]  /*36b0*/  I2F.U32 R223, R64 ;  /* 0x0000004000df7306 */ /* 0x000e220000201000 */
[----:B------:R-:W-:Y:S01]  /*36c0*/  HADD2.F32 R198, -RZ, R65.H0_H0 ;  /* 0x20000041ffc67230 */ /* 0x000fe20000004100 */
        /* <DEDUP_REMOVED lines=13> */
.L_x_4173:
        /* <DEDUP_REMOVED lines=12> */
.L_x_4176:
[----:B------:R-:W-:Y:S02]  /*3860*/  MOV R64, R202 ;  /* 0x000000ca00407202 */ /* 0x000fe40000000f00 */
.L_x_4177:
[----:B------:R-:W-:Y:S05]  /*3870*/  BSYNC B1 ;  /* 0x0000000000017941 */ /* 0x000fea0003800000 */
.L_x_4175:
        /* <DEDUP_REMOVED lines=16> */
.L_x_4181:
[----:B------:R-:W-:Y:S05]  /*3980*/  BSYNC B2 ;  /* 0x0000000000027941 */ /* 0x000fea0003800000 */
.L_x_4180:
        /* <DEDUP_REMOVED lines=44> */
.L_x_4179:
[----:B------:R-:W-:Y:S05]  /*3c50*/  BSYNC B1 ;  /* 0x0000000000017941 */ /* 0x000fea0003800000 */
.L_x_4178:
        /* <DEDUP_REMOVED lines=8> */
[----:B------:R-:W-:-:S04]  /*3ce0*/  FADD.FTZ R204, R213, R204 ;  /* 0x000000ccd5cc7221 */ /* 0x000fc80000010000 */
[----:B------:R-:W-:Y:S02]  /*3cf0*/  @P0 FADD.FTZ R204, R223, R204 ;  /* 0x000000ccdfcc0221 */ /* 0x000fe40000010000 */
.L_x_4174:
        /* <DEDUP_REMOVED lines=12> */
.L_x_4183:
[----:B------:R-:W-:Y:S02]  /*3dc0*/  IMAD.MOV.U32 R64, RZ, RZ, R202 ;  /* 0x000000ffff407224 */ /* 0x000fe400078e00ca */
.L_x_4184:
[----:B------:R-:W-:Y:S05]  /*3dd0*/  BSYNC B1 ;  /* 0x0000000000017941 */ /* 0x000fea0003800000 */
.L_x_4182:
        /* <DEDUP_REMOVED lines=16> */
.L_x_4188:
[----:B------:R-:W-:Y:S05]  /*3ee0*/  BSYNC B2 ;  /* 0x0000000000027941 */ /* 0x000fea0003800000 */
.L_x_4187:
        /* <DEDUP_REMOVED lines=44> */
.L_x_4186:
[----:B------:R-:W-:Y:S05]  /*41b0*/  BSYNC B1 ;  /* 0x0000000000017941 */ /* 0x000fea0003800000 */
.L_x_4185:
        /* <DEDUP_REMOVED lines=15> */
.L_x_4189:
        /* <DEDUP_REMOVED lines=12> */
.L_x_4192:
[----:B------:R-:W-:Y:S02]  /*4370*/  MOV R189, R202 ;  /* 0x000000ca00bd7202 */ /* 0x000fe40000000f00 */
.L_x_4193:
[----:B------:R-:W-:Y:S05]  /*4380*/  BSYNC B1 ;  /* 0x0000000000017941 */ /* 0x000fea0003800000 */
.L_x_4191:
        /* <DEDUP_REMOVED lines=16> */
.L_x_4197:
[----:B------:R-:W-:Y:S05]  /*4490*/  BSYNC B2 ;  /* 0x0000000000027941 */ /* 0x000fea0003800000 */
.L_x_4196:
        /* <DEDUP_REMOVED lines=44> */
.L_x_4195:
[----:B------:R-:W-:Y:S05]  /*4760*/  BSYNC B1 ;  /* 0x0000000000017941 */ /* 0x000fea0003800000 */
.L_x_4194:
        /* <DEDUP_REMOVED lines=11> */
.L_x_4190:
        /* <DEDUP_REMOVED lines=12> */
.L_x_4199:
[----:B------:R-:W-:Y:S02]  /*48e0*/  IMAD.MOV.U32 R198, RZ, RZ, R202 ;  /* 0x000000ffffc67224 */ /* 0x000fe400078e00ca */
.L_x_4200:
[----:B------:R-:W-:Y:S05]  /*48f0*/  BSYNC B1 ;  /* 0x0000000000017941 */ /* 0x000fea0003800000 */
.L_x_4198:
        /* <DEDUP_REMOVED lines=16> */
.L_x_4204:
[----:B------:R-:W-:Y:S05]  /*4a00*/  BSYNC B2 ;  /* 0x0000000000027941 */ /* 0x000fea0003800000 */
.L_x_4203:
        /* <DEDUP_REMOVED lines=44> */
.L_x_4202:
[----:B------:R-:W-:Y:S05]  /*4cd0*/  BSYNC B1 ;  /* 0x0000000000017941 */ /* 0x000fea0003800000 */
.L_x_4201:
[----:B------:R-:W0:Y:S01]  /*4ce0*/  I2F.U32 R223, R198 ;  /* 0x000000c600df7306 */ /* 0x000e220000201000 */
[----:B------:R-:W-:-:S05]  /*4cf0*/  HADD2.F32 R64, -RZ, R66.H0_H0 ;  /* 0x20000042ff407230 */ /* 0x000fca0000004100 */
[----:B------:R-:W-:Y:S02]  /*4d00*/  FMUL.FTZ R64, R64, c[0x0][0x1e8] ;  /* 0x00007a0040407a20 */ /* 0x000fe40000410000 */
[----:B0-----:R-:W-:-:S05]  /*4d10*/  FFMA.FTZ R223, R223, R242, 1.1641532182693481445e-10 ;  /* 0x2f000000dfdf7423 */ /* 0x001fca00000100f2 */
[----:B------:R-:W-:-:S04]  /*4d20*/  FSETP.GTU.FTZ.AND P2, PT, R223, c[0x0][0x1e4], PT ;  /* 0x00007900df007a0b */ /* 0x000fc80003f5c000 */
[----:B------:R-:W-:Y:S01]  /*4d30*/  FSEL R214, R64, RZ, !P2 ;  /* 0x000000ff40d67208 */ /* 0x000fe20005000000 */
[----:B------:R-:W-:Y:S05]  /*4d40*/  @P1 BRA `(.L_x_4205) ;  /* 0x0000006000001947 */ /* 0x000fea0003800000 */
[----:B------:R-:W-:Y:S01]  /*4d50*/  IMAD.MOV.U32 R64, RZ, RZ, R65 ;  /* 0x000000ffff407224 */ /* 0x000fe200078e0041 */
[----:B------:R-:W-:Y:S05]  /*4d60*/  @!P0 BRA `(.L_x_4206) ;  /* 0x000005b000008947 */ /* 0x000fea0003800000 */
[----:B------:R-:W-:Y:S01]  /*4d70*/  HADD2.F32 R223, -RZ, R54.H0_H0 ;  /* 0x20000036ffdf7230 */ /* 0x000fe20000004100 */
[----:B------:R-:W-:-:S04]  /*4d80*/  IMAD.MOV.U32 R64, RZ, RZ, R65 ;  /* 0x000000ffff407224 */ /* 0x000fc800078e0041 */
[----:B------:R-:W-:Y:S01]  /*4d90*/  FADD.FTZ R214, R223, R214 ;  /* 0x000000d6dfd67221 */ /* 0x000fe20000010000 */
[----:B------:R-:W-:Y:S05]  /*4da0*/  BRA `(.L_x_4206) ;  /* 0x0000057000007947 */ /* 0x000fea0003800000 */
.L_x_4205:
        /* <DEDUP_REMOVED lines=12> */
.L_x_4208:
[----:B------:R-:W-:Y:S02]  /*4e70*/  MOV R188, R202 ;  /* 0x000000ca00bc7202 */ /* 0x000fe40000000f00 */
.L_x_4209:
[----:B------:R-:W-:Y:S05]  /*4e80*/  BSYNC B1 ;  /* 0x0000000000017941 */ /* 0x000fea0003800000 */
.L_x_4207:
        /* <DEDUP_REMOVED lines=16> */
.L_x_4213:
[----:B------:R-:W-:Y:S05]  /*4f90*/  BSYNC B2 ;  /* 0x0000000000027941 */ /* 0x000fea0003800000 */
.L_x_4212:
        /* <DEDUP_REMOVED lines=44> */
.L_x_4211:
[----:B------:R-:W-:Y:S05]  /*5260*/  BSYNC B1 ;  /* 0x0000000000017941 */ /* 0x000fea0003800000 */
.L_x_4210:
[----:B------:R-:W0:Y:S01]  /*5270*/  I2F.U32 R65, R188 ;  /* 0x000000bc00417306 */ /* 0x000e220000201000 */
[----:B------:R-:W-:-:S05]  /*5280*/  HADD2.F32 R198, -RZ, R62.H0_H0 ;  /* 0x2000003effc67230 */ /* 0x000fca0000004100 */
[----:B------:R-:W-:Y:S02]  /*5290*/  FMUL.FTZ R198, R198, c[0x0][0x1e8] ;  /* 0x00007a00c6c67a20 */ /* 0x000fe40000410000 */
[----:B0-----:R-:W-:-:S05]  /*52a0*/  FFMA.FTZ R65, R65, R242, 1.1641532182693481445e-10 ;  /* 0x2f00000041417423 */ /* 0x001fca00000100f2 */
[----:B------:R-:W-:-:S04]  /*52b0*/  FSETP.GTU.FTZ.AND P3, PT, R65, c[0x0][0x1e4], PT ;  /* 0x0000790041007a0b */ /* 0x000fc80003f7c000 */
[----:B------:R-:W-:Y:S02]  /*52c0*/  FSEL R223, R198, RZ, !P3 ;  /* 0x000000ffc6df7208 */ /* 0x000fe40005800000 */
[----:B------:R-:W-:-:S03]  /*52d0*/  SEL R65, RZ, 0x1, P3 ;  /* 0x00000001ff417807 */ /* 0x000fc60001800000 */
[----:B------:R-:W-:Y:S01]  /*52e0*/  FADD.FTZ R214, R223, R214 ;  /* 0x000000d6dfd67221 */ /* 0x000fe20000010000 */
[----:B------:R-:W-:Y:S01]  /*52f0*/  @P0 HADD2.F32 R223, -RZ, R54.H0_H0 ;  /* 0x20000036ffdf0230 */ /* 0x000fe20000004100 */
[----:B------:R-:W-:-:S04]  /*5300*/  PRMT R188, R65, 0x7610, R188 ;  /* 0x0000761041bc7816 */ /* 0x000fc800000000bc */
[----:B------:R-:W-:Y:S02]  /*5310*/  @P0 FADD.FTZ R214, R223, R214 ;  /* 0x000000d6dfd60221 */ /* 0x000fe40000010000 */
.L_x_4206:
        /* <DEDUP_REMOVED lines=12> */
.L_x_4215:
[----:B------:R-:W-:Y:S02]  /*53e0*/  IMAD.MOV.U32 R198, RZ, RZ, R202 ;  /* 0x000000ffffc67224 */ /* 0x000fe400078e00ca */
.L_x_4216:
[----:B------:R-:W-:Y:S05]  /*53f0*/  BSYNC B1 ;  /* 0x0000000000017941 */ /* 0x000fea0003800000 */
.L_x_4214:
        /* <DEDUP_REMOVED lines=16> */
.L_x_4220:
[----:B------:R-:W-:Y:S05]  /*5500*/  BSYNC B2 ;  /* 0x0000000000027941 */ /* 0x000fea0003800000 */
.L_x_4219:
        /* <DEDUP_REMOVED lines=44> */
.L_x_4218:
[----:B------:R-:W-:Y:S05]  /*57d0*/  BSYNC B1 ;  /* 0x0000000000017941 */ /* 0x000fea0003800000 */
.L_x_4217:
[----:B------:R-:W0:Y:S01]  /*57e0*/  I2F.U32 R223, R198 ;  /* 0x000000c600df7306 */ /* 0x000e220000201000 */
[----:B------:R-:W-:-:S05]  /*57f0*/  HADD2.F32 R66, -RZ, R66.H1_H1 ;  /* 0x30000042ff427230 */ /* 0x000fca0000004100 */
[----:B------:R-:W-:Y:S02]  /*5800*/  FMUL.FTZ R66, R66, c[0x0][0x1e8] ;  /* 0x00007a0042427a20 */ /* 0x000fe40000410000 */
[----:B0-----:R-:W-:-:S05]  /*5810*/  FFMA.FTZ R223, R223, R242, 1.1641532182693481445e-10 ;  /* 0x2f000000dfdf7423 */ /* 0x001fca00000100f2 */
[----:B------:R-:W-:-:S04]  /*5820*/  FSETP.GTU.FTZ.AND P3, PT, R223, c[0x0][0x1e4], PT ;  /* 0x00007900df007a0b */ /* 0x000fc80003f7c000 */
[----:B------:R-:W-:Y:S01]  /*5830*/  FSEL R223, R66, RZ, !P3 ;  /* 0x000000ff42df7208 */ /* 0x000fe20005800000 */
[----:B------:R-:W-:Y:S05]  /*5840*/  @P1 BRA `(.L_x_4221) ;  /* 0x0000006000001947 */ /* 0x000fea0003800000 */
[----:B------:R-:W-:Y:S01]  /*5850*/  IMAD.MOV.U32 R64, RZ, RZ, R65 ;  /* 0x000000ffff407224 */ /* 0x000fe200078e0041 */
[----:B------:R-:W-:Y:S05]  /*5860*/  @!P0 BRA `(.L_x_4222) ;  /* 0x000005a000008947 */ /* 0x000fea0003800000 */
[----:B------:R-:W-:Y:S01]  /*5870*/  HADD2.F32 R66, -RZ, R54.H1_H1 ;  /* 0x30000036ff427230 */ /* 0x000fe20000004100 */
[----:B------:R-:W-:-:S04]  /*5880*/  IMAD.MOV.U32 R64, RZ, RZ, R65 ;  /* 0x000000ffff407224 */ /* 0x000fc800078e0041 */
[----:B------:R-:W-:Y:S01]  /*5890*/  FADD.FTZ R223, R66, R223 ;  /* 0x000000df42df7221 */ /* 0x000fe20000010000 */
[----:B------:R-:W-:Y:S05]  /*58a0*/  BRA `(.L_x_4222) ;  /* 0x0000056000007947 */ /* 0x000fea0003800000 */
.L_x_4221:
        /* <DEDUP_REMOVED lines=12> */
.L_x_4224:
[----:B------:R-:W-:Y:S02]  /*5970*/  MOV R66, R202 ;  /* 0x000000ca00427202 */ /* 0x000fe40000000f00 */
.L_x_4225:
[----:B------:R-:W-:Y:S05]  /*5980*/  BSYNC B1 ;  /* 0x0000000000017941 */ /* 0x000fea0003800000 */
.L_x_4223:
        /* <DEDUP_REMOVED lines=16> */
.L_x_4229:
[----:B------:R-:W-:Y:S05]  /*5a90*/  BSYNC B2 ;  /* 0x0000000000027941 */ /* 0x000fea0003800000 */
.L_x_4228:
        /* <DEDUP_REMOVED lines=44> */
.L_x_4227:
[----:B------:R-:W-:Y:S05]  /*5d60*/  BSYNC B1 ;  /* 0x0000000000017941 */ /* 0x000fea0003800000 */
.L_x_4226:
[----:B------:R-:W0:Y:S01]  /*5d70*/  I2F.U32 R65, R66 ;  /* 0x0000004200417306 */ /* 0x000e220000201000 */
[----:B------:R-:W-:-:S05]  /*5d80*/  HADD2.F32 R187, -RZ, R62.H1_H1 ;  /* 0x3000003effbb7230 */ /* 0x000fca0000004100 */
[----:B------:R-:W-:Y:S02]  /*5d90*/  FMUL.FTZ R187, R187, c[0x0][0x1e8] ;  /* 0x00007a00bbbb7a20 */ /* 0x000fe40000410000 */
[----:B0-----:R-:W-:-:S05]  /*5da0*/  FFMA.FTZ R65, R65, R242, 1.1641532182693481445e-10 ;  /* 0x2f00000041417423 */ /* 0x001fca00000100f2 */
[----:B------:R-:W-:-:S04]  /*5db0*/  FSETP.GTU.FTZ.AND P4, PT, R65, c[0x0][0x1e4], PT ;  /* 0x0000790041007a0b */ /* 0x000fc80003f9c000 */
[----:B------:R-:W-:Y:S02]  /*5dc0*/  FSEL R198, R187, RZ, !P4 ;  /* 0x000000ffbbc67208 */ /* 0x000fe40006000000 */
[----:B------:R-:W-:-:S03]  /*5dd0*/  SEL R187, RZ, 0x1, P4 ;  /* 0x00000001ffbb7807 */ /* 0x000fc60002000000 */
[----:B------:R-:W-:Y:S01]  /*5de0*/  FADD.FTZ R223, R198, R223 ;  /* 0x000000dfc6df7221 */ /* 0x000fe20000010000 */
[----:B------:R-:W-:-:S05]  /*5df0*/  @P0 HADD2.F32 R198, -RZ, R54.H1_H1 ;  /* 0x30000036ffc60230 */ /* 0x000fca0000004100 */
[----:B------:R-:W-:Y:S02]  /*5e00*/  @P0 FADD.FTZ R223, R198, R223 ;  /* 0x000000dfc6df0221 */ /* 0x000fe40000010000 */
.L_x_4222:
        /* <DEDUP_REMOVED lines=12> */
.L_x_4231:
[----:B------:R-:W-:Y:S02]  /*5ed0*/  IMAD.MOV.U32 R66, RZ, RZ, R202 ;  /* 0x000000ffff427224 */ /* 0x000fe400078e00ca */
.L_x_4232:
[----:B------:R-:W-:Y:S05]  /*5ee0*/  BSYNC B1 ;  /* 0x0000000000017941 */ /* 0x000fea0003800000 */
.L_x_4230:
        /* <DEDUP_REMOVED lines=16> */
.L_x_4236:
[----:B------:R-:W-:Y:S05]  /*5ff0*/  BSYNC B2 ;  /* 0x0000000000027941 */ /* 0x000fea0003800000 */
.L_x_4235:
        /* <DEDUP_REMOVED lines=44> */
.L_x_4234:
[----:B------:R-:W-:Y:S05]  /*62c0*/  BSYNC B1 ;  /* 0x0000000000017941 */ /* 0x000fea0003800000 */
.L_x_4233:
        /* <DEDUP_REMOVED lines=13> */
.L_x_4237:
        /* <DEDUP_REMOVED lines=12> */
.L_x_4240:
[----:B------:R-:W-:Y:S02]  /*6460*/  MOV R66, R202 ;  /* 0x000000ca00427202 */ /* 0x000fe40000000f00 */
.L_x_4241:
[----:B------:R-:W-:Y:S05]  /*6470*/  BSYNC B1 ;  /* 0x0000000000017941 */ /* 0x000fea0003800000 */
.L_x_4239:
        /* <DEDUP_REMOVED lines=16> */
.L_x_4245:
[----:B------:R-:W-:Y:S05]  /*6580*/  BSYNC B2 ;  /* 0x0000000000027941 */ /* 0x000fea0003800000 */
.L_x_4244:
        /* <DEDUP_REMOVED lines=44> */
.L_x_4243:
[----:B------:R-:W-:Y:S05]  /*6850*/  BSYNC B1 ;  /* 0x0000000000017941 */ /* 0x000fea0003800000 */
.L_x_4242:
        /* <DEDUP_REMOVED lines=8> */
[----:B------:R-:W-:-:S05]  /*68e0*/  @P0 HADD2.F32 R65, -RZ, R55.H0_H0 ;  /* 0x20000037ff410230 */ /* 0x000fca0000004100 */
[----:B------:R-:W-:Y:S02]  /*68f0*/  @P0 FADD.FTZ R224, R65, R224 ;  /* 0x000000e041e00221 */ /* 0x000fe40000010000 */
.L_x_4238:
        /* <DEDUP_REMOVED lines=12> */
.L_x_4247:
[----:B------:R-:W-:Y:S02]  /*69c0*/  MOV R66, R202 ;  /* 0x000000ca00427202 */ /* 0x000fe40000000f00 */
.L_x_4248:
[----:B------:R-:W-:Y:S05]  /*69d0*/  BSYNC B1 ;  /* 0x0000000000017941 */ /* 0x000fea0003800000 */
.L_x_4246:
        /* <DEDUP_REMOVED lines=16> */
.L_x_4252:
[----:B------:R-:W-:Y:S05]  /*6ae0*/  BSYNC B2 ;  /* 0x0000000000027941 */ /* 0x000fea0003800000 */
.L_x_4251:
        /* <DEDUP_REMOVED lines=44> */
.L_x_4250:
[----:B------:R-:W-:Y:S05]  /*6db0*/  BSYNC B1 ;  /* 0x0000000000017941 */ /* 0x000fea0003800000 */
.L_x_4249:
        /* <DEDUP_REMOVED lines=13> */
.L_x_4253:
        /* <DEDUP_REMOVED lines=12> */
.L_x_4256:
[----:B------:R-:W-:Y:S02]  /*6f50*/  IMAD.MOV.U32 R185, RZ, RZ, R202 ;  /* 0x000000ffffb97224 */ /* 0x000fe400078e00ca */
.L_x_4257:
[----:B------:R-:W-:Y:S05]  /*6f60*/  BSYNC B1 ;  /* 0x0000000000017941 */ /* 0x000fea0003800000 */
.L_x_4255:
        /* <DEDUP_REMOVED lines=16> */
.L_x_4261:
[----:B------:R-:W-:Y:S05]  /*7070*/  BSYNC B2 ;  /* 0x0000000000027941 */ /* 0x000fea0003800000 */
.L_x_4260:
        /* <DEDUP_REMOVED lines=44> */
.L_x_4259:
[----:B------:R-:W-:Y:S05]  /*7340*/  BSYNC B1 ;  /* 0x0000000000017941 */ /* 0x000fea0003800000 */
.L_x_4258:
        /* <DEDUP_REMOVED lines=8> */
[----:B------:R-:W-:Y:S01]  /*73d0*/  @P0 HADD2.F32 R66, -RZ, R55.H1_H1 ;  /* 0x30000037ff420230 */ /* 0x000fe20000004100 */
[----:B------:R-:W-:-:S04]  /*73e0*/  PRMT R185, R64, 0x7610, R185 ;  /* 0x0000761040b97816 */ /* 0x000fc800000000b9 */
[----:B------:R-:W-:Y:S02]  /*73f0*/  @P0 FADD.FTZ R233, R66, R233 ;  /* 0x000000e942e90221 */ /* 0x000fe40000010000 */
.L_x_4254:
[----:B------:R-:W-:Y:S02]  /*7400*/  LOP3.LUT P0, RZ, R43, 0x4, RZ, 0xc0, !PT ;  /* 0x000000042bff7812 */ /* 0x000fe4000780c0ff */
[----:B------:R-:W-:Y:S02]  /*7410*/  SEL R246, RZ, 0x1000000, P5 ;  /* 0x01000000fff67807 */ /* 0x000fe40002800000 */
[----:B------:R-:W-:Y:S02]  /*7420*/  SEL R242, RZ, 0x1, P0 ;  /* 0x00000001fff27807 */ /* 0x000fe40000000000 */
[----:B------:R-:W-:Y:S02]  /*7430*/  SEL R245, RZ, 0x10000, P4 ;  /* 0x00010000fff57807 */ /* 0x000fe40002000000 */
[----:B------:R-:W-:Y:S02]  /*7440*/  LEA R238, P0, R193, c[0x0][0x188], 0x4 ;  /* 0x00006200c1ee7a11 */ /* 0x000fe400078020ff */
[----:B------:R-:W-:-:S02]  /*7450*/  LOP3.LUT P5, RZ, R43, 0x2, RZ, 0xc0, !PT ;  /* 0x000000022bff7812 */ /* 0x000fc400078ac0ff */
[----:B------:R-:W-:Y:S02]  /*7460*/  LOP3.LUT P4, RZ, R43, 0x1, RZ, 0xc0, !PT ;  /* 0x000000012bff7812 */ /* 0x000fe4000788c0ff */
[----:B------:R-:W-:Y:S02]  /*7470*/  LEA.HI.X R239, R193, c[0x0][0x18c], RZ, 0x4, P0 ;  /* 0x00006300c1ef7a11 */ /* 0x000fe400000f24ff */
[----:B------:R-:W-:Y:S02]  /*7480*/  F2FP.PACK_AB R67, R233, R224 ;  /* 0x000000e0e943723e */ /* 0x000fe400000000ff */
[----:B------:R-:W-:Y:S02]  /*7490*/  F2FP.PACK_AB R66, R223, R214 ;  /* 0x000000d6df42723e */ /* 0x000fe400000000ff */
[----:B------:R-:W-:Y:S02]  /*74a0*/  F2FP.PACK_AB R65, R213, R204 ;  /* 0x000000ccd541723e */ /* 0x000fe400000000ff */
[----:B------:R-:W-:-:S02]  /*74b0*/  F2FP.PACK_AB R64, R203, R180 ;  /* 0x000000b4cb40723e */ /* 0x000fc400000000ff */
        /* <DEDUP_REMOVED lines=22> */
[----:B0-----:R-:W-:Y:S02]  /*7620*/  SHF.L.U32 R64, R186, 0x10, RZ ;  /* 0x00000010ba407819 */ /* 0x001fe400000006ff */
[----:B------:R-:W-:Y:S02]  /*7630*/  LOP3.LUT R238, R189, 0xff, RZ, 0xc0, !PT ;  /* 0x000000ffbdee7812 */ /* 0x000fe400078ec0ff */
[----:B------:R-:W-:Y:S02]  /*7640*/  LOP3.LUT R243, R64, 0xff0000, RZ, 0xc0, !PT ;  /* 0x00ff000040f37812 */ /* 0x000fe400078ec0ff */
[----:B------:R-:W-:Y:S01]  /*7650*/  LOP3.LUT R64, R185, 0xffff, RZ, 0xc0, !PT ;  /* 0x0000ffffb9407812 */ /* 0x000fe200078ec0ff */
[----:B------:R-:W-:Y:S01]  /*7660*/  IMAD.WIDE.U32 R238, R238, 0x1000000, RZ ;  /* 0x01000000eeee7825 */ /* 0x000fe200078e00ff */
[----:B------:R-:W-:Y:S02]  /*7670*/  LOP3.LUT R66, R190, 0xff, RZ, 0xc0, !PT ;  /* 0x000000ffbe427812 */ /* 0x000fe400078ec0ff */
[----:B------:R-:W-:-:S02]  /*7680*/  PRMT R243, R243, 0x4210, R64 ;  /* 0x00004210f3f37816 */ /* 0x000fc40000000040 */
[----:B------:R-:W-:Y:S01]  /*7690*/  PRMT R64, R187, 0x7104, RZ ;  /* 0x00007104bb407816 */ /* 0x000fe200000000ff */
[----:B------:R-:W-:-:S03]  /*76a0*/  IMAD.WIDE.U32 R66, R66, 0x10000, RZ ;  /* 0x0001000042427825 */ /* 0x000fc600078e00ff */
[----:B------:R-:W-:Y:S02]  /*76b0*/  LOP3.LUT R243, R243, 0xff00, R64, 0xf8, !PT ;  /* 0x0000ff00f3f37812 */ /* 0x000fe400078ef840 */
[----:B------:R-:W-:Y:S02]  /*76c0*/  LOP3.LUT R64, R191, 0xff, RZ, 0xc0, !PT ;  /* 0x000000ffbf407812 */ /* 0x000fe400078ec0ff */
[----:B------:R-:W-:-:S03]  /*76d0*/  LOP3.LUT R243, R243, 0xff, R188, 0xf8, !PT ;  /* 0x000000fff3f37812 */ /* 0x000fc600078ef8bc */
[----:B------:R-:W-:Y:S01]  /*76e0*/  IMAD.WIDE.U32 R64, R64, 0x100, RZ ;  /* 0x0000010040407825 */ /* 0x000fe200078e00ff */
[----:B------:R-:W-:-:S04]  /*76f0*/  LOP3.LUT R67, R67, R243, R239, 0xfe, !PT ;  /* 0x000000f343437212 */ /* 0x000fc800078efeef */
[----:B------:R-:W-:Y:S02]  /*7700*/  LOP3.LUT R239, R64, R238, R66, 0xfe, !PT ;  /* 0x000000ee40ef7212 */ /* 0x000fe400078efe42 */
[----:B------:R-:W-:Y:S02]  /*7710*/  IADD3 R64, P0, R240, c[0x0][0x198], RZ ;  /* 0x00006600f0407a10 */ /* 0x000fe40007f1e0ff */
[----:B------:R-:W-:Y:S02]  /*7720*/  LOP3.LUT R67, R67, R65, RZ, 0xfc, !PT ;  /* 0x0000004143437212 */ /* 0x000fe400078efcff */
[----:B------:R-:W-:Y:S02]  /*7730*/  IADD3.X R65, R241, c[0x0][0x19c], RZ, P0, !PT ;  /* 0x00006700f1417a10 */ /* 0x000fe400007fe4ff */
[----:B------:R-:W-:-:S05]  /*7740*/  LOP3.LUT R66, R239, 0xff, R192, 0xf8, !PT ;  /* 0x000000ffef427812 */ /* 0x000fca00078ef8c0 */
[----:B------:R0:W-:Y:S02]  /*7750*/  STG.E.64 [R64.64], R66 ;  /* 0x0000004240007986 */ /* 0x0001e4000c101b06 */
.L_x_4262:
[----:B------:R-:W-:Y:S02]  /*7760*/  IADD3 R238, R193, 0x80, RZ ;  /* 0x00000080c1ee7810 */ /* 0x000fe40007ffe0ff */
.L_x_4133:
[----:B------:R-:W-:Y:S05]  /*7770*/  BSYNC B0 ;  /* 0x0000000000007941 */ /* 0x000fea0003800000 */
.L_x_4132:
        /* <DEDUP_REMOVED lines=30> */
.L_x_4266:
[----:B0-----:R-:W-:Y:S02]  /*7960*/  IMAD.MOV.U32 R181, RZ, RZ, R202 ;  /* 0x000000ffffb57224 */ /* 0x001fe400078e00ca */
.L_x_4267:
[----:B------:R-:W-:Y:S05]  /*7970*/  BSYNC B1 ;  /* 0x0000000000017941 */ /* 0x000fea0003800000 */
.L_x_4265:
        /* <DEDUP_REMOVED lines=16> */
.L_x_4271:
[----:B------:R-:W-:Y:S05]  /*7a80*/  BSYNC B2 ;  /* 0x0000000000027941 */ /* 0x000fea0003800000 */
.L_x_4270:
        /* <DEDUP_REMOVED lines=44> */
.L_x_4269:
[----:B------:R-:W-:Y:S05]  /*7d50*/  BSYNC B1 ;  /* 0x0000000000017941 */ /* 0x000fea0003800000 */
.L_x_4268:
        /* <DEDUP_REMOVED lines=18> */
.L_x_4272:
        /* <DEDUP_REMOVED lines=12> */
.L_x_4275:
[----:B------:R-:W-:Y:S02]  /*7f40*/  IMAD.MOV.U32 R192, RZ, RZ, R202 ;  /* 0x000000ffffc07224 */ /* 0x000fe400078e00ca */
.L_x_4276:
[----:B------:R-:W-:Y:S05]  /*7f50*/  BSYNC B1 ;  /* 0x0000000000017941 */ /* 0x000fea0003800000 */
.L_x_4274:
        /* <DEDUP_REMOVED lines=16> */
.L_x_4280:
[----:B------:R-:W-:Y:S05]  /*8060*/  BSYNC B2 ;  /* 0x0000000000027941 */ /* 0x000fea0003800000 */
.L_x_4279:
        /* <DEDUP_REMOVED lines=44> */
.L_x_4278:
[----:B------:R-:W-:Y:S05]  /*8330*/  BSYNC B1 ;  /* 0x0000000000017941 */ /* 0x000fea0003800000 */
.L_x_4277:
        /* <DEDUP_REMOVED lines=11> */
.L_x_4273:
        /* <DEDUP_REMOVED lines=12> */
.L_x_4282:
[----:B------:R-:W-:Y:S02]  /*84b0*/  IMAD.MOV.U32 R198, RZ, RZ, R202 ;  /* 0x000000ffffc67224 */ /* 0x000fe400078e00ca */
.L_x_4283:
[----:B------:R-:W-:Y:S05]  /*84c0*/  BSYNC B1 ;  /* 0x0000000000017941 */ /* 0x000fea0003800000 */
.L_x_4281:
        /* <DEDUP_REMOVED lines=16> */
.L_x_4287:
[----:B------:R-:W-:Y:S05]  /*85d0*/  BSYNC B2 ;  /* 0x0000000000027941 */ /* 0x000fea0003800000 */
.L_x_4286:
        /* <DEDUP_REMOVED lines=44> */
.L_x_4285:
[----:B------:R-:W-:Y:S05]  /*88a0*/  BSYNC B1 ;  /* 0x0000000000017941 */ /* 0x000fea0003800000 */
.L_x_4284:
        /* <DEDUP_REMOVED lines=15> */
.L_x_4288:
        /* <DEDUP_REMOVED lines=12> */
.L_x_4291:
[----:B------:R-:W-:Y:S02]  /*8a60*/  MOV R64, R202 ;  /* 0x000000ca00407202 */ /* 0x000fe40000000f00 */
.L_x_4292:
[----:B------:R-:W-:Y:S05]  /*8a70*/  BSYNC B1 ;  /* 0x0000000000017941 */ /* 0x000fea0003800000 */
.L_x_4290:
        /* <DEDUP_REMOVED lines=16> */
.L_x_4296:
[----:B------:R-:W-:Y:S05]  /*8b80*/  BSYNC B2 ;  /* 0x0000000000027941 */ /* 0x000fea0003800000 */
.L_x_4295:
        /* <DEDUP_REMOVED lines=44> */
.L_x_4294:
[----:B------:R-:W-:Y:S05]  /*8e50*/  BSYNC B1 ;  /* 0x0000000000017941 */ /* 0x000fea0003800000 */
.L_x_4293:
        /* <DEDUP_REMOVED lines=10> */
.L_x_4289:
        /* <DEDUP_REMOVED lines=12> */
.L_x_4298:
[----:B------:R-:W-:Y:S02]  /*8fc0*/  MOV R64, R202 ;  /* 0x000000ca00407202 */ /* 0x000fe40000000f00 */
.L_x_4299:
[----:B------:R-:W-:Y:S05]  /*8fd0*/  BSYNC B1 ;  /* 0x0000000000017941 */ /* 0x000fea0003800000 */
.L_x_4297:
        /* <DEDUP_REMOVED lines=16> */
.L_x_4303:
[----:B------:R-:W-:Y:S05]  /*90e0*/  BSYNC B2 ;  /* 0x0000000000027941 */ /* 0x000fea0003800000 */
.L_x_4302:
        /* <DEDUP_REMOVED lines=44> */
.L_x_4301:
[----:B------:R-:W-:Y:S05]  /*93b0*/  BSYNC B1 ;  /* 0x0000000000017941 */ /* 0x000fea0003800000 */
.L_x_4300:
        /* <DEDUP_REMOVED lines=15> */
.L_x_4304:
        /* <DEDUP_REMOVED lines=12> */
.L_x_4307:
[----:B------:R-:W-:Y:S02]  /*9570*/  IMAD.MOV.U32 R64, RZ, RZ, R202 ;  /* 0x000000ffff407224 */ /* 0x000fe400078e00ca */
.L_x_4308:
[----:B------:R-:W-:Y:S05]  /*9580*/  BSYNC B1 ;  /* 0x0000000000017941 */ /* 0x000fea0003800000 */
.L_x_4306:
        /* <DEDUP_REMOVED lines=16> */
.L_x_4312:
[----:B------:R-:W-:Y:S05]  /*9690*/  BSYNC B2 ;  /* 0x0000000000027941 */ /* 0x000fea0003800000 */
.L_x_4311:
        /* <DEDUP_REMOVED lines=44> */
.L_x_4310:
[----:B------:R-:W-:Y:S05]  /*9960*/  BSYNC B1 ;  /* 0x0000000000017941 */ /* 0x000fea0003800000 */
.L_x_4309:
        /* <DEDUP_REMOVED lines=10> */
.L_x_4305:
        /* <DEDUP_REMOVED lines=12> */
.L_x_4314:
[----:B------:R-:W-:Y:S02]  /*9ad0*/  IMAD.MOV.U32 R64, RZ, RZ, R202 ;  /* 0x000000ffff407224 */ /* 0x000fe400078e00ca */
.L_x_4315:
[----:B------:R-:W-:Y:S05]  /*9ae0*/  BSYNC B1 ;  /* 0x0000000000017941 */ /* 0x000fea0003800000 */
.L_x_4313:
        /* <DEDUP_REMOVED lines=16> */
.L_x_4319:
[----:B------:R-:W-:Y:S05]  /*9bf0*/  BSYNC B2 ;  /* 0x0000000000027941 */ /* 0x000fea0003800000 */
.L_x_4318:
        /* <DEDUP_REMOVED lines=44> */
.L_x_4317:
[----:B------:R-:W-:Y:S05]  /*9ec0*/  BSYNC B1 ;  /* 0x0000000000017941 */ /* 0x000fea0003800000 */
.L_x_4316:
        /* <DEDUP_REMOVED lines=12> */
[----:B------:R-:W-:-:S04]  /*9f90*/  MOV R64, R216 ;  /* 0x000000d800407202 */ /* 0x000fc80000000f00 */
[----:B------:R-:W-:Y:S01]  /*9fa0*/  FADD.FTZ R215, R198, R215 ;  /* 0x000000d7c6d77221 */ /* 0x000fe20000010000 */
[----:B------:R-:W-:Y:S05]  /*9fb0*/  BRA `(.L_x_4321) ;  /* 0x0000057000007947 */ /* 0x000fea0003800000 */
.L_x_4320:
        /* <DEDUP_REMOVED lines=12> */
.L_x_4323:
[----:B------:R-:W-:Y:S02]  /*a080*/  IMAD.MOV.U32 R189, RZ, RZ, R202 ;  /* 0x000000ffffbd7224 */ /* 0x000fe400078e00ca */
.L_x_4324:
[----:B------:R-:W-:Y:S05]  /*a090*/  BSYNC B1 ;  /* 0x0000000000017941 */ /* 0x000fea0003800000 */
.L_x_4322:
        /* <DEDUP_REMOVED lines=16> */
.L_x_4328:
[----:B------:R-:W-:Y:S05]  /*a1a0*/  BSYNC B2 ;  /* 0x0000000000027941 */ /* 0x000fea0003800000 */
.L_x_4327:
        /* <DEDUP_REMOVED lines=44> */
.L_x_4326:
[----:B------:R-:W-:Y:S05]  /*a470*/  BSYNC B1 ;  /* 0x0000000000017941 */ /* 0x000fea0003800000 */
.L_x_4325:
        /* <DEDUP_REMOVED lines=11> */
.L_x_4321:
        /* <DEDUP_REMOVED lines=12> */
.L_x_4330:
[----:B------:R-:W-:Y:S02]  /*a5f0*/  IMAD.MOV.U32 R198, RZ, RZ, R202 ;  /* 0x000000ffffc67224 */ /* 0x000fe400078e00ca */
.L_x_4331:
[----:B------:R-:W-:Y:S05]  /*a600*/  BSYNC B1 ;  /* 0x0000000000017941 */ /* 0x000fea0003800000 */
.L_x_4329:
        /* <DEDUP_REMOVED lines=16> */
.L_x_4335:
[----:B------:R-:W-:Y:S05]  /*a710*/  BSYNC B2 ;  /* 0x0000000000027941 */ /* 0x000fea0003800000 */
.L_x_4334:
        /* <DEDUP_REMOVED lines=43> */
[----:B------:R-:W-:Y:S02]  /*a9d0*/  MOV R65, RZ ;  /* 0x000000ff00417202 */ /* 0x000fe40000000f00 */
.L_x_4333:
[----:B------:R-:W-:Y:S05]  /*a9e0*/  BSYNC B1 ;  /* 0x0000000000017941 */ /* 0x000fea0003800000 */
.L_x_4332:
        /* <DEDUP_REMOVED lines=13> */
.L_x_4336:
        /* <DEDUP_REMOVED lines=12> */
.L_x_4339:
[----:B------:R-:W-:Y:S02]  /*ab80*/  IMAD.MOV.U32 R188, RZ, RZ, R202 ;  /* 0x000000ffffbc7224 */ /* 0x000fe400078e00ca */
.L_x_4340:
[----:B------:R-:W-:Y:S05]  /*ab90*/  BSYNC B1 ;  /* 0x0000000000017941 */ /* 0x000fea0003800000 */
.L_x_4338:
        /* <DEDUP_REMOVED lines=16> */
.L_x_4344:
[----:B------:R-:W-:Y:S05]  /*aca0*/  BSYNC B2 ;  /* 0x0000000000027941 */ /* 0x000fea0003800000 */
.L_x_4343:
        /* <DEDUP_REMOVED lines=39> */
[----:B------:R-:W-:Y:S01]  /*af20*/  IMAD.WIDE.U32 R64, R65, -0x2daee0ad, RZ ;  /* 0xd2511f5341407825 */ /* 0x000fe200078e00ff */
[----:B------:R-:W-:-:S03]  /*af30*/  MOV R202, R242 ;  /* 0x000000f200ca7202 */ /* 0x000fc60000000f00 */
[----:B------:R-:W-:Y:S01]  /*af40*/  IMAD.MOV.U32 R200, RZ, RZ, R64 ;  /* 0x000000ffffc87224 */ /* 0x000fe200078e0040 */
[----:B------:R-:W-:Y:S01]  /*af50*/  LOP3.LUT R196, R65, UR26, R240, 0x96, !PT ;  /* 0x0000001a41c47c12 */ /* 0x000fe2000f8e96f0 */
[----:B------:R-:W-:Y:S02]  /*af60*/  IMAD.MOV.U32 R64, RZ, RZ, RZ ;  /* 0x000000ffff407224 */ /* 0x000fe400078e00ff */
.L_x_4342:
[----:B------:R-:W-:Y:S05]  /*af70*/  BSYNC B1 ;  /* 0x0000000000017941 */ /* 0x000fea0003800000 */
.L_x_4341:
        /* <DEDUP_REMOVED lines=11> */
.L_x_4337:
        /* <DEDUP_REMOVED lines=12> */
.L_x_4346:
[----:B------:R-:W-:Y:S02]  /*b0f0*/  IMAD.MOV.U32 R198, RZ, RZ, R202 ;  /* 0x000000ffffc67224 */ /* 0x000fe400078e00ca */
.L_x_4347:
[----:B------:R-:W-:Y:S05]  /*b100*/  BSYNC B1 ;  /* 0x0000000000017941 */ /* 0x000fea0003800000 */
.L_x_4345:
        /* <DEDUP_REMOVED lines=16> */
.L_x_4351:
[----:B------:R-:W-:Y:S05]  /*b210*/  BSYNC B2 ;  /* 0x0000000000027941 */ /* 0x000fea0003800000 */
.L_x_4350:
        /* <DEDUP_REMOVED lines=38> */
[----:B------:R-:W-:Y:S02]  /*b480*/  LOP3.LUT R195, R65, UR25, R242, 0x96, !PT ;  /* 0x0000001941c37c12 */ /* 0x000fe4000f8e96f2 */
[----:B------:R-:W-:Y:S01]  /*b490*/  MOV R202, R64 ;  /* 0x0000004000ca7202 */ /* 0x000fe20000000f00 */
[----:B------:R-:W-:-:S04]  /*b4a0*/  IMAD.WIDE.U32 R64, R196, -0x2daee0ad, RZ ;  /* 0xd2511f53c4407825 */ /* 0x000fc800078e00ff */
[----:B------:R-:W-:Y:S01]  /*b4b0*/  IMAD.MOV.U32 R200, RZ, RZ, R64 ;  /* 0x000000ffffc87224 */ /* 0x000fe200078e0040 */
[----:B------:R-:W-:Y:S01]  /*b4c0*/  LOP3.LUT R196, R65, UR26, R240, 0x96, !PT ;  /* 0x0000001a41c47c12 */ /* 0x000fe2000f8e96f0 */
[----:B------:R-:W-:Y:S02]  /*b4d0*/  IMAD.MOV.U32 R65, RZ, RZ, RZ ;  /* 0x000000ffff417224 */ /* 0x000fe400078e00ff */
.L_x_4349:
[----:B------:R-:W-:Y:S05]  /*b4e0*/  BSYNC B1 ;  /* 0x0000000000017941 */ /* 0x000fea0003800000 */
.L_x_4348:
        /* <DEDUP_REMOVED lines=9> */
[----:B------:R-:W-:-:S05]  /*b580*/  HADD2.F32 R64, -RZ, R54.H1_H1 ;  /* 0x30000036ff407230 */ /* 0x000fca0000004100 */
[----:B------:R-:W-:Y:S02]  /*b590*/  FADD.FTZ R225, R64, R225 ;  /* 0x000000e140e17221 */ /* 0x000fe40000010000 */
[----:B------:R-:W-:Y:S01]  /*b5a0*/  IMAD.MOV.U32 R64, RZ, RZ, R65 ;  /* 0x000000ffff407224 */ /* 0x000fe200078e0041 */
[----:B------:R-:W-:Y:S05]  /*b5b0*/  BRA `(.L_x_4353) ;  /* 0x0000056000007947 */ /* 0x000fea0003800000 */
.L_x_4352:
        /* <DEDUP_REMOVED lines=12> */
.L_x_4355:
[----:B------:R-:W-:Y:S02]  /*b680*/  IMAD.MOV.U32 R66, RZ, RZ, R202 ;  /* 0x000000ffff427224 */ /* 0x000fe400078e00ca */
.L_x_4356:
[----:B------:R-:W-:Y:S05]  /*b690*/  BSYNC B1 ;  /* 0x0000000000017941 */ /* 0x000fea0003800000 */
.L_x_4354:
        /* <DEDUP_REMOVED lines=16> */
.L_x_4360:
[----:B------:R-:W-:Y:S05]  /*b7a0*/  BSYNC B2 ;  /* 0x0000000000027941 */ /* 0x000fea0003800000 */
.L_x_4359:
        /* <DEDUP_REMOVED lines=44> */
.L_x_4358:
[----:B------:R-:W-:Y:S05]  /*ba70*/  BSYNC B1 ;  /* 0x0000000000017941 */ /* 0x000fea0003800000 */
.L_x_4357:
        /* <DEDUP_REMOVED lines=10> */
.L_x_4353:
        /* <DEDUP_REMOVED lines=12> */
.L_x_4362:
[----:B------:R-:W-:Y:S02]  /*bbe0*/  IMAD.MOV.U32 R66, RZ, RZ, R202 ;  /* 0x000000ffff427224 */ /* 0x000fe400078e00ca */
.L_x_4363:
[----:B------:R-:W-:Y:S05]  /*bbf0*/  BSYNC B1 ;  /* 0x0000000000017941 */ /* 0x000fea0003800000 */
.L_x_4361:
        /* <DEDUP_REMOVED lines=16> */
.L_x_4367:
[----:B------:R-:W-:Y:S05]  /*bd00*/  BSYNC B2 ;  /* 0x0000000000027941 */ /* 0x000fea0003800000 */
.L_x_4366:
        /* <DEDUP_REMOVED lines=44> */
.L_x_4365:
[----:B------:R-:W-:Y:S05]  /*bfd0*/  BSYNC B1 ;  /* 0x0000000000017941 */ /* 0x000fea0003800000 */
.L_x_4364:
        /* <DEDUP_REMOVED lines=13> */
.L_x_4368:
        /* <DEDUP_REMOVED lines=12> */
.L_x_4371:
[----:B------:R-:W-:Y:S02]  /*c170*/  MOV R66, R202 ;  /* 0x000000ca00427202 */ /* 0x000fe40000000f00 */
.L_x_4372:
[----:B------:R-:W-:Y:S05]  /*c180*/  BSYNC B1 ;  /* 0x0000000000017941 */ /* 0x000fea0003800000 */
.L_x_4370:
        /* <DEDUP_REMOVED lines=16> */
.L_x_4376:
[----:B------:R-:W-:Y:S05]  /*c290*/  BSYNC B2 ;  /* 0x0000000000027941 */ /* 0x000fea0003800000 */
.L_x_4375:
        /* <DEDUP_REMOVED lines=44> */
.L_x_4374:
[----:B------:R-:W-:Y:S05]  /*c560*/  BSYNC B1 ;  /* 0x0000000000017941 */ /* 0x000fea0003800000 */
.L_x_4373:
        /* <DEDUP_REMOVED lines=10> */
.L_x_4369:
        /* <DEDUP_REMOVED lines=12> */
.L_x_4378:
[----:B------:R-:W-:Y:S02]  /*c6d0*/  MOV R66, R202 ;  /* 0x000000ca00427202 */ /* 0x000fe40000000f00 */
.L_x_4379:
[----:B------:R-:W-:Y:S05]  /*c6e0*/  BSYNC B1 ;  /* 0x0000000000017941 */ /* 0x000fea0003800000 */
.L_x_4377:
        /* <DEDUP_REMOVED lines=16> */
.L_x_4383:
[----:B------:R-:W-:Y:S05]  /*c7f0*/  BSYNC B2 ;  /* 0x0000000000027941 */ /* 0x000fea0003800000 */
.L_x_4382:
        /* <DEDUP_REMOVED lines=44> */
.L_x_4381:
[----:B------:R-:W-:Y:S05]  /*cac0*/  BSYNC B1 ;  /* 0x0000000000017941 */ /* 0x000fea0003800000 */
.L_x_4380:
        /* <DEDUP_REMOVED lines=13> */
.L_x_4384:
        /* <DEDUP_REMOVED lines=12> */
.L_x_4387:
[----:B------:R-:W-:Y:S02]  /*cc60*/  IMAD.MOV.U32 R185, RZ, RZ, R202 ;  /* 0x000000ffffb97224 */ /* 0x000fe400078e00ca */
.L_x_4388:
[----:B------:R-:W-:Y:S05]  /*cc70*/  BSYNC B1 ;  /* 0x0000000000017941 */ /* 0x000fea0003800000 */
.L_x_4386:
        /* <DEDUP_REMOVED lines=16> */
.L_x_4392:
[----:B------:R-:W-:Y:S05]  /*cd80*/  BSYNC B2 ;  /* 0x0000000000027941 */ /* 0x000fea0003800000 */
.L_x_4391:
        /* <DEDUP_REMOVED lines=44> */
.L_x_4390:
[----:B------:R-:W-:Y:S05]  /*d050*/  BSYNC B1 ;  /* 0x0000000000017941 */ /* 0x000fea0003800000 */
.L_x_4389:
        /* <DEDUP_REMOVED lines=11> */
.L_x_4385:
        /* <DEDUP_REMOVED lines=54> */
.L_x_4393:
[----:B------:R-:W-:Y:S02]  /*d470*/  IADD3 R238, R238, 0x80, RZ ;  /* 0x00000080eeee7810 */ /* 0x000fe40007ffe0ff */
.L_x_4264:
[----:B------:R-:W-:Y:S05]  /*d480*/  BSYNC B0 ;  /* 0x0000000000007941 */ /* 0x000fea0003800000 */
.L_x_4263:
        /* <DEDUP_REMOVED lines=30> */
.L_x_4397:
[----:B0-----:R-:W-:Y:S02]  /*d670*/  IMAD.MOV.U32 R182, RZ, RZ, R202 ;  /* 0x000000ffffb67224 */ /* 0x001fe400078e00ca */
.L_x_4398:
[----:B------:R-:W-:Y:S05]  /*d680*/  BSYNC B1 ;  /* 0x0000000000017941 */ /* 0x000fea0003800000 */
.L_x_4396:
        /* <DEDUP_REMOVED lines=16> */
.L_x_4402:
[----:B------:R-:W-:Y:S05]  /*d790*/  BSYNC B2 ;  /* 0x0000000000027941 */ /* 0x000fea0003800000 */
.L_x_4401:
        /* <DEDUP_REMOVED lines=44> */
.L_x_4400:
[----:B------:R-:W-:Y:S05]  /*da60*/  BSYNC B1 ;  /* 0x0000000000017941 */ /* 0x000fea0003800000 */
.L_x_4399:
        /* <DEDUP_REMOVED lines=18> */
.L_x_4403:
        /* <DEDUP_REMOVED lines=12> */
.L_x_4406:
[----:B------:R-:W-:Y:S02]  /*dc50*/  IMAD.MOV.U32 R192, RZ, RZ, R202 ;  /* 0x000000ffffc07224 */ /* 0x000fe400078e00ca */
.L_x_4407:
[----:B------:R-:W-:Y:S05]  /*dc60*/  BSYNC B1 ;  /* 0x0000000000017941 */ /* 0x000fea0003800000 */
.L_x_4405:
        /* <DEDUP_REMOVED lines=16> */
.L_x_4411:
[----:B------:R-:W-:Y:S05]  /*dd70*/  BSYNC B2 ;  /* 0x0000000000027941 */ /* 0x000fea0003800000 */
.L_x_4410:
        /* <DEDUP_REMOVED lines=44> */
.L_x_4409:
[----:B------:R-:W-:Y:S05]  /*e040*/  BSYNC B1 ;  /* 0x0000000000017941 */ /* 0x000fea0003800000 */
.L_x_4408:
        /* <DEDUP_REMOVED lines=11> */
.L_x_4404:
        /* <DEDUP_REMOVED lines=12> */
.L_x_4413:
[----:B------:R-:W-:Y:S02]  /*e1c0*/  IMAD.MOV.U32 R198, RZ, RZ, R202 ;  /* 0x000000ffffc67224 */ /* 0x000fe400078e00ca */
.L_x_4414:
[----:B------:R-:W-:Y:S05]  /*e1d0*/  BSYNC B1 ;  /* 0x0000000000017941 */ /* 0x000fea0003800000 */
.L_x_4412:
        /* <DEDUP_REMOVED lines=16> */
.L_x_4418:
[----:B------:R-:W-:Y:S05]  /*e2e0*/  BSYNC B2 ;  /* 0x0000000000027941 */ /* 0x000fea0003800000 */
.L_x_4417:
        /* <DEDUP_REMOVED lines=44> */
.L_x_4416:
[----:B------:R-:W-:Y:S05]  /*e5b0*/  BSYNC B1 ;  /* 0x0000000000017941 */ /* 0x000fea0003800000 */
.L_x_4415:
        /* <DEDUP_REMOVED lines=15> */
.L_x_4419:
        /* <DEDUP_REMOVED lines=12> */
.L_x_4422:
[----:B------:R-:W-:Y:S02]  /*e770*/  MOV R64, R202 ;  /* 0x000000ca00407202 */ /* 0x000fe40000000f00 */
.L_x_4423:
[----:B------:R-:W-:Y:S05]  /*e780*/  BSYNC B1 ;  /* 0x0000000000017941 */ /* 0x000fea0003800000 */
.L_x_4421:
        /* <DEDUP_REMOVED lines=16> */
.L_x_4427:
[----:B------:R-:W-:Y:S05]  /*e890*/  BSYNC B2 ;  /* 0x0000000000027941 */ /* 0x000fea0003800000 */
.L_x_4426:
        /* <DEDUP_REMOVED lines=44> */
.L_x_4425:
[----:B------:R-:W-:Y:S05]  /*eb60*/  BSYNC B1 ;  /* 0x0000000000017941 */ /* 0x000fea0003800000 */
.L_x_4424:
        /* <DEDUP_REMOVED lines=10> */
.L_x_4420:
        /* <DEDUP_REMOVED lines=12> */
.L_x_4429:
[----:B------:R-:W-:Y:S02]  /*ecd0*/  MOV R64, R202 ;  /* 0x000000ca00407202 */ /* 0x000fe40000000f00 */
.L_x_4430:
[----:B------:R-:W-:Y:S05]  /*ece0*/  BSYNC B1 ;  /* 0x0000000000017941 */ /* 0x000fea0003800000 */
.L_x_4428:
        /* <DEDUP_REMOVED lines=16> */
.L_x_4434:
[----:B------:R-:W-:Y:S05]  /*edf0*/  BSYNC B2 ;  /* 0x0000000000027941 */ /* 0x000fea0003800000 */
.L_x_4433:
        /* <DEDUP_REMOVED lines=44> */
.L_x_4432:
[----:B------:R-:W-:Y:S05]  /*f0c0*/  BSYNC B1 ;  /* 0x0000000000017941 */ /* 0x000fea0003800000 */
.L_x_4431:
        /* <DEDUP_REMOVED lines=15> */
.L_x_4435:
        /* <DEDUP_REMOVED lines=12> */
.L_x_4438:
[----:B------:R-:W-:Y:S02]  /*f280*/  IMAD.MOV.U32 R64, RZ, RZ, R202 ;  /* 0x000000ffff407224 */ /* 0x000fe400078e00ca */
.L_x_4439:
[----:B------:R-:W-:Y:S05]  /*f290*/  BSYNC B1 ;  /* 0x0000000000017941 */ /* 0x000fea0003800000 */
.L_x_4437:
        /* <DEDUP_REMOVED lines=16> */
.L_x_4443:
[----:B------:R-:W-:Y:S05]  /*f3a0*/  BSYNC B2 ;  /* 0x0000000000027941 */ /* 0x000fea0003800000 */
.L_x_4442:
        /* <DEDUP_REMOVED lines=44> */
.L_x_4441:
[----:B------:R-:W-:Y:S05]  /*f670*/  BSYNC B1 ;  /* 0x0000000000017941 */ /* 0x000fea0003800000 */
.L_x_4440:
        /* <DEDUP_REMOVED lines=10> */
.L_x_4436:
        /* <DEDUP_REMOVED lines=12> */
.L_x_4445:
[----:B------:R-:W-:Y:S02]  /*f7e0*/  IMAD.MOV.U32 R64, RZ, RZ, R202 ;  /* 0x000000ffff407224 */ /* 0x000fe400078e00ca */
.L_x_4446:
[----:B------:R-:W-:Y:S05]  /*f7f0*/  BSYNC B1 ;  /* 0x0000000000017941 */ /* 0x000fea0003800000 */
.L_x_4444:
        /* <DEDUP_REMOVED lines=16> */
.L_x_4450:
[----:B------:R-:W-:Y:S05]  /*f900*/  BSYNC B2 ;  /* 0x0000000000027941 */ /* 0x000fea0003800000 */
.L_x_4449:
        /* <DEDUP_REMOVED lines=44> */
.L_x_4448:
[----:B------:R-:W-:Y:S05]  /*fbd0*/  BSYNC B1 ;  /* 0x0000000000017941 */ /* 0x000fea0003800000 */
.L_x_4447:
        /* <DEDUP_REMOVED lines=15> */
.L_x_4451:
        /* <DEDUP_REMOVED lines=12> */
.L_x_4454:
[----:B------:R-:W-:Y:S02]  /*fd90*/  IMAD.MOV.U32 R189, RZ, RZ, R202 ;  /* 0x000000ffffbd7224 */ /* 0x000fe400078e00ca */
.L_x_4455:
[----:B------:R-:W-:Y:S05]  /*fda0*/  BSYNC B1 ;  /* 0x0000000000017941 */ /* 0x000fea0003800000 */
.L_x_4453:
        /* <DEDUP_REMOVED lines=16> */
.L_x_4459:
[----:B------:R-:W-:Y:S05]  /*feb0*/  BSYNC B2 ;  /* 0x0000000000027941 */ /* 0x000fea0003800000 */
.L_x_4458:
        /* <DEDUP_REMOVED lines=44> */
.L_x_4457:
[----:B------:R-:W-:Y:S05]  /*10180*/  BSYNC B1 ;  /* 0x0000000000017941 */ /* 0x000fea0003800000 */
.L_x_4456:
        /* <DEDUP_REMOVED lines=11> */
.L_x_4452:
        /* <DEDUP_REMOVED lines=12> */
.L_x_4461:
[----:B------:R-:W-:Y:S02]  /*10300*/  IMAD.MOV.U32 R198, RZ, RZ, R202 ;  /* 0x000000ffffc67224 */ /* 0x000fe400078e00ca */
.L_x_4462:
[----:B------:R-:W-:Y:S05]  /*10310*/  BSYNC B1 ;  /* 0x0000000000017941 */ /* 0x000fea0003800000 */
.L_x_4460:
        /* <DEDUP_REMOVED lines=16> */
.L_x_4466:
[----:B------:R-:W-:Y:S05]  /*10420*/  BSYNC B2 ;  /* 0x0000000000027941 */ /* 0x000fea0003800000 */
.L_x_4465:
        /* <DEDUP_REMOVED lines=44> */
.L_x_4464:
[----:B------:R-:W-:Y:S05]  /*106f0*/  BSYNC B1 ;  /* 0x0000000000017941 */ /* 0x000fea0003800000 */
.L_x_4463:
        /* <DEDUP_REMOVED lines=13> */
.L_x_4467:
        /* <DEDUP_REMOVED lines=12> */
.L_x_4470:
[----:B------:R-:W-:Y:S02]  /*10890*/  IMAD.MOV.U32 R188, RZ, RZ, R202 ;  /* 0x000000ffffbc7224 */ /* 0x000fe400078e00ca */
.L_x_4471:
[----:B------:R-:W-:Y:S05]  /*108a0*/  BSYNC B1 ;  /* 0x0000000000017941 */ /* 0x000fea0003800000 */
.L_x_4469:
        /* <DEDUP_REMOVED lines=16> */
.L_x_4475:
[----:B------:R-:W-:Y:S05]  /*109b0*/  BSYNC B2 ;  /* 0x0000000000027941 */ /* 0x000fea0003800000 */
.L_x_4474:
        /* <DEDUP_REMOVED lines=44> */
.L_x_4473:
[----:B------:R-:W-:Y:S05]  /*10c80*/  BSYNC B1 ;  /* 0x0000000000017941 */ /* 0x000fea0003800000 */
.L_x_4472:
        /* <DEDUP_REMOVED lines=11> */
.L_x_4468:
        /* <DEDUP_REMOVED lines=12> */
.L_x_4477:
[----:B------:R-:W-:Y:S02]  /*10e00*/  IMAD.MOV.U32 R198, RZ, RZ, R202 ;  /* 0x000000ffffc67224 */ /* 0x000fe400078e00ca */
.L_x_4478:
[----:B------:R-:W-:Y:S05]  /*10e10*/  BSYNC B1 ;  /* 0x0000000000017941 */ /* 0x000fea0003800000 */
.L_x_4476:
        /* <DEDUP_REMOVED lines=16> */
.L_x_4482:
[----:B------:R-:W-:Y:S05]  /*10f20*/  BSYNC B2 ;  /* 0x0000000000027941 */ /* 0x000fea0003800000 */
.L_x_4481:
        /* <DEDUP_REMOVED lines=44> */
.L_x_4480:
[----:B------:R-:W-:Y:S05]  /*111f0*/  BSYNC B1 ;  /* 0x0000000000017941 */ /* 0x000fea0003800000 */
.L_x_4479:
        /* <DEDUP_REMOVED lines=13> */
.L_x_4483:
        /* <DEDUP_REMOVED lines=12> */
.L_x_4486:
[----:B------:R-:W-:Y:S02]  /*11390*/  IMAD.MOV.U32 R66, RZ, RZ, R202 ;  /* 0x000000ffff427224 */ /* 0x000fe400078e00ca */
.L_x_4487:
[----:B------:R-:W-:Y:S05]  /*113a0*/  BSYNC B1 ;  /* 0x0000000000017941 */ /* 0x000fea0003800000 */
.L_x_4485:
        /* <DEDUP_REMOVED lines=16> */
.L_x_4491:
[----:B------:R-:W-:Y:S05]  /*114b0*/  BSYNC B2 ;  /* 0x0000000000027941 */ /* 0x000fea0003800000 */
.L_x_4490:
        /* <DEDUP_REMOVED lines=44> */
.L_x_4489:
[----:B------:R-:W-:Y:S05]  /*11780*/  BSYNC B1 ;  /* 0x0000000000017941 */ /* 0x000fea0003800000 */
.L_x_4488:
        /* <DEDUP_REMOVED lines=10> */
.L_x_4484:
        /* <DEDUP_REMOVED lines=12> */
.L_x_4493:
[----:B------:R-:W-:Y:S02]  /*118f0*/  IMAD.MOV.U32 R66, RZ, RZ, R202 ;  /* 0x000000ffff427224 */ /* 0x000fe400078e00ca */
.L_x_4494:
[----:B------:R-:W-:Y:S05]  /*11900*/  BSYNC B1 ;  /* 0x0000000000017941 */ /* 0x000fea0003800000 */
.L_x_4492:
        /* <DEDUP_REMOVED lines=16> */
.L_x_4498:
[----:B------:R-:W-:Y:S05]  /*11a10*/  BSYNC B2 ;  /* 0x0000000000027941 */ /* 0x000fea0003800000 */
.L_x_4497:
        /* <DEDUP_REMOVED lines=44> */
.L_x_4496:
[----:B------:R-:W-:Y:S05]  /*11ce0*/  BSYNC B1 ;  /* 0x0000000000017941 */ /* 0x000fea0003800000 */
.L_x_4495:
        /* <DEDUP_REMOVED lines=13> */
.L_x_4499:
        /* <DEDUP_REMOVED lines=12> */
.L_x_4502:
[----:B------:R-:W-:Y:S02]  /*11e80*/  MOV R66, R202 ;  /* 0x000000ca00427202 */ /* 0x000fe40000000f00 */
.L_x_4503:
[----:B------:R-:W-:Y:S05]  /*11e90*/  BSYNC B1 ;  /* 0x0000000000017941 */ /* 0x000fea0003800000 */
.L_x_4501:
        /* <DEDUP_REMOVED lines=16> */
.L_x_4507:
[----:B------:R-:W-:Y:S05]  /*11fa0*/  BSYNC B2 ;  /* 0x0000000000027941 */ /* 0x000fea0003800000 */
.L_x_4506:
        /* <DEDUP_REMOVED lines=44> */
.L_x_4505:
[----:B------:R-:W-:Y:S05]  /*12270*/  BSYNC B1 ;  /* 0x0000000000017941 */ /* 0x000fea0003800000 */
.L_x_4504:
        /* <DEDUP_REMOVED lines=10> */
.L_x_4500:
        /* <DEDUP_REMOVED lines=12> */
.L_x_4509:
[----:B------:R-:W-:Y:S02]  /*123e0*/  MOV R66, R202 ;  /* 0x000000ca00427202 */ /* 0x000fe40000000f00 */
.L_x_4510:
[----:B------:R-:W-:Y:S05]  /*123f0*/  BSYNC B1 ;  /* 0x0000000000017941 */ /* 0x000fea0003800000 */
.L_x_4508:
        /* <DEDUP_REMOVED lines=16> */
.L_x_4514:
[----:B------:R-:W-:Y:S05]  /*12500*/  BSYNC B2 ;  /* 0x0000000000027941 */ /* 0x000fea0003800000 */
.L_x_4513:
        /* <DEDUP_REMOVED lines=44> */
.L_x_4512:
[----:B------:R-:W-:Y:S05]  /*127d0*/  BSYNC B1 ;  /* 0x0000000000017941 */ /* 0x000fea0003800000 */
.L_x_4511:
        /* <DEDUP_REMOVED lines=13> */
.L_x_4515:
        /* <DEDUP_REMOVED lines=12> */
.L_x_4518:
[----:B------:R-:W-:Y:S02]  /*12970*/  IMAD.MOV.U32 R185, RZ, RZ, R202 ;  /* 0x000000ffffb97224 */ /* 0x000fe400078e00ca */
.L_x_4519:
[----:B------:R-:W-:Y:S05]  /*12980*/  BSYNC B1 ;  /* 0x0000000000017941 */ /* 0x000fea0003800000 */
.L_x_4517:
        /* <DEDUP_REMOVED lines=16> */
.L_x_4523:
[----:B------:R-:W-:Y:S05]  /*12a90*/  BSYNC B2 ;  /* 0x0000000000027941 */ /* 0x000fea0003800000 */
.L_x_4522:
        /* <DEDUP_REMOVED lines=44> */
.L_x_4521:
[----:B------:R-:W-:Y:S05]  /*12d60*/  BSYNC B1 ;  /* 0x0000000000017941 */ /* 0x000fea0003800000 */
.L_x_4520:
        /* <DEDUP_REMOVED lines=11> */
.L_x_4516:
        /* <DEDUP_REMOVED lines=54> */
.L_x_4524:
[----:B------:R-:W-:Y:S02]  /*13180*/  IADD3 R238, R238, 0x80, RZ ;  /* 0x00000080eeee7810 */ /* 0x000fe40007ffe0ff */
.L_x_4395:
[----:B------:R-:W-:Y:S05]  /*13190*/  BSYNC B0 ;  /* 0x0000000000007941 */ /* 0x000fea0003800000 */
.L_x_4394:
        /* <DEDUP_REMOVED lines=30> */
.L_x_4528:
[----:B0-----:R-:W-:Y:S02]  /*13380*/  IMAD.MOV.U32 R183, RZ, RZ, R202 ;  /* 0x000000ffffb77224 */ /* 0x001fe400078e00ca */
.L_x_4529:
[----:B------:R-:W-:Y:S05]  /*13390*/  BSYNC B1 ;  /* 0x0000000000017941 */ /* 0x000fea0003800000 */
.L_x_4527:
        /* <DEDUP_REMOVED lines=16> */
.L_x_4533:
[----:B------:R-:W-:Y:S05]  /*134a0*/  BSYNC B2 ;  /* 0x0000000000027941 */ /* 0x000fea0003800000 */
.L_x_4532:
        /* <DEDUP_REMOVED lines=44> */
.L_x_4531:
[----:B------:R-:W-:Y:S05]  /*13770*/  BSYNC B1 ;  /* 0x0000000000017941 */ /* 0x000fea0003800000 */
.L_x_4530:
        /* <DEDUP_REMOVED lines=18> */
.L_x_4534:
        /* <DEDUP_REMOVED lines=12> */
.L_x_4537:
[----:B------:R-:W-:Y:S02]  /*13960*/  IMAD.MOV.U32 R192, RZ, RZ, R202 ;  /* 0x000000ffffc07224 */ /* 0x000fe400078e00ca */
.L_x_4538:
[----:B------:R-:W-:Y:S05]  /*13970*/  BSYNC B1 ;  /* 0x0000000000017941 */ /* 0x000fea0003800000 */
.L_x_4536:
        /* <DEDUP_REMOVED lines=16> */
.L_x_4542:
[----:B------:R-:W-:Y:S05]  /*13a80*/  BSYNC B2 ;  /* 0x0000000000027941 */ /* 0x000fea0003800000 */
.L_x_4541:
        /* <DEDUP_REMOVED lines=44> */
.L_x_4540:
[----:B------:R-:W-:Y:S05]  /*13d50*/  BSYNC B1 ;  /* 0x0000000000017941 */ /* 0x000fea0003800000 */
.L_x_4539:
        /* <DEDUP_REMOVED lines=11> */
.L_x_4535:
        /* <DEDUP_REMOVED lines=12> */
.L_x_4544:
[----:B------:R-:W-:Y:S02]  /*13ed0*/  IMAD.MOV.U32 R198, RZ, RZ, R202 ;  /* 0x000000ffffc67224 */ /* 0x000fe400078e00ca */
.L_x_4545:
[----:B------:R-:W-:Y:S05]  /*13ee0*/  BSYNC B1 ;  /* 0x0000000000017941 */ /* 0x000fea0003800000 */
.L_x_4543:
        /* <DEDUP_REMOVED lines=16> */
.L_x_4549:
[----:B------:R-:W-:Y:S05]  /*13ff0*/  BSYNC B2 ;  /* 0x0000000000027941 */ /* 0x000fea0003800000 */
.L_x_4548:
        /* <DEDUP_REMOVED lines=44> */
.L_x_4547:
[----:B------:R-:W-:Y:S05]  /*142c0*/  BSYNC B1 ;  /* 0x0000000000017941 */ /* 0x000fea0003800000 */
.L_x_4546:
        /* <DEDUP_REMOVED lines=15> */
.L_x_4550:
        /* <DEDUP_REMOVED lines=12> */
.L_x_4553:
[----:B------:R-:W-:Y:S02]  /*14480*/  MOV R64, R202 ;  /* 0x000000ca00407202 */ /* 0x000fe40000000f00 */
.L_x_4554:
[----:B------:R-:W-:Y:S05]  /*14490*/  BSYNC B1 ;  /* 0x0000000000017941 */ /* 0x000fea0003800000 */
.L_x_4552:
        /* <DEDUP_REMOVED lines=16> */
.L_x_4558:
[----:B------:R-:W-:Y:S05]  /*145a0*/  BSYNC B2 ;  /* 0x0000000000027941 */ /* 0x000fea0003800000 */
.L_x_4557:
        /* <DEDUP_REMOVED lines=44> */
.L_x_4556:
[----:B------:R-:W-:Y:S05]  /*14870*/  BSYNC B1 ;  /* 0x0000000000017941 */ /* 0x000fea0003800000 */
.L_x_4555:
        /* <DEDUP_REMOVED lines=10> */
.L_x_4551:
        /* <DEDUP_REMOVED lines=12> */
.L_x_4560:
[----:B------:R-:W-:Y:S02]  /*149e0*/  MOV R64, R202 ;  /* 0x000000ca00407202 */ /* 0x000fe40000000f00 */
.L_x_4561:
[----:B------:R-:W-:Y:S05]  /*149f0*/  BSYNC B1 ;  /* 0x0000000000017941 */ /* 0x000fea0003800000 */
.L_x_4559:
        /* <DEDUP_REMOVED lines=16> */
.L_x_4565:
[----:B------:R-:W-:Y:S05]  /*14b00*/  BSYNC B2 ;  /* 0x0000000000027941 */ /* 0x000fea0003800000 */
.L_x_4564:
        /* <DEDUP_REMOVED lines=44> */
.L_x_4563:
[----:B------:R-:W-:Y:S05]  /*14dd0*/  BSYNC B1 ;  /* 0x0000000000017941 */ /* 0x000fea0003800000 */
.L_x_4562:
        /* <DEDUP_REMOVED lines=15> */
.L_x_4566:
        /* <DEDUP_REMOVED lines=12> */
.L_x_4569:
[----:B------:R-:W-:Y:S02]  /*14f90*/  IMAD.MOV.U32 R64, RZ, RZ, R202 ;  /* 0x000000ffff407224 */ /* 0x000fe400078e00ca */
.L_x_4570:
[----:B------:R-:W-:Y:S05]  /*14fa0*/  BSYNC B1 ;  /* 0x0000000000017941 */ /* 0x000fea0003800000 */
.L_x_4568:
        /* <DEDUP_REMOVED lines=16> */
.L_x_4574:
[----:B------:R-:W-:Y:S05]  /*150b0*/  BSYNC B2 ;  /* 0x0000000000027941 */ /* 0x000fea0003800000 */
.L_x_4573:
        /* <DEDUP_REMOVED lines=44> */
.L_x_4572:
[----:B------:R-:W-:Y:S05]  /*15380*/  BSYNC B1 ;  /* 0x0000000000017941 */ /* 0x000fea0003800000 */
.L_x_4571:
        /* <DEDUP_REMOVED lines=10> */
.L_x_4567:
        /* <DEDUP_REMOVED lines=12> */
.L_x_4576:
[----:B------:R-:W-:Y:S02]  /*154f0*/  IMAD.MOV.U32 R64, RZ, RZ, R202 ;  /* 0x000000ffff407224 */ /* 0x000fe400078e00ca */
.L_x_4577:
[----:B------:R-:W-:Y:S05]  /*15500*/  BSYNC B1 ;  /* 0x0000000000017941 */ /* 0x000fea0003800000 */
.L_x_4575:
        /* <DEDUP_REMOVED lines=16> */
.L_x_4581:
[----:B------:R-:W-:Y:S05]  /*15610*/  BSYNC B2 ;  /* 0x0000000000027941 */ /* 0x000fea0003800000 */
.L_x_4580:
        /* <DEDUP_REMOVED lines=44> */
.L_x_4579:
[----:B------:R-:W-:Y:S05]  /*158e0*/  BSYNC B1 ;  /* 0x0000000000017941 */ /* 0x000fea0003800000 */
.L_x_4578:
        /* <DEDUP_REMOVED lines=15> */
.L_x_4582:
        /* <DEDUP_REMOVED lines=12> */
.L_x_4585:
[----:B------:R-:W-:Y:S02]  /*15aa0*/  IMAD.MOV.U32 R189, RZ, RZ, R202 ;  /* 0x000000ffffbd7224 */ /* 0x000fe400078e00ca */
.L_x_4586:
[----:B------:R-:W-:Y:S05]  /*15ab0*/  BSYNC B1 ;  /* 0x0000000000017941 */ /* 0x000fea0003800000 */
.L_x_4584:
        /* <DEDUP_REMOVED lines=16> */
.L_x_4590:
[----:B------:R-:W-:Y:S05]  /*15bc0*/  BSYNC B2 ;  /* 0x0000000000027941 */ /* 0x000fea0003800000 */
.L_x_4589:
        /* <DEDUP_REMOVED lines=44> */
.L_x_4588:
[----:B------:R-:W-:Y:S05]  /*15e90*/  BSYNC B1 ;  /* 0x0000000000017941 */ /* 0x000fea0003800000 */
.L_x_4587:
        /* <DEDUP_REMOVED lines=11> */
.L_x_4583:
        /* <DEDUP_REMOVED lines=12> */
.L_x_4592:
[----:B------:R-:W-:Y:S02]  /*16010*/  IMAD.MOV.U32 R198, RZ, RZ, R202 ;  /* 0x000000ffffc67224 */ /* 0x000fe400078e00ca */
.L_x_4593:
[----:B------:R-:W-:Y:S05]  /*16020*/  BSYNC B1 ;  /* 0x0000000000017941 */ /* 0x000fea0003800000 */
.L_x_4591:
        /* <DEDUP_REMOVED lines=16> */
.L_x_4597:
[----:B------:R-:W-:Y:S05]  /*16130*/  BSYNC B2 ;  /* 0x0000000000027941 */ /* 0x000fea0003800000 */
.L_x_4596:
        /* <DEDUP_REMOVED lines=44> */
.L_x_4595:
[----:B------:R-:W-:Y:S05]  /*16400*/  BSYNC B1 ;  /* 0x0000000000017941 */ /* 0x000fea0003800000 */
.L_x_4594:
        /* <DEDUP_REMOVED lines=13> */
.L_x_4598:
        /* <DEDUP_REMOVED lines=12> */
.L_x_4601:
[----:B------:R-:W-:Y:S02]  /*165a0*/  IMAD.MOV.U32 R188, RZ, RZ, R202 ;  /* 0x000000ffffbc7224 */ /* 0x000fe400078e00ca */
.L_x_4602:
[----:B------:R-:W-:Y:S05]  /*165b0*/  BSYNC B1 ;  /* 0x0000000000017941 */ /* 0x000fea0003800000 */
.L_x_4600:
        /* <DEDUP_REMOVED lines=16> */
.L_x_4606:
[----:B------:R-:W-:Y:S05]  /*166c0*/  BSYNC B2 ;  /* 0x0000000000027941 */ /* 0x000fea0003800000 */
.L_x_4605:
        /* <DEDUP_REMOVED lines=44> */
.L_x_4604:
[----:B------:R-:W-:Y:S05]  /*16990*/  BSYNC B1 ;  /* 0x0000000000017941 */ /* 0x000fea0003800000 */
.L_x_4603:
        /* <DEDUP_REMOVED lines=11> */
.L_x_4599:
        /* <DEDUP_REMOVED lines=12> */
.L_x_4608:
[----:B------:R-:W-:Y:S02]  /*16b10*/  IMAD.MOV.U32 R198, RZ, RZ, R202 ;  /* 0x000000ffffc67224 */ /* 0x000fe400078e00ca */
.L_x_4609:
[----:B------:R-:W-:Y:S05]  /*16b20*/  BSYNC B1 ;  /* 0x0000000000017941 */ /* 0x000fea0003800000 */
.L_x_4607:
        /* <DEDUP_REMOVED lines=16> */
.L_x_4613:
[----:B------:R-:W-:Y:S05]  /*16c30*/  BSYNC B2 ;  /* 0x0000000000027941 */ /* 0x000fea0003800000 */
.L_x_4612:
        /* <DEDUP_REMOVED lines=44> */
.L_x_4611:
[----:B------:R-:W-:Y:S05]  /*16f00*/  BSYNC B1 ;  /* 0x0000000000017941 */ /* 0x000fea0003800000 */
.L_x_4610:
        /* <DEDUP_REMOVED lines=13> */
.L_x_4614:
        /* <DEDUP_REMOVED lines=12> */
.L_x_4617:
[----:B------:R-:W-:Y:S02]  /*170a0*/  IMAD.MOV.U32 R66, RZ, RZ, R202 ;  /* 0x000000ffff427224 */ /* 0x000fe400078e00ca */
.L_x_4618:
[----:B------:R-:W-:Y:S05]  /*170b0*/  BSYNC B1 ;  /* 0x0000000000017941 */ /* 0x000fea0003800000 */
.L_x_4616:
        /* <DEDUP_REMOVED lines=16> */
.L_x_4622:
[----:B------:R-:W-:Y:S05]  /*171c0*/  BSYNC B2 ;  /* 0x0000000000027941 */ /* 0x000fea0003800000 */
.L_x_4621:
        /* <DEDUP_REMOVED lines=44> */
.L_x_4620:
[----:B------:R-:W-:Y:S05]  /*17490*/  BSYNC B1 ;  /* 0x0000000000017941 */ /* 0x000fea0003800000 */
.L_x_4619:
        /* <DEDUP_REMOVED lines=10> */
.L_x_4615:
        /* <DEDUP_REMOVED lines=12> */
.L_x_4624:
[----:B------:R-:W-:Y:S02]  /*17600*/  IMAD.MOV.U32 R66, RZ, RZ, R202 ;  /* 0x000000ffff427224 */ /* 0x000fe400078e00ca */
.L_x_4625:
[----:B------:R-:W-:Y:S05]  /*17610*/  BSYNC B1 ;  /* 0x0000000000017941 */ /* 0x000fea0003800000 */
.L_x_4623:
        /* <DEDUP_REMOVED lines=16> */
.L_x_4629:
[----:B------:R-:W-:Y:S05]  /*17720*/  BSYNC B2 ;  /* 0x0000000000027941 */ /* 0x000fea0003800000 */
.L_x_4628:
        /* <DEDUP_REMOVED lines=44> */
.L_x_4627:
[----:B------:R-:W-:Y:S05]  /*179f0*/  BSYNC B1 ;  /* 0x0000000000017941 */ /* 0x000fea0003800000 */
.L_x_4626:
        /* <DEDUP_REMOVED lines=13> */
.L_x_4630:
        /* <DEDUP_REMOVED lines=12> */
.L_x_4633:
[----:B------:R-:W-:Y:S02]  /*17b90*/  MOV R66, R202 ;  /* 0x000000ca00427202 */ /* 0x000fe40000000f00 */
.L_x_4634:
[----:B------:R-:W-:Y:S05]  /*17ba0*/  BSYNC B1 ;  /* 0x0000000000017941 */ /* 0x000fea0003800000 */
.L_x_4632:
        /* <DEDUP_REMOVED lines=16> */
.L_x_4638:
[----:B------:R-:W-:Y:S05]  /*17cb0*/  BSYNC B2 ;  /* 0x0000000000027941 */ /* 0x000fea0003800000 */
.L_x_4637:
        /* <DEDUP_REMOVED lines=44> */
.L_x_4636:
[----:B------:R-:W-:Y:S05]  /*17f80*/  BSYNC B1 ;  /* 0x0000000000017941 */ /* 0x000fea0003800000 */
.L_x_4635:
        /* <DEDUP_REMOVED lines=10> */
.L_x_4631:
        /* <DEDUP_REMOVED lines=12> */
.L_x_4640:
[----:B------:R-:W-:Y:S02]  /*180f0*/  MOV R66, R202 ;  /* 0x000000ca00427202 */ /* 0x000fe40000000f00 */
.L_x_4641:
[----:B------:R-:W-:Y:S05]  /*18100*/  BSYNC B1 ;  /* 0x0000000000017941 */ /* 0x000fea0003800000 */
.L_x_4639:
        /* <DEDUP_REMOVED lines=16> */
.L_x_4645:
[----:B------:R-:W-:Y:S05]  /*18210*/  BSYNC B2 ;  /* 0x0000000000027941 */ /* 0x000fea0003800000 */
.L_x_4644:
        /* <DEDUP_REMOVED lines=44> */
.L_x_4643:
[----:B------:R-:W-:Y:S05]  /*184e0*/  BSYNC B1 ;  /* 0x0000000000017941 */ /* 0x000fea0003800000 */
.L_x_4642:
        /* <DEDUP_REMOVED lines=13> */
.L_x_4646:
        /* <DEDUP_REMOVED lines=12> */
.L_x_4649:
[----:B------:R-:W-:Y:S02]  /*18680*/  IMAD.MOV.U32 R185, RZ, RZ, R202 ;  /* 0x000000ffffb97224 */ /* 0x000fe400078e00ca */
.L_x_4650:
[----:B------:R-:W-:Y:S05]  /*18690*/  BSYNC B1 ;  /* 0x0000000000017941 */ /* 0x000fea0003800000 */
.L_x_4648:
        /* <DEDUP_REMOVED lines=16> */
.L_x_4654:
[----:B------:R-:W-:Y:S05]  /*187a0*/  BSYNC B2 ;  /* 0x0000000000027941 */ /* 0x000fea0003800000 */
.L_x_4653:
        /* <DEDUP_REMOVED lines=44> */
.L_x_4652:
[----:B------:R-:W-:Y:S05]  /*18a70*/  BSYNC B1 ;  /* 0x0000000000017941 */ /* 0x000fea0003800000 */
.L_x_4651:
        /* <DEDUP_REMOVED lines=11> */
.L_x_4647:
        /* <DEDUP_REMOVED lines=54> */
.L_x_4655:
[----:B------:R-:W-:Y:S02]  /*18e90*/  IADD3 R238, R238, 0x80, RZ ;  /* 0x00000080eeee7810 */ /* 0x000fe40007ffe0ff */
.L_x_4526:
[----:B------:R-:W-:Y:S05]  /*18ea0*/  BSYNC B0 ;  /* 0x0000000000007941 */ /* 0x000fea0003800000 */
.L_x_4525:
        /* <DEDUP_REMOVED lines=30> */
.L_x_4659:
[----:B0-----:R-:W-:Y:S02]  /*19090*/  IMAD.MOV.U32 R184, RZ, RZ, R202 ;  /* 0x000000ffffb87224 */ /* 0x001fe400078e00ca */
.L_x_4660:
[----:B------:R-:W-:Y:S05]  /*190a0*/  BSYNC B1 ;  /* 0x0000000000017941 */ /* 0x000fea0003800000 */
.L_x_4658:
        /* <DEDUP_REMOVED lines=16> */
.L_x_4664:
[----:B------:R-:W-:Y:S05]  /*191b0*/  BSYNC B2 ;  /* 0x0000000000027941 */ /* 0x000fea0003800000 */
.L_x_4663:
        /* <DEDUP_REMOVED lines=44> */
.L_x_4662:
[----:B------:R-:W-:Y:S05]  /*19480*/  BSYNC B1 ;  /* 0x0000000000017941 */ /* 0x000fea0003800000 */
.L_x_4661:
        /* <DEDUP_REMOVED lines=18> */
.L_x_4665:
        /* <DEDUP_REMOVED lines=12> */
.L_x_4668:
[----:B------:R-:W-:Y:S02]  /*19670*/  IMAD.MOV.U32 R192, RZ, RZ, R202 ;  /* 0x000000ffffc07224 */ /* 0x000fe400078e00ca */
.L_x_4669:
[----:B------:R-:W-:Y:S05]  /*19680*/  BSYNC B1 ;  /* 0x0000000000017941 */ /* 0x000fea0003800000 */
.L_x_4667:
        /* <DEDUP_REMOVED lines=16> */
.L_x_4673:
[----:B------:R-:W-:Y:S05]  /*19790*/  BSYNC B2 ;  /* 0x0000000000027941 */ /* 0x000fea0003800000 */
.L_x_4672:
        /* <DEDUP_REMOVED lines=44> */
.L_x_4671:
[----:B------:R-:W-:Y:S05]  /*19a60*/  BSYNC B1 ;  /* 0x0000000000017941 */ /* 0x000fea0003800000 */
.L_x_4670:
        /* <DEDUP_REMOVED lines=11> */
.L_x_4666:
        /* <DEDUP_REMOVED lines=12> */
.L_x_4675:
[----:B------:R-:W-:Y:S02]  /*19be0*/  IMAD.MOV.U32 R198, RZ, RZ, R202 ;  /* 0x000000ffffc67224 */ /* 0x000fe400078e00ca */
.L_x_4676:
[----:B------:R-:W-:Y:S05]  /*19bf0*/  BSYNC B1 ;  /* 0x0000000000017941 */ /* 0x000fea0003800000 */
.L_x_4674:
        /* <DEDUP_REMOVED lines=16> */
.L_x_4680:
[----:B------:R-:W-:Y:S05]  /*19d00*/  BSYNC B2 ;  /* 0x0000000000027941 */ /* 0x000fea0003800000 */
.L_x_4679:
        /* <DEDUP_REMOVED lines=44> */
.L_x_4678:
[----:B------:R-:W-:Y:S05]  /*19fd0*/  BSYNC B1 ;  /* 0x0000000000017941 */ /* 0x000fea0003800000 */
.L_x_4677:
        /* <DEDUP_REMOVED lines=15> */
.L_x_4681:
        /* <DEDUP_REMOVED lines=12> */
.L_x_4684:
[----:B------:R-:W-:Y:S02]  /*1a190*/  MOV R64, R202 ;  /* 0x000000ca00407202 */ /* 0x000fe40000000f00 */
.L_x_4685:
[----:B------:R-:W-:Y:S05]  /*1a1a0*/  BSYNC B1 ;  /* 0x0000000000017941 */ /* 0x000fea0003800000 */
.L_x_4683:
        /* <DEDUP_REMOVED lines=16> */
.L_x_4689:
[----:B------:R-:W-:Y:S05]  /*1a2b0*/  BSYNC B2 ;  /* 0x0000000000027941 */ /* 0x000fea0003800000 */
.L_x_4688:
        /* <DEDUP_REMOVED lines=44> */
.L_x_4687:
[----:B------:R-:W-:Y:S05]  /*1a580*/  BSYNC B1 ;  /* 0x0000000000017941 */ /* 0x000fea0003800000 */
.L_x_4686:
        /* <DEDUP_REMOVED lines=10> */
.L_x_4682:
        /* <DEDUP_REMOVED lines=12> */
.L_x_4691:
[----:B------:R-:W-:Y:S02]  /*1a6f0*/  MOV R64, R202 ;  /* 0x000000ca00407202 */ /* 0x000fe40000000f00 */
.L_x_4692:
[----:B------:R-:W-:Y:S05]  /*1a700*/  BSYNC B1 ;  /* 0x0000000000017941 */ /* 0x000fea0003800000 */
.L_x_4690:
        /* <DEDUP_REMOVED lines=16> */
.L_x_4696:
[----:B------:R-:W-:Y:S05]  /*1a810*/  BSYNC B2 ;  /* 0x0000000000027941 */ /* 0x000fea0003800000 */
.L_x_4695:
        /* <DEDUP_REMOVED lines=44> */
.L_x_4694:
[----:B------:R-:W-:Y:S05]  /*1aae0*/  BSYNC B1 ;  /* 0x0000000000017941 */ /* 0x000fea0003800000 */
.L_x_4693:
        /* <DEDUP_REMOVED lines=15> */
.L_x_4697:
        /* <DEDUP_REMOVED lines=12> */
.L_x_4700:
[----:B------:R-:W-:Y:S02]  /*1aca0*/  IMAD.MOV.U32 R64, RZ, RZ, R202 ;  /* 0x000000ffff407224 */ /* 0x000fe400078e00ca */
.L_x_4701:
[----:B------:R-:W-:Y:S05]  /*1acb0*/  BSYNC B1 ;  /* 0x0000000000017941 */ /* 0x000fea0003800000 */
.L_x_4699:
        /* <DEDUP_REMOVED lines=16> */
.L_x_4705:
[----:B------:R-:W-:Y:S05]  /*1adc0*/  BSYNC B2 ;  /* 0x0000000000027941 */ /* 0x000fea0003800000 */
.L_x_4704:
        /* <DEDUP_REMOVED lines=44> */
.L_x_4703:
[----:B------:R-:W-:Y:S05]  /*1b090*/  BSYNC B1 ;  /* 0x0000000000017941 */ /* 0x000fea0003800000 */
.L_x_4702:
        /* <DEDUP_REMOVED lines=10> */
.L_x_4698:
        /* <DEDUP_REMOVED lines=12> */
.L_x_4707:
[----:B------:R-:W-:Y:S02]  /*1b200*/  IMAD.MOV.U32 R64, RZ, RZ, R202 ;  /* 0x000000ffff407224 */ /* 0x000fe400078e00ca */
.L_x_4708:
[----:B------:R-:W-:Y:S05]  /*1b210*/  BSYNC B1 ;  /* 0x0000000000017941 */ /* 0x000fea0003800000 */
.L_x_4706:
        /* <DEDUP_REMOVED lines=16> */
.L_x_4712:
[----:B------:R-:W-:Y:S05]  /*1b320*/  BSYNC B2 ;  /* 0x0000000000027941 */ /* 0x000fea0003800000 */
.L_x_4711:
        /* <DEDUP_REMOVED lines=44> */
.L_x_4710:
[----:B------:R-:W-:Y:S05]  /*1b5f0*/  BSYNC B1 ;  /* 0x0000000000017941 */ /* 0x000fea0003800000 */
.L_x_4709:
        /* <DEDUP_REMOVED lines=15> */
.L_x_4713:
        /* <DEDUP_REMOVED lines=12> */
.L_x_4716:
[----:B------:R-:W-:Y:S02]  /*1b7b0*/  IMAD.MOV.U32 R189, RZ, RZ, R202 ;  /* 0x000000ffffbd7224 */ /* 0x000fe400078e00ca */
.L_x_4717:
[----:B------:R-:W-:Y:S05]  /*1b7c0*/  BSYNC B1 ;  /* 0x0000000000017941 */ /* 0x000fea0003800000 */
.L_x_4715:
        /* <DEDUP_REMOVED lines=16> */
.L_x_4721:
[----:B------:R-:W-:Y:S05]  /*1b8d0*/  BSYNC B2 ;  /* 0x0000000000027941 */ /* 0x000fea0003800000 */
.L_x_4720:
        /* <DEDUP_REMOVED lines=44> */
.L_x_4719:
[----:B------:R-:W-:Y:S05]  /*1bba0*/  BSYNC B1 ;  /* 0x0000000000017941 */ /* 0x000fea0003800000 */
.L_x_4718:
        /* <DEDUP_REMOVED lines=11> */
.L_x_4714:
        /* <DEDUP_REMOVED lines=12> */
.L_x_4723:
[----:B------:R-:W-:Y:S02]  /*1bd20*/  IMAD.MOV.U32 R198, RZ, RZ, R202 ;  /* 0x000000ffffc67224 */ /* 0x000fe400078e00ca */
.L_x_4724:
[----:B------:R-:W-:Y:S05]  /*1bd30*/  BSYNC B1 ;  /* 0x0000000000017941 */ /* 0x000fea0003800000 */
.L_x_4722:
        /* <DEDUP_REMOVED lines=16> */
.L_x_4728:
[----:B------:R-:W-:Y:S05]  /*1be40*/  BSYNC B2 ;  /* 0x0000000000027941 */ /* 0x000fea0003800000 */
.L_x_4727:
        /* <DEDUP_REMOVED lines=44> */
.L_x_4726:
[----:B------:R-:W-:Y:S05]  /*1c110*/  BSYNC B1 ;  /* 0x0000000000017941 */ /* 0x000fea0003800000 */
.L_x_4725:
        /* <DEDUP_REMOVED lines=13> */
.L_x_4729:
        /* <DEDUP_REMOVED lines=12> */
.L_x_4732:
[----:B------:R-:W-:Y:S02]  /*1c2b0*/  IMAD.MOV.U32 R188, RZ, RZ, R202 ;  /* 0x000000ffffbc7224 */ /* 0x000fe400078e00ca */
.L_x_4733:
[----:B------:R-:W-:Y:S05]  /*1c2c0*/  BSYNC B1 ;  /* 0x0000000000017941 */ /* 0x000fea0003800000 */
.L_x_4731:
        /* <DEDUP_REMOVED lines=16> */
.L_x_4737:
[----:B------:R-:W-:Y:S05]  /*1c3d0*/  BSYNC B2 ;  /* 0x0000000000027941 */ /* 0x000fea0003800000 */
.L_x_4736:
        /* <DEDUP_REMOVED lines=44> */
.L_x_4735:
[----:B------:R-:W-:Y:S05]  /*1c6a0*/  BSYNC B1 ;  /* 0x0000000000017941 */ /* 0x000fea0003800000 */
.L_x_4734:
        /* <DEDUP_REMOVED lines=11> */
.L_x_4730:
        /* <DEDUP_REMOVED lines=12> */
.L_x_4739:
[----:B------:R-:W-:Y:S02]  /*1c820*/  IMAD.MOV.U32 R198, RZ, RZ, R202 ;  /* 0x000000ffffc67224 */ /* 0x000fe400078e00ca */
.L_x_4740:
[----:B------:R-:W-:Y:S05]  /*1c830*/  BSYNC B1 ;  /* 0x0000000000017941 */ /* 0x000fea0003800000 */
.L_x_4738:
        /* <DEDUP_REMOVED lines=16> */
.L_x_4744:
[----:B------:R-:W-:Y:S05]  /*1c940*/  BSYNC B2 ;  /* 0x0000000000027941 */ /* 0x000fea0003800000 */
.L_x_4743:
        /* <DEDUP_REMOVED lines=44> */
.L_x_4742:
[----:B------:R-:W-:Y:S05]  /*1cc10*/  BSYNC B1 ;  /* 0x0000000000017941 */ /* 0x000fea0003800000 */
.L_x_4741:
        /* <DEDUP_REMOVED lines=13> */
.L_x_4745:
        /* <DEDUP_REMOVED lines=12> */
.L_x_4748:
[----:B------:R-:W-:Y:S02]  /*1cdb0*/  IMAD.MOV.U32 R66, RZ, RZ, R202 ;  /* 0x000000ffff427224 */ /* 0x000fe400078e00ca */
.L_x_4749:
[----:B------:R-:W-:Y:S05]  /*1cdc0*/  BSYNC B1 ;  /* 0x0000000000017941 */ /* 0x000fea0003800000 */
.L_x_4747:
        /* <DEDUP_REMOVED lines=16> */
.L_x_4753:
[----:B------:R-:W-:Y:S05]  /*1ced0*/  BSYNC B2 ;  /* 0x0000000000027941 */ /* 0x000fea0003800000 */
.L_x_4752:
        /* <DEDUP_REMOVED lines=44> */
.L_x_4751:
[----:B------:R-:W-:Y:S05]  /*1d1a0*/  BSYNC B1 ;  /* 0x0000000000017941 */ /* 0x000fea0003800000 */
.L_x_4750:
        /* <DEDUP_REMOVED lines=10> */
.L_x_4746:
        /* <DEDUP_REMOVED lines=12> */
.L_x_4755:
[----:B------:R-:W-:Y:S02]  /*1d310*/  IMAD.MOV.U32 R66, RZ, RZ, R202 ;  /* 0x000000ffff427224 */ /* 0x000fe400078e00ca */
.L_x_4756:
[----:B------:R-:W-:Y:S05]  /*1d320*/  BSYNC B1 ;  /* 0x0000000000017941 */ /* 0x000fea0003800000 */
.L_x_4754:
        /* <DEDUP_REMOVED lines=16> */
.L_x_4760:
[----:B------:R-:W-:Y:S05]  /*1d430*/  BSYNC B2 ;  /* 0x0000000000027941 */ /* 0x000fea0003800000 */
.L_x_4759:
        /* <DEDUP_REMOVED lines=44> */
.L_x_4758:
[----:B------:R-:W-:Y:S05]  /*1d700*/  BSYNC B1 ;  /* 0x0000000000017941 */ /* 0x000fea0003800000 */
.L_x_4757:
        /* <DEDUP_REMOVED lines=13> */
.L_x_4761:
        /* <DEDUP_REMOVED lines=12> */
.L_x_4764:
[----:B------:R-:W-:Y:S02]  /*1d8a0*/  MOV R66, R202 ;  /* 0x000000ca00427202 */ /* 0x000fe40000000f00 */
.L_x_4765:
[----:B------:R-:W-:Y:S05]  /*1d8b0*/  BSYNC B1 ;  /* 0x0000000000017941 */ /* 0x000fea0003800000 */
.L_x_4763:
        /* <DEDUP_REMOVED lines=16> */
.L_x_4769:
[----:B------:R-:W-:Y:S05]  /*1d9c0*/  BSYNC B2 ;  /* 0x0000000000027941 */ /* 0x000fea0003800000 */
.L_x_4768:
        /* <DEDUP_REMOVED lines=44> */
.L_x_4767:
[----:B------:R-:W-:Y:S05]  /*1dc90*/  BSYNC B1 ;  /* 0x0000000000017941 */ /* 0x000fea0003800000 */
.L_x_4766:
        /* <DEDUP_REMOVED lines=10> */
.L_x_4762:
        /* <DEDUP_REMOVED lines=12> */
.L_x_4771:
[----:B------:R-:W-:Y:S02]  /*1de00*/  MOV R66, R202 ;  /* 0x000000ca00427202 */ /* 0x000fe40000000f00 */
.L_x_4772:
[----:B------:R-:W-:Y:S05]  /*1de10*/  BSYNC B1 ;  /* 0x0000000000017941 */ /* 0x000fea0003800000 */
.L_x_4770:
        /* <DEDUP_REMOVED lines=16> */
.L_x_4776:
[----:B------:R-:W-:Y:S05]  /*1df20*/  BSYNC B2 ;  /* 0x0000000000027941 */ /* 0x000fea0003800000 */
.L_x_4775:
        /* <DEDUP_REMOVED lines=44> */
.L_x_4774:
[----:B------:R-:W-:Y:S05]  /*1e1f0*/  BSYNC B1 ;  /* 0x0000000000017941 */ /* 0x000fea0003800000 */
.L_x_4773:
        /* <DEDUP_REMOVED lines=13> */
.L_x_4777:
        /* <DEDUP_REMOVED lines=12> */
.L_x_4780:
[----:B------:R-:W-:Y:S02]  /*1e390*/  IMAD.MOV.U32 R185, RZ, RZ, R202 ;  /* 0x000000ffffb97224 */ /* 0x000fe400078e00ca */
.L_x_4781:
[----:B------:R-:W-:Y:S05]  /*1e3a0*/  BSYNC B1 ;  /* 0x0000000000017941 */ /* 0x000fea0003800000 */
.L_x_4779:
        /* <DEDUP_REMOVED lines=16> */
.L_x_4785:
[----:B------:R-:W-:Y:S05]  /*1e4b0*/  BSYNC B2 ;  /* 0x0000000000027941 */ /* 0x000fea0003800000 */
.L_x_4784:
        /* <DEDUP_REMOVED lines=44> */
.L_x_4783:
[----:B------:R-:W-:Y:S05]  /*1e780*/  BSYNC B1 ;  /* 0x0000000000017941 */ /* 0x000fea0003800000 */
.L_x_4782:
        /* <DEDUP_REMOVED lines=11> */
.L_x_4778:
        /* <DEDUP_REMOVED lines=54> */
.L_x_4657:
[----:B------:R-:W-:Y:S05]  /*1eba0*/  BSYNC B0 ;  /* 0x0000000000007941 */ /* 0x000fea0003800000 */
.L_x_4656:
        /* <DEDUP_REMOVED lines=52> */
.L_x_4800:
        /* <DEDUP_REMOVED lines=102> */
.L_x_4801:
        /* <DEDUP_REMOVED lines=70> */
[----:B-1----:R-:W-:Y:S01]  /*1f9b0*/  FADD.FTZ R242, R180, -UR28 ;  /* 0x8000001cb4f27e21 */ /* 0x002fe20008010000 */
[----:B------:R-:W-:Y:S01]  /*1f9c0*/  HFMA2.MMA R240, -RZ, RZ, 0, 9.5367431640625e-07 ;  /* 0x00000010fff07435 */ /* 0x000fe200000001ff */
        /* <DEDUP_REMOVED lines=13> */
[----:B------:R-:W-:Y:S01]  /*1faa0*/  F2FP.PACK_AB R64, R65, R64 ;  /* 0x000000404140723e */ /* 0x000fe200000000ff */
[----:B------:R-:W-:Y:S02]  /*1fab0*/  FMUL.FTZ R246, R246, UR27 ;  /* 0x0000001bf6f67c20 */ /* 0x000fe40008410000 */
[----:B------:R-:W-:Y:S01]  /*1fac0*/  FMUL.FTZ R245, R245, UR27 ;  /* 0x0000001bf5f57c20 */ /* 0x000fe20008410000 */
[----:B------:R-:W-:Y:S01]  /*1fad0*/  F2FP.PACK_AB R65, R67, R66 ;  /* 0x000000424341723e */ /* 0x000fe200000000ff */
[----:B------:R-:W-:Y:S02]  /*1fae0*/  FADD.FTZ R248, R224, -UR28 ;  /* 0x8000001ce0f87e21 */ /* 0x000fe40008010000 */
[----:B------:R-:W-:-:S02]  /*1faf0*/  FADD.FTZ R247, R233, -UR28 ;  /* 0x8000001ce9f77e21 */ /* 0x000fc40008010000 */
[----:B------:R-:W-:Y:S02]  /*1fb00*/  FFMA.FTZ R66, R37, R246, R29 ;  /* 0x000000f625427223 */ /* 0x000fe4000001001d */
[----:B------:R-:W-:Y:S02]  /*1fb10*/  FFMA.FTZ R67, R36, R245, R28 ;  /* 0x000000f524437223 */ /* 0x000fe4000001001c */
[----:B------:R-:W-:Y:S02]  /*1fb20*/  FMUL.FTZ R248, R248, UR27 ;  /* 0x0000001bf8f87c20 */ /* 0x000fe40008410000 */
[----:B------:R-:W-:Y:S01]  /*1fb30*/  FMUL.FTZ R247, R247, UR27 ;  /* 0x0000001bf7f77c20 */ /* 0x000fe20008410000 */
[----:B------:R-:W-:Y:S01]  /*1fb40*/  F2FP.PACK_AB R66, R67, R66 ;  /* 0x000000424342723e */ /* 0x000fe200000000ff */
[----:B------:R-:W-:Y:S02]  /*1fb50*/  FFMA.FTZ R67, R35, R248, R27 ;  /* 0x000000f823437223 */ /* 0x000fe4000001001b */
[----:B------:R-:W-:-:S02]  /*1fb60*/  FFMA.FTZ R238, R34, R247, R26 ;  /* 0x000000f722ee7223 */ /* 0x000fc4000001001a */
[----:B------:R-:W-:Y:S02]  /*1fb70*/  FFMA.FTZ R248, R19, R248, R11 ;  /* 0x000000f813f87223 */ /* 0x000fe4000001000b */
[----:B------:R-:W-:Y:S01]  /*1fb80*/  FFMA.FTZ R247, R18, R247, R10 ;  /* 0x000000f712f77223 */ /* 0x000fe2000001000a */
[----:B------:R-:W-:Y:S01]  /*1fb90*/  F2FP.PACK_AB R67, R238, R67 ;  /* 0x00000043ee43723e */ /* 0x000fe200000000ff */
        /* <DEDUP_REMOVED lines=8> */
[----:B0-----:R-:W-:Y:S01]  /*1fc20*/  F2FP.PACK_AB R67, R247, R248 ;  /* 0x000000f8f743723e */ /* 0x001fe200000000ff */
[----:B------:R-:W-:Y:S01]  /*1fc30*/  IMAD.WIDE.U32 R238, R193, R240, c[0x0][0x210] ;  /* 0x00008400c1ee7625 */ /* 0x000fe200078e00f0 */
[----:B------:R-:W-:-:S02]  /*1fc40*/  F2FP.PACK_AB R66, R245, R246 ;  /* 0x000000f6f542723e */ /* 0x000fc400000000ff */
[----:B------:R-:W-:Y:S02]  /*1fc50*/  F2FP.PACK_AB R65, R243, R244 ;  /* 0x000000f4f341723e */ /* 0x000fe400000000ff */
[----:B------:R-:W-:Y:S02]  /*1fc60*/  F2FP.PACK_AB R64, R241, R242 ;  /* 0x000000f2f140723e */ /* 0x000fe400000000ff */
[----:B------:R-:W-:-:S03]  /*1fc70*/  IADD3 R193, R193, 0x80, RZ ;  /* 0x00000080c1c17810 */ /* 0x000fc60007ffe0ff */
[----:B------:R0:W-:Y:S04]  /*1fc80*/  STG.E.128 [R238.64], R64 ;  /* 0x00000040ee007986 */ /* 0x0001e8000c101d06 */
.L_x_4789:
[----:B-1----:R-:W-:Y:S05]  /*1fc90*/  BSYNC B0 ;  /* 0x0000000000007941 */ /* 0x002fea0003800000 */
.L_x_4788:
        /* <DEDUP_REMOVED lines=30> */
[----:B------:R-:W-:Y:S02]  /*1fe80*/  IMAD.MOV.U32 R240, RZ, RZ, 0x10 ;  /* 0x00000010fff07424 */ /* 0x000fe400078e00ff */
        /* <DEDUP_REMOVED lines=11> */
[----:B0-----:R-:W-:Y:S01]  /*1ff40*/  F2FP.PACK_AB R67, R247, R248 ;  /* 0x000000f8f743723e */ /* 0x001fe200000000ff */
[----:B------:R-:W-:Y:S01]  /*1ff50*/  IMAD.WIDE.U32 R238, R193, R240, c[0x0][0x210] ;  /* 0x00008400c1ee7625 */ /* 0x000fe200078e00f0 */
[----:B------:R-:W-:Y:S02]  /*1ff60*/  F2FP.PACK_AB R66, R245, R246 ;  /* 0x000000f6f542723e */ /* 0x000fe400000000ff */
[----:B------:R-:W-:Y:S02]  /*1ff70*/  F2FP.PACK_AB R65, R243, R244 ;  /* 0x000000f4f341723e */ /* 0x000fe400000000ff */
[----:B------:R-:W-:Y:S02]  /*1ff80*/  F2FP.PACK_AB R64, R241, R242 ;  /* 0x000000f2f140723e */ /* 0x000fe400000000ff */
[----:B------:R-:W-:-:S03]  /*1ff90*/  IADD3 R193, R193, 0x80, RZ ;  /* 0x00000080c1c17810 */ /* 0x000fc60007ffe0ff */
[----:B------:R0:W-:Y:S04]  /*1ffa0*/  STG.E.128 [R238.64], R64 ;  /* 0x00000040ee007986 */ /* 0x0001e8000c101d06 */
.L_x_4791:
[----:B------:R-:W-:Y:S05]  /*1ffb0*/  BSYNC B0 ;  /* 0x0000000000007941 */ /* 0x000fea0003800000 */
.L_x_4790:
        /* <DEDUP_REMOVED lines=49> */
.L_x_4793:
[----:B------:R-:W-:Y:S05]  /*202d0*/  BSYNC B0 ;  /* 0x0000000000007941 */ /* 0x000fea0003800000 */
.L_x_4792:
        /* <DEDUP_REMOVED lines=49> */
.L_x_4795:
[----:B------:R-:W-:Y:S05]  /*205f0*/  BSYNC B0 ;  /* 0x0000000000007941 */ /* 0x000fea0003800000 */
.L_x_4794:
        /* <DEDUP_REMOVED lines=46> */
[----:B------:R-:W-:-:S05]  /*208e0*/  F2FP.PACK_AB R64, R241, R242 ;  /* 0x000000f2f140723e */ /* 0x000fca00000000ff */
[----:B------:R0:W-:Y:S02]  /*208f0*/  STG.E.128 [R238.64], R64 ;  /* 0x00000040ee007986 */ /* 0x0001e4000c101d06 */
.L_x_4797:
[----:B------:R-:W-:Y:S05]  /*20900*/  BSYNC B0 ;  /* 0x0000000000007941 */ /* 0x000fea0003800000 */
.L_x_4796:
[----:B------:R-:W-:Y:S02]  /*20910*/  IADD3 R42, R42, c[0x0][0x160], RZ ;  /* 0x000058002a2a7a10 */ /* 0x000fe40007ffe0ff */
[----:B------:R-:W-:Y:S02]  /*20920*/  LOP3.LUT P1, RZ, R194, 0xff, RZ, 0xc0, !PT ;  /* 0x000000ffc2ff7812 */ /* 0x000fe4000782c0ff */
[----:B------:R-:W-:Y:S02]  /*20930*/  ISETP.GE.AND P0, PT, R42, c[0x0][0x164], PT ;  /* 0x000059002a007a0c */ /* 0x000fe40003f06270 */
[----:B------:R-:W-:-:S11]  /*20940*/  SEL R194, RZ, 0x1, P1 ;  /* 0x00000001ffc27807 */ /* 0x000fd60000800000 */
[----:B0-----:R-:W-:Y:S01]  /*20950*/  @P0 CALL.REL.NOINC `(.L_x_4798) ;  /* 0x0000001000000944 */ /* 0x001fe20003c00000 */
[----:B------:R-:W-:Y:S05]  /*20960*/  BRA `(.L_x_4799) ;  /* 0xfffe10d000007947 */ /* 0x000fea000383ffff */
.L_x_4798:
[----:B------:R-:W-:Y:S05]  /*20970*/  EXIT ;  /* 0x000000000000794d */ /* 0x000fea0003800000 */
.L_x_4786:
[----:B------:R-:W-:Y:S01]  /*20980*/  IMAD.MOV.U32 R65, RZ, RZ, R64 ;  /* 0x000000ffff417224 */ /* 0x000fe200078e0040 */
[----:B------:R-:W-:Y:S01]  /*20990*/  MOV R66, 0x209e0 ;  /* 0x000209e000427802 */ /* 0x000fe20000000f00 */
[----:B------:R-:W-:Y:S02]  /*209a0*/  IMAD.MOV.U32 R242, RZ, RZ, 0x1 ;  /* 0x00000001fff27424 */ /* 0x000fe400078e00ff */
[----:B------:R-:W-:Y:S02]  /*209b0*/  IMAD.MOV.U32 R240, RZ, RZ, 0x1f ;  /* 0x0000001ffff07424 */ /* 0x000fe400078e00ff */
[----:B------:R-:W-:Y:S02]  /*209c0*/  IMAD.MOV.U32 R241, RZ, RZ, -0x1 ;  /* 0xfffffffffff17424 */ /* 0x000fe400078e00ff */
[----:B------:R-:W-:Y:S05]  /*209d0*/  CALL.REL.NOINC `($__internal_12_$__cuda_sm70_shflsync_bfly_p) ;  /* 0x000008c000007944 */ /* 0x000fea0003c00000 */
[----:B01----:R-:W-:Y:S01]  /*209e0*/  IMAD.MOV.U32 R65, RZ, RZ, R242 ;  /* 0x000000ffff417224 */ /* 0x003fe200078e00f2 */
[----:B------:R-:W-:Y:S05]  /*209f0*/  BRA `(.L_x_4800) ;  /* 0xffffe4f000007947 */ /* 0x000fea000383ffff */
.L_x_4787:
[----:B------:R-:W-:Y:S01]  /*20a00*/  MOV R242, 0x2 ;  /* 0x0000000200f27802 */ /* 0x000fe20000000f00 */
[----:B------:R-:W-:Y:S01]  /*20a10*/  IMAD.MOV.U32 R240, RZ, RZ, 0x1f ;  /* 0x0000001ffff07424 */ /* 0x000fe200078e00ff */
[----:B------:R-:W-:Y:S01]  /*20a20*/  MOV R66, 0x20a50 ;  /* 0x00020a5000427802 */ /* 0x000fe20000000f00 */
[----:B------:R-:W-:-:S02]  /*20a30*/  IMAD.MOV.U32 R241, RZ, RZ, -0x1 ;  /* 0xfffffffffff17424 */ /* 0x000fc400078e00ff */
[----:B0-----:R-:W-:Y:S05]  /*20a40*/  CALL.REL.NOINC `($__internal_12_$__cuda_sm70_shflsync_bfly_p) ;  /* 0x0000085000007944 */ /* 0x001fea0003c00000 */
[----:B01----:R-:W-:Y:S01]  /*20a50*/  FADD.FTZ R65, R65, R242 ;  /* 0x000000f241417221 */ /* 0x003fe20000010000 */
[----:B------:R-:W-:Y:S01]  /*20a60*/  MOV R66, 0x20ab0 ;  /* 0x00020ab000427802 */ /* 0x000fe20000000f00 */
[----:B------:R-:W-:-:S02]  /*20a70*/  IMAD.MOV.U32 R242, RZ, RZ, 0x4 ;  /* 0x00000004fff27424 */ /* 0x000fc400078e00ff */
[----:B------:R-:W-:Y:S02]  /*20a80*/  IMAD.MOV.U32 R240, RZ, RZ, 0x1f ;  /* 0x0000001ffff07424 */ /* 0x000fe400078e00ff */
[----:B------:R-:W-:Y:S02]  /*20a90*/  IMAD.MOV.U32 R241, RZ, RZ, -0x1 ;  /* 0xfffffffffff17424 */ /* 0x000fe400078e00ff */
[----:B------:R-:W-:Y:S05]  /*20aa0*/  CALL.REL.NOINC `($__internal_12_$__cuda_sm70_shflsync_bfly_p) ;  /* 0x000007f000007944 */ /* 0x000fea0003c00000 */
[----:B01----:R-:W-:Y:S01]  /*20ab0*/  FADD.FTZ R65, R65, R242 ;  /* 0x000000f241417221 */ /* 0x003fe20000010000 */
[----:B------:R-:W-:Y:S01]  /*20ac0*/  MOV R66, 0x20b10 ;  /* 0x00020b1000427802 */ /* 0x000fe20000000f00 */
[----:B------:R-:W-:Y:S02]  /*20ad0*/  IMAD.MOV.U32 R242, RZ, RZ, 0x8 ;  /* 0x00000008fff27424 */ /* 0x000fe400078e00ff */
[----:B------:R-:W-:Y:S02]  /*20ae0*/  IMAD.MOV.U32 R240, RZ, RZ, 0x1f ;  /* 0x0000001ffff07424 */ /* 0x000fe400078e00ff */
[----:B------:R-:W-:Y:S02]  /*20af0*/  IMAD.MOV.U32 R241, RZ, RZ, -0x1 ;  /* 0xfffffffffff17424 */ /* 0x000fe400078e00ff */
[----:B------:R-:W-:Y:S05]  /*20b00*/  CALL.REL.NOINC `($__internal_12_$__cuda_sm70_shflsync_bfly_p) ;  /* 0x0000079000007944 */ /* 0x000fea0003c00000 */
[----:B0-----:R-:W-:Y:S01]  /*20b10*/  HFMA2.MMA R240, -RZ, RZ, 0, 1.847743988037109375e-06 ;  /* 0x0000001ffff07435 */ /* 0x001fe200000001ff */
[----:B-1----:R-:W-:Y:S01]  /*20b20*/  FADD.FTZ R65, R65, R242 ;  /* 0x000000f241417221 */ /* 0x002fe20000010000 */
[----:B------:R-:W-:Y:S01]  /*20b30*/  MOV R66, 0x20b70 ;  /* 0x00020b7000427802 */ /* 0x000fe20000000f00 */
[----:B------:R-:W-:-:S02]  /*20b40*/  IMAD.MOV.U32 R242, RZ, RZ, 0x10 ;  /* 0x00000010fff27424 */ /* 0x000fc400078e00ff */
[----:B------:R-:W-:Y:S02]  /*20b50*/  IMAD.MOV.U32 R241, RZ, RZ, -0x1 ;  /* 0xfffffffffff17424 */ /* 0x000fe400078e00ff */
[----:B------:R-:W-:Y:S05]  /*20b60*/  CALL.REL.NOINC `($__internal_12_$__cuda_sm70_shflsync_bfly_p) ;  /* 0x0000073000007944 */ /* 0x000fea0003c00000 */
[----:B-1----:R-:W-:Y:S01]  /*20b70*/  FADD.FTZ R64, R65, R242 ;  /* 0x000000f241407221 */ /* 0x002fe20000010000 */
[----:B------:R-:W-:Y:S01]  /*20b80*/  LOP3.LUT P4, RZ, R43, 0x20, RZ, 0xc0, !PT ;  /* 0x000000202bff7812 */ /* 0x000fe2000788c0ff */
[----:B------:R-:W-:Y:S02]  /*20b90*/  IMAD.MOV.U32 R242, RZ, RZ, 0x1 ;  /* 0x00000001fff27424 */ /* 0x000fe400078e00ff */
[----:B------:R-:W-:Y:S02]  /*20ba0*/  FMUL.FTZ R64, R201, R64 ;  /* 0x00000040c9407220 */ /* 0x000fe40000410000 */
[----:B0-----:R-:W-:Y:S02]  /*20bb0*/  IMAD.MOV.U32 R240, RZ, RZ, 0x1f ;  /* 0x0000001ffff07424 */ /* 0x001fe400078e00ff */
[--C-:B------:R-:W-:Y:S02]  /*20bc0*/  FADD.FTZ R65, R180, -R64.reuse ;  /* 0x80000040b4417221 */ /* 0x100fe40000010000 */
[----:B------:R-:W-:-:S02]  /*20bd0*/  FADD.FTZ R66, R203, -R64 ;  /* 0x80000040cb427221 */ /* 0x000fc40000010000 */
[----:B------:R-:W-:Y:S02]  /*20be0*/  FFMA.FTZ R65, R65, R65, RZ ;  /* 0x0000004141417223 */ /* 0x000fe400000100ff */
[--C-:B------:R-:W-:Y:S02]  /*20bf0*/  FADD.FTZ R67, R205, -R64.reuse ;  /* 0x80000040cd437221 */ /* 0x100fe40000010000 */
[----:B------:R-:W-:Y:S02]  /*20c00*/  FFMA.FTZ R65, R66, R66, R65 ;  /* 0x0000004242417223 */ /* 0x000fe40000010041 */
[----:B------:R-:W-:Y:S02]  /*20c10*/  FADD.FTZ R66, R204, -R64 ;  /* 0x80000040cc427221 */ /* 0x000fe40000010000 */
[----:B------:R-:W-:Y:S02]  /*20c20*/  IMAD.MOV.U32 R241, RZ, RZ, -0x1 ;  /* 0xfffffffffff17424 */ /* 0x000fe400078e00ff */
[----:B------:R-:W-:-:S02]  /*20c30*/  FFMA.FTZ R65, R66, R66, R65 ;  /* 0x0000004242417223 */ /* 0x000fc40000010041 */
        /* <DEDUP_REMOVED lines=75> */
[----:B------:R-:W-:Y:S05]  /*210f0*/  CALL.REL.NOINC `($__internal_12_$__cuda_sm70_shflsync_bfly_p) ;  /* 0x000001a000007944 */ /* 0x000fea0003c00000 */
[----:B01----:R-:W-:Y:S01]  /*21100*/  FADD.FTZ R65, R65, R242 ;  /* 0x000000f241417221 */ /* 0x003fe20000010000 */
[----:B------:R-:W-:Y:S01]  /*21110*/  MOV R66, 0x21160 ;  /* 0x0002116000427802 */ /* 0x000fe20000000f00 */
[----:B------:R-:W-:Y:S02]  /*21120*/  IMAD.MOV.U32 R242, RZ, RZ, 0x2 ;  /* 0x00000002fff27424 */ /* 0x000fe400078e00ff */
[----:B------:R-:W-:Y:S02]  /*21130*/  IMAD.MOV.U32 R240, RZ, RZ, 0x1f ;  /* 0x0000001ffff07424 */ /* 0x000fe400078e00ff */
[----:B------:R-:W-:Y:S02]  /*21140*/  IMAD.MOV.U32 R241, RZ, RZ, -0x1 ;  /* 0xfffffffffff17424 */ /* 0x000fe400078e00ff */
[----:B------:R-:W-:Y:S05]  /*21150*/  CALL.REL.NOINC `($__internal_12_$__cuda_sm70_shflsync_bfly_p) ;  /* 0x0000014000007944 */ /* 0x000fea0003c00000 */
[----:B01----:R-:W-:Y:S01]  /*21160*/  FADD.FTZ R65, R65, R242 ;  /* 0x000000f241417221 */ /* 0x003fe20000010000 */
[----:B------:R-:W-:Y:S01]  /*21170*/  MOV R241, 0xffffffff ;  /* 0xffffffff00f17802 */ /* 0x000fe20000000f00 */
[----:B------:R-:W-:Y:S01]  /*21180*/  IMAD.MOV.U32 R242, RZ, RZ, 0x4 ;  /* 0x00000004fff27424 */ /* 0x000fe200078e00ff */
[----:B------:R-:W-:Y:S01]  /*21190*/  MOV R66, 0x211c0 ;  /* 0x000211c000427802 */ /* 0x000fe20000000f00 */
[----:B------:R-:W-:-:S02]  /*211a0*/  IMAD.MOV.U32 R240, RZ, RZ, 0x1f ;  /* 0x0000001ffff07424 */ /* 0x000fc400078e00ff */
[----:B------:R-:W-:Y:S05]  /*211b0*/  CALL.REL.NOINC `($__internal_12_$__cuda_sm70_shflsync_bfly_p) ;  /* 0x000000e000007944 */ /* 0x000fea0003c00000 */
[----:B01----:R-:W-:Y:S01]  /*211c0*/  FADD.FTZ R65, R65, R242 ;  /* 0x000000f241417221 */ /* 0x003fe20000010000 */
[----:B------:R-:W-:Y:S01]  /*211d0*/  MOV R66, 0x21220 ;  /* 0x0002122000427802 */ /* 0x000fe20000000f00 */
[----:B------:R-:W-:-:S02]  /*211e0*/  IMAD.MOV.U32 R242, RZ, RZ, 0x8 ;  /* 0x00000008fff27424 */ /* 0x000fc400078e00ff */
[----:B------:R-:W-:Y:S02]  /*211f0*/  IMAD.MOV.U32 R240, RZ, RZ, 0x1f ;  /* 0x0000001ffff07424 */ /* 0x000fe400078e00ff */
[----:B------:R-:W-:Y:S02]  /*21200*/  IMAD.MOV.U32 R241, RZ, RZ, -0x1 ;  /* 0xfffffffffff17424 */ /* 0x000fe400078e00ff */
[----:B------:R-:W-:Y:S05]  /*21210*/  CALL.REL.NOINC `($__internal_12_$__cuda_sm70_shflsync_bfly_p) ;  /* 0x0000008000007944 */ /* 0x000fea0003c00000 */
[----:B-1----:R-:W-:Y:S01]  /*21220*/  FADD.FTZ R239, R65, R242 ;  /* 0x000000f241ef7221 */ /* 0x002fe20000010000 */
[----:B------:R-:W-:Y:S01]  /*21230*/  MOV R66, 0x21290 ;  /* 0x0002129000427802 */ /* 0x000fe20000000f00 */
[----:B------:R-:W-:Y:S02]  /*21240*/  IMAD.MOV.U32 R242, RZ, RZ, 0x10 ;  /* 0x00000010fff27424 */ /* 0x000fe400078e00ff */
[----:B0-----:R-:W-:Y:S02]  /*21250*/  IMAD.MOV.U32 R240, RZ, RZ, 0x1f ;  /* 0x0000001ffff07424 */ /* 0x001fe400078e00ff */
[----:B------:R-:W-:Y:S02]  /*21260*/  IMAD.MOV.U32 R241, RZ, RZ, -0x1 ;  /* 0xfffffffffff17424 */ /* 0x000fe400078e00ff */
[----:B------:R-:W-:-:S02]  /*21270*/  IMAD.MOV.U32 R65, RZ, RZ, R239 ;  /* 0x000000ffff417224 */ /* 0x000fc400078e00ef */
[----:B------:R-:W-:Y:S05]  /*21280*/  CALL.REL.NOINC `($__internal_12_$__cuda_sm70_shflsync_bfly_p) ;  /* 0x0000001000007944 */ /* 0x000fea0003c00000 */
[----:B01----:R-:W-:Y:S05]  /*21290*/  BRA `(.L_x_4801) ;  /* 0xffffe2b000007947 */ /* 0x003fea000383ffff */
        .weak           $__internal_12_$__cuda_sm70_shflsync_bfly_p
        .type           $__internal_12_$__cuda_sm70_shflsync_bfly_p,@function
        .size           $__internal_12_$__cuda_sm70_shflsync_bfly_p,(.L_x_32952 - $__internal_12_$__cuda_sm70_shflsync_bfly_p)
$__internal_12_$__cuda_sm70_shflsync_bfly_p:
[----:B------:R-:W-:Y:S01]  /*212a0*/  IMAD.MOV.U32 R67, RZ, RZ, 0x0 ;  /* 0x00000000ff437424 */ /* 0x000fe200078e00ff */
[----:B------:R-:W-:Y:S04]  /*212b0*/  WARPSYNC R241 ;  /* 0x000000f100007348 */ /* 0x000fe80003800000 */
[----:B------:R0:W1:Y:S01]  /*212c0*/  SHFL.BFLY PT, R242, R65, R242, R240 ;  /* 0x0c0000f241f27389 */ /* 0x00006200000e00f0 */
[----:B------:R-:W-:Y:S05]  /*212d0*/  RET.REL.NODEC R66 `(_ZN10layer_norm31ln_parallel_residual_fwd_kernelINS_13Kernel_traitsI6__halfS2_S2_S2_fjLj5120ELj1ELj1ELj4ELj16ENS_18Kernel_traits_baseILj5120ES2_S2_S2_S2_fjLj128EEEEELb1ELb0ELb0EEEvNS_9FwdParamsE) ;  /* 0xfffded2042007950 */ /* 0x000fea0003c3ffff */
.L_x_4802:
        /* <DEDUP_REMOVED lines=10> */
.L_x_32952:


//--------------------- .text._ZN10layer_norm31ln_parallel_residual_fwd_kernelINS_13Kernel_traitsI6__halfS2_S2_S2_fjLj5120ELj1ELj1ELj4ELj16ENS_18Kernel_traits_baseILj5120ES2_S2_S2_S2_fjLj128EEEEELb1ELb0ELb1EEEvNS_9FwdParamsE --------------------------
	.section	.text._ZN10layer_norm31ln_parallel_residual_fwd_kernelINS_13Kernel_traitsI6__halfS2_S2_S2_fjLj5120ELj1ELj1ELj4ELj16ENS_18Kernel_traits_baseILj5120ES2_S2_S2_S2_fjLj128EEEEELb1ELb0ELb1EEEvNS_9FwdParamsE,"ax",@progbits
	.sectioninfo	@"SHI_REGISTERS=255"
	.align	128
        .global         _ZN10layer_norm31ln_parallel_residual_fwd_kernelINS_13Kernel_traitsI6__halfS2_S2_S2_fjLj5120ELj1ELj1ELj4ELj16ENS_18Kernel_traits_baseILj5120ES2_S2_S2_S2_fjLj128EEEEELb1ELb0ELb1EEEvNS_9FwdParamsE
        .type           _ZN10layer_norm31ln_parallel_residual_fwd_kernelINS_13Kernel_traitsI6__halfS2_S2_S2_fjLj5120ELj1ELj1ELj4ELj16ENS_18Kernel_traits_baseILj5120ES2_S2_S2_S2_fjLj128EEEEELb1ELb0ELb1EEEvNS_9FwdParamsE,@function
        .size           _ZN10layer_norm31ln_parallel_residual_fwd_kernelINS_13Kernel_traitsI6__halfS2_S2_S2_fjLj5120ELj1ELj1ELj4ELj16ENS_18Kernel_traits_baseILj5120ES2_S2_S2_S2_fjLj128EEEEELb1ELb0ELb1EEEvNS_9FwdParamsE,(.L_x_32953 - _ZN10layer_norm31ln_parallel_residual_fwd_kernelINS_13Kernel_traitsI6__halfS2_S2_S2_fjLj5120ELj1ELj1ELj4ELj16ENS_18Kernel_traits_baseILj5120ES2_S2_S2_S2_fjLj128EEEEELb1ELb0ELb1EEEvNS_9FwdParamsE)
        .other          _ZN10layer_norm31ln_parallel_residual_fwd_kernelINS_13Kernel_traitsI6__halfS2_S2_S2_fjLj5120ELj1ELj1ELj4ELj16ENS_18Kernel_traits_baseILj5120ES2_S2_S2_S2_fjLj128EEEEELb1ELb0ELb1EEEvNS_9FwdParamsE,@"STO_CUDA_ENTRY STV_DEFAULT"
_ZN10layer_norm31ln_parallel_residual_fwd_kernelINS_13Kernel_traitsI6__halfS2_S2_S2_fjLj5120ELj1ELj1ELj4ELj16ENS_18Kernel_traits_baseILj5120ES2_S2_S2_S2_fjLj128EEEEELb1ELb0ELb1EEEvNS_9FwdParamsE:
.text._ZN10layer_norm31ln_parallel_residual_fwd_kernelINS_13Kernel_traitsI6__halfS2_S2_S2_fjLj5120ELj1ELj1ELj4ELj16ENS_18Kernel_traits_baseILj5120ES2_S2_S2_S2_fjLj128EEEEELb1ELb0ELb1EEEvNS_9FwdParamsE:
[----:B------:R-:W-:Y:S02]  /*0000*/  IMAD.MOV.U32 R1, RZ, RZ, c[0x0][0x28] ;  /* 0x00000a00ff017624 */ /* 0x000fe400078e00ff */
[----:B------:R-:W0:Y:S01]  /*0010*/  S2R R180, SR_TID.X ;  /* 0x0000000000b47919 */ /* 0x000e220000002100 */
[----:B------:R-:W-:Y:S01]  /*0020*/  ISETP.NE.U32.AND P1, PT, RZ, c[0x0][0x220], PT ;  /* 0x00008800ff007a0c */ /* 0x000fe20003f25070 */
[----:B------:R-:W-:Y:S01]  /*0030*/  HFMA2.MMA R19, -RZ, RZ, 0, 9.5367431640625e-07 ;  /* 0x00000010ff137435 */ /* 0x000fe200000001ff */
[----:B------:R-:W-:Y:S01]  /*0040*/  ISETP.NE.U32.AND P0, PT, RZ, c[0x0][0x218], PT ;  /* 0x00008600ff007a0c */ /* 0x000fe20003f05070 */
[----:B------:R-:W-:Y:S01]  /*0050*/  ULDC.U8 UR4, c[0x0][0x244] ;  /* 0x0000910000047ab9 */ /* 0x000fe20000000000 */
[----:B------:R-:W-:Y:S01]  /*0060*/  ISETP.NE.AND.EX P1, PT, RZ, c[0x0][0x224], PT, P1 ;  /* 0x00008900ff007a0c */ /* 0x000fe20003f25310 */
[----:B------:R-:W-:Y:S01]  /*0070*/  IMAD.MOV.U32 R198, RZ, RZ, c[0x0][0x238] ;  /* 0x00008e00ffc67624 */ /* 0x000fe200078e00ff */
[----:B------:R-:W-:Y:S01]  /*0080*/  ISETP.NE.AND P2, PT, RZ, UR4, PT ;  /* 0x00000004ff007c0c */ /* 0x000fe2000bf45270 */
[----:B------:R-:W-:Y:S01]  /*0090*/  IMAD.MOV.U32 R118, RZ, RZ, c[0x0][0x230] ;  /* 0x00008c00ff767624 */ /* 0x000fe200078e00ff */
        /* <DEDUP_REMOVED lines=40> */
[----:B------:R-:W-:-:S03]  /*0320*/  LOP3.LUT R0, R15, R183, R118, 0x96, !PT ;  /* 0x000000b70f007212 */ /* 0x000fc600078e9676 */
[----:B------:R1:W5:Y:S01]  /*0330*/  LDG.E.128 R64, [R2.64] ;  /* 0x0000000402407981 */ /* 0x000362000c1e1d00 */
[----:B------:R-:W-:-:S03]  /*0340*/  IADD3 R41, R119, -0x4498517b, RZ ;  /* 0xbb67ae8577297810 */ /* 0x000fc60007ffe0ff */
[----:B------:R1:W5:Y:S01]  /*0350*/  LDG.E.128 R60, [R2.64+0x800] ;  /* 0x00080004023c7981 */ /* 0x000362000c1e1d00 */
[----:B0-----:R-:W-:-:S03]  /*0360*/  IMAD.WIDE.U32 R12, R181, -0x2daee0ad, RZ ;  /* 0xd2511f53b50c7825 */ /* 0x001fc600078e00ff */
[----:B------:R1:W5:Y:S02]  /*0370*/  LDG.E.128 R56, [R2.64+0x1000] ;  /* 0x0010000402387981 */ /* 0x000364000c1e1d00 */
[----:B------:R-:W-:Y:S02]  /*0380*/  LOP3.LUT R16, R13, R119, RZ, 0x3c, !PT ;  /* 0x000000770d107212 */ /* 0x000fe400078e3cff */
[----:B------:R1:W5:Y:S01]  /*0390*/  LDG.E.128 R52, [R2.64+0x1800] ;  /* 0x0018000402347981 */ /* 0x000362000c1e1d00 */
[----:B------:R-:W-:-:S03]  /*03a0*/  IADD3 R40, R118, -0x61c88647, RZ ;  /* 0x9e3779b976287810 */ /* 0x000fc60007ffe0ff */
[----:B------:R1:W5:Y:S01]  /*03b0*/  LDG.E.128 R48, [R2.64+0x2000] ;  /* 0x0020000402307981 */ /* 0x000362000c1e1d00 */
[----:B------:R-:W-:-:S04]  /*03c0*/  IMAD.WIDE.U32 R16, R16, -0x326172a9, RZ ;  /* 0xcd9e8d5710107825 */ /* 0x000fc800078e00ff */
[----:B-1----:R-:W-:-:S05]  /*03d0*/  IMAD.WIDE.U32 R2, R0, -0x2daee0ad, RZ ;  /* 0xd2511f5300027825 */ /* 0x002fca00078e00ff */
[----:B------:R-:W-:Y:S02]  /*03e0*/  LOP3.LUT R15, R3, R12, R41, 0x96, !PT ;  /* 0x0000000c030f7212 */ /* 0x000fe400078e9629 */
[----:B------:R-:W-:Y:S02]  /*03f0*/  LOP3.LUT R12, R17, R40, R14, 0x96, !PT ;  /* 0x00000028110c7212 */ /* 0x000fe400078e960e */
[----:B------:R-:W-:Y:S01]  /*0400*/  IADD3 R39, R118, 0x3c6ef372, RZ ;  /* 0x3c6ef37276277810 */ /* 0x000fe20007ffe0ff */
[----:B------:R-:W-:Y:S01]  /*0410*/  IMAD.WIDE.U32 R14, R15, -0x326172a9, RZ ;  /* 0xcd9e8d570f0e7825 */ /* 0x000fe200078e00ff */
[----:B------:R-:W-:-:S03]  /*0420*/  IADD3 R38, R119, 0x76cf5d0a, RZ ;  /* 0x76cf5d0a77267810 */ /* 0x000fc60007ffe0ff */
        /* <DEDUP_REMOVED lines=59> */
[--C-:B------:R-:W-:Y:S01]  /*07e0*/  HADD2.F32 R168, -RZ, R88.reuse.H0_H0 ;  /* 0x20000058ffa87230 */ /* 0x100fe20000004100 */
[----:B------:R-:W-:Y:S01]  /*07f0*/  IMAD.HI.U32 R178, R186, -0x2daee0ad, RZ ;  /* 0xd2511f53bab27827 */ /* 0x000fe200078e00ff */
[----:B------:R-:W-:-:S02]  /*0800*/  HADD2.F32 R169, -RZ, R88.H1_H1 ;  /* 0x30000058ffa97230 */ /* 0x000fc40000004100 */
[--C-:B------:R-:W-:Y:S01]  /*0810*/  HADD2.F32 R170, -RZ, R89.reuse.H0_H0 ;  /* 0x20000059ffaa7230 */ /* 0x100fe20000004100 */
[----:B------:R-:W-:Y:S01]  /*0820*/  IMAD R88, R121, -0x326172a9, RZ ;  /* 0xcd9e8d5779587824 */ /* 0x000fe200078e02ff */
[----:B------:R-:W-:Y:S01]  /*0830*/  HADD2.F32 R171, -RZ, R89.H1_H1 ;  /* 0x30000059ffab7230 */ /* 0x000fe20000004100 */
[----:B------:R-:W-:Y:S01]  /*0840*/  IMAD R89, R120, -0x2daee0ad, RZ ;  /* 0xd2511f5378597824 */ /* 0x000fe200078e02ff */
[----:B------:R-:W-:Y:S01]  /*0850*/  IADD3 R174, R119, -0x695add53, RZ ;  /* 0x96a522ad77ae7810 */ /* 0x000fe20007ffe0ff */
[----:B------:R-:W-:Y:S01]  /*0860*/  IMAD.HI.U32 R179, R188, -0x326172a9, RZ ;  /* 0xcd9e8d57bcb37827 */ /* 0x000fe200078e00ff */
[----:B------:R-:W-:Y:S01]  /*0870*/  IADD3 R175, R118, -0x700cb87f, RZ ;  /* 0x8ff3478176af7810 */ /* 0x000fe20007ffe0ff */
[--C-:B------:R-:W-:Y:S02]  /*0880*/  HADD2.F32 R43, -RZ, R45.reuse.H0_H0 ;  /* 0x2000002dff2b7230 */ /* 0x100fe40000004100 */
[----:B------:R-:W-:Y:S02]  /*0890*/  HADD2.F32 R116, -RZ, R45.H1_H1 ;  /* 0x3000002dff747230 */ /* 0x000fe40000004100 */
[----:B------:R-:W-:-:S02]  /*08a0*/  HADD2.F32 R21, -RZ, R10.H0_H0 ;  /* 0x2000000aff157230 */ /* 0x000fc40000004100 */
[----:B------:R-:W-:Y:S02]  /*08b0*/  HADD2.F32 R20, -RZ, R10.H1_H1 ;  /* 0x3000000aff147230 */ /* 0x000fe40000004100 */
[--C-:B------:R-:W-:Y:S02]  /*08c0*/  HADD2.F32 R19, -RZ, R11.reuse.H0_H0 ;  /* 0x2000000bff137230 */ /* 0x100fe40000004100 */
[----:B------:R-:W-:Y:S02]  /*08d0*/  HADD2.F32 R18, -RZ, R11.H1_H1 ;  /* 0x3000000bff127230 */ /* 0x000fe40000004100 */
[--C-:B------:R-:W-:Y:S02]  /*08e0*/  HADD2.F32 R45, -RZ, R46.reuse.H0_H0 ;  /* 0x2000002eff2d7230 */ /* 0x100fe40000004100 */
[----:B------:R-:W-:Y:S01]  /*08f0*/  HADD2.F32 R117, -RZ, R46.H1_H1 ;  /* 0x3000002eff757230 */ /* 0x000fe20000004100 */
[----:B------:R-:W-:Y:S01]  /*0900*/  LOP3.LUT R178, R178, R89, R174, 0x96, !PT ;  /* 0x00000059b2b27212 */ /* 0x000fe200078e96ae */
[--C-:B------:R-:W-:Y:S01]  /*0910*/  HADD2.F32 R25, -RZ, R8.reuse.H0_H0 ;  /* 0x20000008ff197230 */ /* 0x100fe20000004100 */
[----:B------:R-:W-:Y:S01]  /*0920*/  LOP3.LUT R179, R179, R88, R175, 0x96, !PT ;  /* 0x00000058b3b37212 */ /* 0x000fe200078e96af */
[----:B------:R-:W-:Y:S01]  /*0930*/  HADD2.F32 R24, -RZ, R8.H1_H1 ;  /* 0x30000008ff187230 */ /* 0x000fe20000004100 */
[----:B------:R-:W-:Y:S01]  /*0940*/  IMAD.MOV.U32 R184, RZ, RZ, 0x1 ;  /* 0x00000001ffb87424 */ /* 0x000fe200078e00ff */
[--C-:B------:R-:W-:Y:S01]  /*0950*/  HADD2.F32 R23, -RZ, R9.reuse.H0_H0 ;  /* 0x20000009ff177230 */ /* 0x100fe20000004100 */
[----:B------:R-:W-:Y:S01]  /*0960*/  LOP3.LUT R198, R198, 0x3, RZ, 0xc0, !PT ;  /* 0x00000003c6c67812 */ /* 0x000fe200078ec0ff */
[----:B------:R-:W-:Y:S01]  /*0970*/  HADD2.F32 R22, -RZ, R9.H1_H1 ;  /* 0x30000009ff167230 */ /* 0x000fe20000004100 */
[----:B------:R-:W-:Y:S01]  /*0980*/  MOV R185, RZ ;  /* 0x000000ff00b97202 */ /* 0x000fe20000000f00 */
[--C-:B------:R-:W-:Y:S01]  /*0990*/  HADD2.F32 R17, -RZ, R4.reuse.H0_H0 ;  /* 0x20000004ff117230 */ /* 0x100fe20000004100 */
[----:B------:R-:W-:Y:S01]  /*09a0*/  IMAD R186, R186, -0x2daee0ad, RZ ;  /* 0xd2511f53baba7824 */ /* 0x000fe200078e02ff */
[----:B------:R-:W-:Y:S01]  /*09b0*/  HADD2.F32 R16, -RZ, R4.H1_H1 ;  /* 0x30000004ff107230 */ /* 0x000fe20000004100 */
[----:B------:R-:W-:Y:S01]  /*09c0*/  IMAD R188, R188, -0x326172a9, RZ ;  /* 0xcd9e8d57bcbc7824 */ /* 0x000fe200078e02ff */
[----:B------:R-:W-:-:S02]  /*09d0*/  HADD2.F32 R15, -RZ, R5.H0_H0 ;  /* 0x20000005ff0f7230 */ /* 0x000fc40000004100 */
[----:B------:R-:W-:Y:S02]  /*09e0*/  HADD2.F32 R14, -RZ, R5.H1_H1 ;  /* 0x30000005ff0e7230 */ /* 0x000fe40000004100 */
[--C-:B------:R-:W-:Y:S02]  /*09f0*/  HADD2.F32 R13, -RZ, R6.reuse.H0_H0 ;  /* 0x20000006ff0d7230 */ /* 0x100fe40000004100 */
[----:B------:R-:W-:Y:S02]  /*0a00*/  HADD2.F32 R12, -RZ, R6.H1_H1 ;  /* 0x30000006ff0c7230 */ /* 0x000fe40000004100 */
[--C-:B------:R-:W-:Y:S02]  /*0a10*/  HADD2.F32 R11, -RZ, R7.reuse.H0_H0 ;  /* 0x20000007ff0b7230 */ /* 0x100fe40000004100 */
[----:B------:R-:W-:Y:S02]  /*0a20*/  HADD2.F32 R10, -RZ, R7.H1_H1 ;  /* 0x30000007ff0a7230 */ /* 0x000fe40000004100 */
[----:B------:R-:W-:-:S02]  /*0a30*/  HADD2.F32 R0, -RZ, R44.H0_H0 ;  /* 0x2000002cff007230 */ /* 0x000fc40000004100 */
[----:B------:R-:W-:Y:S02]  /*0a40*/  HADD2.F32 R46, -RZ, R47.H0_H0 ;  /* 0x2000002fff2e7230 */ /* 0x000fe40000004100 */
        /* <DEDUP_REMOVED lines=54> */
.L_x_5451:
        /* <DEDUP_REMOVED lines=29> */
.L_x_4804:
[----:B------:R-:W-:Y:S02]  /*0f80*/  IMAD.MOV.U32 R110, RZ, RZ, R188 ;  /* 0x000000ffff6e7224 */ /* 0x000fe400078e00bc */
.L_x_4805:
[----:B------:R-:W-:Y:S05]  /*0f90*/  BSYNC B0 ;  /* 0x0000000000007941 */ /* 0x000fea0003800000 */
.L_x_4803:
        /* <DEDUP_REMOVED lines=16> */
.L_x_4809:
[----:B------:R-:W-:Y:S05]  /*10a0*/  BSYNC B1 ;  /* 0x0000000000017941 */ /* 0x000fea0003800000 */
.L_x_4808:
        /* <DEDUP_REMOVED lines=44> */
.L_x_4807:
[----:B------:R-:W-:Y:S05]  /*1370*/  BSYNC B0 ;  /* 0x0000000000007941 */ /* 0x000fea0003800000 */
.L_x_4806:
[----:B0-----:R-:W0:Y:S01]  /*1380*/  I2F.U32 R100, R110 ;  /* 0x0000006e00647306 */ /* 0x001e220000201000 */
[----:B------:R-:W-:Y:S01]  /*1390*/  ISETP.NE.U32.AND P1, PT, RZ, c[0x0][0x178], PT ;  /* 0x00005e00ff007a0c */ /* 0x000fe20003f25070 */
[----:B-----5:R-:W-:Y:S01]  /*13a0*/  HADD2.F32 R101, -RZ, R96.H0_H0 ;  /* 0x20000060ff657230 */ /* 0x020fe20000004100 */
[----:B------:R-:W-:Y:S02]  /*13b0*/  MOV R105, 0x2f800000 ;  /* 0x2f80000000697802 */ /* 0x000fe40000000f00 */
[----:B------:R-:W-:Y:S02]  /*13c0*/  ISETP.NE.AND.EX P6, PT, RZ, c[0x0][0x17c], PT, P1 ;  /* 0x00005f00ff007a0c */ /* 0x000fe40003fc5310 */
[----:B------:R-:W-:Y:S01]  /*13d0*/  FMUL.FTZ R101, R101, c[0x0][0x1e8] ;  /* 0x00007a0065657a20 */ /* 0x000fe20000410000 */
[----:B------:R-:W-:Y:S01]  /*13e0*/  LOP3.LUT R187, R187, 0xffffffef, RZ, 0xc0, !PT ;  /* 0xffffffefbbbb7812 */ /* 0x000fe200078ec0ff */
[----:B0-----:R-:W-:-:S09]  /*13f0*/  FFMA.FTZ R100, R100, R105, 1.1641532182693481445e-10 ;  /* 0x2f00000064647423 */ /* 0x001fd20000010069 */
[----:B------:R-:W-:Y:S02]  /*1400*/  @P6 LOP3.LUT R187, R187, 0x10, RZ, 0xfc, !PT ;  /* 0x00000010bbbb6812 */ /* 0x000fe400078efcff */
[----:B------:R-:W-:-:S04]  /*1410*/  FSETP.GTU.FTZ.AND P2, PT, R100, c[0x0][0x1e4], PT ;  /* 0x0000790064007a0b */ /* 0x000fc80003f5c000 */
[----:B------:R-:W-:Y:S02]  /*1420*/  P2R R106, PR, RZ, 0x4 ;  /* 0x00000004ff6a7803 */ /* 0x000fe40000000000 */
        /* <DEDUP_REMOVED lines=8> */
.L_x_4810:
        /* <DEDUP_REMOVED lines=12> */
.L_x_4813:
[----:B------:R-:W-:Y:S02]  /*1570*/  MOV R112, R188 ;  /* 0x000000bc00707202 */ /* 0x000fe40000000f00 */
.L_x_4814:
[----:B------:R-:W-:Y:S05]  /*1580*/  BSYNC B0 ;  /* 0x0000000000007941 */ /* 0x000fea0003800000 */
.L_x_4812:
        /* <DEDUP_REMOVED lines=16> */
.L_x_4818:
[----:B------:R-:W-:Y:S05]  /*1690*/  BSYNC B1 ;  /* 0x0000000000017941 */ /* 0x000fea0003800000 */
.L_x_4817:
        /* <DEDUP_REMOVED lines=42> */
[----:B------:R-:W-:Y:S02]  /*1940*/  IMAD.MOV.U32 R100, RZ, RZ, RZ ;  /* 0x000000ffff647224 */ /* 0x000fe400078e00ff */
.L_x_4816:
[----:B------:R-:W-:Y:S05]  /*1950*/  BSYNC B0 ;  /* 0x0000000000007941 */ /* 0x000fea0003800000 */
.L_x_4815:
        /* <DEDUP_REMOVED lines=10> */
.L_x_4811:
        /* <DEDUP_REMOVED lines=12> */
.L_x_4820:
[----:B------:R-:W-:Y:S02]  /*1ac0*/  IMAD.MOV.U32 R112, RZ, RZ, R188 ;  /* 0x000000ffff707224 */ /* 0x000fe400078e00bc */
.L_x_4821:
[----:B------:R-:W-:Y:S05]  /*1ad0*/  BSYNC B0 ;  /* 0x0000000000007941 */ /* 0x000fea0003800000 */
.L_x_4819:
        /* <DEDUP_REMOVED lines=16> */
.L_x_4825:
[----:B------:R-:W-:Y:S05]  /*1be0*/  BSYNC B1 ;  /* 0x0000000000017941 */ /* 0x000fea0003800000 */
.L_x_4824:
        /* <DEDUP_REMOVED lines=44> */
.L_x_4823:
[----:B------:R-:W-:Y:S05]  /*1eb0*/  BSYNC B0 ;  /* 0x0000000000007941 */ /* 0x000fea0003800000 */
.L_x_4822:
[----:B------:R-:W0:Y:S01]  /*1ec0*/  I2F.U32 R100, R112 ;  /* 0x0000007000647306 */ /* 0x000e220000201000 */
[----:B------:R-:W-:-:S05]  /*1ed0*/  HADD2.F32 R96, -RZ, R96.H1_H1 ;  /* 0x30000060ff607230 */ /* 0x000fca0000004100 */
        /* <DEDUP_REMOVED lines=12> */
.L_x_4826:
        /* <DEDUP_REMOVED lines=12> */
.L_x_4829:
[----:B------:R-:W-:Y:S02]  /*2060*/  IMAD.MOV.U32 R109, RZ, RZ, R188 ;  /* 0x000000ffff6d7224 */ /* 0x000fe400078e00bc */
.L_x_4830:
[----:B------:R-:W-:Y:S05]  /*2070*/  BSYNC B0 ;  /* 0x0000000000007941 */ /* 0x000fea0003800000 */
.L_x_4828:
        /* <DEDUP_REMOVED lines=16> */
.L_x_4834:
[----:B------:R-:W-:Y:S05]  /*2180*/  BSYNC B1 ;  /* 0x0000000000017941 */ /* 0x000fea0003800000 */
.L_x_4833:
        /* <DEDUP_REMOVED lines=44> */
.L_x_4832:
[----:B------:R-:W-:Y:S05]  /*2450*/  BSYNC B0 ;  /* 0x0000000000007941 */ /* 0x000fea0003800000 */
.L_x_4831:
        /* <DEDUP_REMOVED lines=10> */
.L_x_4827:
        /* <DEDUP_REMOVED lines=12> */
.L_x_4836:
[----:B------:R-:W-:Y:S02]  /*25c0*/  IMAD.MOV.U32 R110, RZ, RZ, R188 ;  /* 0x000000ffff6e7224 */ /* 0x000fe400078e00bc */
.L_x_4837:
[----:B------:R-:W-:Y:S05]  /*25d0*/  BSYNC B0 ;  /* 0x0000000000007941 */ /* 0x000fea0003800000 */
.L_x_4835:
        /* <DEDUP_REMOVED lines=16> */
.L_x_4841:
[----:B------:R-:W-:Y:S05]  /*26e0*/  BSYNC B1 ;  /* 0x0000000000017941 */ /* 0x000fea0003800000 */
.L_x_4840:
        /* <DEDUP_REMOVED lines=44> */
.L_x_4839:
[----:B------:R-:W-:Y:S05]  /*29b0*/  BSYNC B0 ;  /* 0x0000000000007941 */ /* 0x000fea0003800000 */
.L_x_4838:
[----:B------:R-:W0:Y:S01]  /*29c0*/  I2F.U32 R96, R110 ;  /* 0x0000006e00607306 */ /* 0x000e220000201000 */
[----:B------:R-:W-:-:S05]  /*29d0*/  HADD2.F32 R101, -RZ, R97.H0_H0 ;  /* 0x20000061ff657230 */ /* 0x000fca0000004100 */
        /* <DEDUP_REMOVED lines=12> */
.L_x_4842:
        /* <DEDUP_REMOVED lines=12> */
.L_x_4845:
[----:B------:R-:W-:Y:S02]  /*2b60*/  IMAD.MOV.U32 R121, RZ, RZ, R188 ;  /* 0x000000ffff797224 */ /* 0x000fe400078e00bc */
.L_x_4846:
[----:B------:R-:W-:Y:S05]  /*2b70*/  BSYNC B0 ;  /* 0x0000000000007941 */ /* 0x000fea0003800000 */
.L_x_4844:
        /* <DEDUP_REMOVED lines=16> */
.L_x_4850:
[----:B------:R-:W-:Y:S05]  /*2c80*/  BSYNC B1 ;  /* 0x0000000000017941 */ /* 0x000fea0003800000 */
.L_x_4849:
        /* <DEDUP_REMOVED lines=42> */
[----:B------:R-:W-:Y:S02]  /*2f30*/  LOP3.LUT R178, R101, R178, R174, 0x96, !PT ;  /* 0x000000b265b27212 */ /* 0x000fe400078e96ae */
[----:B------:R-:W-:Y:S02]  /*2f40*/  MOV R186, R100 ;  /* 0x0000006400ba7202 */ /* 0x000fe40000000f00 */
.L_x_4848:
[----:B------:R-:W-:Y:S05]  /*2f50*/  BSYNC B0 ;  /* 0x0000000000007941 */ /* 0x000fea0003800000 */
.L_x_4847:
        /* <DEDUP_REMOVED lines=10> */
.L_x_4843:
        /* <DEDUP_REMOVED lines=12> */
.L_x_4852:
[----:B------:R-:W-:Y:S02]  /*30c0*/  IMAD.MOV.U32 R121, RZ, RZ, R188 ;  /* 0x000000ffff797224 */ /* 0x000fe400078e00bc */
.L_x_4853:
[----:B------:R-:W-:Y:S05]  /*30d0*/  BSYNC B0 ;  /* 0x0000000000007941 */ /* 0x000fea0003800000 */
.L_x_4851:
        /* <DEDUP_REMOVED lines=16> */
.L_x_4857:
[----:B------:R-:W-:Y:S05]  /*31e0*/  BSYNC B1 ;  /* 0x0000000000017941 */ /* 0x000fea0003800000 */
.L_x_4856:
        /* <DEDUP_REMOVED lines=44> */
.L_x_4855:
[----:B------:R-:W-:Y:S05]  /*34b0*/  BSYNC B0 ;  /* 0x0000000000007941 */ /* 0x000fea0003800000 */
.L_x_4854:
[----:B------:R-:W0:Y:S01]  /*34c0*/  I2F.U32 R96, R121 ;  /* 0x0000007900607306 */ /* 0x000e220000201000 */
[----:B------:R-:W-:-:S05]  /*34d0*/  HADD2.F32 R97, -RZ, R97.H1_H1 ;  /* 0x30000061ff617230 */ /* 0x000fca0000004100 */
[----:B------:R-:W-:Y:S02]  /*34e0*/  FMUL.FTZ R97, R97, c[0x0][0x1e8] ;  /* 0x00007a0061617a20 */ /* 0x000fe40000410000 */
[----:B0-----:R-:W-:-:S05]  /*34f0*/  FFMA.FTZ R96, R96, R105, 1.1641532182693481445e-10 ;  /* 0x2f00000060607423 */ /* 0x001fca0000010069 */
[----:B------:R-:W-:-:S04]  /*3500*/  FSETP.GTU.FTZ.AND P1, PT, R96, c[0x0][0x1e4], PT ;  /* 0x0000790060007a0b */ /* 0x000fc80003f3c000 */
[----:B------:R-:W-:Y:S01]  /*3510*/  FSEL R115, R97, RZ, !P1 ;  /* 0x000000ff61737208 */ /* 0x000fe20004800000 */
[----:B------:R-:W-:Y:S05]  /*3520*/  @P6 BRA `(.L_x_4858) ;  /* 0x0000006000006947 */ /* 0x000fea0003800000 */
[----:B------:R-:W-:Y:S01]  /*3530*/  MOV R96, R100 ;  /* 0x0000006400607202 */ /* 0x000fe20000000f00 */
[----:B------:R-:W-:Y:S05]  /*3540*/  @!P0 BRA `(.L_x_4859) ;  /* 0x000005a000008947 */ /* 0x000fea0003800000 */
[----:B------:R-:W-:Y:S01]  /*3550*/  HADD2.F32 R102, -RZ, R93.H1_H1 ;  /* 0x3000005dff667230 */ /* 0x000fe20000004100 */
[----:B------:R-:W-:-:S04]  /*3560*/  IMAD.MOV.U32 R96, RZ, RZ, R100 ;  /* 0x000000ffff607224 */ /* 0x000fc800078e0064 */
[----:B------:R-:W-:Y:S01]  /*3570*/  FADD.FTZ R115, R115, R102 ;  /* 0x0000006673737221 */ /* 0x000fe20000010000 */
[----:B------:R-:W-:Y:S05]  /*3580*/  BRA `(.L_x_4859) ;  /* 0x0000056000007947 */ /* 0x000fea0003800000 */
.L_x_4858:
        /* <DEDUP_REMOVED lines=12> */
.L_x_4861:
[----:B------:R-:W-:Y:S02]  /*3650*/  IMAD.MOV.U32 R114, RZ, RZ, R188 ;  /* 0x000000ffff727224 */ /* 0x000fe400078e00bc */
.L_x_4862:
[----:B------:R-:W-:Y:S05]  /*3660*/  BSYNC B0 ;  /* 0x0000000000007941 */ /* 0x000fea0003800000 */
.L_x_4860:
        /* <DEDUP_REMOVED lines=16> */
.L_x_4866:
[----:B------:R-:W-:Y:S05]  /*3770*/  BSYNC B1 ;  /* 0x0000000000017941 */ /* 0x000fea0003800000 */
.L_x_4865:
        /* <DEDUP_REMOVED lines=44> */
.L_x_4864:
[----:B------:R-:W-:Y:S05]  /*3a40*/  BSYNC B0 ;  /* 0x0000000000007941 */ /* 0x000fea0003800000 */
.L_x_4863:
        /* <DEDUP_REMOVED lines=10> */
.L_x_4859:
        /* <DEDUP_REMOVED lines=12> */
.L_x_4868:
[----:B------:R-:W-:Y:S02]  /*3bb0*/  IMAD.MOV.U32 R114, RZ, RZ, R188 ;  /* 0x000000ffff727224 */ /* 0x000fe400078e00bc */
.L_x_4869:
[----:B------:R-:W-:Y:S05]  /*3bc0*/  BSYNC B0 ;  /* 0x0000000000007941 */ /* 0x000fea0003800000 */
.L_x_4867:
        /* <DEDUP_REMOVED lines=16> */
.L_x_4873:
[----:B------:R-:W-:Y:S05]  /*3cd0*/  BSYNC B1 ;  /* 0x0000000000017941 */ /* 0x000fea0003800000 */
.L_x_4872:
        /* <DEDUP_REMOVED lines=44> */
.L_x_4871:
[----:B------:R-:W-:Y:S05]  /*3fa0*/  BSYNC B0 ;  /* 0x0000000000007941 */ /* 0x000fea0003800000 */
.L_x_4870:
        /* <DEDUP_REMOVED lines=13> */
.L_x_4874:
        /* <DEDUP_REMOVED lines=12> */
.L_x_4877:
[----:B------:R-:W-:Y:S02]  /*4140*/  IMAD.MOV.U32 R112, RZ, RZ, R188 ;  /* 0x000000ffff707224 */ /* 0x000fe400078e00bc */
.L_x_4878:
[----:B------:R-:W-:Y:S05]  /*4150*/  BSYNC B0 ;  /* 0x0000000000007941 */ /* 0x000fea0003800000 */
.L_x_4876:
        /* <DEDUP_REMOVED lines=16> */
.L_x_4882:
[----:B------:R-:W-:Y:S05]  /*4260*/  BSYNC B1 ;  /* 0x0000000000017941 */ /* 0x000fea0003800000 */
.L_x_4881:
        /* <DEDUP_REMOVED lines=44> */
.L_x_4880:
[----:B------:R-:W-:Y:S05]  /*4530*/  BSYNC B0 ;  /* 0x0000000000007941 */ /* 0x000fea0003800000 */
.L_x_4879:
        /* <DEDUP_REMOVED lines=10> */
.L_x_4875:
        /* <DEDUP_REMOVED lines=12> */
.L_x_4884:
[----:B------:R-:W-:Y:S02]  /*46a0*/  IMAD.MOV.U32 R112, RZ, RZ, R188 ;  /* 0x000000ffff707224 */ /* 0x000fe400078e00bc */
.L_x_4885:
[----:B------:R-:W-:Y:S05]  /*46b0*/  BSYNC B0 ;  /* 0x0000000000007941 */ /* 0x000fea0003800000 */
.L_x_4883:
        /* <DEDUP_REMOVED lines=16> */
.L_x_4889:
[----:B------:R-:W-:Y:S05]  /*47c0*/  BSYNC B1 ;  /* 0x0000000000017941 */ /* 0x000fea0003800000 */
.L_x_4888:
        /* <DEDUP_REMOVED lines=42> */
[----:B------:R-:W-:Y:S01]  /*4a70*/  IMAD.MOV.U32 R97, RZ, RZ, RZ ;  /* 0x000000ffff617224 */ /* 0x000fe200078e00ff */
[----:B------:R-:W-:Y:S02]  /*4a80*/  MOV R186, R96 ;  /* 0x0000006000ba7202 */ /* 0x000fe40000000f00 */
.L_x_4887:
[----:B------:R-:W-:Y:S05]  /*4a90*/  BSYNC B0 ;  /* 0x0000000000007941 */ /* 0x000fea0003800000 */
.L_x_4886:
        /* <DEDUP_REMOVED lines=13> */
.L_x_4890:
        /* <DEDUP_REMOVED lines=12> */
.L_x_4893:
[----:B------:R-:W-:Y:S02]  /*4c30*/  IMAD.MOV.U32 R98, RZ, RZ, R188 ;  /* 0x000000ffff627224 */ /* 0x000fe400078e00bc */
.L_x_4894:
[----:B------:R-:W-:Y:S05]  /*4c40*/  BSYNC B0 ;  /* 0x0000000000007941 */ /* 0x000fea0003800000 */
.L_x_4892:
        /* <DEDUP_REMOVED lines=16> */
.L_x_4898:
[----:B------:R-:W-:Y:S05]  /*4d50*/  BSYNC B1 ;  /* 0x0000000000017941 */ /* 0x000fea0003800000 */
.L_x_4897:
        /* <DEDUP_REMOVED lines=44> */
.L_x_4896:
[----:B------:R-:W-:Y:S05]  /*5020*/  BSYNC B0 ;  /* 0x0000000000007941 */ /* 0x000fea0003800000 */
.L_x_4895:
        /* <DEDUP_REMOVED lines=10> */
.L_x_4891:
        /* <DEDUP_REMOVED lines=12> */
.L_x_4900:
[----:B------:R-:W-:Y:S02]  /*5190*/  IMAD.MOV.U32 R98, RZ, RZ, R188 ;  /* 0x000000ffff627224 */ /* 0x000fe400078e00bc */
.L_x_4901:
[----:B------:R-:W-:Y:S05]  /*51a0*/  BSYNC B0 ;  /* 0x0000000000007941 */ /* 0x000fea0003800000 */
.L_x_4899:
        /* <DEDUP_REMOVED lines=16> */
.L_x_4905:
[----:B------:R-:W-:Y:S05]  /*52b0*/  BSYNC B1 ;  /* 0x0000000000017941 */ /* 0x000fea0003800000 */
.L_x_4904:
        /* <DEDUP_REMOVED lines=44> */
.L_x_4903:
[----:B------:R-:W-:Y:S05]  /*5580*/  BSYNC B0 ;  /* 0x0000000000007941 */ /* 0x000fea0003800000 */
.L_x_4902:
[----:B------:R-:W0:Y:S01]  /*5590*/  I2F.U32 R96, R98 ;  /* 0x0000006200607306 */ /* 0x000e220000201000 */
[----:B------:R-:W-:-:S05]  /*55a0*/  HADD2.F32 R100, -RZ, R99.H0_H0 ;  /* 0x20000063ff647230 */ /* 0x000fca0000004100 */
[----:B------:R-:W-:Y:S02]  /*55b0*/  FMUL.FTZ R100, R100, c[0x0][0x1e8] ;  /* 0x00007a0064647a20 */ /* 0x000fe40000410000 */
[----:B0-----:R-:W-:-:S05]  /*55c0*/  FFMA.FTZ R96, R96, R105, 1.1641532182693481445e-10 ;  /* 0x2f00000060607423 */ /* 0x001fca0000010069 */
[----:B------:R-:W-:-:S04]  /*55d0*/  FSETP.GTU.FTZ.AND P4, PT, R96, c[0x0][0x1e4], PT ;  /* 0x0000790060007a0b */ /* 0x000fc80003f9c000 */
[----:B------:R-:W-:Y:S01]  /*55e0*/  FSEL R121, R100, RZ, !P4 ;  /* 0x000000ff64797208 */ /* 0x000fe20006000000 */
[----:B------:R-:W-:Y:S05]  /*55f0*/  @P6 BRA `(.L_x_4906) ;  /* 0x0000006000006947 */ /* 0x000fea0003800000 */
[----:B------:R-:W-:Y:S01]  /*5600*/  MOV R96, R97 ;  /* 0x0000006100607202 */ /* 0x000fe20000000f00 */
[----:B------:R-:W-:Y:S05]  /*5610*/  @!P0 BRA `(.L_x_4907) ;  /* 0x000005a000008947 */ /* 0x000fea0003800000 */
[----:B------:R-:W-:Y:S01]  /*5620*/  HADD2.F32 R98, -RZ, R95.H0_H0 ;  /* 0x2000005fff627230 */ /* 0x000fe20000004100 */
[----:B------:R-:W-:-:S04]  /*5630*/  IMAD.MOV.U32 R96, RZ, RZ, R97 ;  /* 0x000000ffff607224 */ /* 0x000fc800078e0061 */
[----:B------:R-:W-:Y:S01]  /*5640*/  FADD.FTZ R121, R121, R98 ;  /* 0x0000006279797221 */ /* 0x000fe20000010000 */
[----:B------:R-:W-:Y:S05]  /*5650*/  BRA `(.L_x_4907) ;  /* 0x0000056000007947 */ /* 0x000fea0003800000 */
.L_x_4906:
        /* <DEDUP_REMOVED lines=12> */
.L_x_4909:
[----:B------:R-:W-:Y:S02]  /*5720*/  IMAD.MOV.U32 R98, RZ, RZ, R188 ;  /* 0x000000ffff627224 */ /* 0x000fe400078e00bc */
.L_x_4910:
[----:B------:R-:W-:Y:S05]  /*5730*/  BSYNC B0 ;  /* 0x0000000000007941 */ /* 0x000fea0003800000 */
.L_x_4908:
        /* <DEDUP_REMOVED lines=16> */
.L_x_4914:
[----:B------:R-:W-:Y:S05]  /*5840*/  BSYNC B1 ;  /* 0x0000000000017941 */ /* 0x000fea0003800000 */
.L_x_4913:
        /* <DEDUP_REMOVED lines=44> */
.L_x_4912:
[----:B------:R-:W-:Y:S05]  /*5b10*/  BSYNC B0 ;  /* 0x0000000000007941 */ /* 0x000fea0003800000 */
.L_x_4911:
        /* <DEDUP_REMOVED lines=10> */
.L_x_4907:
        /* <DEDUP_REMOVED lines=12> */
.L_x_4916:
[----:B------:R-:W-:Y:S02]  /*5c80*/  IMAD.MOV.U32 R98, RZ, RZ, R188 ;  /* 0x000000ffff627224 */ /* 0x000fe400078e00bc */
.L_x_4917:
[----:B------:R-:W-:Y:S05]  /*5c90*/  BSYNC B0 ;  /* 0x0000000000007941 */ /* 0x000fea0003800000 */
.L_x_4915:
        /* <DEDUP_REMOVED lines=16> */
.L_x_4921:
[----:B------:R-:W-:Y:S05]  /*5da0*/  BSYNC B1 ;  /* 0x0000000000017941 */ /* 0x000fea0003800000 */
.L_x_4920:
        /* <DEDUP_REMOVED lines=44> */
.L_x_4919:
[----:B------:R-:W-:Y:S05]  /*6070*/  BSYNC B0 ;  /* 0x0000000000007941 */ /* 0x000fea0003800000 */
.L_x_4918:
[----:B------:R-:W0:Y:S01]  /*6080*/  I2F.U32 R96, R98 ;  /* 0x0000006200607306 */ /* 0x000e220000201000 */
[----:B------:R-:W-:Y:S01]  /*6090*/  LOP3.LUT P6, RZ, R187, 0x10, RZ, 0xc0, !PT ;  /* 0x00000010bbff7812 */ /* 0x000fe200078cc0ff */
        /* <DEDUP_REMOVED lines=12> */
.L_x_4922:
        /* <DEDUP_REMOVED lines=12> */
.L_x_4925:
[----:B------:R-:W-:Y:S02]  /*6220*/  IMAD.MOV.U32 R114, RZ, RZ, R188 ;  /* 0x000000ffff727224 */ /* 0x000fe400078e00bc */
.L_x_4926:
[----:B------:R-:W-:Y:S05]  /*6230*/  BSYNC B0 ;  /* 0x0000000000007941 */ /* 0x000fea0003800000 */
.L_x_4924:
        /* <DEDUP_REMOVED lines=18> */
.L_x_4930:
[----:B------:R-:W-:Y:S05]  /*6360*/  BSYNC B1 ;  /* 0x0000000000017941 */ /* 0x000fea0003800000 */
.L_x_4929:
        /* <DEDUP_REMOVED lines=44> */
.L_x_4928:
[----:B------:R-:W-:Y:S05]  /*6630*/  BSYNC B0 ;  /* 0x0000000000007941 */ /* 0x000fea0003800000 */
.L_x_4927:
        /* <DEDUP_REMOVED lines=10> */
.L_x_4923:
        /* <DEDUP_REMOVED lines=19> */
[----:B------:R-:W-:Y:S01]  /*6810*/  F2FP.PACK_AB R99, R125, R121 ;  /* 0x000000797d63723e */ /* 0x000fe200000000ff */
[----:B------:R-:W-:Y:S01]  /*6820*/  IMAD.WIDE.U32 R200, R120, R106, c[0x0][0x190] ;  /* 0x0000640078c87625 */ /* 0x000fe200078e006a */
[----:B------:R-:W-:Y:S02]  /*6830*/  F2FP.PACK_AB R98, R123, R113 ;  /* 0x000000717b62723e */ /* 0x000fe400000000ff */
[----:B------:R-:W-:Y:S02]  /*6840*/  F2FP.PACK_AB R97, R115, R109 ;  /* 0x0000006d7361723e */ /* 0x000fe400000000ff */
[----:B------:R-:W-:-:S02]  /*6850*/  F2FP.PACK_AB R96, R111, R107 ;  /* 0x0000006b6f60723e */ /* 0x000fc400000000ff */
        /* <DEDUP_REMOVED lines=29> */
.L_x_4931:
[----:B------:R1:W5:Y:S04]  /*6a30*/  @P6 LDG.E.128 R88, [R102.64] ;  /* 0x0000000466586981 */ /* 0x000368000c1e1d00 */
[----:B------:R1:W5:Y:S04]  /*6a40*/  @P0 LDG.E.128 R92, [R100.64] ;  /* 0x00000004645c0981 */ /* 0x000368000c1e1d00 */
[----:B0-----:R1:W5:Y:S01]  /*6a50*/  LDG.E.128 R96, [R126.64] ;  /* 0x000000047e607981 */ /* 0x001362000c1e1d00 */
[C---:B------:R-:W-:Y:S01]  /*6a60*/  ISETP.NE.AND P1, PT, R112.reuse, 0x1, PT ;  /* 0x000000017000780c */ /* 0x040fe20003f25270 */
[----:B------:R-:W-:Y:S01]  /*6a70*/  BSSY B0, `(.L_x_4932) ;  /* 0x000000c000007945 */ /* 0x000fe20003800000 */
[----:B------:R-:W-:-:S11]  /*6a80*/  IADD3 R110, R112, 0x1, RZ ;  /* 0x00000001706e7810 */ /* 0x000fd60007ffe0ff */
[----:B------:R-:W-:Y:S05]  /*6a90*/  @!P1 BRA `(.L_x_4933) ;  /* 0x0000008000009947 */ /* 0x000fea0003800000 */
[----:B-1----:R-:W-:Y:S02]  /*6aa0*/  ISETP.NE.AND P1, PT, R112, 0x2, PT ;  /* 0x000000027000780c */ /* 0x002fe40003f25270 */
[----:B------:R-:W-:-:S11]  /*6ab0*/  MOV R108, R178 ;  /* 0x000000b2006c7202 */ /* 0x000fd60000000f00 */
[----:B------:R-:W-:Y:S05]  /*6ac0*/  @!P1 BRA `(.L_x_4934) ;  /* 0x0000006000009947 */ /* 0x000fea0003800000 */
[----:B------:R-:W-:Y:S01]  /*6ad0*/  ISETP.NE.AND P1, PT, R112, 0x3, PT ;  /* 0x000000037000780c */ /* 0x000fe20003f25270 */
[----:B------:R-:W-:-:S12]  /*6ae0*/  IMAD.MOV.U32 R108, RZ, RZ, R179 ;  /* 0x000000ffff6c7224 */ /* 0x000fd800078e00b3 */
[----:B------:R-:W-:Y:S05]  /*6af0*/  @P1 BRA `(.L_x_4934) ;  /* 0x0000003000001947 */ /* 0x000fea0003800000 */
[----:B------:R-:W-:Y:S01]  /*6b00*/  IMAD.MOV.U32 R108, RZ, RZ, R186 ;  /* 0x000000ffff6c7224 */ /* 0x000fe200078e00ba */
[----:B------:R-:W-:Y:S05]  /*6b10*/  BRA `(.L_x_4934) ;  /* 0x0000001000007947 */ /* 0x000fea0003800000 */
.L_x_4933:
[----:B-1----:R-:W-:Y:S02]  /*6b20*/  IMAD.MOV.U32 R108, RZ, RZ, R188 ;  /* 0x000000ffff6c7224 */ /* 0x002fe400078e00bc */
.L_x_4934:
[----:B------:R-:W-:Y:S05]  /*6b30*/  BSYNC B0 ;  /* 0x0000000000007941 */ /* 0x000fea0003800000 */
.L_x_4932:
        /* <DEDUP_REMOVED lines=16> */
.L_x_4938:
[----:B------:R-:W-:Y:S05]  /*6c40*/  BSYNC B1 ;  /* 0x0000000000017941 */ /* 0x000fea0003800000 */
.L_x_4937:
        /* <DEDUP_REMOVED lines=11> */
[----:B------:R-:W-:-:S04]  /*6d00*/  IMAD.WIDE.U32 R126, R110, -0x326172a9, RZ ;  /* 0xcd9e8d576e7e7825 */ /* 0x000fc800078e00ff */
[----:B------:R-:W-:Y:S01]  /*6d10*/  IMAD.MOV.U32 R110, RZ, RZ, RZ ;  /* 0x000000ffff6e7224 */ /* 0x000fe200078e00ff */
        /* <DEDUP_REMOVED lines=31> */
.L_x_4936:
[----:B------:R-:W-:Y:S05]  /*6f10*/  BSYNC B0 ;  /* 0x0000000000007941 */ /* 0x000fea0003800000 */
.L_x_4935:
[----:B------:R-:W0:Y:S01]  /*6f20*/  I2F.U32 R100, R108 ;  /* 0x0000006c00647306 */ /* 0x000e220000201000 */
[----:B------:R-:W-:Y:S01]  /*6f30*/  LOP3.LUT P6, RZ, R187, 0x10, RZ, 0xc0, !PT ;  /* 0x00000010bbff7812 */ /* 0x000fe200078cc0ff */
[----:B-----5:R-:W-:-:S05]  /*6f40*/  HADD2.F32 R101, -RZ, R96.H0_H0 ;  /* 0x20000060ff657230 */ /* 0x020fca0000004100 */
        /* <DEDUP_REMOVED lines=12> */
.L_x_4939:
        /* <DEDUP_REMOVED lines=12> */
.L_x_4942:
[----:B------:R-:W-:Y:S02]  /*70d0*/  IMAD.MOV.U32 R112, RZ, RZ, R188 ;  /* 0x000000ffff707224 */ /* 0x000fe400078e00bc */
.L_x_4943:
[----:B------:R-:W-:Y:S05]  /*70e0*/  BSYNC B0 ;  /* 0x0000000000007941 */ /* 0x000fea0003800000 */
.L_x_4941:
        /* <DEDUP_REMOVED lines=16> */
.L_x_4947:
[----:B------:R-:W-:Y:S05]  /*71f0*/  BSYNC B1 ;  /* 0x0000000000017941 */ /* 0x000fea0003800000 */
.L_x_4946:
        /* <DEDUP_REMOVED lines=43> */
.L_x_4945:
[----:B------:R-:W-:Y:S05]  /*74b0*/  BSYNC B0 ;  /* 0x0000000000007941 */ /* 0x000fea0003800000 */
.L_x_4944:
        /* <DEDUP_REMOVED lines=10> */
.L_x_4940:
        /* <DEDUP_REMOVED lines=12> */
.L_x_4949:
[----:B------:R-:W-:Y:S02]  /*7620*/  MOV R110, R188 ;  /* 0x000000bc006e7202 */ /* 0x000fe40000000f00 */
.L_x_4950:
[----:B------:R-:W-:Y:S05]  /*7630*/  BSYNC B0 ;  /* 0x0000000000007941 */ /* 0x000fea0003800000 */
.L_x_4948:
        /* <DEDUP_REMOVED lines=16> */
.L_x_4954:
[----:B------:R-:W-:Y:S05]  /*7740*/  BSYNC B1 ;  /* 0x0000000000017941 */ /* 0x000fea0003800000 */
.L_x_4953:
        /* <DEDUP_REMOVED lines=42> */
[----:B------:R-:W-:Y:S01]  /*79f0*/  HFMA2.MMA R101, -RZ, RZ, 0, 0 ;  /* 0x00000000ff657435 */ /* 0x000fe200000001ff */
[----:B------:R-:W-:-:S05]  /*7a00*/  IMAD.MOV.U32 R186, RZ, RZ, R100 ;  /* 0x000000ffffba7224 */ /* 0x000fca00078e0064 */
.L_x_4952:
[----:B------:R-:W-:Y:S05]  /*7a10*/  BSYNC B0 ;  /* 0x0000000000007941 */ /* 0x000fea0003800000 */
.L_x_4951:
        /* <DEDUP_REMOVED lines=14> */
.L_x_4955:
        /* <DEDUP_REMOVED lines=12> */
.L_x_4958:
[----:B------:R-:W-:Y:S02]  /*7bc0*/  MOV R112, R188 ;  /* 0x000000bc00707202 */ /* 0x000fe40000000f00 */
.L_x_4959:
[----:B------:R-:W-:Y:S05]  /*7bd0*/  BSYNC B0 ;  /* 0x0000000000007941 */ /* 0x000fea0003800000 */
.L_x_4957:
        /* <DEDUP_REMOVED lines=16> */
.L_x_4963:
[----:B------:R-:W-:Y:S05]  /*7ce0*/  BSYNC B1 ;  /* 0x0000000000017941 */ /* 0x000fea0003800000 */
.L_x_4962:
[----:B------:R-:W-:Y:S01]  /*7cf0*/  IMAD.HI.U32 R96, R180, -0x326172a9, RZ ;  /* 0xcd9e8d57b4607827 */ /* 0x000fe200078e00ff */
[----:B------:R-:W-:-:S03]  /*7d00*/  LOP3.LUT R100, R100, R185, R119, 0x96, !PT ;  /* 0x000000b964647212 */ /* 0x000fc600078e9677 */
[----:B------:R-:W-:Y:S01]  /*7d10*/  IMAD R179, R180, -0x326172a9, RZ ;  /* 0xcd9e8d57b4b37824 */ /* 0x000fe200078e02ff */
[----:B------:R-:W-:Y:S01]  /*7d20*/  LOP3.LUT R96, R96, R183, R118, 0x96, !PT ;  /* 0x000000b760607212 */ /* 0x000fe200078e9676 */
[----:B------:R-:W-:-:S04]  /*7d30*/  IMAD.WIDE.U32 R100, R100, -0x326172a9, RZ ;  /* 0xcd9e8d5764647825 */ /* 0x000fc800078e00ff */
[----:B------:R-:W-:Y:S01]  /*7d40*/  IMAD R114, R181, -0x2daee0ad, RZ ;  /* 0xd2511f53b5727824 */ /* 0x000fe200078e02ff */
[----:B------:R-:W-:Y:S01]  /*7d50*/  LOP3.LUT R179, R101, R179, R40, 0x96, !PT ;  /* 0x000000b365b37212 */ /* 0x000fe200078e9628 */
[----:B------:R-:W-:Y:S01]  /*7d60*/  IMAD.WIDE.U32 R102, R96, -0x2daee0ad, RZ ;  /* 0xd2511f5360667825 */ /* 0x000fe200078e00ff */
[----:B------:R-:W-:-:S03]  /*7d70*/  HFMA2.MMA R96, -RZ, RZ, 0, 0 ;  /* 0x00000000ff607435 */ /* 0x000fc600000001ff */
        /* <DEDUP_REMOVED lines=35> */
.L_x_4961:
[----:B------:R-:W-:Y:S05]  /*7fb0*/  BSYNC B0 ;  /* 0x0000000000007941 */ /* 0x000fea0003800000 */
.L_x_4960:
        /* <DEDUP_REMOVED lines=10> */
.L_x_4956:
        /* <DEDUP_REMOVED lines=12> */
.L_x_4965:
[----:B------:R-:W-:Y:S02]  /*8120*/  IMAD.MOV.U32 R112, RZ, RZ, R188 ;  /* 0x000000ffff707224 */ /* 0x000fe400078e00bc */
.L_x_4966:
[----:B------:R-:W-:Y:S05]  /*8130*/  BSYNC B0 ;  /* 0x0000000000007941 */ /* 0x000fea0003800000 */
.L_x_4964:
        /* <DEDUP_REMOVED lines=16> */
.L_x_4970:
[----:B------:R-:W-:Y:S05]  /*8240*/  BSYNC B1 ;  /* 0x0000000000017941 */ /* 0x000fea0003800000 */
.L_x_4969:
        /* <DEDUP_REMOVED lines=44> */
.L_x_4968:
[----:B------:R-:W-:Y:S05]  /*8510*/  BSYNC B0 ;  /* 0x0000000000007941 */ /* 0x000fea0003800000 */
.L_x_4967:
        /* <DEDUP_REMOVED lines=11> */
[----:B------:R-:W-:-:S04]  /*85d0*/  MOV R96, R100 ;  /* 0x0000006400607202 */ /* 0x000fc80000000f00 */
[----:B------:R-:W-:Y:S01]  /*85e0*/  FADD.FTZ R199, R102, R199 ;  /* 0x000000c766c77221 */ /* 0x000fe20000010000 */
[----:B------:R-:W-:Y:S05]  /*85f0*/  BRA `(.L_x_4972) ;  /* 0x0000056000007947 */ /* 0x000fea0003800000 */
.L_x_4971:
        /* <DEDUP_REMOVED lines=12> */
.L_x_4974:
[----:B------:R-:W-:Y:S02]  /*86c0*/  IMAD.MOV.U32 R114, RZ, RZ, R188 ;  /* 0x000000ffff727224 */ /* 0x000fe400078e00bc */
.L_x_4975:
[----:B------:R-:W-:Y:S05]  /*86d0*/  BSYNC B0 ;  /* 0x0000000000007941 */ /* 0x000fea0003800000 */
.L_x_4973:
        /* <DEDUP_REMOVED lines=16> */
.L_x_4979:
[----:B------:R-:W-:Y:S05]  /*87e0*/  BSYNC B1 ;  /* 0x0000000000017941 */ /* 0x000fea0003800000 */
.L_x_4978:
        /* <DEDUP_REMOVED lines=44> */
.L_x_4977:
[----:B------:R-:W-:Y:S05]  /*8ab0*/  BSYNC B0 ;  /* 0x0000000000007941 */ /* 0x000fea0003800000 */
.L_x_4976:
        /* <DEDUP_REMOVED lines=10> */
.L_x_4972:
        /* <DEDUP_REMOVED lines=12> */
.L_x_4981:
[----:B------:R-:W-:Y:S02]  /*8c20*/  IMAD.MOV.U32 R114, RZ, RZ, R188 ;  /* 0x000000ffff727224 */ /* 0x000fe400078e00bc */
.L_x_4982:
[----:B------:R-:W-:Y:S05]  /*8c30*/  BSYNC B0 ;  /* 0x0000000000007941 */ /* 0x000fea0003800000 */
.L_x_4980:
        /* <DEDUP_REMOVED lines=16> */
.L_x_4986:
[----:B------:R-:W-:Y:S05]  /*8d40*/  BSYNC B1 ;  /* 0x0000000000017941 */ /* 0x000fea0003800000 */
.L_x_4985:
        /* <DEDUP_REMOVED lines=42> */
[----:B------:R-:W-:Y:S01]  /*8ff0*/  IMAD.MOV.U32 R188, RZ, RZ, R102 ;  /* 0x000000ffffbc7224 */ /* 0x000fe200078e0066 */
[----:B------:R-:W-:Y:S02]  /*9000*/  MOV R100, RZ ;  /* 0x000000ff00647202 */ /* 0x000fe40000000f00 */
.L_x_4984:
[----:B------:R-:W-:Y:S05]  /*9010*/  BSYNC B0 ;  /* 0x0000000000007941 */ /* 0x000fea0003800000 */
.L_x_4983:
        /* <DEDUP_REMOVED lines=13> */
.L_x_4987:
        /* <DEDUP_REMOVED lines=12> */
.L_x_4990:
[----:B------:R-:W-:Y:S02]  /*91b0*/  IMAD.MOV.U32 R114, RZ, RZ, R188 ;  /* 0x000000ffff727224 */ /* 0x000fe400078e00bc */
.L_x_4991:
[----:B------:R-:W-:Y:S05]  /*91c0*/  BSYNC B0 ;  /* 0x0000000000007941 */ /* 0x000fea0003800000 */
.L_x_4989:
        /* <DEDUP_REMOVED lines=16> */
.L_x_4995:
[----:B------:R-:W-:Y:S05]  /*92d0*/  BSYNC B1 ;  /* 0x0000000000017941 */ /* 0x000fea0003800000 */
.L_x_4994:
        /* <DEDUP_REMOVED lines=44> */
.L_x_4993:
[----:B------:R-:W-:Y:S05]  /*95a0*/  BSYNC B0 ;  /* 0x0000000000007941 */ /* 0x000fea0003800000 */
.L_x_4992:
        /* <DEDUP_REMOVED lines=10> */
.L_x_4988:
        /* <DEDUP_REMOVED lines=12> */
.L_x_4997:
[----:B------:R-:W-:Y:S02]  /*9710*/  IMAD.MOV.U32 R114, RZ, RZ, R188 ;  /* 0x000000ffff727224 */ /* 0x000fe400078e00bc */
.L_x_4998:
[----:B------:R-:W-:Y:S05]  /*9720*/  BSYNC B0 ;  /* 0x0000000000007941 */ /* 0x000fea0003800000 */
.L_x_4996:
        /* <DEDUP_REMOVED lines=16> */
.L_x_5002:
[----:B------:R-:W-:Y:S05]  /*9830*/  BSYNC B1 ;  /* 0x0000000000017941 */ /* 0x000fea0003800000 */
.L_x_5001:
        /* <DEDUP_REMOVED lines=44> */
.L_x_5000:
[----:B------:R-:W-:Y:S05]  /*9b00*/  BSYNC B0 ;  /* 0x0000000000007941 */ /* 0x000fea0003800000 */
.L_x_4999:
        /* <DEDUP_REMOVED lines=13> */
.L_x_5003:
        /* <DEDUP_REMOVED lines=12> */
.L_x_5006:
[----:B------:R-:W-:Y:S02]  /*9ca0*/  IMAD.MOV.U32 R114, RZ, RZ, R188 ;  /* 0x000000ffff727224 */ /* 0x000fe400078e00bc */
.L_x_5007:
[----:B------:R-:W-:Y:S05]  /*9cb0*/  BSYNC B0 ;  /* 0x0000000000007941 */ /* 0x000fea0003800000 */
.L_x_5005:
        /* <DEDUP_REMOVED lines=16> */
.L_x_5011:
[----:B------:R-:W-:Y:S05]  /*9dc0*/  BSYNC B1 ;  /* 0x0000000000017941 */ /* 0x000fea0003800000 */
.L_x_5010:
        /* <DEDUP_REMOVED lines=44> */
.L_x_5009:
[----:B------:R-:W-:Y:S05]  /*a090*/  BSYNC B0 ;  /* 0x0000000000007941 */ /* 0x000fea0003800000 */
.L_x_5008:
        /* <DEDUP_REMOVED lines=10> */
.L_x_5004:
        /* <DEDUP_REMOVED lines=12> */
.L_x_5013:
[----:B------:R-:W-:Y:S02]  /*a200*/  IMAD.MOV.U32 R114, RZ, RZ, R188 ;  /* 0x000000ffff727224 */ /* 0x000fe400078e00bc */
.L_x_5014:
[----:B------:R-:W-:Y:S05]  /*a210*/  BSYNC B0 ;  /* 0x0000000000007941 */ /* 0x000fea0003800000 */
.L_x_5012:
        /* <DEDUP_REMOVED lines=16> */
.L_x_5018:
[----:B------:R-:W-:Y:S05]  /*a320*/  BSYNC B1 ;  /* 0x0000000000017941 */ /* 0x000fea0003800000 */
.L_x_5017:
        /* <DEDUP_REMOVED lines=44> */
.L_x_5016:
[----:B------:R-:W-:Y:S05]  /*a5f0*/  BSYNC B0 ;  /* 0x0000000000007941 */ /* 0x000fea0003800000 */
.L_x_5015:
        /* <DEDUP_REMOVED lines=13> */
.L_x_5019:
        /* <DEDUP_REMOVED lines=12> */
.L_x_5022:
[----:B------:R-:W-:Y:S02]  /*a790*/  MOV R98, R188 ;  /* 0x000000bc00627202 */ /* 0x000fe40000000f00 */
.L_x_5023:
[----:B------:R-:W-:Y:S05]  /*a7a0*/  BSYNC B0 ;  /* 0x0000000000007941 */ /* 0x000fea0003800000 */
.L_x_5021:
        /* <DEDUP_REMOVED lines=16> */
.L_x_5027:
[----:B------:R-:W-:Y:S05]  /*a8b0*/  BSYNC B1 ;  /* 0x0000000000017941 */ /* 0x000fea0003800000 */
.L_x_5026:
        /* <DEDUP_REMOVED lines=44> */
.L_x_5025:
[----:B------:R-:W-:Y:S05]  /*ab80*/  BSYNC B0 ;  /* 0x0000000000007941 */ /* 0x000fea0003800000 */
.L_x_5024:
        /* <DEDUP_REMOVED lines=10> */
.L_x_5020:
        /* <DEDUP_REMOVED lines=12> */
.L_x_5029:
[----:B------:R-:W-:Y:S02]  /*acf0*/  MOV R98, R188 ;  /* 0x000000bc00627202 */ /* 0x000fe40000000f00 */
.L_x_5030:
[----:B------:R-:W-:Y:S05]  /*ad00*/  BSYNC B0 ;  /* 0x0000000000007941 */ /* 0x000fea0003800000 */
.L_x_5028:
        /* <DEDUP_REMOVED lines=16> */
.L_x_5034:
[----:B------:R-:W-:Y:S05]  /*ae10*/  BSYNC B1 ;  /* 0x0000000000017941 */ /* 0x000fea0003800000 */
.L_x_5033:
        /* <DEDUP_REMOVED lines=44> */
.L_x_5032:
[----:B------:R-:W-:Y:S05]  /*b0e0*/  BSYNC B0 ;  /* 0x0000000000007941 */ /* 0x000fea0003800000 */
.L_x_5031:
        /* <DEDUP_REMOVED lines=13> */
.L_x_5035:
        /* <DEDUP_REMOVED lines=12> */
.L_x_5038:
[----:B------:R-:W-:Y:S02]  /*b280*/  IMAD.MOV.U32 R98, RZ, RZ, R188 ;  /* 0x000000ffff627224 */ /* 0x000fe400078e00bc */
.L_x_5039:
[----:B------:R-:W-:Y:S05]  /*b290*/  BSYNC B0 ;  /* 0x0000000000007941 */ /* 0x000fea0003800000 */
.L_x_5037:
        /* <DEDUP_REMOVED lines=16> */
.L_x_5043:
[----:B------:R-:W-:Y:S05]  /*b3a0*/  BSYNC B1 ;  /* 0x0000000000017941 */ /* 0x000fea0003800000 */
.L_x_5042:
        /* <DEDUP_REMOVED lines=44> */
.L_x_5041:
[----:B------:R-:W-:Y:S05]  /*b670*/  BSYNC B0 ;  /* 0x0000000000007941 */ /* 0x000fea0003800000 */
.L_x_5040:
        /* <DEDUP_REMOVED lines=10> */
.L_x_5036:
        /* <DEDUP_REMOVED lines=12> */
.L_x_5045:
[----:B------:R-:W-:Y:S02]  /*b7e0*/  IMAD.MOV.U32 R98, RZ, RZ, R188 ;  /* 0x000000ffff627224 */ /* 0x000fe400078e00bc */
.L_x_5046:
[----:B------:R-:W-:Y:S05]  /*b7f0*/  BSYNC B0 ;  /* 0x0000000000007941 */ /* 0x000fea0003800000 */
.L_x_5044:
        /* <DEDUP_REMOVED lines=16> */
.L_x_5050:
[----:B------:R-:W-:Y:S05]  /*b900*/  BSYNC B1 ;  /* 0x0000000000017941 */ /* 0x000fea0003800000 */
.L_x_5049:
        /* <DEDUP_REMOVED lines=44> */
.L_x_5048:
[----:B------:R-:W-:Y:S05]  /*bbd0*/  BSYNC B0 ;  /* 0x0000000000007941 */ /* 0x000fea0003800000 */
.L_x_5047:
        /* <DEDUP_REMOVED lines=11> */
[----:B------:R-:W-:-:S04]  /*bc90*/  MOV R114, R97 ;  /* 0x0000006100727202 */ /* 0x000fc80000000f00 */
[----:B------:R-:W-:Y:S01]  /*bca0*/  FADD.FTZ R211, R96, R211 ;  /* 0x000000d360d37221 */ /* 0x000fe20000010000 */
[----:B------:R-:W-:Y:S05]  /*bcb0*/  BRA `(.L_x_5052) ;  /* 0x0000058000007947 */ /* 0x000fea0003800000 */
.L_x_5051:
        /* <DEDUP_REMOVED lines=12> */
.L_x_5054:
[----:B------:R-:W-:Y:S02]  /*bd80*/  IMAD.MOV.U32 R122, RZ, RZ, R188 ;  /* 0x000000ffff7a7224 */ /* 0x000fe400078e00bc */
.L_x_5055:
[----:B------:R-:W-:Y:S05]  /*bd90*/  BSYNC B0 ;  /* 0x0000000000007941 */ /* 0x000fea0003800000 */
.L_x_5053:
        /* <DEDUP_REMOVED lines=18> */
.L_x_5059:
[----:B------:R-:W-:Y:S05]  /*bec0*/  BSYNC B1 ;  /* 0x0000000000017941 */ /* 0x000fea0003800000 */
.L_x_5058:
[C---:B------:R-:W-:Y:S01]  /*bed0*/  IMAD.HI.U32 R96, R180.reuse, -0x326172a9, RZ ;  /* 0xcd9e8d57b4607827 */ /* 0x040fe200078e00ff */
[----:B------:R-:W-:Y:S01]  /*bee0*/  LOP3.LUT R97, R97, R185, R119, 0x96, !PT ;  /* 0x000000b961617212 */ /* 0x000fe200078e9677 */
[----:B------:R-:W-:Y:S02]  /*bef0*/  HFMA2.MMA R114, -RZ, RZ, 0, 0 ;  /* 0x00000000ff727435 */ /* 0x000fe400000001ff */
        /* <DEDUP_REMOVED lines=41> */
.L_x_5057:
[----:B------:R-:W-:Y:S05]  /*c190*/  BSYNC B0 ;  /* 0x0000000000007941 */ /* 0x000fea0003800000 */
.L_x_5056:
        /* <DEDUP_REMOVED lines=10> */
.L_x_5052:
[----:B------:R-:W-:Y:S01]  /*c240*/  SEL R96, RZ, 0x1000000, P5 ;  /* 0x01000000ff607807 */ /* 0x000fe20002800000 */
[C---:B------:R-:W-:Y:S01]  /*c250*/  IMAD.WIDE.U32 R218, R221.reuse, R104, c[0x0][0x188] ;  /* 0x00006200ddda7625 */ /* 0x040fe200078e0068 */
[----:B------:R-:W-:Y:S02]  /*c260*/  ISETP.NE.AND P5, PT, R108, RZ, PT ;  /* 0x000000ff6c00720c */ /* 0x000fe40003fa5270 */
[----:B------:R-:W-:Y:S01]  /*c270*/  SEL R97, RZ, 0x10000, P4 ;  /* 0x00010000ff617807 */ /* 0x000fe20002000000 */
[----:B------:R-:W-:Y:S01]  /*c280*/  IMAD.WIDE.U32 R216, R221, R106, c[0x0][0x190] ;  /* 0x00006400ddd87625 */ /* 0x000fe200078e006a */
[----:B------:R-:W-:Y:S02]  /*c290*/  SEL R108, RZ, 0x100, P3 ;  /* 0x00000100ff6c7807 */ /* 0x000fe40001800000 */
[----:B------:R-:W-:Y:S02]  /*c2a0*/  ISETP.NE.AND P4, PT, R110, RZ, PT ;  /* 0x000000ff6e00720c */ /* 0x000fe40003f85270 */
[----:B------:R-:W-:-:S02]  /*c2b0*/  ISETP.NE.AND P3, PT, R112, RZ, PT ;  /* 0x000000ff7000720c */ /* 0x000fc40003f65270 */
[----:B------:R-:W-:Y:S02]  /*c2c0*/  SEL R212, RZ, 0x1, P1 ;  /* 0x00000001ffd47807 */ /* 0x000fe40000800000 */
[----:B------:R-:W-:Y:S02]  /*c2d0*/  SEL R102, RZ, 0x1, P3 ;  /* 0x00000001ff667807 */ /* 0x000fe40001800000 */
[----:B------:R-:W-:Y:S01]  /*c2e0*/  SEL R100, RZ, 0x1, P4 ;  /* 0x00000001ff647807 */ /* 0x000fe20002000000 */
[----:B------:R-:W-:Y:S01]  /*c2f0*/  IMAD.WIDE.U32 R212, R212, 0x1000000, RZ ;  /* 0x01000000d4d47825 */ /* 0x000fe200078e00ff */
[----:B------:R-:W-:Y:S02]  /*c300*/  SEL R215, RZ, 0x1, P2 ;  /* 0x00000001ffd77807 */ /* 0x000fe40001000000 */
[----:B------:R-:W-:Y:S01]  /*c310*/  LOP3.LUT R108, R108, R96, R97, 0xfe, !PT ;  /* 0x000000606c6c7212 */ /* 0x000fe200078efe61 */
[----:B------:R-:W-:Y:S01]  /*c320*/  IMAD.WIDE.U32 R102, R102, 0x10000, RZ ;  /* 0x0001000066667825 */ /* 0x000fe200078e00ff */
[----:B------:R-:W-:-:S02]  /*c330*/  F2FP.PACK_AB R99, R211, R207 ;  /* 0x000000cfd363723e */ /* 0x000fc400000000ff */
[----:B------:R-:W-:Y:S01]  /*c340*/  LOP3.LUT R215, R213, R108, R215, 0xfe, !PT ;  /* 0x0000006cd5d77212 */ /* 0x000fe200078efed7 */
[----:B------:R-:W-:Y:S01]  /*c350*/  IMAD.WIDE.U32 R100, R100, 0x100, RZ ;  /* 0x0000010064647825 */ /* 0x000fe200078e00ff */
[----:B------:R-:W-:Y:S02]  /*c360*/  SEL R213, RZ, 0x1, P5 ;  /* 0x00000001ffd57807 */ /* 0x000fe40002800000 */
[----:B------:R-:W-:Y:S02]  /*c370*/  F2FP.PACK_AB R98, R209, R203 ;  /* 0x000000cbd162723e */ /* 0x000fe400000000ff */
[----:B------:R-:W-:Y:S02]  /*c380*/  LOP3.LUT R212, R100, R212, R102, 0xfe, !PT ;  /* 0x000000d464d47212 */ /* 0x000fe400078efe66 */
        /* <DEDUP_REMOVED lines=31> */
.L_x_5060:
        /* <DEDUP_REMOVED lines=15> */
.L_x_5062:
[----:B-1----:R-:W-:Y:S02]  /*c670*/  MOV R108, R188 ;  /* 0x000000bc006c7202 */ /* 0x002fe40000000f00 */
.L_x_5063:
[----:B------:R-:W-:Y:S05]  /*c680*/  BSYNC B0 ;  /* 0x0000000000007941 */ /* 0x000fea0003800000 */
.L_x_5061:
        /* <DEDUP_REMOVED lines=16> */
.L_x_5067:
[----:B------:R-:W-:Y:S05]  /*c790*/  BSYNC B1 ;  /* 0x0000000000017941 */ /* 0x000fea0003800000 */
.L_x_5066:
        /* <DEDUP_REMOVED lines=44> */
.L_x_5065:
[----:B------:R-:W-:Y:S05]  /*ca60*/  BSYNC B0 ;  /* 0x0000000000007941 */ /* 0x000fea0003800000 */
.L_x_5064:
[----:B------:R-:W0:Y:S01]  /*ca70*/  I2F.U32 R102, R108 ;  /* 0x0000006c00667306 */ /* 0x000e220000201000 */
[C---:B------:R-:W-:Y:S01]  /*ca80*/  LOP3.LUT P6, RZ, R187.reuse, 0x10, RZ, 0xc0, !PT ;  /* 0x00000010bbff7812 */ /* 0x040fe200078cc0ff */
[----:B-----5:R-:W-:Y:S01]  /*ca90*/  HADD2.F32 R101, -RZ, R96.H0_H0 ;  /* 0x20000060ff657230 */ /* 0x020fe20000004100 */
        /* <DEDUP_REMOVED lines=13> */
.L_x_5068:
        /* <DEDUP_REMOVED lines=12> */
.L_x_5071:
[----:B------:R-:W-:Y:S02]  /*cc30*/  IMAD.MOV.U32 R108, RZ, RZ, R188 ;  /* 0x000000ffff6c7224 */ /* 0x000fe400078e00bc */
.L_x_5072:
[----:B------:R-:W-:Y:S05]  /*cc40*/  BSYNC B0 ;  /* 0x0000000000007941 */ /* 0x000fea0003800000 */
.L_x_5070:
        /* <DEDUP_REMOVED lines=16> */
.L_x_5076:
[----:B------:R-:W-:Y:S05]  /*cd50*/  BSYNC B1 ;  /* 0x0000000000017941 */ /* 0x000fea0003800000 */
.L_x_5075:
        /* <DEDUP_REMOVED lines=43> */
.L_x_5074:
[----:B------:R-:W-:Y:S05]  /*d010*/  BSYNC B0 ;  /* 0x0000000000007941 */ /* 0x000fea0003800000 */
.L_x_5073:
[----:B------:R-:W0:Y:S01]  /*d020*/  I2F.U32 R100, R108 ;  /* 0x0000006c00647306 */ /* 0x000e220000201000 */
[----:B------:R-:W-:-:S05]  /*d030*/  HADD2.F32 R102, -RZ, R88.H0_H0 ;  /* 0x20000058ff667230 */ /* 0x000fca0000004100 */
[----:B------:R-:W-:Y:S02]  /*d040*/  FMUL.FTZ R102, R102, c[0x0][0x1e8] ;  /* 0x00007a0066667a20 */ /* 0x000fe40000410000 */
[----:B0-----:R-:W-:-:S05]  /*d050*/  FFMA.FTZ R100, R100, R105, 1.1641532182693481445e-10 ;  /* 0x2f00000064647423 */ /* 0x001fca0000010069 */
[----:B------:R-:W-:-:S04]  /*d060*/  FSETP.GTU.FTZ.AND P1, PT, R100, c[0x0][0x1e4], PT ;  /* 0x0000790064007a0b */ /* 0x000fc80003f3c000 */
[----:B------:R-:W-:Y:S01]  /*d070*/  FSEL R100, R102, RZ, !P1 ;  /* 0x000000ff66647208 */ /* 0x000fe20004800000 */
[----:B------:R-:W-:Y:S01]  /*d080*/  @P0 HADD2.F32 R102, -RZ, R92.H0_H0 ;  /* 0x2000005cff660230 */ /* 0x000fe20000004100 */
[----:B------:R-:W-:-:S03]  /*d090*/  SEL R189, RZ, 0x1, P1 ;  /* 0x00000001ffbd7807 */ /* 0x000fc60000800000 */
[----:B------:R-:W-:-:S04]  /*d0a0*/  FADD.FTZ R213, R213, R100 ;  /* 0x00000064d5d57221 */ /* 0x000fc80000010000 */
[----:B------:R-:W-:Y:S02]  /*d0b0*/  @P0 FADD.FTZ R213, R102, R213 ;  /* 0x000000d566d50221 */ /* 0x000fe40000010000 */
.L_x_5069:
        /* <DEDUP_REMOVED lines=12> */
.L_x_5078:
[----:B------:R-:W-:Y:S02]  /*d180*/  IMAD.MOV.U32 R108, RZ, RZ, R188 ;  /* 0x000000ffff6c7224 */ /* 0x000fe400078e00bc */
.L_x_5079:
[----:B------:R-:W-:Y:S05]  /*d190*/  BSYNC B0 ;  /* 0x0000000000007941 */ /* 0x000fea0003800000 */
.L_x_5077:
        /* <DEDUP_REMOVED lines=16> */
.L_x_5083:
[----:B------:R-:W-:Y:S05]  /*d2a0*/  BSYNC B1 ;  /* 0x0000000000017941 */ /* 0x000fea0003800000 */
.L_x_5082:
        /* <DEDUP_REMOVED lines=44> */
.L_x_5081:
[----:B------:R-:W-:Y:S05]  /*d570*/  BSYNC B0 ;  /* 0x0000000000007941 */ /* 0x000fea0003800000 */
.L_x_5080:
        /* <DEDUP_REMOVED lines=14> */
.L_x_5084:
        /* <DEDUP_REMOVED lines=12> */
.L_x_5087:
[----:B------:R-:W-:Y:S02]  /*d720*/  IMAD.MOV.U32 R96, RZ, RZ, R188 ;  /* 0x000000ffff607224 */ /* 0x000fe400078e00bc */
.L_x_5088:
[----:B------:R-:W-:Y:S05]  /*d730*/  BSYNC B0 ;  /* 0x0000000000007941 */ /* 0x000fea0003800000 */
.L_x_5086:
        /* <DEDUP_REMOVED lines=16> */
.L_x_5092:
[----:B------:R-:W-:Y:S05]  /*d840*/  BSYNC B1 ;  /* 0x0000000000017941 */ /* 0x000fea0003800000 */
.L_x_5091:
        /* <DEDUP_REMOVED lines=44> */
.L_x_5090:
[----:B------:R-:W-:Y:S05]  /*db10*/  BSYNC B0 ;  /* 0x0000000000007941 */ /* 0x000fea0003800000 */
.L_x_5089:
[----:B------:R-:W0:Y:S01]  /*db20*/  I2F.U32 R96, R96 ;  /* 0x0000006000607306 */ /* 0x000e220000201000 */
[----:B------:R-:W-:-:S05]  /*db30*/  HADD2.F32 R102, -RZ, R88.H1_H1 ;  /* 0x30000058ff667230 */ /* 0x000fca0000004100 */
[----:B------:R-:W-:Y:S02]  /*db40*/  FMUL.FTZ R102, R102, c[0x0][0x1e8] ;  /* 0x00007a0066667a20 */ /* 0x000fe40000410000 */
[----:B0-----:R-:W-:-:S05]  /*db50*/  FFMA.FTZ R100, R96, R105, 1.1641532182693481445e-10 ;  /* 0x2f00000060647423 */ /* 0x001fca0000010069 */
[----:B------:R-:W-:-:S04]  /*db60*/  FSETP.GTU.FTZ.AND P1, PT, R100, c[0x0][0x1e4], PT ;  /* 0x0000790064007a0b */ /* 0x000fc80003f3c000 */
[----:B------:R-:W-:Y:S01]  /*db70*/  FSEL R100, R102, RZ, !P1 ;  /* 0x000000ff66647208 */ /* 0x000fe20004800000 */
[----:B------:R-:W-:Y:S01]  /*db80*/  @P0 HADD2.F32 R102, -RZ, R92.H1_H1 ;  /* 0x3000005cff660230 */ /* 0x000fe20000004100 */
[----:B------:R-:W-:-:S03]  /*db90*/  SEL R190, RZ, 0x1, P1 ;  /* 0x00000001ffbe7807 */ /* 0x000fc60000800000 */
[----:B------:R-:W-:-:S04]  /*dba0*/  FADD.FTZ R217, R217, R100 ;  /* 0x00000064d9d97221 */ /* 0x000fc80000010000 */
[----:B------:R-:W-:Y:S02]  /*dbb0*/  @P0 FADD.FTZ R217, R102, R217 ;  /* 0x000000d966d90221 */ /* 0x000fe40000010000 */
.L_x_5085:
        /* <DEDUP_REMOVED lines=12> */
.L_x_5094:
[----:B------:R-:W-:Y:S02]  /*dc80*/  IMAD.MOV.U32 R96, RZ, RZ, R188 ;  /* 0x000000ffff607224 */ /* 0x000fe400078e00bc */
.L_x_5095:
[----:B------:R-:W-:Y:S05]  /*dc90*/  BSYNC B0 ;  /* 0x0000000000007941 */ /* 0x000fea0003800000 */
.L_x_5093:
        /* <DEDUP_REMOVED lines=16> */
.L_x_5099:
[----:B------:R-:W-:Y:S05]  /*dda0*/  BSYNC B1 ;  /* 0x0000000000017941 */ /* 0x000fea0003800000 */
.L_x_5098:
        /* <DEDUP_REMOVED lines=44> */
.L_x_5097:
[----:B------:R-:W-:Y:S05]  /*e070*/  BSYNC B0 ;  /* 0x0000000000007941 */ /* 0x000fea0003800000 */
.L_x_5096:
        /* <DEDUP_REMOVED lines=14> */
.L_x_5100:
        /* <DEDUP_REMOVED lines=12> */
.L_x_5103:
[----:B------:R-:W-:Y:S02]  /*e220*/  MOV R96, R188 ;  /* 0x000000bc00607202 */ /* 0x000fe40000000f00 */
.L_x_5104:
[----:B------:R-:W-:Y:S05]  /*e230*/  BSYNC B0 ;  /* 0x0000000000007941 */ /* 0x000fea0003800000 */
.L_x_5102:
        /* <DEDUP_REMOVED lines=16> */
.L_x_5108:
[----:B------:R-:W-:Y:S05]  /*e340*/  BSYNC B1 ;  /* 0x0000000000017941 */ /* 0x000fea0003800000 */
.L_x_5107:
        /* <DEDUP_REMOVED lines=44> */
.L_x_5106:
[----:B------:R-:W-:Y:S05]  /*e610*/  BSYNC B0 ;  /* 0x0000000000007941 */ /* 0x000fea0003800000 */
.L_x_5105:
        /* <DEDUP_REMOVED lines=10> */
.L_x_5101:
        /* <DEDUP_REMOVED lines=12> */
.L_x_5110:
[----:B------:R-:W-:Y:S02]  /*e780*/  MOV R96, R188 ;  /* 0x000000bc00607202 */ /* 0x000fe40000000f00 */
.L_x_5111:
[----:B------:R-:W-:Y:S05]  /*e790*/  BSYNC B0 ;  /* 0x0000000000007941 */ /* 0x000fea0003800000 */
.L_x_5109:
        /* <DEDUP_REMOVED lines=16> */
.L_x_5115:
[----:B------:R-:W-:Y:S05]  /*e8a0*/  BSYNC B1 ;  /* 0x0000000000017941 */ /* 0x000fea0003800000 */
.L_x_5114:
        /* <DEDUP_REMOVED lines=44> */
.L_x_5113:
[----:B------:R-:W-:Y:S05]  /*eb70*/  BSYNC B0 ;  /* 0x0000000000007941 */ /* 0x000fea0003800000 */
.L_x_5112:
        /* <DEDUP_REMOVED lines=13> */
.L_x_5116:
        /* <DEDUP_REMOVED lines=12> */
.L_x_5119:
[----:B------:R-:W-:Y:S02]  /*ed10*/  IMAD.MOV.U32 R112, RZ, RZ, R188 ;  /* 0x000000ffff707224 */ /* 0x000fe400078e00bc */
.L_x_5120:
[----:B------:R-:W-:Y:S05]  /*ed20*/  BSYNC B0 ;  /* 0x0000000000007941 */ /* 0x000fea0003800000 */
.L_x_5118:
        /* <DEDUP_REMOVED lines=16> */
.L_x_5124:
[----:B------:R-:W-:Y:S05]  /*ee30*/  BSYNC B1 ;  /* 0x0000000000017941 */ /* 0x000fea0003800000 */
.L_x_5123:
        /* <DEDUP_REMOVED lines=44> */
.L_x_5122:
[----:B------:R-:W-:Y:S05]  /*f100*/  BSYNC B0 ;  /* 0x0000000000007941 */ /* 0x000fea0003800000 */
.L_x_5121:
        /* <DEDUP_REMOVED lines=10> */
.L_x_5117:
        /* <DEDUP_REMOVED lines=12> */
.L_x_5126:
[----:B------:R-:W-:Y:S02]  /*f270*/  IMAD.MOV.U32 R112, RZ, RZ, R188 ;  /* 0x000000ffff707224 */ /* 0x000fe400078e00bc */
.L_x_5127:
[----:B------:R-:W-:Y:S05]  /*f280*/  BSYNC B0 ;  /* 0x0000000000007941 */ /* 0x000fea0003800000 */
.L_x_5125:
        /* <DEDUP_REMOVED lines=16> */
.L_x_5131:
[----:B------:R-:W-:Y:S05]  /*f390*/  BSYNC B1 ;  /* 0x0000000000017941 */ /* 0x000fea0003800000 */
.L_x_5130:
        /* <DEDUP_REMOVED lines=44> */
.L_x_5129:
[----:B------:R-:W-:Y:S05]  /*f660*/  BSYNC B0 ;  /* 0x0000000000007941 */ /* 0x000fea0003800000 */
.L_x_5128:
        /* <DEDUP_REMOVED lines=13> */
.L_x_5132:
        /* <DEDUP_REMOVED lines=12> */
.L_x_5135:
[----:B------:R-:W-:Y:S02]  /*f800*/  IMAD.MOV.U32 R112, RZ, RZ, R188 ;  /* 0x000000ffff707224 */ /* 0x000fe400078e00bc */
.L_x_5136:
[----:B------:R-:W-:Y:S05]  /*f810*/  BSYNC B0 ;  /* 0x0000000000007941 */ /* 0x000fea0003800000 */
.L_x_5134:
        /* <DEDUP_REMOVED lines=16> */
.L_x_5140:
[----:B------:R-:W-:Y:S05]  /*f920*/  BSYNC B1 ;  /* 0x0000000000017941 */ /* 0x000fea0003800000 */
.L_x_5139:
        /* <DEDUP_REMOVED lines=44> */
.L_x_5138:
[----:B------:R-:W-:Y:S05]  /*fbf0*/  BSYNC B0 ;  /* 0x0000000000007941 */ /* 0x000fea0003800000 */
.L_x_5137:
        /* <DEDUP_REMOVED lines=10> */
.L_x_5133:
        /* <DEDUP_REMOVED lines=12> */
.L_x_5142:
[----:B------:R-:W-:Y:S02]  /*fd60*/  IMAD.MOV.U32 R112, RZ, RZ, R188 ;  /* 0x000000ffff707224 */ /* 0x000fe400078e00bc */
.L_x_5143:
[----:B------:R-:W-:Y:S05]  /*fd70*/  BSYNC B0 ;  /* 0x0000000000007941 */ /* 0x000fea0003800000 */
.L_x_5141:
        /* <DEDUP_REMOVED lines=16> */
.L_x_5147:
[----:B------:R-:W-:Y:S05]  /*fe80*/  BSYNC B1 ;  /* 0x0000000000017941 */ /* 0x000fea0003800000 */
.L_x_5146:
        /* <DEDUP_REMOVED lines=44> */
.L_x_5145:
[----:B------:R-:W-:Y:S05]  /*10150*/  BSYNC B0 ;  /* 0x0000000000007941 */ /* 0x000fea0003800000 */
.L_x_5144:
        /* <DEDUP_REMOVED lines=13> */
.L_x_5148:
        /* <DEDUP_REMOVED lines=12> */
.L_x_5151:
[----:B------:R-:W-:Y:S02]  /*102f0*/  IMAD.MOV.U32 R98, RZ, RZ, R188 ;  /* 0x000000ffff627224 */ /* 0x000fe400078e00bc */
.L_x_5152:
[----:B------:R-:W-:Y:S05]  /*10300*/  BSYNC B0 ;  /* 0x0000000000007941 */ /* 0x000fea0003800000 */
.L_x_5150:
        /* <DEDUP_REMOVED lines=16> */
.L_x_5156:
[----:B------:R-:W-:Y:S05]  /*10410*/  BSYNC B1 ;  /* 0x0000000000017941 */ /* 0x000fea0003800000 */
.L_x_5155:
        /* <DEDUP_REMOVED lines=44> */
.L_x_5154:
[----:B------:R-:W-:Y:S05]  /*106e0*/  BSYNC B0 ;  /* 0x0000000000007941 */ /* 0x000fea0003800000 */
.L_x_5153:
        /* <DEDUP_REMOVED lines=10> */
.L_x_5149:
        /* <DEDUP_REMOVED lines=12> */
.L_x_5158:
[----:B------:R-:W-:Y:S02]  /*10850*/  IMAD.MOV.U32 R98, RZ, RZ, R188 ;  /* 0x000000ffff627224 */ /* 0x000fe400078e00bc */
.L_x_5159:
[----:B------:R-:W-:Y:S05]  /*10860*/  BSYNC B0 ;  /* 0x0000000000007941 */ /* 0x000fea0003800000 */
.L_x_5157:
        /* <DEDUP_REMOVED lines=16> */
.L_x_5163:
[----:B------:R-:W-:Y:S05]  /*10970*/  BSYNC B1 ;  /* 0x0000000000017941 */ /* 0x000fea0003800000 */
.L_x_5162:
        /* <DEDUP_REMOVED lines=44> */
.L_x_5161:
[----:B------:R-:W-:Y:S05]  /*10c40*/  BSYNC B0 ;  /* 0x0000000000007941 */ /* 0x000fea0003800000 */
.L_x_5160:
        /* <DEDUP_REMOVED lines=13> */
.L_x_5164:
        /* <DEDUP_REMOVED lines=12> */
.L_x_5167:
[----:B------:R-:W-:Y:S02]  /*10de0*/  IMAD.MOV.U32 R98, RZ, RZ, R188 ;  /* 0x000000ffff627224 */ /* 0x000fe400078e00bc */
.L_x_5168:
[----:B------:R-:W-:Y:S05]  /*10df0*/  BSYNC B0 ;  /* 0x0000000000007941 */ /* 0x000fea0003800000 */
.L_x_5166:
        /* <DEDUP_REMOVED lines=16> */
.L_x_5172:
[----:B------:R-:W-:Y:S05]  /*10f00*/  BSYNC B1 ;  /* 0x0000000000017941 */ /* 0x000fea0003800000 */
.L_x_5171:
        /* <DEDUP_REMOVED lines=44> */
.L_x_5170:
[----:B------:R-:W-:Y:S05]  /*111d0*/  BSYNC B0 ;  /* 0x0000000000007941 */ /* 0x000fea0003800000 */
.L_x_5169:
        /* <DEDUP_REMOVED lines=10> */
.L_x_5165:
        /* <DEDUP_REMOVED lines=12> */
.L_x_5174:
[----:B------:R-:W-:Y:S02]  /*11340*/  IMAD.MOV.U32 R98, RZ, RZ, R188 ;  /* 0x000000ffff627224 */ /* 0x000fe400078e00bc */
.L_x_5175:
[----:B------:R-:W-:Y:S05]  /*11350*/  BSYNC B0 ;  /* 0x0000000000007941 */ /* 0x000fea0003800000 */
.L_x_5173:
        /* <DEDUP_REMOVED lines=16> */
.L_x_5179:
[----:B------:R-:W-:Y:S05]  /*11460*/  BSYNC B1 ;  /* 0x0000000000017941 */ /* 0x000fea0003800000 */
.L_x_5178:
        /* <DEDUP_REMOVED lines=44> */
.L_x_5177:
[----:B------:R-:W-:Y:S05]  /*11730*/  BSYNC B0 ;  /* 0x0000000000007941 */ /* 0x000fea0003800000 */
.L_x_5176:
        /* <DEDUP_REMOVED lines=14> */
.L_x_5180:
        /* <DEDUP_REMOVED lines=12> */
.L_x_5183:
[----:B------:R-:W-:Y:S02]  /*118e0*/  MOV R114, R188 ;  /* 0x000000bc00727202 */ /* 0x000fe40000000f00 */
.L_x_5184:
[----:B------:R-:W-:Y:S05]  /*118f0*/  BSYNC B0 ;  /* 0x0000000000007941 */ /* 0x000fea0003800000 */
.L_x_5182:
        /* <DEDUP_REMOVED lines=18> */
.L_x_5188:
[----:B------:R-:W-:Y:S05]  /*11a20*/  BSYNC B1 ;  /* 0x0000000000017941 */ /* 0x000fea0003800000 */
.L_x_5187:
        /* <DEDUP_REMOVED lines=44> */
.L_x_5186:
[----:B------:R-:W-:Y:S05]  /*11cf0*/  BSYNC B0 ;  /* 0x0000000000007941 */ /* 0x000fea0003800000 */
.L_x_5185:
        /* <DEDUP_REMOVED lines=10> */
.L_x_5181:
        /* <DEDUP_REMOVED lines=19> */
[----:B------:R-:W-:Y:S02]  /*11ed0*/  F2FP.PACK_AB R99, R227, R223 ;  /* 0x000000dfe363723e */ /* 0x000fe400000000ff */
        /* <DEDUP_REMOVED lines=32> */
.L_x_5189:
        /* <DEDUP_REMOVED lines=13> */
[----:B------:R-:W-:Y:S01]  /*121b0*/  MOV R110, R186 ;  /* 0x000000ba006e7202 */ /* 0x000fe20000000f00 */
[----:B------:R-:W-:Y:S05]  /*121c0*/  BRA `(.L_x_5192) ;  /* 0x0000001000007947 */ /* 0x000fea0003800000 */
.L_x_5191:
[----:B-1----:R-:W-:Y:S02]  /*121d0*/  IMAD.MOV.U32 R110, RZ, RZ, R188 ;  /* 0x000000ffff6e7224 */ /* 0x002fe400078e00bc */
.L_x_5192:
[----:B------:R-:W-:Y:S05]  /*121e0*/  BSYNC B0 ;  /* 0x0000000000007941 */ /* 0x000fea0003800000 */
.L_x_5190:
        /* <DEDUP_REMOVED lines=16> */
.L_x_5196:
[----:B------:R-:W-:Y:S05]  /*122f0*/  BSYNC B1 ;  /* 0x0000000000017941 */ /* 0x000fea0003800000 */
.L_x_5195:
        /* <DEDUP_REMOVED lines=44> */
.L_x_5194:
[----:B------:R-:W-:Y:S05]  /*125c0*/  BSYNC B0 ;  /* 0x0000000000007941 */ /* 0x000fea0003800000 */
.L_x_5193:
        /* <DEDUP_REMOVED lines=16> */
.L_x_5197:
        /* <DEDUP_REMOVED lines=12> */
.L_x_5200:
[----:B------:R-:W-:Y:S02]  /*12790*/  IMAD.MOV.U32 R110, RZ, RZ, R188 ;  /* 0x000000ffff6e7224 */ /* 0x000fe400078e00bc */
.L_x_5201:
[----:B------:R-:W-:Y:S05]  /*127a0*/  BSYNC B0 ;  /* 0x0000000000007941 */ /* 0x000fea0003800000 */
.L_x_5199:
        /* <DEDUP_REMOVED lines=16> */
.L_x_5205:
[----:B------:R-:W-:Y:S05]  /*128b0*/  BSYNC B1 ;  /* 0x0000000000017941 */ /* 0x000fea0003800000 */
.L_x_5204:
        /* <DEDUP_REMOVED lines=43> */
.L_x_5203:
[----:B------:R-:W-:Y:S05]  /*12b70*/  BSYNC B0 ;  /* 0x0000000000007941 */ /* 0x000fea0003800000 */
.L_x_5202:
        /* <DEDUP_REMOVED lines=10> */
.L_x_5198:
        /* <DEDUP_REMOVED lines=12> */
.L_x_5207:
[----:B------:R-:W-:Y:S02]  /*12ce0*/  IMAD.MOV.U32 R110, RZ, RZ, R188 ;  /* 0x000000ffff6e7224 */ /* 0x000fe400078e00bc */
.L_x_5208:
[----:B------:R-:W-:Y:S05]  /*12cf0*/  BSYNC B0 ;  /* 0x0000000000007941 */ /* 0x000fea0003800000 */
.L_x_5206:
        /* <DEDUP_REMOVED lines=16> */
.L_x_5212:
[----:B------:R-:W-:Y:S05]  /*12e00*/  BSYNC B1 ;  /* 0x0000000000017941 */ /* 0x000fea0003800000 */
.L_x_5211:
        /* <DEDUP_REMOVED lines=44> */
.L_x_5210:
[----:B------:R-:W-:Y:S05]  /*130d0*/  BSYNC B0 ;  /* 0x0000000000007941 */ /* 0x000fea0003800000 */
.L_x_5209:
        /* <DEDUP_REMOVED lines=15> */
.L_x_5213:
        /* <DEDUP_REMOVED lines=12> */
.L_x_5216:
[----:B------:R-:W-:Y:S02]  /*13290*/  IMAD.MOV.U32 R96, RZ, RZ, R188 ;  /* 0x000000ffff607224 */ /* 0x000fe400078e00bc */
.L_x_5217:
[----:B------:R-:W-:Y:S05]  /*132a0*/  BSYNC B0 ;  /* 0x0000000000007941 */ /* 0x000fea0003800000 */
.L_x_5215:
        /* <DEDUP_REMOVED lines=16> */
.L_x_5221:
[----:B------:R-:W-:Y:S05]  /*133b0*/  BSYNC B1 ;  /* 0x0000000000017941 */ /* 0x000fea0003800000 */
.L_x_5220:
        /* <DEDUP_REMOVED lines=44> */
.L_x_5219:
[----:B------:R-:W-:Y:S05]  /*13680*/  BSYNC B0 ;  /* 0x0000000000007941 */ /* 0x000fea0003800000 */
.L_x_5218:
        /* <DEDUP_REMOVED lines=10> */
.L_x_5214:
        /* <DEDUP_REMOVED lines=12> */
.L_x_5223:
[----:B------:R-:W-:Y:S02]  /*137f0*/  IMAD.MOV.U32 R96, RZ, RZ, R188 ;  /* 0x000000ffff607224 */ /* 0x000fe400078e00bc */
.L_x_5224:
[----:B------:R-:W-:Y:S05]  /*13800*/  BSYNC B0 ;  /* 0x0000000000007941 */ /* 0x000fea0003800000 */
.L_x_5222:
        /* <DEDUP_REMOVED lines=16> */
.L_x_5228:
[----:B------:R-:W-:Y:S05]  /*13910*/  BSYNC B1 ;  /* 0x0000000000017941 */ /* 0x000fea0003800000 */
.L_x_5227:
        /* <DEDUP_REMOVED lines=44> */
.L_x_5226:
[----:B------:R-:W-:Y:S05]  /*13be0*/  BSYNC B0 ;  /* 0x0000000000007941 */ /* 0x000fea0003800000 */
.L_x_5225:
        /* <DEDUP_REMOVED lines=15> */
.L_x_5229:
        /* <DEDUP_REMOVED lines=12> */
.L_x_5232:
[----:B------:R-:W-:Y:S02]  /*13da0*/  IMAD.MOV.U32 R96, RZ, RZ, R188 ;  /* 0x000000ffff607224 */ /* 0x000fe400078e00bc */
.L_x_5233:
[----:B------:R-:W-:Y:S05]  /*13db0*/  BSYNC B0 ;  /* 0x0000000000007941 */ /* 0x000fea0003800000 */
.L_x_5231:
        /* <DEDUP_REMOVED lines=16> */
.L_x_5237:
[----:B------:R-:W-:Y:S05]  /*13ec0*/  BSYNC B1 ;  /* 0x0000000000017941 */ /* 0x000fea0003800000 */
.L_x_5236:
        /* <DEDUP_REMOVED lines=44> */
.L_x_5235:
[----:B------:R-:W-:Y:S05]  /*14190*/  BSYNC B0 ;  /* 0x0000000000007941 */ /* 0x000fea0003800000 */
.L_x_5234:
        /* <DEDUP_REMOVED lines=10> */
.L_x_5230:
        /* <DEDUP_REMOVED lines=12> */
.L_x_5239:
[----:B------:R-:W-:Y:S02]  /*14300*/  IMAD.MOV.U32 R96, RZ, RZ, R188 ;  /* 0x000000ffff607224 */ /* 0x000fe400078e00bc */
.L_x_5240:
[----:B------:R-:W-:Y:S05]  /*14310*/  BSYNC B0 ;  /* 0x0000000000007941 */ /* 0x000fea0003800000 */
.L_x_5238:
        /* <DEDUP_REMOVED lines=16> */
.L_x_5244:
[----:B------:R-:W-:Y:S05]  /*14420*/  BSYNC B1 ;  /* 0x0000000000017941 */ /* 0x000fea0003800000 */
.L_x_5243:
        /* <DEDUP_REMOVED lines=44> */
.L_x_5242:
[----:B------:R-:W-:Y:S05]  /*146f0*/  BSYNC B0 ;  /* 0x0000000000007941 */ /* 0x000fea0003800000 */
.L_x_5241:
        /* <DEDUP_REMOVED lines=13> */
.L_x_5245:
        /* <DEDUP_REMOVED lines=12> */
.L_x_5248:
[----:B------:R-:W-:Y:S02]  /*14890*/  IMAD.MOV.U32 R110, RZ, RZ, R188 ;  /* 0x000000ffff6e7224 */ /* 0x000fe400078e00bc */
.L_x_5249:
[----:B------:R-:W-:Y:S05]  /*148a0*/  BSYNC B0 ;  /* 0x0000000000007941 */ /* 0x000fea0003800000 */
.L_x_5247:
        /* <DEDUP_REMOVED lines=16> */
.L_x_5253:
[----:B------:R-:W-:Y:S05]  /*149b0*/  BSYNC B1 ;  /* 0x0000000000017941 */ /* 0x000fea0003800000 */
.L_x_5252:
        /* <DEDUP_REMOVED lines=44> */
.L_x_5251:
[----:B------:R-:W-:Y:S05]  /*14c80*/  BSYNC B0 ;  /* 0x0000000000007941 */ /* 0x000fea0003800000 */
.L_x_5250:
        /* <DEDUP_REMOVED lines=10> */
.L_x_5246:
        /* <DEDUP_REMOVED lines=12> */
.L_x_5255:
[----:B------:R-:W-:Y:S02]  /*14df0*/  IMAD.MOV.U32 R110, RZ, RZ, R188 ;  /* 0x000000ffff6e7224 */ /* 0x000fe400078e00bc */
.L_x_5256:
[----:B------:R-:W-:Y:S05]  /*14e00*/  BSYNC B0 ;  /* 0x0000000000007941 */ /* 0x000fea0003800000 */
.L_x_5254:
        /* <DEDUP_REMOVED lines=16> */
.L_x_5260:
[----:B------:R-:W-:Y:S05]  /*14f10*/  BSYNC B1 ;  /* 0x0000000000017941 */ /* 0x000fea0003800000 */
.L_x_5259:
        /* <DEDUP_REMOVED lines=44> */
.L_x_5258:
[----:B------:R-:W-:Y:S05]  /*151e0*/  BSYNC B0 ;  /* 0x0000000000007941 */ /* 0x000fea0003800000 */
.L_x_5257:
        /* <DEDUP_REMOVED lines=13> */
.L_x_5261:
        /* <DEDUP_REMOVED lines=12> */
.L_x_5264:
[----:B------:R-:W-:Y:S02]  /*15380*/  MOV R110, R188 ;  /* 0x000000bc006e7202 */ /* 0x000fe40000000f00 */
.L_x_5265:
[----:B------:R-:W-:Y:S05]  /*15390*/  BSYNC B0 ;  /* 0x0000000000007941 */ /* 0x000fea0003800000 */
.L_x_5263:
        /* <DEDUP_REMOVED lines=16> */
.L_x_5269:
[----:B------:R-:W-:Y:S05]  /*154a0*/  BSYNC B1 ;  /* 0x0000000000017941 */ /* 0x000fea0003800000 */
.L_x_5268:
        /* <DEDUP_REMOVED lines=44> */
.L_x_5267:
[----:B------:R-:W-:Y:S05]  /*15770*/  BSYNC B0 ;  /* 0x0000000000007941 */ /* 0x000fea0003800000 */
.L_x_5266:
        /* <DEDUP_REMOVED lines=10> */
.L_x_5262:
        /* <DEDUP_REMOVED lines=12> */
.L_x_5271:
[----:B------:R-:W-:Y:S02]  /*158e0*/  MOV R110, R188 ;  /* 0x000000bc006e7202 */ /* 0x000fe40000000f00 */
.L_x_5272:
[----:B------:R-:W-:Y:S05]  /*158f0*/  BSYNC B0 ;  /* 0x0000000000007941 */ /* 0x000fea0003800000 */
.L_x_5270:
        /* <DEDUP_REMOVED lines=16> */
.L_x_5276:
[----:B------:R-:W-:Y:S05]  /*15a00*/  BSYNC B1 ;  /* 0x0000000000017941 */ /* 0x000fea0003800000 */
.L_x_5275:
        /* <DEDUP_REMOVED lines=44> */
.L_x_5274:
[----:B------:R-:W-:Y:S05]  /*15cd0*/  BSYNC B0 ;  /* 0x0000000000007941 */ /* 0x000fea0003800000 */
.L_x_5273:
        /* <DEDUP_REMOVED lines=13> */
.L_x_5277:
        /* <DEDUP_REMOVED lines=12> */
.L_x_5280:
[----:B------:R-:W-:Y:S02]  /*15e70*/  IMAD.MOV.U32 R98, RZ, RZ, R188 ;  /* 0x000000ffff627224 */ /* 0x000fe400078e00bc */
.L_x_5281:
[----:B------:R-:W-:Y:S05]  /*15e80*/  BSYNC B0 ;  /* 0x0000000000007941 */ /* 0x000fea0003800000 */
.L_x_5279:
        /* <DEDUP_REMOVED lines=16> */
.L_x_5285:
[----:B------:R-:W-:Y:S05]  /*15f90*/  BSYNC B1 ;  /* 0x0000000000017941 */ /* 0x000fea0003800000 */
.L_x_5284:
        /* <DEDUP_REMOVED lines=44> */
.L_x_5283:
[----:B------:R-:W-:Y:S05]  /*16260*/  BSYNC B0 ;  /* 0x0000000000007941 */ /* 0x000fea0003800000 */
.L_x_5282:
        /* <DEDUP_REMOVED lines=10> */
.L_x_5278:
        /* <DEDUP_REMOVED lines=12> */
.L_x_5287:
[----:B------:R-:W-:Y:S02]  /*163d0*/  IMAD.MOV.U32 R98, RZ, RZ, R188 ;  /* 0x000000ffff627224 */ /* 0x000fe400078e00bc */
.L_x_5288:
[----:B------:R-:W-:Y:S05]  /*163e0*/  BSYNC B0 ;  /* 0x0000000000007941 */ /* 0x000fea0003800000 */
.L_x_5286:
        /* <DEDUP_REMOVED lines=16> */
.L_x_5292:
[----:B------:R-:W-:Y:S05]  /*164f0*/  BSYNC B1 ;  /* 0x0000000000017941 */ /* 0x000fea0003800000 */
.L_x_5291:
        /* <DEDUP_REMOVED lines=44> */
.L_x_5290:
[----:B------:R-:W-:Y:S05]  /*167c0*/  BSYNC B0 ;  /* 0x0000000000007941 */ /* 0x000fea0003800000 */
.L_x_5289:
        /* <DEDUP_REMOVED lines=13> */
.L_x_5293:
        /* <DEDUP_REMOVED lines=12> */
.L_x_5296:
[----:B------:R-:W-:Y:S02]  /*16960*/  IMAD.MOV.U32 R98, RZ, RZ, R188 ;  /* 0x000000ffff627224 */ /* 0x000fe400078e00bc */
.L_x_5297:
[----:B------:R-:W-:Y:S05]  /*16970*/  BSYNC B0 ;  /* 0x0000000000007941 */ /* 0x000fea0003800000 */
.L_x_5295:
        /* <DEDUP_REMOVED lines=16> */
.L_x_5301:
[----:B------:R-:W-:Y:S05]  /*16a80*/  BSYNC B1 ;  /* 0x0000000000017941 */ /* 0x000fea0003800000 */
.L_x_5300:
        /* <DEDUP_REMOVED lines=44> */
.L_x_5299:
[----:B------:R-:W-:Y:S05]  /*16d50*/  BSYNC B0 ;  /* 0x0000000000007941 */ /* 0x000fea0003800000 */
.L_x_5298:
        /* <DEDUP_REMOVED lines=10> */
.L_x_5294:
        /* <DEDUP_REMOVED lines=12> */
.L_x_5303:
[----:B------:R-:W-:Y:S02]  /*16ec0*/  IMAD.MOV.U32 R98, RZ, RZ, R188 ;  /* 0x000000ffff627224 */ /* 0x000fe400078e00bc */
.L_x_5304:
[----:B------:R-:W-:Y:S05]  /*16ed0*/  BSYNC B0 ;  /* 0x0000000000007941 */ /* 0x000fea0003800000 */
.L_x_5302:
        /* <DEDUP_REMOVED lines=16> */
.L_x_5308:
[----:B------:R-:W-:Y:S05]  /*16fe0*/  BSYNC B1 ;  /* 0x0000000000017941 */ /* 0x000fea0003800000 */
.L_x_5307:
        /* <DEDUP_REMOVED lines=44> */
.L_x_5306:
[----:B------:R-:W-:Y:S05]  /*172b0*/  BSYNC B0 ;  /* 0x0000000000007941 */ /* 0x000fea0003800000 */
.L_x_5305:
        /* <DEDUP_REMOVED lines=14> */
.L_x_5309:
        /* <DEDUP_REMOVED lines=12> */
.L_x_5312:
[----:B------:R-:W-:Y:S02]  /*17460*/  IMAD.MOV.U32 R112, RZ, RZ, R188 ;  /* 0x000000ffff707224 */ /* 0x000fe400078e00bc */
.L_x_5313:
[----:B------:R-:W-:Y:S05]  /*17470*/  BSYNC B0 ;  /* 0x0000000000007941 */ /* 0x000fea0003800000 */
.L_x_5311:
        /* <DEDUP_REMOVED lines=18> */
.L_x_5317:
[----:B------:R-:W-:Y:S05]  /*175a0*/  BSYNC B1 ;  /* 0x0000000000017941 */ /* 0x000fea0003800000 */
.L_x_5316:
        /* <DEDUP_REMOVED lines=44> */
.L_x_5315:
[----:B------:R-:W-:Y:S05]  /*17870*/  BSYNC B0 ;  /* 0x0000000000007941 */ /* 0x000fea0003800000 */
.L_x_5314:
        /* <DEDUP_REMOVED lines=10> */
.L_x_5310:
        /* <DEDUP_REMOVED lines=52> */
.L_x_5318:
        /* <DEDUP_REMOVED lines=10> */
[----:B------:R-:W-:Y:S02]  /*17d00*/  ISETP.NE.AND P1, PT, R110, 0x3, PT ;  /* 0x000000036e00780c */ /* 0x000fe40003f25270 */
[----:B------:R-:W-:-:S11]  /*17d10*/  MOV R108, R179 ;  /* 0x000000b3006c7202 */ /* 0x000fd60000000f00 */
[----:B------:R-:W-:Y:S05]  /*17d20*/  @P1 BRA `(.L_x_5321) ;  /* 0x0000003000001947 */ /* 0x000fea0003800000 */
[----:B------:R-:W-:Y:S01]  /*17d30*/  IMAD.MOV.U32 R108, RZ, RZ, R186 ;  /* 0x000000ffff6c7224 */ /* 0x000fe200078e00ba */
[----:B------:R-:W-:Y:S05]  /*17d40*/  BRA `(.L_x_5321) ;  /* 0x0000001000007947 */ /* 0x000fea0003800000 */
.L_x_5320:
[----:B-1----:R-:W-:Y:S02]  /*17d50*/  IMAD.MOV.U32 R108, RZ, RZ, R188 ;  /* 0x000000ffff6c7224 */ /* 0x002fe400078e00bc */
.L_x_5321:
[----:B------:R-:W-:Y:S05]  /*17d60*/  BSYNC B0 ;  /* 0x0000000000007941 */ /* 0x000fea0003800000 */
.L_x_5319:
        /* <DEDUP_REMOVED lines=16> */
.L_x_5325:
[----:B------:R-:W-:Y:S05]  /*17e70*/  BSYNC B1 ;  /* 0x0000000000017941 */ /* 0x000fea0003800000 */
.L_x_5324:
        /* <DEDUP_REMOVED lines=44> */
.L_x_5323:
[----:B------:R-:W-:Y:S05]  /*18140*/  BSYNC B0 ;  /* 0x0000000000007941 */ /* 0x000fea0003800000 */
.L_x_5322:
        /* <DEDUP_REMOVED lines=13> */
[----:B------:R-:W-:-:S04]  /*18220*/  MOV R101, R100 ;  /* 0x0000006400657202 */ /* 0x000fc80000000f00 */
[----:B------:R-:W-:Y:S01]  /*18230*/  FADD.FTZ R245, R102, R245 ;  /* 0x000000f566f57221 */ /* 0x000fe20000010000 */
[----:B------:R-:W-:Y:S05]  /*18240*/  BRA `(.L_x_5327) ;  /* 0x0000055000007947 */ /* 0x000fea0003800000 */
.L_x_5326:
        /* <DEDUP_REMOVED lines=12> */
.L_x_5329:
[----:B------:R-:W-:Y:S02]  /*18310*/  IMAD.MOV.U32 R108, RZ, RZ, R188 ;  /* 0x000000ffff6c7224 */ /* 0x000fe400078e00bc */
.L_x_5330:
[----:B------:R-:W-:Y:S05]  /*18320*/  BSYNC B0 ;  /* 0x0000000000007941 */ /* 0x000fea0003800000 */
.L_x_5328:
        /* <DEDUP_REMOVED lines=16> */
.L_x_5334:
[----:B------:R-:W-:Y:S05]  /*18430*/  BSYNC B1 ;  /* 0x0000000000017941 */ /* 0x000fea0003800000 */
.L_x_5333:
        /* <DEDUP_REMOVED lines=43> */
.L_x_5332:
[----:B------:R-:W-:Y:S05]  /*186f0*/  BSYNC B0 ;  /* 0x0000000000007941 */ /* 0x000fea0003800000 */
.L_x_5331:
        /* <DEDUP_REMOVED lines=10> */
.L_x_5327:
        /* <DEDUP_REMOVED lines=12> */
.L_x_5336:
[----:B------:R-:W-:Y:S02]  /*18860*/  IMAD.MOV.U32 R108, RZ, RZ, R188 ;  /* 0x000000ffff6c7224 */ /* 0x000fe400078e00bc */
.L_x_5337:
[----:B------:R-:W-:Y:S05]  /*18870*/  BSYNC B0 ;  /* 0x0000000000007941 */ /* 0x000fea0003800000 */
.L_x_5335:
        /* <DEDUP_REMOVED lines=16> */
.L_x_5341:
[----:B------:R-:W-:Y:S05]  /*18980*/  BSYNC B1 ;  /* 0x0000000000017941 */ /* 0x000fea0003800000 */
.L_x_5340:
        /* <DEDUP_REMOVED lines=44> */
.L_x_5339:
[----:B------:R-:W-:Y:S05]  /*18c50*/  BSYNC B0 ;  /* 0x0000000000007941 */ /* 0x000fea0003800000 */
.L_x_5338:
        /* <DEDUP_REMOVED lines=9> */
[----:B------:R-:W-:Y:S01]  /*18cf0*/  MOV R101, R100 ;  /* 0x0000006400657202 */ /* 0x000fe20000000f00 */
[----:B------:R-:W-:Y:S05]  /*18d00*/  @!P0 BRA `(.L_x_5343) ;  /* 0x000005a000008947 */ /* 0x000fea0003800000 */
[----:B------:R-:W-:Y:S01]  /*18d10*/  HADD2.F32 R96, -RZ, R92.H1_H1 ;  /* 0x3000005cff607230 */ /* 0x000fe20000004100 */
[----:B------:R-:W-:-:S04]  /*18d20*/  IMAD.MOV.U32 R101, RZ, RZ, R100 ;  /* 0x000000ffff657224 */ /* 0x000fc800078e0064 */
[----:B------:R-:W-:Y:S01]  /*18d30*/  FADD.FTZ R249, R96, R249 ;  /* 0x000000f960f97221 */ /* 0x000fe20000010000 */
[----:B------:R-:W-:Y:S05]  /*18d40*/  BRA `(.L_x_5343) ;  /* 0x0000056000007947 */ /* 0x000fea0003800000 */
.L_x_5342:
        /* <DEDUP_REMOVED lines=12> */
.L_x_5345:
[----:B------:R-:W-:Y:S02]  /*18e10*/  MOV R96, R188 ;  /* 0x000000bc00607202 */ /* 0x000fe40000000f00 */
.L_x_5346:
[----:B------:R-:W-:Y:S05]  /*18e20*/  BSYNC B0 ;  /* 0x0000000000007941 */ /* 0x000fea0003800000 */
.L_x_5344:
        /* <DEDUP_REMOVED lines=16> */
.L_x_5350:
[----:B------:R-:W-:Y:S05]  /*18f30*/  BSYNC B1 ;  /* 0x0000000000017941 */ /* 0x000fea0003800000 */
.L_x_5349:
        /* <DEDUP_REMOVED lines=44> */
.L_x_5348:
[----:B------:R-:W-:Y:S05]  /*19200*/  BSYNC B0 ;  /* 0x0000000000007941 */ /* 0x000fea0003800000 */
.L_x_5347:
        /* <DEDUP_REMOVED lines=10> */
.L_x_5343:
        /* <DEDUP_REMOVED lines=12> */
.L_x_5352:
[----:B------:R-:W-:Y:S02]  /*19370*/  MOV R96, R188 ;  /* 0x000000bc00607202 */ /* 0x000fe40000000f00 */
.L_x_5353:
[----:B------:R-:W-:Y:S05]  /*19380*/  BSYNC B0 ;  /* 0x0000000000007941 */ /* 0x000fea0003800000 */
.L_x_5351:
        /* <DEDUP_REMOVED lines=16> */
.L_x_5357:
[----:B------:R-:W-:Y:S05]  /*19490*/  BSYNC B1 ;  /* 0x0000000000017941 */ /* 0x000fea0003800000 */
.L_x_5356:
        /* <DEDUP_REMOVED lines=44> */
.L_x_5355:
[----:B------:R-:W-:Y:S05]  /*19760*/  BSYNC B0 ;  /* 0x0000000000007941 */ /* 0x000fea0003800000 */
.L_x_5354:
        /* <DEDUP_REMOVED lines=15> */
.L_x_5358:
        /* <DEDUP_REMOVED lines=12> */
.L_x_5361:
[----:B------:R-:W-:Y:S02]  /*19920*/  IMAD.MOV.U32 R96, RZ, RZ, R188 ;  /* 0x000000ffff607224 */ /* 0x000fe400078e00bc */
.L_x_5362:
[----:B------:R-:W-:Y:S05]  /*19930*/  BSYNC B0 ;  /* 0x0000000000007941 */ /* 0x000fea0003800000 */
.L_x_5360:
        /* <DEDUP_REMOVED lines=16> */
.L_x_5366:
[----:B------:R-:W-:Y:S05]  /*19a40*/  BSYNC B1 ;  /* 0x0000000000017941 */ /* 0x000fea0003800000 */
.L_x_5365:
        /* <DEDUP_REMOVED lines=44> */
.L_x_5364:
[----:B------:R-:W-:Y:S05]  /*19d10*/  BSYNC B0 ;  /* 0x0000000000007941 */ /* 0x000fea0003800000 */
.L_x_5363:
        /* <DEDUP_REMOVED lines=10> */
.L_x_5359:
        /* <DEDUP_REMOVED lines=12> */
.L_x_5368:
[----:B------:R-:W-:Y:S02]  /*19e80*/  IMAD.MOV.U32 R96, RZ, RZ, R188 ;  /* 0x000000ffff607224 */ /* 0x000fe400078e00bc */
.L_x_5369:
[----:B------:R-:W-:Y:S05]  /*19e90*/  BSYNC B0 ;  /* 0x0000000000007941 */ /* 0x000fea0003800000 */
.L_x_5367:
        /* <DEDUP_REMOVED lines=16> */
.L_x_5373:
[----:B------:R-:W-:Y:S05]  /*19fa0*/  BSYNC B1 ;  /* 0x0000000000017941 */ /* 0x000fea0003800000 */
.L_x_5372:
        /* <DEDUP_REMOVED lines=44> */
.L_x_5371:
[----:B------:R-:W-:Y:S05]  /*1a270*/  BSYNC B0 ;  /* 0x0000000000007941 */ /* 0x000fea0003800000 */
.L_x_5370:
        /* <DEDUP_REMOVED lines=13> */
.L_x_5374:
        /* <DEDUP_REMOVED lines=12> */
.L_x_5377:
[----:B------:R-:W-:Y:S02]  /*1a410*/  IMAD.MOV.U32 R110, RZ, RZ, R188 ;  /* 0x000000ffff6e7224 */ /* 0x000fe400078e00bc */
.L_x_5378:
[----:B------:R-:W-:Y:S05]  /*1a420*/  BSYNC B0 ;  /* 0x0000000000007941 */ /* 0x000fea0003800000 */
.L_x_5376:
        /* <DEDUP_REMOVED lines=16> */
.L_x_5382:
[----:B------:R-:W-:Y:S05]  /*1a530*/  BSYNC B1 ;  /* 0x0000000000017941 */ /* 0x000fea0003800000 */
.L_x_5381:
        /* <DEDUP_REMOVED lines=44> */
.L_x_5380:
[----:B------:R-:W-:Y:S05]  /*1a800*/  BSYNC B0 ;  /* 0x0000000000007941 */ /* 0x000fea0003800000 */
.L_x_5379:
        /* <DEDUP_REMOVED lines=10> */
.L_x_5375:
        /* <DEDUP_REMOVED lines=12> */
.L_x_5384:
[----:B------:R-:W-:Y:S02]  /*1a970*/  IMAD.MOV.U32 R110, RZ, RZ, R188 ;  /* 0x000000ffff6e7224 */ /* 0x000fe400078e00bc */
.L_x_5385:
[----:B------:R-:W-:Y:S05]  /*1a980*/  BSYNC B0 ;  /* 0x0000000000007941 */ /* 0x000fea0003800000 */
.L_x_5383:
        /* <DEDUP_REMOVED lines=16> */
.L_x_5389:
[----:B------:R-:W-:Y:S05]  /*1aa90*/  BSYNC B1 ;  /* 0x0000000000017941 */ /* 0x000fea0003800000 */
.L_x_5388:
        /* <DEDUP_REMOVED lines=44> */
.L_x_5387:
[----:B------:R-:W-:Y:S05]  /*1ad60*/  BSYNC B0 ;  /* 0x0000000000007941 */ /* 0x000fea0003800000 */
.L_x_5386:
        /* <DEDUP_REMOVED lines=13> */
.L_x_5390:
        /* <DEDUP_REMOVED lines=12> */
.L_x_5393:
[----:B------:R-:W-:Y:S02]  /*1af00*/  IMAD.MOV.U32 R110, RZ, RZ, R188 ;  /* 0x000000ffff6e7224 */ /* 0x000fe400078e00bc */
.L_x_5394:
[----:B------:R-:W-:Y:S05]  /*1af10*/  BSYNC B0 ;  /* 0x0000000000007941 */ /* 0x000fea0003800000 */
.L_x_5392:
        /* <DEDUP_REMOVED lines=16> */
.L_x_5398:
[----:B------:R-:W-:Y:S05]  /*1b020*/  BSYNC B1 ;  /* 0x0000000000017941 */ /* 0x000fea0003800000 */
.L_x_5397:
        /* <DEDUP_REMOVED lines=44> */
.L_x_5396:
[----:B------:R-:W-:Y:S05]  /*1b2f0*/  BSYNC B0 ;  /* 0x0000000000007941 */ /* 0x000fea0003800000 */
.L_x_5395:
        /* <DEDUP_REMOVED lines=10> */
.L_x_5391:
        /* <DEDUP_REMOVED lines=12> */
.L_x_5400:
[----:B------:R-:W-:Y:S02]  /*1b460*/  IMAD.MOV.U32 R112, RZ, RZ, R188 ;  /* 0x000000ffff707224 */ /* 0x000fe400078e00bc */
.L_x_5401:
[----:B------:R-:W-:Y:S05]  /*1b470*/  BSYNC B0 ;  /* 0x0000000000007941 */ /* 0x000fea0003800000 */
.L_x_5399:
        /* <DEDUP_REMOVED lines=16> */
.L_x_5405:
[----:B------:R-:W-:Y:S05]  /*1b580*/  BSYNC B1 ;  /* 0x0000000000017941 */ /* 0x000fea0003800000 */
.L_x_5404:
        /* <DEDUP_REMOVED lines=44> */
.L_x_5403:
[----:B------:R-:W-:Y:S05]  /*1b850*/  BSYNC B0 ;  /* 0x0000000000007941 */ /* 0x000fea0003800000 */
.L_x_5402:
        /* <DEDUP_REMOVED lines=13> */
.L_x_5406:
        /* <DEDUP_REMOVED lines=12> */
.L_x_5409:
[----:B------:R-:W-:Y:S02]  /*1b9f0*/  IMAD.MOV.U32 R98, RZ, RZ, R188 ;  /* 0x000000ffff627224 */ /* 0x000fe400078e00bc */
.L_x_5410:
[----:B------:R-:W-:Y:S05]  /*1ba00*/  BSYNC B0 ;  /* 0x0000000000007941 */ /* 0x000fea0003800000 */
.L_x_5408:
        /* <DEDUP_REMOVED lines=16> */
.L_x_5414:
[----:B------:R-:W-:Y:S05]  /*1bb10*/  BSYNC B1 ;  /* 0x0000000000017941 */ /* 0x000fea0003800000 */
.L_x_5413:
        /* <DEDUP_REMOVED lines=44> */
.L_x_5412:
[----:B------:R-:W-:Y:S05]  /*1bde0*/  BSYNC B0 ;  /* 0x0000000000007941 */ /* 0x000fea0003800000 */
.L_x_5411:
        /* <DEDUP_REMOVED lines=10> */
.L_x_5407:
        /* <DEDUP_REMOVED lines=12> */
.L_x_5416:
[----:B------:R-:W-:Y:S02]  /*1bf50*/  IMAD.MOV.U32 R98, RZ, RZ, R188 ;  /* 0x000000ffff627224 */ /* 0x000fe400078e00bc */
.L_x_5417:
[----:B------:R-:W-:Y:S05]  /*1bf60*/  BSYNC B0 ;  /* 0x0000000000007941 */ /* 0x000fea0003800000 */
.L_x_5415:
        /* <DEDUP_REMOVED lines=16> */
.L_x_5421:
[----:B------:R-:W-:Y:S05]  /*1c070*/  BSYNC B1 ;  /* 0x0000000000017941 */ /* 0x000fea0003800000 */
.L_x_5420:
        /* <DEDUP_REMOVED lines=44> */
.L_x_5419:
[----:B------:R-:W-:Y:S05]  /*1c340*/  BSYNC B0 ;  /* 0x0000000000007941 */ /* 0x000fea0003800000 */
.L_x_5418:
        /* <DEDUP_REMOVED lines=13> */
.L_x_5422:
        /* <DEDUP_REMOVED lines=12> */
.L_x_5425:
[----:B------:R-:W-:Y:S02]  /*1c4e0*/  MOV R98, R188 ;  /* 0x000000bc00627202 */ /* 0x000fe40000000f00 */
.L_x_5426:
[----:B------:R-:W-:Y:S05]  /*1c4f0*/  BSYNC B0 ;  /* 0x0000000000007941 */ /* 0x000fea0003800000 */
.L_x_5424:
        /* <DEDUP_REMOVED lines=16> */
.L_x_5430:
[----:B------:R-:W-:Y:S05]  /*1c600*/  BSYNC B1 ;  /* 0x0000000000017941 */ /* 0x000fea0003800000 */
.L_x_5429:
        /* <DEDUP_REMOVED lines=44> */
.L_x_5428:
[----:B------:R-:W-:Y:S05]  /*1c8d0*/  BSYNC B0 ;  /* 0x0000000000007941 */ /* 0x000fea0003800000 */
.L_x_5427:
        /* <DEDUP_REMOVED lines=10> */
.L_x_5423:
        /* <DEDUP_REMOVED lines=12> */
.L_x_5432:
[----:B------:R-:W-:Y:S02]  /*1ca40*/  MOV R98, R188 ;  /* 0x000000bc00627202 */ /* 0x000fe40000000f00 */
.L_x_5433:
[----:B------:R-:W-:Y:S05]  /*1ca50*/  BSYNC B0 ;  /* 0x0000000000007941 */ /* 0x000fea0003800000 */
.L_x_5431:
        /* <DEDUP_REMOVED lines=16> */
.L_x_5437:
[----:B------:R-:W-:Y:S05]  /*1cb60*/  BSYNC B1 ;  /* 0x0000000000017941 */ /* 0x000fea0003800000 */
.L_x_5436:
        /* <DEDUP_REMOVED lines=44> */
.L_x_5435:
[----:B------:R-:W-:Y:S05]  /*1ce30*/  BSYNC B0 ;  /* 0x0000000000007941 */ /* 0x000fea0003800000 */
.L_x_5434:
        /* <DEDUP_REMOVED lines=14> */
.L_x_5438:
        /* <DEDUP_REMOVED lines=12> */
.L_x_5441:
[----:B------:R-:W-:Y:S02]  /*1cfe0*/  IMAD.MOV.U32 R122, RZ, RZ, R188 ;  /* 0x000000ffff7a7224 */ /* 0x000fe400078e00bc */
.L_x_5442:
[----:B------:R-:W-:Y:S05]  /*1cff0*/  BSYNC B0 ;  /* 0x0000000000007941 */ /* 0x000fea0003800000 */
.L_x_5440:
        /* <DEDUP_REMOVED lines=18> */
.L_x_5446:
[----:B------:R-:W-:Y:S05]  /*1d120*/  BSYNC B1 ;  /* 0x0000000000017941 */ /* 0x000fea0003800000 */
.L_x_5445:
        /* <DEDUP_REMOVED lines=44> */
.L_x_5444:
[----:B------:R-:W-:Y:S05]  /*1d3f0*/  BSYNC B0 ;  /* 0x0000000000007941 */ /* 0x000fea0003800000 */
.L_x_5443:
        /* <DEDUP_REMOVED lines=10> */
.L_x_5439:
[----:B------:R-:W-:Y:S01]  /*1d4a0*/  FADD.FTZ R96, RZ, R107 ;  /* 0x0000006bff607221 */ /* 0x000fe20000010000 */
[----:B------:R-:W-:Y:S01]  /*1d4b0*/  SEL R97, RZ, 0x1000000, P5 ;  /* 0x01000000ff617807 */ /* 0x000fe20002800000 */
[----:B------:R-:W0:Y:S01]  /*1d4c0*/  S2R R122, SR_TID.X ;  /* 0x00000000007a7919 */ /* 0x000e220000002100 */
[----:B------:R-:W-:Y:S01]  /*1d4d0*/  SEL R100, RZ, 0x10000, P4 ;  /* 0x00010000ff647807 */ /* 0x000fe20002000000 */
[----:B------:R-:W-:Y:S01]  /*1d4e0*/  FADD.FTZ R96, R96, R111 ;  /* 0x0000006f60607221 */ /* 0x000fe20000010000 */
[----:B------:R-:W-:Y:S02]  /*1d4f0*/  SEL R105, RZ, 0x100, P3 ;  /* 0x00000100ff697807 */ /* 0x000fe40001800000 */
[C---:B------:R-:W-:Y:S01]  /*1d500*/  LOP3.LUT P6, RZ, R187.reuse, 0x4, RZ, 0xc0, !PT ;  /* 0x00000004bbff7812 */ /* 0x040fe200078cc0ff */
        /* <DEDUP_REMOVED lines=48> */
[----:B------:R-:W-:Y:S02]  /*1d810*/  F2FP.PACK_AB R99, R114, R112 ;  /* 0x000000707263723e */ /* 0x000fe400000000ff */
[----:B------:R-:W-:Y:S01]  /*1d820*/  F2FP.PACK_AB R98, R110, R251 ;  /* 0x000000fb6e62723e */ /* 0x000fe200000000ff */
[----:B------:R-:W-:Y:S01]  /*1d830*/  FADD.FTZ R102, R102, R245 ;  /* 0x000000f566667221 */ /* 0x000fe20000010000 */
[----:B------:R-:W-:Y:S02]  /*1d840*/  F2FP.PACK_AB R97, R108, R247 ;  /* 0x000000f76c61723e */ /* 0x000fe400000000ff */
[----:B------:R-:W-:Y:S01]  /*1d850*/  F2FP.PACK_AB R96, R249, R245 ;  /* 0x000000f5f960723e */ /* 0x000fe200000000ff */
        /* <DEDUP_REMOVED lines=32> */
.L_x_5447:
[----:B------:R-:W-:Y:S01]  /*1da60*/  @!P1 IADD3 R124, R124, 0x4, RZ ;  /* 0x000000047c7c9810 */ /* 0x000fe20007ffe0ff */
[----:B0-----:R-:W-:Y:S01]  /*1da70*/  FADD.FTZ R102, R126, R114 ;  /* 0x000000727e667221 */ /* 0x001fe20000010000 */
[----:B------:R-:W-:Y:S05]  /*1da80*/  BRA.DIV ~URZ, `(.L_x_5448) ;  /* 0x00001e827f007947 */ /* 0x000fea000b800000 */
[----:B------:R0:W1:Y:S02]  /*1da90*/  SHFL.BFLY PT, R96, R102, 0x1, 0x1f ;  /* 0x0c201f0066607f89 */ /* 0x00006400000e0000 */
.L_x_5452:
        /* <DEDUP_REMOVED lines=100> */
.L_x_5453:
[----:B------:R-:W2:Y:S01]  /*1e0e0*/  S2R R100, SR_TID.X ;  /* 0x0000000000647919 */ /* 0x000ea20000002100 */
[----:B------:R-:W-:Y:S01]  /*1e0f0*/  @!P0 SHF.R.U32.HI R99, RZ, 0x5, R122 ;  /* 0x00000005ff638819 */ /* 0x000fe2000001167a */
[----:B-1----:R-:W-:Y:S01]  /*1e100*/  FADD.FTZ R97, R101, R102 ;  /* 0x0000006665617221 */ /* 0x002fe20000010000 */
[----:B------:R-:W-:Y:S01]  /*1e110*/  WARPSYNC 0xffffffff ;  /* 0xffffffff00007948 */ /* 0x000fe20003800000 */
[----:B0-----:R-:W-:Y:S01]  /*1e120*/  IMAD.MOV.U32 R102, RZ, RZ, RZ ;  /* 0x000000ffff667224 */ /* 0x001fe200078e00ff */
[----:B------:R-:W-:Y:S01]  /*1e130*/  @!P0 LOP3.LUT R99, R99, 0x3, RZ, 0xc0, !PT ;  /* 0x0000000363638812 */ /* 0x000fe200078ec0ff */
[----:B------:R-:W-:-:S03]  /*1e140*/  ULDC.U8 UR6, c[0x0][0x1f0] ;  /* 0x00007c0000067ab9 */ /* 0x000fc60000000000 */
[----:B------:R-:W-:Y:S02]  /*1e150*/  @!P0 IADD3 R101, R124, R99, RZ ;  /* 0x000000637c658210 */ /* 0x000fe40007ffe0ff */
[----:B------:R-:W-:-:S03]  /*1e160*/  CS2R R98, SRZ ;  /* 0x0000000000627805 */ /* 0x000fc6000001ff00 */
[----:B------:R-:W-:Y:S01]  /*1e170*/  @!P0 STS.64 [R101.X8], R96 ;  /* 0x0000006065008388 */ /* 0x000fe20000008a00 */
[----:B--2---:R-:W-:-:S03]  /*1e180*/  LOP3.LUT R103, R100, 0x1f, RZ, 0xc0, !PT ;  /* 0x0000001f64677812 */ /* 0x004fc600078ec0ff */
[----:B------:R-:W-:Y:S01]  /*1e190*/  BAR.SYNC.DEFER_BLOCKING 0x0 ;  /* 0x0000000000007b1d */ /* 0x000fe20000010000 */
[----:B------:R-:W-:-:S13]  /*1e1a0*/  ISETP.GT.U32.AND P1, PT, R103, 0x3, PT ;  /* 0x000000036700780c */ /* 0x000fda0003f24070 */
[----:B------:R-:W-:Y:S02]  /*1e1b0*/  @!P1 IMAD.IADD R103, R124, 0x1, R103 ;  /* 0x000000017c679824 */ /* 0x000fe400078e0267 */
        /* <DEDUP_REMOVED lines=12> */
[----:B0-----:R-:W-:-:S07]  /*1e280*/  IADD3 R102, R106, R200, RZ ;  /* 0x000000c86a667210 */ /* 0x001fce0007ffe0ff */
        /* <DEDUP_REMOVED lines=38> */
[----:B------:R-:W-:Y:S02]  /*1e4f0*/  FADD.FTZ R126, -R100, R123 ;  /* 0x0000007b647e7221 */ /* 0x000fe40000010100 */
[----:B0-----:R-:W0:Y:S01]  /*1e500*/  MUFU.RSQ R99, R101 ;  /* 0x0000006500637308 */ /* 0x001e220000001400 */
[C---:B------:R-:W-:Y:S01]  /*1e510*/  @!P0 IMAD.WIDE R96, R182.reuse, R102, c[0x0][0x1a8] ;  /* 0x00006a00b6608625 */ /* 0x040fe200078e0266 */
[----:B------:R-:W-:-:S03]  /*1e520*/  IADD3 R182, R182, c[0x0][0x160], RZ ;  /* 0x00005800b6b67a10 */ /* 0x000fc60007ffe0ff */
[C---:B------:R-:W-:Y:S02]  /*1e530*/  FADD.FTZ R106, -R100.reuse, R111 ;  /* 0x0000006f646a7221 */ /* 0x040fe40000010100 */
[C---:B------:R-:W-:Y:S02]  /*1e540*/  FADD.FTZ R200, -R100.reuse, R121 ;  /* 0x0000007964c87221 */ /* 0x040fe40000010100 */
[C---:B------:R-:W-:Y:S01]  /*1e550*/  FADD.FTZ R204, -R100.reuse, R203 ;  /* 0x000000cb64cc7221 */ /* 0x040fe20000010100 */
[----:B------:R-:W-:Y:S01]  /*1e560*/  HADD2.F32 R203, -RZ, R58.H0_H0 ;  /* 0x2000003affcb7230 */ /* 0x000fe20000004100 */
[C---:B------:R-:W-:Y:S01]  /*1e570*/  FADD.FTZ R104, -R100.reuse, R107 ;  /* 0x0000006b64687221 */ /* 0x040fe20000010100 */
[----:B------:R-:W-:Y:S01]  /*1e580*/  HADD2.F32 R107, -RZ, R87.H0_H0 ;  /* 0x20000057ff6b7230 */ /* 0x000fe20000004100 */
[C---:B------:R-:W-:Y:S01]  /*1e590*/  FADD.FTZ R102, -R100.reuse, R109 ;  /* 0x0000006d64667221 */ /* 0x040fe20000010100 */
[----:B------:R-:W-:Y:S01]  /*1e5a0*/  HADD2.F32 R109, -RZ, R67.H0_H0 ;  /* 0x20000043ff6d7230 */ /* 0x000fe20000004100 */
[C---:B------:R-:W-:Y:S01]  /*1e5b0*/  FADD.FTZ R122, -R100.reuse, R115 ;  /* 0x00000073647a7221 */ /* 0x040fe20000010100 */
[----:B0-----:R0:W-:Y:S01]  /*1e5c0*/  @!P0 STG.E [R96.64], R99 ;  /* 0x0000006360008986 */ /* 0x0011e2000c101904 */
[----:B------:R-:W-:-:S02]  /*1e5d0*/  FADD.FTZ R216, -R100, R201 ;  /* 0x000000c964d87221 */ /* 0x000fc40000010100 */
[C---:B------:R-:W-:Y:S02]  /*1e5e0*/  FADD.FTZ R208, -R100.reuse, R199 ;  /* 0x000000c764d07221 */ /* 0x040fe40000010100 */
[C---:B------:R-:W-:Y:S01]  /*1e5f0*/  FADD.FTZ R214, -R100.reuse, R205 ;  /* 0x000000cd64d67221 */ /* 0x040fe20000010100 */
[----:B------:R-:W-:Y:S01]  /*1e600*/  HADD2.F32 R205, -RZ, R84.H0_H0 ;  /* 0x20000054ffcd7230 */ /* 0x000fe20000004100 */
[C---:B------:R-:W-:Y:S02]  /*1e610*/  FADD.FTZ R210, -R100.reuse, R209 ;  /* 0x000000d164d27221 */ /* 0x040fe40000010100 */
[C---:B------:R-:W-:Y:S02]  /*1e620*/  FADD.FTZ R218, -R100.reuse, R211 ;  /* 0x000000d364da7221 */ /* 0x040fe40000010100 */
[C---:B------:R-:W-:Y:S02]  /*1e630*/  FADD.FTZ R213, -R100.reuse, R213 ;  /* 0x000000d564d57221 */ /* 0x040fe40000010100 */
[C---:B------:R-:W-:Y:S01]  /*1e640*/  FADD.FTZ R220, -R100.reuse, R219 ;  /* 0x000000db64dc7221 */ /* 0x040fe20000010100 */
[----:B------:R-:W-:Y:S01]  /*1e650*/  HADD2.F32 R219, -RZ, R85.H0_H0 ;  /* 0x20000055ffdb7230 */ /* 0x000fe20000004100 */
[----:B------:R-:W-:-:S02]  /*1e660*/  FADD.FTZ R124, -R100, R113 ;  /* 0x00000071647c7221 */ /* 0x000fc40000010100 */
[C---:B------:R-:W-:Y:S02]  /*1e670*/  FADD.FTZ R202, -R100.reuse, R125 ;  /* 0x0000007d64ca7221 */ /* 0x040fe40000010100 */
[C---:B------:R-:W-:Y:S01]  /*1e680*/  FADD.FTZ R212, -R100.reuse, R127 ;  /* 0x0000007f64d47221 */ /* 0x040fe20000010100 */
[----:B------:R-:W-:Y:S01]  /*1e690*/  HADD2.F32 R127, -RZ, R65.H0_H0 ;  /* 0x20000041ff7f7230 */ /* 0x000fe20000004100 */
        /* <DEDUP_REMOVED lines=15> */
[----:B------:R-:W-:Y:S01]  /*1e790*/  HADD2.F32 R235, -RZ, R56.H0_H0 ;  /* 0x20000038ffeb7230 */ /* 0x000fe20000004100 */
        /* <DEDUP_REMOVED lines=11> */
[C---:B------:R-:W-:Y:S02]  /*1e850*/  FMUL.FTZ R201, R99.reuse, R126 ;  /* 0x0000007e63c97220 */ /* 0x040fe40000410000 */
[----:B------:R-:W-:-:S02]  /*1e860*/  FMUL.FTZ R101, R99, R106 ;  /* 0x0000006a63657220 */ /* 0x000fc40000410000 */
[C---:B------:R-:W-:Y:S02]  /*1e870*/  FMUL.FTZ R126, R99.reuse, R200 ;  /* 0x000000c8637e7220 */ /* 0x040fe40000410000 */
[C---:B------:R-:W-:Y:S02]  /*1e880*/  FMUL.FTZ R106, R99.reuse, R204 ;  /* 0x000000cc636a7220 */ /* 0x040fe40000410000 */
[C---:B------:R-:W-:Y:S02]  /*1e890*/  FMUL.FTZ R98, R99.reuse, R104 ;  /* 0x0000006863627220 */ /* 0x040fe40000410000 */
[C---:B------:R-:W-:Y:S02]  /*1e8a0*/  FMUL.FTZ R105, R99.reuse, R122 ;  /* 0x0000007a63697220 */ /* 0x040fe40000410000 */
[C---:B------:R-:W-:Y:S02]  /*1e8b0*/  FMUL.FTZ R225, R99.reuse, R216 ;  /* 0x000000d863e17220 */ /* 0x040fe40000410000 */
[----:B0-----:R-:W-:-:S02]  /*1e8c0*/  FMUL.FTZ R96, R99, R208 ;  /* 0x000000d063607220 */ /* 0x001fc40000410000 */
        /* <DEDUP_REMOVED lines=8> */
[C---:B------:R-:W-:Y:S01]  /*1e950*/  FMUL.FTZ R104, R99.reuse, R212 ;  /* 0x000000d463687220 */ /* 0x040fe20000410000 */
[----:B------:R-:W-:Y:S01]  /*1e960*/  HADD2.F32 R212, -RZ, R84.H1_H1 ;  /* 0x30000054ffd47230 */ /* 0x000fe20000004100 */
[C---:B------:R-:W-:Y:S02]  /*1e970*/  FMUL.FTZ R206, R99.reuse, R206 ;  /* 0x000000ce63ce7220 */ /* 0x040fe40000410000 */
[C---:B------:R-:W-:Y:S02]  /*1e980*/  FMUL.FTZ R207, R99.reuse, R242 ;  /* 0x000000f263cf7220 */ /* 0x040fe40000410000 */
[C---:B------:R-:W-:Y:S01]  /*1e990*/  FMUL.FTZ R114, R99.reuse, R215 ;  /* 0x000000d763727220 */ /* 0x040fe20000410000 */
[----:B------:R-:W-:Y:S01]  /*1e9a0*/  HADD2.F32 R215, -RZ, R74.H1_H1 ;  /* 0x3000004affd77230 */ /* 0x000fe20000004100 */
[----:B------:R-:W-:-:S02]  /*1e9b0*/  FMUL.FTZ R115, R99, R115 ;  /* 0x0000007363737220 */ /* 0x000fc40000410000 */
[C---:B------:R-:W-:Y:S01]  /*1e9c0*/  FMUL.FTZ R113, R99.reuse, R226 ;  /* 0x000000e263717220 */ /* 0x040fe20000410000 */
[--C-:B------:R-:W-:Y:S01]  /*1e9d0*/  HADD2.F32 R226, -RZ, R60.reuse.H1_H1 ;  /* 0x3000003cffe27230 */ /* 0x100fe20000004100 */
[C---:B------:R-:W-:Y:S01]  /*1e9e0*/  FMUL.FTZ R100, R99.reuse, R223 ;  /* 0x000000df63647220 */ /* 0x040fe20000410000 */
[----:B------:R-:W-:Y:S01]  /*1e9f0*/  HADD2.F32 R223, -RZ, R60.H0_H0 ;  /* 0x2000003cffdf7230 */ /* 0x000fe20000004100 */
[C---:B------:R-:W-:Y:S01]  /*1ea00*/  FMUL.FTZ R108, R99.reuse, R227 ;  /* 0x000000e3636c7220 */ /* 0x040fe20000410000 */
[--C-:B------:R-:W-:Y:S01]  /*1ea10*/  HADD2.F32 R227, -RZ, R81.reuse.H0_H0 ;  /* 0x20000051ffe37230 */ /* 0x100fe20000004100 */
[C---:B------:R-:W-:Y:S02]  /*1ea20*/  FMUL.FTZ R221, R99.reuse, R252 ;  /* 0x000000fc63dd7220 */ /* 0x040fe40000410000 */
[C---:B------:R-:W-:Y:S02]  /*1ea30*/  FMUL.FTZ R125, R99.reuse, R246 ;  /* 0x000000f6637d7220 */ /* 0x040fe40000410000 */
[C---:B------:R-:W-:Y:S01]  /*1ea40*/  FMUL.FTZ R121, R99.reuse, R228 ;  /* 0x000000e463797220 */ /* 0x040fe20000410000 */
[----:B------:R-:W-:Y:S01]  /*1ea50*/  HADD2.F32 R228, -RZ, R81.H1_H1 ;  /* 0x30000051ffe47230 */ /* 0x000fe20000004100 */
[C---:B------:R-:W-:Y:S01]  /*1ea60*/  FMUL.FTZ R216, R99.reuse, R224 ;  /* 0x000000e063d87220 */ /* 0x040fe20000410000 */
[----:B------:R-:W-:Y:S01]  /*1ea70*/  HADD2.F32 R224, -RZ, R66.H1_H1 ;  /* 0x30000042ffe07230 */ /* 0x000fe20000004100 */
[C---:B------:R-:W-:Y:S01]  /*1ea80*/  FMUL.FTZ R122, R99.reuse, R230 ;  /* 0x000000e6637a7220 */ /* 0x040fe20000410000 */
[----:B------:R-:W-:Y:S01]  /*1ea90*/  HADD2.F32 R230, -RZ, R83.H1_H1 ;  /* 0x30000053ffe67230 */ /* 0x000fe20000004100 */
[----:B------:R-:W-:-:S02]  /*1eaa0*/  FMUL.FTZ R200, R99, R250 ;  /* 0x000000fa63c87220 */ /* 0x000fc40000410000 */
[C---:B------:R-:W-:Y:S01]  /*1eab0*/  FMUL.FTZ R123, R99.reuse, R232 ;  /* 0x000000e8637b7220 */ /* 0x040fe20000410000 */
[----:B------:R-:W-:Y:S01]  /*1eac0*/  HADD2.F32 R232, -RZ, R63.H1_H1 ;  /* 0x3000003fffe87230 */ /* 0x000fe20000004100 */
        /* <DEDUP_REMOVED lines=14> */
[----:B------:R-:W-:Y:S01]  /*1ebb0*/  FMUL.FTZ R218, R99, R103 ;  /* 0x0000006763da7220 */ /* 0x000fe20000410000 */
[----:B------:R-:W-:Y:S01]  /*1ebc0*/  HADD2.F32 R103, -RZ, R86.H0_H0 ;  /* 0x20000056ff677230 */ /* 0x000fe20000004100 */
[----:B------:R-:W-:Y:S01]  /*1ebd0*/  FFMA.FTZ R99, R126, R109, R19 ;  /* 0x0000006d7e637223 */ /* 0x000fe20000010013 */
[----:B------:R-:W-:Y:S01]  /*1ebe0*/  HADD2.F32 R109, -RZ, R66.H0_H0 ;  /* 0x20000042ff6d7230 */ /* 0x000fe20000004100 */
[----:B------:R-:W-:-:S02]  /*1ebf0*/  FFMA.FTZ R234, R105, R234, R22 ;  /* 0x000000ea69ea7223 */ /* 0x000fc40000010016 */
[----:B------:R-:W-:Y:S02]  /*1ec00*/  FFMA.FTZ R222, R105, R222, R140 ;  /* 0x000000de69de7223 */ /* 0x000fe4000001008c */
[C---:B------:R-:W-:Y:S02]  /*1ec10*/  FFMA.FTZ R109, R124.reuse, R109, R21 ;  /* 0x0000006d7c6d7223 */ /* 0x040fe40000010015 */
[----:B------:R-:W-:Y:S01]  /*1ec20*/  FFMA.FTZ R124, R124, R103, R139 ;  /* 0x000000677c7c7223 */ /* 0x000fe2000001008b */
[--C-:B------:R-:W-:Y:S01]  /*1ec30*/  HADD2.F32 R103, -RZ, R64.reuse.H0_H0 ;  /* 0x20000040ff677230 */ /* 0x100fe20000004100 */
[----:B------:R-:W-:Y:S02]  /*1ec40*/  FFMA.FTZ R205, R98, R205, R135 ;  /* 0x000000cd62cd7223 */ /* 0x000fe40000010087 */
[----:B------:R-:W-:Y:S02]  /*1ec50*/  FFMA.FTZ R237, R96, R237, R15 ;  /* 0x000000ed60ed7223 */ /* 0x000fe4000001000f */
[----:B------:R-:W-:Y:S01]  /*1ec60*/  FFMA.FTZ R105, R98, R103, R25 ;  /* 0x0000006762697223 */ /* 0x000fe20000010019 */
[----:B------:R-:W-:Y:S01]  /*1ec70*/  HADD2.F32 R98, -RZ, R64.H1_H1 ;  /* 0x30000040ff627230 */ /* 0x000fe20000004100 */
[----:B------:R-:W-:Y:S01]  /*1ec80*/  FFMA.FTZ R227, R96, R227, R145 ;  /* 0x000000e360e37223 */ /* 0x000fe20000010091 */
[----:B------:R-:W-:Y:S01]  /*1ec90*/  HADD2.F32 R96, -RZ, R80.H0_H0 ;  /* 0x20000050ff607230 */ /* 0x000fe20000004100 */
[----:B------:R-:W-:Y:S01]  /*1eca0*/  FFMA.FTZ R202, R126, R107, R141 ;  /* 0x0000006b7eca7223 */ /* 0x000fe2000001008d */
[----:B------:R-:W-:Y:S01]  /*1ecb0*/  HADD2.F32 R126, -RZ, R67.H1_H1 ;  /* 0x30000043ff7e7230 */ /* 0x000fe20000004100 */
[C---:B------:R-:W-:Y:S01]  /*1ecc0*/  FFMA.FTZ R223, R104.reuse, R223, R17 ;  /* 0x000000df68df7223 */ /* 0x040fe20000010011 */
[----:B------:R-:W-:Y:S01]  /*1ecd0*/  HADD2.F32 R107, -RZ, R86.H1_H1 ;  /* 0x30000056ff6b7230 */ /* 0x000fe20000004100 */
[C---:B------:R-:W-:Y:S01]  /*1ece0*/  FFMA.FTZ R98, R101.reuse, R98, R24 ;  /* 0x0000006265627223 */ /* 0x040fe20000010018 */
[----:B------:R-:W-:Y:S01]  /*1ecf0*/  HADD2.F32 R103, -RZ, R83.H0_H0 ;  /* 0x20000053ff677230 */ /* 0x000fe20000004100 */
[----:B------:R-:W-:Y:S01]  /*1ed00*/  FFMA.FTZ R212, R101, R212, R138 ;  /* 0x000000d465d47223 */ /* 0x000fe2000001008a */
[----:B------:R-:W-:Y:S01]  /*1ed10*/  HADD2.F32 R101, -RZ, R82.H1_H1 ;  /* 0x30000052ff657230 */ /* 0x000fe20000004100 */
[----:B------:R-:W-:Y:S01]  /*1ed20*/  FFMA.FTZ R104, R104, R96, R143 ;  /* 0x0000006068687223 */ /* 0x000fe2000001008f */
[----:B------:R-:W-:Y:S01]  /*1ed30*/  HADD2.F32 R96, -RZ, R78.H0_H0 ;  /* 0x2000004eff607230 */ /* 0x000fe20000004100 */
[----:B------:R-:W-:-:S02]  /*1ed40*/  FFMA.FTZ R126, R239, R126, R18 ;  /* 0x0000007eef7e7223 */ /* 0x000fc40000010012 */
[----:B------:R-:W-:Y:S01]  /*1ed50*/  FFMA.FTZ R239, R239, R112, R144 ;  /* 0x00000070efef7223 */ /* 0x000fe20000010090 */
[----:B------:R-:W-:Y:S01]  /*1ed60*/  HADD2.F32 R112, -RZ, R59.H0_H0 ;  /* 0x2000003bff707230 */ /* 0x000fe20000004100 */
[----:B------:R-:W-:Y:S01]  /*1ed70*/  FFMA.FTZ R224, R201, R224, R20 ;  /* 0x000000e0c9e07223 */ /* 0x000fe20000010014 */
[----:B------:R-:W-:Y:S01]  /*1ed80*/  F2FP.PACK_AB R99, R126, R99 ;  /* 0x000000637e63723e */ /* 0x000fe200000000ff */
[C---:B------:R-:W-:Y:S01]  /*1ed90*/  FFMA.FTZ R232, R111.reuse, R232, R10 ;  /* 0x000000e86fe87223 */ /* 0x040fe2000001000a */
[----:B------:R-:W-:Y:S01]  /*1eda0*/  HADD2.F32 R126, -RZ, R78.H1_H1 ;  /* 0x3000004eff7e7230 */ /* 0x000fe20000004100 */
[----:B------:R-:W-:Y:S01]  /*1edb0*/  FFMA.FTZ R230, R111, R230, R151 ;  /* 0x000000e66fe67223 */ /* 0x000fe20000010097 */
[----:B------:R-:W-:Y:S01]  /*1edc0*/  HADD2.F32 R111, -RZ, R79.H0_H0 ;  /* 0x2000004fff6f7230 */ /* 0x000fe20000004100 */
[----:B------:R-:W-:Y:S01]  /*1edd0*/  FFMA.FTZ R201, R201, R107, R142 ;  /* 0x0000006bc9c97223 */ /* 0x000fe2000001008e */
[----:B------:R-:W-:Y:S01]  /*1ede0*/  HADD2.F32 R107, -RZ, R59.H1_H1 ;  /* 0x3000003bff6b7230 */ /* 0x000fe20000004100 */
[----:B------:R-:W-:-:S02]  /*1edf0*/  FFMA.FTZ R240, R97, R240, R14 ;  /* 0x000000f061f07223 */ /* 0x000fc4000001000e */
[----:B------:R-:W-:Y:S01]  /*1ee00*/  FFMA.FTZ R228, R97, R228, R148 ;  /* 0x000000e461e47223 */ /* 0x000fe20000010094 */
[----:B------:R-:W-:Y:S01]  /*1ee10*/  HADD2.F32 R97, -RZ, R79.H1_H1 ;  /* 0x3000004fff617230 */ /* 0x000fe20000004100 */
[----:B------:R-:W-:Y:S02]  /*1ee20*/  IMAD.SHL.U32 R217, R120, 0x10, RZ ;  /* 0x0000001078d97824 */ /* 0x000fe400078e00ff */
[C---:B------:R-:W-:Y:S02]  /*1ee30*/  FFMA.FTZ R236, R229.reuse, R236, R12 ;  /* 0x000000ece5ec7223 */ /* 0x040fe4000001000c */
[----:B------:R-:W-:Y:S02]  /*1ee40*/  FFMA.FTZ R203, R110, R203, R5 ;  /* 0x000000cb6ecb7223 */ /* 0x000fe40000010005 */
[----:B------:R-:W-:Y:S02]  /*1ee50*/  FFMA.FTZ R127, R102, R127, R23 ;  /* 0x0000007f667f7223 */ /* 0x000fe40000010017 */
[----:B------:R-:W-:Y:S01]  /*1ee60*/  FFMA.FTZ R229, R229, R101, R150 ;  /* 0x00000065e5e57223 */ /* 0x000fe20000010096 */
[----:B------:R-:W-:Y:S01]  /*1ee70*/  HADD2.F32 R101, -RZ, R80.H1_H1 ;  /* 0x30000050ff657230 */ /* 0x000fe20000004100 */
[----:B------:R-:W-:Y:S01]  /*1ee80*/  FFMA.FTZ R110, R110, R96, R155 ;  /* 0x000000606e6e7223 */ /* 0x000fe2000001009b */
[----:B------:R-:W-:Y:S01]  /*1ee90*/  F2FP.PACK_AB R96, R98, R105 ;  /* 0x000000696260723e */ /* 0x000fe200000000ff */
[----:B------:R-:W-:Y:S01]  /*1eea0*/  FFMA.FTZ R219, R102, R219, R137 ;  /* 0x000000db66db7223 */ /* 0x000fe20000010089 */
[----:B------:R-:W-:Y:S01]  /*1eeb0*/  F2FP.PACK_AB R98, R224, R109 ;  /* 0x0000006de062723e */ /* 0x000fe200000000ff */
[C---:B------:R-:W-:Y:S01]  /*1eec0*/  FFMA.FTZ R112, R100.reuse, R112, R3 ;  /* 0x0000007064707223 */ /* 0x040fe20000010003 */
[----:B------:R-:W-:Y:S01]  /*1eed0*/  HADD2.F32 R102, -RZ, R82.H0_H0 ;  /* 0x20000052ff667230 */ /* 0x000fe20000004100 */
[----:B------:R-:W-:Y:S01]  /*1eee0*/  FFMA.FTZ R111, R100, R111, R157 ;  /* 0x0000006f646f7223 */ /* 0x000fe2000001009d */
[----:B------:R-:W-:Y:S01]  /*1eef0*/  SHF.R.U32.HI R224, RZ, 0x1c, R120 ;  /* 0x0000001cffe07819 */ /* 0x000fe20000011678 */
[C---:B------:R-:W-:Y:S01]  /*1ef00*/  FFMA.FTZ R107, R108.reuse, R107, R2 ;  /* 0x0000006b6c6b7223 */ /* 0x040fe20000010002 */
[----:B------:R-:W-:Y:S01]  /*1ef10*/  IADD3 R100, P0, R217, c[0x0][0x208], RZ ;  /* 0x00008200d9647a10 */ /* 0x000fe20007f1e0ff */
[----:B------:R-:W-:Y:S01]  /*1ef20*/  FFMA.FTZ R108, R108, R97, R159 ;  /* 0x000000616c6c7223 */ /* 0x000fe2000001009f */
[----:B------:R-:W-:Y:S01]  /*1ef30*/  F2FP.PACK_AB R97, R234, R127 ;  /* 0x0000007fea61723e */ /* 0x000fe200000000ff */
[C---:B------:R-:W-:Y:S01]  /*1ef40*/  FFMA.FTZ R231, R206.reuse, R231, R11 ;  /* 0x000000e7cee77223 */ /* 0x040fe2000001000b */
[----:B------:R-:W-:Y:S01]  /*1ef50*/  HADD2.F32 R234, -RZ, R57.H1_H1 ;  /* 0x30000039ffea7230 */ /* 0x000fe20000004100 */
[----:B------:R-:W-:Y:S01]  /*1ef60*/  FFMA.FTZ R103, R206, R103, R149 ;  /* 0x00000067ce677223 */ /* 0x000fe20000010095 */
[----:B------:R-:W-:Y:S01]  /*1ef70*/  HADD2.F32 R206, -RZ, R77.H1_H1 ;  /* 0x3000004dffce7230 */ /* 0x000fe20000004100 */
[C---:B------:R-:W-:Y:S01]  /*1ef80*/  FFMA.FTZ R226, R225.reuse, R226, R16 ;  /* 0x000000e2e1e27223 */ /* 0x040fe20000010010 */
[----:B------:R-:W-:Y:S01]  /*1ef90*/  HADD2.F32 R105, -RZ, R57.H0_H0 ;  /* 0x20000039ff697230 */ /* 0x000fe20000004100 */
[----:B------:R-:W-:Y:S01]  /*1efa0*/  FFMA.FTZ R225, R225, R101, R146 ;  /* 0x00000065e1e17223 */ /* 0x000fe20000010092 */
[----:B------:R-:W-:Y:S01]  /*1efb0*/  IADD3.X R101, R224, c[0x0][0x20c], RZ, P0, !PT ;  /* 0x00008300e0657a10 */ /* 0x000fe200007fe4ff */
[C---:B------:R-:W-:Y:S01]  /*1efc0*/  FFMA.FTZ R233, R106.reuse, R233, R13 ;  /* 0x000000e96ae97223 */ /* 0x040fe2000001000d */
[----:B------:R-:W-:Y:S01]  /*1efd0*/  HADD2.F32 R109, -RZ, R77.H0_H0 ;  /* 0x2000004dff6d7230 */ /* 0x000fe20000004100 */
[----:B------:R-:W-:Y:S01]  /*1efe0*/  FFMA.FTZ R102, R106, R102, R147 ;  /* 0x000000666a667223 */ /* 0x000fe20000010093 */
[----:B------:R-:W-:Y:S01]  /*1eff0*/  HADD2.F32 R106, -RZ, R58.H1_H1 ;  /* 0x3000003aff6a7230 */ /* 0x000fe20000004100 */
[C---:B------:R-:W-:Y:S01]  /*1f000*/  FFMA.FTZ R234, R115.reuse, R234, R6 ;  /* 0x000000ea73ea7223 */ /* 0x040fe20000010006 */
[----:B------:R0:W-:Y:S01]  /*1f010*/  STG.E.128 [R100.64], R96 ;  /* 0x0000006064007986 */ /* 0x0001e2000c101d04 */
[----:B------:R-:W-:Y:S01]  /*1f020*/  FFMA.FTZ R206, R115, R206, R156 ;  /* 0x000000ce73ce7223 */ /* 0x000fe2000001009c */
[--C-:B------:R-:W-:Y:S01]  /*1f030*/  HADD2.F32 R127, -RZ, R76.reuse.H0_H0 ;  /* 0x2000004cff7f7230 */ /* 0x100fe20000004100 */
[C---:B------:R-:W-:Y:S01]  /*1f040*/  FFMA.FTZ R106, R113.reuse, R106, R4 ;  /* 0x0000006a716a7223 */ /* 0x040fe20000010004 */
[--C-:B------:R-:W-:Y:S01]  /*1f050*/  HADD2.F32 R115, -RZ, R55.reuse.H0_H0 ;  /* 0x20000037ff737230 */ /* 0x100fe20000004100 */
[----:B------:R-:W-:Y:S01]  /*1f060*/  FFMA.FTZ R105, R114, R105, R7 ;  /* 0x0000006972697223 */ /* 0x000fe20000010007 */
[----:B------:R-:W-:Y:S01]  /*1f070*/  F2FP.PACK_AB R111, R108, R111 ;  /* 0x0000006f6c6f723e */ /* 0x000fe200000000ff */
[----:B------:R-:W-:Y:S01]  /*1f080*/  FFMA.FTZ R109, R114, R109, R153 ;  /* 0x0000006d726d7223 */ /* 0x000fe20000010099 */
[----:B------:R-:W-:Y:S01]  /*1f090*/  HADD2.F32 R114, -RZ, R76.H1_H1 ;  /* 0x3000004cff727230 */ /* 0x000fe20000004100 */
[----:B------:R-:W-:Y:S01]  /*1f0a0*/  FFMA.FTZ R113, R113, R126, R158 ;  /* 0x0000007e71717223 */ /* 0x000fe2000001009e */
[----:B------:R-:W-:Y:S01]  /*1f0b0*/  HADD2.F32 R126, -RZ, R55.H1_H1 ;  /* 0x30000037ff7e7230 */ /* 0x000fe20000004100 */
[----:B------:R-:W-:Y:S01]  /*1f0c0*/  FFMA.FTZ R235, R204, R235, R9 ;  /* 0x000000ebcceb7223 */ /* 0x000fe20000010009 */
[----:B------:R-:W-:Y:S01]  /*1f0d0*/  F2FP.PACK_AB R109, R206, R109 ;  /* 0x0000006dce6d723e */ /* 0x000fe200000000ff */
[----:B------:R-:W-:Y:S01]  /*1f0e0*/  FFMA.FTZ R204, R204, R127, R152 ;  /* 0x0000007fcccc7223 */ /* 0x000fe20000010098 */
[--C-:B------:R-:W-:Y:S01]  /*1f0f0*/  HADD2.F32 R127, -RZ, R54.reuse.H1_H1 ;  /* 0x30000036ff7f7230 */ /* 0x100fe20000004100 */
[----:B------:R-:W-:Y:S01]  /*1f100*/  FFMA.FTZ R115, R123, R115, R46 ;  /* 0x000000737b737223 */ /* 0x000fe2000001002e */
[----:B------:R-:W-:Y:S01]  /*1f110*/  IADD3 R206, R120, 0x80, RZ ;  /* 0x0000008078ce7810 */ /* 0x000fe20007ffe0ff */
[C---:B------:R-:W-:Y:S01]  /*1f120*/  FFMA.FTZ R238, R207.reuse, R238, R8 ;  /* 0x000000eecfee7223 */ /* 0x040fe20000010008 */
[--C-:B0-----:R-:W-:Y:S01]  /*1f130*/  HADD2.F32 R96, -RZ, R75.reuse.H0_H0 ;  /* 0x2000004bff607230 */ /* 0x101fe20000004100 */
[----:B------:R-:W-:Y:S01]  /*1f140*/  FFMA.FTZ R207, R207, R114, R154 ;  /* 0x00000072cfcf7223 */ /* 0x000fe2000001009a */
[----:B------:R-:W-:Y:S01]  /*1f150*/  HADD2.F32 R98, -RZ, R75.H1_H1 ;  /* 0x3000004bff627230 */ /* 0x000fe20000004100 */
[C---:B------:R-:W-:Y:S01]  /*1f160*/  FFMA.FTZ R126, R220.reuse, R126, R47 ;  /* 0x0000007edc7e7223 */ /* 0x040fe2000001002f */
[----:B------:R-:W-:Y:S01]  /*1f170*/  HADD2.F32 R114, -RZ, R54.H0_H0 ;  /* 0x20000036ff727230 */ /* 0x000fe20000004100 */
[----:B------:R-:W-:Y:S01]  /*1f180*/  FFMA.FTZ R123, R123, R96, R166 ;  /* 0x000000607b7b7223 */ /* 0x000fe200000100a6 */
[--C-:B------:R-:W-:Y:S01]  /*1f190*/  HADD2.F32 R96, -RZ, R53.reuse.H0_H0 ;  /* 0x20000035ff607230 */ /* 0x100fe20000004100 */
[----:B------:R-:W-:Y:S01]  /*1f1a0*/  FFMA.FTZ R220, R220, R98, R167 ;  /* 0x00000062dcdc7223 */ /* 0x000fe200000100a7 */
[----:B------:R-:W-:Y:S01]  /*1f1b0*/  HADD2.F32 R97, -RZ, R74.H0_H0 ;  /* 0x2000004aff617230 */ /* 0x000fe20000004100 */
[C---:B------:R-:W-:Y:S01]  /*1f1c0*/  FFMA.FTZ R127, R200.reuse, R127, R117 ;  /* 0x0000007fc87f7223 */ /* 0x040fe20000010075 */
[----:B------:R-:W-:Y:S01]  /*1f1d0*/  F2FP.PACK_AB R98, R201, R124 ;  /* 0x0000007cc962723e */ /* 0x000fe200000000ff */
[----:B------:R-:W-:Y:S01]  /*1f1e0*/  FFMA.FTZ R215, R200, R215, R165 ;  /* 0x000000d7c8d77223 */ /* 0x000fe200000100a5 */
[----:B------:R-:W-:Y:S01]  /*1f1f0*/  HADD2.F32 R201, -RZ, R53.H1_H1 ;  /* 0x30000035ffc97230 */ /* 0x000fe20000004100 */
[----:B------:R-:W-:Y:S01]  /*1f200*/  FFMA.FTZ R200, R121, R96, R43 ;  /* 0x0000006079c87223 */ /* 0x000fe2000001002b */
[--C-:B------:R-:W-:Y:S01]  /*1f210*/  HADD2.F32 R96, -RZ, R73.reuse.H1_H1 ;  /* 0x30000049ff607230 */ /* 0x100fe20000004100 */
[C---:B------:R-:W-:Y:S01]  /*1f220*/  FFMA.FTZ R114, R122.reuse, R114, R45 ;  /* 0x000000727a727223 */ /* 0x040fe2000001002d */
[----:B------:R-:W-:Y:S01]  /*1f230*/  IADD3 R100, P0, R217, c[0x0][0x210], RZ ;  /* 0x00008400d9647a10 */ /* 0x000fe20007f1e0ff */
[----:B------:R-:W-:Y:S01]  /*1f240*/  FFMA.FTZ R122, R122, R97, R164 ;  /* 0x000000617a7a7223 */ /* 0x000fe200000100a4 */
[----:B------:R-:W-:Y:S01]  /*1f250*/  HADD2.F32 R97, -RZ, R73.H0_H0 ;  /* 0x20000049ff617230 */ /* 0x000fe20000004100 */
[C---:B------:R-:W-:Y:S01]  /*1f260*/  FFMA.FTZ R201, R216.reuse, R201, R116 ;  /* 0x000000c9d8c97223 */ /* 0x040fe20000010074 */
[----:B------:R-:W-:Y:S01]  /*1f270*/  HADD2.F32 R217, -RZ, R51.H0_H0 ;  /* 0x20000033ffd97230 */ /* 0x000fe20000004100 */
[----:B------:R-:W-:Y:S01]  /*1f280*/  FFMA.FTZ R216, R216, R96, R163 ;  /* 0x00000060d8d87223 */ /* 0x000fe200000100a3 */
[----:B------:R-:W-:Y:S01]  /*1f290*/  F2FP.PACK_AB R96, R212, R205 ;  /* 0x000000cdd460723e */ /* 0x000fe200000000ff */
[----:B------:R-:W-:Y:S01]  /*1f2a0*/  HADD2.F32 R205, -RZ, R52.H1_H1 ;  /* 0x30000034ffcd7230 */ /* 0x000fe20000004100 */
[----:B------:R-:W-:Y:S01]  /*1f2b0*/  FFMA.FTZ R121, R121, R97, R162 ;  /* 0x0000006179797223 */ /* 0x000fe200000100a2 */
[----:B------:R-:W-:Y:S01]  /*1f2c0*/  HADD2.F32 R212, -RZ, R72.H1_H1 ;  /* 0x30000048ffd47230 */ /* 0x000fe20000004100 */
[----:B------:R-:W-:Y:S01]  /*1f2d0*/  F2FP.PACK_AB R97, R222, R219 ;  /* 0x000000dbde61723e */ /* 0x000fe200000000ff */
[----:B------:R-:W-:Y:S01]  /*1f2e0*/  HADD2.F32 R219, -RZ, R71.H0_H0 ;  /* 0x20000047ffdb7230 */ /* 0x000fe20000004100 */
[----:B------:R-:W-:Y:S01]  /*1f2f0*/  F2FP.PACK_AB R99, R239, R202 ;  /* 0x000000caef63723e */ /* 0x000fe200000000ff */
[----:B------:R-:W-:Y:S01]  /*1f300*/  HADD2.F32 R202, -RZ, R52.H0_H0 ;  /* 0x20000034ffca7230 */ /* 0x000fe20000004100 */
[----:B------:R-:W-:Y:S01]  /*1f310*/  IADD3.X R101, R224, c[0x0][0x214], RZ, P0, !PT ;  /* 0x00008500e0657a10 */ /* 0x000fe200007fe4ff */
[----:B------:R-:W-:Y:S01]  /*1f320*/  HADD2.F32 R124, -RZ, R72.H0_H0 ;  /* 0x20000048ff7c7230 */ /* 0x000fe20000004100 */
[C---:B------:R-:W-:Y:S01]  /*1f330*/  FFMA.FTZ R205, R125.reuse, R205, R44 ;  /* 0x000000cd7dcd7223 */ /* 0x040fe2000001002c */
[----:B------:R-:W-:Y:S01]  /*1f340*/  HADD2.F32 R222, -RZ, R50.H1_H1 ;  /* 0x30000032ffde7230 */ /* 0x000fe20000004100 */
[----:B------:R-:W-:Y:S01]  /*1f350*/  FFMA.FTZ R125, R125, R212, R161 ;  /* 0x000000d47d7d7223 */ /* 0x000fe200000100a1 */
[----:B------:R-:W-:Y:S01]  /*1f360*/  HADD2.F32 R224, -RZ, R70.H1_H1 ;  /* 0x30000046ffe07230 */ /* 0x000fe20000004100 */
[C---:B------:R-:W-:Y:S01]  /*1f370*/  FFMA.FTZ R212, R211.reuse, R217, R134 ;  /* 0x000000d9d3d47223 */ /* 0x040fe20000010086 */
[----:B------:R0:W-:Y:S01]  /*1f380*/  STG.E.128 [R100.64], R96 ;  /* 0x0000006064007986 */ /* 0x0001e2000c101d04 */
        /* <DEDUP_REMOVED lines=9> */
[----:B------:R-:W-:Y:S01]  /*1f420*/  HADD2.F32 R224, -RZ, R49.H1_H1 ;  /* 0x30000031ffe07230 */ /* 0x000fe20000004100 */
[----:B------:R-:W-:Y:S01]  /*1f430*/  FFMA.FTZ R219, R213, R219, R132 ;  /* 0x000000dbd5db7223 */ /* 0x000fe20000010084 */
[----:B------:R-:W-:Y:S01]  /*1f440*/  F2FP.PACK_AB R108, R207, R204 ;  /* 0x000000cccf6c723e */ /* 0x000fe200000000ff */
[----:B------:R-:W-:Y:S01]  /*1f450*/  FFMA.FTZ R213, R213, R221, R172 ;  /* 0x000000ddd5d57223 */ /* 0x000fe200000100ac */
[----:B------:R-:W-:Y:S01]  /*1f460*/  F2FP.PACK_AB R103, R230, R103 ;  /* 0x00000067e667723e */ /* 0x000fe200000000ff */
[----:B------:R-:W-:Y:S01]  /*1f470*/  FFMA.FTZ R224, R210, R224, R131 ;  /* 0x000000e0d2e07223 */ /* 0x000fe20000010083 */
[----:B------:R-:W-:Y:S01]  /*1f480*/  F2FP.PACK_AB R102, R229, R102 ;  /* 0x00000066e566723e */ /* 0x000fe200000000ff */
[----:B------:R-:W-:Y:S01]  /*1f490*/  HADD2.F32 R217, -RZ, R51.H1_H1 ;  /* 0x30000033ffd97230 */ /* 0x000fe20000004100 */
[----:B0-----:R-:W-:Y:S01]  /*1f4a0*/  F2FP.PACK_AB R101, R228, R227 ;  /* 0x000000e3e465723e */ /* 0x001fe200000000ff */
[----:B------:R-:W-:Y:S01]  /*1f4b0*/  HADD2.F32 R96, -RZ, R49.H0_H0 ;  /* 0x20000031ff607230 */ /* 0x000fe20000004100 */
[----:B------:R-:W-:Y:S01]  /*1f4c0*/  HFMA2.MMA R227, -RZ, RZ, 0, 9.5367431640625e-07 ;  /* 0x00000010ffe37435 */ /* 0x000fe200000001ff */
[--C-:B------:R-:W-:Y:S01]  /*1f4d0*/  HADD2.F32 R97, -RZ, R69.reuse.H0_H0 ;  /* 0x20000045ff617230 */ /* 0x100fe20000004100 */
[----:B------:R-:W-:Y:S01]  /*1f4e0*/  F2FP.PACK_AB R100, R225, R104 ;  /* 0x00000068e164723e */ /* 0x000fe200000000ff */
[----:B------:R-:W-:Y:S01]  /*1f4f0*/  HADD2.F32 R98, -RZ, R69.H1_H1 ;  /* 0x30000045ff627230 */ /* 0x000fe20000004100 */
[C---:B------:R-:W-:Y:S01]  /*1f500*/  FFMA.FTZ R221, R209.reuse, R96, R129 ;  /* 0x00000060d1dd7223 */ /* 0x040fe20000010081 */
[----:B------:R-:W-:Y:S01]  /*1f510*/  F2FP.PACK_AB R96, R226, R223 ;  /* 0x000000dfe260723e */ /* 0x000fe200000000ff */
[----:B------:R-:W-:Y:S01]  /*1f520*/  FFMA.FTZ R209, R209, R97, R170 ;  /* 0x00000061d1d17223 */ /* 0x000fe200000100aa */
[--C-:B------:R-:W-:Y:S01]  /*1f530*/  HADD2.F32 R223, -RZ, R48.reuse.H0_H0 ;  /* 0x20000030ffdf7230 */ /* 0x100fe20000004100 */
[----:B------:R-:W-:Y:S01]  /*1f540*/  FFMA.FTZ R210, R210, R98, R171 ;  /* 0x00000062d2d27223 */ /* 0x000fe200000100ab */
[----:B------:R-:W-:Y:S01]  /*1f550*/  HADD2.F32 R99, -RZ, R48.H1_H1 ;  /* 0x30000030ff637230 */ /* 0x000fe20000004100 */
[----:B------:R-:W-:Y:S01]  /*1f560*/  IMAD.WIDE.U32 R126, R206, R227, c[0x0][0x208] ;  /* 0x00008200ce7e7625 */ /* 0x000fe200078e00e3 */
[--C-:B------:R-:W-:Y:S01]  /*1f570*/  HADD2.F32 R97, -RZ, R68.reuse.H0_H0 ;  /* 0x20000044ff617230 */ /* 0x100fe20000004100 */
[----:B------:R-:W-:Y:S01]  /*1f580*/  F2FP.PACK_AB R107, R107, R112 ;  /* 0x000000706b6b723e */ /* 0x000fe200000000ff */
[----:B------:R-:W-:Y:S01]  /*1f590*/  HADD2.F32 R98, -RZ, R68.H1_H1 ;  /* 0x30000044ff627230 */ /* 0x000fe20000004100 */
[----:B------:R-:W-:Y:S01]  /*1f5a0*/  FFMA.FTZ R223, R199, R223, R128 ;  /* 0x000000dfc7df7223 */ /* 0x000fe20000010080 */
[----:B------:R-:W-:Y:S01]  /*1f5b0*/  F2FP.PACK_AB R112, R205, R202 ;  /* 0x000000cacd70723e */ /* 0x000fe200000000ff */
[----:B------:R-:W-:Y:S01]  /*1f5c0*/  FFMA.FTZ R226, R208, R99, R130 ;  /* 0x00000063d0e27223 */ /* 0x000fe20000010082 */
[----:B------:R-:W-:Y:S01]  /*1f5d0*/  F2FP.PACK_AB R99, R232, R231 ;  /* 0x000000e7e863723e */ /* 0x000fe200000000ff */
[----:B------:R-:W-:Y:S01]  /*1f5e0*/  FFMA.FTZ R199, R199, R97, R168 ;  /* 0x00000061c7c77223 */ /* 0x000fe200000100a8 */
[----:B------:R-:W-:Y:S01]  /*1f5f0*/  F2FP.PACK_AB R97, R240, R237 ;  /* 0x000000edf061723e */ /* 0x000fe200000000ff */
[----:B------:R-:W-:Y:S01]  /*1f600*/  FFMA.FTZ R208, R208, R98, R169 ;  /* 0x00000062d0d07223 */ /* 0x000fe200000100a9 */
[----:B------:R-:W-:Y:S01]  /*1f610*/  F2FP.PACK_AB R98, R236, R233 ;  /* 0x000000e9ec62723e */ /* 0x000fe200000000ff */
[----:B------:R-:W-:Y:S01]  /*1f620*/  IMAD.WIDE.U32 R206, R206, R227, c[0x0][0x210] ;  /* 0x00008400cece7625 */ /* 0x000fe200078e00e3 */
[----:B------:R-:W-:Y:S01]  /*1f630*/  IADD3 R202, R120, 0x100, RZ ;  /* 0x0000010078ca7810 */ /* 0x000fe20007ffe0ff */
[----:B------:R-:W-:Y:S01]  /*1f640*/  HADD2.F32 R239, -RZ, R71.H1_H1 ;  /* 0x30000047ffef7230 */ /* 0x000fe20000004100 */
[----:B------:R-:W-:Y:S01]  /*1f650*/  F2FP.PACK_AB R104, R238, R235 ;  /* 0x000000ebee68723e */ /* 0x000fe200000000ff */
[----:B------:R-:W-:Y:S01]  /*1f660*/  STG.E.128 [R126.64], R96 ;  /* 0x000000607e007986 */ /* 0x000fe2000c101d04 */
[----:B------:R-:W-:Y:S01]  /*1f670*/  F2FP.PACK_AB R105, R234, R105 ;  /* 0x00000069ea69723e */ /* 0x000fe200000000ff */
[----:B------:R-:W-:Y:S01]  /*1f680*/  IMAD.WIDE.U32 R204, R202, R227, c[0x0][0x208] ;  /* 0x00008200cacc7625 */ /* 0x000fe200078e00e3 */
[----:B------:R-:W-:Y:S01]  /*1f690*/  F2FP.PACK_AB R106, R106, R203 ;  /* 0x000000cb6a6a723e */ /* 0x000fe200000000ff */
[----:B------:R0:W-:Y:S01]  /*1f6a0*/  STG.E.128 [R206.64], R100 ;  /* 0x00000064ce007986 */ /* 0x0001e2000c101d04 */
[----:B------:R-:W-:Y:S01]  /*1f6b0*/  IADD3 R225, R120, 0x180, RZ ;  /* 0x0000018078e17810 */ /* 0x000fe20007ffe0ff */
[C---:B------:R-:W-:Y:S01]  /*1f6c0*/  FFMA.FTZ R217, R218.reuse, R217, R136 ;  /* 0x000000d9dad97223 */ /* 0x040fe20000010088 */
[----:B------:R-:W-:Y:S01]  /*1f6d0*/  F2FP.PACK_AB R110, R113, R110 ;  /* 0x0000006e716e723e */ /* 0x000fe200000000ff */
[----:B------:R-:W-:Y:S01]  /*1f6e0*/  FFMA.FTZ R218, R218, R239, R177 ;  /* 0x000000efdada7223 */ /* 0x000fe200000100b1 */
[----:B------:R-:W-:Y:S01]  /*1f6f0*/  F2FP.PACK_AB R113, R201, R200 ;  /* 0x000000c8c971723e */ /* 0x000fe200000000ff */
[----:B------:R-:W-:Y:S01]  /*1f700*/  IMAD.WIDE.U32 R202, R202, R227, c[0x0][0x210] ;  /* 0x00008400caca7625 */ /* 0x000fe200078e00e3 */
[----:B------:R1:W-:Y:S01]  /*1f710*/  STG.E.128 [R204.64], R104 ;  /* 0x00000068cc007986 */ /* 0x0003e2000c101d04 */
[----:B------:R-:W-:-:S02]  /*1f720*/  F2FP.PACK_AB R123, R220, R123 ;  /* 0x0000007bdc7b723e */ /* 0x000fc400000000ff */
[----:B------:R-:W-:Y:S01]  /*1f730*/  IMAD.WIDE.U32 R200, R225, R227, c[0x0][0x208] ;  /* 0x00008200e1c87625 */ /* 0x000fe200078e00e3 */
[----:B------:R-:W-:Y:S01]  /*1f740*/  F2FP.PACK_AB R122, R215, R122 ;  /* 0x0000007ad77a723e */ /* 0x000fe200000000ff */
[----:B------:R2:W-:Y:S01]  /*1f750*/  STG.E.128 [R202.64], R108 ;  /* 0x0000006cca007986 */ /* 0x0005e2000c101d04 */
[----:B------:R-:W-:Y:S02]  /*1f760*/  F2FP.PACK_AB R121, R216, R121 ;  /* 0x00000079d879723e */ /* 0x000fe400000000ff */
[----:B------:R-:W-:Y:S01]  /*1f770*/  F2FP.PACK_AB R120, R125, R124 ;  /* 0x0000007c7d78723e */ /* 0x000fe200000000ff */
[----:B------:R2:W-:Y:S01]  /*1f780*/  STG.E.128 [R200.64], R112 ;  /* 0x00000070c8007986 */ /* 0x0005e2000c101d04 */
[----:B------:R-:W-:Y:S01]  /*1f790*/  F2FP.PACK_AB R124, R226, R223 ;  /* 0x000000dfe27c723e */ /* 0x000fe200000000ff */
[----:B0-----:R-:W-:Y:S01]  /*1f7a0*/  IMAD.SHL.U32 R100, R197, 0x10, RZ ;  /* 0x00000010c5647824 */ /* 0x001fe200078e00ff */
[----:B------:R-:W-:Y:S02]  /*1f7b0*/  SHF.R.U32.HI R197, RZ, 0x1c, R197 ;  /* 0x0000001cffc57819 */ /* 0x000fe400000116c5 */
[----:B------:R-:W-:-:S02]  /*1f7c0*/  F2FP.PACK_AB R125, R224, R221 ;  /* 0x000000dde07d723e */ /* 0x000fc400000000ff */
[C---:B------:R-:W-:Y:S02]  /*1f7d0*/  IADD3 R102, P0, R100.reuse, c[0x0][0x208], RZ ;  /* 0x0000820064667a10 */ /* 0x040fe40007f1e0ff */
[----:B------:R-:W-:Y:S01]  /*1f7e0*/  IADD3 R100, P1, R100, c[0x0][0x210], RZ ;  /* 0x0000840064647a10 */ /* 0x000fe20007f3e0ff */
[----:B-1----:R-:W-:Y:S01]  /*1f7f0*/  IMAD.WIDE.U32 R104, R225, R227, c[0x0][0x210] ;  /* 0x00008400e1687625 */ /* 0x002fe200078e00e3 */
[----:B------:R-:W-:Y:S02]  /*1f800*/  F2FP.PACK_AB R126, R222, R219 ;  /* 0x000000dbde7e723e */ /* 0x000fe400000000ff */
[----:B------:R-:W-:Y:S02]  /*1f810*/  F2FP.PACK_AB R127, R217, R212 ;  /* 0x000000d4d97f723e */ /* 0x000fe400000000ff */
[----:B------:R-:W-:Y:S01]  /*1f820*/  IADD3.X R103, R197, c[0x0][0x20c], RZ, P0, !PT ;  /* 0x00008300c5677a10 */ /* 0x000fe200007fe4ff */
[----:B------:R2:W-:Y:S01]  /*1f830*/  STG.E.128 [R104.64], R120 ;  /* 0x0000007868007986 */ /* 0x0005e2000c101d04 */
[----:B------:R-:W-:-:S02]  /*1f840*/  F2FP.PACK_AB R99, R218, R211 ;  /* 0x000000d3da63723e */ /* 0x000fc400000000ff */
[----:B------:R-:W-:Y:S01]  /*1f850*/  F2FP.PACK_AB R98, R214, R213 ;  /* 0x000000d5d662723e */ /* 0x000fe200000000ff */
[----:B------:R2:W-:Y:S01]  /*1f860*/  STG.E.128 [R102.64], R124 ;  /* 0x0000007c66007986 */ /* 0x0005e2000c101d04 */
[----:B------:R-:W-:Y:S02]  /*1f870*/  F2FP.PACK_AB R97, R210, R209 ;  /* 0x000000d1d261723e */ /* 0x000fe400000000ff */
[----:B------:R-:W-:Y:S02]  /*1f880*/  IADD3.X R101, R197, c[0x0][0x214], RZ, P1, !PT ;  /* 0x00008500c5657a10 */ /* 0x000fe40000ffe4ff */
[----:B------:R-:W-:Y:S02]  /*1f890*/  F2FP.PACK_AB R96, R208, R199 ;  /* 0x000000c7d060723e */ /* 0x000fe400000000ff */
[----:B------:R-:W-:Y:S02]  /*1f8a0*/  ISETP.GE.AND P0, PT, R182, c[0x0][0x164], PT ;  /* 0x00005900b6007a0c */ /* 0x000fe40003f06270 */
[----:B------:R-:W-:Y:S01]  /*1f8b0*/  LOP3.LUT P1, RZ, R184, 0xff, RZ, 0xc0, !PT ;  /* 0x000000ffb8ff7812 */ /* 0x000fe2000782c0ff */
[----:B------:R2:W-:Y:S03]  /*1f8c0*/  STG.E.128 [R100.64], R96 ;  /* 0x0000006064007986 */ /* 0x0005e6000c101d04 */
[----:B------:R-:W-:-:S07]  /*1f8d0*/  SEL R184, RZ, 0x1, P1 ;  /* 0x00000001ffb87807 */ /* 0x000fce0000800000 */
[----:B--2---:R-:W-:Y:S01]  /*1f8e0*/  @P0 CALL.REL.NOINC `(.L_x_5450) ;  /* 0x0000001000000944 */ /* 0x004fe20003c00000 */
[----:B------:R-:W-:Y:S05]  /*1f8f0*/  BRA `(.L_x_5451) ;  /* 0xfffe14b000007947 */ /* 0x000fea000383ffff */
.L_x_5450:
[----:B------:R-:W-:Y:S05]  /*1f900*/  EXIT ;  /* 0x000000000000794d */ /* 0x000fea0003800000 */
.L_x_5448:
[----:B------:R-:W-:Y:S01]  /*1f910*/  IMAD.MOV.U32 R101, RZ, RZ, 0x1 ;  /* 0x00000001ff657424 */ /* 0x000fe200078e00ff */
[----:B------:R-:W-:Y:S01]  /*1f920*/  MOV R98, 0x1f960 ;  /* 0x0001f96000627802 */ /* 0x000fe20000000f00 */
[----:B------:R-:W-:Y:S02]  /*1f930*/  IMAD.MOV.U32 R97, RZ, RZ, 0x1f ;  /* 0x0000001fff617424 */ /* 0x000fe400078e00ff */
[----:B------:R-:W-:Y:S02]  /*1f940*/  IMAD.MOV.U32 R100, RZ, RZ, -0x1 ;  /* 0xffffffffff647424 */ /* 0x000fe400078e00ff */
[----:B------:R-:W-:Y:S05]  /*1f950*/  CALL.REL.NOINC `($__internal_13_$__cuda_sm70_shflsync_bfly_p) ;  /* 0x0000089000007944 */ /* 0x000fea0003c00000 */
[----:B-1----:R-:W-:Y:S01]  /*1f960*/  MOV R96, R101 ;  /* 0x0000006500607202 */ /* 0x002fe20000000f00 */
[----:B0-----:R-:W-:Y:S05]  /*1f970*/  BRA `(.L_x_5452) ;  /* 0xffffe12000007947 */ /* 0x001fea000383ffff */
.L_x_5449:
[----:B------:R-:W-:Y:S01]  /*1f980*/  IMAD.MOV.U32 R101, RZ, RZ, 0x2 ;  /* 0x00000002ff657424 */ /* 0x000fe200078e00ff */
[----:B------:R-:W-:Y:S01]  /*1f990*/  MOV R98, 0x1f9d0 ;  /* 0x0001f9d000627802 */ /* 0x000fe20000000f00 */
[----:B------:R-:W-:Y:S02]  /*1f9a0*/  IMAD.MOV.U32 R97, RZ, RZ, 0x1f ;  /* 0x0000001fff617424 */ /* 0x000fe400078e00ff */
[----:B------:R-:W-:Y:S02]  /*1f9b0*/  IMAD.MOV.U32 R100, RZ, RZ, -0x1 ;  /* 0xffffffffff647424 */ /* 0x000fe400078e00ff */
[----:B------:R-:W-:Y:S05]  /*1f9c0*/  CALL.REL.NOINC `($__internal_13_$__cuda_sm70_shflsync_bfly_p) ;  /* 0x0000082000007944 */ /* 0x000fea0003c00000 */
[----:B0-----:R-:W-:Y:S01]  /*1f9d0*/  HFMA2.MMA R97, -RZ, RZ, 0, 1.847743988037109375e-06 ;  /* 0x0000001fff617435 */ /* 0x001fe200000001ff */
[----:B-1----:R-:W-:Y:S01]  /*1f9e0*/  FADD.FTZ R102, R102, R101 ;  /* 0x0000006566667221 */ /* 0x002fe20000010000 */
[----:B------:R-:W-:Y:S01]  /*1f9f0*/  MOV R98, 0x1fa30 ;  /* 0x0001fa3000627802 */ /* 0x000fe20000000f00 */
[----:B------:R-:W-:-:S02]  /*1fa00*/  IMAD.MOV.U32 R101, RZ, RZ, 0x4 ;  /* 0x00000004ff657424 */ /* 0x000fc400078e00ff */
[----:B------:R-:W-:Y:S02]  /*1fa10*/  IMAD.MOV.U32 R100, RZ, RZ, -0x1 ;  /* 0xffffffffff647424 */ /* 0x000fe400078e00ff */
[----:B------:R-:W-:Y:S05]  /*1fa20*/  CALL.REL.NOINC `($__internal_13_$__cuda_sm70_shflsync_bfly_p) ;  /* 0x000007c000007944 */ /* 0x000fea0003c00000 */
[----:B01----:R-:W-:Y:S01]  /*1fa30*/  FADD.FTZ R102, R102, R101 ;  /* 0x0000006566667221 */ /* 0x003fe20000010000 */
[----:B------:R-:W-:Y:S01]  /*1fa40*/  MOV R98, 0x1fa90 ;  /* 0x0001fa9000627802 */ /* 0x000fe20000000f00 */
[----:B------:R-:W-:Y:S02]  /*1fa50*/  IMAD.MOV.U32 R101, RZ, RZ, 0x8 ;  /* 0x00000008ff657424 */ /* 0x000fe400078e00ff */
[----:B------:R-:W-:Y:S02]  /*1fa60*/  IMAD.MOV.U32 R97, RZ, RZ, 0x1f ;  /* 0x0000001fff617424 */ /* 0x000fe400078e00ff */
[----:B------:R-:W-:Y:S02]  /*1fa70*/  IMAD.MOV.U32 R100, RZ, RZ, -0x1 ;  /* 0xffffffffff647424 */ /* 0x000fe400078e00ff */
[----:B------:R-:W-:Y:S05]  /*1fa80*/  CALL.REL.NOINC `($__internal_13_$__cuda_sm70_shflsync_bfly_p) ;  /* 0x0000076000007944 */ /* 0x000fea0003c00000 */
[----:B01----:R-:W-:Y:S01]  /*1fa90*/  FADD.FTZ R102, R102, R101 ;  /* 0x0000006566667221 */ /* 0x003fe20000010000 */
[----:B------:R-:W-:Y:S01]  /*1faa0*/  MOV R101, 0x10 ;  /* 0x0000001000657802 */ /* 0x000fe20000000f00 */
[----:B------:R-:W-:Y:S01]  /*1fab0*/  IMAD.MOV.U32 R97, RZ, RZ, 0x1f ;  /* 0x0000001fff617424 */ /* 0x000fe200078e00ff */
[----:B------:R-:W-:Y:S01]  /*1fac0*/  MOV R98, 0x1faf0 ;  /* 0x0001faf000627802 */ /* 0x000fe20000000f00 */
[----:B------:R-:W-:-:S02]  /*1fad0*/  IMAD.MOV.U32 R100, RZ, RZ, -0x1 ;  /* 0xffffffffff647424 */ /* 0x000fc400078e00ff */
[----:B------:R-:W-:Y:S05]  /*1fae0*/  CALL.REL.NOINC `($__internal_13_$__cuda_sm70_shflsync_bfly_p) ;  /* 0x0000070000007944 */ /* 0x000fea0003c00000 */
        /* <DEDUP_REMOVED lines=86> */
[----:B------:R-:W-:Y:S05]  /*20050*/  CALL.REL.NOINC `($__internal_13_$__cuda_sm70_shflsync_bfly_p) ;  /* 0x0000019000007944 */ /* 0x000fea0003c00000 */
[----:B01----:R-:W-:Y:S01]  /*20060*/  FADD.FTZ R102, R102, R101 ;  /* 0x0000006566667221 */ /* 0x003fe20000010000 */
[----:B------:R-:W-:Y:S01]  /*20070*/  MOV R98, 0x200c0 ;  /* 0x000200c000627802 */ /* 0x000fe20000000f00 */
[----:B------:R-:W-:Y:S02]  /*20080*/  IMAD.MOV.U32 R101, RZ, RZ, 0x2 ;  /* 0x00000002ff657424 */ /* 0x000fe400078e00ff */
        /* <DEDUP_REMOVED lines=21> */
[----:B01----:R-:W-:Y:S05]  /*201e0*/  BRA `(.L_x_5453) ;  /* 0xffffdef000007947 */ /* 0x003fea000383ffff */
        .weak           $__internal_13_$__cuda_sm70_shflsync_bfly_p
        .type           $__internal_13_$__cuda_sm70_shflsync_bfly_p,@function
        .size           $__internal_13_$__cuda_sm70_shflsync_bfly_p,(.L_x_32953 - $__internal_13_$__cuda_sm70_shflsync_bfly_p)
$__internal_13_$__cuda_sm70_shflsync_bfly_p:
[----:B------:R-:W-:Y:S01]  /*201f0*/  IMAD.MOV.U32 R99, RZ, RZ, 0x0 ;  /* 0x00000000ff637424 */ /* 0x000fe200078e00ff */
[----:B------:R-:W-:Y:S04]  /*20200*/  WARPSYNC R100 ;  /* 0x0000006400007348 */ /* 0x000fe80003800000 */
[----:B------:R0:W1:Y:S01]  /*20210*/  SHFL.BFLY PT, R101, R102, R101, R97 ;  /* 0x0c00006566657389 */ /* 0x00006200000e0061 */
[----:B------:R-:W-:Y:S05]  /*20220*/  RET.REL.NODEC R98 `(_ZN10layer_norm31ln_parallel_residual_fwd_kernelINS_13Kernel_traitsI6__halfS2_S2_S2_fjLj5120ELj1ELj1ELj4ELj16ENS_18Kernel_traits_baseILj5120ES2_S2_S2_S2_fjLj128EEEEELb1ELb0ELb1EEEvNS_9FwdParamsE) ;  /* 0xfffdfdd062007950 */ /* 0x000fea0003c3ffff */
.L_x_5454:
        /* <DEDUP_REMOVED lines=13> */
.L_x_32953:


//--------------------- .text._ZN10layer_norm31ln_parallel_residual_fwd_kernelINS_13Kernel_traitsI6__halfS2_S2_S2_fjLj5120ELj1ELj1ELj4ELj16ENS_18Kernel_traits_baseILj5120ES2_S2_S2_S2_fjLj128EEEEELb1ELb1ELb0EEEvNS_9FwdParamsE --------------------------
	.section	.text._ZN10layer_norm31ln_parallel_residual_fwd_kernelINS_13Kernel_traitsI6__halfS2_S2_S2_fjLj5120ELj1ELj1ELj4ELj16ENS_18Kernel_traits_baseILj5120ES2_S2_S2_S2_fjLj128EEEEELb1ELb1ELb0EEEvNS_9FwdParamsE,"ax",@progbits
	.sectioninfo	@"SHI_REGISTERS=168"
	.align	128
        .global         _ZN10layer_norm31ln_parallel_residual_fwd_kernelINS_13Kernel_traitsI6__halfS2_S2_S2_fjLj5120ELj1ELj1ELj4ELj16ENS_18Kernel_traits_baseILj5120ES2_S2_S2_S2_fjLj128EEEEELb1ELb1ELb0EEEvNS_9FwdParamsE
        .type           _ZN10layer_norm31ln_parallel_residual_fwd_kernelINS_13Kernel_traitsI6__halfS2_S2_S2_fjLj5120ELj1ELj1ELj4ELj16ENS_18Kernel_traits_baseILj5120ES2_S2_S2_S2_fjLj128EEEEELb1ELb1ELb0EEEvNS_9FwdParamsE,@function
        .size           _ZN10layer_norm31ln_parallel_residual_fwd_kernelINS_13Kernel_traitsI6__halfS2_S2_S2_fjLj5120ELj1ELj1ELj4ELj16ENS_18Kernel_traits_baseILj5120ES2_S2_S2_S2_fjLj128EEEEELb1ELb1ELb0EEEvNS_9FwdParamsE,(.L_x_32954 - _ZN10layer_norm31ln_parallel_residual_fwd_kernelINS_13Kernel_traitsI6__halfS2_S2_S2_fjLj5120ELj1ELj1ELj4ELj16ENS_18Kernel_traits_baseILj5120ES2_S2_S2_S2_fjLj128EEEEELb1ELb1ELb0EEEvNS_9FwdParamsE)
        .other          _ZN10layer_norm31ln_parallel_residual_fwd_kernelINS_13Kernel_traitsI6__halfS2_S2_S2_fjLj5120ELj1ELj1ELj4ELj16ENS_18Kernel_traits_baseILj5120ES2_S2_S2_S2_fjLj128EEEEELb1ELb1ELb0EEEvNS_9FwdParamsE,@"STO_CUDA_ENTRY STV_DEFAULT"
_ZN10layer_norm31ln_parallel_residual_fwd_kernelINS_13Kernel_traitsI6__halfS2_S2_S2_fjLj5120ELj1ELj1ELj4ELj16ENS_18Kernel_traits_baseILj5120ES2_S2_S2_S2_fjLj128EEEEELb1ELb1ELb0EEEvNS_9FwdParamsE:
.text._ZN10layer_norm31ln_parallel_residual_fwd_kernelINS_13Kernel_traitsI6__halfS2_S2_S2_fjLj5120ELj1ELj1ELj4ELj16ENS_18Kernel_traits_baseILj5120ES2_S2_S2_S2_fjLj128EEEEELb1ELb1ELb0EEEvNS_9FwdParamsE:
        /* <DEDUP_REMOVED lines=109> */
.L_x_5456:
[----:B0-----:R-:W-:Y:S05]  /*06d0*/  BSYNC B0 ;  /* 0x0000000000007941 */ /* 0x001fea0003800000 */
.L_x_5455:
        /* <DEDUP_REMOVED lines=13> */
.L_x_5458:
[----:B0-----:R-:W-:Y:S05]  /*07b0*/  BSYNC B0 ;  /* 0x0000000000007941 */ /* 0x001fea0003800000 */
.L_x_5457:
        /* <DEDUP_REMOVED lines=13> */
.L_x_5460:
[----:B0-----:R-:W-:Y:S05]  /*0890*/  BSYNC B0 ;  /* 0x0000000000007941 */ /* 0x001fea0003800000 */
.L_x_5459:
        /* <DEDUP_REMOVED lines=13> */
.L_x_5462:
[----:B0-----:R-:W-:Y:S05]  /*0970*/  BSYNC B0 ;  /* 0x0000000000007941 */ /* 0x001fea0003800000 */
.L_x_5461:
        /* <DEDUP_REMOVED lines=12> */
.L_x_5464:
[----:B0-----:R-:W-:Y:S05]  /*0a40*/  BSYNC B0 ;  /* 0x0000000000007941 */ /* 0x001fea0003800000 */
.L_x_5463:
[----:B------:R-:W-:Y:S02]  /*0a50*/  ISETP.GE.AND P0, PT, R26, c[0x0][0x164], PT ;  /* 0x000059001a007a0c */ /* 0x000fe40003f06270 */
[----:B------:R-:W-:Y:S02]  /*0a60*/  LOP3.LUT R120, R19, UR23, R12, 0x96, !PT ;  /* 0x0000001713787c12 */ /* 0x000fe4000f8e960c */
[----:B------:R-:W-:-:S09]  /*0a70*/  LOP3.LUT R122, R17, UR24, R2, 0x96, !PT ;  /* 0x00000018117a7c12 */ /* 0x000fd2000f8e9602 */
[----:B------:R-:W-:Y:S05]  /*0a80*/  @P0 EXIT ;  /* 0x000000000000094d */ /* 0x000fea0003800000 */
[--C-:B-----5:R-:W-:Y:S01]  /*0a90*/  HADD2.F32 R71, -RZ, R59.reuse.H0_H0 ;  /* 0x2000003bff477230 */ /* 0x120fe20000004100 */
[----:B------:R-:W-:Y:S01]  /*0aa0*/  IMAD.HI.U32 R115, R122, -0x326172a9, RZ ;  /* 0xcd9e8d577a737827 */ /* 0x000fe200078e00ff */
[----:B------:R-:W-:Y:S01]  /*0ab0*/  HADD2.F32 R72, -RZ, R59.H1_H1 ;  /* 0x3000003bff487230 */ /* 0x000fe20000004100 */
[----:B------:R-:W-:Y:S01]  /*0ac0*/  LOP3.LUT R118, R118, 0x3, RZ, 0xc0, !PT ;  /* 0x0000000376767812 */ /* 0x000fe200078ec0ff */
[--C-:B------:R-:W-:Y:S01]  /*0ad0*/  HADD2.F32 R59, -RZ, R44.reuse.H0_H0 ;  /* 0x2000002cff3b7230 */ /* 0x100fe20000004100 */
[----:B------:R-:W-:Y:S01]  /*0ae0*/  IMAD.HI.U32 R116, R120, -0x2daee0ad, RZ ;  /* 0xd2511f5378747827 */ /* 0x000fe200078e00ff */
[----:B------:R-:W-:Y:S01]  /*0af0*/  HADD2.F32 R74, -RZ, R44.H1_H1 ;  /* 0x3000002cff4a7230 */ /* 0x000fe20000004100 */
[----:B------:R-:W-:Y:S01]  /*0b00*/  SHF.R.S32.HI R44, RZ, 0x3, R79 ;  /* 0x00000003ff2c7819 */ /* 0x000fe2000001144f */
[--C-:B------:R-:W-:Y:S01]  /*0b10*/  HADD2.F32 R73, -RZ, R45.reuse.H0_H0 ;  /* 0x2000002dff497230 */ /* 0x100fe20000004100 */
[----:B------:R-:W-:Y:S01]  /*0b20*/  MOV R114, 0x1 ;  /* 0x0000000100727802 */ /* 0x000fe20000000f00 */
[----:B------:R-:W-:Y:S01]  /*0b30*/  HADD2.F32 R76, -RZ, R45.H1_H1 ;  /* 0x3000002dff4c7230 */ /* 0x000fe20000004100 */
[----:B------:R-:W-:Y:S01]  /*0b40*/  LOP3.LUT R45, R44, 0x7f, RZ, 0xc0, !PT ;  /* 0x0000007f2c2d7812 */ /* 0x000fe200078ec0ff */
[--C-:B------:R-:W-:Y:S01]  /*0b50*/  HADD2.F32 R75, -RZ, R46.reuse.H0_H0 ;  /* 0x2000002eff4b7230 */ /* 0x100fe20000004100 */
[----:B------:R-:W-:Y:S01]  /*0b60*/  SHF.R.U32.HI R44, RZ, 0x2, R44 ;  /* 0x00000002ff2c7819 */ /* 0x000fe2000001162c */
[----:B------:R-:W-:Y:S01]  /*0b70*/  HADD2.F32 R78, -RZ, R46.H1_H1 ;  /* 0x3000002eff4e7230 */ /* 0x000fe20000004100 */
[----:B------:R-:W-:Y:S01]  /*0b80*/  LOP3.LUT R46, R31, 0x60, RZ, 0xc0, !PT ;  /* 0x000000601f2e7812 */ /* 0x000fe200078ec0ff */
[--C-:B------:R-:W-:Y:S01]  /*0b90*/  HADD2.F32 R77, -RZ, R47.reuse.H0_H0 ;  /* 0x2000002fff4d7230 */ /* 0x100fe20000004100 */
[----:B------:R-:W-:Y:S01]  /*0ba0*/  IMAD R122, R122, -0x326172a9, RZ ;  /* 0xcd9e8d577a7a7824 */ /* 0x000fe200078e02ff */
[----:B------:R-:W-:Y:S01]  /*0bb0*/  HADD2.F32 R80, -RZ, R47.H1_H1 ;  /* 0x3000002fff507230 */ /* 0x000fe20000004100 */
[----:B------:R-:W-:Y:S01]  /*0bc0*/  LOP3.LUT R47, R44, 0x3fffffe0, RZ, 0xc0, !PT ;  /* 0x3fffffe02c2f7812 */ /* 0x000fe200078ec0ff */
[----:B------:R-:W-:Y:S01]  /*0bd0*/  IMAD.IADD R46, R45, 0x1, -R46 ;  /* 0x000000012d2e7824 */ /* 0x000fe200078e0a2e */
[--C-:B------:R-:W-:Y:S01]  /*0be0*/  HADD2.F32 R79, -RZ, R48.reuse.H0_H0 ;  /* 0x20000030ff4f7230 */ /* 0x100fe20000004100 */
[----:B------:R-:W-:Y:S01]  /*0bf0*/  IMAD R120, R120, -0x2daee0ad, RZ ;  /* 0xd2511f5378787824 */ /* 0x000fe200078e02ff */
[----:B------:R-:W-:Y:S01]  /*0c00*/  HADD2.F32 R81, -RZ, R48.H1_H1 ;  /* 0x30000030ff517230 */ /* 0x000fe20000004100 */
[----:B------:R-:W-:Y:S01]  /*0c10*/  IMAD.MOV.U32 R117, RZ, RZ, RZ ;  /* 0x000000ffff757224 */ /* 0x000fe200078e00ff */
[----:B------:R-:W-:Y:S01]  /*0c20*/  IMNMX R46, RZ, R46, !PT ;  /* 0x0000002eff2e7217 */ /* 0x000fe20007800200 */
[--C-:B------:R-:W-:Y:S01]  /*0c30*/  HADD2.F32 R48, -RZ, R49.reuse.H0_H0 ;  /* 0x20000031ff307230 */ /* 0x100fe20000004100 */
[----:B------:R-:W-:Y:S01]  /*0c40*/  ULDC.U8 UR8, c[0x0][0x1f0] ;  /* 0x00007c0000087ab9 */ /* 0x000fe20000000000 */
[----:B------:R-:W-:Y:S01]  /*0c50*/  HADD2.F32 R82, -RZ, R49.H1_H1 ;  /* 0x30000031ff527230 */ /* 0x000fe20000004100 */
[----:B------:R-:W-:Y:S01]  /*0c60*/  IMNMX R46, R46, 0x20, PT ;  /* 0x000000202e2e7817 */ /* 0x000fe20003800200 */
[----:B------:R-:W-:-:S02]  /*0c70*/  HADD2.F32 R49, -RZ, R50.H0_H0 ;  /* 0x20000032ff317230 */ /* 0x000fc40000004100 */
[----:B------:R-:W-:Y:S02]  /*0c80*/  HADD2.F32 R83, -RZ, R50.H1_H1 ;  /* 0x30000032ff537230 */ /* 0x000fe40000004100 */
[----:B------:R-:W-:Y:S01]  /*0c90*/  IMAD.IADD R46, R46, 0x1, R47 ;  /* 0x000000012e2e7824 */ /* 0x000fe200078e022f */
[--C-:B------:R-:W-:Y:S02]  /*0ca0*/  HADD2.F32 R50, -RZ, R51.reuse.H0_H0 ;  /* 0x20000033ff327230 */ /* 0x100fe40000004100 */
[----:B------:R-:W-:Y:S01]  /*0cb0*/  HADD2.F32 R84, -RZ, R51.H1_H1 ;  /* 0x30000033ff547230 */ /* 0x000fe20000004100 */
[----:B------:R-:W-:Y:S01]  /*0cc0*/  IMAD.SHL.U32 R46, R46, 0x8, RZ ;  /* 0x000000082e2e7824 */ /* 0x000fe200078e00ff */
[--C-:B------:R-:W-:Y:S02]  /*0cd0*/  HADD2.F32 R51, -RZ, R36.reuse.H0_H0 ;  /* 0x20000024ff337230 */ /* 0x100fe40000004100 */
[----:B------:R-:W-:Y:S01]  /*0ce0*/  HADD2.F32 R86, -RZ, R36.H1_H1 ;  /* 0x30000024ff567230 */ /* 0x000fe20000004100 */
[----:B------:R-:W-:Y:S01]  /*0cf0*/  IMAD.SHL.U32 R36, R31, 0x20, RZ ;  /* 0x000000201f247824 */ /* 0x000fe200078e00ff */
[--C-:B------:R-:W-:Y:S01]  /*0d00*/  HADD2.F32 R25, -RZ, R8.reuse.H0_H0 ;  /* 0x20000008ff197230 */ /* 0x100fe20000004100 */
[----:B------:R-:W0:Y:S01]  /*0d10*/  I2F.U32 R46, R46 ;  /* 0x0000002e002e7306 */ /* 0x000e220000201000 */
[----:B------:R-:W-:-:S02]  /*0d20*/  HADD2.F32 R24, -RZ, R8.H1_H1 ;  /* 0x30000008ff187230 */ /* 0x000fc40000004100 */
[----:B------:R-:W-:Y:S01]  /*0d30*/  LOP3.LUT R36, R36, 0x3e0, RZ, 0xc0, !PT ;  /* 0x000003e024247812 */ /* 0x000fe200078ec0ff */
[--C-:B------:R-:W-:Y:S02]  /*0d40*/  HADD2.F32 R23, -RZ, R9.reuse.H0_H0 ;  /* 0x20000009ff177230 */ /* 0x100fe40000004100 */
[----:B------:R-:W-:Y:S02]  /*0d50*/  HADD2.F32 R22, -RZ, R9.H1_H1 ;  /* 0x30000009ff167230 */ /* 0x000fe40000004100 */
[----:B------:R-:W-:Y:S01]  /*0d60*/  IMAD.IADD R36, R45, 0x1, -R36 ;  /* 0x000000012d247824 */ /* 0x000fe200078e0a24 */
[--C-:B------:R-:W-:Y:S02]  /*0d70*/  HADD2.F32 R21, -RZ, R10.reuse.H0_H0 ;  /* 0x2000000aff157230 */ /* 0x100fe40000004100 */
[----:B------:R-:W-:Y:S02]  /*0d80*/  HADD2.F32 R20, -RZ, R10.H1_H1 ;  /* 0x3000000aff147230 */ /* 0x000fe40000004100 */
[----:B------:R-:W-:Y:S01]  /*0d90*/  IMNMX R36, RZ, R36, !PT ;  /* 0x00000024ff247217 */ /* 0x000fe20007800200 */
[--C-:B------:R-:W-:Y:S01]  /*0da0*/  HADD2.F32 R19, -RZ, R11.reuse.H0_H0 ;  /* 0x2000000bff137230 */ /* 0x100fe20000004100 */
[----:B0-----:R0:W1:Y:S02]  /*0db0*/  MUFU.RCP R121, R46 ;  /* 0x0000002e00797308 */ /* 0x0010640000001000 */
[----:B------:R-:W-:Y:S01]  /*0dc0*/  IMNMX R36, R36, 0x20, PT ;  /* 0x0000002024247817 */ /* 0x000fe20003800200 */
[----:B------:R-:W-:-:S02]  /*0dd0*/  HADD2.F32 R18, -RZ, R11.H1_H1 ;  /* 0x3000000bff127230 */ /* 0x000fc40000004100 */
[--C-:B------:R-:W-:Y:S02]  /*0de0*/  HADD2.F32 R13, -RZ, R6.reuse.H0_H0 ;  /* 0x20000006ff0d7230 */ /* 0x100fe40000004100 */
[----:B------:R-:W-:Y:S01]  /*0df0*/  HADD2.F32 R12, -RZ, R6.H1_H1 ;  /* 0x30000006ff0c7230 */ /* 0x000fe20000004100 */
[----:B------:R-:W-:Y:S01]  /*0e00*/  IMAD.IADD R36, R47, 0x1, R36 ;  /* 0x000000012f247824 */ /* 0x000fe200078e0224 */
[--C-:B------:R-:W-:Y:S02]  /*0e10*/  HADD2.F32 R11, -RZ, R7.reuse.H0_H0 ;  /* 0x20000007ff0b7230 */ /* 0x100fe40000004100 */
[----:B------:R-:W-:Y:S01]  /*0e20*/  HADD2.F32 R10, -RZ, R7.H1_H1 ;  /* 0x30000007ff0a7230 */ /* 0x000fe20000004100 */
[----:B------:R-:W-:Y:S01]  /*0e30*/  IMAD.SHL.U32 R119, R36, 0x8, RZ ;  /* 0x0000000824777824 */ /* 0x000fe200078e00ff */
[--C-:B------:R-:W-:Y:S02]  /*0e40*/  HADD2.F32 R9, -RZ, R64.reuse.H0_H0 ;  /* 0x20000040ff097230 */ /* 0x100fe40000004100 */
[----:B------:R-:W-:-:S02]  /*0e50*/  HADD2.F32 R8, -RZ, R64.H1_H1 ;  /* 0x30000040ff087230 */ /* 0x000fc40000004100 */
[--C-:B------:R-:W-:Y:S02]  /*0e60*/  HADD2.F32 R85, -RZ, R37.reuse.H0_H0 ;  /* 0x20000025ff557230 */ /* 0x100fe40000004100 */
[----:B------:R-:W-:Y:S01]  /*0e70*/  HADD2.F32 R88, -RZ, R37.H1_H1 ;  /* 0x30000025ff587230 */ /* 0x000fe20000004100 */
[----:B------:R-:W-:Y:S01]  /*0e80*/  IMAD R37, R99, -0x2daee0ad, RZ ;  /* 0xd2511f5363257824 */ /* 0x000fe200078e02ff */
[--C-:B------:R-:W-:Y:S02]  /*0e90*/  HADD2.F32 R87, -RZ, R38.reuse.H0_H0 ;  /* 0x20000026ff577230 */ /* 0x100fe40000004100 */
[----:B------:R-:W-:Y:S01]  /*0ea0*/  HADD2.F32 R89, -RZ, R38.H1_H1 ;  /* 0x30000026ff597230 */ /* 0x000fe20000004100 */
[----:B------:R-:W-:Y:S01]  /*0eb0*/  IMAD R38, R97, -0x326172a9, RZ ;  /* 0xcd9e8d5761267824 */ /* 0x000fe200078e02ff */
[--C-:B------:R-:W-:Y:S01]  /*0ec0*/  HADD2.F32 R17, -RZ, R4.reuse.H0_H0 ;  /* 0x20000004ff117230 */ /* 0x100fe20000004100 */
[----:B------:R-:W-:Y:S01]  /*0ed0*/  LOP3.LUT R116, R116, UR26, R37, 0x96, !PT ;  /* 0x0000001a74747c12 */ /* 0x000fe2000f8e9625 */
[----:B------:R-:W-:-:S02]  /*0ee0*/  HADD2.F32 R16, -RZ, R4.H1_H1 ;  /* 0x30000004ff107230 */ /* 0x000fc40000004100 */
[--C-:B------:R-:W-:Y:S01]  /*0ef0*/  HADD2.F32 R15, -RZ, R5.reuse.H0_H0 ;  /* 0x20000005ff0f7230 */ /* 0x100fe20000004100 */
[----:B------:R-:W-:Y:S01]  /*0f00*/  LOP3.LUT R115, R115, UR25, R38, 0x96, !PT ;  /* 0x0000001973737c12 */ /* 0x000fe2000f8e9626 */
        /* <DEDUP_REMOVED lines=17> */
[----:B------:R-:W-:Y:S02]  /*1020*/  HADD2.F32 R0, -RZ, R60.H0_H0 ;  /* 0x2000003cff007230 */ /* 0x000fe40000004100 */
[----:B------:R-:W-:Y:S02]  /*1030*/  HADD2.F32 R33, -RZ, R61.H0_H0 ;  /* 0x2000003dff217230 */ /* 0x000fe40000004100 */
[----:B------:R-:W-:Y:S02]  /*1040*/  HADD2.F32 R34, -RZ, R62.H0_H0 ;  /* 0x2000003eff227230 */ /* 0x000fe40000004100 */
[----:B------:R-:W-:Y:S02]  /*1050*/  HADD2.F32 R54, -RZ, R55.H0_H0 ;  /* 0x20000037ff367230 */ /* 0x000fe40000004100 */
[----:B------:R-:W-:Y:S02]  /*1060*/  HADD2.F32 R56, -RZ, R57.H0_H0 ;  /* 0x20000039ff387230 */ /* 0x000fe40000004100 */
[----:B------:R-:W-:-:S02]  /*1070*/  HADD2.F32 R70, -RZ, R58.H0_H0 ;  /* 0x2000003aff467230 */ /* 0x000fc40000004100 */
[----:B------:R-:W-:Y:S02]  /*1080*/  HADD2.F32 R60, -RZ, R60.H1_H1 ;  /* 0x3000003cff3c7230 */ /* 0x000fe40000004100 */
[----:B------:R-:W-:Y:S02]  /*1090*/  HADD2.F32 R61, -RZ, R61.H1_H1 ;  /* 0x3000003dff3d7230 */ /* 0x000fe40000004100 */
[----:B------:R-:W-:Y:S02]  /*10a0*/  HADD2.F32 R62, -RZ, R62.H1_H1 ;  /* 0x3000003eff3e7230 */ /* 0x000fe40000004100 */
[----:B------:R-:W-:Y:S02]  /*10b0*/  HADD2.F32 R55, -RZ, R55.H1_H1 ;  /* 0x30000037ff377230 */ /* 0x000fe40000004100 */
[----:B------:R-:W-:Y:S02]  /*10c0*/  HADD2.F32 R57, -RZ, R57.H1_H1 ;  /* 0x30000039ff397230 */ /* 0x000fe40000004100 */
        /* <DEDUP_REMOVED lines=10> */
[----:B01----:R-:W-:Y:S02]  /*1170*/  HADD2.F32 R99, -RZ, R43.H1_H1 ;  /* 0x3000002bff637230 */ /* 0x003fe40000004100 */
.L_x_6132:
        /* <DEDUP_REMOVED lines=14> */
[C---:B------:R-:W-:Y:S01]  /*1260*/  @P2 LEA R46, P0, R113.reuse, c[0x0][0x178], 0x4 ;  /* 0x00005e00712e2a11 */ /* 0x040fe200078020ff */
        /* <DEDUP_REMOVED lines=21> */
.L_x_5468:
[----:B0-----:R-:W-:Y:S02]  /*13c0*/  IMAD.MOV.U32 R100, RZ, RZ, R122 ;  /* 0x000000ffff647224 */ /* 0x001fe400078e007a */
.L_x_5469:
[----:B------:R-:W-:Y:S05]  /*13d0*/  BSYNC B1 ;  /* 0x0000000000017941 */ /* 0x000fea0003800000 */
.L_x_5467:
        /* <DEDUP_REMOVED lines=16> */
.L_x_5473:
[----:B------:R-:W-:Y:S05]  /*14e0*/  BSYNC B2 ;  /* 0x0000000000027941 */ /* 0x000fea0003800000 */
.L_x_5472:
        /* <DEDUP_REMOVED lines=42> */
[----:B------:R-:W-:Y:S02]  /*1790*/  IMAD.MOV.U32 R123, RZ, RZ, RZ ;  /* 0x000000ffff7b7224 */ /* 0x000fe400078e00ff */
.L_x_5471:
[----:B------:R-:W-:Y:S05]  /*17a0*/  BSYNC B1 ;  /* 0x0000000000017941 */ /* 0x000fea0003800000 */
.L_x_5470:
        /* <DEDUP_REMOVED lines=18> */
.L_x_5474:
        /* <DEDUP_REMOVED lines=12> */
.L_x_5477:
[----:B------:R-:W-:Y:S02]  /*1990*/  MOV R112, R122 ;  /* 0x0000007a00707202 */ /* 0x000fe40000000f00 */
.L_x_5478:
[----:B------:R-:W-:Y:S05]  /*19a0*/  BSYNC B1 ;  /* 0x0000000000017941 */ /* 0x000fea0003800000 */
.L_x_5476:
        /* <DEDUP_REMOVED lines=16> */
.L_x_5482:
[----:B------:R-:W-:Y:S05]  /*1ab0*/  BSYNC B2 ;  /* 0x0000000000027941 */ /* 0x000fea0003800000 */
.L_x_5481:
        /* <DEDUP_REMOVED lines=42> */
[----:B------:R-:W-:Y:S02]  /*1d60*/  LOP3.LUT R116, R159, UR26, R162, 0x96, !PT ;  /* 0x0000001a9f747c12 */ /* 0x000fe4000f8e96a2 */
.L_x_5480:
[----:B------:R-:W-:Y:S05]  /*1d70*/  BSYNC B1 ;  /* 0x0000000000017941 */ /* 0x000fea0003800000 */
.L_x_5479:
        /* <DEDUP_REMOVED lines=11> */
.L_x_5475:
        /* <DEDUP_REMOVED lines=12> */
.L_x_5484:
[----:B------:R-:W-:Y:S02]  /*1ef0*/  IMAD.MOV.U32 R118, RZ, RZ, R122 ;  /* 0x000000ffff767224 */ /* 0x000fe400078e007a */
.L_x_5485:
[----:B------:R-:W-:Y:S05]  /*1f00*/  BSYNC B1 ;  /* 0x0000000000017941 */ /* 0x000fea0003800000 */
.L_x_5483:
        /* <DEDUP_REMOVED lines=16> */
.L_x_5489:
[----:B------:R-:W-:Y:S05]  /*2010*/  BSYNC B2 ;  /* 0x0000000000027941 */ /* 0x000fea0003800000 */
.L_x_5488:
        /* <DEDUP_REMOVED lines=43> */
.L_x_5487:
[----:B------:R-:W-:Y:S05]  /*22d0*/  BSYNC B1 ;  /* 0x0000000000017941 */ /* 0x000fea0003800000 */
.L_x_5486:
        /* <DEDUP_REMOVED lines=15> */
.L_x_5490:
        /* <DEDUP_REMOVED lines=12> */
.L_x_5493:
[----:B------:R-:W-:Y:S02]  /*2490*/  MOV R44, R122 ;  /* 0x0000007a002c7202 */ /* 0x000fe40000000f00 */
.L_x_5494:
[----:B------:R-:W-:Y:S05]  /*24a0*/  BSYNC B1 ;  /* 0x0000000000017941 */ /* 0x000fea0003800000 */
.L_x_5492:
        /* <DEDUP_REMOVED lines=16> */
.L_x_5498:
[----:B------:R-:W-:Y:S05]  /*25b0*/  BSYNC B2 ;  /* 0x0000000000027941 */ /* 0x000fea0003800000 */
.L_x_5497:
        /* <DEDUP_REMOVED lines=44> */
.L_x_5496:
[----:B------:R-:W-:Y:S05]  /*2880*/  BSYNC B1 ;  /* 0x0000000000017941 */ /* 0x000fea0003800000 */
.L_x_5495:
        /* <DEDUP_REMOVED lines=10> */
.L_x_5491:
        /* <DEDUP_REMOVED lines=12> */
.L_x_5500:
[----:B------:R-:W-:Y:S02]  /*29f0*/  MOV R44, R122 ;  /* 0x0000007a002c7202 */ /* 0x000fe40000000f00 */
.L_x_5501:
[----:B------:R-:W-:Y:S05]  /*2a00*/  BSYNC B1 ;  /* 0x0000000000017941 */ /* 0x000fea0003800000 */
.L_x_5499:
        /* <DEDUP_REMOVED lines=16> */
.L_x_5505:
[----:B------:R-:W-:Y:S05]  /*2b10*/  BSYNC B2 ;  /* 0x0000000000027941 */ /* 0x000fea0003800000 */
.L_x_5504:
        /* <DEDUP_REMOVED lines=44> */
.L_x_5503:
[----:B------:R-:W-:Y:S05]  /*2de0*/  BSYNC B1 ;  /* 0x0000000000017941 */ /* 0x000fea0003800000 */
.L_x_5502:
        /* <DEDUP_REMOVED lines=15> */
.L_x_5506:
        /* <DEDUP_REMOVED lines=12> */
.L_x_5509:
[----:B------:R-:W-:Y:S02]  /*2fa0*/  IMAD.MOV.U32 R44, RZ, RZ, R122 ;  /* 0x000000ffff2c7224 */ /* 0x000fe400078e007a */
.L_x_5510:
[----:B------:R-:W-:Y:S05]  /*2fb0*/  BSYNC B1 ;  /* 0x0000000000017941 */ /* 0x000fea0003800000 */
.L_x_5508:
        /* <DEDUP_REMOVED lines=16> */
.L_x_5514:
[----:B------:R-:W-:Y:S05]  /*30c0*/  BSYNC B2 ;  /* 0x0000000000027941 */ /* 0x000fea0003800000 */
.L_x_5513:
        /* <DEDUP_REMOVED lines=44> */
.L_x_5512:
[----:B------:R-:W-:Y:S05]  /*3390*/  BSYNC B1 ;  /* 0x0000000000017941 */ /* 0x000fea0003800000 */
.L_x_5511:
        /* <DEDUP_REMOVED lines=10> */
.L_x_5507:
        /* <DEDUP_REMOVED lines=12> */
.L_x_5516:
[----:B------:R-:W-:Y:S02]  /*3500*/  IMAD.MOV.U32 R44, RZ, RZ, R122 ;  /* 0x000000ffff2c7224 */ /* 0x000fe400078e007a */
.L_x_5517:
[----:B------:R-:W-:Y:S05]  /*3510*/  BSYNC B1 ;  /* 0x0000000000017941 */ /* 0x000fea0003800000 */
.L_x_5515:
        /* <DEDUP_REMOVED lines=16> */
.L_x_5521:
[----:B------:R-:W-:Y:S05]  /*3620*/  BSYNC B2 ;  /* 0x0000000000027941 */ /* 0x000fea0003800000 */
.L_x_5520:
        /* <DEDUP_REMOVED lines=44> */
.L_x_5519:
[----:B------:R-:W-:Y:S05]  /*38f0*/  BSYNC B1 ;  /* 0x0000000000017941 */ /* 0x000fea0003800000 */
.L_x_5518:
        /* <DEDUP_REMOVED lines=11> */
[----:B------:R-:W-:-:S05]  /*39b0*/  HADD2.F32 R44, -RZ, R37.H1_H1 ;  /* 0x30000025ff2c7230 */ /* 0x000fca0000004100 */
[----:B------:R-:W-:Y:S01]  /*39c0*/  FADD.FTZ R133, R44, R133 ;  /* 0x000000852c857221 */ /* 0x000fe20000010000 */
[----:B------:R-:W-:Y:S01]  /*39d0*/  MOV R44, R134 ;  /* 0x00000086002c7202 */ /* 0x000fe20000000f00 */
[----:B------:R-:W-:Y:S05]  /*39e0*/  BRA `(.L_x_5523) ;  /* 0x0000057000007947 */ /* 0x000fea0003800000 */
.L_x_5522:
        /* <DEDUP_REMOVED lines=12> */
.L_x_5525:
[----:B------:R-:W-:Y:S02]  /*3ab0*/  IMAD.MOV.U32 R109, RZ, RZ, R122 ;  /* 0x000000ffff6d7224 */ /* 0x000fe400078e007a */
.L_x_5526:
[----:B------:R-:W-:Y:S05]  /*3ac0*/  BSYNC B1 ;  /* 0x0000000000017941 */ /* 0x000fea0003800000 */
.L_x_5524:
        /* <DEDUP_REMOVED lines=16> */
.L_x_5530:
[----:B------:R-:W-:Y:S05]  /*3bd0*/  BSYNC B2 ;  /* 0x0000000000027941 */ /* 0x000fea0003800000 */
.L_x_5529:
        /* <DEDUP_REMOVED lines=42> */
[----:B------:R-:W-:Y:S01]  /*3e80*/  HFMA2.MMA R44, -RZ, RZ, 0, 0 ;  /* 0x00000000ff2c7435 */ /* 0x000fe200000001ff */
[----:B------:R-:W-:-:S05]  /*3e90*/  LOP3.LUT R116, R45, UR26, R158, 0x96, !PT ;  /* 0x0000001a2d747c12 */ /* 0x000fca000f8e969e */
.L_x_5528:
[----:B------:R-:W-:Y:S05]  /*3ea0*/  BSYNC B1 ;  /* 0x0000000000017941 */ /* 0x000fea0003800000 */
.L_x_5527:
        /* <DEDUP_REMOVED lines=11> */
.L_x_5523:
        /* <DEDUP_REMOVED lines=12> */
.L_x_5532:
[----:B------:R-:W-:Y:S02]  /*4020*/  IMAD.MOV.U32 R118, RZ, RZ, R122 ;  /* 0x000000ffff767224 */ /* 0x000fe400078e007a */
.L_x_5533:
[----:B------:R-:W-:Y:S05]  /*4030*/  BSYNC B1 ;  /* 0x0000000000017941 */ /* 0x000fea0003800000 */
.L_x_5531:
        /* <DEDUP_REMOVED lines=16> */
.L_x_5537:
[----:B------:R-:W-:Y:S05]  /*4140*/  BSYNC B2 ;  /* 0x0000000000027941 */ /* 0x000fea0003800000 */
.L_x_5536:
        /* <DEDUP_REMOVED lines=44> */
.L_x_5535:
[----:B------:R-:W-:Y:S05]  /*4410*/  BSYNC B1 ;  /* 0x0000000000017941 */ /* 0x000fea0003800000 */
.L_x_5534:
        /* <DEDUP_REMOVED lines=13> */
.L_x_5538:
        /* <DEDUP_REMOVED lines=12> */
.L_x_5541:
[----:B------:R-:W-:Y:S02]  /*45b0*/  IMAD.MOV.U32 R108, RZ, RZ, R122 ;  /* 0x000000ffff6c7224 */ /* 0x000fe400078e007a */
.L_x_5542:
[----:B------:R-:W-:Y:S05]  /*45c0*/  BSYNC B1 ;  /* 0x0000000000017941 */ /* 0x000fea0003800000 */
.L_x_5540:
        /* <DEDUP_REMOVED lines=16> */
.L_x_5546:
[----:B------:R-:W-:Y:S05]  /*46d0*/  BSYNC B2 ;  /* 0x0000000000027941 */ /* 0x000fea0003800000 */
.L_x_5545:
        /* <DEDUP_REMOVED lines=44> */
.L_x_5544:
[----:B------:R-:W-:Y:S05]  /*49a0*/  BSYNC B1 ;  /* 0x0000000000017941 */ /* 0x000fea0003800000 */
.L_x_5543:
        /* <DEDUP_REMOVED lines=11> */
.L_x_5539:
        /* <DEDUP_REMOVED lines=12> */
.L_x_5548:
[----:B------:R-:W-:Y:S02]  /*4b20*/  IMAD.MOV.U32 R118, RZ, RZ, R122 ;  /* 0x000000ffff767224 */ /* 0x000fe400078e007a */
.L_x_5549:
[----:B------:R-:W-:Y:S05]  /*4b30*/  BSYNC B1 ;  /* 0x0000000000017941 */ /* 0x000fea0003800000 */
.L_x_5547:
        /* <DEDUP_REMOVED lines=16> */
.L_x_5553:
[----:B------:R-:W-:Y:S05]  /*4c40*/  BSYNC B2 ;  /* 0x0000000000027941 */ /* 0x000fea0003800000 */
.L_x_5552:
        /* <DEDUP_REMOVED lines=44> */
.L_x_5551:
[----:B------:R-:W-:Y:S05]  /*4f10*/  BSYNC B1 ;  /* 0x0000000000017941 */ /* 0x000fea0003800000 */
.L_x_5550:
        /* <DEDUP_REMOVED lines=13> */
.L_x_5554:
        /* <DEDUP_REMOVED lines=12> */
.L_x_5557:
[----:B------:R-:W-:Y:S02]  /*50b0*/  IMAD.MOV.U32 R46, RZ, RZ, R122 ;  /* 0x000000ffff2e7224 */ /* 0x000fe400078e007a */
.L_x_5558:
[----:B------:R-:W-:Y:S05]  /*50c0*/  BSYNC B1 ;  /* 0x0000000000017941 */ /* 0x000fea0003800000 */
.L_x_5556:
        /* <DEDUP_REMOVED lines=16> */
.L_x_5562:
[----:B------:R-:W-:Y:S05]  /*51d0*/  BSYNC B2 ;  /* 0x0000000000027941 */ /* 0x000fea0003800000 */
.L_x_5561:
        /* <DEDUP_REMOVED lines=44> */
.L_x_5560:
[----:B------:R-:W-:Y:S05]  /*54a0*/  BSYNC B1 ;  /* 0x0000000000017941 */ /* 0x000fea0003800000 */
.L_x_5559:
        /* <DEDUP_REMOVED lines=10> */
.L_x_5555:
        /* <DEDUP_REMOVED lines=12> */
.L_x_5564:
[----:B------:R-:W-:Y:S02]  /*5610*/  IMAD.MOV.U32 R46, RZ, RZ, R122 ;  /* 0x000000ffff2e7224 */ /* 0x000fe400078e007a */
.L_x_5565:
[----:B------:R-:W-:Y:S05]  /*5620*/  BSYNC B1 ;  /* 0x0000000000017941 */ /* 0x000fea0003800000 */
.L_x_5563:
        /* <DEDUP_REMOVED lines=16> */
.L_x_5569:
[----:B------:R-:W-:Y:S05]  /*5730*/  BSYNC B2 ;  /* 0x0000000000027941 */ /* 0x000fea0003800000 */
.L_x_5568:
        /* <DEDUP_REMOVED lines=44> */
.L_x_5567:
[----:B------:R-:W-:Y:S05]  /*5a00*/  BSYNC B1 ;  /* 0x0000000000017941 */ /* 0x000fea0003800000 */
.L_x_5566:
        /* <DEDUP_REMOVED lines=13> */
.L_x_5570:
        /* <DEDUP_REMOVED lines=12> */
.L_x_5573:
[----:B------:R-:W-:Y:S02]  /*5ba0*/  MOV R46, R122 ;  /* 0x0000007a002e7202 */ /* 0x000fe40000000f00 */
.L_x_5574:
[----:B------:R-:W-:Y:S05]  /*5bb0*/  BSYNC B1 ;  /* 0x0000000000017941 */ /* 0x000fea0003800000 */
.L_x_5572:
        /* <DEDUP_REMOVED lines=16> */
.L_x_5578:
[----:B------:R-:W-:Y:S05]  /*5cc0*/  BSYNC B2 ;  /* 0x0000000000027941 */ /* 0x000fea0003800000 */
.L_x_5577:
        /* <DEDUP_REMOVED lines=44> */
.L_x_5576:
[----:B------:R-:W-:Y:S05]  /*5f90*/  BSYNC B1 ;  /* 0x0000000000017941 */ /* 0x000fea0003800000 */
.L_x_5575:
        /* <DEDUP_REMOVED lines=10> */
.L_x_5571:
        /* <DEDUP_REMOVED lines=12> */
.L_x_5580:
[----:B------:R-:W-:Y:S02]  /*6100*/  MOV R46, R122 ;  /* 0x0000007a002e7202 */ /* 0x000fe40000000f00 */
.L_x_5581:
[----:B------:R-:W-:Y:S05]  /*6110*/  BSYNC B1 ;  /* 0x0000000000017941 */ /* 0x000fea0003800000 */
.L_x_5579:
        /* <DEDUP_REMOVED lines=16> */
.L_x_5585:
[----:B------:R-:W-:Y:S05]  /*6220*/  BSYNC B2 ;  /* 0x0000000000027941 */ /* 0x000fea0003800000 */
.L_x_5584:
        /* <DEDUP_REMOVED lines=44> */
.L_x_5583:
[----:B------:R-:W-:Y:S05]  /*64f0*/  BSYNC B1 ;  /* 0x0000000000017941 */ /* 0x000fea0003800000 */
.L_x_5582:
        /* <DEDUP_REMOVED lines=13> */
.L_x_5586:
        /* <DEDUP_REMOVED lines=12> */
.L_x_5589:
[----:B------:R-:W-:Y:S02]  /*6690*/  IMAD.MOV.U32 R101, RZ, RZ, R122 ;  /* 0x000000ffff657224 */ /* 0x000fe400078e007a */
.L_x_5590:
[----:B------:R-:W-:Y:S05]  /*66a0*/  BSYNC B1 ;  /* 0x0000000000017941 */ /* 0x000fea0003800000 */
.L_x_5588:
        /* <DEDUP_REMOVED lines=16> */
.L_x_5594:
[----:B------:R-:W-:Y:S05]  /*67b0*/  BSYNC B2 ;  /* 0x0000000000027941 */ /* 0x000fea0003800000 */
.L_x_5593:
        /* <DEDUP_REMOVED lines=44> */
.L_x_5592:
[----:B------:R-:W-:Y:S05]  /*6a80*/  BSYNC B1 ;  /* 0x0000000000017941 */ /* 0x000fea0003800000 */
.L_x_5591:
[----:B------:R-:W0:Y:S01]  /*6a90*/  I2F.U32 R45, R101 ;  /* 0x00000065002d7306 */ /* 0x000e220000201000 */
[----:B------:R-:W-:-:S05]  /*6aa0*/  HADD2.F32 R44, -RZ, R43.H1_H1 ;  /* 0x3000002bff2c7230 */ /* 0x000fca0000004100 */
[----:B------:R-:W-:Y:S02]  /*6ab0*/  FMUL.FTZ R44, R44, c[0x0][0x1e8] ;  /* 0x00007a002c2c7a20 */ /* 0x000fe40000410000 */
[----:B0-----:R-:W-:-:S05]  /*6ac0*/  FFMA.FTZ R45, R45, R160, 1.1641532182693481445e-10 ;  /* 0x2f0000002d2d7423 */ /* 0x001fca00000100a0 */
[----:B------:R-:W-:-:S04]  /*6ad0*/  FSETP.GTU.FTZ.AND P1, PT, R45, c[0x0][0x1e4], PT ;  /* 0x000079002d007a0b */ /* 0x000fc80003f3c000 */
[----:B------:R-:W-:-:S05]  /*6ae0*/  FSEL R44, R44, RZ, !P1 ;  /* 0x000000ff2c2c7208 */ /* 0x000fca0004800000 */
[----:B------:R-:W-:Y:S01]  /*6af0*/  FADD.FTZ R153, R44, R153 ;  /* 0x000000992c997221 */ /* 0x000fe20000010000 */
[----:B------:R-:W-:-:S05]  /*6b00*/  @P0 HADD2.F32 R44, -RZ, R39.H1_H1 ;  /* 0x30000027ff2c0230 */ /* 0x000fca0000004100 */
[----:B------:R-:W-:Y:S01]  /*6b10*/  @P0 FADD.FTZ R153, R44, R153 ;  /* 0x000000992c990221 */ /* 0x000fe20000010000 */
[----:B------:R-:W-:-:S04]  /*6b20*/  SEL R44, RZ, 0x1, P1 ;  /* 0x00000001ff2c7807 */ /* 0x000fc80000800000 */
[----:B------:R-:W-:Y:S02]  /*6b30*/  PRMT R101, R44, 0x7610, R101 ;  /* 0x000076102c657816 */ /* 0x000fe40000000065 */
.L_x_5587:
[----:B------:R-:W-:Y:S02]  /*6b40*/  LEA R158, P0, R113, c[0x0][0x188], 0x4 ;  /* 0x00006200719e7a11 */ /* 0x000fe400078020ff */
[----:B------:R-:W-:Y:S02]  /*6b50*/  F2FP.PACK_AB R47, R153, R144 ;  /* 0x00000090992f723e */ /* 0x000fe400000000ff */
[----:B------:R-:W-:Y:S02]  /*6b60*/  LEA.HI.X R159, R113, c[0x0][0x18c], RZ, 0x4, P0 ;  /* 0x00006300719f7a11 */ /* 0x000fe400000f24ff */
[----:B------:R-:W-:Y:S02]  /*6b70*/  LOP3.LUT P0, RZ, R32, 0x1, RZ, 0xc0, !PT ;  /* 0x0000000120ff7812 */ /* 0x000fe4000780c0ff */
[----:B------:R-:W-:Y:S02]  /*6b80*/  F2FP.PACK_AB R46, R143, R134 ;  /* 0x000000868f2e723e */ /* 0x000fe400000000ff */
[----:B------:R-:W-:-:S02]  /*6b90*/  F2FP.PACK_AB R45, R133, R124 ;  /* 0x0000007c852d723e */ /* 0x000fc400000000ff */
[----:B------:R-:W-:Y:S02]  /*6ba0*/  F2FP.PACK_AB R44, R123, R100 ;  /* 0x000000647b2c723e */ /* 0x000fe400000000ff */
        /* <DEDUP_REMOVED lines=47> */
.L_x_5595:
[----:B------:R-:W-:Y:S02]  /*6ea0*/  IADD3 R158, R113, 0x80, RZ ;  /* 0x00000080719e7810 */ /* 0x000fe40007ffe0ff */
.L_x_5466:
[----:B------:R-:W-:Y:S05]  /*6eb0*/  BSYNC B0 ;  /* 0x0000000000007941 */ /* 0x000fea0003800000 */
.L_x_5465:
        /* <DEDUP_REMOVED lines=30> */
.L_x_5599:
[----:B------:R-:W-:Y:S02]  /*70a0*/  IMAD.MOV.U32 R102, RZ, RZ, R122 ;  /* 0x000000ffff667224 */ /* 0x000fe400078e007a */
.L_x_5600:
[----:B------:R-:W-:Y:S05]  /*70b0*/  BSYNC B1 ;  /* 0x0000000000017941 */ /* 0x000fea0003800000 */
.L_x_5598:
        /* <DEDUP_REMOVED lines=16> */
.L_x_5604:
[----:B------:R-:W-:Y:S05]  /*71c0*/  BSYNC B2 ;  /* 0x0000000000027941 */ /* 0x000fea0003800000 */
.L_x_5603:
        /* <DEDUP_REMOVED lines=43> */
[----:B------:R-:W-:Y:S02]  /*7480*/  MOV R120, R160 ;  /* 0x000000a000787202 */ /* 0x000fe40000000f00 */
.L_x_5602:
[----:B------:R-:W-:Y:S05]  /*7490*/  BSYNC B1 ;  /* 0x0000000000017941 */ /* 0x000fea0003800000 */
.L_x_5601:
        /* <DEDUP_REMOVED lines=18> */
.L_x_5605:
        /* <DEDUP_REMOVED lines=12> */
.L_x_5608:
[----:B------:R-:W-:Y:S02]  /*7680*/  IMAD.MOV.U32 R112, RZ, RZ, R122 ;  /* 0x000000ffff707224 */ /* 0x000fe400078e007a */
.L_x_5609:
[----:B------:R-:W-:Y:S05]  /*7690*/  BSYNC B1 ;  /* 0x0000000000017941 */ /* 0x000fea0003800000 */
.L_x_5607:
        /* <DEDUP_REMOVED lines=16> */
.L_x_5613:
[----:B------:R-:W-:Y:S05]  /*77a0*/  BSYNC B2 ;  /* 0x0000000000027941 */ /* 0x000fea0003800000 */
.L_x_5612:
        /* <DEDUP_REMOVED lines=44> */
.L_x_5611:
[----:B------:R-:W-:Y:S05]  /*7a70*/  BSYNC B1 ;  /* 0x0000000000017941 */ /* 0x000fea0003800000 */
.L_x_5610:
        /* <DEDUP_REMOVED lines=11> */
.L_x_5606:
        /* <DEDUP_REMOVED lines=12> */
.L_x_5615:
[----:B------:R-:W-:Y:S02]  /*7bf0*/  IMAD.MOV.U32 R118, RZ, RZ, R122 ;  /* 0x000000ffff767224 */ /* 0x000fe400078e007a */
.L_x_5616:
[----:B------:R-:W-:Y:S05]  /*7c00*/  BSYNC B1 ;  /* 0x0000000000017941 */ /* 0x000fea0003800000 */
.L_x_5614:
        /* <DEDUP_REMOVED lines=16> */
.L_x_5620:
[----:B------:R-:W-:Y:S05]  /*7d10*/  BSYNC B2 ;  /* 0x0000000000027941 */ /* 0x000fea0003800000 */
.L_x_5619:
        /* <DEDUP_REMOVED lines=44> */
.L_x_5618:
[----:B------:R-:W-:Y:S05]  /*7fe0*/  BSYNC B1 ;  /* 0x0000000000017941 */ /* 0x000fea0003800000 */
.L_x_5617:
        /* <DEDUP_REMOVED lines=15> */
.L_x_5621:
        /* <DEDUP_REMOVED lines=12> */
.L_x_5624:
[----:B------:R-:W-:Y:S02]  /*81a0*/  MOV R44, R122 ;  /* 0x0000007a002c7202 */ /* 0x000fe40000000f00 */
.L_x_5625:
[----:B------:R-:W-:Y:S05]  /*81b0*/  BSYNC B1 ;  /* 0x0000000000017941 */ /* 0x000fea0003800000 */
.L_x_5623:
        /* <DEDUP_REMOVED lines=16> */
.L_x_5629:
[----:B------:R-:W-:Y:S05]  /*82c0*/  BSYNC B2 ;  /* 0x0000000000027941 */ /* 0x000fea0003800000 */
.L_x_5628:
        /* <DEDUP_REMOVED lines=44> */
.L_x_5627:
[----:B------:R-:W-:Y:S05]  /*8590*/  BSYNC B1 ;  /* 0x0000000000017941 */ /* 0x000fea0003800000 */
.L_x_5626:
        /* <DEDUP_REMOVED lines=10> */
.L_x_5622:
        /* <DEDUP_REMOVED lines=12> */
.L_x_5631:
[----:B------:R-:W-:Y:S02]  /*8700*/  MOV R44, R122 ;  /* 0x0000007a002c7202 */ /* 0x000fe40000000f00 */
.L_x_5632:
[----:B------:R-:W-:Y:S05]  /*8710*/  BSYNC B1 ;  /* 0x0000000000017941 */ /* 0x000fea0003800000 */
.L_x_5630:
        /* <DEDUP_REMOVED lines=16> */
.L_x_5636:
[----:B------:R-:W-:Y:S05]  /*8820*/  BSYNC B2 ;  /* 0x0000000000027941 */ /* 0x000fea0003800000 */
.L_x_5635:
        /* <DEDUP_REMOVED lines=44> */
.L_x_5634:
[----:B------:R-:W-:Y:S05]  /*8af0*/  BSYNC B1 ;  /* 0x0000000000017941 */ /* 0x000fea0003800000 */
.L_x_5633:
        /* <DEDUP_REMOVED lines=15> */
.L_x_5637:
        /* <DEDUP_REMOVED lines=12> */
.L_x_5640:
[----:B------:R-:W-:Y:S02]  /*8cb0*/  IMAD.MOV.U32 R44, RZ, RZ, R122 ;  /* 0x000000ffff2c7224 */ /* 0x000fe400078e007a */
.L_x_5641:
[----:B------:R-:W-:Y:S05]  /*8cc0*/  BSYNC B1 ;  /* 0x0000000000017941 */ /* 0x000fea0003800000 */
.L_x_5639:
        /* <DEDUP_REMOVED lines=16> */
.L_x_5645:
[----:B------:R-:W-:Y:S05]  /*8dd0*/  BSYNC B2 ;  /* 0x0000000000027941 */ /* 0x000fea0003800000 */
.L_x_5644:
        /* <DEDUP_REMOVED lines=44> */
.L_x_5643:
[----:B------:R-:W-:Y:S05]  /*90a0*/  BSYNC B1 ;  /* 0x0000000000017941 */ /* 0x000fea0003800000 */
.L_x_5642:
        /* <DEDUP_REMOVED lines=10> */
.L_x_5638:
        /* <DEDUP_REMOVED lines=12> */
.L_x_5647:
[----:B------:R-:W-:Y:S02]  /*9210*/  IMAD.MOV.U32 R44, RZ, RZ, R122 ;  /* 0x000000ffff2c7224 */ /* 0x000fe400078e007a */
.L_x_5648:
[----:B------:R-:W-:Y:S05]  /*9220*/  BSYNC B1 ;  /* 0x0000000000017941 */ /* 0x000fea0003800000 */
.L_x_5646:
        /* <DEDUP_REMOVED lines=16> */
.L_x_5652:
[----:B------:R-:W-:Y:S05]  /*9330*/  BSYNC B2 ;  /* 0x0000000000027941 */ /* 0x000fea0003800000 */
.L_x_5651:
        /* <DEDUP_REMOVED lines=44> */
.L_x_5650:
[----:B------:R-:W-:Y:S05]  /*9600*/  BSYNC B1 ;  /* 0x0000000000017941 */ /* 0x000fea0003800000 */
.L_x_5649:
        /* <DEDUP_REMOVED lines=15> */
.L_x_5653:
        /* <DEDUP_REMOVED lines=12> */
.L_x_5656:
[----:B------:R-:W-:Y:S02]  /*97c0*/  IMAD.MOV.U32 R109, RZ, RZ, R122 ;  /* 0x000000ffff6d7224 */ /* 0x000fe400078e007a */
.L_x_5657:
[----:B------:R-:W-:Y:S05]  /*97d0*/  BSYNC B1 ;  /* 0x0000000000017941 */ /* 0x000fea0003800000 */
.L_x_5655:
        /* <DEDUP_REMOVED lines=16> */
.L_x_5661:
[----:B------:R-:W-:Y:S05]  /*98e0*/  BSYNC B2 ;  /* 0x0000000000027941 */ /* 0x000fea0003800000 */
.L_x_5660:
        /* <DEDUP_REMOVED lines=44> */
.L_x_5659:
[----:B------:R-:W-:Y:S05]  /*9bb0*/  BSYNC B1 ;  /* 0x0000000000017941 */ /* 0x000fea0003800000 */
.L_x_5658:
        /* <DEDUP_REMOVED lines=11> */
.L_x_5654:
        /* <DEDUP_REMOVED lines=12> */
.L_x_5663:
[----:B------:R-:W-:Y:S02]  /*9d30*/  IMAD.MOV.U32 R118, RZ, RZ, R122 ;  /* 0x000000ffff767224 */ /* 0x000fe400078e007a */
.L_x_5664:
[----:B------:R-:W-:Y:S05]  /*9d40*/  BSYNC B1 ;  /* 0x0000000000017941 */ /* 0x000fea0003800000 */
.L_x_5662:
        /* <DEDUP_REMOVED lines=16> */
.L_x_5668:
[----:B------:R-:W-:Y:S05]  /*9e50*/  BSYNC B2 ;  /* 0x0000000000027941 */ /* 0x000fea0003800000 */
.L_x_5667:
        /* <DEDUP_REMOVED lines=44> */
.L_x_5666:
[----:B------:R-:W-:Y:S05]  /*a120*/  BSYNC B1 ;  /* 0x0000000000017941 */ /* 0x000fea0003800000 */
.L_x_5665:
        /* <DEDUP_REMOVED lines=13> */
.L_x_5669:
        /* <DEDUP_REMOVED lines=12> */
.L_x_5672:
[----:B------:R-:W-:Y:S02]  /*a2c0*/  IMAD.MOV.U32 R108, RZ, RZ, R122 ;  /* 0x000000ffff6c7224 */ /* 0x000fe400078e007a */
.L_x_5673:
[----:B------:R-:W-:Y:S05]  /*a2d0*/  BSYNC B1 ;  /* 0x0000000000017941 */ /* 0x000fea0003800000 */
.L_x_5671:
        /* <DEDUP_REMOVED lines=16> */
.L_x_5677:
[----:B------:R-:W-:Y:S05]  /*a3e0*/  BSYNC B2 ;  /* 0x0000000000027941 */ /* 0x000fea0003800000 */
.L_x_5676:
        /* <DEDUP_REMOVED lines=44> */
.L_x_5675:
[----:B------:R-:W-:Y:S05]  /*a6b0*/  BSYNC B1 ;  /* 0x0000000000017941 */ /* 0x000fea0003800000 */
.L_x_5674:
        /* <DEDUP_REMOVED lines=11> */
.L_x_5670:
        /* <DEDUP_REMOVED lines=12> */
.L_x_5679:
[----:B------:R-:W-:Y:S02]  /*a830*/  IMAD.MOV.U32 R118, RZ, RZ, R122 ;  /* 0x000000ffff767224 */ /* 0x000fe400078e007a */
.L_x_5680:
[----:B------:R-:W-:Y:S05]  /*a840*/  BSYNC B1 ;  /* 0x0000000000017941 */ /* 0x000fea0003800000 */
.L_x_5678:
        /* <DEDUP_REMOVED lines=16> */
.L_x_5684:
[----:B------:R-:W-:Y:S05]  /*a950*/  BSYNC B2 ;  /* 0x0000000000027941 */ /* 0x000fea0003800000 */
.L_x_5683:
        /* <DEDUP_REMOVED lines=44> */
.L_x_5682:
[----:B------:R-:W-:Y:S05]  /*ac20*/  BSYNC B1 ;  /* 0x0000000000017941 */ /* 0x000fea0003800000 */
.L_x_5681:
        /* <DEDUP_REMOVED lines=13> */
.L_x_5685:
        /* <DEDUP_REMOVED lines=12> */
.L_x_5688:
[----:B------:R-:W-:Y:S02]  /*adc0*/  IMAD.MOV.U32 R46, RZ, RZ, R122 ;  /* 0x000000ffff2e7224 */ /* 0x000fe400078e007a */
.L_x_5689:
[----:B------:R-:W-:Y:S05]  /*add0*/  BSYNC B1 ;  /* 0x0000000000017941 */ /* 0x000fea0003800000 */
.L_x_5687:
        /* <DEDUP_REMOVED lines=16> */
.L_x_5693:
[----:B------:R-:W-:Y:S05]  /*aee0*/  BSYNC B2 ;  /* 0x0000000000027941 */ /* 0x000fea0003800000 */
.L_x_5692:
        /* <DEDUP_REMOVED lines=44> */
.L_x_5691:
[----:B------:R-:W-:Y:S05]  /*b1b0*/  BSYNC B1 ;  /* 0x0000000000017941 */ /* 0x000fea0003800000 */
.L_x_5690:
        /* <DEDUP_REMOVED lines=10> */
.L_x_5686:
        /* <DEDUP_REMOVED lines=12> */
.L_x_5695:
[----:B------:R-:W-:Y:S02]  /*b320*/  IMAD.MOV.U32 R46, RZ, RZ, R122 ;  /* 0x000000ffff2e7224 */ /* 0x000fe400078e007a */
.L_x_5696:
[----:B------:R-:W-:Y:S05]  /*b330*/  BSYNC B1 ;  /* 0x0000000000017941 */ /* 0x000fea0003800000 */
.L_x_5694:
        /* <DEDUP_REMOVED lines=16> */
.L_x_5700:
[----:B------:R-:W-:Y:S05]  /*b440*/  BSYNC B2 ;  /* 0x0000000000027941 */ /* 0x000fea0003800000 */
.L_x_5699:
        /* <DEDUP_REMOVED lines=44> */
.L_x_5698:
[----:B------:R-:W-:Y:S05]  /*b710*/  BSYNC B1 ;  /* 0x0000000000017941 */ /* 0x000fea0003800000 */
.L_x_5697:
        /* <DEDUP_REMOVED lines=13> */
.L_x_5701:
        /* <DEDUP_REMOVED lines=12> */
.L_x_5704:
[----:B------:R-:W-:Y:S02]  /*b8b0*/  MOV R46, R122 ;  /* 0x0000007a002e7202 */ /* 0x000fe40000000f00 */
.L_x_5705:
[----:B------:R-:W-:Y:S05]  /*b8c0*/  BSYNC B1 ;  /* 0x0000000000017941 */ /* 0x000fea0003800000 */
.L_x_5703:
        /* <DEDUP_REMOVED lines=16> */
.L_x_5709:
[----:B------:R-:W-:Y:S05]  /*b9d0*/  BSYNC B2 ;  /* 0x0000000000027941 */ /* 0x000fea0003800000 */
.L_x_5708:
        /* <DEDUP_REMOVED lines=44> */
.L_x_5707:
[----:B------:R-:W-:Y:S05]  /*bca0*/  BSYNC B1 ;  /* 0x0000000000017941 */ /* 0x000fea0003800000 */
.L_x_5706:
        /* <DEDUP_REMOVED lines=10> */
.L_x_5702:
        /* <DEDUP_REMOVED lines=12> */
.L_x_5711:
[----:B------:R-:W-:Y:S02]  /*be10*/  MOV R46, R122 ;  /* 0x0000007a002e7202 */ /* 0x000fe40000000f00 */
.L_x_5712:
[----:B------:R-:W-:Y:S05]  /*be20*/  BSYNC B1 ;  /* 0x0000000000017941 */ /* 0x000fea0003800000 */
.L_x_5710:
        /* <DEDUP_REMOVED lines=16> */
.L_x_5716:
[----:B------:R-:W-:Y:S05]  /*bf30*/  BSYNC B2 ;  /* 0x0000000000027941 */ /* 0x000fea0003800000 */
.L_x_5715:
        /* <DEDUP_REMOVED lines=44> */
.L_x_5714:
[----:B------:R-:W-:Y:S05]  /*c200*/  BSYNC B1 ;  /* 0x0000000000017941 */ /* 0x000fea0003800000 */
.L_x_5713:
        /* <DEDUP_REMOVED lines=13> */
.L_x_5717:
        /* <DEDUP_REMOVED lines=12> */
.L_x_5720:
[----:B------:R-:W-:Y:S02]  /*c3a0*/  IMAD.MOV.U32 R101, RZ, RZ, R122 ;  /* 0x000000ffff657224 */ /* 0x000fe400078e007a */
.L_x_5721:
[----:B------:R-:W-:Y:S05]  /*c3b0*/  BSYNC B1 ;  /* 0x0000000000017941 */ /* 0x000fea0003800000 */
.L_x_5719:
        /* <DEDUP_REMOVED lines=16> */
.L_x_5725:
[----:B------:R-:W-:Y:S05]  /*c4c0*/  BSYNC B2 ;  /* 0x0000000000027941 */ /* 0x000fea0003800000 */
.L_x_5724:
        /* <DEDUP_REMOVED lines=44> */
.L_x_5723:
[----:B------:R-:W-:Y:S05]  /*c790*/  BSYNC B1 ;  /* 0x0000000000017941 */ /* 0x000fea0003800000 */
.L_x_5722:
        /* <DEDUP_REMOVED lines=10> */
[----:B------:R-:W-:-:S03]  /*c840*/  @P0 FADD.FTZ R154, R45, R154 ;  /* 0x0000009a2d9a0221 */ /* 0x000fc60000010000 */
.L_x_5718:
[----:B------:R-:W-:Y:S02]  /*c850*/  LEA R160, P0, R158, c[0x0][0x188], 0x4 ;  /* 0x000062009ea07a11 */ /* 0x000fe400078020ff */
[----:B------:R-:W-:Y:S02]  /*c860*/  F2FP.PACK_AB R47, R154, R146 ;  /* 0x000000929a2f723e */ /* 0x000fe400000000ff */
[----:B------:R-:W-:Y:S02]  /*c870*/  LEA.HI.X R161, R158, c[0x0][0x18c], RZ, 0x4, P0 ;  /* 0x000063009ea17a11 */ /* 0x000fe400000f24ff */
[----:B------:R-:W-:Y:S02]  /*c880*/  F2FP.PACK_AB R46, R145, R136 ;  /* 0x00000088912e723e */ /* 0x000fe400000000ff */
[----:B------:R-:W-:Y:S02]  /*c890*/  F2FP.PACK_AB R45, R135, R126 ;  /* 0x0000007e872d723e */ /* 0x000fe400000000ff */
[----:B------:R-:W-:-:S02]  /*c8a0*/  F2FP.PACK_AB R44, R125, R102 ;  /* 0x000000667d2c723e */ /* 0x000fc400000000ff */
        /* <DEDUP_REMOVED lines=36> */
[----:B------:R-:W-:Y:S01]  /*caf0*/  IMAD.WIDE.U32 R46, R46, 0x10000, RZ ;  /* 0x000100002e2e7825 */ /* 0x000fe200078e00ff */
[----:B------:R-:W-:Y:S02]  /*cb00*/  IADD3 R162, P0, R162, c[0x0][0x198], RZ ;  /* 0x00006600a2a27a10 */ /* 0x000fe40007f1e0ff */
[----:B------:R-:W-:Y:S02]  /*cb10*/  LOP3.LUT R45, R44, 0xff00, R45, 0xf8, !PT ;  /* 0x0000ff002c2d7812 */ /* 0x000fe400078ef82d */
[----:B------:R-:W-:Y:S02]  /*cb20*/  LOP3.LUT R44, R111, 0xff, RZ, 0xc0, !PT ;  /* 0x000000ff6f2c7812 */ /* 0x000fe400078ec0ff */
[----:B------:R-:W-:-:S03]  /*cb30*/  LOP3.LUT R163, R45, 0xff, R108, 0xf8, !PT ;  /* 0x000000ff2da37812 */ /* 0x000fc600078ef86c */
[----:B------:R-:W-:Y:S01]  /*cb40*/  IMAD.WIDE.U32 R44, R44, 0x100, RZ ;  /* 0x000001002c2c7825 */ /* 0x000fe200078e00ff */
[----:B------:R-:W-:-:S04]  /*cb50*/  LOP3.LUT R163, R47, R163, R161, 0xfe, !PT ;  /* 0x000000a32fa37212 */ /* 0x000fc800078efea1 */
[----:B------:R-:W-:Y:S02]  /*cb60*/  LOP3.LUT R47, R44, R160, R46, 0xfe, !PT ;  /* 0x000000a02c2f7212 */ /* 0x000fe400078efe2e */
[----:B------:R-:W-:Y:S02]  /*cb70*/  LOP3.LUT R45, R163, R45, RZ, 0xfc, !PT ;  /* 0x0000002da32d7212 */ /* 0x000fe400078efcff */
[----:B------:R-:W-:Y:S02]  /*cb80*/  IADD3.X R163, R159, c[0x0][0x19c], RZ, P0, !PT ;  /* 0x000067009fa37a10 */ /* 0x000fe400007fe4ff */
[----:B------:R-:W-:-:S05]  /*cb90*/  LOP3.LUT R44, R47, 0xff, R112, 0xf8, !PT ;  /* 0x000000ff2f2c7812 */ /* 0x000fca00078ef870 */
[----:B------:R0:W-:Y:S02]  /*cba0*/  STG.E.64 [R162.64], R44 ;  /* 0x0000002ca2007986 */ /* 0x0001e4000c101b06 */
.L_x_5726:
[----:B------:R-:W-:Y:S02]  /*cbb0*/  IADD3 R158, R158, 0x80, RZ ;  /* 0x000000809e9e7810 */ /* 0x000fe40007ffe0ff */
.L_x_5597:
[----:B------:R-:W-:Y:S05]  /*cbc0*/  BSYNC B0 ;  /* 0x0000000000007941 */ /* 0x000fea0003800000 */
.L_x_5596:
        /* <DEDUP_REMOVED lines=30> */
.L_x_5730:
[----:B------:R-:W-:Y:S02]  /*cdb0*/  IMAD.MOV.U32 R103, RZ, RZ, R122 ;  /* 0x000000ffff677224 */ /* 0x000fe400078e007a */
.L_x_5731:
[----:B------:R-:W-:Y:S05]  /*cdc0*/  BSYNC B1 ;  /* 0x0000000000017941 */ /* 0x000fea0003800000 */
.L_x_5729:
        /* <DEDUP_REMOVED lines=16> */
.L_x_5735:
[----:B------:R-:W-:Y:S05]  /*ced0*/  BSYNC B2 ;  /* 0x0000000000027941 */ /* 0x000fea0003800000 */
.L_x_5734:
        /* <DEDUP_REMOVED lines=44> */
.L_x_5733:
[----:B------:R-:W-:Y:S05]  /*d1a0*/  BSYNC B1 ;  /* 0x0000000000017941 */ /* 0x000fea0003800000 */
.L_x_5732:
        /* <DEDUP_REMOVED lines=18> */
.L_x_5736:
        /* <DEDUP_REMOVED lines=12> */
.L_x_5739:
[----:B------:R-:W-:Y:S02]  /*d390*/  IMAD.MOV.U32 R112, RZ, RZ, R122 ;  /* 0x000000ffff707224 */ /* 0x000fe400078e007a */
.L_x_5740:
[----:B------:R-:W-:Y:S05]  /*d3a0*/  BSYNC B1 ;  /* 0x0000000000017941 */ /* 0x000fea0003800000 */
.L_x_5738:
        /* <DEDUP_REMOVED lines=16> */
.L_x_5744:
[----:B------:R-:W-:Y:S05]  /*d4b0*/  BSYNC B2 ;  /* 0x0000000000027941 */ /* 0x000fea0003800000 */
.L_x_5743:
        /* <DEDUP_REMOVED lines=44> */
.L_x_5742:
[----:B------:R-:W-:Y:S05]  /*d780*/  BSYNC B1 ;  /* 0x0000000000017941 */ /* 0x000fea0003800000 */
.L_x_5741:
        /* <DEDUP_REMOVED lines=11> */
.L_x_5737:
        /* <DEDUP_REMOVED lines=12> */
.L_x_5746:
[----:B------:R-:W-:Y:S02]  /*d900*/  IMAD.MOV.U32 R118, RZ, RZ, R122 ;  /* 0x000000ffff767224 */ /* 0x000fe400078e007a */
.L_x_5747:
[----:B------:R-:W-:Y:S05]  /*d910*/  BSYNC B1 ;  /* 0x0000000000017941 */ /* 0x000fea0003800000 */
.L_x_5745:
        /* <DEDUP_REMOVED lines=16> */
.L_x_5751:
[----:B------:R-:W-:Y:S05]  /*da20*/  BSYNC B2 ;  /* 0x0000000000027941 */ /* 0x000fea0003800000 */
.L_x_5750:
        /* <DEDUP_REMOVED lines=44> */
.L_x_5749:
[----:B------:R-:W-:Y:S05]  /*dcf0*/  BSYNC B1 ;  /* 0x0000000000017941 */ /* 0x000fea0003800000 */
.L_x_5748:
        /* <DEDUP_REMOVED lines=15> */
.L_x_5752:
        /* <DEDUP_REMOVED lines=12> */
.L_x_5755:
[----:B------:R-:W-:Y:S02]  /*deb0*/  MOV R44, R122 ;  /* 0x0000007a002c7202 */ /* 0x000fe40000000f00 */
.L_x_5756:
[----:B------:R-:W-:Y:S05]  /*dec0*/  BSYNC B1 ;  /* 0x0000000000017941 */ /* 0x000fea0003800000 */
.L_x_5754:
        /* <DEDUP_REMOVED lines=16> */
.L_x_5760:
[----:B------:R-:W-:Y:S05]  /*dfd0*/  BSYNC B2 ;  /* 0x0000000000027941 */ /* 0x000fea0003800000 */
.L_x_5759:
        /* <DEDUP_REMOVED lines=44> */
.L_x_5758:
[----:B------:R-:W-:Y:S05]  /*e2a0*/  BSYNC B1 ;  /* 0x0000000000017941 */ /* 0x000fea0003800000 */
.L_x_5757:
        /* <DEDUP_REMOVED lines=10> */
.L_x_5753:
        /* <DEDUP_REMOVED lines=12> */
.L_x_5762:
[----:B------:R-:W-:Y:S02]  /*e410*/  MOV R44, R122 ;  /* 0x0000007a002c7202 */ /* 0x000fe40000000f00 */
.L_x_5763:
[----:B------:R-:W-:Y:S05]  /*e420*/  BSYNC B1 ;  /* 0x0000000000017941 */ /* 0x000fea0003800000 */
.L_x_5761:
        /* <DEDUP_REMOVED lines=16> */
.L_x_5767:
[----:B------:R-:W-:Y:S05]  /*e530*/  BSYNC B2 ;  /* 0x0000000000027941 */ /* 0x000fea0003800000 */
.L_x_5766:
        /* <DEDUP_REMOVED lines=44> */
.L_x_5765:
[----:B------:R-:W-:Y:S05]  /*e800*/  BSYNC B1 ;  /* 0x0000000000017941 */ /* 0x000fea0003800000 */
.L_x_5764:
        /* <DEDUP_REMOVED lines=15> */
.L_x_5768:
        /* <DEDUP_REMOVED lines=12> */
.L_x_5771:
[----:B------:R-:W-:Y:S02]  /*e9c0*/  IMAD.MOV.U32 R44, RZ, RZ, R122 ;  /* 0x000000ffff2c7224 */ /* 0x000fe400078e007a */
.L_x_5772:
[----:B------:R-:W-:Y:S05]  /*e9d0*/  BSYNC B1 ;  /* 0x0000000000017941 */ /* 0x000fea0003800000 */
.L_x_5770:
        /* <DEDUP_REMOVED lines=16> */
.L_x_5776:
[----:B------:R-:W-:Y:S05]  /*eae0*/  BSYNC B2 ;  /* 0x0000000000027941 */ /* 0x000fea0003800000 */
.L_x_5775:
        /* <DEDUP_REMOVED lines=44> */
.L_x_5774:
[----:B------:R-:W-:Y:S05]  /*edb0*/  BSYNC B1 ;  /* 0x0000000000017941 */ /* 0x000fea0003800000 */
.L_x_5773:
        /* <DEDUP_REMOVED lines=10> */
.L_x_5769:
        /* <DEDUP_REMOVED lines=12> */
.L_x_5778:
[----:B------:R-:W-:Y:S02]  /*ef20*/  IMAD.MOV.U32 R44, RZ, RZ, R122 ;  /* 0x000000ffff2c7224 */ /* 0x000fe400078e007a */
.L_x_5779:
[----:B------:R-:W-:Y:S05]  /*ef30*/  BSYNC B1 ;  /* 0x0000000000017941 */ /* 0x000fea0003800000 */
.L_x_5777:
        /* <DEDUP_REMOVED lines=16> */
.L_x_5783:
[----:B------:R-:W-:Y:S05]  /*f040*/  BSYNC B2 ;  /* 0x0000000000027941 */ /* 0x000fea0003800000 */
.L_x_5782:
        /* <DEDUP_REMOVED lines=44> */
.L_x_5781:
[----:B------:R-:W-:Y:S05]  /*f310*/  BSYNC B1 ;  /* 0x0000000000017941 */ /* 0x000fea0003800000 */
.L_x_5780:
        /* <DEDUP_REMOVED lines=15> */
.L_x_5784:
        /* <DEDUP_REMOVED lines=12> */
.L_x_5787:
[----:B------:R-:W-:Y:S02]  /*f4d0*/  IMAD.MOV.U32 R109, RZ, RZ, R122 ;  /* 0x000000ffff6d7224 */ /* 0x000fe400078e007a */
.L_x_5788:
[----:B------:R-:W-:Y:S05]  /*f4e0*/  BSYNC B1 ;  /* 0x0000000000017941 */ /* 0x000fea0003800000 */
.L_x_5786:
        /* <DEDUP_REMOVED lines=16> */
.L_x_5792:
[----:B------:R-:W-:Y:S05]  /*f5f0*/  BSYNC B2 ;  /* 0x0000000000027941 */ /* 0x000fea0003800000 */
.L_x_5791:
        /* <DEDUP_REMOVED lines=44> */
.L_x_5790:
[----:B------:R-:W-:Y:S05]  /*f8c0*/  BSYNC B1 ;  /* 0x0000000000017941 */ /* 0x000fea0003800000 */
.L_x_5789:
        /* <DEDUP_REMOVED lines=11> */
.L_x_5785:
        /* <DEDUP_REMOVED lines=12> */
.L_x_5794:
[----:B------:R-:W-:Y:S02]  /*fa40*/  IMAD.MOV.U32 R118, RZ, RZ, R122 ;  /* 0x000000ffff767224 */ /* 0x000fe400078e007a */
.L_x_5795:
[----:B------:R-:W-:Y:S05]  /*fa50*/  BSYNC B1 ;  /* 0x0000000000017941 */ /* 0x000fea0003800000 */
.L_x_5793:
        /* <DEDUP_REMOVED lines=16> */
.L_x_5799:
[----:B------:R-:W-:Y:S05]  /*fb60*/  BSYNC B2 ;  /* 0x0000000000027941 */ /* 0x000fea0003800000 */
.L_x_5798:
        /* <DEDUP_REMOVED lines=44> */
.L_x_5797:
[----:B------:R-:W-:Y:S05]  /*fe30*/  BSYNC B1 ;  /* 0x0000000000017941 */ /* 0x000fea0003800000 */
.L_x_5796:
        /* <DEDUP_REMOVED lines=13> */
.L_x_5800:
        /* <DEDUP_REMOVED lines=12> */
.L_x_5803:
[----:B------:R-:W-:Y:S02]  /*ffd0*/  IMAD.MOV.U32 R108, RZ, RZ, R122 ;  /* 0x000000ffff6c7224 */ /* 0x000fe400078e007a */
.L_x_5804:
[----:B------:R-:W-:Y:S05]  /*ffe0*/  BSYNC B1 ;  /* 0x0000000000017941 */ /* 0x000fea0003800000 */
.L_x_5802:
        /* <DEDUP_REMOVED lines=16> */
.L_x_5808:
[----:B------:R-:W-:Y:S05]  /*100f0*/  BSYNC B2 ;  /* 0x0000000000027941 */ /* 0x000fea0003800000 */
.L_x_5807:
        /* <DEDUP_REMOVED lines=44> */
.L_x_5806:
[----:B------:R-:W-:Y:S05]  /*103c0*/  BSYNC B1 ;  /* 0x0000000000017941 */ /* 0x000fea0003800000 */
.L_x_5805:
        /* <DEDUP_REMOVED lines=11> */
.L_x_5801:
        /* <DEDUP_REMOVED lines=12> */
.L_x_5810:
[----:B------:R-:W-:Y:S02]  /*10540*/  IMAD.MOV.U32 R118, RZ, RZ, R122 ;  /* 0x000000ffff767224 */ /* 0x000fe400078e007a */
.L_x_5811:
[----:B------:R-:W-:Y:S05]  /*10550*/  BSYNC B1 ;  /* 0x0000000000017941 */ /* 0x000fea0003800000 */
.L_x_5809:
        /* <DEDUP_REMOVED lines=16> */
.L_x_5815:
[----:B------:R-:W-:Y:S05]  /*10660*/  BSYNC B2 ;  /* 0x0000000000027941 */ /* 0x000fea0003800000 */
.L_x_5814:
        /* <DEDUP_REMOVED lines=44> */
.L_x_5813:
[----:B------:R-:W-:Y:S05]  /*10930*/  BSYNC B1 ;  /* 0x0000000000017941 */ /* 0x000fea0003800000 */
.L_x_5812:
        /* <DEDUP_REMOVED lines=13> */
.L_x_5816:
        /* <DEDUP_REMOVED lines=12> */
.L_x_5819:
[----:B------:R-:W-:Y:S02]  /*10ad0*/  IMAD.MOV.U32 R46, RZ, RZ, R122 ;  /* 0x000000ffff2e7224 */ /* 0x000fe400078e007a */
.L_x_5820:
[----:B------:R-:W-:Y:S05]  /*10ae0*/  BSYNC B1 ;  /* 0x0000000000017941 */ /* 0x000fea0003800000 */
.L_x_5818:
        /* <DEDUP_REMOVED lines=16> */
.L_x_5824:
[----:B------:R-:W-:Y:S05]  /*10bf0*/  BSYNC B2 ;  /* 0x0000000000027941 */ /* 0x000fea0003800000 */
.L_x_5823:
        /* <DEDUP_REMOVED lines=44> */
.L_x_5822:
[----:B------:R-:W-:Y:S05]  /*10ec0*/  BSYNC B1 ;  /* 0x0000000000017941 */ /* 0x000fea0003800000 */
.L_x_5821:
        /* <DEDUP_REMOVED lines=10> */
.L_x_5817:
        /* <DEDUP_REMOVED lines=12> */
.L_x_5826:
[----:B------:R-:W-:Y:S02]  /*11030*/  IMAD.MOV.U32 R46, RZ, RZ, R122 ;  /* 0x000000ffff2e7224 */ /* 0x000fe400078e007a */
.L_x_5827:
[----:B------:R-:W-:Y:S05]  /*11040*/  BSYNC B1 ;  /* 0x0000000000017941 */ /* 0x000fea0003800000 */
.L_x_5825:
        /* <DEDUP_REMOVED lines=16> */
.L_x_5831:
[----:B------:R-:W-:Y:S05]  /*11150*/  BSYNC B2 ;  /* 0x0000000000027941 */ /* 0x000fea0003800000 */
.L_x_5830:
        /* <DEDUP_REMOVED lines=44> */
.L_x_5829:
[----:B------:R-:W-:Y:S05]  /*11420*/  BSYNC B1 ;  /* 0x0000000000017941 */ /* 0x000fea0003800000 */
.L_x_5828:
        /* <DEDUP_REMOVED lines=13> */
.L_x_5832:
        /* <DEDUP_REMOVED lines=12> */
.L_x_5835:
[----:B------:R-:W-:Y:S02]  /*115c0*/  MOV R46, R122 ;  /* 0x0000007a002e7202 */ /* 0x000fe40000000f00 */
.L_x_5836:
[----:B------:R-:W-:Y:S05]  /*115d0*/  BSYNC B1 ;  /* 0x0000000000017941 */ /* 0x000fea0003800000 */
.L_x_5834:
        /* <DEDUP_REMOVED lines=16> */
.L_x_5840:
[----:B------:R-:W-:Y:S05]  /*116e0*/  BSYNC B2 ;  /* 0x0000000000027941 */ /* 0x000fea0003800000 */
.L_x_5839:
        /* <DEDUP_REMOVED lines=44> */
.L_x_5838:
[----:B------:R-:W-:Y:S05]  /*119b0*/  BSYNC B1 ;  /* 0x0000000000017941 */ /* 0x000fea0003800000 */
.L_x_5837:
        /* <DEDUP_REMOVED lines=10> */
.L_x_5833:
        /* <DEDUP_REMOVED lines=12> */
.L_x_5842:
[----:B------:R-:W-:Y:S02]  /*11b20*/  MOV R46, R122 ;  /* 0x0000007a002e7202 */ /* 0x000fe40000000f00 */
.L_x_5843:
[----:B------:R-:W-:Y:S05]  /*11b30*/  BSYNC B1 ;  /* 0x0000000000017941 */ /* 0x000fea0003800000 */
.L_x_5841:
        /* <DEDUP_REMOVED lines=16> */
.L_x_5847:
[----:B------:R-:W-:Y:S05]  /*11c40*/  BSYNC B2 ;  /* 0x0000000000027941 */ /* 0x000fea0003800000 */
.L_x_5846:
        /* <DEDUP_REMOVED lines=44> */
.L_x_5845:
[----:B------:R-:W-:Y:S05]  /*11f10*/  BSYNC B1 ;  /* 0x0000000000017941 */ /* 0x000fea0003800000 */
.L_x_5844:
        /* <DEDUP_REMOVED lines=13> */
.L_x_5848:
        /* <DEDUP_REMOVED lines=12> */
.L_x_5851:
[----:B------:R-:W-:Y:S02]  /*120b0*/  IMAD.MOV.U32 R101, RZ, RZ, R122 ;  /* 0x000000ffff657224 */ /* 0x000fe400078e007a */
.L_x_5852:
[----:B------:R-:W-:Y:S05]  /*120c0*/  BSYNC B1 ;  /* 0x0000000000017941 */ /* 0x000fea0003800000 */
.L_x_5850:
        /* <DEDUP_REMOVED lines=16> */
.L_x_5856:
[----:B------:R-:W-:Y:S05]  /*121d0*/  BSYNC B2 ;  /* 0x0000000000027941 */ /* 0x000fea0003800000 */
.L_x_5855:
        /* <DEDUP_REMOVED lines=44> */
.L_x_5854:
[----:B------:R-:W-:Y:S05]  /*124a0*/  BSYNC B1 ;  /* 0x0000000000017941 */ /* 0x000fea0003800000 */
.L_x_5853:
        /* <DEDUP_REMOVED lines=11> */
.L_x_5849:
[C---:B------:R-:W-:Y:S02]  /*12560*/  LEA R160, P0, R158.reuse, c[0x0][0x188], 0x4 ;  /* 0x000062009ea07a11 */ /* 0x040fe400078020ff */
        /* <DEDUP_REMOVED lines=53> */
.L_x_5857:
[----:B------:R-:W-:Y:S02]  /*128c0*/  IADD3 R158, R158, 0x80, RZ ;  /* 0x000000809e9e7810 */ /* 0x000fe40007ffe0ff */
.L_x_5728:
[----:B------:R-:W-:Y:S05]  /*128d0*/  BSYNC B0 ;  /* 0x0000000000007941 */ /* 0x000fea0003800000 */
.L_x_5727:
        /* <DEDUP_REMOVED lines=30> */
.L_x_5861:
[----:B------:R-:W-:Y:S02]  /*12ac0*/  IMAD.MOV.U32 R104, RZ, RZ, R122 ;  /* 0x000000ffff687224 */ /* 0x000fe400078e007a */
.L_x_5862:
[----:B------:R-:W-:Y:S05]  /*12ad0*/  BSYNC B1 ;  /* 0x0000000000017941 */ /* 0x000fea0003800000 */
.L_x_5860:
        /* <DEDUP_REMOVED lines=16> */
.L_x_5866:
[----:B------:R-:W-:Y:S05]  /*12be0*/  BSYNC B2 ;  /* 0x0000000000027941 */ /* 0x000fea0003800000 */
.L_x_5865:
        /* <DEDUP_REMOVED lines=44> */
.L_x_5864:
[----:B------:R-:W-:Y:S05]  /*12eb0*/  BSYNC B1 ;  /* 0x0000000000017941 */ /* 0x000fea0003800000 */
.L_x_5863:
        /* <DEDUP_REMOVED lines=18> */
.L_x_5867:
        /* <DEDUP_REMOVED lines=12> */
.L_x_5870:
[----:B------:R-:W-:Y:S02]  /*130a0*/  IMAD.MOV.U32 R112, RZ, RZ, R122 ;  /* 0x000000ffff707224 */ /* 0x000fe400078e007a */
.L_x_5871:
[----:B------:R-:W-:Y:S05]  /*130b0*/  BSYNC B1 ;  /* 0x0000000000017941 */ /* 0x000fea0003800000 */
.L_x_5869:
        /* <DEDUP_REMOVED lines=16> */
.L_x_5875:
[----:B------:R-:W-:Y:S05]  /*131c0*/  BSYNC B2 ;  /* 0x0000000000027941 */ /* 0x000fea0003800000 */
.L_x_5874:
        /* <DEDUP_REMOVED lines=44> */
.L_x_5873:
[----:B------:R-:W-:Y:S05]  /*13490*/  BSYNC B1 ;  /* 0x0000000000017941 */ /* 0x000fea0003800000 */
.L_x_5872:
        /* <DEDUP_REMOVED lines=11> */
.L_x_5868:
        /* <DEDUP_REMOVED lines=12> */
.L_x_5877:
[----:B------:R-:W-:Y:S02]  /*13610*/  IMAD.MOV.U32 R118, RZ, RZ, R122 ;  /* 0x000000ffff767224 */ /* 0x000fe400078e007a */
.L_x_5878:
[----:B------:R-:W-:Y:S05]  /*13620*/  BSYNC B1 ;  /* 0x0000000000017941 */ /* 0x000fea0003800000 */
.L_x_5876:
        /* <DEDUP_REMOVED lines=16> */
.L_x_5882:
[----:B------:R-:W-:Y:S05]  /*13730*/  BSYNC B2 ;  /* 0x0000000000027941 */ /* 0x000fea0003800000 */
.L_x_5881:
        /* <DEDUP_REMOVED lines=44> */
.L_x_5880:
[----:B------:R-:W-:Y:S05]  /*13a00*/  BSYNC B1 ;  /* 0x0000000000017941 */ /* 0x000fea0003800000 */
.L_x_5879:
        /* <DEDUP_REMOVED lines=15> */
.L_x_5883:
        /* <DEDUP_REMOVED lines=12> */
.L_x_5886:
[----:B------:R-:W-:Y:S02]  /*13bc0*/  MOV R44, R122 ;  /* 0x0000007a002c7202 */ /* 0x000fe40000000f00 */
.L_x_5887:
[----:B------:R-:W-:Y:S05]  /*13bd0*/  BSYNC B1 ;  /* 0x0000000000017941 */ /* 0x000fea0003800000 */
.L_x_5885:
        /* <DEDUP_REMOVED lines=16> */
.L_x_5891:
[----:B------:R-:W-:Y:S05]  /*13ce0*/  BSYNC B2 ;  /* 0x0000000000027941 */ /* 0x000fea0003800000 */
.L_x_5890:
        /* <DEDUP_REMOVED lines=44> */
.L_x_5889:
[----:B------:R-:W-:Y:S05]  /*13fb0*/  BSYNC B1 ;  /* 0x0000000000017941 */ /* 0x000fea0003800000 */
.L_x_5888:
        /* <DEDUP_REMOVED lines=10> */
.L_x_5884:
        /* <DEDUP_REMOVED lines=12> */
.L_x_5893:
[----:B------:R-:W-:Y:S02]  /*14120*/  MOV R44, R122 ;  /* 0x0000007a002c7202 */ /* 0x000fe40000000f00 */
.L_x_5894:
[----:B------:R-:W-:Y:S05]  /*14130*/  BSYNC B1 ;  /* 0x0000000000017941 */ /* 0x000fea0003800000 */
.L_x_5892:
        /* <DEDUP_REMOVED lines=16> */
.L_x_5898:
[----:B------:R-:W-:Y:S05]  /*14240*/  BSYNC B2 ;  /* 0x0000000000027941 */ /* 0x000fea0003800000 */
.L_x_5897:
        /* <DEDUP_REMOVED lines=44> */
.L_x_5896:
[----:B------:R-:W-:Y:S05]  /*14510*/  BSYNC B1 ;  /* 0x0000000000017941 */ /* 0x000fea0003800000 */
.L_x_5895:
        /* <DEDUP_REMOVED lines=15> */
.L_x_5899:
        /* <DEDUP_REMOVED lines=12> */
.L_x_5902:
[----:B------:R-:W-:Y:S02]  /*146d0*/  IMAD.MOV.U32 R44, RZ, RZ, R122 ;  /* 0x000000ffff2c7224 */ /* 0x000fe400078e007a */
.L_x_5903:
[----:B------:R-:W-:Y:S05]  /*146e0*/  BSYNC B1 ;  /* 0x0000000000017941 */ /* 0x000fea0003800000 */
.L_x_5901:
        /* <DEDUP_REMOVED lines=16> */
.L_x_5907:
[----:B------:R-:W-:Y:S05]  /*147f0*/  BSYNC B2 ;  /* 0x0000000000027941 */ /* 0x000fea0003800000 */
.L_x_5906:
        /* <DEDUP_REMOVED lines=44> */
.L_x_5905:
[----:B------:R-:W-:Y:S05]  /*14ac0*/  BSYNC B1 ;  /* 0x0000000000017941 */ /* 0x000fea0003800000 */
.L_x_5904:
        /* <DEDUP_REMOVED lines=10> */
.L_x_5900:
        /* <DEDUP_REMOVED lines=12> */
.L_x_5909:
[----:B------:R-:W-:Y:S02]  /*14c30*/  IMAD.MOV.U32 R44, RZ, RZ, R122 ;  /* 0x000000ffff2c7224 */ /* 0x000fe400078e007a */
.L_x_5910:
[----:B------:R-:W-:Y:S05]  /*14c40*/  BSYNC B1 ;  /* 0x0000000000017941 */ /* 0x000fea0003800000 */
.L_x_5908:
        /* <DEDUP_REMOVED lines=16> */
.L_x_5914:
[----:B------:R-:W-:Y:S05]  /*14d50*/  BSYNC B2 ;  /* 0x0000000000027941 */ /* 0x000fea0003800000 */
.L_x_5913:
        /* <DEDUP_REMOVED lines=44> */
.L_x_5912:
[----:B------:R-:W-:Y:S05]  /*15020*/  BSYNC B1 ;  /* 0x0000000000017941 */ /* 0x000fea0003800000 */
.L_x_5911:
        /* <DEDUP_REMOVED lines=15> */
.L_x_5915:
        /* <DEDUP_REMOVED lines=12> */
.L_x_5918:
[----:B------:R-:W-:Y:S02]  /*151e0*/  IMAD.MOV.U32 R109, RZ, RZ, R122 ;  /* 0x000000ffff6d7224 */ /* 0x000fe400078e007a */
.L_x_5919:
[----:B------:R-:W-:Y:S05]  /*151f0*/  BSYNC B1 ;  /* 0x0000000000017941 */ /* 0x000fea0003800000 */
.L_x_5917:
        /* <DEDUP_REMOVED lines=16> */
.L_x_5923:
[----:B------:R-:W-:Y:S05]  /*15300*/  BSYNC B2 ;  /* 0x0000000000027941 */ /* 0x000fea0003800000 */
.L_x_5922:
        /* <DEDUP_REMOVED lines=44> */
.L_x_5921:
[----:B------:R-:W-:Y:S05]  /*155d0*/  BSYNC B1 ;  /* 0x0000000000017941 */ /* 0x000fea0003800000 */
.L_x_5920:
        /* <DEDUP_REMOVED lines=11> */
.L_x_5916:
        /* <DEDUP_REMOVED lines=12> */
.L_x_5925:
[----:B------:R-:W-:Y:S02]  /*15750*/  IMAD.MOV.U32 R118, RZ, RZ, R122 ;  /* 0x000000ffff767224 */ /* 0x000fe400078e007a */
.L_x_5926:
[----:B------:R-:W-:Y:S05]  /*15760*/  BSYNC B1 ;  /* 0x0000000000017941 */ /* 0x000fea0003800000 */
.L_x_5924:
        /* <DEDUP_REMOVED lines=16> */
.L_x_5930:
[----:B------:R-:W-:Y:S05]  /*15870*/  BSYNC B2 ;  /* 0x0000000000027941 */ /* 0x000fea0003800000 */
.L_x_5929:
        /* <DEDUP_REMOVED lines=44> */
.L_x_5928:
[----:B------:R-:W-:Y:S05]  /*15b40*/  BSYNC B1 ;  /* 0x0000000000017941 */ /* 0x000fea0003800000 */
.L_x_5927:
        /* <DEDUP_REMOVED lines=13> */
.L_x_5931:
        /* <DEDUP_REMOVED lines=12> */
.L_x_5934:
[----:B------:R-:W-:Y:S02]  /*15ce0*/  IMAD.MOV.U32 R108, RZ, RZ, R122 ;  /* 0x000000ffff6c7224 */ /* 0x000fe400078e007a */
.L_x_5935:
[----:B------:R-:W-:Y:S05]  /*15cf0*/  BSYNC B1 ;  /* 0x0000000000017941 */ /* 0x000fea0003800000 */
.L_x_5933:
        /* <DEDUP_REMOVED lines=16> */
.L_x_5939:
[----:B------:R-:W-:Y:S05]  /*15e00*/  BSYNC B2 ;  /* 0x0000000000027941 */ /* 0x000fea0003800000 */
.L_x_5938:
        /* <DEDUP_REMOVED lines=44> */
.L_x_5937:
[----:B------:R-:W-:Y:S05]  /*160d0*/  BSYNC B1 ;  /* 0x0000000000017941 */ /* 0x000fea0003800000 */
.L_x_5936:
        /* <DEDUP_REMOVED lines=11> */
.L_x_5932:
        /* <DEDUP_REMOVED lines=12> */
.L_x_5941:
[----:B------:R-:W-:Y:S02]  /*16250*/  IMAD.MOV.U32 R118, RZ, RZ, R122 ;  /* 0x000000ffff767224 */ /* 0x000fe400078e007a */
.L_x_5942:
[----:B------:R-:W-:Y:S05]  /*16260*/  BSYNC B1 ;  /* 0x0000000000017941 */ /* 0x000fea0003800000 */
.L_x_5940:
        /* <DEDUP_REMOVED lines=16> */
.L_x_5946:
[----:B------:R-:W-:Y:S05]  /*16370*/  BSYNC B2 ;  /* 0x0000000000027941 */ /* 0x000fea0003800000 */
.L_x_5945:
        /* <DEDUP_REMOVED lines=44> */
.L_x_5944:
[----:B------:R-:W-:Y:S05]  /*16640*/  BSYNC B1 ;  /* 0x0000000000017941 */ /* 0x000fea0003800000 */
.L_x_5943:
        /* <DEDUP_REMOVED lines=13> */
.L_x_5947:
        /* <DEDUP_REMOVED lines=12> */
.L_x_5950:
[----:B------:R-:W-:Y:S02]  /*167e0*/  IMAD.MOV.U32 R46, RZ, RZ, R122 ;  /* 0x000000ffff2e7224 */ /* 0x000fe400078e007a */
.L_x_5951:
[----:B------:R-:W-:Y:S05]  /*167f0*/  BSYNC B1 ;  /* 0x0000000000017941 */ /* 0x000fea0003800000 */
.L_x_5949:
        /* <DEDUP_REMOVED lines=16> */
.L_x_5955:
[----:B------:R-:W-:Y:S05]  /*16900*/  BSYNC B2 ;  /* 0x0000000000027941 */ /* 0x000fea0003800000 */
.L_x_5954:
        /* <DEDUP_REMOVED lines=44> */
.L_x_5953:
[----:B------:R-:W-:Y:S05]  /*16bd0*/  BSYNC B1 ;  /* 0x0000000000017941 */ /* 0x000fea0003800000 */
.L_x_5952:
        /* <DEDUP_REMOVED lines=10> */
.L_x_5948:
        /* <DEDUP_REMOVED lines=12> */
.L_x_5957:
[----:B------:R-:W-:Y:S02]  /*16d40*/  IMAD.MOV.U32 R46, RZ, RZ, R122 ;  /* 0x000000ffff2e7224 */ /* 0x000fe400078e007a */
.L_x_5958:
[----:B------:R-:W-:Y:S05]  /*16d50*/  BSYNC B1 ;  /* 0x0000000000017941 */ /* 0x000fea0003800000 */
.L_x_5956:
        /* <DEDUP_REMOVED lines=16> */
.L_x_5962:
[----:B------:R-:W-:Y:S05]  /*16e60*/  BSYNC B2 ;  /* 0x0000000000027941 */ /* 0x000fea0003800000 */
.L_x_5961:
        /* <DEDUP_REMOVED lines=44> */
.L_x_5960:
[----:B------:R-:W-:Y:S05]  /*17130*/  BSYNC B1 ;  /* 0x0000000000017941 */ /* 0x000fea0003800000 */
.L_x_5959:
        /* <DEDUP_REMOVED lines=13> */
.L_x_5963:
        /* <DEDUP_REMOVED lines=12> */
.L_x_5966:
[----:B------:R-:W-:Y:S02]  /*172d0*/  MOV R46, R122 ;  /* 0x0000007a002e7202 */ /* 0x000fe40000000f00 */
.L_x_5967:
[----:B------:R-:W-:Y:S05]  /*172e0*/  BSYNC B1 ;  /* 0x0000000000017941 */ /* 0x000fea0003800000 */
.L_x_5965:
        /* <DEDUP_REMOVED lines=16> */
.L_x_5971:
[----:B------:R-:W-:Y:S05]  /*173f0*/  BSYNC B2 ;  /* 0x0000000000027941 */ /* 0x000fea0003800000 */
.L_x_5970:
        /* <DEDUP_REMOVED lines=44> */
.L_x_5969:
[----:B------:R-:W-:Y:S05]  /*176c0*/  BSYNC B1 ;  /* 0x0000000000017941 */ /* 0x000fea0003800000 */
.L_x_5968:
        /* <DEDUP_REMOVED lines=10> */
.L_x_5964:
        /* <DEDUP_REMOVED lines=12> */
.L_x_5973:
[----:B------:R-:W-:Y:S02]  /*17830*/  MOV R46, R122 ;  /* 0x0000007a002e7202 */ /* 0x000fe40000000f00 */
.L_x_5974:
[----:B------:R-:W-:Y:S05]  /*17840*/  BSYNC B1 ;  /* 0x0000000000017941 */ /* 0x000fea0003800000 */
.L_x_5972:
        /* <DEDUP_REMOVED lines=16> */
.L_x_5978:
[----:B------:R-:W-:Y:S05]  /*17950*/  BSYNC B2 ;  /* 0x0000000000027941 */ /* 0x000fea0003800000 */
.L_x_5977:
        /* <DEDUP_REMOVED lines=44> */
.L_x_5976:
[----:B------:R-:W-:Y:S05]  /*17c20*/  BSYNC B1 ;  /* 0x0000000000017941 */ /* 0x000fea0003800000 */
.L_x_5975:
        /* <DEDUP_REMOVED lines=13> */
.L_x_5979:
        /* <DEDUP_REMOVED lines=12> */
.L_x_5982:
[----:B------:R-:W-:Y:S02]  /*17dc0*/  IMAD.MOV.U32 R101, RZ, RZ, R122 ;  /* 0x000000ffff657224 */ /* 0x000fe400078e007a */
.L_x_5983:
[----:B------:R-:W-:Y:S05]  /*17dd0*/  BSYNC B1 ;  /* 0x0000000000017941 */ /* 0x000fea0003800000 */
.L_x_5981:
        /* <DEDUP_REMOVED lines=16> */
.L_x_5987:
[----:B------:R-:W-:Y:S05]  /*17ee0*/  BSYNC B2 ;  /* 0x0000000000027941 */ /* 0x000fea0003800000 */
.L_x_5986:
        /* <DEDUP_REMOVED lines=44> */
.L_x_5985:
[----:B------:R-:W-:Y:S05]  /*181b0*/  BSYNC B1 ;  /* 0x0000000000017941 */ /* 0x000fea0003800000 */
.L_x_5984:
        /* <DEDUP_REMOVED lines=11> */
.L_x_5980:
        /* <DEDUP_REMOVED lines=54> */
.L_x_5988:
[----:B------:R-:W-:Y:S02]  /*185d0*/  IADD3 R158, R158, 0x80, RZ ;  /* 0x000000809e9e7810 */ /* 0x000fe40007ffe0ff */
.L_x_5859:
[----:B------:R-:W-:Y:S05]  /*185e0*/  BSYNC B0 ;  /* 0x0000000000007941 */ /* 0x000fea0003800000 */
.L_x_5858:
        /* <DEDUP_REMOVED lines=30> */
.L_x_5992:
[----:B------:R-:W-:Y:S02]  /*187d0*/  IMAD.MOV.U32 R105, RZ, RZ, R122 ;  /* 0x000000ffff697224 */ /* 0x000fe400078e007a */
.L_x_5993:
[----:B------:R-:W-:Y:S05]  /*187e0*/  BSYNC B1 ;  /* 0x0000000000017941 */ /* 0x000fea0003800000 */
.L_x_5991:
        /* <DEDUP_REMOVED lines=16> */
.L_x_5997:
[----:B------:R-:W-:Y:S05]  /*188f0*/  BSYNC B2 ;  /* 0x0000000000027941 */ /* 0x000fea0003800000 */
.L_x_5996:
        /* <DEDUP_REMOVED lines=44> */
.L_x_5995:
[----:B------:R-:W-:Y:S05]  /*18bc0*/  BSYNC B1 ;  /* 0x0000000000017941 */ /* 0x000fea0003800000 */
.L_x_5994:
        /* <DEDUP_REMOVED lines=18> */
.L_x_5998:
        /* <DEDUP_REMOVED lines=12> */
.L_x_6001:
[----:B------:R-:W-:Y:S02]  /*18db0*/  IMAD.MOV.U32 R112, RZ, RZ, R122 ;  /* 0x000000ffff707224 */ /* 0x000fe400078e007a */
.L_x_6002:
[----:B------:R-:W-:Y:S05]  /*18dc0*/  BSYNC B1 ;  /* 0x0000000000017941 */ /* 0x000fea0003800000 */
.L_x_6000:
        /* <DEDUP_REMOVED lines=16> */
.L_x_6006:
[----:B------:R-:W-:Y:S05]  /*18ed0*/  BSYNC B2 ;  /* 0x0000000000027941 */ /* 0x000fea0003800000 */
.L_x_6005:
        /* <DEDUP_REMOVED lines=44> */
.L_x_6004:
[----:B------:R-:W-:Y:S05]  /*191a0*/  BSYNC B1 ;  /* 0x0000000000017941 */ /* 0x000fea0003800000 */
.L_x_6003:
        /* <DEDUP_REMOVED lines=11> */
.L_x_5999:
        /* <DEDUP_REMOVED lines=12> */
.L_x_6008:
[----:B------:R-:W-:Y:S02]  /*19320*/  IMAD.MOV.U32 R118, RZ, RZ, R122 ;  /* 0x000000ffff767224 */ /* 0x000fe400078e007a */
.L_x_6009:
[----:B------:R-:W-:Y:S05]  /*19330*/  BSYNC B1 ;  /* 0x0000000000017941 */ /* 0x000fea0003800000 */
.L_x_6007:
        /* <DEDUP_REMOVED lines=16> */
.L_x_6013:
[----:B------:R-:W-:Y:S05]  /*19440*/  BSYNC B2 ;  /* 0x0000000000027941 */ /* 0x000fea0003800000 */
.L_x_6012:
        /* <DEDUP_REMOVED lines=44> */
.L_x_6011:
[----:B------:R-:W-:Y:S05]  /*19710*/  BSYNC B1 ;  /* 0x0000000000017941 */ /* 0x000fea0003800000 */
.L_x_6010:
        /* <DEDUP_REMOVED lines=15> */
.L_x_6014:
        /* <DEDUP_REMOVED lines=12> */
.L_x_6017:
[----:B------:R-:W-:Y:S02]  /*198d0*/  MOV R44, R122 ;  /* 0x0000007a002c7202 */ /* 0x000fe40000000f00 */
.L_x_6018:
[----:B------:R-:W-:Y:S05]  /*198e0*/  BSYNC B1 ;  /* 0x0000000000017941 */ /* 0x000fea0003800000 */
.L_x_6016:
        /* <DEDUP_REMOVED lines=16> */
.L_x_6022:
[----:B------:R-:W-:Y:S05]  /*199f0*/  BSYNC B2 ;  /* 0x0000000000027941 */ /* 0x000fea0003800000 */
.L_x_6021:
        /* <DEDUP_REMOVED lines=44> */
.L_x_6020:
[----:B------:R-:W-:Y:S05]  /*19cc0*/  BSYNC B1 ;  /* 0x0000000000017941 */ /* 0x000fea0003800000 */
.L_x_6019:
        /* <DEDUP_REMOVED lines=10> */
.L_x_6015:
        /* <DEDUP_REMOVED lines=12> */
.L_x_6024:
[----:B------:R-:W-:Y:S02]  /*19e30*/  MOV R44, R122 ;  /* 0x0000007a002c7202 */ /* 0x000fe40000000f00 */
.L_x_6025:
[----:B------:R-:W-:Y:S05]  /*19e40*/  BSYNC B1 ;  /* 0x0000000000017941 */ /* 0x000fea0003800000 */
.L_x_6023:
        /* <DEDUP_REMOVED lines=16> */
.L_x_6029:
[----:B------:R-:W-:Y:S05]  /*19f50*/  BSYNC B2 ;  /* 0x0000000000027941 */ /* 0x000fea0003800000 */
.L_x_6028:
        /* <DEDUP_REMOVED lines=44> */
.L_x_6027:
[----:B------:R-:W-:Y:S05]  /*1a220*/  BSYNC B1 ;  /* 0x0000000000017941 */ /* 0x000fea0003800000 */
.L_x_6026:
        /* <DEDUP_REMOVED lines=15> */
.L_x_6030:
        /* <DEDUP_REMOVED lines=12> */
.L_x_6033:
[----:B------:R-:W-:Y:S02]  /*1a3e0*/  IMAD.MOV.U32 R44, RZ, RZ, R122 ;  /* 0x000000ffff2c7224 */ /* 0x000fe400078e007a */
.L_x_6034:
[----:B------:R-:W-:Y:S05]  /*1a3f0*/  BSYNC B1 ;  /* 0x0000000000017941 */ /* 0x000fea0003800000 */
.L_x_6032:
        /* <DEDUP_REMOVED lines=16> */
.L_x_6038:
[----:B------:R-:W-:Y:S05]  /*1a500*/  BSYNC B2 ;  /* 0x0000000000027941 */ /* 0x000fea0003800000 */
.L_x_6037:
        /* <DEDUP_REMOVED lines=44> */
.L_x_6036:
[----:B------:R-:W-:Y:S05]  /*1a7d0*/  BSYNC B1 ;  /* 0x0000000000017941 */ /* 0x000fea0003800000 */
.L_x_6035:
        /* <DEDUP_REMOVED lines=10> */
.L_x_6031:
        /* <DEDUP_REMOVED lines=12> */
.L_x_6040:
[----:B------:R-:W-:Y:S02]  /*1a940*/  IMAD.MOV.U32 R44, RZ, RZ, R122 ;  /* 0x000000ffff2c7224 */ /* 0x000fe400078e007a */
.L_x_6041:
[----:B------:R-:W-:Y:S05]  /*1a950*/  BSYNC B1 ;  /* 0x0000000000017941 */ /* 0x000fea0003800000 */
.L_x_6039:
        /* <DEDUP_REMOVED lines=16> */
.L_x_6045:
[----:B------:R-:W-:Y:S05]  /*1aa60*/  BSYNC B2 ;  /* 0x0000000000027941 */ /* 0x000fea0003800000 */
.L_x_6044:
        /* <DEDUP_REMOVED lines=44> */
.L_x_6043:
[----:B------:R-:W-:Y:S05]  /*1ad30*/  BSYNC B1 ;  /* 0x0000000000017941 */ /* 0x000fea0003800000 */
.L_x_6042:
        /* <DEDUP_REMOVED lines=15> */
.L_x_6046:
        /* <DEDUP_REMOVED lines=12> */
.L_x_6049:
[----:B------:R-:W-:Y:S02]  /*1aef0*/  IMAD.MOV.U32 R109, RZ, RZ, R122 ;  /* 0x000000ffff6d7224 */ /* 0x000fe400078e007a */
.L_x_6050:
[----:B------:R-:W-:Y:S05]  /*1af00*/  BSYNC B1 ;  /* 0x0000000000017941 */ /* 0x000fea0003800000 */
.L_x_6048:
        /* <DEDUP_REMOVED lines=16> */
.L_x_6054:
[----:B------:R-:W-:Y:S05]  /*1b010*/  BSYNC B2 ;  /* 0x0000000000027941 */ /* 0x000fea0003800000 */
.L_x_6053:
        /* <DEDUP_REMOVED lines=44> */
.L_x_6052:
[----:B------:R-:W-:Y:S05]  /*1b2e0*/  BSYNC B1 ;  /* 0x0000000000017941 */ /* 0x000fea0003800000 */
.L_x_6051:
        /* <DEDUP_REMOVED lines=11> */
.L_x_6047:
        /* <DEDUP_REMOVED lines=12> */
.L_x_6056:
[----:B------:R-:W-:Y:S02]  /*1b460*/  IMAD.MOV.U32 R118, RZ, RZ, R122 ;  /* 0x000000ffff767224 */ /* 0x000fe400078e007a */
.L_x_6057:
[----:B------:R-:W-:Y:S05]  /*1b470*/  BSYNC B1 ;  /* 0x0000000000017941 */ /* 0x000fea0003800000 */
.L_x_6055:
        /* <DEDUP_REMOVED lines=16> */
.L_x_6061:
[----:B------:R-:W-:Y:S05]  /*1b580*/  BSYNC B2 ;  /* 0x0000000000027941 */ /* 0x000fea0003800000 */
.L_x_6060:
        /* <DEDUP_REMOVED lines=44> */
.L_x_6059:
[----:B------:R-:W-:Y:S05]  /*1b850*/  BSYNC B1 ;  /* 0x0000000000017941 */ /* 0x000fea0003800000 */
.L_x_6058:
        /* <DEDUP_REMOVED lines=13> */
.L_x_6062:
        /* <DEDUP_REMOVED lines=12> */
.L_x_6065:
[----:B------:R-:W-:Y:S02]  /*1b9f0*/  IMAD.MOV.U32 R108, RZ, RZ, R122 ;  /* 0x000000ffff6c7224 */ /* 0x000fe400078e007a */
.L_x_6066:
[----:B------:R-:W-:Y:S05]  /*1ba00*/  BSYNC B1 ;  /* 0x0000000000017941 */ /* 0x000fea0003800000 */
.L_x_6064:
        /* <DEDUP_REMOVED lines=16> */
.L_x_6070:
[----:B------:R-:W-:Y:S05]  /*1bb10*/  BSYNC B2 ;  /* 0x0000000000027941 */ /* 0x000fea0003800000 */
.L_x_6069:
        /* <DEDUP_REMOVED lines=44> */
.L_x_6068:
[----:B------:R-:W-:Y:S05]  /*1bde0*/  BSYNC B1 ;  /* 0x0000000000017941 */ /* 0x000fea0003800000 */
.L_x_6067:
        /* <DEDUP_REMOVED lines=11> */
.L_x_6063:
        /* <DEDUP_REMOVED lines=12> */
.L_x_6072:
[----:B------:R-:W-:Y:S02]  /*1bf60*/  IMAD.MOV.U32 R118, RZ, RZ, R122 ;  /* 0x000000ffff767224 */ /* 0x000fe400078e007a */
.L_x_6073:
[----:B------:R-:W-:Y:S05]  /*1bf70*/  BSYNC B1 ;  /* 0x0000000000017941 */ /* 0x000fea0003800000 */
.L_x_6071:
        /* <DEDUP_REMOVED lines=16> */
.L_x_6077:
[----:B------:R-:W-:Y:S05]  /*1c080*/  BSYNC B2 ;  /* 0x0000000000027941 */ /* 0x000fea0003800000 */
.L_x_6076:
        /* <DEDUP_REMOVED lines=44> */
.L_x_6075:
[----:B------:R-:W-:Y:S05]  /*1c350*/  BSYNC B1 ;  /* 0x0000000000017941 */ /* 0x000fea0003800000 */
.L_x_6074:
        /* <DEDUP_REMOVED lines=13> */
.L_x_6078:
        /* <DEDUP_REMOVED lines=12> */
.L_x_6081:
[----:B------:R-:W-:Y:S02]  /*1c4f0*/  IMAD.MOV.U32 R46, RZ, RZ, R122 ;  /* 0x000000ffff2e7224 */ /* 0x000fe400078e007a */
.L_x_6082:
[----:B------:R-:W-:Y:S05]  /*1c500*/  BSYNC B1 ;  /* 0x0000000000017941 */ /* 0x000fea0003800000 */
.L_x_6080:
        /* <DEDUP_REMOVED lines=16> */
.L_x_6086:
[----:B------:R-:W-:Y:S05]  /*1c610*/  BSYNC B2 ;  /* 0x0000000000027941 */ /* 0x000fea0003800000 */
.L_x_6085:
        /* <DEDUP_REMOVED lines=44> */
.L_x_6084:
[----:B------:R-:W-:Y:S05]  /*1c8e0*/  BSYNC B1 ;  /* 0x0000000000017941 */ /* 0x000fea0003800000 */
.L_x_6083:
        /* <DEDUP_REMOVED lines=10> */
.L_x_6079:
        /* <DEDUP_REMOVED lines=12> */
.L_x_6088:
[----:B------:R-:W-:Y:S02]  /*1ca50*/  IMAD.MOV.U32 R46, RZ, RZ, R122 ;  /* 0x000000ffff2e7224 */ /* 0x000fe400078e007a */
.L_x_6089:
[----:B------:R-:W-:Y:S05]  /*1ca60*/  BSYNC B1 ;  /* 0x0000000000017941 */ /* 0x000fea0003800000 */
.L_x_6087:
        /* <DEDUP_REMOVED lines=16> */
.L_x_6093:
[----:B------:R-:W-:Y:S05]  /*1cb70*/  BSYNC B2 ;  /* 0x0000000000027941 */ /* 0x000fea0003800000 */
.L_x_6092:
        /* <DEDUP_REMOVED lines=44> */
.L_x_6091:
[----:B------:R-:W-:Y:S05]  /*1ce40*/  BSYNC B1 ;  /* 0x0000000000017941 */ /* 0x000fea0003800000 */
.L_x_6090:
        /* <DEDUP_REMOVED lines=13> */
.L_x_6094:
        /* <DEDUP_REMOVED lines=12> */
.L_x_6097:
[----:B------:R-:W-:Y:S02]  /*1cfe0*/  MOV R46, R122 ;  /* 0x0000007a002e7202 */ /* 0x000fe40000000f00 */
.L_x_6098:
[----:B------:R-:W-:Y:S05]  /*1cff0*/  BSYNC B1 ;  /* 0x0000000000017941 */ /* 0x000fea0003800000 */
.L_x_6096:
        /* <DEDUP_REMOVED lines=16> */
.L_x_6102:
[----:B------:R-:W-:Y:S05]  /*1d100*/  BSYNC B2 ;  /* 0x0000000000027941 */ /* 0x000fea0003800000 */
.L_x_6101:
        /* <DEDUP_REMOVED lines=44> */
.L_x_6100:
[----:B------:R-:W-:Y:S05]  /*1d3d0*/  BSYNC B1 ;  /* 0x0000000000017941 */ /* 0x000fea0003800000 */
.L_x_6099:
        /* <DEDUP_REMOVED lines=10> */
.L_x_6095:
        /* <DEDUP_REMOVED lines=12> */
.L_x_6104:
[----:B------:R-:W-:Y:S02]  /*1d540*/  MOV R46, R122 ;  /* 0x0000007a002e7202 */ /* 0x000fe40000000f00 */
.L_x_6105:
[----:B------:R-:W-:Y:S05]  /*1d550*/  BSYNC B1 ;  /* 0x0000000000017941 */ /* 0x000fea0003800000 */
.L_x_6103:
        /* <DEDUP_REMOVED lines=16> */
.L_x_6109:
[----:B------:R-:W-:Y:S05]  /*1d660*/  BSYNC B2 ;  /* 0x0000000000027941 */ /* 0x000fea0003800000 */
.L_x_6108:
        /* <DEDUP_REMOVED lines=44> */
.L_x_6107:
[----:B------:R-:W-:Y:S05]  /*1d930*/  BSYNC B1 ;  /* 0x0000000000017941 */ /* 0x000fea0003800000 */
.L_x_6106:
        /* <DEDUP_REMOVED lines=13> */
.L_x_6110:
        /* <DEDUP_REMOVED lines=12> */
.L_x_6113:
[----:B------:R-:W-:Y:S02]  /*1dad0*/  IMAD.MOV.U32 R101, RZ, RZ, R122 ;  /* 0x000000ffff657224 */ /* 0x000fe400078e007a */
.L_x_6114:
[----:B------:R-:W-:Y:S05]  /*1dae0*/  BSYNC B1 ;  /* 0x0000000000017941 */ /* 0x000fea0003800000 */
.L_x_6112:
        /* <DEDUP_REMOVED lines=16> */
.L_x_6118:
[----:B------:R-:W-:Y:S05]  /*1dbf0*/  BSYNC B2 ;  /* 0x0000000000027941 */ /* 0x000fea0003800000 */
.L_x_6117:
        /* <DEDUP_REMOVED lines=44> */
.L_x_6116:
[----:B------:R-:W-:Y:S05]  /*1dec0*/  BSYNC B1 ;  /* 0x0000000000017941 */ /* 0x000fea0003800000 */
.L_x_6115:
        /* <DEDUP_REMOVED lines=11> */
.L_x_6111:
        /* <DEDUP_REMOVED lines=46> */
[----:B------:R-:W-:Y:S02]  /*1e260*/  LOP3.LUT R163, R45, 0xff, R108, 0xf8, !PT ;  /* 0x000000ff2da37812 */ /* 0x000fe400078ef86c */
[----:B------:R-:W-:Y:S01]  /*1e270*/  IADD3.X R161, R161, c[0x0][0x19c], RZ, P0, !PT ;  /* 0x00006700a1a17a10 */ /* 0x000fe200007fe4ff */
[----:B------:R-:W-:Y:S01]  /*1e280*/  IMAD.WIDE.U32 R44, R44, 0x100, RZ ;  /* 0x000001002c2c7825 */ /* 0x000fe200078e00ff */
[----:B------:R-:W-:-:S04]  /*1e290*/  LOP3.LUT R163, R47, R163, R159, 0xfe, !PT ;  /* 0x000000a32fa37212 */ /* 0x000fc800078efe9f */
[----:B------:R-:W-:Y:S02]  /*1e2a0*/  LOP3.LUT R47, R44, R158, R46, 0xfe, !PT ;  /* 0x0000009e2c2f7212 */ /* 0x000fe400078efe2e */
[----:B------:R-:W-:Y:S02]  /*1e2b0*/  LOP3.LUT R45, R163, R45, RZ, 0xfc, !PT ;  /* 0x0000002da32d7212 */ /* 0x000fe400078efcff */
[----:B------:R-:W-:-:S05]  /*1e2c0*/  LOP3.LUT R44, R47, 0xff, R112, 0xf8, !PT ;  /* 0x000000ff2f2c7812 */ /* 0x000fca00078ef870 */
[----:B------:R0:W-:Y:S02]  /*1e2d0*/  STG.E.64 [R160.64], R44 ;  /* 0x0000002ca0007986 */ /* 0x0001e4000c101b06 */
.L_x_5990:
[----:B------:R-:W-:Y:S05]  /*1e2e0*/  BSYNC B0 ;  /* 0x0000000000007941 */ /* 0x000fea0003800000 */
.L_x_5989:
        /* <DEDUP_REMOVED lines=52> */
.L_x_6133:
        /* <DEDUP_REMOVED lines=102> */
.L_x_6134:
        /* <DEDUP_REMOVED lines=79> */
[----:B------:R-:W-:Y:S01]  /*1f180*/  F2FP.PACK_AB R44, R45, R44 ;  /* 0x0000002c2d2c723e */ /* 0x000fe200000000ff */
[----:B------:R-:W-:-:S02]  /*1f190*/  FADD.FTZ R46, R134, -R158 ;  /* 0x8000009e862e7221 */ /* 0x000fc40000010000 */
[--C-:B------:R-:W-:Y:S01]  /*1f1a0*/  FADD.FTZ R162, R144, -R158.reuse ;  /* 0x8000009e90a27221 */ /* 0x100fe20000010000 */
[----:B------:R-:W-:Y:S01]  /*1f1b0*/  F2FP.PACK_AB R45, R47, R160 ;  /* 0x000000a02f2d723e */ /* 0x000fe200000000ff */
        /* <DEDUP_REMOVED lines=10> */
[----:B------:R-:W-:Y:S01]  /*1f260*/  F2FP.PACK_AB R46, R47, R46 ;  /* 0x0000002e2f2e723e */ /* 0x000fe200000000ff */
[----:B------:R-:W-:-:S03]  /*1f270*/  IMAD.MOV.U32 R160, RZ, RZ, 0x10 ;  /* 0x00000010ffa07424 */ /* 0x000fc600078e00ff */
[----:B------:R-:W-:Y:S01]  /*1f280*/  F2FP.PACK_AB R47, R161, R162 ;  /* 0x000000a2a12f723e */ /* 0x000fe200000000ff */
[C---:B------:R-:W-:Y:S01]  /*1f290*/  IMAD.WIDE.U32 R160, R113.reuse, R160, c[0x0][0x208] ;  /* 0x0000820071a07625 */ /* 0x040fe200078e00a0 */
[----:B------:R-:W-:-:S04]  /*1f2a0*/  IADD3 R113, R113, 0x80, RZ ;  /* 0x0000008071717810 */ /* 0x000fc80007ffe0ff */
[----:B------:R0:W-:Y:S03]  /*1f2b0*/  STG.E.128 [R160.64], R44 ;  /* 0x0000002ca0007986 */ /* 0x0001e6000c101d06 */
.L_x_6122:
[----:B------:R-:W-:Y:S05]  /*1f2c0*/  BSYNC B0 ;  /* 0x0000000000007941 */ /* 0x000fea0003800000 */
.L_x_6121:
        /* <DEDUP_REMOVED lines=22> */
[C---:B------:R-:W-:Y:S01]  /*1f430*/  FMUL.FTZ R47, R159.reuse, R160 ;  /* 0x000000a09f2f7220 */ /* 0x040fe20000410000 */
[----:B------:R-:W-:Y:S01]  /*1f440*/  HFMA2.MMA R160, -RZ, RZ, 0, 9.5367431640625e-07 ;  /* 0x00000010ffa07435 */ /* 0x000fe200000001ff */
[----:B------:R-:W-:-:S02]  /*1f450*/  FMUL.FTZ R162, R159, R162 ;  /* 0x000000a29fa27220 */ /* 0x000fc40000410000 */
[----:B------:R-:W-:Y:S02]  /*1f460*/  FMUL.FTZ R161, R159, R164 ;  /* 0x000000a49fa17220 */ /* 0x000fe40000410000 */
[----:B------:R-:W-:Y:S02]  /*1f470*/  FFMA.FTZ R46, R5, R46, R34 ;  /* 0x0000002e052e7223 */ /* 0x000fe40000010022 */
[----:B------:R-:W-:Y:S02]  /*1f480*/  FFMA.FTZ R47, R4, R47, R62 ;  /* 0x0000002f042f7223 */ /* 0x000fe4000001003e */
[----:B------:R-:W-:Y:S02]  /*1f490*/  FFMA.FTZ R162, R3, R162, R35 ;  /* 0x000000a203a27223 */ /* 0x000fe40000010023 */
[----:B------:R-:W-:Y:S01]  /*1f4a0*/  FFMA.FTZ R161, R2, R161, R64 ;  /* 0x000000a102a17223 */ /* 0x000fe20000010040 */
[----:B------:R-:W-:-:S04]  /*1f4b0*/  F2FP.PACK_AB R46, R47, R46 ;  /* 0x0000002e2f2e723e */ /* 0x000fc800000000ff */
[----:B------:R-:W-:Y:S01]  /*1f4c0*/  F2FP.PACK_AB R47, R161, R162 ;  /* 0x000000a2a12f723e */ /* 0x000fe200000000ff */
[C---:B------:R-:W-:Y:S01]  /*1f4d0*/  IMAD.WIDE.U32 R160, R113.reuse, R160, c[0x0][0x208] ;  /* 0x0000820071a07625 */ /* 0x040fe200078e00a0 */
[----:B------:R-:W-:-:S04]  /*1f4e0*/  IADD3 R113, R113, 0x80, RZ ;  /* 0x0000008071717810 */ /* 0x000fc80007ffe0ff */
[----:B------:R0:W-:Y:S03]  /*1f4f0*/  STG.E.128 [R160.64], R44 ;  /* 0x0000002ca0007986 */ /* 0x0001e6000c101d06 */
.L_x_6124:
[----:B------:R-:W-:Y:S05]  /*1f500*/  BSYNC B0 ;  /* 0x0000000000007941 */ /* 0x000fea0003800000 */
.L_x_6123:
        /* <DEDUP_REMOVED lines=35> */
.L_x_6126:
[----:B------:R-:W-:Y:S05]  /*1f740*/  BSYNC B0 ;  /* 0x0000000000007941 */ /* 0x000fea0003800000 */
.L_x_6125:
        /* <DEDUP_REMOVED lines=35> */
.L_x_6128:
[----:B------:R-:W-:Y:S05]  /*1f980*/  BSYNC B0 ;  /* 0x0000000000007941 */ /* 0x000fea0003800000 */
.L_x_6127:
        /* <DEDUP_REMOVED lines=15> */
[----:B------:R-:W-:Y:S02]  /*1fa80*/  FFMA.FTZ R47, R90, R160, R97 ;  /* 0x000000a05a2f7223 */ /* 0x000fe40000010061 */
[----:B------:R-:W-:Y:S02]  /*1fa90*/  FFMA.FTZ R158, R92, R158, R99 ;  /* 0x0000009e5c9e7223 */ /* 0x000fe40000010063 */
[C---:B------:R-:W-:Y:S02]  /*1faa0*/  FMUL.FTZ R161, R159.reuse, R161 ;  /* 0x000000a19fa17220 */ /* 0x040fe40000410000 */
[C---:B------:R-:W-:Y:S01]  /*1fab0*/  FMUL.FTZ R46, R159.reuse, R46 ;  /* 0x0000002e9f2e7220 */ /* 0x040fe20000410000 */
[----:B------:R-:W-:Y:S01]  /*1fac0*/  F2FP.PACK_AB R47, R158, R47 ;  /* 0x0000002f9e2f723e */ /* 0x000fe200000000ff */
        /* <DEDUP_REMOVED lines=10> */
[----:B------:R-:W-:-:S03]  /*1fb70*/  IMAD.MOV.U32 R158, RZ, RZ, 0x10 ;  /* 0x00000010ff9e7424 */ /* 0x000fc600078e00ff */
[----:B------:R-:W-:Y:S01]  /*1fb80*/  F2FP.PACK_AB R46, R163, R46 ;  /* 0x0000002ea32e723e */ /* 0x000fe200000000ff */
[----:B------:R-:W-:-:S05]  /*1fb90*/  IMAD.WIDE.U32 R158, R113, R158, c[0x0][0x208] ;  /* 0x00008200719e7625 */ /* 0x000fca00078e009e */
[----:B------:R0:W-:Y:S02]  /*1fba0*/  STG.E.128 [R158.64], R44 ;  /* 0x0000002c9e007986 */ /* 0x0001e4000c101d06 */
.L_x_6130:
[----:B------:R-:W-:Y:S05]  /*1fbb0*/  BSYNC B0 ;  /* 0x0000000000007941 */ /* 0x000fea0003800000 */
.L_x_6129:
[----:B------:R-:W-:Y:S02]  /*1fbc0*/  IADD3 R26, R26, c[0x0][0x160], RZ ;  /* 0x000058001a1a7a10 */ /* 0x000fe40007ffe0ff */
[----:B------:R-:W-:Y:S02]  /*1fbd0*/  LOP3.LUT P1, RZ, R114, 0xff, RZ, 0xc0, !PT ;  /* 0x000000ff72ff7812 */ /* 0x000fe4000782c0ff */
[----:B------:R-:W-:Y:S02]  /*1fbe0*/  ISETP.GE.AND P0, PT, R26, c[0x0][0x164], PT ;  /* 0x000059001a007a0c */ /* 0x000fe40003f06270 */
[----:B------:R-:W-:-:S11]  /*1fbf0*/  SEL R114, RZ, 0x1, P1 ;  /* 0x00000001ff727807 */ /* 0x000fd60000800000 */
[----:B0-----:R-:W-:Y:S01]  /*1fc00*/  @P0 CALL.REL.NOINC `(.L_x_6131) ;  /* 0x0000001000000944 */ /* 0x001fe20003c00000 */
[----:B------:R-:W-:Y:S05]  /*1fc10*/  BRA `(.L_x_6132) ;  /* 0xfffe156000007947 */ /* 0x000fea000383ffff */
.L_x_6131:
[----:B------:R-:W-:Y:S05]  /*1fc20*/  EXIT ;  /* 0x000000000000794d */ /* 0x000fea0003800000 */
.L_x_6119:
[----:B------:R-:W-:Y:S01]  /*1fc30*/  IMAD.MOV.U32 R45, RZ, RZ, R44 ;  /* 0x000000ffff2d7224 */ /* 0x000fe200078e002c */
[----:B------:R-:W-:Y:S01]  /*1fc40*/  MOV R46, 0x1fc90 ;  /* 0x0001fc90002e7802 */ /* 0x000fe20000000f00 */
[----:B------:R-:W-:Y:S02]  /*1fc50*/  IMAD.MOV.U32 R160, RZ, RZ, 0x1 ;  /* 0x00000001ffa07424 */ /* 0x000fe400078e00ff */
[----:B------:R-:W-:Y:S02]  /*1fc60*/  IMAD.MOV.U32 R161, RZ, RZ, 0x1f ;  /* 0x0000001fffa17424 */ /* 0x000fe400078e00ff */
[----:B------:R-:W-:Y:S02]  /*1fc70*/  IMAD.MOV.U32 R158, RZ, RZ, -0x1 ;  /* 0xffffffffff9e7424 */ /* 0x000fe400078e00ff */
[----:B------:R-:W-:Y:S05]  /*1fc80*/  CALL.REL.NOINC `($__internal_14_$__cuda_sm70_shflsync_bfly_p) ;  /* 0x000008a000007944 */ /* 0x000fea0003c00000 */
[----:B01----:R-:W-:Y:S05]  /*1fc90*/  BRA `(.L_x_6133) ;  /* 0xffffe99000007947 */ /* 0x003fea000383ffff */
.L_x_6120:
[----:B------:R-:W-:Y:S01]  /*1fca0*/  IMAD.MOV.U32 R160, RZ, RZ, 0x2 ;  /* 0x00000002ffa07424 */ /* 0x000fe200078e00ff */
[----:B------:R-:W-:Y:S01]  /*1fcb0*/  MOV R158, 0xffffffff ;  /* 0xffffffff009e7802 */ /* 0x000fe20000000f00 */
[----:B------:R-:W-:Y:S01]  /*1fcc0*/  IMAD.MOV.U32 R161, RZ, RZ, 0x1f ;  /* 0x0000001fffa17424 */ /* 0x000fe200078e00ff */
[----:B------:R-:W-:Y:S02]  /*1fcd0*/  MOV R46, 0x1fcf0 ;  /* 0x0001fcf0002e7802 */ /* 0x000fe40000000f00 */
[----:B0-----:R-:W-:Y:S05]  /*1fce0*/  CALL.REL.NOINC `($__internal_14_$__cuda_sm70_shflsync_bfly_p) ;  /* 0x0000084000007944 */ /* 0x001fea0003c00000 */
[----:B01----:R-:W-:Y:S01]  /*1fcf0*/  FADD.FTZ R45, R45, R158 ;  /* 0x0000009e2d2d7221 */ /* 0x003fe20000010000 */
[----:B------:R-:W-:Y:S01]  /*1fd00*/  MOV R46, 0x1fd50 ;  /* 0x0001fd50002e7802 */ /* 0x000fe20000000f00 */
[----:B------:R-:W-:-:S02]  /*1fd10*/  IMAD.MOV.U32 R160, RZ, RZ, 0x4 ;  /* 0x00000004ffa07424 */ /* 0x000fc400078e00ff */
[----:B------:R-:W-:Y:S02]  /*1fd20*/  IMAD.MOV.U32 R161, RZ, RZ, 0x1f ;  /* 0x0000001fffa17424 */ /* 0x000fe400078e00ff */
[----:B------:R-:W-:Y:S02]  /*1fd30*/  IMAD.MOV.U32 R158, RZ, RZ, -0x1 ;  /* 0xffffffffff9e7424 */ /* 0x000fe400078e00ff */
[----:B------:R-:W-:Y:S05]  /*1fd40*/  CALL.REL.NOINC `($__internal_14_$__cuda_sm70_shflsync_bfly_p) ;  /* 0x000007e000007944 */ /* 0x000fea0003c00000 */
[----:B01----:R-:W-:Y:S01]  /*1fd50*/  FADD.FTZ R45, R45, R158 ;  /* 0x0000009e2d2d7221 */ /* 0x003fe20000010000 */
[----:B------:R-:W-:Y:S01]  /*1fd60*/  MOV R46, 0x1fdb0 ;  /* 0x0001fdb0002e7802 */ /* 0x000fe20000000f00 */
[----:B------:R-:W-:Y:S02]  /*1fd70*/  IMAD.MOV.U32 R160, RZ, RZ, 0x8 ;  /* 0x00000008ffa07424 */ /* 0x000fe400078e00ff */
[----:B------:R-:W-:Y:S02]  /*1fd80*/  IMAD.MOV.U32 R161, RZ, RZ, 0x1f ;  /* 0x0000001fffa17424 */ /* 0x000fe400078e00ff */
[----:B------:R-:W-:Y:S02]  /*1fd90*/  IMAD.MOV.U32 R158, RZ, RZ, -0x1 ;  /* 0xffffffffff9e7424 */ /* 0x000fe400078e00ff */
[----:B------:R-:W-:Y:S05]  /*1fda0*/  CALL.REL.NOINC `($__internal_14_$__cuda_sm70_shflsync_bfly_p) ;  /* 0x0000078000007944 */ /* 0x000fea0003c00000 */
[----:B01----:R-:W-:Y:S01]  /*1fdb0*/  FADD.FTZ R45, R45, R158 ;  /* 0x0000009e2d2d7221 */ /* 0x003fe20000010000 */
[----:B------:R-:W-:Y:S01]  /*1fdc0*/  MOV R158, 0xffffffff ;  /* 0xffffffff009e7802 */ /* 0x000fe20000000f00 */
[----:B------:R-:W-:Y:S01]  /*1fdd0*/  IMAD.MOV.U32 R160, RZ, RZ, 0x10 ;  /* 0x00000010ffa07424 */ /* 0x000fe200078e00ff */
[----:B------:R-:W-:Y:S01]  /*1fde0*/  MOV R46, 0x1fe10 ;  /* 0x0001fe10002e7802 */ /* 0x000fe20000000f00 */
[----:B------:R-:W-:-:S02]  /*1fdf0*/  IMAD.MOV.U32 R161, RZ, RZ, 0x1f ;  /* 0x0000001fffa17424 */ /* 0x000fc400078e00ff */
[----:B------:R-:W-:Y:S05]  /*1fe00*/  CALL.REL.NOINC `($__internal_14_$__cuda_sm70_shflsync_bfly_p) ;  /* 0x0000072000007944 */ /* 0x000fea0003c00000 */
[----:B-1----:R-:W-:Y:S01]  /*1fe10*/  FADD.FTZ R44, R45, R158 ;  /* 0x0000009e2d2c7221 */ /* 0x002fe20000010000 */
[----:B------:R-:W-:Y:S01]  /*1fe20*/  LOP3.LUT P4, RZ, R32, 0x20, RZ, 0xc0, !PT ;  /* 0x0000002020ff7812 */ /* 0x000fe2000788c0ff */
[----:B0-----:R-:W-:-:S02]  /*1fe30*/  IMAD.MOV.U32 R160, RZ, RZ, 0x1 ;  /* 0x00000001ffa07424 */ /* 0x001fc400078e00ff */
[----:B------:R-:W-:Y:S02]  /*1fe40*/  FMUL.FTZ R44, R121, R44 ;  /* 0x0000002c792c7220 */ /* 0x000fe40000410000 */
[----:B------:R-:W-:Y:S02]  /*1fe50*/  IMAD.MOV.U32 R161, RZ, RZ, 0x1f ;  /* 0x0000001fffa17424 */ /* 0x000fe400078e00ff */
[--C-:B------:R-:W-:Y:S02]  /*1fe60*/  FADD.FTZ R45, R100, -R44.reuse ;  /* 0x8000002c642d7221 */ /* 0x100fe40000010000 */
[--C-:B------:R-:W-:Y:S02]  /*1fe70*/  FADD.FTZ R46, R123, -R44.reuse ;  /* 0x8000002c7b2e7221 */ /* 0x100fe40000010000 */
[----:B------:R-:W-:Y:S02]  /*1fe80*/  FFMA.FTZ R45, R45, R45, RZ ;  /* 0x0000002d2d2d7223 */ /* 0x000fe400000100ff */
[----:B------:R-:W-:-:S02]  /*1fe90*/  FADD.FTZ R47, R125, -R44 ;  /* 0x8000002c7d2f7221 */ /* 0x000fc40000010000 */
[----:B------:R-:W-:Y:S02]  /*1fea0*/  FFMA.FTZ R45, R46, R46, R45 ;  /* 0x0000002e2e2d7223 */ /* 0x000fe4000001002d */
[--C-:B------:R-:W-:Y:S02]  /*1feb0*/  FADD.FTZ R46, R124, -R44.reuse ;  /* 0x8000002c7c2e7221 */ /* 0x100fe40000010000 */
[----:B------:R-:W-:Y:S02]  /*1fec0*/  IMAD.MOV.U32 R158, RZ, RZ, -0x1 ;  /* 0xffffffffff9e7424 */ /* 0x000fe400078e00ff */
        /* <DEDUP_REMOVED lines=101> */
[----:B01----:R-:W-:Y:S05]  /*20520*/  BRA `(.L_x_6134) ;  /* 0xffffe76000007947 */ /* 0x003fea000383ffff */
        .weak           $__internal_14_$__cuda_sm70_shflsync_bfly_p
        .type           $__internal_14_$__cuda_sm70_shflsync_bfly_p,@function
        .size           $__internal_14_$__cuda_sm70_shflsync_bfly_p,(.L_x_32954 - $__internal_14_$__cuda_sm70_shflsync_bfly_p)
$__internal_14_$__cuda_sm70_shflsync_bfly_p:
[----:B------:R-:W-:Y:S01]  /*20530*/  IMAD.MOV.U32 R47, RZ, RZ, 0x0 ;  /* 0x00000000ff2f7424 */ /* 0x000fe200078e00ff */
[----:B------:R-:W-:Y:S04]  /*20540*/  WARPSYNC R158 ;  /* 0x0000009e00007348 */ /* 0x000fe80003800000 */
[----:B------:R0:W1:Y:S01]  /*20550*/  SHFL.BFLY PT, R158, R45, R160, R161 ;  /* 0x0c0000a02d9e7389 */ /* 0x00006200000e00a1 */
[----:B------:R-:W-:Y:S05]  /*20560*/  RET.REL.NODEC R46 `(_ZN10layer_norm31ln_parallel_residual_fwd_kernelINS_13Kernel_traitsI6__halfS2_S2_S2_fjLj5120ELj1ELj1ELj4ELj16ENS_18Kernel_traits_baseILj5120ES2_S2_S2_S2_fjLj128EEEEELb1ELb1ELb0EEEvNS_9FwdParamsE) ;  /* 0xfffdfa902e007950 */ /* 0x000fea0003c3ffff */
.L_x_6135:
        /* <DEDUP_REMOVED lines=9> */
.L_x_32954:


//--------------------- .text._ZN10layer_norm31ln_parallel_residual_fwd_kernelINS_13Kernel_traitsI6__halfS2_S2_S2_fjLj5120ELj1ELj1ELj4ELj16ENS_18Kernel_traits_baseILj5120ES2_S2_S2_S2_fjLj128EEEEELb1ELb1ELb1EEEvNS_9FwdParamsE --------------------------
	.section	.text._ZN10layer_norm31ln_parallel_residual_fwd_kernelINS_13Kernel_traitsI6__halfS2_S2_S2_fjLj5120ELj1ELj1ELj4ELj16ENS_18Kernel_traits_baseILj5120ES2_S2_S2_S2_fjLj128EEEEELb1ELb1ELb1EEEvNS_9FwdParamsE,"ax",@progbits
	.sectioninfo	@"SHI_REGISTERS=153"
	.align	128
        .global         _ZN10layer_norm31ln_parallel_residual_fwd_kernelINS_13Kernel_traitsI6__halfS2_S2_S2_fjLj5120ELj1ELj1ELj4ELj16ENS_18Kernel_traits_baseILj5120ES2_S2_S2_S2_fjLj128EEEEELb1ELb1ELb1EEEvNS_9FwdParamsE
        .type           _ZN10layer_norm31ln_parallel_residual_fwd_kernelINS_13Kernel_traitsI6__halfS2_S2_S2_fjLj5120ELj1ELj1ELj4ELj16ENS_18Kernel_traits_baseILj5120ES2_S2_S2_S2_fjLj128EEEEELb1ELb1ELb1EEEvNS_9FwdParamsE,@function
        .size           _ZN10layer_norm31ln_parallel_residual_fwd_kernelINS_13Kernel_traitsI6__halfS2_S2_S2_fjLj5120ELj1ELj1ELj4ELj16ENS_18Kernel_traits_baseILj5120ES2_S2_S2_S2_fjLj128EEEEELb1ELb1ELb1EEEvNS_9FwdParamsE,(.L_x_32955 - _ZN10layer_norm31ln_parallel_residual_fwd_kernelINS_13Kernel_traitsI6__halfS2_S2_S2_fjLj5120ELj1ELj1ELj4ELj16ENS_18Kernel_traits_baseILj5120ES2_S2_S2_S2_fjLj128EEEEELb1ELb1ELb1EEEvNS_9FwdParamsE)
        .other          _ZN10layer_norm31ln_parallel_residual_fwd_kernelINS_13Kernel_traitsI6__halfS2_S2_S2_fjLj5120ELj1ELj1ELj4ELj16ENS_18Kernel_traits_baseILj5120ES2_S2_S2_S2_fjLj128EEEEELb1ELb1ELb1EEEvNS_9FwdParamsE,@"STO_CUDA_ENTRY STV_DEFAULT"
_ZN10layer_norm31ln_parallel_residual_fwd_kernelINS_13Kernel_traitsI6__halfS2_S2_S2_fjLj5120ELj1ELj1ELj4ELj16ENS_18Kernel_traits_baseILj5120ES2_S2_S2_S2_fjLj128EEEEELb1ELb1ELb1EEEvNS_9FwdParamsE:
.text._ZN10layer_norm31ln_parallel_residual_fwd_kernelINS_13Kernel_traitsI6__halfS2_S2_S2_fjLj5120ELj1ELj1ELj4ELj16ENS_18Kernel_traits_baseILj5120ES2_S2_S2_S2_fjLj128EEEEELb1ELb1ELb1EEEvNS_9FwdParamsE:
[----:B------:R-:W-:Y:S02]  /*0000*/  IMAD.MOV.U32 R1, RZ, RZ, c[0x0][0x28] ;  /* 0x00000a00ff017624 */ /* 0x000fe400078e00ff */
[----:B------:R-:W-:Y:S02]  /*0010*/  ULDC.U8 UR4, c[0x0][0x244] ;  /* 0x0000910000047ab9 */ /* 0x000fe40000000000 */
[----:B------:R-:W-:Y:S01]  /*0020*/  ISETP.NE.AND P0, PT, RZ, UR4, PT ;  /* 0x00000004ff007c0c */ /* 0x000fe2000bf05270 */
[----:B------:R-:W-:Y:S01]  /*0030*/  ULDC.64 UR4, c[0x0][0x230] ;  /* 0x00008c0000047ab9 */ /* 0x000fe20000000a00 */
[----:B------:R-:W-:Y:S01]  /*0040*/  IMAD.MOV.U32 R119, RZ, RZ, c[0x0][0x238] ;  /* 0x00008e00ff777624 */ /* 0x000fe200078e00ff */
[----:B------:R-:W-:Y:S01]  /*0050*/  ULDC.64 UR6, c[0x0][0x118] ;  /* 0x0000460000067ab9 */ /* 0x000fe20000000a00 */
[----:B------:R-:W-:Y:S02]  /*0060*/  IMAD.U32 R2, RZ, RZ, UR4 ;  /* 0x00000004ff027e24 */ /* 0x000fe4000f8e00ff */
[----:B------:R-:W-:Y:S02]  /*0070*/  IMAD.U32 R3, RZ, RZ, UR5 ;  /* 0x00000005ff037e24 */ /* 0x000fe4000f8e00ff */
[----:B------:R-:W-:-:S05]  /*0080*/  IMAD.MOV.U32 R92, RZ, RZ, c[0x0][0x23c] ;  /* 0x00008f00ff5c7624 */ /* 0x000fca00078e00ff */
[----:B------:R-:W-:Y:S01]  /*0090*/  @P0 MOV R4, R119 ;  /* 0x0000007700040202 */ /* 0x000fe20000000f00 */
[----:B------:R-:W-:Y:S01]  /*00a0*/  @P0 IMAD.MOV.U32 R5, RZ, RZ, R92 ;  /* 0x000000ffff050224 */ /* 0x000fe200078e005c */
[----:B------:R-:W2:Y:S05]  /*00b0*/  @P0 LDG.E.64 R2, [R2.64] ;  /* 0x0000000602020981 */ /* 0x000eaa000c1e1b00 */
[----:B------:R-:W3:Y:S04]  /*00c0*/  @P0 LDG.E.64 R4, [R4.64] ;  /* 0x0000000604040981 */ /* 0x000ee8000c1e1b00 */
[----:B------:R-:W0:Y:S04]  /*00d0*/  S2R R0, SR_TID.X ;  /* 0x0000000000007919 */ /* 0x000e280000002100 */
[----:B------:R-:W1:Y:S01]  /*00e0*/  S2R R23, SR_CTAID.X ;  /* 0x0000000000177919 */ /* 0x000e620000002500 */
[----:B0-----:R-:W-:-:S02]  /*00f0*/  IMAD.SHL.U32 R8, R0, 0x10, RZ ;  /* 0x0000001000087824 */ /* 0x001fc400078e00ff */
[----:B-1----:R-:W-:-:S03]  /*0100*/  IMAD R89, R23, c[0x0][0x0], R0 ;  /* 0x0000000017597a24 */ /* 0x002fc600078e0200 */
[----:B------:R-:W-:Y:S01]  /*0110*/  LOP3.LUT R22, R8, 0x7f0, RZ, 0xc0, !PT ;  /* 0x000007f008167812 */ /* 0x000fe200078ec0ff */
[----:B------:R-:W-:Y:S01]  /*0120*/  IMAD.WIDE.U32 R6, R89, -0x326172a9, RZ ;  /* 0xcd9e8d5759067825 */ /* 0x000fe200078e00ff */
[----:B--2---:R0:W1:Y:S01]  /*0130*/  @P0 R2UR UR4, R2 ;  /* 0x00000000020403c2 */ /* 0x00406200000e0000 */
[----:B---3--:R-:W-:-:S07]  /*0140*/  @P0 IADD3 R119, P1, R4, c[0x0][0x240], RZ ;  /* 0x0000900004770a10 */ /* 0x008fce0007f3e0ff */
[----:B------:R2:W3:Y:S01]  /*0150*/  @P0 R2UR UR5, R3 ;  /* 0x00000000030503c2 */ /* 0x0004e200000e0000 */
[----:B------:R-:W-:Y:S01]  /*0160*/  @P0 IMAD.X R92, RZ, RZ, R5, P1 ;  /* 0x000000ffff5c0224 */ /* 0x000fe200008e0605 */
[----:B------:R-:W-:Y:S02]  /*0170*/  ISETP.NE.U32.AND P0, PT, RZ, c[0x0][0x218], PT ;  /* 0x00008600ff007a0c */ /* 0x000fe40003f05070 */
[----:B0-----:R-:W-:Y:S02]  /*0180*/  IADD3 R2, P1, R22, c[0x0][0x218], RZ ;  /* 0x0000860016027a10 */ /* 0x001fe40007f3e0ff */
[--C-:B------:R-:W-:Y:S02]  /*0190*/  SHF.R.U64 R60, R119, 0x2, R92.reuse ;  /* 0x00000002773c7819 */ /* 0x100fe4000000125c */
[----:B------:R-:W-:Y:S01]  /*01a0*/  SHF.R.U32.HI R92, RZ, 0x2, R92 ;  /* 0x00000002ff5c7819 */ /* 0x000fe2000001165c */
[----:B--2---:R-:W-:Y:S01]  /*01b0*/  IMAD.X R3, RZ, RZ, c[0x0][0x21c], P1 ;  /* 0x00008700ff037624 */ /* 0x004fe200008e06ff */
[----:B------:R-:W-:Y:S01]  /*01c0*/  ISETP.NE.AND.EX P0, PT, RZ, c[0x0][0x21c], PT, P0 ;  /* 0x00008700ff007a0c */ /* 0x000fe20003f05300 */
[----:B------:R-:W-:Y:S01]  /*01d0*/  IMAD.WIDE.U32 R4, R60, -0x2daee0ad, RZ ;  /* 0xd2511f533c047825 */ /* 0x000fe200078e00ff */
[----:B-1----:R-:W-:Y:S01]  /*01e0*/  LOP3.LUT R12, R7, UR4, R92, 0x96, !PT ;  /* 0x00000004070c7c12 */ /* 0x002fe2000f8e965c */
[----:B------:R-:W-:-:S04]  /*01f0*/  UIADD3 UR9, UR4, -0x61c88647, URZ ;  /* 0x9e3779b904097890 */ /* 0x000fc8000fffe03f */
[----:B------:R-:W-:Y:S01]  /*0200*/  IMAD.WIDE.U32 R12, R12, -0x2daee0ad, RZ ;  /* 0xd2511f530c0c7825 */ /* 0x000fe200078e00ff */
[----:B---3--:R-:W-:Y:S01]  /*0210*/  LOP3.LUT R14, R5, UR5, RZ, 0x3c, !PT ;  /* 0x00000005050e7c12 */ /* 0x008fe2000f8e3cff */
[----:B------:R-:W-:-:S04]  /*0220*/  UIADD3 UR10, UR5, -0x4498517b, URZ ;  /* 0xbb67ae85050a7890 */ /* 0x000fc8000fffe03f */
[----:B------:R0:W5:Y:S01]  /*0230*/  @P0 LDG.E.128 R8, [R2.64] ;  /* 0x0000000602080981 */ /* 0x000162000c1e1d00 */
[----:B------:R-:W-:Y:S01]  /*0240*/  IMAD.WIDE.U32 R14, R14, -0x326172a9, RZ ;  /* 0xcd9e8d570e0e7825 */ /* 0x000fe200078e00ff */
[----:B------:R-:W-:Y:S01]  /*0250*/  UIADD3 UR11, UR4, 0x3c6ef372, URZ ;  /* 0x3c6ef372040b7890 */ /* 0x000fe2000fffe03f */
[----:B------:R-:W-:Y:S01]  /*0260*/  LOP3.LUT R7, R13, UR10, R4, 0x96, !PT ;  /* 0x0000000a0d077c12 */ /* 0x000fe2000f8e9604 */
[----:B------:R-:W-:Y:S01]  /*0270*/  UIADD3 UR12, UR5, 0x76cf5d0a, URZ ;  /* 0x76cf5d0a050c7890 */ /* 0x000fe2000fffe03f */
[----:B------:R0:W5:Y:S01]  /*0280*/  @P0 LDG.E.128 R16, [R2.64+0x800] ;  /* 0x0008000602100981 */ /* 0x000162000c1e1d00 */
[----:B------:R-:W-:Y:S02]  /*0290*/  LOP3.LUT R4, R15, UR9, R6, 0x96, !PT ;  /* 0x000000090f047c12 */ /* 0x000fe4000f8e9606 */
[----:B------:R-:W-:Y:S01]  /*02a0*/  IMAD.WIDE.U32 R6, R7, -0x326172a9, RZ ;  /* 0xcd9e8d5707067825 */ /* 0x000fe200078e00ff */
[----:B------:R-:W-:Y:S01]  /*02b0*/  UIADD3 UR14, UR5, 0x32370b8f, URZ ;  /* 0x32370b8f050e7890 */ /* 0x000fe2000fffe03f */
[----:B------:R0:W5:Y:S02]  /*02c0*/  @P0 LDG.E.128 R24, [R2.64+0x1000] ;  /* 0x0010000602180981 */ /* 0x000164000c1e1d00 */
[----:B------:R-:W-:Y:S01]  /*02d0*/  IMAD.WIDE.U32 R4, R4, -0x2daee0ad, RZ ;  /* 0xd2511f5304047825 */ /* 0x000fe200078e00ff */
[----:B------:R-:W-:Y:S01]  /*02e0*/  LOP3.LUT R13, R7, UR11, R14, 0x96, !PT ;  /* 0x0000000b070d7c12 */ /* 0x000fe2000f8e960e */
[----:B------:R-:W-:Y:S01]  /*02f0*/  UIADD3 UR13, UR4, -0x255992d5, URZ ;  /* 0xdaa66d2b040d7890 */ /* 0x000fe2000fffe03f */
[----:B------:R0:W5:Y:S02]  /*0300*/  @P0 LDG.E.128 R56, [R2.64+0x1800] ;  /* 0x0018000602380981 */ /* 0x000164000c1e1d00 */
[----:B------:R-:W-:Y:S01]  /*0310*/  LOP3.LUT R14, R5, UR12, R12, 0x96, !PT ;  /* 0x0000000c050e7c12 */ /* 0x000fe2000f8e960c */
[----:B------:R-:W-:Y:S01]  /*0320*/  IMAD.WIDE.U32 R12, R13, -0x2daee0ad, RZ ;  /* 0xd2511f530d0c7825 */ /* 0x000fe200078e00ff */
[----:B------:R-:W-:Y:S01]  /*0330*/  UIADD3 UR15, UR4, 0x78dde6e4, URZ ;  /* 0x78dde6e4040f7890 */ /* 0x000fe2000fffe03f */
[----:B------:R0:W5:Y:S02]  /*0340*/  @P0 LDG.E.128 R52, [R2.64+0x2000] ;  /* 0x0020000602340981 */ /* 0x000164000c1e1d00 */
[----:B------:R-:W-:Y:S01]  /*0350*/  IMAD.WIDE.U32 R14, R14, -0x326172a9, RZ ;  /* 0xcd9e8d570e0e7825 */ /* 0x000fe200078e00ff */
[----:B------:R-:W-:-:S04]  /*0360*/  LOP3.LUT R7, R13, UR14, R4, 0x96, !PT ;  /* 0x0000000e0d077c12 */ /* 0x000fc8000f8e9604 */
        /* <DEDUP_REMOVED lines=16> */
[----:B------:R-:W-:Y:S02]  /*0470*/  LOP3.LUT R14, R7, UR19, R14, 0x96, !PT ;  /* 0x00000013070e7c12 */ /* 0x000fe4000f8e960e */
[----:B0-----:R-:W-:Y:S02]  /*0480*/  LEA.HI R2, R0, R23, RZ, 0x19 ;  /* 0x0000001700027211 */ /* 0x001fe400078fc8ff */
[----:B------:R-:W-:Y:S01]  /*0490*/  LOP3.LUT R20, R5, UR20, R12, 0x96, !PT ;  /* 0x0000001405147c12 */ /* 0x000fe2000f8e960c */
        /* <DEDUP_REMOVED lines=20> */
[----:B------:R-:W-:Y:S01]  /*05e0*/  @!P0 CS2R R18, SRZ ;  /* 0x0000000000128805 */ /* 0x000fe2000001ff00 */
[----:B------:R-:W-:Y:S01]  /*05f0*/  @!P0 CS2R R24, SRZ ;  /* 0x0000000000188805 */ /* 0x000fe2000001ff00 */
[--C-:B------:R-:W-:Y:S01]  /*0600*/  HADD2.F32 R3, -RZ, R8.reuse.H0_H0 ;  /* 0x20000008ff037230 */ /* 0x100fe20000004100 */
[----:B------:R-:W-:Y:S01]  /*0610*/  @!P0 CS2R R26, SRZ ;  /* 0x00000000001a8805 */ /* 0x000fe2000001ff00 */
[----:B------:R-:W-:Y:S01]  /*0620*/  HADD2.F32 R4, -RZ, R8.H1_H1 ;  /* 0x30000008ff047230 */ /* 0x000fe20000004100 */
[----:B------:R0:W5:Y:S01]  /*0630*/  LDG.E.128 R48, [R12.64] ;  /* 0x000000060c307981 */ /* 0x000162000c1e1d00 */
[--C-:B------:R-:W-:Y:S01]  /*0640*/  HADD2.F32 R5, -RZ, R9.reuse.H0_H0 ;  /* 0x20000009ff057230 */ /* 0x100fe20000004100 */
[----:B------:R-:W-:Y:S01]  /*0650*/  UIADD3 UR26, UR5, -0x695add53, URZ ;  /* 0x96a522ad051a7890 */ /* 0x000fe2000fffe03f */
[----:B------:R-:W-:Y:S01]  /*0660*/  HADD2.F32 R6, -RZ, R9.H1_H1 ;  /* 0x30000009ff067230 */ /* 0x000fe20000004100 */
[----:B------:R0:W5:Y:S01]  /*0670*/  LDG.E.128 R44, [R12.64+0x800] ;  /* 0x000800060c2c7981 */ /* 0x000162000c1e1d00 */
[----:B------:R-:W-:-:S02]  /*0680*/  HADD2.F32 R7, -RZ, R10.H0_H0 ;  /* 0x2000000aff077230 */ /* 0x000fc40000004100 */
[----:B------:R-:W-:Y:S01]  /*0690*/  HADD2.F32 R8, -RZ, R10.H1_H1 ;  /* 0x3000000aff087230 */ /* 0x000fe20000004100 */
[----:B------:R0:W5:Y:S01]  /*06a0*/  LDG.E.128 R40, [R12.64+0x1000] ;  /* 0x001000060c287981 */ /* 0x000162000c1e1d00 */
[--C-:B------:R-:W-:Y:S01]  /*06b0*/  HADD2.F32 R9, -RZ, R11.reuse.H0_H0 ;  /* 0x2000000bff097230 */ /* 0x100fe20000004100 */
[----:B------:R-:W-:Y:S01]  /*06c0*/  @!P0 CS2R R56, SRZ ;  /* 0x0000000000388805 */ /* 0x000fe2000001ff00 */
[----:B------:R-:W-:Y:S01]  /*06d0*/  HADD2.F32 R10, -RZ, R11.H1_H1 ;  /* 0x3000000bff0a7230 */ /* 0x000fe20000004100 */
[----:B------:R0:W5:Y:S01]  /*06e0*/  LDG.E.128 R36, [R12.64+0x1800] ;  /* 0x001800060c247981 */ /* 0x000162000c1e1d00 */
[--C-:B------:R-:W-:Y:S01]  /*06f0*/  HADD2.F32 R81, -RZ, R53.reuse.H0_H0 ;  /* 0x20000035ff517230 */ /* 0x100fe20000004100 */
[----:B------:R-:W-:Y:S01]  /*0700*/  @!P0 CS2R R58, SRZ ;  /* 0x00000000003a8805 */ /* 0x000fe2000001ff00 */
[----:B------:R-:W-:Y:S01]  /*0710*/  HADD2.F32 R82, -RZ, R53.H1_H1 ;  /* 0x30000035ff527230 */ /* 0x000fe20000004100 */
[----:B------:R0:W5:Y:S01]  /*0720*/  LDG.E.128 R32, [R12.64+0x2000] ;  /* 0x002000060c207981 */ /* 0x000162000c1e1d00 */
[----:B------:R-:W-:Y:S01]  /*0730*/  HADD2.F32 R11, -RZ, R16.H0_H0 ;  /* 0x20000010ff0b7230 */ /* 0x000fe20000004100 */
[----:B------:R-:W-:Y:S01]  /*0740*/  @!P0 CS2R R54, SRZ ;  /* 0x0000000000368805 */ /* 0x000fe2000001ff00 */
[--C-:B------:R-:W-:Y:S01]  /*0750*/  HADD2.F32 R79, -RZ, R52.reuse.H0_H0 ;  /* 0x20000034ff4f7230 */ /* 0x100fe20000004100 */
[----:B------:R-:W-:Y:S01]  /*0760*/  UIADD3 UR25, UR4, -0x700cb87f, URZ ;  /* 0x8ff3478104197890 */ /* 0x000fe2000fffe03f */
[----:B------:R-:W-:Y:S01]  /*0770*/  HADD2.F32 R80, -RZ, R52.H1_H1 ;  /* 0x30000034ff507230 */ /* 0x000fe20000004100 */
[----:B------:R-:W-:Y:S01]  /*0780*/  IMAD R53, R61, -0x2daee0ad, RZ ;  /* 0xd2511f533d357824 */ /* 0x000fe200078e02ff */
[--C-:B------:R-:W-:Y:S01]  /*0790*/  HADD2.F32 R14, -RZ, R17.reuse.H1_H1 ;  /* 0x30000011ff0e7230 */ /* 0x100fe20000004100 */
[----:B------:R-:W-:Y:S01]  /*07a0*/  IMAD.WIDE.U32 R90, R90, -0x2daee0ad, RZ ;  /* 0xd2511f535a5a7825 */ /* 0x000fe200078e00ff */
[----:B------:R-:W-:Y:S01]  /*07b0*/  HADD2.F32 R15, -RZ, R18.H0_H0 ;  /* 0x20000012ff0f7230 */ /* 0x000fe20000004100 */
[----:B------:R-:W-:Y:S01]  /*07c0*/  LOP3.LUT R119, R119, 0x3, RZ, 0xc0, !PT ;  /* 0x0000000377777812 */ /* 0x000fe200078ec0ff */
[----:B0-----:R-:W-:Y:S01]  /*07d0*/  HADD2.F32 R12, -RZ, R16.H1_H1 ;  /* 0x30000010ff0c7230 */ /* 0x001fe20000004100 */
[----:B------:R-:W-:Y:S01]  /*07e0*/  IMAD R52, R62, -0x326172a9, RZ ;  /* 0xcd9e8d573e347824 */ /* 0x000fe200078e02ff */
[----:B------:R-:W-:Y:S01]  /*07f0*/  HADD2.F32 R13, -RZ, R17.H0_H0 ;  /* 0x20000011ff0d7230 */ /* 0x000fe20000004100 */
[C---:B------:R-:W-:Y:S01]  /*0800*/  IMAD.HI.U32 R87, R94.reuse, -0x326172a9, RZ ;  /* 0xcd9e8d575e577827 */ /* 0x040fe200078e00ff */
[----:B------:R-:W-:Y:S01]  /*0810*/  HADD2.F32 R16, -RZ, R18.H1_H1 ;  /* 0x30000012ff107230 */ /* 0x000fe20000004100 */
[----:B------:R-:W-:Y:S01]  /*0820*/  LOP3.LUT R88, R91, UR26, R53, 0x96, !PT ;  /* 0x0000001a5b587c12 */ /* 0x000fe2000f8e9635 */
[--C-:B------:R-:W-:Y:S01]  /*0830*/  HADD2.F32 R17, -RZ, R19.reuse.H0_H0 ;  /* 0x20000013ff117230 */ /* 0x100fe20000004100 */
[----:B------:R-:W-:Y:S01]  /*0840*/  MOV R91, R60 ;  /* 0x0000003c005b7202 */ /* 0x000fe20000000f00 */
[----:B------:R-:W-:Y:S01]  /*0850*/  HADD2.F32 R18, -RZ, R19.H1_H1 ;  /* 0x30000013ff127230 */ /* 0x000fe20000004100 */
[----:B------:R-:W-:Y:S01]  /*0860*/  LOP3.LUT R87, R87, UR25, R52, 0x96, !PT ;  /* 0x0000001957577c12 */ /* 0x000fe2000f8e9634 */
[--C-:B------:R-:W-:Y:S01]  /*0870*/  HADD2.F32 R19, -RZ, R24.reuse.H0_H0 ;  /* 0x20000018ff137230 */ /* 0x100fe20000004100 */
[----:B------:R-:W-:Y:S01]  /*0880*/  IMAD.MOV.U32 R95, RZ, RZ, 0x1 ;  /* 0x00000001ff5f7424 */ /* 0x000fe200078e00ff */
        /* <DEDUP_REMOVED lines=22> */
.L_x_6784:
[----:B------:R-:W-:Y:S01]  /*09f0*/  IMAD R60, R2, c[0x0][0x168], RZ ;  /* 0x00005a00023c7a24 */ /* 0x000fe200078e02ff */
[----:B------:R-:W-:Y:S01]  /*0a00*/  ISETP.NE.U32.AND P0, PT, RZ, c[0x0][0x178], PT ;  /* 0x00005e00ff007a0c */ /* 0x000fe20003f05070 */
[----:B------:R-:W-:Y:S01]  /*0a10*/  IMAD.MOV.U32 R68, RZ, RZ, 0x10 ;  /* 0x00000010ff447424 */ /* 0x000fe200078e00ff */
[----:B------:R-:W-:Y:S02]  /*0a20*/  ISETP.NE.U32.AND P1, PT, RZ, c[0x0][0x180], PT ;  /* 0x00006000ff007a0c */ /* 0x000fe40003f25070 */
[----:B------:R-:W-:Y:S02]  /*0a30*/  SHF.R.S32.HI R61, RZ, 0x1f, R60 ;  /* 0x0000001fff3d7819 */ /* 0x000fe4000001143c */
[----:B------:R-:W-:-:S02]  /*0a40*/  ISETP.NE.AND.EX P2, PT, RZ, c[0x0][0x17c], PT, P0 ;  /* 0x00005f00ff007a0c */ /* 0x000fc40003f45300 */
[----:B------:R-:W-:Y:S02]  /*0a50*/  ISETP.NE.AND.EX P0, PT, RZ, c[0x0][0x184], PT, P1 ;  /* 0x00006100ff007a0c */ /* 0x000fe40003f05310 */
[----:B------:R-:W-:Y:S02]  /*0a60*/  LEA.HI R61, R61, R60, RZ, 0x3 ;  /* 0x0000003c3d3d7211 */ /* 0x000fe400078f18ff */
[----:B------:R-:W-:Y:S02]  /*0a70*/  LOP3.LUT R60, R0, 0x7f, RZ, 0xc0, !PT ;  /* 0x0000007f003c7812 */ /* 0x000fe400078ec0ff */
        /* <DEDUP_REMOVED lines=21> */
.L_x_6137:
[----:B------:R-:W-:Y:S02]  /*0bd0*/  IMAD.MOV.U32 R106, RZ, RZ, R94 ;  /* 0x000000ffff6a7224 */ /* 0x000fe400078e005e */
.L_x_6138:
[----:B------:R-:W-:Y:S05]  /*0be0*/  BSYNC B0 ;  /* 0x0000000000007941 */ /* 0x000fea0003800000 */
.L_x_6136:
        /* <DEDUP_REMOVED lines=16> */
.L_x_6142:
[----:B------:R-:W-:Y:S05]  /*0cf0*/  BSYNC B1 ;  /* 0x0000000000017941 */ /* 0x000fea0003800000 */
.L_x_6141:
        /* <DEDUP_REMOVED lines=44> */
.L_x_6140:
[----:B------:R-:W-:Y:S05]  /*0fc0*/  BSYNC B0 ;  /* 0x0000000000007941 */ /* 0x000fea0003800000 */
.L_x_6139:
[----:B0-----:R-:W0:Y:S01]  /*0fd0*/  I2F.U32 R64, R106 ;  /* 0x0000006a00407306 */ /* 0x001e220000201000 */
        /* <DEDUP_REMOVED lines=19> */
.L_x_6143:
        /* <DEDUP_REMOVED lines=12> */
.L_x_6146:
[----:B------:R-:W-:Y:S02]  /*11d0*/  IMAD.MOV.U32 R108, RZ, RZ, R94 ;  /* 0x000000ffff6c7224 */ /* 0x000fe400078e005e */
.L_x_6147:
[----:B------:R-:W-:Y:S05]  /*11e0*/  BSYNC B0 ;  /* 0x0000000000007941 */ /* 0x000fea0003800000 */
.L_x_6145:
        /* <DEDUP_REMOVED lines=16> */
.L_x_6151:
[----:B------:R-:W-:Y:S05]  /*12f0*/  BSYNC B1 ;  /* 0x0000000000017941 */ /* 0x000fea0003800000 */
.L_x_6150:
        /* <DEDUP_REMOVED lines=44> */
.L_x_6149:
[----:B------:R-:W-:Y:S05]  /*15c0*/  BSYNC B0 ;  /* 0x0000000000007941 */ /* 0x000fea0003800000 */
.L_x_6148:
        /* <DEDUP_REMOVED lines=10> */
.L_x_6144:
        /* <DEDUP_REMOVED lines=12> */
.L_x_6153:
[----:B------:R-:W-:Y:S02]  /*1730*/  MOV R108, R94 ;  /* 0x0000005e006c7202 */ /* 0x000fe40000000f00 */
.L_x_6154:
[----:B------:R-:W-:Y:S05]  /*1740*/  BSYNC B0 ;  /* 0x0000000000007941 */ /* 0x000fea0003800000 */
.L_x_6152:
        /* <DEDUP_REMOVED lines=16> */
.L_x_6158:
[----:B------:R-:W-:Y:S05]  /*1850*/  BSYNC B1 ;  /* 0x0000000000017941 */ /* 0x000fea0003800000 */
.L_x_6157:
        /* <DEDUP_REMOVED lines=44> */
.L_x_6156:
[----:B------:R-:W-:Y:S05]  /*1b20*/  BSYNC B0 ;  /* 0x0000000000007941 */ /* 0x000fea0003800000 */
.L_x_6155:
        /* <DEDUP_REMOVED lines=15> */
.L_x_6159:
        /* <DEDUP_REMOVED lines=12> */
.L_x_6162:
[----:B------:R-:W-:Y:S02]  /*1ce0*/  MOV R65, R94 ;  /* 0x0000005e00417202 */ /* 0x000fe40000000f00 */
.L_x_6163:
[----:B------:R-:W-:Y:S05]  /*1cf0*/  BSYNC B0 ;  /* 0x0000000000007941 */ /* 0x000fea0003800000 */
.L_x_6161:
        /* <DEDUP_REMOVED lines=16> */
.L_x_6167:
[----:B------:R-:W-:Y:S05]  /*1e00*/  BSYNC B1 ;  /* 0x0000000000017941 */ /* 0x000fea0003800000 */
.L_x_6166:
[----:B------:R-:W-:Y:S01]  /*1e10*/  IMAD.HI.U32 R67, R89, -0x326172a9, RZ ;  /* 0xcd9e8d5759437827 */ /* 0x000fe200078e00ff */
[----:B------:R-:W-:-:S03]  /*1e20*/  LOP3.LUT R60, R60, UR5, R93, 0x96, !PT ;  /* 0x000000053c3c7c12 */ /* 0x000fc6000f8e965d */
[----:B------:R-:W-:Y:S01]  /*1e30*/  IMAD R71, R89, -0x326172a9, RZ ;  /* 0xcd9e8d5759477824 */ /* 0x000fe200078e02ff */
[----:B------:R-:W-:Y:S01]  /*1e40*/  LOP3.LUT R67, R67, UR4, R92, 0x96, !PT ;  /* 0x0000000443437c12 */ /* 0x000fe2000f8e965c */
[----:B------:R-:W-:Y:S01]  /*1e50*/  IMAD.WIDE.U32 R74, R60, -0x326172a9, RZ ;  /* 0xcd9e8d573c4a7825 */ /* 0x000fe200078e00ff */
[----:B------:R-:W-:-:S03]  /*1e60*/  HFMA2.MMA R60, -RZ, RZ, 0, 0 ;  /* 0x00000000ff3c7435 */ /* 0x000fc600000001ff */
        /* <DEDUP_REMOVED lines=38> */
.L_x_6165:
[----:B------:R-:W-:Y:S05]  /*20d0*/  BSYNC B0 ;  /* 0x0000000000007941 */ /* 0x000fea0003800000 */
.L_x_6164:
        /* <DEDUP_REMOVED lines=10> */
.L_x_6160:
        /* <DEDUP_REMOVED lines=12> */
.L_x_6169:
[----:B------:R-:W-:Y:S02]  /*2240*/  IMAD.MOV.U32 R73, RZ, RZ, R94 ;  /* 0x000000ffff497224 */ /* 0x000fe400078e005e */
.L_x_6170:
[----:B------:R-:W-:Y:S05]  /*2250*/  BSYNC B0 ;  /* 0x0000000000007941 */ /* 0x000fea0003800000 */
.L_x_6168:
        /* <DEDUP_REMOVED lines=16> */
.L_x_6174:
[----:B------:R-:W-:Y:S05]  /*2360*/  BSYNC B1 ;  /* 0x0000000000017941 */ /* 0x000fea0003800000 */
.L_x_6173:
        /* <DEDUP_REMOVED lines=44> */
.L_x_6172:
[----:B------:R-:W-:Y:S05]  /*2630*/  BSYNC B0 ;  /* 0x0000000000007941 */ /* 0x000fea0003800000 */
.L_x_6171:
        /* <DEDUP_REMOVED lines=15> */
.L_x_6175:
        /* <DEDUP_REMOVED lines=12> */
.L_x_6178:
[----:B------:R-:W-:Y:S02]  /*27f0*/  IMAD.MOV.U32 R73, RZ, RZ, R94 ;  /* 0x000000ffff497224 */ /* 0x000fe400078e005e */
.L_x_6179:
[----:B------:R-:W-:Y:S05]  /*2800*/  BSYNC B0 ;  /* 0x0000000000007941 */ /* 0x000fea0003800000 */
.L_x_6177:
        /* <DEDUP_REMOVED lines=16> */
.L_x_6183:
[----:B------:R-:W-:Y:S05]  /*2910*/  BSYNC B1 ;  /* 0x0000000000017941 */ /* 0x000fea0003800000 */
.L_x_6182:
        /* <DEDUP_REMOVED lines=44> */
.L_x_6181:
[----:B------:R-:W-:Y:S05]  /*2be0*/  BSYNC B0 ;  /* 0x0000000000007941 */ /* 0x000fea0003800000 */
.L_x_6180:
        /* <DEDUP_REMOVED lines=10> */
.L_x_6176:
        /* <DEDUP_REMOVED lines=12> */
.L_x_6185:
[----:B------:R-:W-:Y:S02]  /*2d50*/  IMAD.MOV.U32 R73, RZ, RZ, R94 ;  /* 0x000000ffff497224 */ /* 0x000fe400078e005e */
.L_x_6186:
[----:B------:R-:W-:Y:S05]  /*2d60*/  BSYNC B0 ;  /* 0x0000000000007941 */ /* 0x000fea0003800000 */
.L_x_6184:
        /* <DEDUP_REMOVED lines=16> */
.L_x_6190:
[----:B------:R-:W-:Y:S05]  /*2e70*/  BSYNC B1 ;  /* 0x0000000000017941 */ /* 0x000fea0003800000 */
.L_x_6189:
        /* <DEDUP_REMOVED lines=44> */
.L_x_6188:
[----:B------:R-:W-:Y:S05]  /*3140*/  BSYNC B0 ;  /* 0x0000000000007941 */ /* 0x000fea0003800000 */
.L_x_6187:
        /* <DEDUP_REMOVED lines=13> */
.L_x_6191:
        /* <DEDUP_REMOVED lines=12> */
.L_x_6194:
[----:B------:R-:W-:Y:S02]  /*32e0*/  IMAD.MOV.U32 R73, RZ, RZ, R94 ;  /* 0x000000ffff497224 */ /* 0x000fe400078e005e */
.L_x_6195:
[----:B------:R-:W-:Y:S05]  /*32f0*/  BSYNC B0 ;  /* 0x0000000000007941 */ /* 0x000fea0003800000 */
.L_x_6193:
        /* <DEDUP_REMOVED lines=16> */
.L_x_6199:
[----:B------:R-:W-:Y:S05]  /*3400*/  BSYNC B1 ;  /* 0x0000000000017941 */ /* 0x000fea0003800000 */
.L_x_6198:
        /* <DEDUP_REMOVED lines=44> */
.L_x_6197:
[----:B------:R-:W-:Y:S05]  /*36d0*/  BSYNC B0 ;  /* 0x0000000000007941 */ /* 0x000fea0003800000 */
.L_x_6196:
        /* <DEDUP_REMOVED lines=10> */
.L_x_6192:
        /* <DEDUP_REMOVED lines=12> */
.L_x_6201:
[----:B------:R-:W-:Y:S02]  /*3840*/  MOV R75, R94 ;  /* 0x0000005e004b7202 */ /* 0x000fe40000000f00 */
.L_x_6202:
[----:B------:R-:W-:Y:S05]  /*3850*/  BSYNC B0 ;  /* 0x0000000000007941 */ /* 0x000fea0003800000 */
.L_x_6200:
        /* <DEDUP_REMOVED lines=16> */
.L_x_6206:
[----:B------:R-:W-:Y:S05]  /*3960*/  BSYNC B1 ;  /* 0x0000000000017941 */ /* 0x000fea0003800000 */
.L_x_6205:
        /* <DEDUP_REMOVED lines=44> */
.L_x_6204:
[----:B------:R-:W-:Y:S05]  /*3c30*/  BSYNC B0 ;  /* 0x0000000000007941 */ /* 0x000fea0003800000 */
.L_x_6203:
        /* <DEDUP_REMOVED lines=13> */
.L_x_6207:
        /* <DEDUP_REMOVED lines=12> */
.L_x_6210:
[----:B------:R-:W-:Y:S02]  /*3dd0*/  MOV R75, R94 ;  /* 0x0000005e004b7202 */ /* 0x000fe40000000f00 */
.L_x_6211:
[----:B------:R-:W-:Y:S05]  /*3de0*/  BSYNC B0 ;  /* 0x0000000000007941 */ /* 0x000fea0003800000 */
.L_x_6209:
        /* <DEDUP_REMOVED lines=16> */
.L_x_6215:
[----:B------:R-:W-:Y:S05]  /*3ef0*/  BSYNC B1 ;  /* 0x0000000000017941 */ /* 0x000fea0003800000 */
.L_x_6214:
        /* <DEDUP_REMOVED lines=44> */
.L_x_6213:
[----:B------:R-:W-:Y:S05]  /*41c0*/  BSYNC B0 ;  /* 0x0000000000007941 */ /* 0x000fea0003800000 */
.L_x_6212:
        /* <DEDUP_REMOVED lines=10> */
.L_x_6208:
        /* <DEDUP_REMOVED lines=12> */
.L_x_6217:
[----:B------:R-:W-:Y:S02]  /*4330*/  IMAD.MOV.U32 R75, RZ, RZ, R94 ;  /* 0x000000ffff4b7224 */ /* 0x000fe400078e005e */
.L_x_6218:
[----:B------:R-:W-:Y:S05]  /*4340*/  BSYNC B0 ;  /* 0x0000000000007941 */ /* 0x000fea0003800000 */
.L_x_6216:
        /* <DEDUP_REMOVED lines=16> */
.L_x_6222:
[----:B------:R-:W-:Y:S05]  /*4450*/  BSYNC B1 ;  /* 0x0000000000017941 */ /* 0x000fea0003800000 */
.L_x_6221:
        /* <DEDUP_REMOVED lines=44> */
.L_x_6220:
[----:B------:R-:W-:Y:S05]  /*4720*/  BSYNC B0 ;  /* 0x0000000000007941 */ /* 0x000fea0003800000 */
.L_x_6219:
        /* <DEDUP_REMOVED lines=13> */
.L_x_6223:
        /* <DEDUP_REMOVED lines=12> */
.L_x_6226:
[----:B------:R-:W-:Y:S02]  /*48c0*/  IMAD.MOV.U32 R62, RZ, RZ, R94 ;  /* 0x000000ffff3e7224 */ /* 0x000fe400078e005e */
.L_x_6227:
[----:B------:R-:W-:Y:S05]  /*48d0*/  BSYNC B0 ;  /* 0x0000000000007941 */ /* 0x000fea0003800000 */
.L_x_6225:
        /* <DEDUP_REMOVED lines=16> */
.L_x_6231:
[----:B------:R-:W-:Y:S05]  /*49e0*/  BSYNC B1 ;  /* 0x0000000000017941 */ /* 0x000fea0003800000 */
.L_x_6230:
        /* <DEDUP_REMOVED lines=44> */
.L_x_6229:
[----:B------:R-:W-:Y:S05]  /*4cb0*/  BSYNC B0 ;  /* 0x0000000000007941 */ /* 0x000fea0003800000 */
.L_x_6228:
        /* <DEDUP_REMOVED lines=10> */
.L_x_6224:
        /* <DEDUP_REMOVED lines=12> */
.L_x_6233:
[----:B------:R-:W-:Y:S02]  /*4e20*/  IMAD.MOV.U32 R62, RZ, RZ, R94 ;  /* 0x000000ffff3e7224 */ /* 0x000fe400078e005e */
.L_x_6234:
[----:B------:R-:W-:Y:S05]  /*4e30*/  BSYNC B0 ;  /* 0x0000000000007941 */ /* 0x000fea0003800000 */
.L_x_6232:
        /* <DEDUP_REMOVED lines=16> */
.L_x_6238:
[----:B------:R-:W-:Y:S05]  /*4f40*/  BSYNC B1 ;  /* 0x0000000000017941 */ /* 0x000fea0003800000 */
.L_x_6237:
        /* <DEDUP_REMOVED lines=44> */
.L_x_6236:
[----:B------:R-:W-:Y:S05]  /*5210*/  BSYNC B0 ;  /* 0x0000000000007941 */ /* 0x000fea0003800000 */
.L_x_6235:
        /* <DEDUP_REMOVED lines=13> */
.L_x_6239:
        /* <DEDUP_REMOVED lines=12> */
.L_x_6242:
[----:B------:R-:W-:Y:S02]  /*53b0*/  IMAD.MOV.U32 R62, RZ, RZ, R94 ;  /* 0x000000ffff3e7224 */ /* 0x000fe400078e005e */
.L_x_6243:
[----:B------:R-:W-:Y:S05]  /*53c0*/  BSYNC B0 ;  /* 0x0000000000007941 */ /* 0x000fea0003800000 */
.L_x_6241:
        /* <DEDUP_REMOVED lines=16> */
.L_x_6247:
[----:B------:R-:W-:Y:S05]  /*54d0*/  BSYNC B1 ;  /* 0x0000000000017941 */ /* 0x000fea0003800000 */
.L_x_6246:
        /* <DEDUP_REMOVED lines=44> */
.L_x_6245:
[----:B------:R-:W-:Y:S05]  /*57a0*/  BSYNC B0 ;  /* 0x0000000000007941 */ /* 0x000fea0003800000 */
.L_x_6244:
        /* <DEDUP_REMOVED lines=10> */
.L_x_6240:
        /* <DEDUP_REMOVED lines=12> */
.L_x_6249:
[----:B------:R-:W-:Y:S02]  /*5910*/  MOV R62, R94 ;  /* 0x0000005e003e7202 */ /* 0x000fe40000000f00 */
.L_x_6250:
[----:B------:R-:W-:Y:S05]  /*5920*/  BSYNC B0 ;  /* 0x0000000000007941 */ /* 0x000fea0003800000 */
.L_x_6248:
        /* <DEDUP_REMOVED lines=16> */
.L_x_6254:
[----:B------:R-:W-:Y:S05]  /*5a30*/  BSYNC B1 ;  /* 0x0000000000017941 */ /* 0x000fea0003800000 */
.L_x_6253:
        /* <DEDUP_REMOVED lines=44> */
.L_x_6252:
[----:B------:R-:W-:Y:S05]  /*5d00*/  BSYNC B0 ;  /* 0x0000000000007941 */ /* 0x000fea0003800000 */
.L_x_6251:
        /* <DEDUP_REMOVED lines=14> */
.L_x_6255:
        /* <DEDUP_REMOVED lines=12> */
.L_x_6258:
[----:B------:R-:W-:Y:S02]  /*5eb0*/  MOV R108, R94 ;  /* 0x0000005e006c7202 */ /* 0x000fe40000000f00 */
.L_x_6259:
[----:B------:R-:W-:Y:S05]  /*5ec0*/  BSYNC B0 ;  /* 0x0000000000007941 */ /* 0x000fea0003800000 */
.L_x_6257:
        /* <DEDUP_REMOVED lines=18> */
.L_x_6263:
[----:B------:R-:W-:Y:S05]  /*5ff0*/  BSYNC B1 ;  /* 0x0000000000017941 */ /* 0x000fea0003800000 */
.L_x_6262:
[C---:B------:R-:W-:Y:S01]  /*6000*/  IMAD.HI.U32 R61, R89.reuse, -0x326172a9, RZ ;  /* 0xcd9e8d57593d7827 */ /* 0x040fe200078e00ff */
[----:B------:R-:W-:Y:S01]  /*6010*/  LOP3.LUT R60, R60, UR5, R93, 0x96, !PT ;  /* 0x000000053c3c7c12 */ /* 0x000fe2000f8e965d */
[----:B------:R-:W-:Y:S02]  /*6020*/  HFMA2.MMA R114, -RZ, RZ, 0, 0 ;  /* 0x00000000ff727435 */ /* 0x000fe400000001ff */
        /* <DEDUP_REMOVED lines=41> */
.L_x_6261:
[----:B------:R-:W-:Y:S05]  /*62c0*/  BSYNC B0 ;  /* 0x0000000000007941 */ /* 0x000fea0003800000 */
.L_x_6260:
        /* <DEDUP_REMOVED lines=10> */
.L_x_6256:
        /* <DEDUP_REMOVED lines=16> */
[----:B------:R-:W-:Y:S01]  /*6470*/  F2FP.PACK_AB R63, R107, R75 ;  /* 0x0000004b6b3f723e */ /* 0x000fe200000000ff */
[----:B------:R-:W-:Y:S01]  /*6480*/  IMAD.MOV.U32 R109, RZ, RZ, 0x8 ;  /* 0x00000008ff6d7424 */ /* 0x000fe200078e00ff */
[----:B------:R-:W-:Y:S02]  /*6490*/  F2FP.PACK_AB R62, R106, R73 ;  /* 0x000000496a3e723e */ /* 0x000fe400000000ff */
[----:B------:R-:W-:Y:S02]  /*64a0*/  F2FP.PACK_AB R61, R74, R65 ;  /* 0x000000414a3d723e */ /* 0x000fe400000000ff */
[----:B------:R-:W-:Y:S02]  /*64b0*/  F2FP.PACK_AB R60, R72, R64 ;  /* 0x00000040483c723e */ /* 0x000fe400000000ff */
[----:B------:R-:W-:Y:S02]  /*64c0*/  LOP3.LUT R108, R70, R108, R66, 0xfe, !PT ;  /* 0x0000006c466c7212 */ /* 0x000fe400078efe42 */
        /* <DEDUP_REMOVED lines=31> */
.L_x_6264:
        /* <DEDUP_REMOVED lines=15> */
.L_x_6266:
[----:B-1----:R-:W-:Y:S02]  /*67b0*/  MOV R115, R94 ;  /* 0x0000005e00737202 */ /* 0x002fe40000000f00 */
.L_x_6267:
[----:B------:R-:W-:Y:S05]  /*67c0*/  BSYNC B0 ;  /* 0x0000000000007941 */ /* 0x000fea0003800000 */
.L_x_6265:
        /* <DEDUP_REMOVED lines=16> */
.L_x_6271:
[----:B------:R-:W-:Y:S05]  /*68d0*/  BSYNC B1 ;  /* 0x0000000000017941 */ /* 0x000fea0003800000 */
.L_x_6270:
        /* <DEDUP_REMOVED lines=44> */
.L_x_6269:
[----:B------:R-:W-:Y:S05]  /*6ba0*/  BSYNC B0 ;  /* 0x0000000000007941 */ /* 0x000fea0003800000 */
.L_x_6268:
        /* <DEDUP_REMOVED lines=16> */
.L_x_6272:
        /* <DEDUP_REMOVED lines=12> */
.L_x_6275:
[----:B------:R-:W-:Y:S02]  /*6d70*/  MOV R114, R94 ;  /* 0x0000005e00727202 */ /* 0x000fe40000000f00 */
.L_x_6276:
[----:B------:R-:W-:Y:S05]  /*6d80*/  BSYNC B0 ;  /* 0x0000000000007941 */ /* 0x000fea0003800000 */
.L_x_6274:
        /* <DEDUP_REMOVED lines=16> */
.L_x_6280:
[----:B------:R-:W-:Y:S05]  /*6e90*/  BSYNC B1 ;  /* 0x0000000000017941 */ /* 0x000fea0003800000 */
.L_x_6279:
        /* <DEDUP_REMOVED lines=44> */
.L_x_6278:
[----:B------:R-:W-:Y:S05]  /*7160*/  BSYNC B0 ;  /* 0x0000000000007941 */ /* 0x000fea0003800000 */
.L_x_6277:
        /* <DEDUP_REMOVED lines=10> */
.L_x_6273:
        /* <DEDUP_REMOVED lines=12> */
.L_x_6282:
[----:B------:R-:W-:Y:S02]  /*72d0*/  IMAD.MOV.U32 R114, RZ, RZ, R94 ;  /* 0x000000ffff727224 */ /* 0x000fe400078e005e */
.L_x_6283:
[----:B------:R-:W-:Y:S05]  /*72e0*/  BSYNC B0 ;  /* 0x0000000000007941 */ /* 0x000fea0003800000 */
.L_x_6281:
        /* <DEDUP_REMOVED lines=16> */
.L_x_6287:
[----:B------:R-:W-:Y:S05]  /*73f0*/  BSYNC B1 ;  /* 0x0000000000017941 */ /* 0x000fea0003800000 */
.L_x_6286:
        /* <DEDUP_REMOVED lines=44> */
.L_x_6285:
[----:B------:R-:W-:Y:S05]  /*76c0*/  BSYNC B0 ;  /* 0x0000000000007941 */ /* 0x000fea0003800000 */
.L_x_6284:
        /* <DEDUP_REMOVED lines=15> */
.L_x_6288:
        /* <DEDUP_REMOVED lines=12> */
.L_x_6291:
[----:B------:R-:W-:Y:S02]  /*7880*/  IMAD.MOV.U32 R60, RZ, RZ, R94 ;  /* 0x000000ffff3c7224 */ /* 0x000fe400078e005e */
.L_x_6292:
[----:B------:R-:W-:Y:S05]  /*7890*/  BSYNC B0 ;  /* 0x0000000000007941 */ /* 0x000fea0003800000 */
.L_x_6290:
        /* <DEDUP_REMOVED lines=16> */
.L_x_6296:
[----:B------:R-:W-:Y:S05]  /*79a0*/  BSYNC B1 ;  /* 0x0000000000017941 */ /* 0x000fea0003800000 */
.L_x_6295:
        /* <DEDUP_REMOVED lines=44> */
.L_x_6294:
[----:B------:R-:W-:Y:S05]  /*7c70*/  BSYNC B0 ;  /* 0x0000000000007941 */ /* 0x000fea0003800000 */
.L_x_6293:
        /* <DEDUP_REMOVED lines=10> */
.L_x_6289:
        /* <DEDUP_REMOVED lines=12> */
.L_x_6298:
[----:B------:R-:W-:Y:S02]  /*7de0*/  IMAD.MOV.U32 R60, RZ, RZ, R94 ;  /* 0x000000ffff3c7224 */ /* 0x000fe400078e005e */
.L_x_6299:
[----:B------:R-:W-:Y:S05]  /*7df0*/  BSYNC B0 ;  /* 0x0000000000007941 */ /* 0x000fea0003800000 */
.L_x_6297:
        /* <DEDUP_REMOVED lines=16> */
.L_x_6303:
[----:B------:R-:W-:Y:S05]  /*7f00*/  BSYNC B1 ;  /* 0x0000000000017941 */ /* 0x000fea0003800000 */
.L_x_6302:
        /* <DEDUP_REMOVED lines=44> */
.L_x_6301:
[----:B------:R-:W-:Y:S05]  /*81d0*/  BSYNC B0 ;  /* 0x0000000000007941 */ /* 0x000fea0003800000 */
.L_x_6300:
        /* <DEDUP_REMOVED lines=15> */
.L_x_6304:
        /* <DEDUP_REMOVED lines=12> */
.L_x_6307:
[----:B------:R-:W-:Y:S02]  /*8390*/  IMAD.MOV.U32 R60, RZ, RZ, R94 ;  /* 0x000000ffff3c7224 */ /* 0x000fe400078e005e */
.L_x_6308:
[----:B------:R-:W-:Y:S05]  /*83a0*/  BSYNC B0 ;  /* 0x0000000000007941 */ /* 0x000fea0003800000 */
.L_x_6306:
        /* <DEDUP_REMOVED lines=16> */
.L_x_6312:
[----:B------:R-:W-:Y:S05]  /*84b0*/  BSYNC B1 ;  /* 0x0000000000017941 */ /* 0x000fea0003800000 */
.L_x_6311:
        /* <DEDUP_REMOVED lines=44> */
.L_x_6310:
[----:B------:R-:W-:Y:S05]  /*8780*/  BSYNC B0 ;  /* 0x0000000000007941 */ /* 0x000fea0003800000 */
.L_x_6309:
        /* <DEDUP_REMOVED lines=10> */
.L_x_6305:
        /* <DEDUP_REMOVED lines=12> */
.L_x_6314:
[----:B------:R-:W-:Y:S02]  /*88f0*/  MOV R60, R94 ;  /* 0x0000005e003c7202 */ /* 0x000fe40000000f00 */
.L_x_6315:
[----:B------:R-:W-:Y:S05]  /*8900*/  BSYNC B0 ;  /* 0x0000000000007941 */ /* 0x000fea0003800000 */
.L_x_6313:
        /* <DEDUP_REMOVED lines=16> */
.L_x_6319:
[----:B------:R-:W-:Y:S05]  /*8a10*/  BSYNC B1 ;  /* 0x0000000000017941 */ /* 0x000fea0003800000 */
.L_x_6318:
        /* <DEDUP_REMOVED lines=44> */
.L_x_6317:
[----:B------:R-:W-:Y:S05]  /*8ce0*/  BSYNC B0 ;  /* 0x0000000000007941 */ /* 0x000fea0003800000 */
.L_x_6316:
        /* <DEDUP_REMOVED lines=13> */
.L_x_6320:
        /* <DEDUP_REMOVED lines=12> */
.L_x_6323:
[----:B------:R-:W-:Y:S02]  /*8e80*/  MOV R115, R94 ;  /* 0x0000005e00737202 */ /* 0x000fe40000000f00 */
.L_x_6324:
[----:B------:R-:W-:Y:S05]  /*8e90*/  BSYNC B0 ;  /* 0x0000000000007941 */ /* 0x000fea0003800000 */
.L_x_6322:
        /* <DEDUP_REMOVED lines=16> */
.L_x_6328:
[----:B------:R-:W-:Y:S05]  /*8fa0*/  BSYNC B1 ;  /* 0x0000000000017941 */ /* 0x000fea0003800000 */
.L_x_6327:
        /* <DEDUP_REMOVED lines=44> */
.L_x_6326:
[----:B------:R-:W-:Y:S05]  /*9270*/  BSYNC B0 ;  /* 0x0000000000007941 */ /* 0x000fea0003800000 */
.L_x_6325:
        /* <DEDUP_REMOVED lines=10> */
.L_x_6321:
        /* <DEDUP_REMOVED lines=12> */
.L_x_6330:
[----:B------:R-:W-:Y:S02]  /*93e0*/  IMAD.MOV.U32 R115, RZ, RZ, R94 ;  /* 0x000000ffff737224 */ /* 0x000fe400078e005e */
.L_x_6331:
[----:B------:R-:W-:Y:S05]  /*93f0*/  BSYNC B0 ;  /* 0x0000000000007941 */ /* 0x000fea0003800000 */
.L_x_6329:
        /* <DEDUP_REMOVED lines=16> */
.L_x_6335:
[----:B------:R-:W-:Y:S05]  /*9500*/  BSYNC B1 ;  /* 0x0000000000017941 */ /* 0x000fea0003800000 */
.L_x_6334:
        /* <DEDUP_REMOVED lines=44> */
.L_x_6333:
[----:B------:R-:W-:Y:S05]  /*97d0*/  BSYNC B0 ;  /* 0x0000000000007941 */ /* 0x000fea0003800000 */
.L_x_6332:
        /* <DEDUP_REMOVED lines=13> */
.L_x_6336:
        /* <DEDUP_REMOVED lines=12> */
.L_x_6339:
[----:B------:R-:W-:Y:S02]  /*9970*/  IMAD.MOV.U32 R112, RZ, RZ, R94 ;  /* 0x000000ffff707224 */ /* 0x000fe400078e005e */
.L_x_6340:
[----:B------:R-:W-:Y:S05]  /*9980*/  BSYNC B0 ;  /* 0x0000000000007941 */ /* 0x000fea0003800000 */
.L_x_6338:
        /* <DEDUP_REMOVED lines=16> */
.L_x_6344:
[----:B------:R-:W-:Y:S05]  /*9a90*/  BSYNC B1 ;  /* 0x0000000000017941 */ /* 0x000fea0003800000 */
.L_x_6343:
        /* <DEDUP_REMOVED lines=44> */
.L_x_6342:
[----:B------:R-:W-:Y:S05]  /*9d60*/  BSYNC B0 ;  /* 0x0000000000007941 */ /* 0x000fea0003800000 */
.L_x_6341:
        /* <DEDUP_REMOVED lines=10> */
.L_x_6337:
        /* <DEDUP_REMOVED lines=12> */
.L_x_6346:
[----:B------:R-:W-:Y:S02]  /*9ed0*/  IMAD.MOV.U32 R112, RZ, RZ, R94 ;  /* 0x000000ffff707224 */ /* 0x000fe400078e005e */
.L_x_6347:
[----:B------:R-:W-:Y:S05]  /*9ee0*/  BSYNC B0 ;  /* 0x0000000000007941 */ /* 0x000fea0003800000 */
.L_x_6345:
        /* <DEDUP_REMOVED lines=16> */
.L_x_6351:
[----:B------:R-:W-:Y:S05]  /*9ff0*/  BSYNC B1 ;  /* 0x0000000000017941 */ /* 0x000fea0003800000 */
.L_x_6350:
        /* <DEDUP_REMOVED lines=44> */
.L_x_6349:
[----:B------:R-:W-:Y:S05]  /*a2c0*/  BSYNC B0 ;  /* 0x0000000000007941 */ /* 0x000fea0003800000 */
.L_x_6348:
        /* <DEDUP_REMOVED lines=13> */
.L_x_6352:
        /* <DEDUP_REMOVED lines=12> */
.L_x_6355:
[----:B------:R-:W-:Y:S02]  /*a460*/  IMAD.MOV.U32 R62, RZ, RZ, R94 ;  /* 0x000000ffff3e7224 */ /* 0x000fe400078e005e */
.L_x_6356:
[----:B------:R-:W-:Y:S05]  /*a470*/  BSYNC B0 ;  /* 0x0000000000007941 */ /* 0x000fea0003800000 */
.L_x_6354:
        /* <DEDUP_REMOVED lines=16> */
.L_x_6360:
[----:B------:R-:W-:Y:S05]  /*a580*/  BSYNC B1 ;  /* 0x0000000000017941 */ /* 0x000fea0003800000 */
.L_x_6359:
        /* <DEDUP_REMOVED lines=44> */
.L_x_6358:
[----:B------:R-:W-:Y:S05]  /*a850*/  BSYNC B0 ;  /* 0x0000000000007941 */ /* 0x000fea0003800000 */
.L_x_6357:
        /* <DEDUP_REMOVED lines=10> */
.L_x_6353:
        /* <DEDUP_REMOVED lines=12> */
.L_x_6362:
[----:B------:R-:W-:Y:S02]  /*a9c0*/  MOV R62, R94 ;  /* 0x0000005e003e7202 */ /* 0x000fe40000000f00 */
.L_x_6363:
[----:B------:R-:W-:Y:S05]  /*a9d0*/  BSYNC B0 ;  /* 0x0000000000007941 */ /* 0x000fea0003800000 */
.L_x_6361:
        /* <DEDUP_REMOVED lines=16> */
.L_x_6367:
[----:B------:R-:W-:Y:S05]  /*aae0*/  BSYNC B1 ;  /* 0x0000000000017941 */ /* 0x000fea0003800000 */
.L_x_6366:
        /* <DEDUP_REMOVED lines=44> */
.L_x_6365:
[----:B------:R-:W-:Y:S05]  /*adb0*/  BSYNC B0 ;  /* 0x0000000000007941 */ /* 0x000fea0003800000 */
.L_x_6364:
        /* <DEDUP_REMOVED lines=13> */
.L_x_6368:
        /* <DEDUP_REMOVED lines=12> */
.L_x_6371:
[----:B------:R-:W-:Y:S02]  /*af50*/  MOV R62, R94 ;  /* 0x0000005e003e7202 */ /* 0x000fe40000000f00 */
.L_x_6372:
[----:B------:R-:W-:Y:S05]  /*af60*/  BSYNC B0 ;  /* 0x0000000000007941 */ /* 0x000fea0003800000 */
.L_x_6370:
        /* <DEDUP_REMOVED lines=16> */
.L_x_6376:
[----:B------:R-:W-:Y:S05]  /*b070*/  BSYNC B1 ;  /* 0x0000000000017941 */ /* 0x000fea0003800000 */
.L_x_6375:
        /* <DEDUP_REMOVED lines=44> */
.L_x_6374:
[----:B------:R-:W-:Y:S05]  /*b340*/  BSYNC B0 ;  /* 0x0000000000007941 */ /* 0x000fea0003800000 */
.L_x_6373:
        /* <DEDUP_REMOVED lines=10> */
.L_x_6369:
        /* <DEDUP_REMOVED lines=12> */
.L_x_6378:
[----:B------:R-:W-:Y:S02]  /*b4b0*/  IMAD.MOV.U32 R62, RZ, RZ, R94 ;  /* 0x000000ffff3e7224 */ /* 0x000fe400078e005e */
.L_x_6379:
[----:B------:R-:W-:Y:S05]  /*b4c0*/  BSYNC B0 ;  /* 0x0000000000007941 */ /* 0x000fea0003800000 */
.L_x_6377:
        /* <DEDUP_REMOVED lines=16> */
.L_x_6383:
[----:B------:R-:W-:Y:S05]  /*b5d0*/  BSYNC B1 ;  /* 0x0000000000017941 */ /* 0x000fea0003800000 */
.L_x_6382:
        /* <DEDUP_REMOVED lines=44> */
.L_x_6381:
[----:B------:R-:W-:Y:S05]  /*b8a0*/  BSYNC B0 ;  /* 0x0000000000007941 */ /* 0x000fea0003800000 */
.L_x_6380:
        /* <DEDUP_REMOVED lines=14> */
.L_x_6384:
        /* <DEDUP_REMOVED lines=12> */
.L_x_6387:
[----:B------:R-:W-:Y:S02]  /*ba50*/  IMAD.MOV.U32 R112, RZ, RZ, R94 ;  /* 0x000000ffff707224 */ /* 0x000fe400078e005e */
.L_x_6388:
[----:B------:R-:W-:Y:S05]  /*ba60*/  BSYNC B0 ;  /* 0x0000000000007941 */ /* 0x000fea0003800000 */
.L_x_6386:
        /* <DEDUP_REMOVED lines=11> */
[----:B------:R-:W-:Y:S02]  /*bb20*/  @!P6 IADD3 R89, R89, 0x1, RZ ;  /* 0x000000015959e810 */ /* 0x000fe40007ffe0ff */
[----:B------:R-:W-:Y:S02]  /*bb30*/  @!P6 IADD3 R62, R93, 0x1, RZ ;  /* 0x000000015d3ee810 */ /* 0x000fe40007ffe0ff */
[----:B------:R-:W-:Y:S02]  /*bb40*/  ISETP.NE.AND P0, PT, R89, RZ, !P6 ;  /* 0x000000ff5900720c */ /* 0x000fe40007705270 */
[----:B------:R-:W-:-:S11]  /*bb50*/  @!P6 MOV R92, RZ ;  /* 0x000000ff005ce202 */ /* 0x000fd60000000f00 */
[----:B------:R-:W-:Y:S01]  /*bb60*/  @P0 IMAD.MOV R62, RZ, RZ, R93 ;  /* 0x000000ffff3e0224 */ /* 0x000fe200078e025d */
[----:B------:R-:W-:-:S03]  /*bb70*/  ISETP.NE.AND P0, PT, R61, RZ, PT ;  /* 0x000000ff3d00720c */ /* 0x000fc60003f05270 */
[----:B------:R-:W-:-:S05]  /*bb80*/  @!P6 IMAD.MOV.U32 R93, RZ, RZ, R62 ;  /* 0x000000ffff5de224 */ /* 0x000fca00078e003e */
.L_x_6392:
[----:B------:R-:W-:Y:S05]  /*bb90*/  BSYNC B1 ;  /* 0x0000000000017941 */ /* 0x000fea0003800000 */
.L_x_6391:
        /* <DEDUP_REMOVED lines=44> */
.L_x_6390:
[----:B------:R-:W-:Y:S05]  /*be60*/  BSYNC B0 ;  /* 0x0000000000007941 */ /* 0x000fea0003800000 */
.L_x_6389:
        /* <DEDUP_REMOVED lines=10> */
.L_x_6385:
        /* <DEDUP_REMOVED lines=15> */
[----:B------:R-:W-:-:S02]  /*c000*/  F2FP.PACK_AB R63, R117, R115 ;  /* 0x00000073753f723e */ /* 0x000fc400000000ff */
[----:B------:R-:W-:Y:S02]  /*c010*/  F2FP.PACK_AB R62, R116, R113 ;  /* 0x00000071743e723e */ /* 0x000fe400000000ff */
[----:B------:R-:W-:Y:S02]  /*c020*/  F2FP.PACK_AB R61, R114, R111 ;  /* 0x0000006f723d723e */ /* 0x000fe400000000ff */
[----:B------:R-:W-:Y:S02]  /*c030*/  F2FP.PACK_AB R60, R110, R108 ;  /* 0x0000006c6e3c723e */ /* 0x000fe400000000ff */
        /* <DEDUP_REMOVED lines=33> */
.L_x_6393:
        /* <DEDUP_REMOVED lines=15> */
.L_x_6395:
[----:B-1----:R-:W-:Y:S02]  /*c340*/  IMAD.MOV.U32 R122, RZ, RZ, R94 ;  /* 0x000000ffff7a7224 */ /* 0x002fe400078e005e */
.L_x_6396:
[----:B------:R-:W-:Y:S05]  /*c350*/  BSYNC B0 ;  /* 0x0000000000007941 */ /* 0x000fea0003800000 */
.L_x_6394:
        /* <DEDUP_REMOVED lines=16> */
.L_x_6400:
[----:B------:R-:W-:Y:S05]  /*c460*/  BSYNC B1 ;  /* 0x0000000000017941 */ /* 0x000fea0003800000 */
.L_x_6399:
        /* <DEDUP_REMOVED lines=44> */
.L_x_6398:
[----:B------:R-:W-:Y:S05]  /*c730*/  BSYNC B0 ;  /* 0x0000000000007941 */ /* 0x000fea0003800000 */
.L_x_6397:
        /* <DEDUP_REMOVED lines=16> */
.L_x_6401:
        /* <DEDUP_REMOVED lines=12> */
.L_x_6404:
[----:B------:R-:W-:Y:S02]  /*c900*/  IMAD.MOV.U32 R119, RZ, RZ, R94 ;  /* 0x000000ffff777224 */ /* 0x000fe400078e005e */
.L_x_6405:
[----:B------:R-:W-:Y:S05]  /*c910*/  BSYNC B0 ;  /* 0x0000000000007941 */ /* 0x000fea0003800000 */
.L_x_6403:
        /* <DEDUP_REMOVED lines=16> */
.L_x_6409:
[----:B------:R-:W-:Y:S05]  /*ca20*/  BSYNC B1 ;  /* 0x0000000000017941 */ /* 0x000fea0003800000 */
.L_x_6408:
        /* <DEDUP_REMOVED lines=44> */
.L_x_6407:
[----:B------:R-:W-:Y:S05]  /*ccf0*/  BSYNC B0 ;  /* 0x0000000000007941 */ /* 0x000fea0003800000 */
.L_x_6406:
        /* <DEDUP_REMOVED lines=10> */
.L_x_6402:
        /* <DEDUP_REMOVED lines=12> */
.L_x_6411:
[----:B------:R-:W-:Y:S02]  /*ce60*/  IMAD.MOV.U32 R119, RZ, RZ, R94 ;  /* 0x000000ffff777224 */ /* 0x000fe400078e005e */
.L_x_6412:
[----:B------:R-:W-:Y:S05]  /*ce70*/  BSYNC B0 ;  /* 0x0000000000007941 */ /* 0x000fea0003800000 */
.L_x_6410:
        /* <DEDUP_REMOVED lines=16> */
.L_x_6416:
[----:B------:R-:W-:Y:S05]  /*cf80*/  BSYNC B1 ;  /* 0x0000000000017941 */ /* 0x000fea0003800000 */
.L_x_6415:
        /* <DEDUP_REMOVED lines=44> */
.L_x_6414:
[----:B------:R-:W-:Y:S05]  /*d250*/  BSYNC B0 ;  /* 0x0000000000007941 */ /* 0x000fea0003800000 */
.L_x_6413:
        /* <DEDUP_REMOVED lines=15> */
.L_x_6417:
        /* <DEDUP_REMOVED lines=12> */
.L_x_6420:
[----:B------:R-:W-:Y:S02]  /*d410*/  IMAD.MOV.U32 R60, RZ, RZ, R94 ;  /* 0x000000ffff3c7224 */ /* 0x000fe400078e005e */
.L_x_6421:
[----:B------:R-:W-:Y:S05]  /*d420*/  BSYNC B0 ;  /* 0x0000000000007941 */ /* 0x000fea0003800000 */
.L_x_6419:
        /* <DEDUP_REMOVED lines=16> */
.L_x_6425:
[----:B------:R-:W-:Y:S05]  /*d530*/  BSYNC B1 ;  /* 0x0000000000017941 */ /* 0x000fea0003800000 */
.L_x_6424:
        /* <DEDUP_REMOVED lines=44> */
.L_x_6423:
[----:B------:R-:W-:Y:S05]  /*d800*/  BSYNC B0 ;  /* 0x0000000000007941 */ /* 0x000fea0003800000 */
.L_x_6422:
        /* <DEDUP_REMOVED lines=10> */
.L_x_6418:
        /* <DEDUP_REMOVED lines=12> */
.L_x_6427:
[----:B------:R-:W-:Y:S02]  /*d970*/  IMAD.MOV.U32 R60, RZ, RZ, R94 ;  /* 0x000000ffff3c7224 */ /* 0x000fe400078e005e */
.L_x_6428:
[----:B------:R-:W-:Y:S05]  /*d980*/  BSYNC B0 ;  /* 0x0000000000007941 */ /* 0x000fea0003800000 */
.L_x_6426:
        /* <DEDUP_REMOVED lines=16> */
.L_x_6432:
[----:B------:R-:W-:Y:S05]  /*da90*/  BSYNC B1 ;  /* 0x0000000000017941 */ /* 0x000fea0003800000 */
.L_x_6431:
        /* <DEDUP_REMOVED lines=44> */
.L_x_6430:
[----:B------:R-:W-:Y:S05]  /*dd60*/  BSYNC B0 ;  /* 0x0000000000007941 */ /* 0x000fea0003800000 */
.L_x_6429:
        /* <DEDUP_REMOVED lines=11> */
[----:B------:R-:W-:Y:S01]  /*de20*/  HADD2.F32 R71, -RZ, R57.H0_H0 ;  /* 0x20000039ff477230 */ /* 0x000fe20000004100 */
[----:B------:R-:W-:-:S04]  /*de30*/  IMAD.MOV.U32 R67, RZ, RZ, R66 ;  /* 0x000000ffff437224 */ /* 0x000fc800078e0042 */
[----:B------:R-:W-:Y:S01]  /*de40*/  FADD.FTZ R120, R71, R120 ;  /* 0x0000007847787221 */ /* 0x000fe20000010000 */
[----:B------:R-:W-:Y:S05]  /*de50*/  BRA `(.L_x_6434) ;  /* 0x0000056000007947 */ /* 0x000fea0003800000 */
.L_x_6433:
        /* <DEDUP_REMOVED lines=12> */
.L_x_6436:
[----:B------:R-:W-:Y:S02]  /*df20*/  MOV R60, R94 ;  /* 0x0000005e003c7202 */ /* 0x000fe40000000f00 */
.L_x_6437:
[----:B------:R-:W-:Y:S05]  /*df30*/  BSYNC B0 ;  /* 0x0000000000007941 */ /* 0x000fea0003800000 */
.L_x_6435:
        /* <DEDUP_REMOVED lines=16> */
.L_x_6441:
[----:B------:R-:W-:Y:S05]  /*e040*/  BSYNC B1 ;  /* 0x0000000000017941 */ /* 0x000fea0003800000 */
.L_x_6440:
        /* <DEDUP_REMOVED lines=44> */
.L_x_6439:
[----:B------:R-:W-:Y:S05]  /*e310*/  BSYNC B0 ;  /* 0x0000000000007941 */ /* 0x000fea0003800000 */
.L_x_6438:
        /* <DEDUP_REMOVED lines=10> */
.L_x_6434:
        /* <DEDUP_REMOVED lines=12> */
.L_x_6443:
[----:B------:R-:W-:Y:S02]  /*e480*/  MOV R60, R94 ;  /* 0x0000005e003c7202 */ /* 0x000fe40000000f00 */
.L_x_6444:
[----:B------:R-:W-:Y:S05]  /*e490*/  BSYNC B0 ;  /* 0x0000000000007941 */ /* 0x000fea0003800000 */
.L_x_6442:
        /* <DEDUP_REMOVED lines=16> */
.L_x_6448:
[----:B------:R-:W-:Y:S05]  /*e5a0*/  BSYNC B1 ;  /* 0x0000000000017941 */ /* 0x000fea0003800000 */
.L_x_6447:
        /* <DEDUP_REMOVED lines=44> */
.L_x_6446:
[----:B------:R-:W-:Y:S05]  /*e870*/  BSYNC B0 ;  /* 0x0000000000007941 */ /* 0x000fea0003800000 */
.L_x_6445:
        /* <DEDUP_REMOVED lines=13> */
.L_x_6449:
        /* <DEDUP_REMOVED lines=12> */
.L_x_6452:
[----:B------:R-:W-:Y:S02]  /*ea10*/  IMAD.MOV.U32 R119, RZ, RZ, R94 ;  /* 0x000000ffff777224 */ /* 0x000fe400078e005e */
.L_x_6453:
[----:B------:R-:W-:Y:S05]  /*ea20*/  BSYNC B0 ;  /* 0x0000000000007941 */ /* 0x000fea0003800000 */
.L_x_6451:
        /* <DEDUP_REMOVED lines=16> */
.L_x_6457:
[----:B------:R-:W-:Y:S05]  /*eb30*/  BSYNC B1 ;  /* 0x0000000000017941 */ /* 0x000fea0003800000 */
.L_x_6456:
        /* <DEDUP_REMOVED lines=44> */
.L_x_6455:
[----:B------:R-:W-:Y:S05]  /*ee00*/  BSYNC B0 ;  /* 0x0000000000007941 */ /* 0x000fea0003800000 */
.L_x_6454:
        /* <DEDUP_REMOVED lines=10> */
.L_x_6450:
        /* <DEDUP_REMOVED lines=12> */
.L_x_6459:
[----:B------:R-:W-:Y:S02]  /*ef70*/  IMAD.MOV.U32 R119, RZ, RZ, R94 ;  /* 0x000000ffff777224 */ /* 0x000fe400078e005e */
.L_x_6460:
[----:B------:R-:W-:Y:S05]  /*ef80*/  BSYNC B0 ;  /* 0x0000000000007941 */ /* 0x000fea0003800000 */
.L_x_6458:
        /* <DEDUP_REMOVED lines=16> */
.L_x_6464:
[----:B------:R-:W-:Y:S05]  /*f090*/  BSYNC B1 ;  /* 0x0000000000017941 */ /* 0x000fea0003800000 */
.L_x_6463:
        /* <DEDUP_REMOVED lines=44> */
.L_x_6462:
[----:B------:R-:W-:Y:S05]  /*f360*/  BSYNC B0 ;  /* 0x0000000000007941 */ /* 0x000fea0003800000 */
.L_x_6461:
        /* <DEDUP_REMOVED lines=13> */
.L_x_6465:
        /* <DEDUP_REMOVED lines=12> */
.L_x_6468:
[----:B------:R-:W-:Y:S02]  /*f500*/  IMAD.MOV.U32 R119, RZ, RZ, R94 ;  /* 0x000000ffff777224 */ /* 0x000fe400078e005e */
.L_x_6469:
[----:B------:R-:W-:Y:S05]  /*f510*/  BSYNC B0 ;  /* 0x0000000000007941 */ /* 0x000fea0003800000 */
.L_x_6467:
        /* <DEDUP_REMOVED lines=16> */
.L_x_6473:
[----:B------:R-:W-:Y:S05]  /*f620*/  BSYNC B1 ;  /* 0x0000000000017941 */ /* 0x000fea0003800000 */
.L_x_6472:
        /* <DEDUP_REMOVED lines=44> */
.L_x_6471:
[----:B------:R-:W-:Y:S05]  /*f8f0*/  BSYNC B0 ;  /* 0x0000000000007941 */ /* 0x000fea0003800000 */
.L_x_6470:
        /* <DEDUP_REMOVED lines=10> */
.L_x_6466:
        /* <DEDUP_REMOVED lines=12> */
.L_x_6475:
[----:B------:R-:W-:Y:S02]  /*fa60*/  IMAD.MOV.U32 R119, RZ, RZ, R94 ;  /* 0x000000ffff777224 */ /* 0x000fe400078e005e */
.L_x_6476:
[----:B------:R-:W-:Y:S05]  /*fa70*/  BSYNC B0 ;  /* 0x0000000000007941 */ /* 0x000fea0003800000 */
.L_x_6474:
        /* <DEDUP_REMOVED lines=16> */
.L_x_6480:
[----:B------:R-:W-:Y:S05]  /*fb80*/  BSYNC B1 ;  /* 0x0000000000017941 */ /* 0x000fea0003800000 */
.L_x_6479:
        /* <DEDUP_REMOVED lines=44> */
.L_x_6478:
[----:B------:R-:W-:Y:S05]  /*fe50*/  BSYNC B0 ;  /* 0x0000000000007941 */ /* 0x000fea0003800000 */
.L_x_6477:
        /* <DEDUP_REMOVED lines=13> */
.L_x_6481:
        /* <DEDUP_REMOVED lines=12> */
.L_x_6484:
[----:B------:R-:W-:Y:S02]  /*fff0*/  IMAD.MOV.U32 R62, RZ, RZ, R94 ;  /* 0x000000ffff3e7224 */ /* 0x000fe400078e005e */
.L_x_6485:
[----:B------:R-:W-:Y:S05]  /*10000*/  BSYNC B0 ;  /* 0x0000000000007941 */ /* 0x000fea0003800000 */
.L_x_6483:
        /* <DEDUP_REMOVED lines=16> */
.L_x_6489:
[----:B------:R-:W-:Y:S05]  /*10110*/  BSYNC B1 ;  /* 0x0000000000017941 */ /* 0x000fea0003800000 */
.L_x_6488:
        /* <DEDUP_REMOVED lines=44> */
.L_x_6487:
[----:B------:R-:W-:Y:S05]  /*103e0*/  BSYNC B0 ;  /* 0x0000000000007941 */ /* 0x000fea0003800000 */
.L_x_6486:
        /* <DEDUP_REMOVED lines=10> */
.L_x_6482:
        /* <DEDUP_REMOVED lines=12> */
.L_x_6491:
[----:B------:R-:W-:Y:S02]  /*10550*/  IMAD.MOV.U32 R62, RZ, RZ, R94 ;  /* 0x000000ffff3e7224 */ /* 0x000fe400078e005e */
.L_x_6492:
[----:B------:R-:W-:Y:S05]  /*10560*/  BSYNC B0 ;  /* 0x0000000000007941 */ /* 0x000fea0003800000 */
.L_x_6490:
        /* <DEDUP_REMOVED lines=16> */
.L_x_6496:
[----:B------:R-:W-:Y:S05]  /*10670*/  BSYNC B1 ;  /* 0x0000000000017941 */ /* 0x000fea0003800000 */
.L_x_6495:
        /* <DEDUP_REMOVED lines=44> */
.L_x_6494:
[----:B------:R-:W-:Y:S05]  /*10940*/  BSYNC B0 ;  /* 0x0000000000007941 */ /* 0x000fea0003800000 */
.L_x_6493:
        /* <DEDUP_REMOVED lines=13> */
.L_x_6497:
        /* <DEDUP_REMOVED lines=12> */
.L_x_6500:
[----:B------:R-:W-:Y:S02]  /*10ae0*/  IMAD.MOV.U32 R62, RZ, RZ, R94 ;  /* 0x000000ffff3e7224 */ /* 0x000fe400078e005e */
.L_x_6501:
[----:B------:R-:W-:Y:S05]  /*10af0*/  BSYNC B0 ;  /* 0x0000000000007941 */ /* 0x000fea0003800000 */
.L_x_6499:
        /* <DEDUP_REMOVED lines=16> */
.L_x_6505:
[----:B------:R-:W-:Y:S05]  /*10c00*/  BSYNC B1 ;  /* 0x0000000000017941 */ /* 0x000fea0003800000 */
.L_x_6504:
        /* <DEDUP_REMOVED lines=44> */
.L_x_6503:
[----:B------:R-:W-:Y:S05]  /*10ed0*/  BSYNC B0 ;  /* 0x0000000000007941 */ /* 0x000fea0003800000 */
.L_x_6502:
        /* <DEDUP_REMOVED lines=10> */
.L_x_6498:
        /* <DEDUP_REMOVED lines=12> */
.L_x_6507:
[----:B------:R-:W-:Y:S02]  /*11040*/  IMAD.MOV.U32 R62, RZ, RZ, R94 ;  /* 0x000000ffff3e7224 */ /* 0x000fe400078e005e */
.L_x_6508:
[----:B------:R-:W-:Y:S05]  /*11050*/  BSYNC B0 ;  /* 0x0000000000007941 */ /* 0x000fea0003800000 */
.L_x_6506:
        /* <DEDUP_REMOVED lines=16> */
.L_x_6512:
[----:B------:R-:W-:Y:S05]  /*11160*/  BSYNC B1 ;  /* 0x0000000000017941 */ /* 0x000fea0003800000 */
.L_x_6511:
        /* <DEDUP_REMOVED lines=44> */
.L_x_6510:
[----:B------:R-:W-:Y:S05]  /*11430*/  BSYNC B0 ;  /* 0x0000000000007941 */ /* 0x000fea0003800000 */
.L_x_6509:
        /* <DEDUP_REMOVED lines=14> */
.L_x_6513:
        /* <DEDUP_REMOVED lines=12> */
.L_x_6516:
[----:B------:R-:W-:Y:S02]  /*115e0*/  MOV R119, R94 ;  /* 0x0000005e00777202 */ /* 0x000fe40000000f00 */
.L_x_6517:
[----:B------:R-:W-:Y:S05]  /*115f0*/  BSYNC B0 ;  /* 0x0000000000007941 */ /* 0x000fea0003800000 */
.L_x_6515:
        /* <DEDUP_REMOVED lines=18> */
.L_x_6521:
[----:B------:R-:W-:Y:S05]  /*11720*/  BSYNC B1 ;  /* 0x0000000000017941 */ /* 0x000fea0003800000 */
.L_x_6520:
        /* <DEDUP_REMOVED lines=44> */
.L_x_6519:
[----:B------:R-:W-:Y:S05]  /*119f0*/  BSYNC B0 ;  /* 0x0000000000007941 */ /* 0x000fea0003800000 */
.L_x_6518:
        /* <DEDUP_REMOVED lines=10> */
.L_x_6514:
        /* <DEDUP_REMOVED lines=52> */
.L_x_6522:
        /* <DEDUP_REMOVED lines=15> */
.L_x_6524:
[----:B-1----:R-:W-:Y:S02]  /*11ed0*/  IMAD.MOV.U32 R112, RZ, RZ, R94 ;  /* 0x000000ffff707224 */ /* 0x002fe400078e005e */
.L_x_6525:
[----:B------:R-:W-:Y:S05]  /*11ee0*/  BSYNC B0 ;  /* 0x0000000000007941 */ /* 0x000fea0003800000 */
.L_x_6523:
        /* <DEDUP_REMOVED lines=16> */
.L_x_6529:
[----:B------:R-:W-:Y:S05]  /*11ff0*/  BSYNC B1 ;  /* 0x0000000000017941 */ /* 0x000fea0003800000 */
.L_x_6528:
        /* <DEDUP_REMOVED lines=44> */
.L_x_6527:
[----:B------:R-:W-:Y:S05]  /*122c0*/  BSYNC B0 ;  /* 0x0000000000007941 */ /* 0x000fea0003800000 */
.L_x_6526:
        /* <DEDUP_REMOVED lines=16> */
.L_x_6530:
        /* <DEDUP_REMOVED lines=12> */
.L_x_6533:
[----:B------:R-:W-:Y:S02]  /*12490*/  IMAD.MOV.U32 R112, RZ, RZ, R94 ;  /* 0x000000ffff707224 */ /* 0x000fe400078e005e */
.L_x_6534:
[----:B------:R-:W-:Y:S05]  /*124a0*/  BSYNC B0 ;  /* 0x0000000000007941 */ /* 0x000fea0003800000 */
.L_x_6532:
        /* <DEDUP_REMOVED lines=16> */
.L_x_6538:
[----:B------:R-:W-:Y:S05]  /*125b0*/  BSYNC B1 ;  /* 0x0000000000017941 */ /* 0x000fea0003800000 */
.L_x_6537:
        /* <DEDUP_REMOVED lines=44> */
.L_x_6536:
[----:B------:R-:W-:Y:S05]  /*12880*/  BSYNC B0 ;  /* 0x0000000000007941 */ /* 0x000fea0003800000 */
.L_x_6535:
        /* <DEDUP_REMOVED lines=10> */
.L_x_6531:
        /* <DEDUP_REMOVED lines=12> */
.L_x_6540:
[----:B------:R-:W-:Y:S02]  /*129f0*/  IMAD.MOV.U32 R112, RZ, RZ, R94 ;  /* 0x000000ffff707224 */ /* 0x000fe400078e005e */
.L_x_6541:
[----:B------:R-:W-:Y:S05]  /*12a00*/  BSYNC B0 ;  /* 0x0000000000007941 */ /* 0x000fea0003800000 */
.L_x_6539:
        /* <DEDUP_REMOVED lines=16> */
.L_x_6545:
[----:B------:R-:W-:Y:S05]  /*12b10*/  BSYNC B1 ;  /* 0x0000000000017941 */ /* 0x000fea0003800000 */
.L_x_6544:
        /* <DEDUP_REMOVED lines=44> */
.L_x_6543:
[----:B------:R-:W-:Y:S05]  /*12de0*/  BSYNC B0 ;  /* 0x0000000000007941 */ /* 0x000fea0003800000 */
.L_x_6542:
        /* <DEDUP_REMOVED lines=15> */
.L_x_6546:
        /* <DEDUP_REMOVED lines=12> */
.L_x_6549:
[----:B------:R-:W-:Y:S02]  /*12fa0*/  MOV R60, R94 ;  /* 0x0000005e003c7202 */ /* 0x000fe40000000f00 */
.L_x_6550:
[----:B------:R-:W-:Y:S05]  /*12fb0*/  BSYNC B0 ;  /* 0x0000000000007941 */ /* 0x000fea0003800000 */
.L_x_6548:
        /* <DEDUP_REMOVED lines=16> */
.L_x_6554:
[----:B------:R-:W-:Y:S05]  /*130c0*/  BSYNC B1 ;  /* 0x0000000000017941 */ /* 0x000fea0003800000 */
.L_x_6553:
        /* <DEDUP_REMOVED lines=44> */
.L_x_6552:
[----:B------:R-:W-:Y:S05]  /*13390*/  BSYNC B0 ;  /* 0x0000000000007941 */ /* 0x000fea0003800000 */
.L_x_6551:
        /* <DEDUP_REMOVED lines=10> */
.L_x_6547:
        /* <DEDUP_REMOVED lines=12> */
.L_x_6556:
[----:B------:R-:W-:Y:S02]  /*13500*/  MOV R60, R94 ;  /* 0x0000005e003c7202 */ /* 0x000fe40000000f00 */
.L_x_6557:
[----:B------:R-:W-:Y:S05]  /*13510*/  BSYNC B0 ;  /* 0x0000000000007941 */ /* 0x000fea0003800000 */
.L_x_6555:
        /* <DEDUP_REMOVED lines=16> */
.L_x_6561:
[----:B------:R-:W-:Y:S05]  /*13620*/  BSYNC B1 ;  /* 0x0000000000017941 */ /* 0x000fea0003800000 */
.L_x_6560:
        /* <DEDUP_REMOVED lines=44> */
.L_x_6559:
[----:B------:R-:W-:Y:S05]  /*138f0*/  BSYNC B0 ;  /* 0x0000000000007941 */ /* 0x000fea0003800000 */
.L_x_6558:
        /* <DEDUP_REMOVED lines=15> */
.L_x_6562:
        /* <DEDUP_REMOVED lines=12> */
.L_x_6565:
[----:B------:R-:W-:Y:S02]  /*13ab0*/  IMAD.MOV.U32 R60, RZ, RZ, R94 ;  /* 0x000000ffff3c7224 */ /* 0x000fe400078e005e */
.L_x_6566:
[----:B------:R-:W-:Y:S05]  /*13ac0*/  BSYNC B0 ;  /* 0x0000000000007941 */ /* 0x000fea0003800000 */
.L_x_6564:
        /* <DEDUP_REMOVED lines=16> */
.L_x_6570:
[----:B------:R-:W-:Y:S05]  /*13bd0*/  BSYNC B1 ;  /* 0x0000000000017941 */ /* 0x000fea0003800000 */
.L_x_6569:
        /* <DEDUP_REMOVED lines=44> */
.L_x_6568:
[----:B------:R-:W-:Y:S05]  /*13ea0*/  BSYNC B0 ;  /* 0x0000000000007941 */ /* 0x000fea0003800000 */
.L_x_6567:
        /* <DEDUP_REMOVED lines=10> */
.L_x_6563:
        /* <DEDUP_REMOVED lines=12> */
.L_x_6572:
[----:B------:R-:W-:Y:S02]  /*14010*/  IMAD.MOV.U32 R60, RZ, RZ, R94 ;  /* 0x000000ffff3c7224 */ /* 0x000fe400078e005e */
.L_x_6573:
[----:B------:R-:W-:Y:S05]  /*14020*/  BSYNC B0 ;  /* 0x0000000000007941 */ /* 0x000fea0003800000 */
.L_x_6571:
        /* <DEDUP_REMOVED lines=16> */
.L_x_6577:
[----:B------:R-:W-:Y:S05]  /*14130*/  BSYNC B1 ;  /* 0x0000000000017941 */ /* 0x000fea0003800000 */
.L_x_6576:
        /* <DEDUP_REMOVED lines=44> */
.L_x_6575:
[----:B------:R-:W-:Y:S05]  /*14400*/  BSYNC B0 ;  /* 0x0000000000007941 */ /* 0x000fea0003800000 */
.L_x_6574:
        /* <DEDUP_REMOVED lines=13> */
.L_x_6578:
        /* <DEDUP_REMOVED lines=12> */
.L_x_6581:
[----:B------:R-:W-:Y:S02]  /*145a0*/  IMAD.MOV.U32 R112, RZ, RZ, R94 ;  /* 0x000000ffff707224 */ /* 0x000fe400078e005e */
.L_x_6582:
[----:B------:R-:W-:Y:S05]  /*145b0*/  BSYNC B0 ;  /* 0x0000000000007941 */ /* 0x000fea0003800000 */
.L_x_6580:
        /* <DEDUP_REMOVED lines=16> */
.L_x_6586:
[----:B------:R-:W-:Y:S05]  /*146c0*/  BSYNC B1 ;  /* 0x0000000000017941 */ /* 0x000fea0003800000 */
.L_x_6585:
        /* <DEDUP_REMOVED lines=44> */
.L_x_6584:
[----:B------:R-:W-:Y:S05]  /*14990*/  BSYNC B0 ;  /* 0x0000000000007941 */ /* 0x000fea0003800000 */
.L_x_6583:
        /* <DEDUP_REMOVED lines=10> */
.L_x_6579:
        /* <DEDUP_REMOVED lines=12> */
.L_x_6588:
[----:B------:R-:W-:Y:S02]  /*14b00*/  IMAD.MOV.U32 R112, RZ, RZ, R94 ;  /* 0x000000ffff707224 */ /* 0x000fe400078e005e */
.L_x_6589:
[----:B------:R-:W-:Y:S05]  /*14b10*/  BSYNC B0 ;  /* 0x0000000000007941 */ /* 0x000fea0003800000 */
.L_x_6587:
        /* <DEDUP_REMOVED lines=16> */
.L_x_6593:
[----:B------:R-:W-:Y:S05]  /*14c20*/  BSYNC B1 ;  /* 0x0000000000017941 */ /* 0x000fea0003800000 */
.L_x_6592:
        /* <DEDUP_REMOVED lines=44> */
.L_x_6591:
[----:B------:R-:W-:Y:S05]  /*14ef0*/  BSYNC B0 ;  /* 0x0000000000007941 */ /* 0x000fea0003800000 */
.L_x_6590:
        /* <DEDUP_REMOVED lines=13> */
.L_x_6594:
        /* <DEDUP_REMOVED lines=12> */
.L_x_6597:
[----:B------:R-:W-:Y:S02]  /*15090*/  IMAD.MOV.U32 R112, RZ, RZ, R94 ;  /* 0x000000ffff707224 */ /* 0x000fe400078e005e */
.L_x_6598:
[----:B------:R-:W-:Y:S05]  /*150a0*/  BSYNC B0 ;  /* 0x0000000000007941 */ /* 0x000fea0003800000 */
.L_x_6596:
        /* <DEDUP_REMOVED lines=16> */
.L_x_6602:
[----:B------:R-:W-:Y:S05]  /*151b0*/  BSYNC B1 ;  /* 0x0000000000017941 */ /* 0x000fea0003800000 */
.L_x_6601:
        /* <DEDUP_REMOVED lines=44> */
.L_x_6600:
[----:B------:R-:W-:Y:S05]  /*15480*/  BSYNC B0 ;  /* 0x0000000000007941 */ /* 0x000fea0003800000 */
.L_x_6599:
        /* <DEDUP_REMOVED lines=10> */
.L_x_6595:
        /* <DEDUP_REMOVED lines=12> */
.L_x_6604:
[----:B------:R-:W-:Y:S02]  /*155f0*/  IMAD.MOV.U32 R112, RZ, RZ, R94 ;  /* 0x000000ffff707224 */ /* 0x000fe400078e005e */
.L_x_6605:
[----:B------:R-:W-:Y:S05]  /*15600*/  BSYNC B0 ;  /* 0x0000000000007941 */ /* 0x000fea0003800000 */
.L_x_6603:
        /* <DEDUP_REMOVED lines=16> */
.L_x_6609:
[----:B------:R-:W-:Y:S05]  /*15710*/  BSYNC B1 ;  /* 0x0000000000017941 */ /* 0x000fea0003800000 */
.L_x_6608:
        /* <DEDUP_REMOVED lines=44> */
.L_x_6607:
[----:B------:R-:W-:Y:S05]  /*159e0*/  BSYNC B0 ;  /* 0x0000000000007941 */ /* 0x000fea0003800000 */
.L_x_6606:
        /* <DEDUP_REMOVED lines=13> */
.L_x_6610:
        /* <DEDUP_REMOVED lines=12> */
.L_x_6613:
[----:B------:R-:W-:Y:S02]  /*15b80*/  IMAD.MOV.U32 R62, RZ, RZ, R94 ;  /* 0x000000ffff3e7224 */ /* 0x000fe400078e005e */
.L_x_6614:
[----:B------:R-:W-:Y:S05]  /*15b90*/  BSYNC B0 ;  /* 0x0000000000007941 */ /* 0x000fea0003800000 */
.L_x_6612:
        /* <DEDUP_REMOVED lines=16> */
.L_x_6618:
[----:B------:R-:W-:Y:S05]  /*15ca0*/  BSYNC B1 ;  /* 0x0000000000017941 */ /* 0x000fea0003800000 */
.L_x_6617:
        /* <DEDUP_REMOVED lines=44> */
.L_x_6616:
[----:B------:R-:W-:Y:S05]  /*15f70*/  BSYNC B0 ;  /* 0x0000000000007941 */ /* 0x000fea0003800000 */
.L_x_6615:
        /* <DEDUP_REMOVED lines=10> */
.L_x_6611:
        /* <DEDUP_REMOVED lines=12> */
.L_x_6620:
[----:B------:R-:W-:Y:S02]  /*160e0*/  IMAD.MOV.U32 R62, RZ, RZ, R94 ;  /* 0x000000ffff3e7224 */ /* 0x000fe400078e005e */
.L_x_6621:
[----:B------:R-:W-:Y:S05]  /*160f0*/  BSYNC B0 ;  /* 0x0000000000007941 */ /* 0x000fea0003800000 */
.L_x_6619:
        /* <DEDUP_REMOVED lines=16> */
.L_x_6625:
[----:B------:R-:W-:Y:S05]  /*16200*/  BSYNC B1 ;  /* 0x0000000000017941 */ /* 0x000fea0003800000 */
.L_x_6624:
        /* <DEDUP_REMOVED lines=44> */
.L_x_6623:
[----:B------:R-:W-:Y:S05]  /*164d0*/  BSYNC B0 ;  /* 0x0000000000007941 */ /* 0x000fea0003800000 */
.L_x_6622:
        /* <DEDUP_REMOVED lines=13> */
.L_x_6626:
        /* <DEDUP_REMOVED lines=12> */
.L_x_6629:
[----:B------:R-:W-:Y:S02]  /*16670*/  MOV R62, R94 ;  /* 0x0000005e003e7202 */ /* 0x000fe40000000f00 */
.L_x_6630:
[----:B------:R-:W-:Y:S05]  /*16680*/  BSYNC B0 ;  /* 0x0000000000007941 */ /* 0x000fea0003800000 */
.L_x_6628:
        /* <DEDUP_REMOVED lines=16> */
.L_x_6634:
[----:B------:R-:W-:Y:S05]  /*16790*/  BSYNC B1 ;  /* 0x0000000000017941 */ /* 0x000fea0003800000 */
.L_x_6633:
        /* <DEDUP_REMOVED lines=44> */
.L_x_6632:
[----:B------:R-:W-:Y:S05]  /*16a60*/  BSYNC B0 ;  /* 0x0000000000007941 */ /* 0x000fea0003800000 */
.L_x_6631:
        /* <DEDUP_REMOVED lines=10> */
.L_x_6627:
        /* <DEDUP_REMOVED lines=12> */
.L_x_6636:
[----:B------:R-:W-:Y:S02]  /*16bd0*/  MOV R62, R94 ;  /* 0x0000005e003e7202 */ /* 0x000fe40000000f00 */
.L_x_6637:
[----:B------:R-:W-:Y:S05]  /*16be0*/  BSYNC B0 ;  /* 0x0000000000007941 */ /* 0x000fea0003800000 */
.L_x_6635:
        /* <DEDUP_REMOVED lines=16> */
.L_x_6641:
[----:B------:R-:W-:Y:S05]  /*16cf0*/  BSYNC B1 ;  /* 0x0000000000017941 */ /* 0x000fea0003800000 */
.L_x_6640:
        /* <DEDUP_REMOVED lines=44> */
.L_x_6639:
[----:B------:R-:W-:Y:S05]  /*16fc0*/  BSYNC B0 ;  /* 0x0000000000007941 */ /* 0x000fea0003800000 */
.L_x_6638:
        /* <DEDUP_REMOVED lines=14> */
.L_x_6642:
        /* <DEDUP_REMOVED lines=12> */
.L_x_6645:
[----:B------:R-:W-:Y:S02]  /*17170*/  IMAD.MOV.U32 R112, RZ, RZ, R94 ;  /* 0x000000ffff707224 */ /* 0x000fe400078e005e */
.L_x_6646:
[----:B------:R-:W-:Y:S05]  /*17180*/  BSYNC B0 ;  /* 0x0000000000007941 */ /* 0x000fea0003800000 */
.L_x_6644:
        /* <DEDUP_REMOVED lines=18> */
.L_x_6650:
[----:B------:R-:W-:Y:S05]  /*172b0*/  BSYNC B1 ;  /* 0x0000000000017941 */ /* 0x000fea0003800000 */
.L_x_6649:
        /* <DEDUP_REMOVED lines=44> */
.L_x_6648:
[----:B------:R-:W-:Y:S05]  /*17580*/  BSYNC B0 ;  /* 0x0000000000007941 */ /* 0x000fea0003800000 */
.L_x_6647:
        /* <DEDUP_REMOVED lines=10> */
.L_x_6643:
        /* <DEDUP_REMOVED lines=52> */
.L_x_6651:
        /* <DEDUP_REMOVED lines=15> */
.L_x_6653:
[----:B-1----:R-:W-:Y:S02]  /*17a60*/  IMAD.MOV.U32 R119, RZ, RZ, R94 ;  /* 0x000000ffff777224 */ /* 0x002fe400078e005e */
.L_x_6654:
[----:B------:R-:W-:Y:S05]  /*17a70*/  BSYNC B0 ;  /* 0x0000000000007941 */ /* 0x000fea0003800000 */
.L_x_6652:
        /* <DEDUP_REMOVED lines=16> */
.L_x_6658:
[----:B------:R-:W-:Y:S05]  /*17b80*/  BSYNC B1 ;  /* 0x0000000000017941 */ /* 0x000fea0003800000 */
.L_x_6657:
        /* <DEDUP_REMOVED lines=44> */
.L_x_6656:
[----:B------:R-:W-:Y:S05]  /*17e50*/  BSYNC B0 ;  /* 0x0000000000007941 */ /* 0x000fea0003800000 */
.L_x_6655:
        /* <DEDUP_REMOVED lines=16> */
.L_x_6659:
        /* <DEDUP_REMOVED lines=12> */
.L_x_6662:
[----:B------:R-:W-:Y:S02]  /*18020*/  MOV R97, R94 ;  /* 0x0000005e00617202 */ /* 0x000fe40000000f00 */
.L_x_6663:
[----:B------:R-:W-:Y:S05]  /*18030*/  BSYNC B0 ;  /* 0x0000000000007941 */ /* 0x000fea0003800000 */
.L_x_6661:
        /* <DEDUP_REMOVED lines=16> */
.L_x_6667:
[----:B------:R-:W-:Y:S05]  /*18140*/  BSYNC B1 ;  /* 0x0000000000017941 */ /* 0x000fea0003800000 */
.L_x_6666:
        /* <DEDUP_REMOVED lines=44> */
.L_x_6665:
[----:B------:R-:W-:Y:S05]  /*18410*/  BSYNC B0 ;  /* 0x0000000000007941 */ /* 0x000fea0003800000 */
.L_x_6664:
        /* <DEDUP_REMOVED lines=11> */
.L_x_6660:
        /* <DEDUP_REMOVED lines=12> */
.L_x_6669:
[----:B------:R-:W-:Y:S02]  /*18590*/  MOV R119, R94 ;  /* 0x0000005e00777202 */ /* 0x000fe40000000f00 */
.L_x_6670:
[----:B------:R-:W-:Y:S05]  /*185a0*/  BSYNC B0 ;  /* 0x0000000000007941 */ /* 0x000fea0003800000 */
.L_x_6668:
        /* <DEDUP_REMOVED lines=16> */
.L_x_6674:
[----:B------:R-:W-:Y:S05]  /*186b0*/  BSYNC B1 ;  /* 0x0000000000017941 */ /* 0x000fea0003800000 */
.L_x_6673:
        /* <DEDUP_REMOVED lines=44> */
.L_x_6672:
[----:B------:R-:W-:Y:S05]  /*18980*/  BSYNC B0 ;  /* 0x0000000000007941 */ /* 0x000fea0003800000 */
.L_x_6671:
        /* <DEDUP_REMOVED lines=15> */
.L_x_6675:
        /* <DEDUP_REMOVED lines=12> */
.L_x_6678:
[----:B------:R-:W-:Y:S02]  /*18b40*/  IMAD.MOV.U32 R60, RZ, RZ, R94 ;  /* 0x000000ffff3c7224 */ /* 0x000fe400078e005e */
.L_x_6679:
[----:B------:R-:W-:Y:S05]  /*18b50*/  BSYNC B0 ;  /* 0x0000000000007941 */ /* 0x000fea0003800000 */
.L_x_6677:
        /* <DEDUP_REMOVED lines=16> */
.L_x_6683:
[----:B------:R-:W-:Y:S05]  /*18c60*/  BSYNC B1 ;  /* 0x0000000000017941 */ /* 0x000fea0003800000 */
.L_x_6682:
        /* <DEDUP_REMOVED lines=44> */
.L_x_6681:
[----:B------:R-:W-:Y:S05]  /*18f30*/  BSYNC B0 ;  /* 0x0000000000007941 */ /* 0x000fea0003800000 */
.L_x_6680:
        /* <DEDUP_REMOVED lines=10> */
.L_x_6676:
        /* <DEDUP_REMOVED lines=12> */
.L_x_6685:
[----:B------:R-:W-:Y:S02]  /*190a0*/  IMAD.MOV.U32 R60, RZ, RZ, R94 ;  /* 0x000000ffff3c7224 */ /* 0x000fe400078e005e */
.L_x_6686:
[----:B------:R-:W-:Y:S05]  /*190b0*/  BSYNC B0 ;  /* 0x0000000000007941 */ /* 0x000fea0003800000 */
.L_x_6684:
        /* <DEDUP_REMOVED lines=16> */
.L_x_6690:
[----:B------:R-:W-:Y:S05]  /*191c0*/  BSYNC B1 ;  /* 0x0000000000017941 */ /* 0x000fea0003800000 */
.L_x_6689:
        /* <DEDUP_REMOVED lines=44> */
.L_x_6688:
[----:B------:R-:W-:Y:S05]  /*19490*/  BSYNC B0 ;  /* 0x0000000000007941 */ /* 0x000fea0003800000 */
.L_x_6687:
        /* <DEDUP_REMOVED lines=15> */
.L_x_6691:
        /* <DEDUP_REMOVED lines=12> */
.L_x_6694:
[----:B------:R-:W-:Y:S02]  /*19650*/  IMAD.MOV.U32 R60, RZ, RZ, R94 ;  /* 0x000000ffff3c7224 */ /* 0x000fe400078e005e */
.L_x_6695:
[----:B------:R-:W-:Y:S05]  /*19660*/  BSYNC B0 ;  /* 0x0000000000007941 */ /* 0x000fea0003800000 */
.L_x_6693:
        /* <DEDUP_REMOVED lines=16> */
.L_x_6699:
[----:B------:R-:W-:Y:S05]  /*19770*/  BSYNC B1 ;  /* 0x0000000000017941 */ /* 0x000fea0003800000 */
.L_x_6698:
        /* <DEDUP_REMOVED lines=44> */
.L_x_6697:
[----:B------:R-:W-:Y:S05]  /*19a40*/  BSYNC B0 ;  /* 0x0000000000007941 */ /* 0x000fea0003800000 */
.L_x_6696:
        /* <DEDUP_REMOVED lines=10> */
.L_x_6692:
        /* <DEDUP_REMOVED lines=12> */
.L_x_6701:
[----:B------:R-:W-:Y:S02]  /*19bb0*/  IMAD.MOV.U32 R60, RZ, RZ, R94 ;  /* 0x000000ffff3c7224 */ /* 0x000fe400078e005e */
.L_x_6702:
[----:B------:R-:W-:Y:S05]  /*19bc0*/  BSYNC B0 ;  /* 0x0000000000007941 */ /* 0x000fea0003800000 */
.L_x_6700:
        /* <DEDUP_REMOVED lines=16> */
.L_x_6706:
[----:B------:R-:W-:Y:S05]  /*19cd0*/  BSYNC B1 ;  /* 0x0000000000017941 */ /* 0x000fea0003800000 */
.L_x_6705:
        /* <DEDUP_REMOVED lines=44> */
.L_x_6704:
[----:B------:R-:W-:Y:S05]  /*19fa0*/  BSYNC B0 ;  /* 0x0000000000007941 */ /* 0x000fea0003800000 */
.L_x_6703:
        /* <DEDUP_REMOVED lines=13> */
.L_x_6707:
        /* <DEDUP_REMOVED lines=12> */
.L_x_6710:
[----:B------:R-:W-:Y:S02]  /*1a140*/  IMAD.MOV.U32 R100, RZ, RZ, R94 ;  /* 0x000000ffff647224 */ /* 0x000fe400078e005e */
.L_x_6711:
[----:B------:R-:W-:Y:S05]  /*1a150*/  BSYNC B0 ;  /* 0x0000000000007941 */ /* 0x000fea0003800000 */
.L_x_6709:
        /* <DEDUP_REMOVED lines=16> */
.L_x_6715:
[----:B------:R-:W-:Y:S05]  /*1a260*/  BSYNC B1 ;  /* 0x0000000000017941 */ /* 0x000fea0003800000 */
.L_x_6714:
        /* <DEDUP_REMOVED lines=44> */
.L_x_6713:
[----:B------:R-:W-:Y:S05]  /*1a530*/  BSYNC B0 ;  /* 0x0000000000007941 */ /* 0x000fea0003800000 */
.L_x_6712:
        /* <DEDUP_REMOVED lines=11> */
.L_x_6708:
        /* <DEDUP_REMOVED lines=12> */
.L_x_6717:
[----:B------:R-:W-:Y:S02]  /*1a6b0*/  IMAD.MOV.U32 R119, RZ, RZ, R94 ;  /* 0x000000ffff777224 */ /* 0x000fe400078e005e */
.L_x_6718:
[----:B------:R-:W-:Y:S05]  /*1a6c0*/  BSYNC B0 ;  /* 0x0000000000007941 */ /* 0x000fea0003800000 */
.L_x_6716:
        /* <DEDUP_REMOVED lines=16> */
.L_x_6722:
[----:B------:R-:W-:Y:S05]  /*1a7d0*/  BSYNC B1 ;  /* 0x0000000000017941 */ /* 0x000fea0003800000 */
.L_x_6721:
        /* <DEDUP_REMOVED lines=44> */
.L_x_6720:
[----:B------:R-:W-:Y:S05]  /*1aaa0*/  BSYNC B0 ;  /* 0x0000000000007941 */ /* 0x000fea0003800000 */
.L_x_6719:
        /* <DEDUP_REMOVED lines=13> */
.L_x_6723:
        /* <DEDUP_REMOVED lines=12> */
.L_x_6726:
[----:B------:R-:W-:Y:S02]  /*1ac40*/  IMAD.MOV.U32 R101, RZ, RZ, R94 ;  /* 0x000000ffff657224 */ /* 0x000fe400078e005e */
.L_x_6727:
[----:B------:R-:W-:Y:S05]  /*1ac50*/  BSYNC B0 ;  /* 0x0000000000007941 */ /* 0x000fea0003800000 */
.L_x_6725:
        /* <DEDUP_REMOVED lines=16> */
.L_x_6731:
[----:B------:R-:W-:Y:S05]  /*1ad60*/  BSYNC B1 ;  /* 0x0000000000017941 */ /* 0x000fea0003800000 */
.L_x_6730:
        /* <DEDUP_REMOVED lines=44> */
.L_x_6729:
[----:B------:R-:W-:Y:S05]  /*1b030*/  BSYNC B0 ;  /* 0x0000000000007941 */ /* 0x000fea0003800000 */
.L_x_6728:
        /* <DEDUP_REMOVED lines=11> */
.L_x_6724:
        /* <DEDUP_REMOVED lines=12> */
.L_x_6733:
[----:B------:R-:W-:Y:S02]  /*1b1b0*/  IMAD.MOV.U32 R119, RZ, RZ, R94 ;  /* 0x000000ffff777224 */ /* 0x000fe400078e005e */
.L_x_6734:
[----:B------:R-:W-:Y:S05]  /*1b1c0*/  BSYNC B0 ;  /* 0x0000000000007941 */ /* 0x000fea0003800000 */
.L_x_6732:
        /* <DEDUP_REMOVED lines=16> */
.L_x_6738:
[----:B------:R-:W-:Y:S05]  /*1b2d0*/  BSYNC B1 ;  /* 0x0000000000017941 */ /* 0x000fea0003800000 */
.L_x_6737:
        /* <DEDUP_REMOVED lines=44> */
.L_x_6736:
[----:B------:R-:W-:Y:S05]  /*1b5a0*/  BSYNC B0 ;  /* 0x0000000000007941 */ /* 0x000fea0003800000 */
.L_x_6735:
        /* <DEDUP_REMOVED lines=13> */
.L_x_6739:
        /* <DEDUP_REMOVED lines=12> */
.L_x_6742:
[----:B------:R-:W-:Y:S02]  /*1b740*/  MOV R62, R94 ;  /* 0x0000005e003e7202 */ /* 0x000fe40000000f00 */
.L_x_6743:
[----:B------:R-:W-:Y:S05]  /*1b750*/  BSYNC B0 ;  /* 0x0000000000007941 */ /* 0x000fea0003800000 */
.L_x_6741:
        /* <DEDUP_REMOVED lines=16> */
.L_x_6747:
[----:B------:R-:W-:Y:S05]  /*1b860*/  BSYNC B1 ;  /* 0x0000000000017941 */ /* 0x000fea0003800000 */
.L_x_6746:
        /* <DEDUP_REMOVED lines=44> */
.L_x_6745:
[----:B------:R-:W-:Y:S05]  /*1bb30*/  BSYNC B0 ;  /* 0x0000000000007941 */ /* 0x000fea0003800000 */
.L_x_6744:
        /* <DEDUP_REMOVED lines=10> */
.L_x_6740:
        /* <DEDUP_REMOVED lines=12> */
.L_x_6749:
[----:B------:R-:W-:Y:S02]  /*1bca0*/  MOV R62, R94 ;  /* 0x0000005e003e7202 */ /* 0x000fe40000000f00 */
.L_x_6750:
[----:B------:R-:W-:Y:S05]  /*1bcb0*/  BSYNC B0 ;  /* 0x0000000000007941 */ /* 0x000fea0003800000 */
.L_x_6748:
        /* <DEDUP_REMOVED lines=16> */
.L_x_6754:
[----:B------:R-:W-:Y:S05]  /*1bdc0*/  BSYNC B1 ;  /* 0x0000000000017941 */ /* 0x000fea0003800000 */
.L_x_6753:
        /* <DEDUP_REMOVED lines=44> */
.L_x_6752:
[----:B------:R-:W-:Y:S05]  /*1c090*/  BSYNC B0 ;  /* 0x0000000000007941 */ /* 0x000fea0003800000 */
.L_x_6751:
        /* <DEDUP_REMOVED lines=13> */
.L_x_6755:
        /* <DEDUP_REMOVED lines=12> */
.L_x_6758:
[----:B------:R-:W-:Y:S02]  /*1c230*/  IMAD.MOV.U32 R62, RZ, RZ, R94 ;  /* 0x000000ffff3e7224 */ /* 0x000fe400078e005e */
.L_x_6759:
[----:B------:R-:W-:Y:S05]  /*1c240*/  BSYNC B0 ;  /* 0x0000000000007941 */ /* 0x000fea0003800000 */
.L_x_6757:
        /* <DEDUP_REMOVED lines=16> */
.L_x_6763:
[----:B------:R-:W-:Y:S05]  /*1c350*/  BSYNC B1 ;  /* 0x0000000000017941 */ /* 0x000fea0003800000 */
.L_x_6762:
        /* <DEDUP_REMOVED lines=44> */
.L_x_6761:
[----:B------:R-:W-:Y:S05]  /*1c620*/  BSYNC B0 ;  /* 0x0000000000007941 */ /* 0x000fea0003800000 */
.L_x_6760:
        /* <DEDUP_REMOVED lines=10> */
.L_x_6756:
        /* <DEDUP_REMOVED lines=12> */
.L_x_6765:
[----:B------:R-:W-:Y:S02]  /*1c790*/  IMAD.MOV.U32 R62, RZ, RZ, R94 ;  /* 0x000000ffff3e7224 */ /* 0x000fe400078e005e */
.L_x_6766:
[----:B------:R-:W-:Y:S05]  /*1c7a0*/  BSYNC B0 ;  /* 0x0000000000007941 */ /* 0x000fea0003800000 */
.L_x_6764:
        /* <DEDUP_REMOVED lines=16> */
.L_x_6770:
[----:B------:R-:W-:Y:S05]  /*1c8b0*/  BSYNC B1 ;  /* 0x0000000000017941 */ /* 0x000fea0003800000 */
.L_x_6769:
        /* <DEDUP_REMOVED lines=44> */
.L_x_6768:
[----:B------:R-:W-:Y:S05]  /*1cb80*/  BSYNC B0 ;  /* 0x0000000000007941 */ /* 0x000fea0003800000 */
.L_x_6767:
        /* <DEDUP_REMOVED lines=14> */
.L_x_6771:
        /* <DEDUP_REMOVED lines=12> */
.L_x_6774:
[----:B------:R-:W-:Y:S02]  /*1cd30*/  IMAD.MOV.U32 R104, RZ, RZ, R94 ;  /* 0x000000ffff687224 */ /* 0x000fe400078e005e */
.L_x_6775:
[----:B------:R-:W-:Y:S05]  /*1cd40*/  BSYNC B0 ;  /* 0x0000000000007941 */ /* 0x000fea0003800000 */
.L_x_6773:
        /* <DEDUP_REMOVED lines=18> */
.L_x_6779:
[----:B------:R-:W-:Y:S05]  /*1ce70*/  BSYNC B1 ;  /* 0x0000000000017941 */ /* 0x000fea0003800000 */
.L_x_6778:
        /* <DEDUP_REMOVED lines=44> */
.L_x_6777:
[----:B------:R-:W-:Y:S05]  /*1d140*/  BSYNC B0 ;  /* 0x0000000000007941 */ /* 0x000fea0003800000 */
.L_x_6776:
        /* <DEDUP_REMOVED lines=11> */
.L_x_6772:
        /* <DEDUP_REMOVED lines=53> */
[----:B------:R-:W-:Y:S01]  /*1d550*/  F2FP.PACK_AB R63, R142, R141 ;  /* 0x0000008d8e3f723e */ /* 0x000fe200000000ff */
[----:B------:R-:W-:Y:S01]  /*1d560*/  IMAD.WIDE.U32 R68, R112, R68, c[0x0][0x188] ;  /* 0x0000620070447625 */ /* 0x000fe200078e0044 */
[----:B------:R-:W-:Y:S02]  /*1d570*/  F2FP.PACK_AB R62, R140, R139 ;  /* 0x0000008b8c3e723e */ /* 0x000fe400000000ff */
[----:B------:R-:W-:Y:S01]  /*1d580*/  F2FP.PACK_AB R61, R138, R136 ;  /* 0x000000888a3d723e */ /* 0x000fe200000000ff */
[----:B------:R-:W-:Y:S01]  /*1d590*/  FADD.FTZ R70, R70, R135 ;  /* 0x0000008746467221 */ /* 0x000fe20000010000 */
[----:B------:R-:W-:-:S02]  /*1d5a0*/  F2FP.PACK_AB R60, R137, R135 ;  /* 0x00000087893c723e */ /* 0x000fc400000000ff */
        /* <DEDUP_REMOVED lines=32> */
.L_x_6780:
[----:B------:R-:W-:Y:S01]  /*1d7b0*/  @!P1 IADD3 R143, R143, 0x4, RZ ;  /* 0x000000048f8f9810 */ /* 0x000fe20007ffe0ff */
[----:B0-----:R-:W-:Y:S01]  /*1d7c0*/  FADD.FTZ R68, R145, R142 ;  /* 0x0000008e91447221 */ /* 0x001fe20000010000 */
[----:B------:R-:W-:Y:S05]  /*1d7d0*/  BRA.DIV ~URZ, `(.L_x_6781) ;  /* 0x000017027f007947 */ /* 0x000fea000b800000 */
[----:B------:R0:W1:Y:S02]  /*1d7e0*/  SHFL.BFLY PT, R60, R68, 0x1, 0x1f ;  /* 0x0c201f00443c7f89 */ /* 0x00006400000e0000 */
.L_x_6785:
        /* <DEDUP_REMOVED lines=100> */
.L_x_6786:
[----:B------:R-:W-:Y:S01]  /*1de30*/  SHF.R.U32.HI R66, RZ, 0x5, R0 ;  /* 0x00000005ff427819 */ /* 0x000fe20000011600 */
[----:B-1----:R-:W-:Y:S01]  /*1de40*/  FADD.FTZ R61, R67, R68 ;  /* 0x00000044433d7221 */ /* 0x002fe20000010000 */
[----:B------:R-:W-:Y:S01]  /*1de50*/  WARPSYNC 0xffffffff ;  /* 0xffffffff00007948 */ /* 0x000fe20003800000 */
[----:B------:R-:W-:Y:S01]  /*1de60*/  LOP3.LUT R62, R0, 0x1f, RZ, 0xc0, !PT ;  /* 0x0000001f003e7812 */ /* 0x000fe200078ec0ff */
[----:B0-----:R-:W-:Y:S01]  /*1de70*/  IMAD.MOV.U32 R68, RZ, RZ, RZ ;  /* 0x000000ffff447224 */ /* 0x001fe200078e00ff */
[----:B------:R-:W-:Y:S01]  /*1de80*/  LOP3.LUT R66, R66, 0x3, RZ, 0xc0, !PT ;  /* 0x0000000342427812 */ /* 0x000fe200078ec0ff */
[----:B------:R-:W-:Y:S01]  /*1de90*/  HADD2.F32 R150, -RZ, R51.H0_H0 ;  /* 0x20000033ff967230 */ /* 0x000fe20000004100 */
[----:B------:R-:W-:-:S03]  /*1dea0*/  ISETP.GT.U32.AND P1, PT, R62, 0x3, PT ;  /* 0x000000033e00780c */ /* 0x000fc60003f24070 */
[----:B------:R-:W-:-:S05]  /*1deb0*/  @!P0 IMAD.IADD R67, R143, 0x1, R66 ;  /* 0x000000018f438824 */ /* 0x000fca00078e0242 */
[----:B------:R-:W-:Y:S04]  /*1dec0*/  @!P0 STS.64 [R67.X8], R60 ;  /* 0x0000003c43008388 */ /* 0x000fe80000008a00 */
[----:B------:R-:W-:Y:S01]  /*1ded0*/  BAR.SYNC.DEFER_BLOCKING 0x0 ;  /* 0x0000000000007b1d */ /* 0x000fe20000010000 */
[----:B------:R-:W-:Y:S01]  /*1dee0*/  @!P1 IMAD.IADD R143, R143, 0x1, R62 ;  /* 0x000000018f8f9824 */ /* 0x000fe200078e023e */
[----:B------:R-:W-:Y:S01]  /*1def0*/  @!P1 MOV R68, 0x500 ;  /* 0x0000050000449802 */ /* 0x000fe20000000f00 */
[----:B------:R-:W-:Y:S01]  /*1df00*/  CS2R R62, SRZ ;  /* 0x00000000003e7805 */ /* 0x000fe2000001ff00 */
[----:B------:R-:W-:Y:S02]  /*1df10*/  LOP3.LUT P0, RZ, R66, 0x1f, R0, 0xf8, !PT ;  /* 0x0000001f42ff7812 */ /* 0x000fe4000780f800 */
[----:B------:R-:W-:Y:S01]  /*1df20*/  I2F R144, R68 ;  /* 0x0000004400907306 */ /* 0x000fe20000201400 */
[----:B------:R-:W0:Y:S04]  /*1df30*/  SHFL.DOWN PT, R69, R68, 0x2, 0x1f ;  /* 0x08401f0044457f89 */ /* 0x000e2800000e0000 */
[----:B------:R-:W1:Y:S01]  /*1df40*/  @!P1 LDS.64 R62, [R143.X8] ;  /* 0x000000008f3e9984 */ /* 0x000e620000008a00 */
[----:B------:R-:W-:Y:S01]  /*1df50*/  ISETP.NE.AND P1, PT, RZ, UR8, PT ;  /* 0x00000008ff007c0c */ /* 0x000fe2000bf25270 */
[----:B0-----:R-:W-:Y:S01]  /*1df60*/  IMAD.IADD R70, R69, 0x1, R68 ;  /* 0x0000000145467824 */ /* 0x001fe200078e0244 */
[----:B------:R-:W-:Y:S04]  /*1df70*/  I2F R146, R69 ;  /* 0x0000004500927306 */ /* 0x000fe80000201400 */
[----:B------:R-:W-:Y:S04]  /*1df80*/  SHFL.DOWN PT, R145, R70, 0x1, 0x1f ;  /* 0x08201f0046917f89 */ /* 0x000fe800000e0000 */
[----:B------:R-:W0:Y:S08]  /*1df90*/  I2F R109, R70 ;  /* 0x00000046006d7306 */ /* 0x000e300000201400 */
[----:B0-----:R-:W0:Y:S01]  /*1dfa0*/  MUFU.RCP R61, R109 ;  /* 0x0000006d003d7308 */ /* 0x001e220000001000 */
[----:B-1----:R-:W1:Y:S04]  /*1dfb0*/  SHFL.DOWN PT, R71, R62, 0x2, 0x1f ;  /* 0x08401f003e477f89 */ /* 0x002e6800000e0000 */
        /* <DEDUP_REMOVED lines=12> */
[----:B------:R-:W-:Y:S01]  /*1e080*/  FFMA.FTZ R60, R61, R71, R60 ;  /* 0x000000473d3c7223 */ /* 0x000fe2000001003c */
[----:B------:R-:W-:Y:S02]  /*1e090*/  @!P0 MOV R71, 0x4 ;  /* 0x0000000400478802 */ /* 0x000fe40000000f00 */
        /* <DEDUP_REMOVED lines=10> */
[----:B------:R-:W-:Y:S02]  /*1e140*/  @!P0 IMAD.MOV.U32 R61, RZ, RZ, 0x4 ;  /* 0x00000004ff3d8424 */ /* 0x000fe400078e00ff */
[C---:B0-----:R-:W-:Y:S02]  /*1e150*/  FMUL.FTZ R144, R63.reuse, R144 ;  /* 0x000000903f907220 */ /* 0x041fe40000410000 */
[----:B------:R-:W-:Y:S02]  /*1e160*/  FFMA.FTZ R68, R63, R109, R68 ;  /* 0x0000006d3f447223 */ /* 0x000fe40000010044 */
[----:B------:R-:W-:Y:S01]  /*1e170*/  IMAD.MOV.U32 R63, RZ, RZ, c[0x0][0x1e0] ;  /* 0x00007800ff3f7624 */ /* 0x000fe200078e00ff */
[----:B------:R-:W0:Y:S01]  /*1e180*/  SHFL.IDX PT, R69, R144, RZ, 0x1f ;  /* 0x00001fff90457589 */ /* 0x000e2200000e0000 */
[----:B------:R-:W-:-:S03]  /*1e190*/  @!P0 IMAD.WIDE R60, R2, R61, c[0x0][0x1a0] ;  /* 0x00006800023c8625 */ /* 0x000fc600078e023d */
[----:B------:R-:W1:Y:S01]  /*1e1a0*/  SHFL.IDX PT, R68, R68, RZ, 0x1f ;  /* 0x00001fff44447589 */ /* 0x000e6200000e0000 */
[----:B0-----:R-:W-:-:S03]  /*1e1b0*/  FMUL.FTZ R62, R69, R69 ;  /* 0x00000045453e7220 */ /* 0x001fc60000410000 */
[----:B------:R0:W-:Y:S02]  /*1e1c0*/  @!P0 STG.E [R60.64], R69 ;  /* 0x000000453c008986 */ /* 0x0001e4000c101906 */
[----:B------:R-:W-:Y:S01]  /*1e1d0*/  FSEL R67, R62, RZ, P1 ;  /* 0x000000ff3e437208 */ /* 0x000fe20000800000 */
[----:B-1----:R-:W-:Y:S01]  /*1e1e0*/  FFMA.FTZ R62, R68, R63, c[0x0][0x228] ;  /* 0x00008a00443e7623 */ /* 0x002fe2000001003f */
[----:B------:R-:W-:Y:S02]  /*1e1f0*/  FSEL R63, R69, RZ, !P1 ;  /* 0x000000ff453f7208 */ /* 0x000fe40004800000 */
[----:B------:R-:W-:Y:S01]  /*1e200*/  LOP3.LUT P1, RZ, R95, 0xff, RZ, 0xc0, !PT ;  /* 0x000000ff5fff7812 */ /* 0x000fe2000782c0ff */
[----:B------:R-:W-:Y:S02]  /*1e210*/  FADD.FTZ R67, R62, R67 ;  /* 0x000000433e437221 */ /* 0x000fe40000010000 */
[C---:B------:R-:W-:Y:S01]  /*1e220*/  FADD.FTZ R107, -R63.reuse, R107 ;  /* 0x0000006b3f6b7221 */ /* 0x040fe20000010100 */
[----:B------:R-:W-:Y:S01]  /*1e230*/  SEL R95, RZ, 0x1, P1 ;  /* 0x00000001ff5f7807 */ /* 0x000fe20000800000 */
[----:B------:R-:W-:-:S02]  /*1e240*/  FADD.FTZ R72, -R63, R72 ;  /* 0x000000483f487221 */ /* 0x000fc40000010100 */
[----:B------:R-:W1:Y:S01]  /*1e250*/  MUFU.RSQ R67, R67 ;  /* 0x0000004300437308 */ /* 0x000e620000001400 */
        /* <DEDUP_REMOVED lines=32> */
[----:B------:R-:W-:Y:S01]  /*1e460*/  HADD2.F32 R137, -RZ, R44.H1_H1 ;  /* 0x3000002cff897230 */ /* 0x000fe20000004100 */
[C---:B------:R-:W-:Y:S02]  /*1e470*/  FADD.FTZ R136, -R63.reuse, R136 ;  /* 0x000000883f887221 */ /* 0x040fe40000010100 */
[C---:B------:R-:W-:Y:S02]  /*1e480*/  FADD.FTZ R138, -R63.reuse, R138 ;  /* 0x0000008a3f8a7221 */ /* 0x040fe40000010100 */
[C---:B------:R-:W-:Y:S02]  /*1e490*/  FADD.FTZ R146, -R63.reuse, R139 ;  /* 0x0000008b3f927221 */ /* 0x040fe40000010100 */
[----:B------:R-:W-:-:S02]  /*1e4a0*/  FADD.FTZ R140, -R63, R140 ;  /* 0x0000008c3f8c7221 */ /* 0x000fc40000010100 */
[C---:B------:R-:W-:Y:S02]  /*1e4b0*/  FADD.FTZ R148, -R63.reuse, R141 ;  /* 0x0000008d3f947221 */ /* 0x040fe40000010100 */
[----:B------:R-:W-:Y:S01]  /*1e4c0*/  FADD.FTZ R142, -R63, R142 ;  /* 0x0000008e3f8e7221 */ /* 0x000fe20000010100 */
[----:B------:R-:W-:Y:S01]  /*1e4d0*/  HADD2.F32 R63, -RZ, R51.H1_H1 ;  /* 0x30000033ff3f7230 */ /* 0x000fe20000004100 */
[C---:B0-----:R-:W-:Y:S01]  /*1e4e0*/  @!P0 IMAD.WIDE R60, R2.reuse, R71, c[0x0][0x1a8] ;  /* 0x00006a00023c8625 */ /* 0x041fe200078e0247 */
[----:B------:R-:W-:-:S03]  /*1e4f0*/  IADD3 R2, R2, c[0x0][0x160], RZ ;  /* 0x0000580002027a10 */ /* 0x000fc60007ffe0ff */
[C---:B-1----:R-:W-:Y:S01]  /*1e500*/  FMUL.FTZ R107, R67.reuse, R107 ;  /* 0x0000006b436b7220 */ /* 0x042fe20000410000 */
[----:B------:R0:W-:Y:S01]  /*1e510*/  @!P0 STG.E [R60.64], R67 ;  /* 0x000000433c008986 */ /* 0x0001e2000c101906 */
[C---:B------:R-:W-:Y:S02]  /*1e520*/  FMUL.FTZ R69, R67.reuse, R72 ;  /* 0x0000004843457220 */ /* 0x040fe40000410000 */
[C---:B------:R-:W-:Y:S02]  /*1e530*/  FMUL.FTZ R71, R67.reuse, R106 ;  /* 0x0000006a43477220 */ /* 0x040fe40000410000 */
[C---:B------:R-:W-:Y:S01]  /*1e540*/  FMUL.FTZ R129, R67.reuse, R68 ;  /* 0x0000004443817220 */ /* 0x040fe20000410000 */
[----:B------:R-:W-:Y:S01]  /*1e550*/  HADD2.F32 R68, -RZ, R49.H1_H1 ;  /* 0x30000031ff447230 */ /* 0x000fe20000004100 */
[C---:B------:R-:W-:Y:S02]  /*1e560*/  FMUL.FTZ R72, R67.reuse, R65 ;  /* 0x0000004143487220 */ /* 0x040fe40000410000 */
[----:B------:R-:W-:-:S02]  /*1e570*/  FMUL.FTZ R106, R67, R113 ;  /* 0x00000071436a7220 */ /* 0x000fc40000410000 */
[C---:B------:R-:W-:Y:S02]  /*1e580*/  FMUL.FTZ R65, R67.reuse, R74 ;  /* 0x0000004a43417220 */ /* 0x040fe40000410000 */
[----:B------:R-:W-:Y:S02]  /*1e590*/  FMUL.FTZ R113, R67, R62 ;  /* 0x0000003e43717220 */ /* 0x000fe40000410000 */
[----:B------:R-:W-:Y:S01]  /*1e5a0*/  FFMA.FTZ R62, R107, R63, R10 ;  /* 0x0000003f6b3e7223 */ /* 0x000fe2000001000a */
[----:B------:R-:W-:Y:S01]  /*1e5b0*/  HADD2.F32 R107, -RZ, R50.H0_H0 ;  /* 0x20000032ff6b7230 */ /* 0x000fe20000004100 */
[C---:B------:R-:W-:Y:S01]  /*1e5c0*/  FMUL.FTZ R74, R67.reuse, R73 ;  /* 0x00000049434a7220 */ /* 0x040fe20000410000 */
[----:B------:R-:W-:Y:S01]  /*1e5d0*/  HADD2.F32 R63, -RZ, R48.H0_H0 ;  /* 0x20000030ff3f7230 */ /* 0x000fe20000004100 */
[----:B------:R-:W-:Y:S02]  /*1e5e0*/  FMUL.FTZ R64, R67, R64 ;  /* 0x0000004043407220 */ /* 0x000fe40000410000 */
[----:B------:R-:W-:Y:S01]  /*1e5f0*/  FFMA.FTZ R65, R65, R68, R6 ;  /* 0x0000004441417223 */ /* 0x000fe20000010006 */
[----:B------:R-:W-:Y:S01]  /*1e600*/  HADD2.F32 R68, -RZ, R46.H1_H1 ;  /* 0x3000002eff447230 */ /* 0x000fe20000004100 */
[C---:B------:R-:W-:Y:S01]  /*1e610*/  FMUL.FTZ R109, R67.reuse, R116 ;  /* 0x00000074436d7220 */ /* 0x040fe20000410000 */
[----:B------:R-:W-:Y:S01]  /*1e620*/  HADD2.F32 R116, -RZ, R50.H1_H1 ;  /* 0x30000032ff747230 */ /* 0x000fe20000004100 */
[----:B------:R-:W-:Y:S01]  /*1e630*/  FFMA.FTZ R74, R74, R107, R7 ;  /* 0x0000006b4a4a7223 */ /* 0x000fe20000010007 */
[----:B------:R-:W-:Y:S01]  /*1e640*/  HADD2.F32 R107, -RZ, R47.H0_H0 ;  /* 0x2000002fff6b7230 */ /* 0x000fe20000004100 */
[----:B0-----:R-:W-:-:S02]  /*1e650*/  FMUL.FTZ R61, R67, R110 ;  /* 0x0000006e433d7220 */ /* 0x001fc40000410000 */
[----:B------:R-:W-:Y:S01]  /*1e660*/  FFMA.FTZ R64, R64, R63, R3 ;  /* 0x0000003f40407223 */ /* 0x000fe20000010003 */
[----:B------:R-:W-:Y:S01]  /*1e670*/  HADD2.F32 R63, -RZ, R48.H1_H1 ;  /* 0x30000030ff3f7230 */ /* 0x000fe20000004100 */
[----:B------:R-:W-:Y:S02]  /*1e680*/  FMUL.FTZ R110, R67, R115 ;  /* 0x00000073436e7220 */ /* 0x000fe40000410000 */
[----:B------:R-:W-:Y:S01]  /*1e690*/  FFMA.FTZ R109, R109, R68, R16 ;  /* 0x000000446d6d7223 */ /* 0x000fe20000010010 */
[--C-:B------:R-:W-:Y:S01]  /*1e6a0*/  HADD2.F32 R68, -RZ, R45.reuse.H0_H0 ;  /* 0x2000002dff447230 */ /* 0x100fe20000004100 */
[----:B------:R-:W-:Y:S02]  /*1e6b0*/  FMUL.FTZ R60, R67, R111 ;  /* 0x0000006f433c7220 */ /* 0x000fe40000410000 */
[----:B------:R-:W-:Y:S01]  /*1e6c0*/  FFMA.FTZ R110, R110, R107, R17 ;  /* 0x0000006b6e6e7223 */ /* 0x000fe20000010011 */
[----:B------:R-:W-:Y:S01]  /*1e6d0*/  HADD2.F32 R107, -RZ, R45.H1_H1 ;  /* 0x3000002dff6b7230 */ /* 0x000fe20000004100 */
[----:B------:R-:W-:Y:S01]  /*1e6e0*/  FFMA.FTZ R63, R69, R63, R4 ;  /* 0x0000003f453f7223 */ /* 0x000fe20000010004 */
[----:B------:R-:W-:Y:S01]  /*1e6f0*/  HADD2.F32 R69, -RZ, R43.H0_H0 ;  /* 0x2000002bff457230 */ /* 0x000fe20000004100 */
[----:B------:R-:W-:-:S02]  /*1e700*/  FMUL.FTZ R73, R67, R114 ;  /* 0x0000007243497220 */ /* 0x000fc40000410000 */
[C---:B------:R-:W-:Y:S02]  /*1e710*/  FMUL.FTZ R124, R67.reuse, R124 ;  /* 0x0000007c437c7220 */ /* 0x040fe40000410000 */
[----:B------:R-:W-:Y:S01]  /*1e720*/  FFMA.FTZ R60, R60, R68, R13 ;  /* 0x000000443c3c7223 */ /* 0x000fe2000001000d */
[----:B------:R-:W-:Y:S01]  /*1e730*/  HADD2.F32 R68, -RZ, R41.H1_H1 ;  /* 0x30000029ff447230 */ /* 0x000fe20000004100 */
[----:B------:R-:W-:Y:S02]  /*1e740*/  FMUL.FTZ R123, R67, R123 ;  /* 0x0000007b437b7220 */ /* 0x000fe40000410000 */
[----:B------:R-:W-:Y:S01]  /*1e750*/  FFMA.FTZ R107, R73, R107, R14 ;  /* 0x0000006b496b7223 */ /* 0x000fe2000001000e */
[----:B------:R-:W-:Y:S01]  /*1e760*/  HADD2.F32 R73, -RZ, R43.H1_H1 ;  /* 0x3000002bff497230 */ /* 0x000fe20000004100 */
[----:B------:R-:W-:Y:S01]  /*1e770*/  FFMA.FTZ R124, R124, R69, R25 ;  /* 0x000000457c7c7223 */ /* 0x000fe20000010019 */
[----:B------:R-:W-:Y:S01]  /*1e780*/  HADD2.F32 R69, -RZ, R42.H1_H1 ;  /* 0x3000002aff457230 */ /* 0x000fe20000004100 */
[----:B------:R-:W-:-:S02]  /*1e790*/  FMUL.FTZ R111, R67, R126 ;  /* 0x0000007e436f7220 */ /* 0x000fc40000410000 */
[----:B------:R-:W-:Y:S01]  /*1e7a0*/  FFMA.FTZ R137, R61, R137, R12 ;  /* 0x000000893d897223 */ /* 0x000fe2000001000c */
[----:B------:R-:W-:Y:S01]  /*1e7b0*/  HADD2.F32 R61, -RZ, R41.H0_H0 ;  /* 0x20000029ff3d7230 */ /* 0x000fe20000004100 */
[----:B------:R-:W-:Y:S02]  /*1e7c0*/  FMUL.FTZ R125, R67, R125 ;  /* 0x0000007d437d7220 */ /* 0x000fe40000410000 */
[----:B------:R-:W-:Y:S01]  /*1e7d0*/  FFMA.FTZ R123, R123, R68, R22 ;  /* 0x000000447b7b7223 */ /* 0x000fe20000010016 */
[----:B------:R-:W-:Y:S01]  /*1e7e0*/  HADD2.F32 R68, -RZ, R40.H1_H1 ;  /* 0x30000028ff447230 */ /* 0x000fe20000004100 */
[C---:B------:R-:W-:Y:S02]  /*1e7f0*/  FMUL.FTZ R120, R67.reuse, R120 ;  /* 0x0000007843787220 */ /* 0x040fe40000410000 */
[----:B------:R-:W-:Y:S02]  /*1e800*/  FMUL.FTZ R121, R67, R121 ;  /* 0x0000007943797220 */ /* 0x000fe40000410000 */
[----:B------:R-:W-:Y:S01]  /*1e810*/  FFMA.FTZ R111, R111, R73, R26 ;  /* 0x000000496f6f7223 */ /* 0x000fe2000001001a */
[----:B------:R-:W-:Y:S01]  /*1e820*/  HADD2.F32 R73, -RZ, R39.H0_H0 ;  /* 0x20000027ff497230 */ /* 0x000fe20000004100 */
[----:B------:R-:W-:Y:S01]  /*1e830*/  FFMA.FTZ R71, R71, R116, R8 ;  /* 0x0000007447477223 */ /* 0x000fe20000010008 */
[----:B------:R-:W-:Y:S01]  /*1e840*/  HADD2.F32 R116, -RZ, R47.H1_H1 ;  /* 0x3000002fff747230 */ /* 0x000fe20000004100 */
[----:B------:R-:W-:Y:S01]  /*1e850*/  FFMA.FTZ R125, R125, R69, R24 ;  /* 0x000000457d7d7223 */ /* 0x000fe20000010018 */
[----:B------:R-:W-:Y:S01]  /*1e860*/  HADD2.F32 R69, -RZ, R38.H0_H0 ;  /* 0x20000026ff457230 */ /* 0x000fe20000004100 */
[----:B------:R-:W-:Y:S01]  /*1e870*/  FMUL.FTZ R132, R67, R132 ;  /* 0x0000008443847220 */ /* 0x000fe20000410000 */
[----:B------:R-:W-:Y:S01]  /*1e880*/  F2FP.PACK_AB R74, R71, R74 ;  /* 0x0000004a474a723e */ /* 0x000fe200000000ff */
[----:B------:R-:W-:Y:S01]  /*1e890*/  FFMA.FTZ R120, R120, R61, R21 ;  /* 0x0000003d78787223 */ /* 0x000fe20000010015 */
[----:B------:R-:W-:Y:S01]  /*1e8a0*/  HADD2.F32 R61, -RZ, R40.H0_H0 ;  /* 0x20000028ff3d7230 */ /* 0x000fe20000004100 */
[----:B------:R-:W-:-:S02]  /*1e8b0*/  FMUL.FTZ R117, R67, R117 ;  /* 0x0000007543757220 */ /* 0x000fc40000410000 */
[----:B------:R-:W-:Y:S02]  /*1e8c0*/  FMUL.FTZ R130, R67, R130 ;  /* 0x0000008243827220 */ /* 0x000fe40000410000 */
[----:B------:R-:W-:Y:S01]  /*1e8d0*/  FFMA.FTZ R121, R121, R68, R20 ;  /* 0x0000004479797223 */ /* 0x000fe20000010014 */
[--C-:B------:R-:W-:Y:S01]  /*1e8e0*/  HADD2.F32 R68, -RZ, R36.reuse.H1_H1 ;  /* 0x30000024ff447230 */ /* 0x100fe20000004100 */
[C---:B------:R-:W-:Y:S02]  /*1e8f0*/  FMUL.FTZ R118, R67.reuse, R118 ;  /* 0x0000007643767220 */ /* 0x040fe40000410000 */
[----:B------:R-:W-:Y:S01]  /*1e900*/  FMUL.FTZ R115, R67, R66 ;  /* 0x0000004243737220 */ /* 0x000fe20000410000 */
        /* <DEDUP_REMOVED lines=9> */
[----:B------:R-:W-:-:S02]  /*1e9a0*/  FMUL.FTZ R128, R67, R128 ;  /* 0x0000008043807220 */ /* 0x000fc40000410000 */
[----:B------:R-:W-:Y:S02]  /*1e9b0*/  FMUL.FTZ R133, R67, R134 ;  /* 0x0000008643857220 */ /* 0x000fe40000410000 */
[----:B------:R-:W-:Y:S01]  /*1e9c0*/  FFMA.FTZ R113, R113, R68, R28 ;  /* 0x0000004471717223 */ /* 0x000fe2000001001c */
[----:B------:R-:W-:Y:S01]  /*1e9d0*/  HADD2.F32 R68, -RZ, R34.H0_H0 ;  /* 0x20000022ff447230 */ /* 0x000fe20000004100 */
[C---:B------:R-:W-:Y:S02]  /*1e9e0*/  FMUL.FTZ R114, R67.reuse, R127 ;  /* 0x0000007f43727220 */ /* 0x040fe40000410000 */
[----:B------:R-:W-:Y:S01]  /*1e9f0*/  FFMA.FTZ R72, R72, R66, R5 ;  /* 0x0000004248487223 */ /* 0x000fe20000010005 */
[----:B------:R-:W-:Y:S01]  /*1ea00*/  HADD2.F32 R66, -RZ, R46.H0_H0 ;  /* 0x2000002eff427230 */ /* 0x000fe20000004100 */
[C---:B------:R-:W-:Y:S02]  /*1ea10*/  FMUL.FTZ R75, R67.reuse, R75 ;  /* 0x0000004b434b7220 */ /* 0x040fe40000410000 */
[----:B------:R-:W-:-:S02]  /*1ea20*/  FMUL.FTZ R146, R67, R146 ;  /* 0x0000009243927220 */ /* 0x000fc40000410000 */
[----:B------:R-:W-:Y:S01]  /*1ea30*/  FFMA.FTZ R115, R115, R73, R30 ;  /* 0x0000004973737223 */ /* 0x000fe2000001001e */
[----:B------:R-:W-:Y:S01]  /*1ea40*/  HADD2.F32 R73, -RZ, R35.H0_H0 ;  /* 0x20000023ff497230 */ /* 0x000fe20000004100 */
[----:B------:R-:W-:Y:S01]  /*1ea50*/  FFMA.FTZ R133, R133, R116, R78 ;  /* 0x0000007485857223 */ /* 0x000fe2000001004e */
[----:B------:R-:W-:Y:S01]  /*1ea60*/  HADD2.F32 R116, -RZ, R38.H1_H1 ;  /* 0x30000026ff747230 */ /* 0x000fe20000004100 */
[----:B------:R-:W-:Y:S01]  /*1ea70*/  FFMA.FTZ R128, R128, R69, R29 ;  /* 0x0000004580807223 */ /* 0x000fe2000001001d */
[----:B------:R-:W-:Y:S01]  /*1ea80*/  HADD2.F32 R69, -RZ, R34.H1_H1 ;  /* 0x30000022ff457230 */ /* 0x000fe20000004100 */
[----:B------:R-:W-:Y:S01]  /*1ea90*/  FMUL.FTZ R148, R67, R148 ;  /* 0x0000009443947220 */ /* 0x000fe20000410000 */
[----:B------:R-:W-:Y:S01]  /*1eaa0*/  F2FP.PACK_AB R71, R133, R132 ;  /* 0x000000848547723e */ /* 0x000fe200000000ff */
[----:B------:R-:W-:Y:S01]  /*1eab0*/  FFMA.FTZ R114, R114, R61, R27 ;  /* 0x0000003d72727223 */ /* 0x000fe2000001001b */
[----:B------:R-:W-:Y:S01]  /*1eac0*/  HADD2.F32 R61, -RZ, R33.H0_H0 ;  /* 0x20000021ff3d7230 */ /* 0x000fe20000004100 */
[----:B------:R-:W-:-:S02]  /*1ead0*/  FMUL.FTZ R135, R67, R140 ;  /* 0x0000008c43877220 */ /* 0x000fc40000410000 */
[----:B------:R-:W-:Y:S02]  /*1eae0*/  FFMA.FTZ R75, R75, R150, R9 ;  /* 0x000000964b4b7223 */ /* 0x000fe40000010009 */
[----:B------:R-:W-:Y:S01]  /*1eaf0*/  FFMA.FTZ R146, R146, R68, R83 ;  /* 0x0000004492927223 */ /* 0x000fe20000010053 */
[----:B------:R-:W-:Y:S01]  /*1eb00*/  LEA R68, P0, R105, c[0x0][0x208], 0x4 ;  /* 0x0000820069447a11 */ /* 0x000fe200078020ff */
[C---:B------:R-:W-:Y:S01]  /*1eb10*/  FMUL.FTZ R136, R67.reuse, R136 ;  /* 0x0000008843887220 */ /* 0x040fe20000410000 */
[----:B------:R-:W-:Y:S01]  /*1eb20*/  F2FP.PACK_AB R75, R62, R75 ;  /* 0x0000004b3e4b723e */ /* 0x000fe200000000ff */
[----:B------:R-:W-:Y:S01]  /*1eb30*/  FFMA.FTZ R106, R106, R66, R15 ;  /* 0x000000426a6a7223 */ /* 0x000fe2000001000f */
[----:B------:R-:W-:Y:S01]  /*1eb40*/  HADD2.F32 R66, -RZ, R44.H0_H0 ;  /* 0x2000002cff427230 */ /* 0x000fe20000004100 */
[----:B------:R-:W-:Y:S01]  /*1eb50*/  FMUL.FTZ R108, R67, R108 ;  /* 0x0000006c436c7220 */ /* 0x000fe20000410000 */
[--C-:B------:R-:W-:Y:S01]  /*1eb60*/  HADD2.F32 R62, -RZ, R32.reuse.H1_H1 ;  /* 0x30000020ff3e7230 */ /* 0x100fe20000004100 */
[----:B------:R-:W-:Y:S01]  /*1eb70*/  FFMA.FTZ R148, R148, R73, R85 ;  /* 0x0000004994947223 */ /* 0x000fe20000010055 */
[----:B------:R-:W-:Y:S01]  /*1eb80*/  F2FP.PACK_AB R73, R65, R72 ;  /* 0x000000484149723e */ /* 0x000fe200000000ff */
[----:B------:R-:W-:Y:S01]  /*1eb90*/  FFMA.FTZ R129, R129, R116, R76 ;  /* 0x0000007481817223 */ /* 0x000fe2000001004c */
[----:B------:R-:W-:Y:S01]  /*1eba0*/  HADD2.F32 R116, -RZ, R35.H1_H1 ;  /* 0x30000023ff747230 */ /* 0x000fe20000004100 */
[----:B------:R-:W-:Y:S01]  /*1ebb0*/  FFMA.FTZ R135, R135, R69, R84 ;  /* 0x0000004587877223 */ /* 0x000fe20000010054 */
[----:B------:R-:W-:Y:S01]  /*1ebc0*/  LEA.HI.X R69, R105, c[0x0][0x20c], RZ, 0x4, P0 ;  /* 0x0000830069457a11 */ /* 0x000fe200000f24ff */
[----:B------:R-:W-:Y:S01]  /*1ebd0*/  FMUL.FTZ R122, R67, R122 ;  /* 0x0000007a437a7220 */ /* 0x000fe20000410000 */
[----:B------:R-:W-:Y:S01]  /*1ebe0*/  F2FP.PACK_AB R72, R63, R64 ;  /* 0x000000403f48723e */ /* 0x000fe200000000ff */
[C---:B------:R-:W-:Y:S01]  /*1ebf0*/  FMUL.FTZ R70, R67.reuse, R70 ;  /* 0x0000004643467220 */ /* 0x040fe20000410000 */
[----:B------:R-:W-:Y:S01]  /*1ec00*/  HADD2.F32 R65, -RZ, R33.H1_H1 ;  /* 0x30000021ff417230 */ /* 0x000fe20000004100 */
[----:B------:R-:W-:Y:S01]  /*1ec10*/  FMUL.FTZ R127, R67, R144 ;  /* 0x00000090437f7220 */ /* 0x000fe20000410000 */
[----:B------:R-:W-:Y:S01]  /*1ec20*/  F2FP.PACK_AB R63, R117, R110 ;  /* 0x0000006e753f723e */ /* 0x000fe200000000ff */
[C---:B------:R-:W-:Y:S01]  /*1ec30*/  FMUL.FTZ R131, R67.reuse, R138 ;  /* 0x0000008a43837220 */ /* 0x040fe20000410000 */
[----:B------:R0:W-:Y:S01]  /*1ec40*/  STG.E.128 [R68.64], R72 ;  /* 0x0000004844007986 */ /* 0x0001e2000c101d06 */
[----:B------:R-:W-:Y:S01]  /*1ec50*/  FFMA.FTZ R136, R136, R61, R81 ;  /* 0x0000003d88887223 */ /* 0x000fe20000010051 */
[----:B------:R-:W-:Y:S01]  /*1ec60*/  HADD2.F32 R61, -RZ, R32.H0_H0 ;  /* 0x20000020ff3d7230 */ /* 0x000fe20000004100 */
[----:B------:R-:W-:Y:S01]  /*1ec70*/  FMUL.FTZ R67, R67, R142 ;  /* 0x0000008e43437220 */ /* 0x000fe20000410000 */
[----:B------:R-:W-:Y:S01]  /*1ec80*/  IADD3 R110, R105, 0x100, RZ ;  /* 0x00000100696e7810 */ /* 0x000fe20007ffe0ff */
[----:B------:R-:W-:Y:S01]  /*1ec90*/  FFMA.FTZ R108, R108, R66, R11 ;  /* 0x000000426c6c7223 */ /* 0x000fe2000001000b */
[----:B------:R-:W-:Y:S01]  /*1eca0*/  HADD2.F32 R66, -RZ, R42.H0_H0 ;  /* 0x2000002aff427230 */ /* 0x000fe20000004100 */
        /* <DEDUP_REMOVED lines=8> */
[----:B------:R-:W-:Y:S01]  /*1ed30*/  IMAD.MOV.U32 R109, RZ, RZ, 0x10 ;  /* 0x00000010ff6d7424 */ /* 0x000fe200078e00ff */
[----:B------:R-:W-:Y:S01]  /*1ed40*/  IADD3 R108, R105, 0x180, RZ ;  /* 0x00000180696c7810 */ /* 0x000fe20007ffe0ff */
[----:B------:R-:W-:Y:S01]  /*1ed50*/  FFMA.FTZ R131, R131, R65, R82 ;  /* 0x0000004183837223 */ /* 0x000fe20000010052 */
[----:B0-----:R-:W-:Y:S01]  /*1ed60*/  F2FP.PACK_AB R68, R113, R114 ;  /* 0x000000727144723e */ /* 0x001fe200000000ff */
[----:B------:R-:W-:Y:S01]  /*1ed70*/  IMAD.WIDE.U32 R110, R110, R109, c[0x0][0x208] ;  /* 0x000082006e6e7625 */ /* 0x000fe200078e006d */
[----:B------:R-:W-:-:S02]  /*1ed80*/  IADD3 R114, R105, 0x80, RZ ;  /* 0x0000008069727810 */ /* 0x000fc40007ffe0ff */
[----:B------:R-:W-:Y:S02]  /*1ed90*/  F2FP.PACK_AB R69, R115, R128 ;  /* 0x000000807345723e */ /* 0x000fe400000000ff */
[----:B------:R-:W-:Y:S01]  /*1eda0*/  LEA R106, P0, R112, c[0x0][0x208], 0x4 ;  /* 0x00008200706a7a11 */ /* 0x000fe200078020ff */
[-C--:B------:R-:W-:Y:S01]  /*1edb0*/  IMAD.WIDE.U32 R114, R114, R109.reuse, c[0x0][0x208] ;  /* 0x0000820072727625 */ /* 0x080fe200078e006d */
[----:B------:R-:W-:Y:S02]  /*1edc0*/  F2FP.PACK_AB R66, R125, R66 ;  /* 0x000000427d42723e */ /* 0x000fe400000000ff */
[----:B------:R-:W-:Y:S01]  /*1edd0*/  F2FP.PACK_AB R65, R123, R120 ;  /* 0x000000787b41723e */ /* 0x000fe200000000ff */
[----:B------:R-:W-:Y:S01]  /*1ede0*/  IMAD.WIDE.U32 R108, R108, R109, c[0x0][0x208] ;  /* 0x000082006c6c7625 */ /* 0x000fe200078e006d */
[----:B------:R-:W-:Y:S01]  /*1edf0*/  F2FP.PACK_AB R64, R121, R118 ;  /* 0x000000767940723e */ /* 0x000fe200000000ff */
[----:B------:R0:W-:Y:S01]  /*1ee00*/  STG.E.128 [R114.64], R60 ;  /* 0x0000003c72007986 */ /* 0x0001e2000c101d06 */
[----:B------:R-:W-:-:S02]  /*1ee10*/  F2FP.PACK_AB R70, R129, R130 ;  /* 0x000000828146723e */ /* 0x000fc400000000ff */
[----:B------:R-:W-:Y:S01]  /*1ee20*/  F2FP.PACK_AB R75, R139, R148 ;  /* 0x000000948b4b723e */ /* 0x000fe200000000ff */
[----:B------:R0:W-:Y:S01]  /*1ee30*/  STG.E.128 [R110.64], R64 ;  /* 0x000000406e007986 */ /* 0x0001e2000c101d06 */
[----:B------:R-:W-:Y:S02]  /*1ee40*/  F2FP.PACK_AB R74, R135, R146 ;  /* 0x00000092874a723e */ /* 0x000fe400000000ff */
[----:B------:R-:W-:Y:S01]  /*1ee50*/  F2FP.PACK_AB R73, R131, R136 ;  /* 0x000000888349723e */ /* 0x000fe200000000ff */
[----:B------:R0:W-:Y:S01]  /*1ee60*/  STG.E.128 [R108.64], R68 ;  /* 0x000000446c007986 */ /* 0x0001e2000c101d06 */
[----:B------:R-:W-:Y:S02]  /*1ee70*/  LEA.HI.X R107, R112, c[0x0][0x20c], RZ, 0x4, P0 ;  /* 0x00008300706b7a11 */ /* 0x000fe400000f24ff */
[----:B------:R-:W-:Y:S02]  /*1ee80*/  F2FP.PACK_AB R72, R127, R116 ;  /* 0x000000747f48723e */ /* 0x000fe400000000ff */
[----:B------:R-:W-:-:S03]  /*1ee90*/  ISETP.GE.AND P0, PT, R2, c[0x0][0x164], PT ;  /* 0x0000590002007a0c */ /* 0x000fc60003f06270 */
[----:B------:R0:W-:Y:S10]  /*1eea0*/  STG.E.128 [R106.64], R72 ;  /* 0x000000486a007986 */ /* 0x0001f4000c101d06 */
[----:B0-----:R-:W-:Y:S01]  /*1eeb0*/  @P0 CALL.REL.NOINC `(.L_x_6783) ;  /* 0x0000001000000944 */ /* 0x001fe20003c00000 */
[----:B------:R-:W-:Y:S05]  /*1eec0*/  BRA `(.L_x_6784) ;  /* 0xfffe1b2000007947 */ /* 0x000fea000383ffff */
.L_x_6783:
[----:B------:R-:W-:Y:S05]  /*1eed0*/  EXIT ;  /* 0x000000000000794d */ /* 0x000fea0003800000 */
.L_x_6781:
[----:B------:R-:W-:Y:S01]  /*1eee0*/  IMAD.MOV.U32 R67, RZ, RZ, 0x1 ;  /* 0x00000001ff437424 */ /* 0x000fe200078e00ff */
[----:B------:R-:W-:Y:S01]  /*1eef0*/  MOV R62, 0x1ef30 ;  /* 0x0001ef30003e7802 */ /* 0x000fe20000000f00 */
[----:B------:R-:W-:-:S02]  /*1ef00*/  IMAD.MOV.U32 R61, RZ, RZ, 0x1f ;  /* 0x0000001fff3d7424 */ /* 0x000fc400078e00ff */
[----:B------:R-:W-:Y:S02]  /*1ef10*/  IMAD.MOV.U32 R66, RZ, RZ, -0x1 ;  /* 0xffffffffff427424 */ /* 0x000fe400078e00ff */
[----:B------:R-:W-:Y:S05]  /*1ef20*/  CALL.REL.NOINC `($__internal_15_$__cuda_sm70_shflsync_bfly_p) ;  /* 0x0000089000007944 */ /* 0x000fea0003c00000 */
[----:B-1----:R-:W-:Y:S01]  /*1ef30*/  MOV R60, R67 ;  /* 0x00000043003c7202 */ /* 0x002fe20000000f00 */
[----:B0-----:R-:W-:Y:S05]  /*1ef40*/  BRA `(.L_x_6785) ;  /* 0xffffe8a000007947 */ /* 0x001fea000383ffff */
.L_x_6782:
[----:B------:R-:W-:Y:S01]  /*1ef50*/  IMAD.MOV.U32 R67, RZ, RZ, 0x2 ;  /* 0x00000002ff437424 */ /* 0x000fe200078e00ff */
[----:B------:R-:W-:Y:S01]  /*1ef60*/  MOV R62, 0x1efa0 ;  /* 0x0001efa0003e7802 */ /* 0x000fe20000000f00 */
[----:B------:R-:W-:Y:S02]  /*1ef70*/  IMAD.MOV.U32 R61, RZ, RZ, 0x1f ;  /* 0x0000001fff3d7424 */ /* 0x000fe400078e00ff */
[----:B------:R-:W-:Y:S02]  /*1ef80*/  IMAD.MOV.U32 R66, RZ, RZ, -0x1 ;  /* 0xffffffffff427424 */ /* 0x000fe400078e00ff */
[----:B------:R-:W-:Y:S05]  /*1ef90*/  CALL.REL.NOINC `($__internal_15_$__cuda_sm70_shflsync_bfly_p) ;  /* 0x0000082000007944 */ /* 0x000fea0003c00000 */
[----:B0-----:R-:W-:Y:S01]  /*1efa0*/  HFMA2.MMA R61, -RZ, RZ, 0, 1.847743988037109375e-06 ;  /* 0x0000001fff3d7435 */ /* 0x001fe200000001ff */
[----:B-1----:R-:W-:Y:S01]  /*1efb0*/  FADD.FTZ R68, R68, R67 ;  /* 0x0000004344447221 */ /* 0x002fe20000010000 */
[----:B------:R-:W-:Y:S01]  /*1efc0*/  MOV R62, 0x1f000 ;  /* 0x0001f000003e7802 */ /* 0x000fe20000000f00 */
[----:B------:R-:W-:Y:S02]  /*1efd0*/  IMAD.MOV.U32 R67, RZ, RZ, 0x4 ;  /* 0x00000004ff437424 */ /* 0x000fe400078e00ff */
[----:B------:R-:W-:-:S02]  /*1efe0*/  IMAD.MOV.U32 R66, RZ, RZ, -0x1 ;  /* 0xffffffffff427424 */ /* 0x000fc400078e00ff */
[----:B------:R-:W-:Y:S05]  /*1eff0*/  CALL.REL.NOINC `($__internal_15_$__cuda_sm70_shflsync_bfly_p) ;  /* 0x000007c000007944 */ /* 0x000fea0003c00000 */
[----:B01----:R-:W-:Y:S01]  /*1f000*/  FADD.FTZ R68, R68, R67 ;  /* 0x0000004344447221 */ /* 0x003fe20000010000 */
[----:B------:R-:W-:Y:S01]  /*1f010*/  MOV R62, 0x1f060 ;  /* 0x0001f060003e7802 */ /* 0x000fe20000000f00 */
[----:B------:R-:W-:-:S02]  /*1f020*/  IMAD.MOV.U32 R67, RZ, RZ, 0x8 ;  /* 0x00000008ff437424 */ /* 0x000fc400078e00ff */
[----:B------:R-:W-:Y:S02]  /*1f030*/  IMAD.MOV.U32 R61, RZ, RZ, 0x1f ;  /* 0x0000001fff3d7424 */ /* 0x000fe400078e00ff */
[----:B------:R-:W-:Y:S02]  /*1f040*/  IMAD.MOV.U32 R66, RZ, RZ, -0x1 ;  /* 0xffffffffff427424 */ /* 0x000fe400078e00ff */
[----:B------:R-:W-:Y:S05]  /*1f050*/  CALL.REL.NOINC `($__internal_15_$__cuda_sm70_shflsync_bfly_p) ;  /* 0x0000076000007944 */ /* 0x000fea0003c00000 */
[----:B01----:R-:W-:Y:S01]  /*1f060*/  FADD.FTZ R68, R68, R67 ;  /* 0x0000004344447221 */ /* 0x003fe20000010000 */
[----:B------:R-:W-:Y:S01]  /*1f070*/  MOV R67, 0x10 ;  /* 0x0000001000437802 */ /* 0x000fe20000000f00 */
[----:B------:R-:W-:Y:S01]  /*1f080*/  IMAD.MOV.U32 R61, RZ, RZ, 0x1f ;  /* 0x0000001fff3d7424 */ /* 0x000fe200078e00ff */
[----:B------:R-:W-:Y:S01]  /*1f090*/  MOV R62, 0x1f0c0 ;  /* 0x0001f0c0003e7802 */ /* 0x000fe20000000f00 */
[----:B------:R-:W-:Y:S02]  /*1f0a0*/  IMAD.MOV.U32 R66, RZ, RZ, -0x1 ;  /* 0xffffffffff427424 */ /* 0x000fe400078e00ff */
[----:B------:R-:W-:Y:S05]  /*1f0b0*/  CALL.REL.NOINC `($__internal_15_$__cuda_sm70_shflsync_bfly_p) ;  /* 0x0000070000007944 */ /* 0x000fea0003c00000 */
        /* <DEDUP_REMOVED lines=86> */
[----:B------:R-:W-:Y:S05]  /*1f620*/  CALL.REL.NOINC `($__internal_15_$__cuda_sm70_shflsync_bfly_p) ;  /* 0x0000019000007944 */ /* 0x000fea0003c00000 */
[----:B01----:R-:W-:Y:S01]  /*1f630*/  FADD.FTZ R68, R68, R67 ;  /* 0x0000004344447221 */ /* 0x003fe20000010000 */
[----:B------:R-:W-:Y:S01]  /*1f640*/  MOV R62, 0x1f690 ;  /* 0x0001f690003e7802 */ /* 0x000fe20000000f00 */
[----:B------:R-:W-:Y:S02]  /*1f650*/  IMAD.MOV.U32 R67, RZ, RZ, 0x2 ;  /* 0x00000002ff437424 */ /* 0x000fe400078e00ff */
[----:B------:R-:W-:Y:S02]  /*1f660*/  IMAD.MOV.U32 R61, RZ, RZ, 0x1f ;  /* 0x0000001fff3d7424 */ /* 0x000fe400078e00ff */
[----:B------:R-:W-:Y:S02]  /*1f670*/  IMAD.MOV.U32 R66, RZ, RZ, -0x1 ;  /* 0xffffffffff427424 */ /* 0x000fe400078e00ff */
[----:B------:R-:W-:Y:S05]  /*1f680*/  CALL.REL.NOINC `($__internal_15_$__cuda_sm70_shflsync_bfly_p) ;  /* 0x0000013000007944 */ /* 0x000fea0003c00000 */
[----:B0-----:R-:W-:Y:S01]  /*1f690*/  HFMA2.MMA R61, -RZ, RZ, 0, 1.847743988037109375e-06 ;  /* 0x0000001fff3d7435 */ /* 0x001fe200000001ff */
[----:B-1----:R-:W-:Y:S01]  /*1f6a0*/  FADD.FTZ R68, R68, R67 ;  /* 0x0000004344447221 */ /* 0x002fe20000010000 */
[----:B------:R-:W-:Y:S01]  /*1f6b0*/  MOV R62, 0x1f6f0 ;  /* 0x0001f6f0003e7802 */ /* 0x000fe20000000f00 */
[----:B------:R-:W-:-:S02]  /*1f6c0*/  IMAD.MOV.U32 R67, RZ, RZ, 0x4 ;  /* 0x00000004ff437424 */ /* 0x000fc400078e00ff */
[----:B------:R-:W-:Y:S02]  /*1f6d0*/  IMAD.MOV.U32 R66, RZ, RZ, -0x1 ;  /* 0xffffffffff427424 */ /* 0x000fe400078e00ff */
[----:B------:R-:W-:Y:S05]  /*1f6e0*/  CALL.REL.NOINC `($__internal_15_$__cuda_sm70_shflsync_bfly_p) ;  /* 0x000000d000007944 */ /* 0x000fea0003c00000 */
[----:B01----:R-:W-:Y:S01]  /*1f6f0*/  FADD.FTZ R68, R68, R67 ;  /* 0x0000004344447221 */ /* 0x003fe20000010000 */
[----:B------:R-:W-:Y:S01]  /*1f700*/  MOV R62, 0x1f750 ;  /* 0x0001f750003e7802 */ /* 0x000fe20000000f00 */
[----:B------:R-:W-:Y:S02]  /*1f710*/  IMAD.MOV.U32 R67, RZ, RZ, 0x8 ;  /* 0x00000008ff437424 */ /* 0x000fe400078e00ff */
[----:B------:R-:W-:Y:S02]  /*1f720*/  IMAD.MOV.U32 R61, RZ, RZ, 0x1f ;  /* 0x0000001fff3d7424 */ /* 0x000fe400078e00ff */
[----:B------:R-:W-:Y:S02]  /*1f730*/  IMAD.MOV.U32 R66, RZ, RZ, -0x1 ;  /* 0xffffffffff427424 */ /* 0x000fe400078e00ff */
[----:B------:R-:W-:Y:S05]  /*1f740*/  CALL.REL.NOINC `($__internal_15_$__cuda_sm70_shflsync_bfly_p) ;  /* 0x0000007000007944 */ /* 0x000fea0003c00000 */
[----:B01----:R-:W-:Y:S01]  /*1f750*/  FADD.FTZ R68, R68, R67 ;  /* 0x0000004344447221 */ /* 0x003fe20000010000 */
[----:B------:R-:W-:Y:S01]  /*1f760*/  MOV R67, 0x10 ;  /* 0x0000001000437802 */ /* 0x000fe20000000f00 */
[----:B------:R-:W-:Y:S01]  /*1f770*/  IMAD.MOV.U32 R61, RZ, RZ, 0x1f ;  /* 0x0000001fff3d7424 */ /* 0x000fe200078e00ff */
[----:B------:R-:W-:Y:S01]  /*1f780*/  MOV R62, 0x1f7b0 ;  /* 0x0001f7b0003e7802 */ /* 0x000fe20000000f00 */
[----:B------:R-:W-:-:S02]  /*1f790*/  IMAD.MOV.U32 R66, RZ, RZ, -0x1 ;  /* 0xffffffffff427424 */ /* 0x000fc400078e00ff */
[----:B------:R-:W-:Y:S05]  /*1f7a0*/  CALL.REL.NOINC `($__internal_15_$__cuda_sm70_shflsync_bfly_p) ;  /* 0x0000001000007944 */ /* 0x000fea0003c00000 */
[----:B01----:R-:W-:Y:S05]  /*1f7b0*/  BRA `(.L_x_6786) ;  /* 0xffffe67000007947 */ /* 0x003fea000383ffff */
        .weak           $__internal_15_$__cuda_sm70_shflsync_bfly_p
        .type           $__internal_15_$__cuda_sm70_shflsync_bfly_p,@function
        .size           $__internal_15_$__cuda_sm70_shflsync_bfly_p,(.L_x_32955 - $__internal_15_$__cuda_sm70_shflsync_bfly_p)
$__internal_15_$__cuda_sm70_shflsync_bfly_p:
[----:B------:R-:W-:Y:S01]  /*1f7c0*/  IMAD.MOV.U32 R63, RZ, RZ, 0x0 ;  /* 0x00000000ff3f7424 */ /* 0x000fe200078e00ff */
[----:B------:R-:W-:Y:S04]  /*1f7d0*/  WARPSYNC R66 ;  /* 0x0000004200007348 */ /* 0x000fe80003800000 */
[----:B------:R0:W1:Y:S01]  /*1f7e0*/  SHFL.BFLY PT, R67, R68, R67, R61 ;  /* 0x0c00004344437389 */ /* 0x00006200000e003d */
[----:B------:R-:W-:Y:S05]  /*1f7f0*/  RET.REL.NODEC R62 `(_ZN10layer_norm31ln_parallel_residual_fwd_kernelINS_13Kernel_traitsI6__halfS2_S2_S2_fjLj5120ELj1ELj1ELj4ELj16ENS_18Kernel_traits_baseILj5120ES2_S2_S2_S2_fjLj128EEEEELb1ELb1ELb1EEEvNS_9FwdParamsE) ;  /* 0xfffe08003e007950 */ /* 0x000fea0003c3ffff */
.L_x_6787:
        /* <DEDUP_REMOVED lines=16> */
.L_x_32955:


//--------------------- .text._ZN10layer_norm31ln_parallel_residual_fwd_kernelINS_13Kernel_traitsIf13__nv_bfloat16S2_S2_fjLj5120ELj1ELj1ELj4ELj16ENS_18Kernel_traits_baseILj5120EfS2_S2_S2_fjLj128EEEEELb0ELb0ELb0EEEvNS_9FwdParamsE --------------------------
	.section	.text._ZN10layer_norm31ln_parallel_residual_fwd_kernelINS_13Kernel_traitsIf13__nv_bfloat16S2_S2_fjLj5120ELj1ELj1ELj4ELj16ENS_18Kernel_traits_baseILj5120EfS2_S2_S2_fjLj128EEEEELb0ELb0ELb0EEEvNS_9FwdParamsE,"ax",@progbits
	.sectioninfo	@"SHI_REGISTERS=248"
	.align	128
        .global         _ZN10layer_norm31ln_parallel_residual_fwd_kernelINS_13Kernel_traitsIf13__nv_bfloat16S2_S2_fjLj5120ELj1ELj1ELj4ELj16ENS_18Kernel_traits_baseILj5120EfS2_S2_S2_fjLj128EEEEELb0ELb0ELb0EEEvNS_9FwdParamsE
        .type           _ZN10layer_norm31ln_parallel_residual_fwd_kernelINS_13Kernel_traitsIf13__nv_bfloat16S2_S2_fjLj5120ELj1ELj1ELj4ELj16ENS_18Kernel_traits_baseILj5120EfS2_S2_S2_fjLj128EEEEELb0ELb0ELb0EEEvNS_9FwdParamsE,@function
        .size           _ZN10layer_norm31ln_parallel_residual_fwd_kernelINS_13Kernel_traitsIf13__nv_bfloat16S2_S2_fjLj5120ELj1ELj1ELj4ELj16ENS_18Kernel_traits_baseILj5120EfS2_S2_S2_fjLj128EEEEELb0ELb0ELb0EEEvNS_9FwdParamsE,(.L_x_32956 - _ZN10layer_norm31ln_parallel_residual_fwd_kernelINS_13Kernel_traitsIf13__nv_bfloat16S2_S2_fjLj5120ELj1ELj1ELj4ELj16ENS_18Kernel_traits_baseILj5120EfS2_S2_S2_fjLj128EEEEELb0ELb0ELb0EEEvNS_9FwdParamsE)
        .other          _ZN10layer_norm31ln_parallel_residual_fwd_kernelINS_13Kernel_traitsIf13__nv_bfloat16S2_S2_fjLj5120ELj1ELj1ELj4ELj16ENS_18Kernel_traits_baseILj5120EfS2_S2_S2_fjLj128EEEEELb0ELb0ELb0EEEvNS_9FwdParamsE,@"STO_CUDA_ENTRY STV_DEFAULT"
_ZN10layer_norm31ln_parallel_residual_fwd_kernelINS_13Kernel_traitsIf13__nv_bfloat16S2_S2_fjLj5120ELj1ELj1ELj4ELj16ENS_18Kernel_traits_baseILj5120EfS2_S2_S2_fjLj128EEEEELb0ELb0ELb0EEEvNS_9FwdParamsE:
.text._ZN10layer_norm31ln_parallel_residual_fwd_kernelINS_13Kernel_traitsIf13__nv_bfloat16S2_S2_fjLj5120ELj1ELj1ELj4ELj16ENS_18Kernel_traits_baseILj5120EfS2_S2_S2_fjLj128EEEEELb0ELb0ELb0EEEvNS_9FwdParamsE:
        /* <DEDUP_REMOVED lines=19> */
[----:B------:R-:W-:Y:S01]  /*0130*/  CS2R R22, SRZ ;  /* 0x0000000000167805 */ /* 0x000fe2000001ff00 */
[----:B------:R-:W-:Y:S01]  /*0140*/  ISETP.NE.U32.AND P2, PT, RZ, c[0x0][0x220], PT ;  /* 0x00008800ff007a0c */ /* 0x000fe20003f45070 */
[----:B------:R-:W-:Y:S01]  /*0150*/  CS2R R20, SRZ ;  /* 0x0000000000147805 */ /* 0x000fe2000001ff00 */
[----:B------:R-:W-:Y:S01]  /*0160*/  ISETP.NE.AND.EX P1, PT, RZ, c[0x0][0x21c], PT, P1 ;  /* 0x00008700ff007a0c */ /* 0x000fe20003f25310 */
[----:B------:R-:W-:Y:S01]  /*0170*/  CS2R R26, SRZ ;  /* 0x00000000001a7805 */ /* 0x000fe2000001ff00 */
[----:B------:R-:W-:Y:S01]  /*0180*/  ISETP.NE.AND.EX P2, PT, RZ, c[0x0][0x224], PT, P2 ;  /* 0x00008900ff007a0c */ /* 0x000fe20003f45320 */
[----:B------:R-:W-:Y:S01]  /*0190*/  CS2R R24, SRZ ;  /* 0x0000000000187805 */ /* 0x000fe2000001ff00 */
[----:B------:R-:W-:-:S09]  /*01a0*/  SHF.L.U32 R4, R6, 0x5, RZ ;  /* 0x0000000506047819 */ /* 0x000fd200000006ff */
[----:B------:R-:W-:-:S04]  /*01b0*/  @P1 LEA R2, P3, R6, c[0x0][0x218], 0x5 ;  /* 0x0000860006021a11 */ /* 0x000fc800078628ff */
[----:B------:R-:W-:Y:S01]  /*01c0*/  @P1 LEA.HI.X R3, R6, c[0x0][0x21c], RZ, 0x5, P3 ;  /* 0x0000870006031a11 */ /* 0x000fe200018f2cff */
[----:B------:R-:W-:Y:S01]  /*01d0*/  IMAD.MOV.U32 R5, RZ, RZ, 0x20 ;  /* 0x00000020ff057424 */ /* 0x000fe200078e00ff */
[----:B------:R-:W-:Y:S02]  /*01e0*/  @P2 IADD3 R10, P3, R4, c[0x0][0x220], RZ ;  /* 0x00008800040a2a10 */ /* 0x000fe40007f7e0ff */
[----:B------:R-:W-:Y:S01]  /*01f0*/  SHF.L.U64.HI R9, R6, 0x5, RZ ;  /* 0x0000000506097819 */ /* 0x000fe200000102ff */
[----:B------:R0:W5:Y:S04]  /*0200*/  @P1 LDG.E.128 R20, [R2.64] ;  /* 0x0000000402141981 */ /* 0x000168000c1e1d00 */
[----:B------:R0:W5:Y:S01]  /*0210*/  @P1 LDG.E.128 R24, [R2.64+0x10] ;  /* 0x0000100402181981 */ /* 0x000162000c1e1d00 */
[----:B------:R-:W-:Y:S01]  /*0220*/  IADD3 R4, P1, R4, c[0x0][0x1b8], RZ ;  /* 0x00006e0004047a10 */ /* 0x000fe20007f3e0ff */
[----:B------:R-:W-:Y:S01]  /*0230*/  CS2R R30, SRZ ;  /* 0x00000000001e7805 */ /* 0x000fe2000001ff00 */
[----:B------:R-:W-:Y:S01]  /*0240*/  CS2R R28, SRZ ;  /* 0x00000000001c7805 */ /* 0x000fe2000001ff00 */
[----:B------:R-:W-:Y:S01]  /*0250*/  CS2R R34, SRZ ;  /* 0x0000000000227805 */ /* 0x000fe2000001ff00 */
[----:B------:R-:W-:Y:S01]  /*0260*/  CS2R R32, SRZ ;  /* 0x0000000000207805 */ /* 0x000fe2000001ff00 */
[C---:B------:R-:W-:Y:S01]  /*0270*/  @P2 IADD3.X R11, R9.reuse, c[0x0][0x224], RZ, P3, !PT ;  /* 0x00008900090b2a10 */ /* 0x040fe20001ffe4ff */
[----:B0-----:R-:W-:Y:S01]  /*0280*/  IMAD.WIDE.U32 R2, R6, R5, c[0x0][0x1b0] ;  /* 0x00006c0006027625 */ /* 0x001fe200078e0005 */
[----:B------:R-:W-:-:S03]  /*0290*/  IADD3.X R5, R9, c[0x0][0x1bc], RZ, P1, !PT ;  /* 0x00006f0009057a10 */ /* 0x000fc60000ffe4ff */
[----:B------:R0:W5:Y:S04]  /*02a0*/  @P2 LDG.E.128 R28, [R10.64] ;  /* 0x000000040a1c2981 */ /* 0x000168000c1e1d00 */
[----:B------:R0:W5:Y:S04]  /*02b0*/  @P2 LDG.E.128 R32, [R10.64+0x10] ;  /* 0x000010040a202981 */ /* 0x000168000c1e1d00 */
[----:B------:R0:W5:Y:S04]  /*02c0*/  LDG.E.128 R36, [R2.64] ;  /* 0x0000000402247981 */ /* 0x000168000c1e1d00 */
[----:B------:R0:W5:Y:S04]  /*02d0*/  LDG.E.128 R40, [R2.64+0x10] ;  /* 0x0000100402287981 */ /* 0x000168000c1e1d00 */
[----:B------:R0:W5:Y:S04]  /*02e0*/  LDG.E.128 R44, [R4.64] ;  /* 0x00000004042c7981 */ /* 0x000168000c1e1d00 */
[----:B------:R0:W5:Y:S01]  /*02f0*/  LDG.E.128 R48, [R4.64+0x10] ;  /* 0x0000100404307981 */ /* 0x000162000c1e1d00 */
[----:B------:R-:W-:-:S03]  /*0300*/  LOP3.LUT R6, R6, 0x80, RZ, 0xfc, !PT ;  /* 0x0000008006067812 */ /* 0x000fc600078efcff */
.L_x_6789:
[----:B------:R-:W-:Y:S05]  /*0310*/  BSYNC B0 ;  /* 0x0000000000007941 */ /* 0x000fea0003800000 */
.L_x_6788:
[----:B------:R-:W-:Y:S01]  /*0320*/  BSSY B0, `(.L_x_6790) ;  /* 0x0000021000007945 */ /* 0x000fe20003800000 */
        /* <DEDUP_REMOVED lines=9> */
[----:B0-----:R-:W-:Y:S01]  /*03c0*/  HFMA2.MMA R11, -RZ, RZ, 0, 1.9073486328125e-06 ;  /* 0x00000020ff0b7435 */ /* 0x001fe200000001ff */
[----:B------:R-:W-:-:S08]  /*03d0*/  IMAD.SHL.U32 R5, R6, 0x20, RZ ;  /* 0x0000002006057824 */ /* 0x000fd000078e00ff */
[----:B------:R-:W-:-:S04]  /*03e0*/  @P1 LEA R2, P3, R6, c[0x0][0x218], 0x5 ;  /* 0x0000860006021a11 */ /* 0x000fc800078628ff */
[C---:B------:R-:W-:Y:S02]  /*03f0*/  @P1 LEA.HI.X R3, R6.reuse, c[0x0][0x21c], RZ, 0x5, P3 ;  /* 0x0000870006031a11 */ /* 0x040fe400018f2cff */
[C---:B------:R-:W-:Y:S02]  /*0400*/  SHF.L.U64.HI R9, R6.reuse, 0x5, RZ ;  /* 0x0000000506097819 */ /* 0x040fe400000102ff */
[C---:B------:R-:W-:Y:S01]  /*0410*/  @P2 IADD3 R4, P3, R5.reuse, c[0x0][0x220], RZ ;  /* 0x0000880005042a10 */ /* 0x040fe20007f7e0ff */
[----:B------:R0:W5:Y:S04]  /*0420*/  @P1 LDG.E.128 R52, [R2.64] ;  /* 0x0000000402341981 */ /* 0x000168000c1e1d00 */
[----:B------:R0:W5:Y:S01]  /*0430*/  @P1 LDG.E.128 R56, [R2.64+0x10] ;  /* 0x0000100402381981 */ /* 0x000162000c1e1d00 */
[----:B------:R-:W-:Y:S01]  /*0440*/  CS2R R62, SRZ ;  /* 0x00000000003e7805 */ /* 0x000fe2000001ff00 */
[----:B------:R-:W-:Y:S01]  /*0450*/  CS2R R60, SRZ ;  /* 0x00000000003c7805 */ /* 0x000fe2000001ff00 */
[----:B------:R-:W-:Y:S01]  /*0460*/  CS2R R66, SRZ ;  /* 0x0000000000427805 */ /* 0x000fe2000001ff00 */
[----:B------:R-:W-:Y:S01]  /*0470*/  CS2R R64, SRZ ;  /* 0x0000000000407805 */ /* 0x000fe2000001ff00 */
[----:B------:R-:W-:Y:S01]  /*0480*/  IMAD.WIDE.U32 R10, R6, R11, c[0x0][0x1b0] ;  /* 0x00006c00060a7625 */ /* 0x000fe200078e000b */
[----:B0-----:R-:W-:-:S04]  /*0490*/  IADD3 R2, P1, R5, c[0x0][0x1b8], RZ ;  /* 0x00006e0005027a10 */ /* 0x001fc80007f3e0ff */
[----:B------:R0:W5:Y:S01]  /*04a0*/  LDG.E.128 R68, [R10.64] ;  /* 0x000000040a447981 */ /* 0x000162000c1e1d00 */
[C---:B------:R-:W-:Y:S02]  /*04b0*/  @P2 IADD3.X R5, R9.reuse, c[0x0][0x224], RZ, P3, !PT ;  /* 0x0000890009052a10 */ /* 0x040fe40001ffe4ff */
[----:B------:R-:W-:Y:S01]  /*04c0*/  IADD3.X R3, R9, c[0x0][0x1bc], RZ, P1, !PT ;  /* 0x00006f0009037a10 */ /* 0x000fe20000ffe4ff */
[----:B------:R0:W5:Y:S04]  /*04d0*/  LDG.E.128 R72, [R10.64+0x10] ;  /* 0x000010040a487981 */ /* 0x000168000c1e1d00 */
[----:B------:R0:W5:Y:S04]  /*04e0*/  @P2 LDG.E.128 R60, [R4.64] ;  /* 0x00000004043c2981 */ /* 0x000168000c1e1d00 */
[----:B------:R0:W5:Y:S04]  /*04f0*/  @P2 LDG.E.128 R64, [R4.64+0x10] ;  /* 0x0000100404402981 */ /* 0x000168000c1e1d00 */
[----:B------:R0:W5:Y:S04]  /*0500*/  LDG.E.128 R76, [R2.64] ;  /* 0x00000004024c7981 */ /* 0x000168000c1e1d00 */
[----:B------:R0:W5:Y:S01]  /*0510*/  LDG.E.128 R80, [R2.64+0x10] ;  /* 0x0000100402507981 */ /* 0x000162000c1e1d00 */
[----:B------:R-:W-:-:S03]  /*0520*/  IADD3 R6, R6, 0x80, RZ ;  /* 0x0000008006067810 */ /* 0x000fc60007ffe0ff */
.L_x_6791:
[----:B------:R-:W-:Y:S05]  /*0530*/  BSYNC B0 ;  /* 0x0000000000007941 */ /* 0x000fea0003800000 */
.L_x_6790:
        /* <DEDUP_REMOVED lines=10> */
[----:B0-----:R-:W-:-:S09]  /*05e0*/  IMAD.SHL.U32 R5, R6, 0x20, RZ ;  /* 0x0000002006057824 */ /* 0x001fd200078e00ff */
[----:B------:R-:W-:-:S04]  /*05f0*/  @P1 LEA R2, P3, R6, c[0x0][0x218], 0x5 ;  /* 0x0000860006021a11 */ /* 0x000fc800078628ff */
[C---:B------:R-:W-:Y:S01]  /*0600*/  @P1 LEA.HI.X R3, R6.reuse, c[0x0][0x21c], RZ, 0x5, P3 ;  /* 0x0000870006031a11 */ /* 0x040fe200018f2cff */
[----:B------:R-:W-:Y:S01]  /*0610*/  IMAD.MOV.U32 R11, RZ, RZ, 0x20 ;  /* 0x00000020ff0b7424 */ /* 0x000fe200078e00ff */
        /* <DEDUP_REMOVED lines=19> */
.L_x_6793:
[----:B------:R-:W-:Y:S05]  /*0750*/  BSYNC B0 ;  /* 0x0000000000007941 */ /* 0x000fea0003800000 */
.L_x_6792:
        /* <DEDUP_REMOVED lines=10> */
[----:B0-----:R-:W-:-:S09]  /*0800*/  SHF.L.U32 R5, R6, 0x5, RZ ;  /* 0x0000000506057819 */ /* 0x001fd200000006ff */
        /* <DEDUP_REMOVED lines=22> */
.L_x_6795:
[----:B------:R-:W-:Y:S05]  /*0970*/  BSYNC B0 ;  /* 0x0000000000007941 */ /* 0x000fea0003800000 */
.L_x_6794:
[----:B------:R-:W-:Y:S01]  /*0980*/  ISETP.GE.U32.AND P1, PT, R7, 0x280, PT ;  /* 0x000002800700780c */ /* 0x000fe20003f26070 */
[----:B------:R-:W-:-:S12]  /*0990*/  BSSY B0, `(.L_x_6796) ;  /* 0x0000020000007945 */ /* 0x000fd80003800000 */
[----:B------:R-:W-:Y:S05]  /*09a0*/  @!P1 BRA `(.L_x_6797) ;  /* 0x000001e000009947 */ /* 0x000fea0003800000 */
[----:B------:R-:W-:Y:S01]  /*09b0*/  ISETP.NE.U32.AND P2, PT, RZ, c[0x0][0x218], PT ;  /* 0x00008600ff007a0c */ /* 0x000fe20003f45070 */
[----:B------:R-:W-:Y:S01]  /*09c0*/  CS2R R150, SRZ ;  /* 0x0000000000967805 */ /* 0x000fe2000001ff00 */
[----:B------:R-:W-:Y:S01]  /*09d0*/  CS2R R148, SRZ ;  /* 0x0000000000947805 */ /* 0x000fe2000001ff00 */
[----:B------:R-:W-:Y:S01]  /*09e0*/  CS2R R154, SRZ ;  /* 0x00000000009a7805 */ /* 0x000fe2000001ff00 */
[----:B------:R-:W-:Y:S01]  /*09f0*/  ISETP.NE.AND.EX P2, PT, RZ, c[0x0][0x21c], PT, P2 ;  /* 0x00008700ff007a0c */ /* 0x000fe20003f45320 */
[----:B------:R-:W-:Y:S01]  /*0a00*/  CS2R R152, SRZ ;  /* 0x0000000000987805 */ /* 0x000fe2000001ff00 */
[----:B0-----:R-:W-:-:S11]  /*0a10*/  IMAD.SHL.U32 R10, R6, 0x20, RZ ;  /* 0x00000020060a7824 */ /* 0x001fd600078e00ff */
[----:B------:R-:W-:-:S04]  /*0a20*/  @P2 LEA R2, P3, R6, c[0x0][0x218], 0x5 ;  /* 0x0000860006022a11 */ /* 0x000fc800078628ff */
[----:B------:R-:W-:Y:S02]  /*0a30*/  @P2 LEA.HI.X R3, R6, c[0x0][0x21c], RZ, 0x5, P3 ;  /* 0x0000870006032a11 */ /* 0x000fe400018f2cff */
[----:B------:R-:W-:Y:S02]  /*0a40*/  ISETP.NE.U32.AND P3, PT, RZ, c[0x0][0x220], PT ;  /* 0x00008800ff007a0c */ /* 0x000fe40003f65070 */
[----:B------:R-:W-:Y:S01]  /*0a50*/  SHF.R.U32.HI R9, RZ, 0x1b, R6 ;  /* 0x0000001bff097819 */ /* 0x000fe20000011606 */
[----:B------:R0:W5:Y:S01]  /*0a60*/  @P2 LDG.E.128 R148, [R2.64] ;  /* 0x0000000402942981 */ /* 0x000162000c1e1d00 */
[----:B------:R-:W-:-:S03]  /*0a70*/  ISETP.NE.AND.EX P3, PT, RZ, c[0x0][0x224], PT, P3 ;  /* 0x00008900ff007a0c */ /* 0x000fc60003f65330 */
[----:B------:R0:W5:Y:S01]  /*0a80*/  @P2 LDG.E.128 R152, [R2.64+0x10] ;  /* 0x0000100402982981 */ /* 0x000162000c1e1d00 */
[----:B------:R-:W-:Y:S02]  /*0a90*/  IADD3 R4, P2, R10, c[0x0][0x1b8], RZ ;  /* 0x00006e000a047a10 */ /* 0x000fe40007f5e0ff */
[----:B------:R-:W-:Y:S02]  /*0aa0*/  MOV R13, 0x20 ;  /* 0x00000020000d7802 */ /* 0x000fe40000000f00 */
[----:B------:R-:W-:Y:S01]  /*0ab0*/  IADD3.X R5, R9, c[0x0][0x1bc], RZ, P2, !PT ;  /* 0x00006f0009057a10 */ /* 0x000fe200017fe4ff */
[----:B------:R-:W-:Y:S01]  /*0ac0*/  CS2R R158, SRZ ;  /* 0x00000000009e7805 */ /* 0x000fe2000001ff00 */
[----:B------:R-:W-:-:S03]  /*0ad0*/  CS2R R156, SRZ ;  /* 0x00000000009c7805 */ /* 0x000fc6000001ff00 */
[----:B------:R-:W-:Y:S01]  /*0ae0*/  @P3 IADD3 R10, P2, R10, c[0x0][0x220], RZ ;  /* 0x000088000a0a3a10 */ /* 0x000fe20007f5e0ff */
[----:B------:R-:W-:Y:S01]  /*0af0*/  CS2R R162, SRZ ;  /* 0x0000000000a27805 */ /* 0x000fe2000001ff00 */
[----:B------:R-:W-:Y:S01]  /*0b00*/  CS2R R160, SRZ ;  /* 0x0000000000a07805 */ /* 0x000fe2000001ff00 */
[----:B0-----:R-:W-:Y:S01]  /*0b10*/  IMAD.WIDE.U32 R2, R6, R13, c[0x0][0x1b0] ;  /* 0x00006c0006027625 */ /* 0x001fe200078e000d */
[----:B------:R-:W-:Y:S01]  /*0b20*/  @P3 IADD3.X R11, R9, c[0x0][0x224], RZ, P2, !PT ;  /* 0x00008900090b3a10 */ /* 0x000fe200017fe4ff */
[----:B------:R0:W5:Y:S04]  /*0b30*/  LDG.E.128 R172, [R4.64] ;  /* 0x0000000404ac7981 */ /* 0x000168000c1e1d00 */
[----:B------:R0:W5:Y:S04]  /*0b40*/  @P3 LDG.E.128 R156, [R10.64] ;  /* 0x000000040a9c3981 */ /* 0x000168000c1e1d00 */
[----:B------:R0:W5:Y:S04]  /*0b50*/  @P3 LDG.E.128 R160, [R10.64+0x10] ;  /* 0x000010040aa03981 */ /* 0x000168000c1e1d00 */
[----:B------:R0:W5:Y:S04]  /*0b60*/  LDG.E.128 R164, [R2.64] ;  /* 0x0000000402a47981 */ /* 0x000168000c1e1d00 */
[----:B------:R0:W5:Y:S04]  /*0b70*/  LDG.E.128 R168, [R2.64+0x10] ;  /* 0x0000100402a87981 */ /* 0x000168000c1e1d00 */
[----:B------:R0:W5:Y:S02]  /*0b80*/  LDG.E.128 R176, [R4.64+0x10] ;  /* 0x0000100404b07981 */ /* 0x000164000c1e1d00 */
.L_x_6797:
[----:B------:R-:W-:Y:S05]  /*0b90*/  BSYNC B0 ;  /* 0x0000000000007941 */ /* 0x000fea0003800000 */
.L_x_6796:
[----:B------:R-:W1:Y:S02]  /*0ba0*/  S2UR UR6, SR_CTAID.X ;  /* 0x00000000000679c3 */ /* 0x000e640000002500 */
[----:B01----:R-:W-:-:S04]  /*0bb0*/  LEA.HI R5, R8, UR6, RZ, 0x19 ;  /* 0x0000000608057c11 */ /* 0x003fc8000f8fc8ff */
[----:B------:R-:W-:-:S13]  /*0bc0*/  ISETP.GE.AND P2, PT, R5, c[0x0][0x164], PT ;  /* 0x0000590005007a0c */ /* 0x000fda0003f46270 */
[----:B------:R-:W-:Y:S05]  /*0bd0*/  @P2 EXIT ;  /* 0x000000000000294d */ /* 0x000fea0003800000 */
[----:B------:R-:W-:Y:S01]  /*0be0*/  SHF.R.S32.HI R0, RZ, 0x3, R0 ;  /* 0x00000003ff007819 */ /* 0x000fe20000011400 */
[C---:B------:R-:W-:Y:S01]  /*0bf0*/  IMAD.SHL.U32 R4, R8.reuse, 0x20, RZ ;  /* 0x0000002008047824 */ /* 0x040fe200078e00ff */
[----:B------:R-:W-:Y:S01]  /*0c00*/  LOP3.LUT R3, R8, 0x60, RZ, 0xc0, !PT ;  /* 0x0000006008037812 */ /* 0x000fe200078ec0ff */
[----:B------:R-:W-:Y:S01]  /*0c10*/  ULDC.U8 UR6, c[0x0][0x1f0] ;  /* 0x00007c0000067ab9 */ /* 0x000fe20000000000 */
[----:B------:R-:W-:Y:S02]  /*0c20*/  LOP3.LUT R2, R0, 0x7f, RZ, 0xc0, !PT ;  /* 0x0000007f00027812 */ /* 0x000fe400078ec0ff */
[----:B------:R-:W-:Y:S02]  /*0c30*/  SHF.R.U32.HI R0, RZ, 0x2, R0 ;  /* 0x00000002ff007819 */ /* 0x000fe40000011600 */
[----:B------:R-:W-:Y:S01]  /*0c40*/  LOP3.LUT R9, R4, 0x3e0, RZ, 0xc0, !PT ;  /* 0x000003e004097812 */ /* 0x000fe200078ec0ff */
[----:B------:R-:W-:Y:S01]  /*0c50*/  IMAD.IADD R3, R2, 0x1, -R3 ;  /* 0x0000000102037824 */ /* 0x000fe200078e0a03 */
[----:B------:R-:W-:Y:S01]  /*0c60*/  LOP3.LUT R0, R0, 0x3fffffe0, RZ, 0xc0, !PT ;  /* 0x3fffffe000007812 */ /* 0x000fe200078ec0ff */
[----:B------:R-:W-:-:S02]  /*0c70*/  IMAD.MOV.U32 R4, RZ, RZ, 0x1 ;  /* 0x00000001ff047424 */ /* 0x000fc400078e00ff */
[----:B------:R-:W-:Y:S01]  /*0c80*/  IMAD.IADD R9, R2, 0x1, -R9 ;  /* 0x0000000102097824 */ /* 0x000fe200078e0a09 */
[----:B------:R-:W-:Y:S02]  /*0c90*/  IMNMX R3, RZ, R3, !PT ;  /* 0x00000003ff037217 */ /* 0x000fe40007800200 */
[----:B------:R-:W-:Y:S02]  /*0ca0*/  MOV R2, c[0x0][0x180] ;  /* 0x0000600000027a02 */ /* 0x000fe40000000f00 */
[----:B------:R-:W-:Y:S02]  /*0cb0*/  IMNMX R3, R3, 0x20, PT ;  /* 0x0000002003037817 */ /* 0x000fe40003800200 */
[----:B------:R-:W-:Y:S02]  /*0cc0*/  IMNMX R9, RZ, R9, !PT ;  /* 0x00000009ff097217 */ /* 0x000fe40007800200 */
[----:B------:R-:W-:Y:S01]  /*0cd0*/  LOP3.LUT P2, RZ, R2, c[0x0][0x178], RZ, 0xfc, !PT ;  /* 0x00005e0002ff7a12 */ /* 0x000fe2000784fcff */
[----:B------:R-:W-:Y:S01]  /*0ce0*/  IMAD.IADD R3, R3, 0x1, R0 ;  /* 0x0000000103037824 */ /* 0x000fe200078e0200 */
[----:B------:R-:W-:Y:S01]  /*0cf0*/  IMNMX R9, R9, 0x20, PT ;  /* 0x0000002009097817 */ /* 0x000fe20003800200 */
[----:B------:R-:W-:-:S03]  /*0d00*/  IMAD.MOV.U32 R2, RZ, RZ, c[0x0][0x184] ;  /* 0x00006100ff027624 */ /* 0x000fc600078e00ff */
[----:B------:R-:W-:Y:S02]  /*0d10*/  SHF.L.U32 R3, R3, 0x3, RZ ;  /* 0x0000000303037819 */ /* 0x000fe400000006ff */
[----:B------:R-:W-:Y:S02]  /*0d20*/  LOP3.LUT P2, RZ, R2, c[0x0][0x17c], RZ, 0xfc, P2 ;  /* 0x00005f0002ff7a12 */ /* 0x000fe4000104fcff */
[----:B------:R0:W1:Y:S02]  /*0d30*/  I2F.U32 R6, R3 ;  /* 0x0000000300067306 */ /* 0x0000640000201000 */
[----:B0-----:R-:W-:-:S05]  /*0d40*/  IADD3 R3, R0, R9, RZ ;  /* 0x0000000900037210 */ /* 0x001fca0007ffe0ff */
[----:B------:R-:W-:Y:S01]  /*0d50*/  IMAD.SHL.U32 R3, R3, 0x8, RZ ;  /* 0x0000000803037824 */ /* 0x000fe200078e00ff */
[----:B-1----:R-:W0:Y:S06]  /*0d60*/  MUFU.RCP R6, R6 ;  /* 0x0000000600067308 */ /* 0x002e2c0000001000 */
.L_x_6981:
        /* <DEDUP_REMOVED lines=17> */
[----:B------:R-:W2:Y:S10]  /*0e80*/  LDG.E.128 R192, [R192.64] ;  /* 0x00000004c0c07981 */ /* 0x000eb4000c1e1d00 */
[----:B------:R-:W-:-:S04]  /*0e90*/  @P3 LEA R196, P5, R2, c[0x0][0x180], 0x4 ;  /* 0x0000600002c43a11 */ /* 0x000fc800078a20ff */
[----:B------:R-:W-:-:S05]  /*0ea0*/  @P3 LEA.HI.X R197, R2, c[0x0][0x184], RZ, 0x4, P5 ;  /* 0x0000610002c53a11 */ /* 0x000fca00028f24ff */
[----:B------:R1:W5:Y:S01]  /*0eb0*/  @P3 LDG.E.128 R184, [R196.64] ;  /* 0x00000004c4b83981 */ /* 0x000362000c1e1d00 */
[----:B------:R-:W-:-:S04]  /*0ec0*/  ISETP.NE.U32.AND P4, PT, RZ, c[0x0][0x178], PT ;  /* 0x00005e00ff007a0c */ /* 0x000fc80003f85070 */
[----:B------:R-:W-:Y:S02]  /*0ed0*/  ISETP.NE.AND.EX P4, PT, RZ, c[0x0][0x17c], PT, P4 ;  /* 0x00005f00ff007a0c */ /* 0x000fe40003f85340 */
[----:B--2---:R-:W-:-:S11]  /*0ee0*/  PRMT R0, RZ, 0x5410, R192 ;  /* 0x00005410ff007816 */ /* 0x004fd600000000c0 */
[----:B------:R-:W-:Y:S05]  /*0ef0*/  @P4 BRA `(.L_x_6800) ;  /* 0x0000008000004947 */ /* 0x000fea0003800000 */
[----:B-1----:R-:W-:-:S04]  /*0f00*/  ISETP.NE.U32.AND P5, PT, RZ, c[0x0][0x180], PT ;  /* 0x00006000ff007a0c */ /* 0x002fc80003fa5070 */
[----:B------:R-:W-:-:S13]  /*0f10*/  ISETP.NE.AND.EX P5, PT, RZ, c[0x0][0x184], PT, P5 ;  /* 0x00006100ff007a0c */ /* 0x000fda0003fa5350 */
[----:B------:R-:W-:Y:S05]  /*0f20*/  @P5 BRA `(.L_x_6801) ;  /* 0x0000002000005947 */ /* 0x000fea0003800000 */
[----:B------:R-:W-:Y:S05]  /*0f30*/  @P2 BRA `(.L_x_6802) ;  /* 0x0000008000002947 */ /* 0x000fea0003800000 */
[----:B------:R-:W-:Y:S05]  /*0f40*/  BRA `(.L_x_6803) ;  /* 0x0000009000007947 */ /* 0x000fea0003800000 */
.L_x_6801:
[----:B-----5:R-:W-:-:S05]  /*0f50*/  PRMT R197, RZ, 0x5410, R184 ;  /* 0x00005410ffc57816 */ /* 0x020fca00000000b8 */
[----:B------:R-:W-:Y:S01]  /*0f60*/  FADD.FTZ R0, R197, R0 ;  /* 0x00000000c5007221 */ /* 0x000fe20000010000 */
[----:B------:R-:W-:Y:S05]  /*0f70*/  BRA `(.L_x_6802) ;  /* 0x0000004000007947 */ /* 0x000fea0003800000 */
.L_x_6800:
[----:B-1---5:R-:W-:-:S05]  /*0f80*/  PRMT R197, RZ, 0x5410, R180 ;  /* 0x00005410ffc57816 */ /* 0x022fca00000000b4 */
[----:B------:R-:W-:Y:S01]  /*0f90*/  FADD.FTZ R0, R197, R0 ;  /* 0x00000000c5007221 */ /* 0x000fe20000010000 */
[----:B------:R-:W-:-:S05]  /*0fa0*/  @P3 PRMT R197, RZ, 0x5410, R184 ;  /* 0x00005410ffc53816 */ /* 0x000fca00000000b8 */
[----:B------:R-:W-:-:S05]  /*0fb0*/  @P3 FADD.FTZ R0, R197, R0 ;  /* 0x00000000c5003221 */ /* 0x000fca0000010000 */
.L_x_6802:
[----:B------:R-:W-:-:S04]  /*0fc0*/  F2FP.BF16.PACK_AB R196, RZ, R0 ;  /* 0x00000000ffc4723e */ /* 0x000fc800000010ff */
[----:B------:R-:W-:Y:S02]  /*0fd0*/  PRMT R188, R196, 0x7610, R188 ;  /* 0x00007610c4bc7816 */ /* 0x000fe400000000bc */
.L_x_6803:
[----:B------:R-:W-:Y:S01]  /*0fe0*/  PRMT R201, RZ, 0x7610, R192 ;  /* 0x00007610ffc97816 */ /* 0x000fe200000000c0 */
[----:B------:R-:W-:Y:S05]  /*0ff0*/  @P4 BRA `(.L_x_6804) ;  /* 0x0000008000004947 */ /* 0x000fea0003800000 */
[----:B------:R-:W-:-:S04]  /*1000*/  ISETP.NE.U32.AND P5, PT, RZ, c[0x0][0x180], PT ;  /* 0x00006000ff007a0c */ /* 0x000fc80003fa5070 */
[----:B------:R-:W-:-:S13]  /*1010*/  ISETP.NE.AND.EX P5, PT, RZ, c[0x0][0x184], PT, P5 ;  /* 0x00006100ff007a0c */ /* 0x000fda0003fa5350 */
[----:B------:R-:W-:Y:S05]  /*1020*/  @P5 BRA `(.L_x_6805) ;  /* 0x0000002000005947 */ /* 0x000fea0003800000 */
[----:B------:R-:W-:Y:S05]  /*1030*/  @P2 BRA `(.L_x_6806) ;  /* 0x0000008000002947 */ /* 0x000fea0003800000 */
[----:B------:R-:W-:Y:S05]  /*1040*/  BRA `(.L_x_6807) ;  /* 0x0000009000007947 */ /* 0x000fea0003800000 */
.L_x_6805:
[----:B-----5:R-:W-:-:S05]  /*1050*/  PRMT R192, RZ, 0x7610, R184 ;  /* 0x00007610ffc07816 */ /* 0x020fca00000000b8 */
[----:B------:R-:W-:Y:S01]  /*1060*/  FADD.FTZ R201, R192, R201 ;  /* 0x000000c9c0c97221 */ /* 0x000fe20000010000 */
[----:B------:R-:W-:Y:S05]  /*1070*/  BRA `(.L_x_6806) ;  /* 0x0000004000007947 */ /* 0x000fea0003800000 */
.L_x_6804:
[----:B-----5:R-:W-:-:S05]  /*1080*/  PRMT R192, RZ, 0x7610, R180 ;  /* 0x00007610ffc07816 */ /* 0x020fca00000000b4 */
[----:B------:R-:W-:Y:S01]  /*1090*/  FADD.FTZ R201, R192, R201 ;  /* 0x000000c9c0c97221 */ /* 0x000fe20000010000 */
[----:B------:R-:W-:-:S05]  /*10a0*/  @P3 PRMT R192, RZ, 0x7610, R184 ;  /* 0x00007610ffc03816 */ /* 0x000fca00000000b8 */
[----:B------:R-:W-:-:S05]  /*10b0*/  @P3 FADD.FTZ R201, R192, R201 ;  /* 0x000000c9c0c93221 */ /* 0x000fca0000010000 */
.L_x_6806:
[----:B------:R-:W-:-:S04]  /*10c0*/  F2FP.BF16.PACK_AB R192, RZ, R201 ;  /* 0x000000c9ffc0723e */ /* 0x000fc800000010ff */
[----:B------:R-:W-:Y:S02]  /*10d0*/  PRMT R188, R188, 0x5410, R192 ;  /* 0x00005410bcbc7816 */ /* 0x000fe400000000c0 */
.L_x_6807:
[----:B------:R-:W-:Y:S01]  /*10e0*/  PRMT R200, RZ, 0x5410, R193 ;  /* 0x00005410ffc87816 */ /* 0x000fe200000000c1 */
[----:B------:R-:W-:Y:S05]  /*10f0*/  @P4 BRA `(.L_x_6808) ;  /* 0x0000008000004947 */ /* 0x000fea0003800000 */
[----:B------:R-:W-:-:S04]  /*1100*/  ISETP.NE.U32.AND P5, PT, RZ, c[0x0][0x180], PT ;  /* 0x00006000ff007a0c */ /* 0x000fc80003fa5070 */
[----:B------:R-:W-:-:S13]  /*1110*/  ISETP.NE.AND.EX P5, PT, RZ, c[0x0][0x184], PT, P5 ;  /* 0x00006100ff007a0c */ /* 0x000fda0003fa5350 */
[----:B------:R-:W-:Y:S05]  /*1120*/  @P5 BRA `(.L_x_6809) ;  /* 0x0000002000005947 */ /* 0x000fea0003800000 */
[----:B------:R-:W-:Y:S05]  /*1130*/  @P2 BRA `(.L_x_6810) ;  /* 0x0000008000002947 */ /* 0x000fea0003800000 */
[----:B------:R-:W-:Y:S05]  /*1140*/  BRA `(.L_x_6811) ;  /* 0x0000009000007947 */ /* 0x000fea0003800000 */
.L_x_6809:
[----:B-----5:R-:W-:-:S05]  /*1150*/  PRMT R197, RZ, 0x5410, R185 ;  /* 0x00005410ffc57816 */ /* 0x020fca00000000b9 */
[----:B------:R-:W-:Y:S01]  /*1160*/  FADD.FTZ R200, R197, R200 ;  /* 0x000000c8c5c87221 */ /* 0x000fe20000010000 */
[----:B------:R-:W-:Y:S05]  /*1170*/  BRA `(.L_x_6810) ;  /* 0x0000004000007947 */ /* 0x000fea0003800000 */
.L_x_6808:
[----:B-----5:R-:W-:-:S05]  /*1180*/  PRMT R197, RZ, 0x5410, R181 ;  /* 0x00005410ffc57816 */ /* 0x020fca00000000b5 */
[----:B------:R-:W-:Y:S01]  /*1190*/  FADD.FTZ R200, R197, R200 ;  /* 0x000000c8c5c87221 */ /* 0x000fe20000010000 */
[----:B------:R-:W-:-:S05]  /*11a0*/  @P3 PRMT R197, RZ, 0x5410, R185 ;  /* 0x00005410ffc53816 */ /* 0x000fca00000000b9 */
[----:B------:R-:W-:-:S05]  /*11b0*/  @P3 FADD.FTZ R200, R197, R200 ;  /* 0x000000c8c5c83221 */ /* 0x000fca0000010000 */
.L_x_6810:
[----:B------:R-:W-:-:S04]  /*11c0*/  F2FP.BF16.PACK_AB R192, RZ, R200 ;  /* 0x000000c8ffc0723e */ /* 0x000fc800000010ff */
[----:B------:R-:W-:Y:S02]  /*11d0*/  PRMT R189, R192, 0x7610, R189 ;  /* 0x00007610c0bd7816 */ /* 0x000fe400000000bd */
.L_x_6811:
[----:B------:R-:W-:Y:S01]  /*11e0*/  PRMT R203, RZ, 0x7610, R193 ;  /* 0x00007610ffcb7816 */ /* 0x000fe200000000c1 */
[----:B------:R-:W-:Y:S05]  /*11f0*/  @P4 BRA `(.L_x_6812) ;  /* 0x0000008000004947 */ /* 0x000fea0003800000 */
[----:B------:R-:W-:-:S04]  /*1200*/  ISETP.NE.U32.AND P5, PT, RZ, c[0x0][0x180], PT ;  /* 0x00006000ff007a0c */ /* 0x000fc80003fa5070 */
[----:B------:R-:W-:-:S13]  /*1210*/  ISETP.NE.AND.EX P5, PT, RZ, c[0x0][0x184], PT, P5 ;  /* 0x00006100ff007a0c */ /* 0x000fda0003fa5350 */
[----:B------:R-:W-:Y:S05]  /*1220*/  @P5 BRA `(.L_x_6813) ;  /* 0x0000002000005947 */ /* 0x000fea0003800000 */
[----:B------:R-:W-:Y:S05]  /*1230*/  @P2 BRA `(.L_x_6814) ;  /* 0x0000008000002947 */ /* 0x000fea0003800000 */
[----:B------:R-:W-:Y:S05]  /*1240*/  BRA `(.L_x_6815) ;  /* 0x0000009000007947 */ /* 0x000fea0003800000 */
.L_x_6813:
[----:B-----5:R-:W-:-:S05]  /*1250*/  PRMT R192, RZ, 0x7610, R185 ;  /* 0x00007610ffc07816 */ /* 0x020fca00000000b9 */
[----:B------:R-:W-:Y:S01]  /*1260*/  FADD.FTZ R203, R192, R203 ;  /* 0x000000cbc0cb7221 */ /* 0x000fe20000010000 */
[----:B------:R-:W-:Y:S05]  /*1270*/  BRA `(.L_x_6814) ;  /* 0x0000004000007947 */ /* 0x000fea0003800000 */
.L_x_6812:
[----:B-----5:R-:W-:-:S05]  /*1280*/  PRMT R192, RZ, 0x7610, R181 ;  /* 0x00007610ffc07816 */ /* 0x020fca00000000b5 */
[----:B------:R-:W-:Y:S01]  /*1290*/  FADD.FTZ R203, R192, R203 ;  /* 0x000000cbc0cb7221 */ /* 0x000fe20000010000 */
[----:B------:R-:W-:-:S05]  /*12a0*/  @P3 PRMT R192, RZ, 0x7610, R185 ;  /* 0x00007610ffc03816 */ /* 0x000fca00000000b9 */
[----:B------:R-:W-:-:S05]  /*12b0*/  @P3 FADD.FTZ R203, R192, R203 ;  /* 0x000000cbc0cb3221 */ /* 0x000fca0000010000 */
.L_x_6814:
[----:B------:R-:W-:-:S04]  /*12c0*/  F2FP.BF16.PACK_AB R192, RZ, R203 ;  /* 0x000000cbffc0723e */ /* 0x000fc800000010ff */
[----:B------:R-:W-:Y:S02]  /*12d0*/  PRMT R189, R189, 0x5410, R192 ;  /* 0x00005410bdbd7816 */ /* 0x000fe400000000c0 */
.L_x_6815:
[----:B------:R-:W-:Y:S01]  /*12e0*/  PRMT R204, RZ, 0x5410, R194 ;  /* 0x00005410ffcc7816 */ /* 0x000fe200000000c2 */
[----:B------:R-:W-:Y:S05]  /*12f0*/  @P4 BRA `(.L_x_6816) ;  /* 0x0000008000004947 */ /* 0x000fea0003800000 */
[----:B------:R-:W-:-:S04]  /*1300*/  ISETP.NE.U32.AND P5, PT, RZ, c[0x0][0x180], PT ;  /* 0x00006000ff007a0c */ /* 0x000fc80003fa5070 */
[----:B------:R-:W-:-:S13]  /*1310*/  ISETP.NE.AND.EX P5, PT, RZ, c[0x0][0x184], PT, P5 ;  /* 0x00006100ff007a0c */ /* 0x000fda0003fa5350 */
[----:B------:R-:W-:Y:S05]  /*1320*/  @P5 BRA `(.L_x_6817) ;  /* 0x0000002000005947 */ /* 0x000fea0003800000 */
[----:B------:R-:W-:Y:S05]  /*1330*/  @P2 BRA `(.L_x_6818) ;  /* 0x0000008000002947 */ /* 0x000fea0003800000 */
[----:B------:R-:W-:Y:S05]  /*1340*/  BRA `(.L_x_6819) ;  /* 0x0000009000007947 */ /* 0x000fea0003800000 */
.L_x_6817:
[----:B-----5:R-:W-:-:S05]  /*1350*/  PRMT R193, RZ, 0x5410, R186 ;  /* 0x00005410ffc17816 */ /* 0x020fca00000000ba */
[----:B------:R-:W-:Y:S01]  /*1360*/  FADD.FTZ R204, R193, R204 ;  /* 0x000000ccc1cc7221 */ /* 0x000fe20000010000 */
[----:B------:R-:W-:Y:S05]  /*1370*/  BRA `(.L_x_6818) ;  /* 0x0000004000007947 */ /* 0x000fea0003800000 */
.L_x_6816:
[----:B-----5:R-:W-:-:S05]  /*1380*/  PRMT R193, RZ, 0x5410, R182 ;  /* 0x00005410ffc17816 */ /* 0x020fca00000000b6 */
[----:B------:R-:W-:Y:S01]  /*1390*/  FADD.FTZ R204, R193, R204 ;  /* 0x000000ccc1cc7221 */ /* 0x000fe20000010000 */
[----:B------:R-:W-:-:S05]  /*13a0*/  @P3 PRMT R193, RZ, 0x5410, R186 ;  /* 0x00005410ffc13816 */ /* 0x000fca00000000ba */
[----:B------:R-:W-:-:S05]  /*13b0*/  @P3 FADD.FTZ R204, R193, R204 ;  /* 0x000000ccc1cc3221 */ /* 0x000fca0000010000 */
.L_x_6818:
[----:B------:R-:W-:-:S04]  /*13c0*/  F2FP.BF16.PACK_AB R192, RZ, R204 ;  /* 0x000000ccffc0723e */ /* 0x000fc800000010ff */
[----:B------:R-:W-:Y:S02]  /*13d0*/  PRMT R190, R192, 0x7610, R190 ;  /* 0x00007610c0be7816 */ /* 0x000fe400000000be */
.L_x_6819:
[----:B------:R-:W-:Y:S01]  /*13e0*/  PRMT R213, RZ, 0x7610, R194 ;  /* 0x00007610ffd57816 */ /* 0x000fe200000000c2 */
[----:B------:R-:W-:Y:S05]  /*13f0*/  @P4 BRA `(.L_x_6820) ;  /* 0x0000008000004947 */ /* 0x000fea0003800000 */
[----:B------:R-:W-:-:S04]  /*1400*/  ISETP.NE.U32.AND P5, PT, RZ, c[0x0][0x180], PT ;  /* 0x00006000ff007a0c */ /* 0x000fc80003fa5070 */
[----:B------:R-:W-:-:S13]  /*1410*/  ISETP.NE.AND.EX P5, PT, RZ, c[0x0][0x184], PT, P5 ;  /* 0x00006100ff007a0c */ /* 0x000fda0003fa5350 */
[----:B------:R-:W-:Y:S05]  /*1420*/  @P5 BRA `(.L_x_6821) ;  /* 0x0000002000005947 */ /* 0x000fea0003800000 */
[----:B------:R-:W-:Y:S05]  /*1430*/  @P2 BRA `(.L_x_6822) ;  /* 0x0000008000002947 */ /* 0x000fea0003800000 */
[----:B------:R-:W-:Y:S05]  /*1440*/  BRA `(.L_x_6823) ;  /* 0x0000009000007947 */ /* 0x000fea0003800000 */
.L_x_6821:
[----:B-----5:R-:W-:-:S05]  /*1450*/  PRMT R192, RZ, 0x7610, R186 ;  /* 0x00007610ffc07816 */ /* 0x020fca00000000ba */
[----:B------:R-:W-:Y:S01]  /*1460*/  FADD.FTZ R213, R192, R213 ;  /* 0x000000d5c0d57221 */ /* 0x000fe20000010000 */
[----:B------:R-:W-:Y:S05]  /*1470*/  BRA `(.L_x_6822) ;  /* 0x0000004000007947 */ /* 0x000fea0003800000 */
.L_x_6820:
[----:B-----5:R-:W-:-:S05]  /*1480*/  PRMT R192, RZ, 0x7610, R182 ;  /* 0x00007610ffc07816 */ /* 0x020fca00000000b6 */
[----:B------:R-:W-:Y:S01]  /*1490*/  FADD.FTZ R213, R192, R213 ;  /* 0x000000d5c0d57221 */ /* 0x000fe20000010000 */
[----:B------:R-:W-:-:S05]  /*14a0*/  @P3 PRMT R192, RZ, 0x7610, R186 ;  /* 0x00007610ffc03816 */ /* 0x000fca00000000ba */
[----:B------:R-:W-:-:S05]  /*14b0*/  @P3 FADD.FTZ R213, R192, R213 ;  /* 0x000000d5c0d53221 */ /* 0x000fca0000010000 */
.L_x_6822:
[----:B------:R-:W-:-:S04]  /*14c0*/  F2FP.BF16.PACK_AB R192, RZ, R213 ;  /* 0x000000d5ffc0723e */ /* 0x000fc800000010ff */
[----:B------:R-:W-:Y:S02]  /*14d0*/  PRMT R190, R190, 0x5410, R192 ;  /* 0x00005410bebe7816 */ /* 0x000fe400000000c0 */
.L_x_6823:
[----:B------:R-:W-:Y:S01]  /*14e0*/  PRMT R214, RZ, 0x5410, R195 ;  /* 0x00005410ffd67816 */ /* 0x000fe200000000c3 */
[----:B------:R-:W-:Y:S05]  /*14f0*/  @P4 BRA `(.L_x_6824) ;  /* 0x0000008000004947 */ /* 0x000fea0003800000 */
[----:B------:R-:W-:-:S04]  /*1500*/  ISETP.NE.U32.AND P5, PT, RZ, c[0x0][0x180], PT ;  /* 0x00006000ff007a0c */ /* 0x000fc80003fa5070 */
[----:B------:R-:W-:-:S13]  /*1510*/  ISETP.NE.AND.EX P5, PT, RZ, c[0x0][0x184], PT, P5 ;  /* 0x00006100ff007a0c */ /* 0x000fda0003fa5350 */
[----:B------:R-:W-:Y:S05]  /*1520*/  @P5 BRA `(.L_x_6825) ;  /* 0x0000002000005947 */ /* 0x000fea0003800000 */
[----:B------:R-:W-:Y:S05]  /*1530*/  @P2 BRA `(.L_x_6826) ;  /* 0x0000008000002947 */ /* 0x000fea0003800000 */
[----:B------:R-:W-:Y:S05]  /*1540*/  BRA `(.L_x_6827) ;  /* 0x0000009000007947 */ /* 0x000fea0003800000 */
.L_x_6825:
[----:B-----5:R-:W-:-:S05]  /*1550*/  PRMT R193, RZ, 0x5410, R187 ;  /* 0x00005410ffc17816 */ /* 0x020fca00000000bb */
[----:B------:R-:W-:Y:S01]  /*1560*/  FADD.FTZ R214, R193, R214 ;  /* 0x000000d6c1d67221 */ /* 0x000fe20000010000 */
[----:B------:R-:W-:Y:S05]  /*1570*/  BRA `(.L_x_6826) ;  /* 0x0000004000007947 */ /* 0x000fea0003800000 */
.L_x_6824:
[----:B-----5:R-:W-:-:S05]  /*1580*/  PRMT R193, RZ, 0x5410, R183 ;  /* 0x00005410ffc17816 */ /* 0x020fca00000000b7 */
[----:B------:R-:W-:Y:S01]  /*1590*/  FADD.FTZ R214, R193, R214 ;  /* 0x000000d6c1d67221 */ /* 0x000fe20000010000 */
[----:B------:R-:W-:-:S05]  /*15a0*/  @P3 PRMT R193, RZ, 0x5410, R187 ;  /* 0x00005410ffc13816 */ /* 0x000fca00000000bb */
[----:B------:R-:W-:-:S05]  /*15b0*/  @P3 FADD.FTZ R214, R193, R214 ;  /* 0x000000d6c1d63221 */ /* 0x000fca0000010000 */
.L_x_6826:
[----:B------:R-:W-:-:S04]  /*15c0*/  F2FP.BF16.PACK_AB R192, RZ, R214 ;  /* 0x000000d6ffc0723e */ /* 0x000fc800000010ff */
[----:B------:R-:W-:Y:S02]  /*15d0*/  PRMT R191, R192, 0x7610, R191 ;  /* 0x00007610c0bf7816 */ /* 0x000fe400000000bf */
.L_x_6827:
[----:B------:R-:W-:Y:S01]  /*15e0*/  PRMT R227, RZ, 0x7610, R195 ;  /* 0x00007610ffe37816 */ /* 0x000fe200000000c3 */
[----:B------:R-:W-:Y:S05]  /*15f0*/  @P4 BRA `(.L_x_6828) ;  /* 0x0000008000004947 */ /* 0x000fea0003800000 */
[----:B------:R-:W-:-:S04]  /*1600*/  ISETP.NE.U32.AND P3, PT, RZ, c[0x0][0x180], PT ;  /* 0x00006000ff007a0c */ /* 0x000fc80003f65070 */
[----:B------:R-:W-:-:S13]  /*1610*/  ISETP.NE.AND.EX P3, PT, RZ, c[0x0][0x184], PT, P3 ;  /* 0x00006100ff007a0c */ /* 0x000fda0003f65330 */
[----:B------:R-:W-:Y:S05]  /*1620*/  @P3 BRA `(.L_x_6829) ;  /* 0x0000002000003947 */ /* 0x000fea0003800000 */
[----:B------:R-:W-:Y:S05]  /*1630*/  @P2 BRA `(.L_x_6830) ;  /* 0x0000008000002947 */ /* 0x000fea0003800000 */
[----:B------:R-:W-:Y:S05]  /*1640*/  BRA `(.L_x_6831) ;  /* 0x0000009000007947 */ /* 0x000fea0003800000 */
.L_x_6829:
[----:B-----5:R-:W-:-:S05]  /*1650*/  PRMT R192, RZ, 0x7610, R187 ;  /* 0x00007610ffc07816 */ /* 0x020fca00000000bb */
[----:B------:R-:W-:Y:S01]  /*1660*/  FADD.FTZ R227, R192, R227 ;  /* 0x000000e3c0e37221 */ /* 0x000fe20000010000 */
[----:B------:R-:W-:Y:S05]  /*1670*/  BRA `(.L_x_6830) ;  /* 0x0000004000007947 */ /* 0x000fea0003800000 */
.L_x_6828:
[----:B-----5:R-:W-:-:S05]  /*1680*/  PRMT R192, RZ, 0x7610, R183 ;  /* 0x00007610ffc07816 */ /* 0x020fca00000000b7 */
[----:B------:R-:W-:Y:S01]  /*1690*/  FADD.FTZ R227, R192, R227 ;  /* 0x000000e3c0e37221 */ /* 0x000fe20000010000 */
[----:B------:R-:W-:-:S05]  /*16a0*/  @P3 PRMT R192, RZ, 0x7610, R187 ;  /* 0x00007610ffc03816 */ /* 0x000fca00000000bb */
[----:B------:R-:W-:-:S05]  /*16b0*/  @P3 FADD.FTZ R227, R192, R227 ;  /* 0x000000e3c0e33221 */ /* 0x000fca0000010000 */
.L_x_6830:
[----:B------:R-:W-:-:S04]  /*16c0*/  F2FP.BF16.PACK_AB R192, RZ, R227 ;  /* 0x000000e3ffc0723e */ /* 0x000fc800000010ff */
[----:B------:R-:W-:Y:S02]  /*16d0*/  PRMT R191, R191, 0x5410, R192 ;  /* 0x00005410bfbf7816 */ /* 0x000fe400000000c0 */
.L_x_6831:
[C---:B------:R-:W-:Y:S02]  /*16e0*/  @P2 LEA R192, P3, R2.reuse, c[0x0][0x188], 0x4 ;  /* 0x0000620002c02a11 */ /* 0x040fe400078620ff */
[C---:B------:R-:W-:Y:S02]  /*16f0*/  IADD3 R196, R2.reuse, 0x80, RZ ;  /* 0x0000008002c47810 */ /* 0x040fe40007ffe0ff */
[----:B------:R-:W-:-:S05]  /*1700*/  @P2 LEA.HI.X R193, R2, c[0x0][0x18c], RZ, 0x4, P3 ;  /* 0x0000630002c12a11 */ /* 0x000fca00018f24ff */
[----:B------:R1:W-:Y:S04]  /*1710*/  @P2 STG.E.128 [R192.64], R188 ;  /* 0x000000bcc0002986 */ /* 0x0003e8000c101d04 */
.L_x_6799:
[----:B------:R-:W-:Y:S05]  /*1720*/  BSYNC B0 ;  /* 0x0000000000007941 */ /* 0x000fea0003800000 */
.L_x_6798:
[----:B------:R-:W-:Y:S01]  /*1730*/  ISETP.GE.U32.AND P3, PT, R7, 0x100, PT ;  /* 0x000001000700780c */ /* 0x000fe20003f66070 */
[----:B------:R-:W-:-:S12]  /*1740*/  BSSY B0, `(.L_x_6832) ;  /* 0x0000095000007945 */ /* 0x000fd80003800000 */
[----:B------:R-:W-:Y:S05]  /*1750*/  @!P3 BRA `(.L_x_6833) ;  /* 0x000009300000b947 */ /* 0x000fea0003800000 */
[----:B------:R-:W-:-:S04]  /*1760*/  ISETP.NE.U32.AND P4, PT, RZ, c[0x0][0x178], PT ;  /* 0x00005e00ff007a0c */ /* 0x000fc80003f85070 */
[----:B------:R-:W-:-:S13]  /*1770*/  ISETP.NE.AND.EX P4, PT, RZ, c[0x0][0x17c], PT, P4 ;  /* 0x00005f00ff007a0c */ /* 0x000fda0003f85340 */
[----:B------:R-:W-:-:S04]  /*1780*/  @P4 LEA R198, P3, R196, c[0x0][0x178], 0x4 ;  /* 0x00005e00c4c64a11 */ /* 0x000fc800078620ff */
[C---:B------:R-:W-:Y:S02]  /*1790*/  @P4 LEA.HI.X R199, R196.reuse, c[0x0][0x17c], RZ, 0x4, P3 ;  /* 0x00005f00c4c74a11 */ /* 0x040fe400018f24ff */
[----:B------:R-:W-:Y:S01]  /*17a0*/  ISETP.NE.U32.AND P3, PT, RZ, c[0x0][0x180], PT ;  /* 0x00006000ff007a0c */ /* 0x000fe20003f65070 */
[----:B-1----:R-:W-:Y:S02]  /*17b0*/  IMAD.MOV.U32 R193, RZ, RZ, 0x10 ;  /* 0x00000010ffc17424 */ /* 0x002fe400078e00ff */
[----:B-----5:R1:W5:Y:S01]  /*17c0*/  @P4 LDG.E.128 R180, [R198.64] ;  /* 0x00000004c6b44981 */ /* 0x020362000c1e1d00 */
[----:B------:R-:W-:Y:S01]  /*17d0*/  ISETP.NE.AND.EX P3, PT, RZ, c[0x0][0x184], PT, P3 ;  /* 0x00006100ff007a0c */ /* 0x000fe20003f65330 */
[----:B------:R-:W-:-:S06]  /*17e0*/  IMAD.WIDE.U32 R192, R196, R193, c[0x0][0x170] ;  /* 0x00005c00c4c07625 */ /* 0x000fcc00078e00c1 */
[----:B------:R-:W2:Y:S06]  /*17f0*/  LDG.E.128 R192, [R192.64] ;  /* 0x00000004c0c07981 */ /* 0x000eac000c1e1d00 */
        /* <DEDUP_REMOVED lines=12> */
.L_x_6835:
[----:B-----5:R-:W-:-:S05]  /*18c0*/  PRMT R18, RZ, 0x5410, R184 ;  /* 0x00005410ff127816 */ /* 0x020fca00000000b8 */
[----:B------:R-:W-:Y:S01]  /*18d0*/  FADD.FTZ R9, R18, R9 ;  /* 0x0000000912097221 */ /* 0x000fe20000010000 */
[----:B------:R-:W-:Y:S05]  /*18e0*/  BRA `(.L_x_6836) ;  /* 0x0000004000007947 */ /* 0x000fea0003800000 */
.L_x_6834:
[----:B-1---5:R-:W-:-:S05]  /*18f0*/  PRMT R18, RZ, 0x5410, R180 ;  /* 0x00005410ff127816 */ /* 0x022fca00000000b4 */
[----:B------:R-:W-:Y:S01]  /*1900*/  FADD.FTZ R9, R18, R9 ;  /* 0x0000000912097221 */ /* 0x000fe20000010000 */
[----:B------:R-:W-:-:S05]  /*1910*/  @P3 PRMT R18, RZ, 0x5410, R184 ;  /* 0x00005410ff123816 */ /* 0x000fca00000000b8 */
[----:B------:R-:W-:-:S05]  /*1920*/  @P3 FADD.FTZ R9, R18, R9 ;  /* 0x0000000912093221 */ /* 0x000fca0000010000 */
.L_x_6836:
[----:B------:R-:W-:-:S04]  /*1930*/  F2FP.BF16.PACK_AB R18, RZ, R9 ;  /* 0x00000009ff12723e */ /* 0x000fc800000010ff */
[----:B------:R-:W-:Y:S02]  /*1940*/  PRMT R188, R18, 0x7610, R188 ;  /* 0x0000761012bc7816 */ /* 0x000fe400000000bc */
.L_x_6837:
[----:B------:R-:W-:Y:S01]  /*1950*/  PRMT R19, RZ, 0x7610, R192 ;  /* 0x00007610ff137816 */ /* 0x000fe200000000c0 */
[----:B------:R-:W-:Y:S05]  /*1960*/  @P4 BRA `(.L_x_6838) ;  /* 0x0000008000004947 */ /* 0x000fea0003800000 */
[----:B------:R-:W-:-:S04]  /*1970*/  ISETP.NE.U32.AND P5, PT, RZ, c[0x0][0x180], PT ;  /* 0x00006000ff007a0c */ /* 0x000fc80003fa5070 */
[----:B------:R-:W-:-:S13]  /*1980*/  ISETP.NE.AND.EX P5, PT, RZ, c[0x0][0x184], PT, P5 ;  /* 0x00006100ff007a0c */ /* 0x000fda0003fa5350 */
[----:B------:R-:W-:Y:S05]  /*1990*/  @P5 BRA `(.L_x_6839) ;  /* 0x0000002000005947 */ /* 0x000fea0003800000 */
[----:B------:R-:W-:Y:S05]  /*19a0*/  @P2 BRA `(.L_x_6840) ;  /* 0x0000008000002947 */ /* 0x000fea0003800000 */
[----:B------:R-:W-:Y:S05]  /*19b0*/  BRA `(.L_x_6841) ;  /* 0x0000009000007947 */ /* 0x000fea0003800000 */
.L_x_6839:
[----:B-----5:R-:W-:-:S05]  /*19c0*/  PRMT R18, RZ, 0x7610, R184 ;  /* 0x00007610ff127816 */ /* 0x020fca00000000b8 */
[----:B------:R-:W-:Y:S01]  /*19d0*/  FADD.FTZ R19, R18, R19 ;  /* 0x0000001312137221 */ /* 0x000fe20000010000 */
[----:B------:R-:W-:Y:S05]  /*19e0*/  BRA `(.L_x_6840) ;  /* 0x0000004000007947 */ /* 0x000fea0003800000 */
.L_x_6838:
[----:B-----5:R-:W-:-:S05]  /*19f0*/  PRMT R18, RZ, 0x7610, R180 ;  /* 0x00007610ff127816 */ /* 0x020fca00000000b4 */
[----:B------:R-:W-:Y:S01]  /*1a00*/  FADD.FTZ R19, R18, R19 ;  /* 0x0000001312137221 */ /* 0x000fe20000010000 */
[----:B------:R-:W-:-:S05]  /*1a10*/  @P3 PRMT R18, RZ, 0x7610, R184 ;  /* 0x00007610ff123816 */ /* 0x000fca00000000b8 */
[----:B------:R-:W-:-:S05]  /*1a20*/  @P3 FADD.FTZ R19, R18, R19 ;  /* 0x0000001312133221 */ /* 0x000fca0000010000 */
.L_x_6840:
[----:B------:R-:W-:-:S04]  /*1a30*/  F2FP.BF16.PACK_AB R18, RZ, R19 ;  /* 0x00000013ff12723e */ /* 0x000fc800000010ff */
[----:B------:R-:W-:Y:S02]  /*1a40*/  PRMT R188, R188, 0x5410, R18 ;  /* 0x00005410bcbc7816 */ /* 0x000fe40000000012 */
.L_x_6841:
[----:B------:R-:W-:Y:S01]  /*1a50*/  PRMT R18, RZ, 0x5410, R193 ;  /* 0x00005410ff127816 */ /* 0x000fe200000000c1 */
[----:B------:R-:W-:Y:S05]  /*1a60*/  @P4 BRA `(.L_x_6842) ;  /* 0x0000008000004947 */ /* 0x000fea0003800000 */
[----:B------:R-:W-:-:S04]  /*1a70*/  ISETP.NE.U32.AND P5, PT, RZ, c[0x0][0x180], PT ;  /* 0x00006000ff007a0c */ /* 0x000fc80003fa5070 */
[----:B------:R-:W-:-:S13]  /*1a80*/  ISETP.NE.AND.EX P5, PT, RZ, c[0x0][0x184], PT, P5 ;  /* 0x00006100ff007a0c */ /* 0x000fda0003fa5350 */
[----:B------:R-:W-:Y:S05]  /*1a90*/  @P5 BRA `(.L_x_6843) ;  /* 0x0000002000005947 */ /* 0x000fea0003800000 */
[----:B------:R-:W-:Y:S05]  /*1aa0*/  @P2 BRA `(.L_x_6844) ;  /* 0x0000008000002947 */ /* 0x000fea0003800000 */
[----:B------:R-:W-:Y:S05]  /*1ab0*/  BRA `(.L_x_6845) ;  /* 0x0000009000007947 */ /* 0x000fea0003800000 */
.L_x_6843:
[----:B-----5:R-:W-:-:S05]  /*1ac0*/  PRMT R197, RZ, 0x5410, R185 ;  /* 0x00005410ffc57816 */ /* 0x020fca00000000b9 */
[----:B------:R-:W-:Y:S01]  /*1ad0*/  FADD.FTZ R18, R197, R18 ;  /* 0x00000012c5127221 */ /* 0x000fe20000010000 */
[----:B------:R-:W-:Y:S05]  /*1ae0*/  BRA `(.L_x_6844) ;  /* 0x0000004000007947 */ /* 0x000fea0003800000 */
.L_x_6842:
[----:B-----5:R-:W-:-:S05]  /*1af0*/  PRMT R197, RZ, 0x5410, R181 ;  /* 0x00005410ffc57816 */ /* 0x020fca00000000b5 */
[----:B------:R-:W-:Y:S01]  /*1b00*/  FADD.FTZ R18, R197, R18 ;  /* 0x00000012c5127221 */ /* 0x000fe20000010000 */
[----:B------:R-:W-:-:S05]  /*1b10*/  @P3 PRMT R197, RZ, 0x5410, R185 ;  /* 0x00005410ffc53816 */ /* 0x000fca00000000b9 */
[----:B------:R-:W-:-:S05]  /*1b20*/  @P3 FADD.FTZ R18, R197, R18 ;  /* 0x00000012c5123221 */ /* 0x000fca0000010000 */
.L_x_6844:
[----:B------:R-:W-:-:S04]  /*1b30*/  F2FP.BF16.PACK_AB R192, RZ, R18 ;  /* 0x00000012ffc0723e */ /* 0x000fc800000010ff */
[----:B------:R-:W-:Y:S02]  /*1b40*/  PRMT R189, R192, 0x7610, R189 ;  /* 0x00007610c0bd7816 */ /* 0x000fe400000000bd */
.L_x_6845:
[----:B------:R-:W-:Y:S01]  /*1b50*/  PRMT R205, RZ, 0x7610, R193 ;  /* 0x00007610ffcd7816 */ /* 0x000fe200000000c1 */
[----:B------:R-:W-:Y:S05]  /*1b60*/  @P4 BRA `(.L_x_6846) ;  /* 0x0000008000004947 */ /* 0x000fea0003800000 */
[----:B------:R-:W-:-:S04]  /*1b70*/  ISETP.NE.U32.AND P5, PT, RZ, c[0x0][0x180], PT ;  /* 0x00006000ff007a0c */ /* 0x000fc80003fa5070 */
[----:B------:R-:W-:-:S13]  /*1b80*/  ISETP.NE.AND.EX P5, PT, RZ, c[0x0][0x184], PT, P5 ;  /* 0x00006100ff007a0c */ /* 0x000fda0003fa5350 */
[----:B------:R-:W-:Y:S05]  /*1b90*/  @P5 BRA `(.L_x_6847) ;  /* 0x0000002000005947 */ /* 0x000fea0003800000 */
[----:B------:R-:W-:Y:S05]  /*1ba0*/  @P2 BRA `(.L_x_6848) ;  /* 0x0000008000002947 */ /* 0x000fea0003800000 */
[----:B------:R-:W-:Y:S05]  /*1bb0*/  BRA `(.L_x_6849) ;  /* 0x0000009000007947 */ /* 0x000fea0003800000 */
.L_x_6847:
[----:B-----5:R-:W-:-:S05]  /*1bc0*/  PRMT R192, RZ, 0x7610, R185 ;  /* 0x00007610ffc07816 */ /* 0x020fca00000000b9 */
[----:B------:R-:W-:Y:S01]  /*1bd0*/  FADD.FTZ R205, R192, R205 ;  /* 0x000000cdc0cd7221 */ /* 0x000fe20000010000 */
[----:B------:R-:W-:Y:S05]  /*1be0*/  BRA `(.L_x_6848) ;  /* 0x0000004000007947 */ /* 0x000fea0003800000 */
.L_x_6846:
[----:B-----5:R-:W-:-:S05]  /*1bf0*/  PRMT R192, RZ, 0x7610, R181 ;  /* 0x00007610ffc07816 */ /* 0x020fca00000000b5 */
[----:B------:R-:W-:Y:S01]  /*1c00*/  FADD.FTZ R205, R192, R205 ;  /* 0x000000cdc0cd7221 */ /* 0x000fe20000010000 */
[----:B------:R-:W-:-:S05]  /*1c10*/  @P3 PRMT R192, RZ, 0x7610, R185 ;  /* 0x00007610ffc03816 */ /* 0x000fca00000000b9 */
[----:B------:R-:W-:-:S05]  /*1c20*/  @P3 FADD.FTZ R205, R192, R205 ;  /* 0x000000cdc0cd3221 */ /* 0x000fca0000010000 */
.L_x_6848:
[----:B------:R-:W-:-:S04]  /*1c30*/  F2FP.BF16.PACK_AB R192, RZ, R205 ;  /* 0x000000cdffc0723e */ /* 0x000fc800000010ff */
[----:B------:R-:W-:Y:S02]  /*1c40*/  PRMT R189, R189, 0x5410, R192 ;  /* 0x00005410bdbd7816 */ /* 0x000fe400000000c0 */
.L_x_6849:
[----:B------:R-:W-:Y:S01]  /*1c50*/  PRMT R206, RZ, 0x5410, R194 ;  /* 0x00005410ffce7816 */ /* 0x000fe200000000c2 */
[----:B------:R-:W-:Y:S05]  /*1c60*/  @P4 BRA `(.L_x_6850) ;  /* 0x0000008000004947 */ /* 0x000fea0003800000 */
[----:B------:R-:W-:-:S04]  /*1c70*/  ISETP.NE.U32.AND P5, PT, RZ, c[0x0][0x180], PT ;  /* 0x00006000ff007a0c */ /* 0x000fc80003fa5070 */
[----:B------:R-:W-:-:S13]  /*1c80*/  ISETP.NE.AND.EX P5, PT, RZ, c[0x0][0x184], PT, P5 ;  /* 0x00006100ff007a0c */ /* 0x000fda0003fa5350 */
[----:B------:R-:W-:Y:S05]  /*1c90*/  @P5 BRA `(.L_x_6851) ;  /* 0x0000002000005947 */ /* 0x000fea0003800000 */
[----:B------:R-:W-:Y:S05]  /*1ca0*/  @P2 BRA `(.L_x_6852) ;  /* 0x0000008000002947 */ /* 0x000fea0003800000 */
[----:B------:R-:W-:Y:S05]  /*1cb0*/  BRA `(.L_x_6853) ;  /* 0x0000009000007947 */ /* 0x000fea0003800000 */
.L_x_6851:
[----:B-----5:R-:W-:-:S05]  /*1cc0*/  PRMT R193, RZ, 0x5410, R186 ;  /* 0x00005410ffc17816 */ /* 0x020fca00000000ba */
[----:B------:R-:W-:Y:S01]  /*1cd0*/  FADD.FTZ R206, R193, R206 ;  /* 0x000000cec1ce7221 */ /* 0x000fe20000010000 */
[----:B------:R-:W-:Y:S05]  /*1ce0*/  BRA `(.L_x_6852) ;  /* 0x0000004000007947 */ /* 0x000fea0003800000 */
.L_x_6850:
[----:B-----5:R-:W-:-:S05]  /*1cf0*/  PRMT R193, RZ, 0x5410, R182 ;  /* 0x00005410ffc17816 */ /* 0x020fca00000000b6 */
[----:B------:R-:W-:Y:S01]  /*1d00*/  FADD.FTZ R206, R193, R206 ;  /* 0x000000cec1ce7221 */ /* 0x000fe20000010000 */
[----:B------:R-:W-:-:S05]  /*1d10*/  @P3 PRMT R193, RZ, 0x5410, R186 ;  /* 0x00005410ffc13816 */ /* 0x000fca00000000ba */
[----:B------:R-:W-:-:S05]  /*1d20*/  @P3 FADD.FTZ R206, R193, R206 ;  /* 0x000000cec1ce3221 */ /* 0x000fca0000010000 */
.L_x_6852:
[----:B------:R-:W-:-:S04]  /*1d30*/  F2FP.BF16.PACK_AB R192, RZ, R206 ;  /* 0x000000ceffc0723e */ /* 0x000fc800000010ff */
[----:B------:R-:W-:Y:S02]  /*1d40*/  PRMT R190, R192, 0x7610, R190 ;  /* 0x00007610c0be7816 */ /* 0x000fe400000000be */
.L_x_6853:
[----:B------:R-:W-:Y:S01]  /*1d50*/  PRMT R215, RZ, 0x7610, R194 ;  /* 0x00007610ffd77816 */ /* 0x000fe200000000c2 */
[----:B------:R-:W-:Y:S05]  /*1d60*/  @P4 BRA `(.L_x_6854) ;  /* 0x0000008000004947 */ /* 0x000fea0003800000 */
[----:B------:R-:W-:-:S04]  /*1d70*/  ISETP.NE.U32.AND P5, PT, RZ, c[0x0][0x180], PT ;  /* 0x00006000ff007a0c */ /* 0x000fc80003fa5070 */
[----:B------:R-:W-:-:S13]  /*1d80*/  ISETP.NE.AND.EX P5, PT, RZ, c[0x0][0x184], PT, P5 ;  /* 0x00006100ff007a0c */ /* 0x000fda0003fa5350 */
[----:B------:R-:W-:Y:S05]  /*1d90*/  @P5 BRA `(.L_x_6855) ;  /* 0x0000002000005947 */ /* 0x000fea0003800000 */
[----:B------:R-:W-:Y:S05]  /*1da0*/  @P2 BRA `(.L_x_6856) ;  /* 0x0000008000002947 */ /* 0x000fea0003800000 */
[----:B------:R-:W-:Y:S05]  /*1db0*/  BRA `(.L_x_6857) ;  /* 0x0000009000007947 */ /* 0x000fea0003800000 */
.L_x_6855:
[----:B-----5:R-:W-:-:S05]  /*1dc0*/  PRMT R192, RZ, 0x7610, R186 ;  /* 0x00007610ffc07816 */ /* 0x020fca00000000ba */
[----:B------:R-:W-:Y:S01]  /*1dd0*/  FADD.FTZ R215, R192, R215 ;  /* 0x000000d7c0d77221 */ /* 0x000fe20000010000 */
[----:B------:R-:W-:Y:S05]  /*1de0*/  BRA `(.L_x_6856) ;  /* 0x0000004000007947 */ /* 0x000fea0003800000 */
.L_x_6854:
[----:B-----5:R-:W-:-:S05]  /*1df0*/  PRMT R192, RZ, 0x7610, R182 ;  /* 0x00007610ffc07816 */ /* 0x020fca00000000b6 */
[----:B------:R-:W-:Y:S01]  /*1e00*/  FADD.FTZ R215, R192, R215 ;  /* 0x000000d7c0d77221 */ /* 0x000fe20000010000 */
[----:B------:R-:W-:-:S05]  /*1e10*/  @P3 PRMT R192, RZ, 0x7610, R186 ;  /* 0x00007610ffc03816 */ /* 0x000fca00000000ba */
[----:B------:R-:W-:-:S05]  /*1e20*/  @P3 FADD.FTZ R215, R192, R215 ;  /* 0x000000d7c0d73221 */ /* 0x000fca0000010000 */
.L_x_6856:
[----:B------:R-:W-:-:S04]  /*1e30*/  F2FP.BF16.PACK_AB R192, RZ, R215 ;  /* 0x000000d7ffc0723e */ /* 0x000fc800000010ff */
[----:B------:R-:W-:Y:S02]  /*1e40*/  PRMT R190, R190, 0x5410, R192 ;  /* 0x00005410bebe7816 */ /* 0x000fe400000000c0 */
.L_x_6857:
[----:B------:R-:W-:Y:S01]  /*1e50*/  PRMT R216, RZ, 0x5410, R195 ;  /* 0x00005410ffd87816 */ /* 0x000fe200000000c3 */
[----:B------:R-:W-:Y:S05]  /*1e60*/  @P4 BRA `(.L_x_6858) ;  /* 0x0000008000004947 */ /* 0x000fea0003800000 */
[----:B------:R-:W-:-:S04]  /*1e70*/  ISETP.NE.U32.AND P5, PT, RZ, c[0x0][0x180], PT ;  /* 0x00006000ff007a0c */ /* 0x000fc80003fa5070 */
[----:B------:R-:W-:-:S13]  /*1e80*/  ISETP.NE.AND.EX P5, PT, RZ, c[0x0][0x184], PT, P5 ;  /* 0x00006100ff007a0c */ /* 0x000fda0003fa5350 */
[----:B------:R-:W-:Y:S05]  /*1e90*/  @P5 BRA `(.L_x_6859) ;  /* 0x0000002000005947 */ /* 0x000fea0003800000 */
[----:B------:R-:W-:Y:S05]  /*1ea0*/  @P2 BRA `(.L_x_6860) ;  /* 0x0000008000002947 */ /* 0x000fea0003800000 */
[----:B------:R-:W-:Y:S05]  /*1eb0*/  BRA `(.L_x_6861) ;  /* 0x0000009000007947 */ /* 0x000fea0003800000 */
.L_x_6859:
[----:B-----5:R-:W-:-:S05]  /*1ec0*/  PRMT R193, RZ, 0x5410, R187 ;  /* 0x00005410ffc17816 */ /* 0x020fca00000000bb */
[----:B------:R-:W-:Y:S01]  /*1ed0*/  FADD.FTZ R216, R193, R216 ;  /* 0x000000d8c1d87221 */ /* 0x000fe20000010000 */
[----:B------:R-:W-:Y:S05]  /*1ee0*/  BRA `(.L_x_6860) ;  /* 0x0000004000007947 */ /* 0x000fea0003800000 */
.L_x_6858:
[----:B-----5:R-:W-:-:S05]  /*1ef0*/  PRMT R193, RZ, 0x5410, R183 ;  /* 0x00005410ffc17816 */ /* 0x020fca00000000b7 */
[----:B------:R-:W-:Y:S01]  /*1f00*/  FADD.FTZ R216, R193, R216 ;  /* 0x000000d8c1d87221 */ /* 0x000fe20000010000 */
[----:B------:R-:W-:-:S05]  /*1f10*/  @P3 PRMT R193, RZ, 0x5410, R187 ;  /* 0x00005410ffc13816 */ /* 0x000fca00000000bb */
[----:B------:R-:W-:-:S05]  /*1f20*/  @P3 FADD.FTZ R216, R193, R216 ;  /* 0x000000d8c1d83221 */ /* 0x000fca0000010000 */
.L_x_6860:
[----:B------:R-:W-:-:S04]  /*1f30*/  F2FP.BF16.PACK_AB R192, RZ, R216 ;  /* 0x000000d8ffc0723e */ /* 0x000fc800000010ff */
[----:B------:R-:W-:Y:S02]  /*1f40*/  PRMT R191, R192, 0x7610, R191 ;  /* 0x00007610c0bf7816 */ /* 0x000fe400000000bf */
.L_x_6861:
[----:B------:R-:W-:Y:S01]  /*1f50*/  PRMT R229, RZ, 0x7610, R195 ;  /* 0x00007610ffe57816 */ /* 0x000fe200000000c3 */
[----:B------:R-:W-:Y:S05]  /*1f60*/  @P4 BRA `(.L_x_6862) ;  /* 0x0000008000004947 */ /* 0x000fea0003800000 */
[----:B------:R-:W-:-:S04]  /*1f70*/  ISETP.NE.U32.AND P3, PT, RZ, c[0x0][0x180], PT ;  /* 0x00006000ff007a0c */ /* 0x000fc80003f65070 */
[----:B------:R-:W-:-:S13]  /*1f80*/  ISETP.NE.AND.EX P3, PT, RZ, c[0x0][0x184], PT, P3 ;  /* 0x00006100ff007a0c */ /* 0x000fda0003f65330 */
[----:B------:R-:W-:Y:S05]  /*1f90*/  @P3 BRA `(.L_x_6863) ;  /* 0x0000002000003947 */ /* 0x000fea0003800000 */
[----:B------:R-:W-:Y:S05]  /*1fa0*/  @P2 BRA `(.L_x_6864) ;  /* 0x0000008000002947 */ /* 0x000fea0003800000 */
[----:B------:R-:W-:Y:S05]  /*1fb0*/  BRA `(.L_x_6865) ;  /* 0x0000009000007947 */ /* 0x000fea0003800000 */
.L_x_6863:
[----:B-----5:R-:W-:-:S05]  /*1fc0*/  PRMT R192, RZ, 0x7610, R187 ;  /* 0x00007610ffc07816 */ /* 0x020fca00000000bb */
[----:B------:R-:W-:Y:S01]  /*1fd0*/  FADD.FTZ R229, R192, R229 ;  /* 0x000000e5c0e57221 */ /* 0x000fe20000010000 */
[----:B------:R-:W-:Y:S05]  /*1fe0*/  BRA `(.L_x_6864) ;  /* 0x0000004000007947 */ /* 0x000fea0003800000 */
.L_x_6862:
[----:B-----5:R-:W-:-:S05]  /*1ff0*/  PRMT R192, RZ, 0x7610, R183 ;  /* 0x00007610ffc07816 */ /* 0x020fca00000000b7 */
[----:B------:R-:W-:Y:S01]  /*2000*/  FADD.FTZ R229, R192, R229 ;  /* 0x000000e5c0e57221 */ /* 0x000fe20000010000 */
[----:B------:R-:W-:-:S05]  /*2010*/  @P3 PRMT R192, RZ, 0x7610, R187 ;  /* 0x00007610ffc03816 */ /* 0x000fca00000000bb */
[----:B------:R-:W-:-:S05]  /*2020*/  @P3 FADD.FTZ R229, R192, R229 ;  /* 0x000000e5c0e53221 */ /* 0x000fca0000010000 */
.L_x_6864:
[----:B------:R-:W-:-:S04]  /*2030*/  F2FP.BF16.PACK_AB R192, RZ, R229 ;  /* 0x000000e5ffc0723e */ /* 0x000fc800000010ff */
[----:B------:R-:W-:Y:S02]  /*2040*/  PRMT R191, R191, 0x5410, R192 ;  /* 0x00005410bfbf7816 */ /* 0x000fe400000000c0 */
.L_x_6865:
[----:B------:R-:W-:-:S04]  /*2050*/  @P2 LEA R192, P3, R196, c[0x0][0x188], 0x4 ;  /* 0x00006200c4c02a11 */ /* 0x000fc800078620ff */
[C---:B------:R-:W-:Y:S02]  /*2060*/  @P2 LEA.HI.X R193, R196.reuse, c[0x0][0x18c], RZ, 0x4, P3 ;  /* 0x00006300c4c12a11 */ /* 0x040fe400018f24ff */
[----:B------:R-:W-:-:S03]  /*2070*/  IADD3 R196, R196, 0x80, RZ ;  /* 0x00000080c4c47810 */ /* 0x000fc60007ffe0ff */
[----:B------:R1:W-:Y:S04]  /*2080*/  @P2 STG.E.128 [R192.64], R188 ;  /* 0x000000bcc0002986 */ /* 0x0003e8000c101d04 */
.L_x_6833:
[----:B------:R-:W-:Y:S05]  /*2090*/  BSYNC B0 ;  /* 0x0000000000007941 */ /* 0x000fea0003800000 */
.L_x_6832:
        /* <DEDUP_REMOVED lines=25> */
.L_x_6869:
[----:B-----5:R-:W-:-:S05]  /*2230*/  PRMT R17, RZ, 0x5410, R184 ;  /* 0x00005410ff117816 */ /* 0x020fca00000000b8 */
[----:B------:R-:W-:Y:S01]  /*2240*/  FADD.FTZ R10, R17, R10 ;  /* 0x0000000a110a7221 */ /* 0x000fe20000010000 */
[----:B------:R-:W-:Y:S05]  /*2250*/  BRA `(.L_x_6870) ;  /* 0x0000004000007947 */ /* 0x000fea0003800000 */
.L_x_6868:
[----:B-1---5:R-:W-:-:S05]  /*2260*/  PRMT R17, RZ, 0x5410, R180 ;  /* 0x00005410ff117816 */ /* 0x022fca00000000b4 */
[----:B------:R-:W-:Y:S01]  /*2270*/  FADD.FTZ R10, R17, R10 ;  /* 0x0000000a110a7221 */ /* 0x000fe20000010000 */
[----:B------:R-:W-:-:S05]  /*2280*/  @P3 PRMT R17, RZ, 0x5410, R184 ;  /* 0x00005410ff113816 */ /* 0x000fca00000000b8 */
[----:B------:R-:W-:-:S05]  /*2290*/  @P3 FADD.FTZ R10, R17, R10 ;  /* 0x0000000a110a3221 */ /* 0x000fca0000010000 */
.L_x_6870:
[----:B------:R-:W-:-:S04]  /*22a0*/  F2FP.BF16.PACK_AB R16, RZ, R10 ;  /* 0x0000000aff10723e */ /* 0x000fc800000010ff */
[----:B------:R-:W-:Y:S02]  /*22b0*/  PRMT R188, R16, 0x7610, R188 ;  /* 0x0000761010bc7816 */ /* 0x000fe400000000bc */
.L_x_6871:
[----:B------:R-:W-:Y:S01]  /*22c0*/  PRMT R17, RZ, 0x7610, R192 ;  /* 0x00007610ff117816 */ /* 0x000fe200000000c0 */
[----:B------:R-:W-:Y:S05]  /*22d0*/  @P4 BRA `(.L_x_6872) ;  /* 0x0000008000004947 */ /* 0x000fea0003800000 */
[----:B------:R-:W-:-:S04]  /*22e0*/  ISETP.NE.U32.AND P5, PT, RZ, c[0x0][0x180], PT ;  /* 0x00006000ff007a0c */ /* 0x000fc80003fa5070 */
[----:B------:R-:W-:-:S13]  /*22f0*/  ISETP.NE.AND.EX P5, PT, RZ, c[0x0][0x184], PT, P5 ;  /* 0x00006100ff007a0c */ /* 0x000fda0003fa5350 */
[----:B------:R-:W-:Y:S05]  /*2300*/  @P5 BRA `(.L_x_6873) ;  /* 0x0000002000005947 */ /* 0x000fea0003800000 */
[----:B------:R-:W-:Y:S05]  /*2310*/  @P2 BRA `(.L_x_6874) ;  /* 0x0000008000002947 */ /* 0x000fea0003800000 */
[----:B------:R-:W-:Y:S05]  /*2320*/  BRA `(.L_x_6875) ;  /* 0x0000009000007947 */ /* 0x000fea0003800000 */
.L_x_6873:
[----:B-----5:R-:W-:-:S05]  /*2330*/  PRMT R16, RZ, 0x7610, R184 ;  /* 0x00007610ff107816 */ /* 0x020fca00000000b8 */
[----:B------:R-:W-:Y:S01]  /*2340*/  FADD.FTZ R17, R16, R17 ;  /* 0x0000001110117221 */ /* 0x000fe20000010000 */
[----:B------:R-:W-:Y:S05]  /*2350*/  BRA `(.L_x_6874) ;  /* 0x0000004000007947 */ /* 0x000fea0003800000 */
.L_x_6872:
[----:B-----5:R-:W-:-:S05]  /*2360*/  PRMT R16, RZ, 0x7610, R180 ;  /* 0x00007610ff107816 */ /* 0x020fca00000000b4 */
[----:B------:R-:W-:Y:S01]  /*2370*/  FADD.FTZ R17, R16, R17 ;  /* 0x0000001110117221 */ /* 0x000fe20000010000 */
[----:B------:R-:W-:-:S05]  /*2380*/  @P3 PRMT R16, RZ, 0x7610, R184 ;  /* 0x00007610ff103816 */ /* 0x000fca00000000b8 */
[----:B------:R-:W-:-:S05]  /*2390*/  @P3 FADD.FTZ R17, R16, R17 ;  /* 0x0000001110113221 */ /* 0x000fca0000010000 */
.L_x_6874:
[----:B------:R-:W-:-:S04]  /*23a0*/  F2FP.BF16.PACK_AB R16, RZ, R17 ;  /* 0x00000011ff10723e */ /* 0x000fc800000010ff */
[----:B------:R-:W-:Y:S02]  /*23b0*/  PRMT R188, R188, 0x5410, R16 ;  /* 0x00005410bcbc7816 */ /* 0x000fe40000000010 */
.L_x_6875:
[----:B------:R-:W-:Y:S01]  /*23c0*/  PRMT R16, RZ, 0x5410, R193 ;  /* 0x00005410ff107816 */ /* 0x000fe200000000c1 */
[----:B------:R-:W-:Y:S05]  /*23d0*/  @P4 BRA `(.L_x_6876) ;  /* 0x0000008000004947 */ /* 0x000fea0003800000 */
[----:B------:R-:W-:-:S04]  /*23e0*/  ISETP.NE.U32.AND P5, PT, RZ, c[0x0][0x180], PT ;  /* 0x00006000ff007a0c */ /* 0x000fc80003fa5070 */
[----:B------:R-:W-:-:S13]  /*23f0*/  ISETP.NE.AND.EX P5, PT, RZ, c[0x0][0x184], PT, P5 ;  /* 0x00006100ff007a0c */ /* 0x000fda0003fa5350 */
[----:B------:R-:W-:Y:S05]  /*2400*/  @P5 BRA `(.L_x_6877) ;  /* 0x0000002000005947 */ /* 0x000fea0003800000 */
[----:B------:R-:W-:Y:S05]  /*2410*/  @P2 BRA `(.L_x_6878) ;  /* 0x0000008000002947 */ /* 0x000fea0003800000 */
[----:B------:R-:W-:Y:S05]  /*2420*/  BRA `(.L_x_6879) ;  /* 0x0000009000007947 */ /* 0x000fea0003800000 */
.L_x_6877:
[----:B-----5:R-:W-:-:S05]  /*2430*/  PRMT R197, RZ, 0x5410, R185 ;  /* 0x00005410ffc57816 */ /* 0x020fca00000000b9 */
[----:B------:R-:W-:Y:S01]  /*2440*/  FADD.FTZ R16, R197, R16 ;  /* 0x00000010c5107221 */ /* 0x000fe20000010000 */
[----:B------:R-:W-:Y:S05]  /*2450*/  BRA `(.L_x_6878) ;  /* 0x0000004000007947 */ /* 0x000fea0003800000 */
.L_x_6876:
[----:B-----5:R-:W-:-:S05]  /*2460*/  PRMT R197, RZ, 0x5410, R181 ;  /* 0x00005410ffc57816 */ /* 0x020fca00000000b5 */
[----:B------:R-:W-:Y:S01]  /*2470*/  FADD.FTZ R16, R197, R16 ;  /* 0x00000010c5107221 */ /* 0x000fe20000010000 */
[----:B------:R-:W-:-:S05]  /*2480*/  @P3 PRMT R197, RZ, 0x5410, R185 ;  /* 0x00005410ffc53816 */ /* 0x000fca00000000b9 */
[----:B------:R-:W-:-:S05]  /*2490*/  @P3 FADD.FTZ R16, R197, R16 ;  /* 0x00000010c5103221 */ /* 0x000fca0000010000 */
.L_x_6878:
[----:B------:R-:W-:-:S04]  /*24a0*/  F2FP.BF16.PACK_AB R192, RZ, R16 ;  /* 0x00000010ffc0723e */ /* 0x000fc800000010ff */
[----:B------:R-:W-:Y:S02]  /*24b0*/  PRMT R189, R192, 0x7610, R189 ;  /* 0x00007610c0bd7816 */ /* 0x000fe400000000bd */
.L_x_6879:
[----:B------:R-:W-:Y:S01]  /*24c0*/  PRMT R207, RZ, 0x7610, R193 ;  /* 0x00007610ffcf7816 */ /* 0x000fe200000000c1 */
[----:B------:R-:W-:Y:S05]  /*24d0*/  @P4 BRA `(.L_x_6880) ;  /* 0x0000008000004947 */ /* 0x000fea0003800000 */
[----:B------:R-:W-:-:S04]  /*24e0*/  ISETP.NE.U32.AND P5, PT, RZ, c[0x0][0x180], PT ;  /* 0x00006000ff007a0c */ /* 0x000fc80003fa5070 */
[----:B------:R-:W-:-:S13]  /*24f0*/  ISETP.NE.AND.EX P5, PT, RZ, c[0x0][0x184], PT, P5 ;  /* 0x00006100ff007a0c */ /* 0x000fda0003fa5350 */
[----:B------:R-:W-:Y:S05]  /*2500*/  @P5 BRA `(.L_x_6881) ;  /* 0x0000002000005947 */ /* 0x000fea0003800000 */
[----:B------:R-:W-:Y:S05]  /*2510*/  @P2 BRA `(.L_x_6882) ;  /* 0x0000008000002947 */ /* 0x000fea0003800000 */
[----:B------:R-:W-:Y:S05]  /*2520*/  BRA `(.L_x_6883) ;  /* 0x0000009000007947 */ /* 0x000fea0003800000 */
.L_x_6881:
[----:B-----5:R-:W-:-:S05]  /*2530*/  PRMT R192, RZ, 0x7610, R185 ;  /* 0x00007610ffc07816 */ /* 0x020fca00000000b9 */
[----:B------:R-:W-:Y:S01]  /*2540*/  FADD.FTZ R207, R192, R207 ;  /* 0x000000cfc0cf7221 */ /* 0x000fe20000010000 */
[----:B------:R-:W-:Y:S05]  /*2550*/  BRA `(.L_x_6882) ;  /* 0x0000004000007947 */ /* 0x000fea0003800000 */
.L_x_6880:
[----:B-----5:R-:W-:-:S05]  /*2560*/  PRMT R192, RZ, 0x7610, R181 ;  /* 0x00007610ffc07816 */ /* 0x020fca00000000b5 */
[----:B------:R-:W-:Y:S01]  /*2570*/  FADD.FTZ R207, R192, R207 ;  /* 0x000000cfc0cf7221 */ /* 0x000fe20000010000 */
[----:B------:R-:W-:-:S05]  /*2580*/  @P3 PRMT R192, RZ, 0x7610, R185 ;  /* 0x00007610ffc03816 */ /* 0x000fca00000000b9 */
[----:B------:R-:W-:-:S05]  /*2590*/  @P3 FADD.FTZ R207, R192, R207 ;  /* 0x000000cfc0cf3221 */ /* 0x000fca0000010000 */
.L_x_6882:
[----:B------:R-:W-:-:S04]  /*25a0*/  F2FP.BF16.PACK_AB R192, RZ, R207 ;  /* 0x000000cfffc0723e */ /* 0x000fc800000010ff */
[----:B------:R-:W-:Y:S02]  /*25b0*/  PRMT R189, R189, 0x5410, R192 ;  /* 0x00005410bdbd7816 */ /* 0x000fe400000000c0 */
.L_x_6883:
[----:B------:R-:W-:Y:S01]  /*25c0*/  PRMT R208, RZ, 0x5410, R194 ;  /* 0x00005410ffd07816 */ /* 0x000fe200000000c2 */
[----:B------:R-:W-:Y:S05]  /*25d0*/  @P4 BRA `(.L_x_6884) ;  /* 0x0000008000004947 */ /* 0x000fea0003800000 */
[----:B------:R-:W-:-:S04]  /*25e0*/  ISETP.NE.U32.AND P5, PT, RZ, c[0x0][0x180], PT ;  /* 0x00006000ff007a0c */ /* 0x000fc80003fa5070 */
[----:B------:R-:W-:-:S13]  /*25f0*/  ISETP.NE.AND.EX P5, PT, RZ, c[0x0][0x184], PT, P5 ;  /* 0x00006100ff007a0c */ /* 0x000fda0003fa5350 */
[----:B------:R-:W-:Y:S05]  /*2600*/  @P5 BRA `(.L_x_6885) ;  /* 0x0000002000005947 */ /* 0x000fea0003800000 */
[----:B------:R-:W-:Y:S05]  /*2610*/  @P2 BRA `(.L_x_6886) ;  /* 0x0000008000002947 */ /* 0x000fea0003800000 */
[----:B------:R-:W-:Y:S05]  /*2620*/  BRA `(.L_x_6887) ;  /* 0x0000009000007947 */ /* 0x000fea0003800000 */
.L_x_6885:
[----:B-----5:R-:W-:-:S05]  /*2630*/  PRMT R193, RZ, 0x5410, R186 ;  /* 0x00005410ffc17816 */ /* 0x020fca00000000ba */
[----:B------:R-:W-:Y:S01]  /*2640*/  FADD.FTZ R208, R193, R208 ;  /* 0x000000d0c1d07221 */ /* 0x000fe20000010000 */
[----:B------:R-:W-:Y:S05]  /*2650*/  BRA `(.L_x_6886) ;  /* 0x0000004000007947 */ /* 0x000fea0003800000 */
.L_x_6884:
[----:B-----5:R-:W-:-:S05]  /*2660*/  PRMT R193, RZ, 0x5410, R182 ;  /* 0x00005410ffc17816 */ /* 0x020fca00000000b6 */
[----:B------:R-:W-:Y:S01]  /*2670*/  FADD.FTZ R208, R193, R208 ;  /* 0x000000d0c1d07221 */ /* 0x000fe20000010000 */
[----:B------:R-:W-:-:S05]  /*2680*/  @P3 PRMT R193, RZ, 0x5410, R186 ;  /* 0x00005410ffc13816 */ /* 0x000fca00000000ba */
[----:B------:R-:W-:-:S05]  /*2690*/  @P3 FADD.FTZ R208, R193, R208 ;  /* 0x000000d0c1d03221 */ /* 0x000fca0000010000 */
.L_x_6886:
[----:B------:R-:W-:-:S04]  /*26a0*/  F2FP.BF16.PACK_AB R192, RZ, R208 ;  /* 0x000000d0ffc0723e */ /* 0x000fc800000010ff */
[----:B------:R-:W-:Y:S02]  /*26b0*/  PRMT R190, R192, 0x7610, R190 ;  /* 0x00007610c0be7816 */ /* 0x000fe400000000be */
.L_x_6887:
[----:B------:R-:W-:Y:S01]  /*26c0*/  PRMT R217, RZ, 0x7610, R194 ;  /* 0x00007610ffd97816 */ /* 0x000fe200000000c2 */
[----:B------:R-:W-:Y:S05]  /*26d0*/  @P4 BRA `(.L_x_6888) ;  /* 0x0000008000004947 */ /* 0x000fea0003800000 */
[----:B------:R-:W-:-:S04]  /*26e0*/  ISETP.NE.U32.AND P5, PT, RZ, c[0x0][0x180], PT ;  /* 0x00006000ff007a0c */ /* 0x000fc80003fa5070 */
[----:B------:R-:W-:-:S13]  /*26f0*/  ISETP.NE.AND.EX P5, PT, RZ, c[0x0][0x184], PT, P5 ;  /* 0x00006100ff007a0c */ /* 0x000fda0003fa5350 */
[----:B------:R-:W-:Y:S05]  /*2700*/  @P5 BRA `(.L_x_6889) ;  /* 0x0000002000005947 */ /* 0x000fea0003800000 */
[----:B------:R-:W-:Y:S05]  /*2710*/  @P2 BRA `(.L_x_6890) ;  /* 0x0000008000002947 */ /* 0x000fea0003800000 */
[----:B------:R-:W-:Y:S05]  /*2720*/  BRA `(.L_x_6891) ;  /* 0x0000009000007947 */ /* 0x000fea0003800000 */
.L_x_6889:
[----:B-----5:R-:W-:-:S05]  /*2730*/  PRMT R192, RZ, 0x7610, R186 ;  /* 0x00007610ffc07816 */ /* 0x020fca00000000ba */
[----:B------:R-:W-:Y:S01]  /*2740*/  FADD.FTZ R217, R192, R217 ;  /* 0x000000d9c0d97221 */ /* 0x000fe20000010000 */
[----:B------:R-:W-:Y:S05]  /*2750*/  BRA `(.L_x_6890) ;  /* 0x0000004000007947 */ /* 0x000fea0003800000 */
.L_x_6888:
[----:B-----5:R-:W-:-:S05]  /*2760*/  PRMT R192, RZ, 0x7610, R182 ;  /* 0x00007610ffc07816 */ /* 0x020fca00000000b6 */
[----:B------:R-:W-:Y:S01]  /*2770*/  FADD.FTZ R217, R192, R217 ;  /* 0x000000d9c0d97221 */ /* 0x000fe20000010000 */
[----:B------:R-:W-:-:S05]  /*2780*/  @P3 PRMT R192, RZ, 0x7610, R186 ;  /* 0x00007610ffc03816 */ /* 0x000fca00000000ba */
[----:B------:R-:W-:-:S05]  /*2790*/  @P3 FADD.FTZ R217, R192, R217 ;  /* 0x000000d9c0d93221 */ /* 0x000fca0000010000 */
.L_x_6890:
[----:B------:R-:W-:-:S04]  /*27a0*/  F2FP.BF16.PACK_AB R192, RZ, R217 ;  /* 0x000000d9ffc0723e */ /* 0x000fc800000010ff */
[----:B------:R-:W-:Y:S02]  /*27b0*/  PRMT R190, R190, 0x5410, R192 ;  /* 0x00005410bebe7816 */ /* 0x000fe400000000c0 */
.L_x_6891:
[----:B------:R-:W-:Y:S01]  /*27c0*/  PRMT R218, RZ, 0x5410, R195 ;  /* 0x00005410ffda7816 */ /* 0x000fe200000000c3 */
[----:B------:R-:W-:Y:S05]  /*27d0*/  @P4 BRA `(.L_x_6892) ;  /* 0x0000008000004947 */ /* 0x000fea0003800000 */
[----:B------:R-:W-:-:S04]  /*27e0*/  ISETP.NE.U32.AND P5, PT, RZ, c[0x0][0x180], PT ;  /* 0x00006000ff007a0c */ /* 0x000fc80003fa5070 */
[----:B------:R-:W-:-:S13]  /*27f0*/  ISETP.NE.AND.EX P5, PT, RZ, c[0x0][0x184], PT, P5 ;  /* 0x00006100ff007a0c */ /* 0x000fda0003fa5350 */
[----:B------:R-:W-:Y:S05]  /*2800*/  @P5 BRA `(.L_x_6893) ;  /* 0x0000002000005947 */ /* 0x000fea0003800000 */
[----:B------:R-:W-:Y:S05]  /*2810*/  @P2 BRA `(.L_x_6894) ;  /* 0x0000008000002947 */ /* 0x000fea0003800000 */
[----:B------:R-:W-:Y:S05]  /*2820*/  BRA `(.L_x_6895) ;  /* 0x0000009000007947 */ /* 0x000fea0003800000 */
.L_x_6893:
[----:B-----5:R-:W-:-:S05]  /*2830*/  PRMT R193, RZ, 0x5410, R187 ;  /* 0x00005410ffc17816 */ /* 0x020fca00000000bb */
[----:B------:R-:W-:Y:S01]  /*2840*/  FADD.FTZ R218, R193, R218 ;  /* 0x000000dac1da7221 */ /* 0x000fe20000010000 */
[----:B------:R-:W-:Y:S05]  /*2850*/  BRA `(.L_x_6894) ;  /* 0x0000004000007947 */ /* 0x000fea0003800000 */
.L_x_6892:
[----:B-----5:R-:W-:-:S05]  /*2860*/  PRMT R193, RZ, 0x5410, R183 ;  /* 0x00005410ffc17816 */ /* 0x020fca00000000b7 */
[----:B------:R-:W-:Y:S01]  /*2870*/  FADD.FTZ R218, R193, R218 ;  /* 0x000000dac1da7221 */ /* 0x000fe20000010000 */
[----:B------:R-:W-:-:S05]  /*2880*/  @P3 PRMT R193, RZ, 0x5410, R187 ;  /* 0x00005410ffc13816 */ /* 0x000fca00000000bb */
[----:B------:R-:W-:-:S05]  /*2890*/  @P3 FADD.FTZ R218, R193, R218 ;  /* 0x000000dac1da3221 */ /* 0x000fca0000010000 */
.L_x_6894:
[----:B------:R-:W-:-:S04]  /*28a0*/  F2FP.BF16.PACK_AB R192, RZ, R218 ;  /* 0x000000daffc0723e */ /* 0x000fc800000010ff */
[----:B------:R-:W-:Y:S02]  /*28b0*/  PRMT R191, R192, 0x7610, R191 ;  /* 0x00007610c0bf7816 */ /* 0x000fe400000000bf */
.L_x_6895:
[----:B------:R-:W-:Y:S01]  /*28c0*/  PRMT R231, RZ, 0x7610, R195 ;  /* 0x00007610ffe77816 */ /* 0x000fe200000000c3 */
[----:B------:R-:W-:Y:S05]  /*28d0*/  @P4 BRA `(.L_x_6896) ;  /* 0x0000008000004947 */ /* 0x000fea0003800000 */
[----:B------:R-:W-:-:S04]  /*28e0*/  ISETP.NE.U32.AND P3, PT, RZ, c[0x0][0x180], PT ;  /* 0x00006000ff007a0c */ /* 0x000fc80003f65070 */
[----:B------:R-:W-:-:S13]  /*28f0*/  ISETP.NE.AND.EX P3, PT, RZ, c[0x0][0x184], PT, P3 ;  /* 0x00006100ff007a0c */ /* 0x000fda0003f65330 */
[----:B------:R-:W-:Y:S05]  /*2900*/  @P3 BRA `(.L_x_6897) ;  /* 0x0000002000003947 */ /* 0x000fea0003800000 */
[----:B------:R-:W-:Y:S05]  /*2910*/  @P2 BRA `(.L_x_6898) ;  /* 0x0000008000002947 */ /* 0x000fea0003800000 */
[----:B------:R-:W-:Y:S05]  /*2920*/  BRA `(.L_x_6899) ;  /* 0x0000009000007947 */ /* 0x000fea0003800000 */
.L_x_6897:
[----:B-----5:R-:W-:-:S05]  /*2930*/  PRMT R192, RZ, 0x7610, R187 ;  /* 0x00007610ffc07816 */ /* 0x020fca00000000bb */
[----:B------:R-:W-:Y:S01]  /*2940*/  FADD.FTZ R231, R192, R231 ;  /* 0x000000e7c0e77221 */ /* 0x000fe20000010000 */
[----:B------:R-:W-:Y:S05]  /*2950*/  BRA `(.L_x_6898) ;  /* 0x0000004000007947 */ /* 0x000fea0003800000 */
.L_x_6896:
[----:B-----5:R-:W-:-:S05]  /*2960*/  PRMT R192, RZ, 0x7610, R183 ;  /* 0x00007610ffc07816 */ /* 0x020fca00000000b7 */
[----:B------:R-:W-:Y:S01]  /*2970*/  FADD.FTZ R231, R192, R231 ;  /* 0x000000e7c0e77221 */ /* 0x000fe20000010000 */
[----:B------:R-:W-:-:S05]  /*2980*/  @P3 PRMT R192, RZ, 0x7610, R187 ;  /* 0x00007610ffc03816 */ /* 0x000fca00000000bb */
[----:B------:R-:W-:-:S05]  /*2990*/  @P3 FADD.FTZ R231, R192, R231 ;  /* 0x000000e7c0e73221 */ /* 0x000fca0000010000 */
.L_x_6898:
[----:B------:R-:W-:-:S04]  /*29a0*/  F2FP.BF16.PACK_AB R192, RZ, R231 ;  /* 0x000000e7ffc0723e */ /* 0x000fc800000010ff */
[----:B------:R-:W-:Y:S02]  /*29b0*/  PRMT R191, R191, 0x5410, R192 ;  /* 0x00005410bfbf7816 */ /* 0x000fe400000000c0 */
.L_x_6899:
[----:B------:R-:W-:-:S04]  /*29c0*/  @P2 LEA R192, P3, R196, c[0x0][0x188], 0x4 ;  /* 0x00006200c4c02a11 */ /* 0x000fc800078620ff */
[C---:B------:R-:W-:Y:S02]  /*29d0*/  @P2 LEA.HI.X R193, R196.reuse, c[0x0][0x18c], RZ, 0x4, P3 ;  /* 0x00006300c4c12a11 */ /* 0x040fe400018f24ff */
[----:B------:R-:W-:-:S03]  /*29e0*/  IADD3 R196, R196, 0x80, RZ ;  /* 0x00000080c4c47810 */ /* 0x000fc60007ffe0ff */
[----:B------:R1:W-:Y:S04]  /*29f0*/  @P2 STG.E.128 [R192.64], R188 ;  /* 0x000000bcc0002986 */ /* 0x0003e8000c101d04 */
.L_x_6867:
[----:B------:R-:W-:Y:S05]  /*2a00*/  BSYNC B0 ;  /* 0x0000000000007941 */ /* 0x000fea0003800000 */
.L_x_6866:
[----:B------:R-:W-:Y:S01]  /*2a10*/  ISETP.GE.U32.AND P3, PT, R7, 0x200, PT ;  /* 0x000002000700780c */ /* 0x000fe20003f66070 */
[----:B------:R-:W-:-:S12]  /*2a20*/  BSSY B0, `(.L_x_6900) ;  /* 0x0000095000007945 */ /* 0x000fd80003800000 */
[----:B------:R-:W-:Y:S05]  /*2a30*/  @!P3 BRA `(.L_x_6901) ;  /* 0x000009300000b947 */ /* 0x000fea0003800000 */
[----:B------:R-:W-:-:S04]  /*2a40*/  ISETP.NE.U32.AND P4, PT, RZ, c[0x0][0x178], PT ;  /* 0x00005e00ff007a0c */ /* 0x000fc80003f85070 */
[----:B------:R-:W-:-:S13]  /*2a50*/  ISETP.NE.AND.EX P4, PT, RZ, c[0x0][0x17c], PT, P4 ;  /* 0x00005f00ff007a0c */ /* 0x000fda0003f85340 */
[----:B------:R-:W-:-:S04]  /*2a60*/  @P4 LEA R198, P3, R196, c[0x0][0x178], 0x4 ;  /* 0x00005e00c4c64a11 */ /* 0x000fc800078620ff */
[----:B------:R-:W-:Y:S02]  /*2a70*/  @P4 LEA.HI.X R199, R196, c[0x0][0x17c], RZ, 0x4, P3 ;  /* 0x00005f00c4c74a11 */ /* 0x000fe400018f24ff */
[----:B------:R-:W-:Y:S02]  /*2a80*/  ISETP.NE.U32.AND P3, PT, RZ, c[0x0][0x180], PT ;  /* 0x00006000ff007a0c */ /* 0x000fe40003f65070 */
[----:B-1----:R-:W-:Y:S01]  /*2a90*/  MOV R193, 0x10 ;  /* 0x0000001000c17802 */ /* 0x002fe20000000f00 */
[----:B-----5:R1:W5:Y:S01]  /*2aa0*/  @P4 LDG.E.128 R180, [R198.64] ;  /* 0x00000004c6b44981 */ /* 0x020362000c1e1d00 */
[----:B------:R-:W-:-:S03]  /*2ab0*/  ISETP.NE.AND.EX P3, PT, RZ, c[0x0][0x184], PT, P3 ;  /* 0x00006100ff007a0c */ /* 0x000fc60003f65330 */
[----:B------:R-:W-:-:S06]  /*2ac0*/  IMAD.WIDE.U32 R192, R196, R193, c[0x0][0x170] ;  /* 0x00005c00c4c07625 */ /* 0x000fcc00078e00c1 */
[----:B------:R-:W2:Y:S04]  /*2ad0*/  LDG.E.128 R192, [R192.64] ;  /* 0x00000004c0c07981 */ /* 0x000ea8000c1e1d00 */
        /* <DEDUP_REMOVED lines=12> */
.L_x_6903:
[----:B-----5:R-:W-:-:S05]  /*2ba0*/  PRMT R14, RZ, 0x5410, R184 ;  /* 0x00005410ff0e7816 */ /* 0x020fca00000000b8 */
[----:B------:R-:W-:Y:S01]  /*2bb0*/  FADD.FTZ R11, R14, R11 ;  /* 0x0000000b0e0b7221 */ /* 0x000fe20000010000 */
[----:B------:R-:W-:Y:S05]  /*2bc0*/  BRA `(.L_x_6904) ;  /* 0x0000004000007947 */ /* 0x000fea0003800000 */
.L_x_6902:
[----:B-1---5:R-:W-:-:S05]  /*2bd0*/  PRMT R14, RZ, 0x5410, R180 ;  /* 0x00005410ff0e7816 */ /* 0x022fca00000000b4 */
[----:B------:R-:W-:Y:S01]  /*2be0*/  FADD.FTZ R11, R14, R11 ;  /* 0x0000000b0e0b7221 */ /* 0x000fe20000010000 */
[----:B------:R-:W-:-:S05]  /*2bf0*/  @P3 PRMT R14, RZ, 0x5410, R184 ;  /* 0x00005410ff0e3816 */ /* 0x000fca00000000b8 */
[----:B------:R-:W-:-:S05]  /*2c00*/  @P3 FADD.FTZ R11, R14, R11 ;  /* 0x0000000b0e0b3221 */ /* 0x000fca0000010000 */
.L_x_6904:
[----:B------:R-:W-:-:S04]  /*2c10*/  F2FP.BF16.PACK_AB R14, RZ, R11 ;  /* 0x0000000bff0e723e */ /* 0x000fc800000010ff */
[----:B------:R-:W-:Y:S02]  /*2c20*/  PRMT R188, R14, 0x7610, R188 ;  /* 0x000076100ebc7816 */ /* 0x000fe400000000bc */
.L_x_6905:
[----:B------:R-:W-:Y:S01]  /*2c30*/  PRMT R15, RZ, 0x7610, R192 ;  /* 0x00007610ff0f7816 */ /* 0x000fe200000000c0 */
[----:B------:R-:W-:Y:S05]  /*2c40*/  @P4 BRA `(.L_x_6906) ;  /* 0x0000008000004947 */ /* 0x000fea0003800000 */
[----:B------:R-:W-:-:S04]  /*2c50*/  ISETP.NE.U32.AND P5, PT, RZ, c[0x0][0x180], PT ;  /* 0x00006000ff007a0c */ /* 0x000fc80003fa5070 */
[----:B------:R-:W-:-:S13]  /*2c60*/  ISETP.NE.AND.EX P5, PT, RZ, c[0x0][0x184], PT, P5 ;  /* 0x00006100ff007a0c */ /* 0x000fda0003fa5350 */
[----:B------:R-:W-:Y:S05]  /*2c70*/  @P5 BRA `(.L_x_6907) ;  /* 0x0000002000005947 */ /* 0x000fea0003800000 */
[----:B------:R-:W-:Y:S05]  /*2c80*/  @P2 BRA `(.L_x_6908) ;  /* 0x0000008000002947 */ /* 0x000fea0003800000 */
[----:B------:R-:W-:Y:S05]  /*2c90*/  BRA `(.L_x_6909) ;  /* 0x0000009000007947 */ /* 0x000fea0003800000 */
.L_x_6907:
[----:B-----5:R-:W-:-:S05]  /*2ca0*/  PRMT R14, RZ, 0x7610, R184 ;  /* 0x00007610ff0e7816 */ /* 0x020fca00000000b8 */
[----:B------:R-:W-:Y:S01]  /*2cb0*/  FADD.FTZ R15, R14, R15 ;  /* 0x0000000f0e0f7221 */ /* 0x000fe20000010000 */
[----:B------:R-:W-:Y:S05]  /*2cc0*/  BRA `(.L_x_6908) ;  /* 0x0000004000007947 */ /* 0x000fea0003800000 */
.L_x_6906:
[----:B-----5:R-:W-:-:S05]  /*2cd0*/  PRMT R14, RZ, 0x7610, R180 ;  /* 0x00007610ff0e7816 */ /* 0x020fca00000000b4 */
[----:B------:R-:W-:Y:S01]  /*2ce0*/  FADD.FTZ R15, R14, R15 ;  /* 0x0000000f0e0f7221 */ /* 0x000fe20000010000 */
[----:B------:R-:W-:-:S05]  /*2cf0*/  @P3 PRMT R14, RZ, 0x7610, R184 ;  /* 0x00007610ff0e3816 */ /* 0x000fca00000000b8 */
[----:B------:R-:W-:-:S05]  /*2d00*/  @P3 FADD.FTZ R15, R14, R15 ;  /* 0x0000000f0e0f3221 */ /* 0x000fca0000010000 */
.L_x_6908:
[----:B------:R-:W-:-:S04]  /*2d10*/  F2FP.BF16.PACK_AB R14, RZ, R15 ;  /* 0x0000000fff0e723e */ /* 0x000fc800000010ff */
[----:B------:R-:W-:Y:S02]  /*2d20*/  PRMT R188, R188, 0x5410, R14 ;  /* 0x00005410bcbc7816 */ /* 0x000fe4000000000e */
.L_x_6909:
[----:B------:R-:W-:Y:S01]  /*2d30*/  PRMT R14, RZ, 0x5410, R193 ;  /* 0x00005410ff0e7816 */ /* 0x000fe200000000c1 */
[----:B------:R-:W-:Y:S05]  /*2d40*/  @P4 BRA `(.L_x_6910) ;  /* 0x0000008000004947 */ /* 0x000fea0003800000 */
[----:B------:R-:W-:-:S04]  /*2d50*/  ISETP.NE.U32.AND P5, PT, RZ, c[0x0][0x180], PT ;  /* 0x00006000ff007a0c */ /* 0x000fc80003fa5070 */
[----:B------:R-:W-:-:S13]  /*2d60*/  ISETP.NE.AND.EX P5, PT, RZ, c[0x0][0x184], PT, P5 ;  /* 0x00006100ff007a0c */ /* 0x000fda0003fa5350 */
[----:B------:R-:W-:Y:S05]  /*2d70*/  @P5 BRA `(.L_x_6911) ;  /* 0x0000002000005947 */ /* 0x000fea0003800000 */
[----:B------:R-:W-:Y:S05]  /*2d80*/  @P2 BRA `(.L_x_6912) ;  /* 0x0000008000002947 */ /* 0x000fea0003800000 */
[----:B------:R-:W-:Y:S05]  /*2d90*/  BRA `(.L_x_6913) ;  /* 0x0000009000007947 */ /* 0x000fea0003800000 */
.L_x_6911:
[----:B-----5:R-:W-:-:S05]  /*2da0*/  PRMT R197, RZ, 0x5410, R185 ;  /* 0x00005410ffc57816 */ /* 0x020fca00000000b9 */
[----:B------:R-:W-:Y:S01]  /*2db0*/  FADD.FTZ R14, R197, R14 ;  /* 0x0000000ec50e7221 */ /* 0x000fe20000010000 */
[----:B------:R-:W-:Y:S05]  /*2dc0*/  BRA `(.L_x_6912) ;  /* 0x0000004000007947 */ /* 0x000fea0003800000 */
.L_x_6910:
[----:B-----5:R-:W-:-:S05]  /*2dd0*/  PRMT R197, RZ, 0x5410, R181 ;  /* 0x00005410ffc57816 */ /* 0x020fca00000000b5 */
[----:B------:R-:W-:Y:S01]  /*2de0*/  FADD.FTZ R14, R197, R14 ;  /* 0x0000000ec50e7221 */ /* 0x000fe20000010000 */
[----:B------:R-:W-:-:S05]  /*2df0*/  @P3 PRMT R197, RZ, 0x5410, R185 ;  /* 0x00005410ffc53816 */ /* 0x000fca00000000b9 */
[----:B------:R-:W-:-:S05]  /*2e00*/  @P3 FADD.FTZ R14, R197, R14 ;  /* 0x0000000ec50e3221 */ /* 0x000fca0000010000 */
.L_x_6912:
[----:B------:R-:W-:-:S04]  /*2e10*/  F2FP.BF16.PACK_AB R192, RZ, R14 ;  /* 0x0000000effc0723e */ /* 0x000fc800000010ff */
[----:B------:R-:W-:Y:S02]  /*2e20*/  PRMT R189, R192, 0x7610, R189 ;  /* 0x00007610c0bd7816 */ /* 0x000fe400000000bd */
.L_x_6913:
[----:B------:R-:W-:Y:S01]  /*2e30*/  PRMT R209, RZ, 0x7610, R193 ;  /* 0x00007610ffd17816 */ /* 0x000fe200000000c1 */
[----:B------:R-:W-:Y:S05]  /*2e40*/  @P4 BRA `(.L_x_6914) ;  /* 0x0000008000004947 */ /* 0x000fea0003800000 */
[----:B------:R-:W-:-:S04]  /*2e50*/  ISETP.NE.U32.AND P5, PT, RZ, c[0x0][0x180], PT ;  /* 0x00006000ff007a0c */ /* 0x000fc80003fa5070 */
[----:B------:R-:W-:-:S13]  /*2e60*/  ISETP.NE.AND.EX P5, PT, RZ, c[0x0][0x184], PT, P5 ;  /* 0x00006100ff007a0c */ /* 0x000fda0003fa5350 */
[----:B------:R-:W-:Y:S05]  /*2e70*/  @P5 BRA `(.L_x_6915) ;  /* 0x0000002000005947 */ /* 0x000fea0003800000 */
[----:B------:R-:W-:Y:S05]  /*2e80*/  @P2 BRA `(.L_x_6916) ;  /* 0x0000008000002947 */ /* 0x000fea0003800000 */
[----:B------:R-:W-:Y:S05]  /*2e90*/  BRA `(.L_x_6917) ;  /* 0x0000009000007947 */ /* 0x000fea0003800000 */
.L_x_6915:
[----:B-----5:R-:W-:-:S05]  /*2ea0*/  PRMT R192, RZ, 0x7610, R185 ;  /* 0x00007610ffc07816 */ /* 0x020fca00000000b9 */
[----:B------:R-:W-:Y:S01]  /*2eb0*/  FADD.FTZ R209, R192, R209 ;  /* 0x000000d1c0d17221 */ /* 0x000fe20000010000 */
[----:B------:R-:W-:Y:S05]  /*2ec0*/  BRA `(.L_x_6916) ;  /* 0x0000004000007947 */ /* 0x000fea0003800000 */
.L_x_6914:
[----:B-----5:R-:W-:-:S05]  /*2ed0*/  PRMT R192, RZ, 0x7610, R181 ;  /* 0x00007610ffc07816 */ /* 0x020fca00000000b5 */
[----:B------:R-:W-:Y:S01]  /*2ee0*/  FADD.FTZ R209, R192, R209 ;  /* 0x000000d1c0d17221 */ /* 0x000fe20000010000 */
[----:B------:R-:W-:-:S05]  /*2ef0*/  @P3 PRMT R192, RZ, 0x7610, R185 ;  /* 0x00007610ffc03816 */ /* 0x000fca00000000b9 */
[----:B------:R-:W-:-:S05]  /*2f00*/  @P3 FADD.FTZ R209, R192, R209 ;  /* 0x000000d1c0d13221 */ /* 0x000fca0000010000 */
.L_x_6916:
[----:B------:R-:W-:-:S04]  /*2f10*/  F2FP.BF16.PACK_AB R192, RZ, R209 ;  /* 0x000000d1ffc0723e */ /* 0x000fc800000010ff */
[----:B------:R-:W-:Y:S02]  /*2f20*/  PRMT R189, R189, 0x5410, R192 ;  /* 0x00005410bdbd7816 */ /* 0x000fe400000000c0 */
.L_x_6917:
[----:B------:R-:W-:Y:S01]  /*2f30*/  PRMT R210, RZ, 0x5410, R194 ;  /* 0x00005410ffd27816 */ /* 0x000fe200000000c2 */
[----:B------:R-:W-:Y:S05]  /*2f40*/  @P4 BRA `(.L_x_6918) ;  /* 0x0000008000004947 */ /* 0x000fea0003800000 */
[----:B------:R-:W-:-:S04]  /*2f50*/  ISETP.NE.U32.AND P5, PT, RZ, c[0x0][0x180], PT ;  /* 0x00006000ff007a0c */ /* 0x000fc80003fa5070 */
[----:B------:R-:W-:-:S13]  /*2f60*/  ISETP.NE.AND.EX P5, PT, RZ, c[0x0][0x184], PT, P5 ;  /* 0x00006100ff007a0c */ /* 0x000fda0003fa5350 */
[----:B------:R-:W-:Y:S05]  /*2f70*/  @P5 BRA `(.L_x_6919) ;  /* 0x0000002000005947 */ /* 0x000fea0003800000 */
[----:B------:R-:W-:Y:S05]  /*2f80*/  @P2 BRA `(.L_x_6920) ;  /* 0x0000008000002947 */ /* 0x000fea0003800000 */
[----:B------:R-:W-:Y:S05]  /*2f90*/  BRA `(.L_x_6921) ;  /* 0x0000009000007947 */ /* 0x000fea0003800000 */
.L_x_6919:
[----:B-----5:R-:W-:-:S05]  /*2fa0*/  PRMT R193, RZ, 0x5410, R186 ;  /* 0x00005410ffc17816 */ /* 0x020fca00000000ba */
[----:B------:R-:W-:Y:S01]  /*2fb0*/  FADD.FTZ R210, R193, R210 ;  /* 0x000000d2c1d27221 */ /* 0x000fe20000010000 */
[----:B------:R-:W-:Y:S05]  /*2fc0*/  BRA `(.L_x_6920) ;  /* 0x0000004000007947 */ /* 0x000fea0003800000 */
.L_x_6918:
[----:B-----5:R-:W-:-:S05]  /*2fd0*/  PRMT R193, RZ, 0x5410, R182 ;  /* 0x00005410ffc17816 */ /* 0x020fca00000000b6 */
[----:B------:R-:W-:Y:S01]  /*2fe0*/  FADD.FTZ R210, R193, R210 ;  /* 0x000000d2c1d27221 */ /* 0x000fe20000010000 */
[----:B------:R-:W-:-:S05]  /*2ff0*/  @P3 PRMT R193, RZ, 0x5410, R186 ;  /* 0x00005410ffc13816 */ /* 0x000fca00000000ba */
[----:B------:R-:W-:-:S05]  /*3000*/  @P3 FADD.FTZ R210, R193, R210 ;  /* 0x000000d2c1d23221 */ /* 0x000fca0000010000 */
.L_x_6920:
[----:B------:R-:W-:-:S04]  /*3010*/  F2FP.BF16.PACK_AB R192, RZ, R210 ;  /* 0x000000d2ffc0723e */ /* 0x000fc800000010ff */
[----:B------:R-:W-:Y:S02]  /*3020*/  PRMT R190, R192, 0x7610, R190 ;  /* 0x00007610c0be7816 */ /* 0x000fe400000000be */
.L_x_6921:
[----:B------:R-:W-:Y:S01]  /*3030*/  PRMT R219, RZ, 0x7610, R194 ;  /* 0x00007610ffdb7816 */ /* 0x000fe200000000c2 */
[----:B------:R-:W-:Y:S05]  /*3040*/  @P4 BRA `(.L_x_6922) ;  /* 0x0000008000004947 */ /* 0x000fea0003800000 */
[----:B------:R-:W-:-:S04]  /*3050*/  ISETP.NE.U32.AND P5, PT, RZ, c[0x0][0x180], PT ;  /* 0x00006000ff007a0c */ /* 0x000fc80003fa5070 */
[----:B------:R-:W-:-:S13]  /*3060*/  ISETP.NE.AND.EX P5, PT, RZ, c[0x0][0x184], PT, P5 ;  /* 0x00006100ff007a0c */ /* 0x000fda0003fa5350 */
[----:B------:R-:W-:Y:S05]  /*3070*/  @P5 BRA `(.L_x_6923) ;  /* 0x0000002000005947 */ /* 0x000fea0003800000 */
[----:B------:R-:W-:Y:S05]  /*3080*/  @P2 BRA `(.L_x_6924) ;  /* 0x0000008000002947 */ /* 0x000fea0003800000 */
[----:B------:R-:W-:Y:S05]  /*3090*/  BRA `(.L_x_6925) ;  /* 0x0000009000007947 */ /* 0x000fea0003800000 */
.L_x_6923:
[----:B-----5:R-:W-:-:S05]  /*30a0*/  PRMT R192, RZ, 0x7610, R186 ;  /* 0x00007610ffc07816 */ /* 0x020fca00000000ba */
[----:B------:R-:W-:Y:S01]  /*30b0*/  FADD.FTZ R219, R192, R219 ;  /* 0x000000dbc0db7221 */ /* 0x000fe20000010000 */
[----:B------:R-:W-:Y:S05]  /*30c0*/  BRA `(.L_x_6924) ;  /* 0x0000004000007947 */ /* 0x000fea0003800000 */
.L_x_6922:
[----:B-----5:R-:W-:-:S05]  /*30d0*/  PRMT R192, RZ, 0x7610, R182 ;  /* 0x00007610ffc07816 */ /* 0x020fca00000000b6 */
[----:B------:R-:W-:Y:S01]  /*30e0*/  FADD.FTZ R219, R192, R219 ;  /* 0x000000dbc0db7221 */ /* 0x000fe20000010000 */
[----:B------:R-:W-:-:S05]  /*30f0*/  @P3 PRMT R192, RZ, 0x7610, R186 ;  /* 0x00007610ffc03816 */ /* 0x000fca00000000ba */
[----:B------:R-:W-:-:S05]  /*3100*/  @P3 FADD.FTZ R219, R192, R219 ;  /* 0x000000dbc0db3221 */ /* 0x000fca0000010000 */
.L_x_6924:
[----:B------:R-:W-:-:S04]  /*3110*/  F2FP.BF16.PACK_AB R192, RZ, R219 ;  /* 0x000000dbffc0723e */ /* 0x000fc800000010ff */
[----:B------:R-:W-:Y:S02]  /*3120*/  PRMT R190, R190, 0x5410, R192 ;  /* 0x00005410bebe7816 */ /* 0x000fe400000000c0 */
.L_x_6925:
[----:B------:R-:W-:Y:S01]  /*3130*/  PRMT R221, RZ, 0x5410, R195 ;  /* 0x00005410ffdd7816 */ /* 0x000fe200000000c3 */
[----:B------:R-:W-:Y:S05]  /*3140*/  @P4 BRA `(.L_x_6926) ;  /* 0x0000008000004947 */ /* 0x000fea0003800000 */
[----:B------:R-:W-:-:S04]  /*3150*/  ISETP.NE.U32.AND P5, PT, RZ, c[0x0][0x180], PT ;  /* 0x00006000ff007a0c */ /* 0x000fc80003fa5070 */
[----:B------:R-:W-:-:S13]  /*3160*/  ISETP.NE.AND.EX P5, PT, RZ, c[0x0][0x184], PT, P5 ;  /* 0x00006100ff007a0c */ /* 0x000fda0003fa5350 */
[----:B------:R-:W-:Y:S05]  /*3170*/  @P5 BRA `(.L_x_6927) ;  /* 0x0000002000005947 */ /* 0x000fea0003800000 */
[----:B------:R-:W-:Y:S05]  /*3180*/  @P2 BRA `(.L_x_6928) ;  /* 0x0000008000002947 */ /* 0x000fea0003800000 */
[----:B------:R-:W-:Y:S05]  /*3190*/  BRA `(.L_x_6929) ;  /* 0x0000009000007947 */ /* 0x000fea0003800000 */
.L_x_6927:
[----:B-----5:R-:W-:-:S05]  /*31a0*/  PRMT R192, RZ, 0x5410, R187 ;  /* 0x00005410ffc07816 */ /* 0x020fca00000000bb */
[----:B------:R-:W-:Y:S01]  /*31b0*/  FADD.FTZ R221, R192, R221 ;  /* 0x000000ddc0dd7221 */ /* 0x000fe20000010000 */
[----:B------:R-:W-:Y:S05]  /*31c0*/  BRA `(.L_x_6928) ;  /* 0x0000004000007947 */ /* 0x000fea0003800000 */
.L_x_6926:
[----:B-----5:R-:W-:-:S05]  /*31d0*/  PRMT R192, RZ, 0x5410, R183 ;  /* 0x00005410ffc07816 */ /* 0x020fca00000000b7 */
[----:B------:R-:W-:Y:S01]  /*31e0*/  FADD.FTZ R221, R192, R221 ;  /* 0x000000ddc0dd7221 */ /* 0x000fe20000010000 */
[----:B------:R-:W-:-:S05]  /*31f0*/  @P3 PRMT R192, RZ, 0x5410, R187 ;  /* 0x00005410ffc03816 */ /* 0x000fca00000000bb */
[----:B------:R-:W-:-:S05]  /*3200*/  @P3 FADD.FTZ R221, R192, R221 ;  /* 0x000000ddc0dd3221 */ /* 0x000fca0000010000 */
.L_x_6928:
[----:B------:R-:W-:-:S04]  /*3210*/  F2FP.BF16.PACK_AB R192, RZ, R221 ;  /* 0x000000ddffc0723e */ /* 0x000fc800000010ff */
[----:B------:R-:W-:Y:S02]  /*3220*/  PRMT R191, R192, 0x7610, R191 ;  /* 0x00007610c0bf7816 */ /* 0x000fe400000000bf */
.L_x_6929:
[----:B------:R-:W-:Y:S01]  /*3230*/  PRMT R233, RZ, 0x7610, R195 ;  /* 0x00007610ffe97816 */ /* 0x000fe200000000c3 */
[----:B------:R-:W-:Y:S05]  /*3240*/  @P4 BRA `(.L_x_6930) ;  /* 0x0000008000004947 */ /* 0x000fea0003800000 */
[----:B------:R-:W-:-:S04]  /*3250*/  ISETP.NE.U32.AND P3, PT, RZ, c[0x0][0x180], PT ;  /* 0x00006000ff007a0c */ /* 0x000fc80003f65070 */
[----:B------:R-:W-:-:S13]  /*3260*/  ISETP.NE.AND.EX P3, PT, RZ, c[0x0][0x184], PT, P3 ;  /* 0x00006100ff007a0c */ /* 0x000fda0003f65330 */
[----:B------:R-:W-:Y:S05]  /*3270*/  @P3 BRA `(.L_x_6931) ;  /* 0x0000002000003947 */ /* 0x000fea0003800000 */
[----:B------:R-:W-:Y:S05]  /*3280*/  @P2 BRA `(.L_x_6932) ;  /* 0x0000008000002947 */ /* 0x000fea0003800000 */
[----:B------:R-:W-:Y:S05]  /*3290*/  BRA `(.L_x_6933) ;  /* 0x0000009000007947 */ /* 0x000fea0003800000 */
.L_x_6931:
[----:B-----5:R-:W-:-:S05]  /*32a0*/  PRMT R192, RZ, 0x7610, R187 ;  /* 0x00007610ffc07816 */ /* 0x020fca00000000bb */
[----:B------:R-:W-:Y:S01]  /*32b0*/  FADD.FTZ R233, R192, R233 ;  /* 0x000000e9c0e97221 */ /* 0x000fe20000010000 */
[----:B------:R-:W-:Y:S05]  /*32c0*/  BRA `(.L_x_6932) ;  /* 0x0000004000007947 */ /* 0x000fea0003800000 */
.L_x_6930:
[----:B-----5:R-:W-:-:S05]  /*32d0*/  PRMT R192, RZ, 0x7610, R183 ;  /* 0x00007610ffc07816 */ /* 0x020fca00000000b7 */
[----:B------:R-:W-:Y:S01]  /*32e0*/  FADD.FTZ R233, R192, R233 ;  /* 0x000000e9c0e97221 */ /* 0x000fe20000010000 */
[----:B------:R-:W-:-:S05]  /*32f0*/  @P3 PRMT R192, RZ, 0x7610, R187 ;  /* 0x00007610ffc03816 */ /* 0x000fca00000000bb */
[----:B------:R-:W-:-:S05]  /*3300*/  @P3 FADD.FTZ R233, R192, R233 ;  /* 0x000000e9c0e93221 */ /* 0x000fca0000010000 */
.L_x_6932:
[----:B------:R-:W-:-:S04]  /*3310*/  F2FP.BF16.PACK_AB R192, RZ, R233 ;  /* 0x000000e9ffc0723e */ /* 0x000fc800000010ff */
[----:B------:R-:W-:Y:S02]  /*3320*/  PRMT R191, R191, 0x5410, R192 ;  /* 0x00005410bfbf7816 */ /* 0x000fe400000000c0 */
.L_x_6933:
[----:B------:R-:W-:-:S04]  /*3330*/  @P2 LEA R192, P3, R196, c[0x0][0x188], 0x4 ;  /* 0x00006200c4c02a11 */ /* 0x000fc800078620ff */
[C---:B------:R-:W-:Y:S02]  /*3340*/  @P2 LEA.HI.X R193, R196.reuse, c[0x0][0x18c], RZ, 0x4, P3 ;  /* 0x00006300c4c12a11 */ /* 0x040fe400018f24ff */
[----:B------:R-:W-:-:S03]  /*3350*/  IADD3 R196, R196, 0x80, RZ ;  /* 0x00000080c4c47810 */ /* 0x000fc60007ffe0ff */
[----:B------:R1:W-:Y:S04]  /*3360*/  @P2 STG.E.128 [R192.64], R188 ;  /* 0x000000bcc0002986 */ /* 0x0003e8000c101d04 */
.L_x_6901:
[----:B------:R-:W-:Y:S05]  /*3370*/  BSYNC B0 ;  /* 0x0000000000007941 */ /* 0x000fea0003800000 */
.L_x_6900:
[----:B------:R-:W-:Y:S01]  /*3380*/  BSSY B0, `(.L_x_6934) ;  /* 0x0000094000007945 */ /* 0x000fe20003800000 */
[----:B------:R-:W-:Y:S05]  /*3390*/  @!P1 BRA `(.L_x_6935) ;  /* 0x0000092000009947 */ /* 0x000fea0003800000 */
[----:B-1----:R-:W-:Y:S01]  /*33a0*/  IMAD.MOV.U32 R193, RZ, RZ, 0x10 ;  /* 0x00000010ffc17424 */ /* 0x002fe200078e00ff */
[----:B------:R-:W-:-:S03]  /*33b0*/  ISETP.NE.U32.AND P4, PT, RZ, c[0x0][0x178], PT ;  /* 0x00005e00ff007a0c */ /* 0x000fc60003f85070 */
[----:B------:R-:W-:Y:S01]  /*33c0*/  IMAD.WIDE.U32 R192, R196, R193, c[0x0][0x170] ;  /* 0x00005c00c4c07625 */ /* 0x000fe200078e00c1 */
[----:B------:R-:W-:-:S05]  /*33d0*/  ISETP.NE.AND.EX P4, PT, RZ, c[0x0][0x17c], PT, P4 ;  /* 0x00005f00ff007a0c */ /* 0x000fca0003f85340 */
[----:B------:R-:W2:Y:S08]  /*33e0*/  LDG.E.128 R192, [R192.64] ;  /* 0x00000004c0c07981 */ /* 0x000eb0000c1e1d00 */
[----:B------:R-:W-:-:S04]  /*33f0*/  @P4 LEA R198, P3, R196, c[0x0][0x178], 0x4 ;  /* 0x00005e00c4c64a11 */ /* 0x000fc800078620ff */
[----:B------:R-:W-:Y:S02]  /*3400*/  @P4 LEA.HI.X R199, R196, c[0x0][0x17c], RZ, 0x4, P3 ;  /* 0x00005f00c4c74a11 */ /* 0x000fe400018f24ff */
[----:B------:R-:W-:-:S03]  /*3410*/  ISETP.NE.U32.AND P3, PT, RZ, c[0x0][0x180], PT ;  /* 0x00006000ff007a0c */ /* 0x000fc60003f65070 */
[----:B-----5:R1:W5:Y:S01]  /*3420*/  @P4 LDG.E.128 R180, [R198.64] ;  /* 0x00000004c6b44981 */ /* 0x020362000c1e1d00 */
[----:B------:R-:W-:Y:S02]  /*3430*/  ISETP.NE.AND.EX P3, PT, RZ, c[0x0][0x184], PT, P3 ;  /* 0x00006100ff007a0c */ /* 0x000fe40003f65330 */
[----:B------:R-:W-:-:S04]  /*3440*/  ISETP.NE.U32.AND P4, PT, RZ, c[0x0][0x178], PT ;  /* 0x00005e00ff007a0c */ /* 0x000fc80003f85070 */
[----:B------:R-:W-:-:S07]  /*3450*/  ISETP.NE.AND.EX P4, PT, RZ, c[0x0][0x17c], PT, P4 ;  /* 0x00005f00ff007a0c */ /* 0x000fce0003f85340 */
[----:B------:R-:W-:-:S04]  /*3460*/  @P3 LEA R12, P5, R196, c[0x0][0x180], 0x4 ;  /* 0x00006000c40c3a11 */ /* 0x000fc800078a20ff */
[----:B------:R-:W-:-:S05]  /*3470*/  @P3 LEA.HI.X R13, R196, c[0x0][0x184], RZ, 0x4, P5 ;  /* 0x00006100c40d3a11 */ /* 0x000fca00028f24ff */
[----:B------:R2:W5:Y:S02]  /*3480*/  @P3 LDG.E.128 R184, [R12.64] ;  /* 0x000000040cb83981 */ /* 0x000564000c1e1d00 */
[----:B--2---:R-:W-:Y:S01]  /*3490*/  PRMT R12, RZ, 0x5410, R192 ;  /* 0x00005410ff0c7816 */ /* 0x004fe200000000c0 */
[----:B------:R-:W-:Y:S05]  /*34a0*/  @P4 BRA `(.L_x_6936) ;  /* 0x0000008000004947 */ /* 0x000fea0003800000 */
[----:B-1----:R-:W-:-:S04]  /*34b0*/  ISETP.NE.U32.AND P5, PT, RZ, c[0x0][0x180], PT ;  /* 0x00006000ff007a0c */ /* 0x002fc80003fa5070 */
[----:B------:R-:W-:-:S13]  /*34c0*/  ISETP.NE.AND.EX P5, PT, RZ, c[0x0][0x184], PT, P5 ;  /* 0x00006100ff007a0c */ /* 0x000fda0003fa5350 */
[----:B------:R-:W-:Y:S05]  /*34d0*/  @P5 BRA `(.L_x_6937) ;  /* 0x0000002000005947 */ /* 0x000fea0003800000 */
[----:B------:R-:W-:Y:S05]  /*34e0*/  @P2 BRA `(.L_x_6938) ;  /* 0x0000008000002947 */ /* 0x000fea0003800000 */
[----:B------:R-:W-:Y:S05]  /*34f0*/  BRA `(.L_x_6939) ;  /* 0x0000009000007947 */ /* 0x000fea0003800000 */
.L_x_6937:
[----:B-----5:R-:W-:-:S05]  /*3500*/  PRMT R13, RZ, 0x5410, R184 ;  /* 0x00005410ff0d7816 */ /* 0x020fca00000000b8 */
[----:B------:R-:W-:Y:S01]  /*3510*/  FADD.FTZ R12, R13, R12 ;  /* 0x0000000c0d0c7221 */ /* 0x000fe20000010000 */
[----:B------:R-:W-:Y:S05]  /*3520*/  BRA `(.L_x_6938) ;  /* 0x0000004000007947 */ /* 0x000fea0003800000 */
.L_x_6936:
[----:B-1---5:R-:W-:-:S05]  /*3530*/  PRMT R13, RZ, 0x5410, R180 ;  /* 0x00005410ff0d7816 */ /* 0x022fca00000000b4 */
[----:B------:R-:W-:Y:S01]  /*3540*/  FADD.FTZ R12, R13, R12 ;  /* 0x0000000c0d0c7221 */ /* 0x000fe20000010000 */
[----:B------:R-:W-:-:S05]  /*3550*/  @P3 PRMT R13, RZ, 0x5410, R184 ;  /* 0x00005410ff0d3816 */ /* 0x000fca00000000b8 */
[----:B------:R-:W-:-:S05]  /*3560*/  @P3 FADD.FTZ R12, R13, R12 ;  /* 0x0000000c0d0c3221 */ /* 0x000fca0000010000 */
.L_x_6938:
[----:B------:R-:W-:-:S04]  /*3570*/  F2FP.BF16.PACK_AB R13, RZ, R12 ;  /* 0x0000000cff0d723e */ /* 0x000fc800000010ff */
[----:B------:R-:W-:Y:S02]  /*3580*/  PRMT R188, R13, 0x7610, R188 ;  /* 0x000076100dbc7816 */ /* 0x000fe400000000bc */
.L_x_6939:
[----:B------:R-:W-:Y:S01]  /*3590*/  PRMT R13, RZ, 0x7610, R192 ;  /* 0x00007610ff0d7816 */ /* 0x000fe200000000c0 */
[----:B------:R-:W-:Y:S05]  /*35a0*/  @P4 BRA `(.L_x_6940) ;  /* 0x0000008000004947 */ /* 0x000fea0003800000 */
[----:B------:R-:W-:-:S04]  /*35b0*/  ISETP.NE.U32.AND P5, PT, RZ, c[0x0][0x180], PT ;  /* 0x00006000ff007a0c */ /* 0x000fc80003fa5070 */
[----:B------:R-:W-:-:S13]  /*35c0*/  ISETP.NE.AND.EX P5, PT, RZ, c[0x0][0x184], PT, P5 ;  /* 0x00006100ff007a0c */ /* 0x000fda0003fa5350 */
[----:B------:R-:W-:Y:S05]  /*35d0*/  @P5 BRA `(.L_x_6941) ;  /* 0x0000002000005947 */ /* 0x000fea0003800000 */
[----:B------:R-:W-:Y:S05]  /*35e0*/  @P2 BRA `(.L_x_6942) ;  /* 0x0000008000002947 */ /* 0x000fea0003800000 */
[----:B------:R-:W-:Y:S05]  /*35f0*/  BRA `(.L_x_6943) ;  /* 0x0000009000007947 */ /* 0x000fea0003800000 */
.L_x_6941:
[----:B-----5:R-:W-:-:S05]  /*3600*/  PRMT R192, RZ, 0x7610, R184 ;  /* 0x00007610ffc07816 */ /* 0x020fca00000000b8 */
[----:B------:R-:W-:Y:S01]  /*3610*/  FADD.FTZ R13, R192, R13 ;  /* 0x0000000dc00d7221 */ /* 0x000fe20000010000 */
[----:B------:R-:W-:Y:S05]  /*3620*/  BRA `(.L_x_6942) ;  /* 0x0000004000007947 */ /* 0x000fea0003800000 */
.L_x_6940:
[----:B-----5:R-:W-:-:S05]  /*3630*/  PRMT R192, RZ, 0x7610, R180 ;  /* 0x00007610ffc07816 */ /* 0x020fca00000000b4 */
[----:B------:R-:W-:Y:S01]  /*3640*/  FADD.FTZ R13, R192, R13 ;  /* 0x0000000dc00d7221 */ /* 0x000fe20000010000 */
[----:B------:R-:W-:-:S05]  /*3650*/  @P3 PRMT R192, RZ, 0x7610, R184 ;  /* 0x00007610ffc03816 */ /* 0x000fca00000000b8 */
[----:B------:R-:W-:-:S05]  /*3660*/  @P3 FADD.FTZ R13, R192, R13 ;  /* 0x0000000dc00d3221 */ /* 0x000fca0000010000 */
.L_x_6942:
[----:B------:R-:W-:-:S04]  /*3670*/  F2FP.BF16.PACK_AB R192, RZ, R13 ;  /* 0x0000000dffc0723e */ /* 0x000fc800000010ff */
[----:B------:R-:W-:Y:S02]  /*3680*/  PRMT R188, R188, 0x5410, R192 ;  /* 0x00005410bcbc7816 */ /* 0x000fe400000000c0 */
.L_x_6943:
[----:B------:R-:W-:Y:S01]  /*3690*/  PRMT R202, RZ, 0x5410, R193 ;  /* 0x00005410ffca7816 */ /* 0x000fe200000000c1 */
[----:B------:R-:W-:Y:S05]  /*36a0*/  @P4 BRA `(.L_x_6944) ;  /* 0x0000008000004947 */ /* 0x000fea0003800000 */
[----:B------:R-:W-:-:S04]  /*36b0*/  ISETP.NE.U32.AND P5, PT, RZ, c[0x0][0x180], PT ;  /* 0x00006000ff007a0c */ /* 0x000fc80003fa5070 */
[----:B------:R-:W-:-:S13]  /*36c0*/  ISETP.NE.AND.EX P5, PT, RZ, c[0x0][0x184], PT, P5 ;  /* 0x00006100ff007a0c */ /* 0x000fda0003fa5350 */
[----:B------:R-:W-:Y:S05]  /*36d0*/  @P5 BRA `(.L_x_6945) ;  /* 0x0000002000005947 */ /* 0x000fea0003800000 */
[----:B------:R-:W-:Y:S05]  /*36e0*/  @P2 BRA `(.L_x_6946) ;  /* 0x0000008000002947 */ /* 0x000fea0003800000 */
[----:B------:R-:W-:Y:S05]  /*36f0*/  BRA `(.L_x_6947) ;  /* 0x0000009000007947 */ /* 0x000fea0003800000 */
.L_x_6945:
[----:B-----5:R-:W-:-:S05]  /*3700*/  PRMT R197, RZ, 0x5410, R185 ;  /* 0x00005410ffc57816 */ /* 0x020fca00000000b9 */
[----:B------:R-:W-:Y:S01]  /*3710*/  FADD.FTZ R202, R197, R202 ;  /* 0x000000cac5ca7221 */ /* 0x000fe20000010000 */
[----:B------:R-:W-:Y:S05]  /*3720*/  BRA `(.L_x_6946) ;  /* 0x0000004000007947 */ /* 0x000fea0003800000 */
.L_x_6944:
[----:B-----5:R-:W-:-:S05]  /*3730*/  PRMT R197, RZ, 0x5410, R181 ;  /* 0x00005410ffc57816 */ /* 0x020fca00000000b5 */
[----:B------:R-:W-:Y:S01]  /*3740*/  FADD.FTZ R202, R197, R202 ;  /* 0x000000cac5ca7221 */ /* 0x000fe20000010000 */
[----:B------:R-:W-:-:S05]  /*3750*/  @P3 PRMT R197, RZ, 0x5410, R185 ;  /* 0x00005410ffc53816 */ /* 0x000fca00000000b9 */
[----:B------:R-:W-:-:S05]  /*3760*/  @P3 FADD.FTZ R202, R197, R202 ;  /* 0x000000cac5ca3221 */ /* 0x000fca0000010000 */
.L_x_6946:
[----:B------:R-:W-:-:S04]  /*3770*/  F2FP.BF16.PACK_AB R192, RZ, R202 ;  /* 0x000000caffc0723e */ /* 0x000fc800000010ff */
[----:B------:R-:W-:Y:S02]  /*3780*/  PRMT R189, R192, 0x7610, R189 ;  /* 0x00007610c0bd7816 */ /* 0x000fe400000000bd */
.L_x_6947:
[----:B------:R-:W-:Y:S01]  /*3790*/  PRMT R211, RZ, 0x7610, R193 ;  /* 0x00007610ffd37816 */ /* 0x000fe200000000c1 */
[----:B------:R-:W-:Y:S05]  /*37a0*/  @P4 BRA `(.L_x_6948) ;  /* 0x0000008000004947 */ /* 0x000fea0003800000 */
[----:B------:R-:W-:-:S04]  /*37b0*/  ISETP.NE.U32.AND P5, PT, RZ, c[0x0][0x180], PT ;  /* 0x00006000ff007a0c */ /* 0x000fc80003fa5070 */
[----:B------:R-:W-:-:S13]  /*37c0*/  ISETP.NE.AND.EX P5, PT, RZ, c[0x0][0x184], PT, P5 ;  /* 0x00006100ff007a0c */ /* 0x000fda0003fa5350 */
[----:B------:R-:W-:Y:S05]  /*37d0*/  @P5 BRA `(.L_x_6949) ;  /* 0x0000002000005947 */ /* 0x000fea0003800000 */
[----:B------:R-:W-:Y:S05]  /*37e0*/  @P2 BRA `(.L_x_6950) ;  /* 0x0000008000002947 */ /* 0x000fea0003800000 */
[----:B------:R-:W-:Y:S05]  /*37f0*/  BRA `(.L_x_6951) ;  /* 0x0000009000007947 */ /* 0x000fea0003800000 */
.L_x_6949:
[----:B-----5:R-:W-:-:S05]  /*3800*/  PRMT R192, RZ, 0x7610, R185 ;  /* 0x00007610ffc07816 */ /* 0x020fca00000000b9 */
[----:B------:R-:W-:Y:S01]  /*3810*/  FADD.FTZ R211, R192, R211 ;  /* 0x000000d3c0d37221 */ /* 0x000fe20000010000 */
[----:B------:R-:W-:Y:S05]  /*3820*/  BRA `(.L_x_6950) ;  /* 0x0000004000007947 */ /* 0x000fea0003800000 */
.L_x_6948:
[----:B-----5:R-:W-:-:S05]  /*3830*/  PRMT R192, RZ, 0x7610, R181 ;  /* 0x00007610ffc07816 */ /* 0x020fca00000000b5 */
[----:B------:R-:W-:Y:S01]  /*3840*/  FADD.FTZ R211, R192, R211 ;  /* 0x000000d3c0d37221 */ /* 0x000fe20000010000 */
[----:B------:R-:W-:-:S05]  /*3850*/  @P3 PRMT R192, RZ, 0x7610, R185 ;  /* 0x00007610ffc03816 */ /* 0x000fca00000000b9 */
[----:B------:R-:W-:-:S05]  /*3860*/  @P3 FADD.FTZ R211, R192, R211 ;  /* 0x000000d3c0d33221 */ /* 0x000fca0000010000 */
.L_x_6950:
[----:B------:R-:W-:-:S04]  /*3870*/  F2FP.BF16.PACK_AB R192, RZ, R211 ;  /* 0x000000d3ffc0723e */ /* 0x000fc800000010ff */
[----:B------:R-:W-:Y:S02]  /*3880*/  PRMT R189, R189, 0x5410, R192 ;  /* 0x00005410bdbd7816 */ /* 0x000fe400000000c0 */
.L_x_6951:
[----:B------:R-:W-:Y:S01]  /*3890*/  PRMT R212, RZ, 0x5410, R194 ;  /* 0x00005410ffd47816 */ /* 0x000fe200000000c2 */
[----:B------:R-:W-:Y:S05]  /*38a0*/  @P4 BRA `(.L_x_6952) ;  /* 0x0000008000004947 */ /* 0x000fea0003800000 */
[----:B------:R-:W-:-:S04]  /*38b0*/  ISETP.NE.U32.AND P5, PT, RZ, c[0x0][0x180], PT ;  /* 0x00006000ff007a0c */ /* 0x000fc80003fa5070 */
[----:B------:R-:W-:-:S13]  /*38c0*/  ISETP.NE.AND.EX P5, PT, RZ, c[0x0][0x184], PT, P5 ;  /* 0x00006100ff007a0c */ /* 0x000fda0003fa5350 */
[----:B------:R-:W-:Y:S05]  /*38d0*/  @P5 BRA `(.L_x_6953) ;  /* 0x0000002000005947 */ /* 0x000fea0003800000 */
[----:B------:R-:W-:Y:S05]  /*38e0*/  @P2 BRA `(.L_x_6954) ;  /* 0x0000008000002947 */ /* 0x000fea0003800000 */
[----:B------:R-:W-:Y:S05]  /*38f0*/  BRA `(.L_x_6955) ;  /* 0x0000009000007947 */ /* 0x000fea0003800000 */
.L_x_6953:
[----:B-----5:R-:W-:-:S05]  /*3900*/  PRMT R193, RZ, 0x5410, R186 ;  /* 0x00005410ffc17816 */ /* 0x020fca00000000ba */
[----:B------:R-:W-:Y:S01]  /*3910*/  FADD.FTZ R212, R193, R212 ;  /* 0x000000d4c1d47221 */ /* 0x000fe20000010000 */
[----:B------:R-:W-:Y:S05]  /*3920*/  BRA `(.L_x_6954) ;  /* 0x0000004000007947 */ /* 0x000fea0003800000 */
.L_x_6952:
[----:B-----5:R-:W-:-:S05]  /*3930*/  PRMT R193, RZ, 0x5410, R182 ;  /* 0x00005410ffc17816 */ /* 0x020fca00000000b6 */
[----:B------:R-:W-:Y:S01]  /*3940*/  FADD.FTZ R212, R193, R212 ;  /* 0x000000d4c1d47221 */ /* 0x000fe20000010000 */
[----:B------:R-:W-:-:S05]  /*3950*/  @P3 PRMT R193, RZ, 0x5410, R186 ;  /* 0x00005410ffc13816 */ /* 0x000fca00000000ba */
[----:B------:R-:W-:-:S05]  /*3960*/  @P3 FADD.FTZ R212, R193, R212 ;  /* 0x000000d4c1d43221 */ /* 0x000fca0000010000 */
.L_x_6954:
[----:B------:R-:W-:-:S04]  /*3970*/  F2FP.BF16.PACK_AB R192, RZ, R212 ;  /* 0x000000d4ffc0723e */ /* 0x000fc800000010ff */
[----:B------:R-:W-:Y:S02]  /*3980*/  PRMT R190, R192, 0x7610, R190 ;  /* 0x00007610c0be7816 */ /* 0x000fe400000000be */
.L_x_6955:
[----:B------:R-:W-:Y:S01]  /*3990*/  PRMT R223, RZ, 0x7610, R194 ;  /* 0x00007610ffdf7816 */ /* 0x000fe200000000c2 */
[----:B------:R-:W-:Y:S05]  /*39a0*/  @P4 BRA `(.L_x_6956) ;  /* 0x0000008000004947 */ /* 0x000fea0003800000 */
[----:B------:R-:W-:-:S04]  /*39b0*/  ISETP.NE.U32.AND P5, PT, RZ, c[0x0][0x180], PT ;  /* 0x00006000ff007a0c */ /* 0x000fc80003fa5070 */
[----:B------:R-:W-:-:S13]  /*39c0*/  ISETP.NE.AND.EX P5, PT, RZ, c[0x0][0x184], PT, P5 ;  /* 0x00006100ff007a0c */ /* 0x000fda0003fa5350 */
[----:B------:R-:W-:Y:S05]  /*39d0*/  @P5 BRA `(.L_x_6957) ;  /* 0x0000002000005947 */ /* 0x000fea0003800000 */
[----:B------:R-:W-:Y:S05]  /*39e0*/  @P2 BRA `(.L_x_6958) ;  /* 0x0000008000002947 */ /* 0x000fea0003800000 */
[----:B------:R-:W-:Y:S05]  /*39f0*/  BRA `(.L_x_6959) ;  /* 0x0000009000007947 */ /* 0x000fea0003800000 */
.L_x_6957:
[----:B-----5:R-:W-:-:S05]  /*3a00*/  PRMT R192, RZ, 0x7610, R186 ;  /* 0x00007610ffc07816 */ /* 0x020fca00000000ba */
[----:B------:R-:W-:Y:S01]  /*3a10*/  FADD.FTZ R223, R192, R223 ;  /* 0x000000dfc0df7221 */ /* 0x000fe20000010000 */
[----:B------:R-:W-:Y:S05]  /*3a20*/  BRA `(.L_x_6958) ;  /* 0x0000004000007947 */ /* 0x000fea0003800000 */
.L_x_6956:
[----:B-----5:R-:W-:-:S05]  /*3a30*/  PRMT R192, RZ, 0x7610, R182 ;  /* 0x00007610ffc07816 */ /* 0x020fca00000000b6 */
[----:B------:R-:W-:Y:S01]  /*3a40*/  FADD.FTZ R223, R192, R223 ;  /* 0x000000dfc0df7221 */ /* 0x000fe20000010000 */
[----:B------:R-:W-:-:S05]  /*3a50*/  @P3 PRMT R192, RZ, 0x7610, R186 ;  /* 0x00007610ffc03816 */ /* 0x000fca00000000ba */
[----:B------:R-:W-:-:S05]  /*3a60*/  @P3 FADD.FTZ R223, R192, R223 ;  /* 0x000000dfc0df3221 */ /* 0x000fca0000010000 */
.L_x_6958:
[----:B------:R-:W-:-:S04]  /*3a70*/  F2FP.BF16.PACK_AB R192, RZ, R223 ;  /* 0x000000dfffc0723e */ /* 0x000fc800000010ff */
[----:B------:R-:W-:Y:S02]  /*3a80*/  PRMT R190, R190, 0x5410, R192 ;  /* 0x00005410bebe7816 */ /* 0x000fe400000000c0 */
.L_x_6959:
[----:B------:R-:W-:Y:S01]  /*3a90*/  PRMT R225, RZ, 0x5410, R195 ;  /* 0x00005410ffe17816 */ /* 0x000fe200000000c3 */
[----:B------:R-:W-:Y:S05]  /*3aa0*/  @P4 BRA `(.L_x_6960) ;  /* 0x0000008000004947 */ /* 0x000fea0003800000 */
[----:B------:R-:W-:-:S04]  /*3ab0*/  ISETP.NE.U32.AND P5, PT, RZ, c[0x0][0x180], PT ;  /* 0x00006000ff007a0c */ /* 0x000fc80003fa5070 */
[----:B------:R-:W-:-:S13]  /*3ac0*/  ISETP.NE.AND.EX P5, PT, RZ, c[0x0][0x184], PT, P5 ;  /* 0x00006100ff007a0c */ /* 0x000fda0003fa5350 */
[----:B------:R-:W-:Y:S05]  /*3ad0*/  @P5 BRA `(.L_x_6961) ;  /* 0x0000002000005947 */ /* 0x000fea0003800000 */
[----:B------:R-:W-:Y:S05]  /*3ae0*/  @P2 BRA `(.L_x_6962) ;  /* 0x0000008000002947 */ /* 0x000fea0003800000 */
[----:B------:R-:W-:Y:S05]  /*3af0*/  BRA `(.L_x_6963) ;  /* 0x0000009000007947 */ /* 0x000fea0003800000 */
.L_x_6961:
[----:B-----5:R-:W-:-:S05]  /*3b00*/  PRMT R192, RZ, 0x5410, R187 ;  /* 0x00005410ffc07816 */ /* 0x020fca00000000bb */
[----:B------:R-:W-:Y:S01]  /*3b10*/  FADD.FTZ R225, R192, R225 ;  /* 0x000000e1c0e17221 */ /* 0x000fe20000010000 */
[----:B------:R-:W-:Y:S05]  /*3b20*/  BRA `(.L_x_6962) ;  /* 0x0000004000007947 */ /* 0x000fea0003800000 */
.L_x_6960:
[----:B-----5:R-:W-:-:S05]  /*3b30*/  PRMT R192, RZ, 0x5410, R183 ;  /* 0x00005410ffc07816 */ /* 0x020fca00000000b7 */
[----:B------:R-:W-:Y:S01]  /*3b40*/  FADD.FTZ R225, R192, R225 ;  /* 0x000000e1c0e17221 */ /* 0x000fe20000010000 */
[----:B------:R-:W-:-:S05]  /*3b50*/  @P3 PRMT R192, RZ, 0x5410, R187 ;  /* 0x00005410ffc03816 */ /* 0x000fca00000000bb */
[----:B------:R-:W-:-:S05]  /*3b60*/  @P3 FADD.FTZ R225, R192, R225 ;  /* 0x000000e1c0e13221 */ /* 0x000fca0000010000 */
.L_x_6962:
[----:B------:R-:W-:-:S04]  /*3b70*/  F2FP.BF16.PACK_AB R192, RZ, R225 ;  /* 0x000000e1ffc0723e */ /* 0x000fc800000010ff */
[----:B------:R-:W-:Y:S02]  /*3b80*/  PRMT R191, R192, 0x7610, R191 ;  /* 0x00007610c0bf7816 */ /* 0x000fe400000000bf */
.L_x_6963:
[----:B------:R-:W-:Y:S01]  /*3b90*/  PRMT R235, RZ, 0x7610, R195 ;  /* 0x00007610ffeb7816 */ /* 0x000fe200000000c3 */
[----:B------:R-:W-:Y:S05]  /*3ba0*/  @P4 BRA `(.L_x_6964) ;  /* 0x0000008000004947 */ /* 0x000fea0003800000 */
[----:B------:R-:W-:-:S04]  /*3bb0*/  ISETP.NE.U32.AND P3, PT, RZ, c[0x0][0x180], PT ;  /* 0x00006000ff007a0c */ /* 0x000fc80003f65070 */
[----:B------:R-:W-:-:S13]  /*3bc0*/  ISETP.NE.AND.EX P3, PT, RZ, c[0x0][0x184], PT, P3 ;  /* 0x00006100ff007a0c */ /* 0x000fda0003f65330 */
[----:B------:R-:W-:Y:S05]  /*3bd0*/  @P3 BRA `(.L_x_6965) ;  /* 0x0000002000003947 */ /* 0x000fea0003800000 */
[----:B------:R-:W-:Y:S05]  /*3be0*/  @P2 BRA `(.L_x_6966) ;  /* 0x0000008000002947 */ /* 0x000fea0003800000 */
[----:B------:R-:W-:Y:S05]  /*3bf0*/  BRA `(.L_x_6967) ;  /* 0x0000009000007947 */ /* 0x000fea0003800000 */
.L_x_6965:
[----:B-----5:R-:W-:-:S05]  /*3c00*/  PRMT R192, RZ, 0x7610, R187 ;  /* 0x00007610ffc07816 */ /* 0x020fca00000000bb */
[----:B------:R-:W-:Y:S01]  /*3c10*/  FADD.FTZ R235, R192, R235 ;  /* 0x000000ebc0eb7221 */ /* 0x000fe20000010000 */
[----:B------:R-:W-:Y:S05]  /*3c20*/  BRA `(.L_x_6966) ;  /* 0x0000004000007947 */ /* 0x000fea0003800000 */
.L_x_6964:
[----:B-----5:R-:W-:-:S05]  /*3c30*/  PRMT R192, RZ, 0x7610, R183 ;  /* 0x00007610ffc07816 */ /* 0x020fca00000000b7 */
[----:B------:R-:W-:Y:S01]  /*3c40*/  FADD.FTZ R235, R192, R235 ;  /* 0x000000ebc0eb7221 */ /* 0x000fe20000010000 */
[----:B------:R-:W-:-:S05]  /*3c50*/  @P3 PRMT R192, RZ, 0x7610, R187 ;  /* 0x00007610ffc03816 */ /* 0x000fca00000000bb */
[----:B------:R-:W-:-:S05]  /*3c60*/  @P3 FADD.FTZ R235, R192, R235 ;  /* 0x000000ebc0eb3221 */ /* 0x000fca0000010000 */
.L_x_6966:
[----:B------:R-:W-:-:S04]  /*3c70*/  F2FP.BF16.PACK_AB R192, RZ, R235 ;  /* 0x000000ebffc0723e */ /* 0x000fc800000010ff */
[----:B------:R-:W-:Y:S02]  /*3c80*/  PRMT R191, R191, 0x5410, R192 ;  /* 0x00005410bfbf7816 */ /* 0x000fe400000000c0 */
.L_x_6967:
[----:B------:R-:W-:-:S04]  /*3c90*/  @P2 LEA R192, P3, R196, c[0x0][0x188], 0x4 ;  /* 0x00006200c4c02a11 */ /* 0x000fc800078620ff */
[----:B------:R-:W-:-:S05]  /*3ca0*/  @P2 LEA.HI.X R193, R196, c[0x0][0x18c], RZ, 0x4, P3 ;  /* 0x00006300c4c12a11 */ /* 0x000fca00018f24ff */
[----:B------:R1:W-:Y:S04]  /*3cb0*/  @P2 STG.E.128 [R192.64], R188 ;  /* 0x000000bcc0002986 */ /* 0x0003e8000c101d04 */
.L_x_6935:
[----:B------:R-:W-:Y:S05]  /*3cc0*/  BSYNC B0 ;  /* 0x0000000000007941 */ /* 0x000fea0003800000 */
.L_x_6934:
[----:B-1----:R-:W-:Y:S01]  /*3cd0*/  FADD.FTZ R192, RZ, R0 ;  /* 0x00000000ffc07221 */ /* 0x002fe20000010000 */
[----:B------:R-:W-:Y:S02]  /*3ce0*/  LOP3.LUT P3, RZ, R4, 0xff, RZ, 0xc0, !PT ;  /* 0x000000ff04ff7812 */ /* 0x000fe4000786c0ff */
[----:B------:R-:W-:Y:S01]  /*3cf0*/  SHF.R.U32.HI R196, RZ, 0x5, R8 ;  /* 0x00000005ffc47819 */ /* 0x000fe20000011608 */
[----:B------:R-:W-:Y:S01]  /*3d00*/  FADD.FTZ R193, R201, R192 ;  /* 0x000000c0c9c17221 */ /* 0x000fe20000010000 */
[C---:B------:R-:W-:Y:S02]  /*3d10*/  ISETP.GT.U32.AND P4, PT, R7.reuse, 0x17f, PT ;  /* 0x0000017f0700780c */ /* 0x040fe40003f84070 */
        /* <DEDUP_REMOVED lines=46> */
.L_x_6982:
[----:B--2---:R-:W-:Y:S01]  /*4000*/  FADD.FTZ R193, R192, R193 ;  /* 0x000000c1c0c17221 */ /* 0x004fe20000010000 */
[----:B------:R-:W-:Y:S05]  /*4010*/  BRA.DIV ~URZ, `(.L_x_6969) ;  /* 0x00001aa27f007947 */ /* 0x000fea000b800000 */
[----:B-1----:R-:W1:Y:S02]  /*4020*/  SHFL.BFLY PT, R192, R193, 0x2, 0x1f ;  /* 0x0c401f00c1c07f89 */ /* 0x002e6400000e0000 */
[----:B-1----:R-:W-:-:S05]  /*4030*/  FADD.FTZ R193, R193, R192 ;  /* 0x000000c0c1c17221 */ /* 0x002fca0000010000 */
[----:B------:R-:W1:Y:S02]  /*4040*/  SHFL.BFLY PT, R192, R193, 0x4, 0x1f ;  /* 0x0c801f00c1c07f89 */ /* 0x000e6400000e0000 */
[----:B-1----:R-:W-:-:S05]  /*4050*/  FADD.FTZ R194, R193, R192 ;  /* 0x000000c0c1c27221 */ /* 0x002fca0000010000 */
[----:B------:R-:W1:Y:S02]  /*4060*/  SHFL.BFLY PT, R195, R194, 0x8, 0x1f ;  /* 0x0d001f00c2c37f89 */ /* 0x000e6400000e0000 */
[----:B-1----:R-:W-:-:S05]  /*4070*/  FADD.FTZ R195, R194, R195 ;  /* 0x000000c3c2c37221 */ /* 0x002fca0000010000 */
[----:B------:R-:W1:Y:S02]  /*4080*/  SHFL.BFLY PT, R192, R195, 0x10, 0x1f ;  /* 0x0e001f00c3c07f89 */ /* 0x000e6400000e0000 */
[----:B-1----:R-:W-:-:S04]  /*4090*/  FADD.FTZ R197, R195, R192 ;  /* 0x000000c0c3c57221 */ /* 0x002fc80000010000 */
[----:B0-----:R-:W-:-:S04]  /*40a0*/  FMUL.FTZ R192, R6, R197 ;  /* 0x000000c506c07220 */ /* 0x001fc80000410000 */
        /* <DEDUP_REMOVED lines=90> */
.L_x_6983:
        /* <DEDUP_REMOVED lines=11> */
[----:B------:R-:W-:Y:S01]  /*4700*/  @!P3 IADD3 R196, R196, R197, RZ ;  /* 0x000000c5c4c4b210 */ /* 0x000fe20007ffe0ff */
[----:B------:R-:W-:Y:S02]  /*4710*/  IMAD.MOV.U32 R194, RZ, RZ, RZ ;  /* 0x000000ffffc27224 */ /* 0x000fe400078e00ff */
[----:B------:R-:W-:Y:S01]  /*4720*/  @!P3 IMAD.MOV.U32 R194, RZ, RZ, R3 ;  /* 0x000000ffffc2b224 */ /* 0x000fe200078e0003 */
[----:B------:R-:W-:Y:S03]  /*4730*/  BSSY B0, `(.L_x_6970) ;  /* 0x0000063000007945 */ /* 0x000fe60003800000 */
[----:B------:R-:W-:Y:S01]  /*4740*/  I2F R224, R194 ;  /* 0x000000c200e07306 */ /* 0x000fe20000201400 */
[----:B------:R-:W0:Y:S04]  /*4750*/  SHFL.DOWN PT, R197, R194, 0x2, 0x1f ;  /* 0x08401f00c2c57f89 */ /* 0x000e2800000e0000 */
[----:B------:R1:W-:Y:S01]  /*4760*/  @!P3 LDS.64 R192, [R196.X8] ;  /* 0x00000000c4c0b984 */ /* 0x0003e20000008a00 */
[----:B------:R-:W-:-:S02]  /*4770*/  ISETP.NE.AND P3, PT, RZ, UR6, PT ;  /* 0x00000006ff007c0c */ /* 0x000fc4000bf65270 */
[----:B0-----:R-:W-:Y:S01]  /*4780*/  IADD3 R220, R197, R194, RZ ;  /* 0x000000c2c5dc7210 */ /* 0x001fe20007ffe0ff */
        /* <DEDUP_REMOVED lines=28> */
[----:B------:R-:W-:Y:S02]  /*4950*/  FMUL.FTZ R222, R222, R239 ;  /* 0x000000efdede7220 */ /* 0x000fe40000410000 */
[----:B------:R-:W0:Y:S01]  /*4960*/  SHFL.IDX PT, R237, R237, RZ, 0x1f ;  /* 0x00001fffeded7589 */ /* 0x000e2200000e0000 */
[----:B------:R-:W-:-:S02]  /*4970*/  IMAD.MOV.U32 R194, RZ, RZ, c[0x0][0x1e0] ;  /* 0x00007800ffc27624 */ /* 0x000fc400078e00ff */
[----:B------:R-:W-:-:S06]  /*4980*/  FFMA.FTZ R197, R196, R222, R197 ;  /* 0x000000dec4c57223 */ /* 0x000fcc00000100c5 */
[----:B------:R-:W1:Y:S01]  /*4990*/  SHFL.IDX PT, R197, R197, RZ, 0x1f ;  /* 0x00001fffc5c57589 */ /* 0x000e6200000e0000 */
[C---:B0-----:R-:W-:Y:S01]  /*49a0*/  FMUL.FTZ R192, R237.reuse, R237 ;  /* 0x000000ededc07220 */ /* 0x041fe20000410000 */
[----:B------:R-:W-:-:S04]  /*49b0*/  FSEL R220, R237, RZ, !P3 ;  /* 0x000000ffeddc7208 */ /* 0x000fc80005800000 */
[----:B------:R-:W-:Y:S02]  /*49c0*/  FSEL R193, R192, RZ, P3 ;  /* 0x000000ffc0c17208 */ /* 0x000fe40001800000 */
[----:B------:R-:W-:Y:S01]  /*49d0*/  LOP3.LUT P3, RZ, R195, 0x1f, R8, 0xf8, !PT ;  /* 0x0000001fc3ff7812 */ /* 0x000fe2000786f808 */
[----:B-1----:R-:W-:-:S04]  /*49e0*/  FFMA.FTZ R192, R197, R194, c[0x0][0x228] ;  /* 0x00008a00c5c07623 */ /* 0x002fc800000100c2 */
[----:B------:R-:W-:-:S06]  /*49f0*/  FADD.FTZ R222, R192, R193 ;  /* 0x000000c1c0de7221 */ /* 0x000fcc0000010000 */
[----:B------:R-:W0:Y:S02]  /*4a00*/  MUFU.RSQ R222, R222 ;  /* 0x000000de00de7308 */ /* 0x000e240000001400 */
[----:B------:R-:W-:Y:S01]  /*4a10*/  @!P3 MOV R194, 0x4 ;  /* 0x0000000400c2b802 */ /* 0x000fe20000000f00 */
[----:B------:R-:W-:-:S04]  /*4a20*/  @!P3 IMAD.MOV.U32 R192, RZ, RZ, 0x4 ;  /* 0x00000004ffc0b424 */ /* 0x000fc800078e00ff */
        /* <DEDUP_REMOVED lines=8> */
[----:B------:R-:W-:Y:S02]  /*4ab0*/  FADD.FTZ R237, R227, -R220 ;  /* 0x800000dce3ed7221 */ /* 0x000fe40000010000 */
[C---:B------:R-:W-:Y:S02]  /*4ac0*/  FMUL.FTZ R197, R222.reuse, R193 ;  /* 0x000000c1dec57220 */ /* 0x040fe40000410000 */
[C---:B------:R-:W-:Y:S02]  /*4ad0*/  FMUL.FTZ R196, R222.reuse, R195 ;  /* 0x000000c3dec47220 */ /* 0x040fe40000410000 */
[C---:B------:R-:W-:Y:S02]  /*4ae0*/  FMUL.FTZ R243, R222.reuse, R199 ;  /* 0x000000c7def37220 */ /* 0x040fe40000410000 */
[----:B------:R-:W-:Y:S02]  /*4af0*/  FMUL.FTZ R194, R222, R237 ;  /* 0x000000eddec27220 */ /* 0x000fe40000410000 */
[----:B-----5:R-:W-:-:S02]  /*4b00*/  FFMA.FTZ R192, R36, R197, R20 ;  /* 0x000000c524c07223 */ /* 0x020fc40000010014 */
[----:B------:R-:W-:Y:S02]  /*4b10*/  FFMA.FTZ R193, R37, R196, R21 ;  /* 0x000000c425c17223 */ /* 0x000fe40000010015 */
[----:B------:R-:W-:Y:S02]  /*4b20*/  FFMA.FTZ R195, R42, R243, R26 ;  /* 0x000000f32ac37223 */ /* 0x000fe4000001001a */
[----:B------:R-:W-:Y:S01]  /*4b30*/  FFMA.FTZ R198, R43, R194, R27 ;  /* 0x000000c22bc67223 */ /* 0x000fe2000001001b */
[----:B------:R-:W-:Y:S01]  /*4b40*/  F2FP.BF16.PACK_AB R192, R193, R192 ;  /* 0x000000c0c1c0723e */ /* 0x000fe200000010ff */
[--C-:B------:R-:W-:Y:S02]  /*4b50*/  FADD.FTZ R193, R200, -R220.reuse ;  /* 0x800000dcc8c17221 */ /* 0x100fe40000010000 */
[--C-:B------:R-:W-:Y:S01]  /*4b60*/  FADD.FTZ R199, R203, -R220.reuse ;  /* 0x800000dccbc77221 */ /* 0x100fe20000010000 */
[----:B------:R-:W-:Y:S01]  /*4b70*/  F2FP.BF16.PACK_AB R195, R198, R195 ;  /* 0x000000c3c6c3723e */ /* 0x000fe200000010ff */
[----:B------:R-:W-:-:S02]  /*4b80*/  FADD.FTZ R239, R204, -R220 ;  /* 0x800000dcccef7221 */ /* 0x000fc40000010000 */
[----:B------:R-:W-:Y:S02]  /*4b90*/  FADD.FTZ R241, R213, -R220 ;  /* 0x800000dcd5f17221 */ /* 0x000fe40000010000 */
[C---:B------:R-:W-:Y:S02]  /*4ba0*/  FMUL.FTZ R237, R222.reuse, R193 ;  /* 0x000000c1deed7220 */ /* 0x040fe40000410000 */
[C---:B------:R-:W-:Y:S02]  /*4bb0*/  FMUL.FTZ R198, R222.reuse, R199 ;  /* 0x000000c7dec67220 */ /* 0x040fe40000410000 */
[C---:B------:R-:W-:Y:S02]  /*4bc0*/  FMUL.FTZ R239, R222.reuse, R239 ;  /* 0x000000efdeef7220 */ /* 0x040fe40000410000 */
[----:B------:R-:W-:Y:S01]  /*4bd0*/  FMUL.FTZ R226, R222, R241 ;  /* 0x000000f1dee27220 */ /* 0x000fe20000410000 */
[----:B------:R-:W-:Y:S01]  /*4be0*/  HFMA2.MMA R241, -RZ, RZ, 0, 9.5367431640625e-07 ;  /* 0x00000010fff17435 */ /* 0x000fe200000001ff */
        /* <DEDUP_REMOVED lines=16> */
[----:B------:R-:W-:Y:S01]  /*4cf0*/  IMAD.WIDE.U32 R238, R2, R241, c[0x0][0x208] ;  /* 0x0000820002ee7625 */ /* 0x000fe200078e00f1 */
[----:B------:R-:W-:Y:S02]  /*4d00*/  F2FP.BF16.PACK_AB R196, R237, R224 ;  /* 0x000000e0edc4723e */ /* 0x000fe400000010ff */
[----:B------:R-:W-:Y:S01]  /*4d10*/  F2FP.BF16.PACK_AB R197, R226, R197 ;  /* 0x000000c5e2c5723e */ /* 0x000fe200000010ff */
[C---:B------:R-:W-:Y:S01]  /*4d20*/  IMAD.WIDE.U32 R236, R2.reuse, R241, c[0x0][0x210] ;  /* 0x0000840002ec7625 */ /* 0x040fe200078e00f1 */
[----:B------:R0:W-:Y:S01]  /*4d30*/  STG.E.128 [R238.64], R192 ;  /* 0x000000c0ee007986 */ /* 0x0001e2000c101d04 */
[----:B------:R-:W-:-:S03]  /*4d40*/  IADD3 R2, R2, 0x80, RZ ;  /* 0x0000008002027810 */ /* 0x000fc60007ffe0ff */
[----:B------:R0:W-:Y:S04]  /*4d50*/  STG.E.128 [R236.64], R196 ;  /* 0x000000c4ec007986 */ /* 0x0001e8000c101d04 */
.L_x_6971:
[----:B------:R-:W-:Y:S05]  /*4d60*/  BSYNC B0 ;  /* 0x0000000000007941 */ /* 0x000fea0003800000 */
.L_x_6970:
[----:B------:R-:W-:Y:S01]  /*4d70*/  ISETP.GE.U32.AND P3, PT, R7, 0x100, PT ;  /* 0x000001000700780c */ /* 0x000fe20003f66070 */
[----:B------:R-:W-:-:S12]  /*4d80*/  BSSY B0, `(.L_x_6972) ;  /* 0x0000030000007945 */ /* 0x000fd80003800000 */
[----:B------:R-:W-:Y:S05]  /*4d90*/  @!P3 BRA `(.L_x_6973) ;  /* 0x000002e00000b947 */ /* 0x000fea0003800000 */
[--C-:B01----:R-:W-:Y:S02]  /*4da0*/  FADD.FTZ R193, R9, -R220.reuse ;  /* 0x800000dc09c17221 */ /* 0x103fe40000010000 */
[--C-:B------:R-:W-:Y:S02]  /*4db0*/  FADD.FTZ R195, R19, -R220.reuse ;  /* 0x800000dc13c37221 */ /* 0x100fe40000010000 */
[--C-:B------:R-:W-:Y:S02]  /*4dc0*/  FADD.FTZ R199, R216, -R220.reuse ;  /* 0x800000dcd8c77221 */ /* 0x100fe40000010000 */
[----:B------:R-:W-:Y:S02]  /*4dd0*/  FADD.FTZ R237, R229, -R220 ;  /* 0x800000dce5ed7221 */ /* 0x000fe40000010000 */
[C---:B------:R-:W-:Y:S02]  /*4de0*/  FMUL.FTZ R197, R222.reuse, R193 ;  /* 0x000000c1dec57220 */ /* 0x040fe40000410000 */
[----:B------:R-:W-:-:S02]  /*4df0*/  FMUL.FTZ R196, R222, R195 ;  /* 0x000000c3dec47220 */ /* 0x000fc40000410000 */
[C---:B------:R-:W-:Y:S02]  /*4e00*/  FMUL.FTZ R243, R222.reuse, R199 ;  /* 0x000000c7def37220 */ /* 0x040fe40000410000 */
[----:B------:R-:W-:Y:S02]  /*4e10*/  FMUL.FTZ R194, R222, R237 ;  /* 0x000000eddec27220 */ /* 0x000fe40000410000 */
[----:B-----5:R-:W-:Y:S02]  /*4e20*/  FFMA.FTZ R192, R68, R197, R52 ;  /* 0x000000c544c07223 */ /* 0x020fe40000010034 */
        /* <DEDUP_REMOVED lines=37> */
.L_x_6973:
[----:B------:R-:W-:Y:S05]  /*5080*/  BSYNC B0 ;  /* 0x0000000000007941 */ /* 0x000fea0003800000 */
.L_x_6972:
        /* <DEDUP_REMOVED lines=24> */
[----:B------:R-:W-:Y:S01]  /*5210*/  FMUL.FTZ R226, R222, R241 ;  /* 0x000000f1dee27220 */ /* 0x000fe20000410000 */
[----:B------:R-:W-:Y:S01]  /*5220*/  MOV R241, 0x10 ;  /* 0x0000001000f17802 */ /* 0x000fe20000000f00 */
        /* <DEDUP_REMOVED lines=16> */
[----:B------:R-:W-:Y:S01]  /*5330*/  IMAD.WIDE.U32 R238, R2, R241, c[0x0][0x208] ;  /* 0x0000820002ee7625 */ /* 0x000fe200078e00f1 */
[----:B------:R-:W-:-:S02]  /*5340*/  F2FP.BF16.PACK_AB R196, R237, R224 ;  /* 0x000000e0edc4723e */ /* 0x000fc400000010ff */
[----:B------:R-:W-:Y:S01]  /*5350*/  F2FP.BF16.PACK_AB R197, R226, R197 ;  /* 0x000000c5e2c5723e */ /* 0x000fe200000010ff */
[C---:B------:R-:W-:Y:S01]  /*5360*/  IMAD.WIDE.U32 R236, R2.reuse, R241, c[0x0][0x210] ;  /* 0x0000840002ec7625 */ /* 0x040fe200078e00f1 */
[----:B------:R0:W-:Y:S01]  /*5370*/  STG.E.128 [R238.64], R192 ;  /* 0x000000c0ee007986 */ /* 0x0001e2000c101d04 */
[----:B------:R-:W-:-:S03]  /*5380*/  IADD3 R2, R2, 0x80, RZ ;  /* 0x0000008002027810 */ /* 0x000fc60007ffe0ff */
[----:B------:R0:W-:Y:S04]  /*5390*/  STG.E.128 [R236.64], R196 ;  /* 0x000000c4ec007986 */ /* 0x0001e8000c101d04 */
.L_x_6975:
[----:B------:R-:W-:Y:S05]  /*53a0*/  BSYNC B0 ;  /* 0x0000000000007941 */ /* 0x000fea0003800000 */
.L_x_6974:
        /* <DEDUP_REMOVED lines=49> */
.L_x_6977:
[----:B------:R-:W-:Y:S05]  /*56c0*/  BSYNC B0 ;  /* 0x0000000000007941 */ /* 0x000fea0003800000 */
.L_x_6976:
        /* <DEDUP_REMOVED lines=12> */
[----:B-----5:R-:W-:Y:S02]  /*5790*/  FFMA.FTZ R192, R164, R197, R148 ;  /* 0x000000c5a4c07223 */ /* 0x020fe40000010094 */
[----:B------:R-:W-:-:S02]  /*57a0*/  FFMA.FTZ R193, R165, R196, R149 ;  /* 0x000000c4a5c17223 */ /* 0x000fc40000010095 */
[C---:B------:R-:W-:Y:S02]  /*57b0*/  FMUL.FTZ R199, R222.reuse, R199 ;  /* 0x000000c7dec77220 */ /* 0x040fe40000410000 */
[C---:B------:R-:W-:Y:S01]  /*57c0*/  FMUL.FTZ R198, R222.reuse, R237 ;  /* 0x000000eddec67220 */ /* 0x040fe20000410000 */
[----:B------:R-:W-:Y:S01]  /*57d0*/  F2FP.BF16.PACK_AB R192, R193, R192 ;  /* 0x000000c0c1c0723e */ /* 0x000fe200000010ff */
[C---:B------:R-:W-:Y:S02]  /*57e0*/  FMUL.FTZ R239, R222.reuse, R239 ;  /* 0x000000efdeef7220 */ /* 0x040fe40000410000 */
[C---:B------:R-:W-:Y:S01]  /*57f0*/  FMUL.FTZ R224, R222.reuse, R241 ;  /* 0x000000f1dee07220 */ /* 0x040fe20000410000 */
[----:B------:R-:W-:Y:S01]  /*5800*/  HFMA2.MMA R241, -RZ, RZ, 0, 9.5367431640625e-07 ;  /* 0x00000010fff17435 */ /* 0x000fe200000001ff */
        /* <DEDUP_REMOVED lines=15> */
[----:B------:R-:W-:Y:S01]  /*5900*/  FFMA.FTZ R224, R177, R224, R161 ;  /* 0x000000e0b1e07223 */ /* 0x000fe200000100a1 */
[----:B------:R-:W-:Y:S01]  /*5910*/  F2FP.BF16.PACK_AB R196, R237, R220 ;  /* 0x000000dcedc4723e */ /* 0x000fe200000010ff */
[----:B------:R-:W-:Y:S02]  /*5920*/  FFMA.FTZ R199, R178, R243, R162 ;  /* 0x000000f3b2c77223 */ /* 0x000fe400000100a2 */
[----:B------:R-:W-:-:S02]  /*5930*/  FFMA.FTZ R226, R179, R226, R163 ;  /* 0x000000e2b3e27223 */ /* 0x000fc400000100a3 */
[----:B------:R-:W-:Y:S01]  /*5940*/  FFMA.FTZ R222, R175, R198, R159 ;  /* 0x000000c6afde7223 */ /* 0x000fe2000001009f */
[----:B------:R-:W-:Y:S01]  /*5950*/  F2FP.BF16.PACK_AB R198, R224, R239 ;  /* 0x000000efe0c6723e */ /* 0x000fe200000010ff */
[----:B------:R-:W-:Y:S01]  /*5960*/  IMAD.WIDE.U32 R236, R2, R241, c[0x0][0x208] ;  /* 0x0000820002ec7625 */ /* 0x000fe200078e00f1 */
[----:B------:R-:W-:Y:S02]  /*5970*/  F2FP.BF16.PACK_AB R199, R226, R199 ;  /* 0x000000c7e2c7723e */ /* 0x000fe400000010ff */
[----:B------:R-:W-:Y:S01]  /*5980*/  F2FP.BF16.PACK_AB R197, R222, R197 ;  /* 0x000000c5dec5723e */ /* 0x000fe200000010ff */
[----:B------:R-:W-:Y:S01]  /*5990*/  IMAD.WIDE.U32 R238, R2, R241, c[0x0][0x210] ;  /* 0x0000840002ee7625 */ /* 0x000fe200078e00f1 */
[----:B------:R0:W-:Y:S04]  /*59a0*/  STG.E.128 [R236.64], R192 ;  /* 0x000000c0ec007986 */ /* 0x0001e8000c101d04 */
[----:B------:R0:W-:Y:S02]  /*59b0*/  STG.E.128 [R238.64], R196 ;  /* 0x000000c4ee007986 */ /* 0x0001e4000c101d04 */
.L_x_6979:
[----:B------:R-:W-:Y:S05]  /*59c0*/  BSYNC B0 ;  /* 0x0000000000007941 */ /* 0x000fea0003800000 */
.L_x_6978:
[----:B------:R-:W-:Y:S02]  /*59d0*/  LOP3.LUT P3, RZ, R4, 0xff, RZ, 0xc0, !PT ;  /* 0x000000ff04ff7812 */ /* 0x000fe4000786c0ff */
[----:B------:R-:W-:-:S02]  /*59e0*/  IADD3 R5, R5, c[0x0][0x160], RZ ;  /* 0x0000580005057a10 */ /* 0x000fc40007ffe0ff */
[----:B------:R-:W-:Y:S02]  /*59f0*/  SEL R4, RZ, 0x1, P3 ;  /* 0x00000001ff047807 */ /* 0x000fe40001800000 */
[----:B------:R-:W-:-:S13]  /*5a00*/  ISETP.GE.AND P3, PT, R5, c[0x0][0x164], PT ;  /* 0x0000590005007a0c */ /* 0x000fda0003f66270 */
[----:B01---5:R-:W-:Y:S01]  /*5a10*/  @P3 CALL.REL.NOINC `(.L_x_6980) ;  /* 0x0000001000003944 */ /* 0x023fe20003c00000 */
[----:B------:R-:W-:Y:S05]  /*5a20*/  BRA `(.L_x_6981) ;  /* 0xffffb34000007947 */ /* 0x000fea000383ffff */
.L_x_6980:
[----:B------:R-:W-:Y:S05]  /*5a30*/  EXIT ;  /* 0x000000000000794d */ /* 0x000fea0003800000 */
.L_x_6968:
[----:B------:R-:W-:Y:S01]  /*5a40*/  IMAD.MOV.U32 R193, RZ, RZ, R192 ;  /* 0x000000ffffc17224 */ /* 0x000fe200078e00c0 */
[----:B------:R-:W-:Y:S01]  /*5a50*/  MOV R220, 0x1 ;  /* 0x0000000100dc7802 */ /* 0x000fe20000000f00 */
[----:B------:R-:W-:Y:S01]  /*5a60*/  IMAD.MOV.U32 R198, RZ, RZ, 0x1f ;  /* 0x0000001fffc67424 */ /* 0x000fe200078e00ff */
[----:B------:R-:W-:Y:S02]  /*5a70*/  MOV R199, 0xffffffff ;  /* 0xffffffff00c77802 */ /* 0x000fe40000000f00 */
[----:B------:R-:W-:Y:S02]  /*5a80*/  MOV R194, 0x5aa0 ;  /* 0x00005aa000c27802 */ /* 0x000fe40000000f00 */
[----:B0----5:R-:W-:Y:S05]  /*5a90*/  CALL.REL.NOINC `($__internal_16_$__cuda_sm70_shflsync_bfly_p) ;  /* 0x000008b000007944 */ /* 0x021fea0003c00000 */
[----:B01----:R-:W-:Y:S01]  /*5aa0*/  IMAD.MOV.U32 R193, RZ, RZ, R220 ;  /* 0x000000ffffc17224 */ /* 0x003fe200078e00dc */
[----:B------:R-:W-:Y:S05]  /*5ab0*/  BRA `(.L_x_6982) ;  /* 0xffffe54000007947 */ /* 0x000fea000383ffff */
.L_x_6969:
[----:B------:R-:W-:Y:S01]  /*5ac0*/  HFMA2.MMA R220, -RZ, RZ, 0, 1.1920928955078125e-07 ;  /* 0x00000002ffdc7435 */ /* 0x000fe200000001ff */
[----:B------:R-:W-:Y:S01]  /*5ad0*/  IMAD.MOV.U32 R198, RZ, RZ, 0x1f ;  /* 0x0000001fffc67424 */ /* 0x000fe200078e00ff */
[----:B------:R-:W-:Y:S02]  /*5ae0*/  MOV R199, 0xffffffff ;  /* 0xffffffff00c77802 */ /* 0x000fe40000000f00 */
[----:B------:R-:W-:-:S02]  /*5af0*/  MOV R194, 0x5b10 ;  /* 0x00005b1000c27802 */ /* 0x000fc40000000f00 */
[----:B01---5:R-:W-:Y:S05]  /*5b00*/  CALL.REL.NOINC `($__internal_16_$__cuda_sm70_shflsync_bfly_p) ;  /* 0x0000084000007944 */ /* 0x023fea0003c00000 */
[----:B0-----:R-:W-:Y:S01]  /*5b10*/  HFMA2.MMA R198, -RZ, RZ, 0, 1.847743988037109375e-06 ;  /* 0x0000001fffc67435 */ /* 0x001fe200000001ff */
[----:B-1----:R-:W-:Y:S01]  /*5b20*/  FADD.FTZ R193, R193, R220 ;  /* 0x000000dcc1c17221 */ /* 0x002fe20000010000 */
[----:B------:R-:W-:Y:S01]  /*5b30*/  MOV R194, 0x5b70 ;  /* 0x00005b7000c27802 */ /* 0x000fe20000000f00 */
[----:B------:R-:W-:-:S02]  /*5b40*/  IMAD.MOV.U32 R220, RZ, RZ, 0x4 ;  /* 0x00000004ffdc7424 */ /* 0x000fc400078e00ff */
[----:B------:R-:W-:Y:S02]  /*5b50*/  IMAD.MOV.U32 R199, RZ, RZ, -0x1 ;  /* 0xffffffffffc77424 */ /* 0x000fe400078e00ff */
[----:B------:R-:W-:Y:S05]  /*5b60*/  CALL.REL.NOINC `($__internal_16_$__cuda_sm70_shflsync_bfly_p) ;  /* 0x000007e000007944 */ /* 0x000fea0003c00000 */
[----:B01----:R-:W-:Y:S01]  /*5b70*/  FADD.FTZ R193, R193, R220 ;  /* 0x000000dcc1c17221 */ /* 0x003fe20000010000 */
[----:B------:R-:W-:Y:S01]  /*5b80*/  MOV R220, 0x8 ;  /* 0x0000000800dc7802 */ /* 0x000fe20000000f00 */
[----:B------:R-:W-:Y:S01]  /*5b90*/  IMAD.MOV.U32 R198, RZ, RZ, 0x1f ;  /* 0x0000001fffc67424 */ /* 0x000fe200078e00ff */
[----:B------:R-:W-:Y:S02]  /*5ba0*/  MOV R199, 0xffffffff ;  /* 0xffffffff00c77802 */ /* 0x000fe40000000f00 */
[----:B------:R-:W-:Y:S02]  /*5bb0*/  MOV R194, 0x5bd0 ;  /* 0x00005bd000c27802 */ /* 0x000fe40000000f00 */
[----:B------:R-:W-:Y:S05]  /*5bc0*/  CALL.REL.NOINC `($__internal_16_$__cuda_sm70_shflsync_bfly_p) ;  /* 0x0000078000007944 */ /* 0x000fea0003c00000 */
[----:B0-----:R-:W-:Y:S01]  /*5bd0*/  HFMA2.MMA R198, -RZ, RZ, 0, 1.847743988037109375e-06 ;  /* 0x0000001fffc67435 */ /* 0x001fe200000001ff */
[----:B-1----:R-:W-:Y:S01]  /*5be0*/  FADD.FTZ R193, R193, R220 ;  /* 0x000000dcc1c17221 */ /* 0x002fe20000010000 */
[----:B------:R-:W-:Y:S01]  /*5bf0*/  MOV R194, 0x5c30 ;  /* 0x00005c3000c27802 */ /* 0x000fe20000000f00 */
[----:B------:R-:W-:Y:S02]  /*5c00*/  IMAD.MOV.U32 R220, RZ, RZ, 0x10 ;  /* 0x00000010ffdc7424 */ /* 0x000fe400078e00ff */
[----:B------:R-:W-:-:S02]  /*5c10*/  IMAD.MOV.U32 R199, RZ, RZ, -0x1 ;  /* 0xffffffffffc77424 */ /* 0x000fc400078e00ff */
[----:B------:R-:W-:Y:S05]  /*5c20*/  CALL.REL.NOINC `($__internal_16_$__cuda_sm70_shflsync_bfly_p) ;  /* 0x0000072000007944 */ /* 0x000fea0003c00000 */
[----:B01----:R-:W-:Y:S01]  /*5c30*/  FADD.FTZ R193, R193, R220 ;  /* 0x000000dcc1c17221 */ /* 0x003fe20000010000 */
[----:B------:R-:W-:-:S02]  /*5c40*/  MOV R220, 0x1 ;  /* 0x0000000100dc7802 */ /* 0x000fc40000000f00 */
[----:B------:R-:W-:Y:S01]  /*5c50*/  MOV R199, 0xffffffff ;  /* 0xffffffff00c77802 */ /* 0x000fe20000000f00 */
        /* <DEDUP_REMOVED lines=84> */
[----:B------:R-:W-:Y:S05]  /*61a0*/  CALL.REL.NOINC `($__internal_16_$__cuda_sm70_shflsync_bfly_p) ;  /* 0x000001a000007944 */ /* 0x000fea0003c00000 */
[----:B0-----:R-:W-:Y:S01]  /*61b0*/  HFMA2.MMA R198, -RZ, RZ, 0, 1.847743988037109375e-06 ;  /* 0x0000001fffc67435 */ /* 0x001fe200000001ff */
[----:B-1----:R-:W-:Y:S01]  /*61c0*/  FADD.FTZ R193, R193, R220 ;  /* 0x000000dcc1c17221 */ /* 0x002fe20000010000 */
[----:B------:R-:W-:Y:S01]  /*61d0*/  MOV R194, 0x6210 ;  /* 0x0000621000c27802 */ /* 0x000fe20000000f00 */
[----:B------:R-:W-:Y:S02]  /*61e0*/  IMAD.MOV.U32 R220, RZ, RZ, 0x2 ;  /* 0x00000002ffdc7424 */ /* 0x000fe400078e00ff */
[----:B------:R-:W-:Y:S02]  /*61f0*/  IMAD.MOV.U32 R199, RZ, RZ, -0x1 ;  /* 0xffffffffffc77424 */ /* 0x000fe400078e00ff */
[----:B------:R-:W-:Y:S05]  /*6200*/  CALL.REL.NOINC `($__internal_16_$__cuda_sm70_shflsync_bfly_p) ;  /* 0x0000014000007944 */ /* 0x000fea0003c00000 */
[----:B01----:R-:W-:Y:S01]  /*6210*/  FADD.FTZ R193, R193, R220 ;  /* 0x000000dcc1c17221 */ /* 0x003fe20000010000 */
[----:B------:R-:W-:Y:S01]  /*6220*/  MOV R220, 0x4 ;  /* 0x0000000400dc7802 */ /* 0x000fe20000000f00 */
[----:B------:R-:W-:Y:S01]  /*6230*/  IMAD.MOV.U32 R198, RZ, RZ, 0x1f ;  /* 0x0000001fffc67424 */ /* 0x000fe200078e00ff */
[----:B------:R-:W-:Y:S02]  /*6240*/  MOV R199, 0xffffffff ;  /* 0xffffffff00c77802 */ /* 0x000fe40000000f00 */
[----:B------:R-:W-:-:S02]  /*6250*/  MOV R194, 0x6270 ;  /* 0x0000627000c27802 */ /* 0x000fc40000000f00 */
[----:B------:R-:W-:Y:S05]  /*6260*/  CALL.REL.NOINC `($__internal_16_$__cuda_sm70_shflsync_bfly_p) ;  /* 0x000000e000007944 */ /* 0x000fea0003c00000 */
[----:B0-----:R-:W-:Y:S01]  /*6270*/  HFMA2.MMA R198, -RZ, RZ, 0, 1.847743988037109375e-06 ;  /* 0x0000001fffc67435 */ /* 0x001fe200000001ff */
[----:B-1----:R-:W-:Y:S01]  /*6280*/  FADD.FTZ R193, R193, R220 ;  /* 0x000000dcc1c17221 */ /* 0x002fe20000010000 */
[----:B------:R-:W-:Y:S01]  /*6290*/  MOV R194, 0x62d0 ;  /* 0x000062d000c27802 */ /* 0x000fe20000000f00 */
[----:B------:R-:W-:-:S02]  /*62a0*/  IMAD.MOV.U32 R220, RZ, RZ, 0x8 ;  /* 0x00000008ffdc7424 */ /* 0x000fc400078e00ff */
[----:B------:R-:W-:Y:S02]  /*62b0*/  IMAD.MOV.U32 R199, RZ, RZ, -0x1 ;  /* 0xffffffffffc77424 */ /* 0x000fe400078e00ff */
[----:B------:R-:W-:Y:S05]  /*62c0*/  CALL.REL.NOINC `($__internal_16_$__cuda_sm70_shflsync_bfly_p) ;  /* 0x0000008000007944 */ /* 0x000fea0003c00000 */
[----:B-1----:R-:W-:Y:S01]  /*62d0*/  FADD.FTZ R197, R193, R220 ;  /* 0x000000dcc1c57221 */ /* 0x002fe20000010000 */
[----:B------:R-:W-:Y:S01]  /*62e0*/  MOV R220, 0x10 ;  /* 0x0000001000dc7802 */ /* 0x000fe20000000f00 */
[----:B0-----:R-:W-:Y:S01]  /*62f0*/  IMAD.MOV.U32 R198, RZ, RZ, 0x1f ;  /* 0x0000001fffc67424 */ /* 0x001fe200078e00ff */
[----:B------:R-:W-:Y:S01]  /*6300*/  MOV R199, 0xffffffff ;  /* 0xffffffff00c77802 */ /* 0x000fe20000000f00 */
[----:B------:R-:W-:Y:S01]  /*6310*/  IMAD.MOV.U32 R193, RZ, RZ, R197 ;  /* 0x000000ffffc17224 */ /* 0x000fe200078e00c5 */
[----:B------:R-:W-:Y:S02]  /*6320*/  MOV R194, 0x6340 ;  /* 0x0000634000c27802 */ /* 0x000fe40000000f00 */
[----:B------:R-:W-:Y:S05]  /*6330*/  CALL.REL.NOINC `($__internal_16_$__cuda_sm70_shflsync_bfly_p) ;  /* 0x0000001000007944 */ /* 0x000fea0003c00000 */
[----:B01----:R-:W-:Y:S05]  /*6340*/  BRA `(.L_x_6983) ;  /* 0xffffe30000007947 */ /* 0x003fea000383ffff */
        .weak           $__internal_16_$__cuda_sm70_shflsync_bfly_p
        .type           $__internal_16_$__cuda_sm70_shflsync_bfly_p,@function
        .size           $__internal_16_$__cuda_sm70_shflsync_bfly_p,(.L_x_32956 - $__internal_16_$__cuda_sm70_shflsync_bfly_p)
$__internal_16_$__cuda_sm70_shflsync_bfly_p:
[----:B------:R-:W-:Y:S01]  /*6350*/  HFMA2.MMA R195, -RZ, RZ, 0, 0 ;  /* 0x00000000ffc37435 */ /* 0x000fe200000001ff */
[----:B------:R-:W-:Y:S04]  /*6360*/  WARPSYNC R199 ;  /* 0x000000c700007348 */ /* 0x000fe80003800000 */
[----:B------:R0:W1:Y:S01]  /*6370*/  SHFL.BFLY PT, R220, R193, R220, R198 ;  /* 0x0c0000dcc1dc7389 */ /* 0x00006200000e00c6 */
[----:B------:R-:W-:Y:S05]  /*6380*/  RET.REL.NODEC R194 `(_ZN10layer_norm31ln_parallel_residual_fwd_kernelINS_13Kernel_traitsIf13__nv_bfloat16S2_S2_fjLj5120ELj1ELj1ELj4ELj16ENS_18Kernel_traits_baseILj5120EfS2_S2_S2_fjLj128EEEEELb0ELb0ELb0EEEvNS_9FwdParamsE) ;  /* 0xffff9c70c2007950 */ /* 0x000fea0003c3ffff */
.L_x_6984:
        /* <DEDUP_REMOVED lines=15> */
.L_x_32956:


//--------------------- .text._ZN10layer_norm31ln_parallel_residual_fwd_kernelINS_13Kernel_traitsIf13__nv_bfloat16S2_S2_fjLj5120ELj1ELj1ELj4ELj16ENS_18Kernel_traits_baseILj5120EfS2_S2_S2_fjLj128EEEEELb0ELb0ELb1EEEvNS_9FwdParamsE --------------------------
	.section	.text._ZN10layer_norm31ln_parallel_residual_fwd_kernelINS_13Kernel_traitsIf13__nv_bfloat16S2_S2_fjLj5120ELj1ELj1ELj4ELj16ENS_18Kernel_traits_baseILj5120EfS2_S2_S2_fjLj128EEEEELb0ELb0ELb1EEEvNS_9FwdParamsE,"ax",@progbits
	.sectioninfo	@"SHI_REGISTERS=255"
	.align	128
        .global         _ZN10layer_norm31ln_parallel_residual_fwd_kernelINS_13Kernel_traitsIf13__nv_bfloat16S2_S2_fjLj5120ELj1ELj1ELj4ELj16ENS_18Kernel_traits_baseILj5120EfS2_S2_S2_fjLj128EEEEELb0ELb0ELb1EEEvNS_9FwdParamsE
        .type           _ZN10layer_norm31ln_parallel_residual_fwd_kernelINS_13Kernel_traitsIf13__nv_bfloat16S2_S2_fjLj5120ELj1ELj1ELj4ELj16ENS_18Kernel_traits_baseILj5120EfS2_S2_S2_fjLj128EEEEELb0ELb0ELb1EEEvNS_9FwdParamsE,@function
        .size           _ZN10layer_norm31ln_parallel_residual_fwd_kernelINS_13Kernel_traitsIf13__nv_bfloat16S2_S2_fjLj5120ELj1ELj1ELj4ELj16ENS_18Kernel_traits_baseILj5120EfS2_S2_S2_fjLj128EEEEELb0ELb0ELb1EEEvNS_9FwdParamsE,(.L_x_32957 - _ZN10layer_norm31ln_parallel_residual_fwd_kernelINS_13Kernel_traitsIf13__nv_bfloat16S2_S2_fjLj5120ELj1ELj1ELj4ELj16ENS_18Kernel_traits_baseILj5120EfS2_S2_S2_fjLj128EEEEELb0ELb0ELb1EEEvNS_9FwdParamsE)
        .other          _ZN10layer_norm31ln_parallel_residual_fwd_kernelINS_13Kernel_traitsIf13__nv_bfloat16S2_S2_fjLj5120ELj1ELj1ELj4ELj16ENS_18Kernel_traits_baseILj5120EfS2_S2_S2_fjLj128EEEEELb0ELb0ELb1EEEvNS_9FwdParamsE,@"STO_CUDA_ENTRY STV_DEFAULT"
_ZN10layer_norm31ln_parallel_residual_fwd_kernelINS_13Kernel_traitsIf13__nv_bfloat16S2_S2_fjLj5120ELj1ELj1ELj4ELj16ENS_18Kernel_traits_baseILj5120EfS2_S2_S2_fjLj128EEEEELb0ELb0ELb1EEEvNS_9FwdParamsE:
.text._ZN10layer_norm31ln_parallel_residual_fwd_kernelINS_13Kernel_traitsIf13__nv_bfloat16S2_S2_fjLj5120ELj1ELj1ELj4ELj16ENS_18Kernel_traits_baseILj5120EfS2_S2_S2_fjLj128EEEEELb0ELb0ELb1EEEvNS_9FwdParamsE:
[----:B------:R-:W-:Y:S02]  /*0000*/  MOV R1, c[0x0][0x28] ;  /* 0x00000a0000017a02 */ /* 0x000fe40000000f00 */
[----:B------:R-:W0:Y:S01]  /*0010*/  S2R R4, SR_TID.X ;  /* 0x0000000000047919 */ /* 0x000e220000002100 */
[----:B------:R-:W-:Y:S01]  /*0020*/  ISETP.NE.U32.AND P0, PT, RZ, c[0x0][0x218], PT ;  /* 0x00008600ff007a0c */ /* 0x000fe20003f05070 */
[----:B------:R-:W-:Y:S01]  /*0030*/  CS2R R16, SRZ ;  /* 0x0000000000107805 */ /* 0x000fe2000001ff00 */
[----:B------:R-:W-:Y:S01]  /*0040*/  CS2R R18, SRZ ;  /* 0x0000000000127805 */ /* 0x000fe2000001ff00 */
[----:B------:R-:W-:Y:S01]  /*0050*/  CS2R R20, SRZ ;  /* 0x0000000000147805 */ /* 0x000fe2000001ff00 */
[----:B------:R-:W-:Y:S01]  /*0060*/  ISETP.NE.AND.EX P0, PT, RZ, c[0x0][0x21c], PT, P0 ;  /* 0x00008700ff007a0c */ /* 0x000fe20003f05300 */
[----:B------:R-:W-:Y:S01]  /*0070*/  CS2R R22, SRZ ;  /* 0x0000000000167805 */ /* 0x000fe2000001ff00 */
        /* <DEDUP_REMOVED lines=16> */
[----:B------:R-:W-:Y:S01]  /*0180*/  ULDC.64 UR4, c[0x0][0x118] ;  /* 0x0000460000047ab9 */ /* 0x000fe20000000a00 */
[----:B0-----:R-:W-:-:S04]  /*0190*/  SHF.L.U32 R0, R4, 0x5, RZ ;  /* 0x0000000504007819 */ /* 0x001fc800000006ff */
[----:B------:R-:W-:-:S04]  /*01a0*/  LOP3.LUT R7, R0, 0xfe0, RZ, 0xc0, !PT ;  /* 0x00000fe000077812 */ /* 0x000fc800078ec0ff */
[----:B------:R-:W-:-:S04]  /*01b0*/  IADD3 R2, P1, R7, c[0x0][0x218], RZ ;  /* 0x0000860007027a10 */ /* 0x000fc80007f3e0ff */
[----:B------:R-:W-:Y:S02]  /*01c0*/  IADD3.X R3, RZ, c[0x0][0x21c], RZ, P1, !PT ;  /* 0x00008700ff037a10 */ /* 0x000fe40000ffe4ff */
[----:B------:R-:W-:-:S03]  /*01d0*/  LOP3.LUT R234, R4, 0x7f, RZ, 0xc0, !PT ;  /* 0x0000007f04ea7812 */ /* 0x000fc600078ec0ff */
[----:B------:R0:W5:Y:S04]  /*01e0*/  @P0 LDG.E.128 R16, [R2.64] ;  /* 0x0000000402100981 */ /* 0x000168000c1e1d00 */
[----:B------:R0:W5:Y:S04]  /*01f0*/  @P0 LDG.E.128 R20, [R2.64+0x10] ;  /* 0x0000100402140981 */ /* 0x000168000c1e1d00 */
[----:B------:R0:W5:Y:S04]  /*0200*/  @P0 LDG.E.128 R24, [R2.64+0x1000] ;  /* 0x0010000402180981 */ /* 0x000168000c1e1d00 */
[----:B------:R0:W5:Y:S04]  /*0210*/  @P0 LDG.E.128 R28, [R2.64+0x1010] ;  /* 0x00101004021c0981 */ /* 0x000168000c1e1d00 */
[----:B------:R0:W5:Y:S04]  /*0220*/  @P0 LDG.E.128 R32, [R2.64+0x2000] ;  /* 0x0020000402200981 */ /* 0x000168000c1e1d00 */
[----:B------:R0:W5:Y:S04]  /*0230*/  @P0 LDG.E.128 R36, [R2.64+0x2010] ;  /* 0x0020100402240981 */ /* 0x000168000c1e1d00 */
[----:B------:R0:W5:Y:S04]  /*0240*/  @P0 LDG.E.128 R40, [R2.64+0x3000] ;  /* 0x0030000402280981 */ /* 0x000168000c1e1d00 */
[----:B------:R0:W5:Y:S04]  /*0250*/  @P0 LDG.E.128 R44, [R2.64+0x3010] ;  /* 0x00301004022c0981 */ /* 0x000168000c1e1d00 */
[----:B------:R0:W5:Y:S04]  /*0260*/  @P0 LDG.E.128 R48, [R2.64+0x4000] ;  /* 0x0040000402300981 */ /* 0x000168000c1e1d00 */
[----:B------:R0:W5:Y:S01]  /*0270*/  @P0 LDG.E.128 R52, [R2.64+0x4010] ;  /* 0x0040100402340981 */ /* 0x000162000c1e1d00 */
[----:B------:R-:W-:Y:S01]  /*0280*/  ISETP.NE.U32.AND P0, PT, RZ, c[0x0][0x220], PT ;  /* 0x00008800ff007a0c */ /* 0x000fe20003f05070 */
[----:B------:R-:W-:Y:S01]  /*0290*/  CS2R R58, SRZ ;  /* 0x00000000003a7805 */ /* 0x000fe2000001ff00 */
[----:B------:R-:W-:Y:S01]  /*02a0*/  SHF.L.U32 R5, R234, 0x5, RZ ;  /* 0x00000005ea057819 */ /* 0x000fe200000006ff */
[----:B------:R-:W-:Y:S01]  /*02b0*/  CS2R R56, SRZ ;  /* 0x0000000000387805 */ /* 0x000fe2000001ff00 */
[----:B------:R-:W-:Y:S01]  /*02c0*/  ISETP.NE.AND.EX P0, PT, RZ, c[0x0][0x224], PT, P0 ;  /* 0x00008900ff007a0c */ /* 0x000fe20003f05300 */
[----:B------:R-:W-:Y:S01]  /*02d0*/  CS2R R62, SRZ ;  /* 0x00000000003e7805 */ /* 0x000fe2000001ff00 */
[----:B------:R-:W-:Y:S01]  /*02e0*/  IADD3 R6, P1, R5, c[0x0][0x220], RZ ;  /* 0x0000880005067a10 */ /* 0x000fe20007f3e0ff */
        /* <DEDUP_REMOVED lines=17> */
[----:B0-----:R-:W-:Y:S01]  /*0400*/  IADD3 R2, P2, R7, c[0x0][0x1b0], RZ ;  /* 0x00006c0007027a10 */ /* 0x001fe20007f5e0ff */
[----:B------:R-:W0:Y:S01]  /*0410*/  S2UR UR6, SR_CTAID.X ;  /* 0x00000000000679c3 */ /* 0x000e220000002500 */
[----:B------:R-:W-:-:S02]  /*0420*/  IADD3.X R7, RZ, c[0x0][0x224], RZ, P1, !PT ;  /* 0x00008900ff077a10 */ /* 0x000fc40000ffe4ff */
[----:B------:R-:W-:-:S03]  /*0430*/  IADD3.X R3, RZ, c[0x0][0x1b4], RZ, P2, !PT ;  /* 0x00006d00ff037a10 */ /* 0x000fc600017fe4ff */
[----:B------:R1:W5:Y:S04]  /*0440*/  @P0 LDG.E.128 R56, [R6.64] ;  /* 0x0000000406380981 */ /* 0x000368000c1e1d00 */
[----:B------:R1:W5:Y:S04]  /*0450*/  @P0 LDG.E.128 R60, [R6.64+0x10] ;  /* 0x00001004063c0981 */ /* 0x000368000c1e1d00 */
[----:B------:R1:W5:Y:S04]  /*0460*/  @P0 LDG.E.128 R64, [R6.64+0x1000] ;  /* 0x0010000406400981 */ /* 0x000368000c1e1d00 */
[----:B------:R1:W5:Y:S04]  /*0470*/  @P0 LDG.E.128 R68, [R6.64+0x1010] ;  /* 0x0010100406440981 */ /* 0x000368000c1e1d00 */
[----:B------:R1:W5:Y:S01]  /*0480*/  @P0 LDG.E.128 R72, [R6.64+0x2000] ;  /* 0x0020000406480981 */ /* 0x000362000c1e1d00 */
[----:B0-----:R-:W-:-:S03]  /*0490*/  LEA.HI R0, R4, UR6, RZ, 0x19 ;  /* 0x0000000604007c11 */ /* 0x001fc6000f8fc8ff */
[----:B------:R1:W5:Y:S01]  /*04a0*/  @P0 LDG.E.128 R76, [R6.64+0x2010] ;  /* 0x00201004064c0981 */ /* 0x000362000c1e1d00 */
[----:B------:R-:W-:Y:S02]  /*04b0*/  IADD3 R4, P3, R5, c[0x0][0x1b8], RZ ;  /* 0x00006e0005047a10 */ /* 0x000fe40007f7e0ff */
[----:B------:R-:W-:Y:S01]  /*04c0*/  ISETP.GE.AND P1, PT, R0, c[0x0][0x164], PT ;  /* 0x0000590000007a0c */ /* 0x000fe20003f26270 */
[----:B------:R1:W5:Y:S01]  /*04d0*/  @P0 LDG.E.128 R80, [R6.64+0x3000] ;  /* 0x0030000406500981 */ /* 0x000362000c1e1d00 */
[----:B------:R-:W-:-:S03]  /*04e0*/  IADD3.X R5, RZ, c[0x0][0x1bc], RZ, P3, !PT ;  /* 0x00006f00ff057a10 */ /* 0x000fc60001ffe4ff */
[----:B------:R1:W5:Y:S04]  /*04f0*/  @P0 LDG.E.128 R84, [R6.64+0x3010] ;  /* 0x0030100406540981 */ /* 0x000368000c1e1d00 */
[----:B------:R1:W5:Y:S04]  /*0500*/  @P0 LDG.E.128 R88, [R6.64+0x4000] ;  /* 0x0040000406580981 */ /* 0x000368000c1e1d00 */
[----:B------:R1:W5:Y:S01]  /*0510*/  @P0 LDG.E.128 R92, [R6.64+0x4010] ;  /* 0x00401004065c0981 */ /* 0x000362000c1e1d00 */
[----:B------:R-:W-:Y:S05]  /*0520*/  @P1 EXIT ;  /* 0x000000000000194d */ /* 0x000fea0003800000 */
[----:B------:R0:W5:Y:S04]  /*0530*/  LDG.E.128 R136, [R4.64] ;  /* 0x0000000404887981 */ /* 0x000168000c1e1d00 */
[----:B------:R0:W5:Y:S04]  /*0540*/  LDG.E.128 R140, [R4.64+0x10] ;  /* 0x00001004048c7981 */ /* 0x000168000c1e1d00 */
        /* <DEDUP_REMOVED lines=17> */
[----:B------:R2:W5:Y:S02]  /*0660*/  LDG.E.128 R132, [R2.64+0x4010] ;  /* 0x0040100402847981 */ /* 0x000564000c1e1d00 */
[----:B--2---:R-:W-:Y:S01]  /*0670*/  MOV R2, c[0x0][0x180] ;  /* 0x0000600000027a02 */ /* 0x004fe20000000f00 */
[----:B------:R-:W-:-:S03]  /*0680*/  HFMA2.MMA R3, -RZ, RZ, 0, 5.9604644775390625e-08 ;  /* 0x00000001ff037435 */ /* 0x000fc600000001ff */
[----:B------:R-:W-:Y:S02]  /*0690*/  LOP3.LUT P0, RZ, R2, c[0x0][0x178], RZ, 0xfc, !PT ;  /* 0x00005e0002ff7a12 */ /* 0x000fe4000780fcff */
[----:B------:R-:W-:-:S04]  /*06a0*/  MOV R2, c[0x0][0x184] ;  /* 0x0000610000027a02 */ /* 0x000fc80000000f00 */
[----:B------:R-:W-:Y:S02]  /*06b0*/  LOP3.LUT P0, RZ, R2, c[0x0][0x17c], RZ, 0xfc, P0 ;  /* 0x00005f0002ff7a12 */ /* 0x000fe4000000fcff */
[----:B------:R-:W-:Y:S02]  /*06c0*/  MOV R2, R0 ;  /* 0x0000000000027202 */ /* 0x000fe40000000f00 */
[----:B------:R-:W-:Y:S01]  /*06d0*/  PRMT R0, R3, 0x7610, R0 ;  /* 0x0000761003007816 */ /* 0x000fe20000000000 */
[----:B0-----:R-:W-:Y:S02]  /*06e0*/  ULDC.U8 UR6, c[0x0][0x1f0] ;  /* 0x00007c0000067ab9 */ /* 0x001fe40000000000 */
.L_x_7148:
[----:B------:R-:W-:Y:S01]  /*06f0*/  IMAD R3, R2, c[0x0][0x168], RZ ;  /* 0x00005a0002037a24 */ /* 0x000fe200078e02ff */
[----:B------:R-:W-:Y:S02]  /*0700*/  ISETP.NE.U32.AND P1, PT, RZ, c[0x0][0x178], PT ;  /* 0x00005e00ff007a0c */ /* 0x000fe40003f25070 */
[----:B------:R-:W-:Y:S02]  /*0710*/  ISETP.NE.U32.AND P2, PT, RZ, c[0x0][0x180], PT ;  /* 0x00006000ff007a0c */ /* 0x000fe40003f45070 */
[----:B------:R-:W-:-:S02]  /*0720*/  SHF.R.S32.HI R4, RZ, 0x1f, R3 ;  /* 0x0000001fff047819 */ /* 0x000fc40000011403 */
[----:B------:R-:W-:Y:S02]  /*0730*/  ISETP.NE.AND.EX P1, PT, RZ, c[0x0][0x17c], PT, P1 ;  /* 0x00005f00ff007a0c */ /* 0x000fe40003f25310 */
[----:B------:R-:W-:Y:S02]  /*0740*/  LEA.HI R3, R4, R3, RZ, 0x3 ;  /* 0x0000000304037211 */ /* 0x000fe400078f18ff */
[----:B------:R-:W-:Y:S02]  /*0750*/  ISETP.NE.AND.EX P2, PT, RZ, c[0x0][0x184], PT, P2 ;  /* 0x00006100ff007a0c */ /* 0x000fe40003f45320 */
[----:B------:R-:W-:Y:S02]  /*0760*/  LEA.HI.SX32 R220, R3, R234, 0x1d ;  /* 0x000000ea03dc7211 */ /* 0x000fe400078feaff */
[----:B------:R-:W-:-:S05]  /*0770*/  MOV R193, 0x10 ;  /* 0x0000001000c17802 */ /* 0x000fca0000000f00 */
[----:B------:R-:W-:-:S04]  /*0780*/  IMAD.WIDE.U32 R12, R220, R193, c[0x0][0x170] ;  /* 0x00005c00dc0c7625 */ /* 0x000fc800078e00c1 */
[CC--:B------:R-:W-:Y:S02]  /*0790*/  @P1 IMAD.WIDE.U32 R4, R220.reuse, R193.reuse, c[0x0][0x178] ;  /* 0x00005e00dc041625 */ /* 0x0c0fe400078e00c1 */
[----:B------:R-:W2:Y:S02]  /*07a0*/  LDG.E.128 R12, [R12.64] ;  /* 0x000000040c0c7981 */ /* 0x000ea4000c1e1d00 */
[----:B-1----:R-:W-:Y:S02]  /*07b0*/  @P2 IMAD.WIDE.U32 R6, R220, R193, c[0x0][0x180] ;  /* 0x00006000dc062625 */ /* 0x002fe400078e00c1 */
        /* <DEDUP_REMOVED lines=11> */
.L_x_6986:
[----:B-----5:R-:W-:-:S05]  /*0870*/  PRMT R4, RZ, 0x5410, R180 ;  /* 0x00005410ff047816 */ /* 0x020fca00000000b4 */
[----:B------:R-:W-:Y:S01]  /*0880*/  FADD.FTZ R215, R215, R4 ;  /* 0x00000004d7d77221 */ /* 0x000fe20000010000 */
[----:B------:R-:W-:Y:S05]  /*0890*/  BRA `(.L_x_6987) ;  /* 0x0000004000007947 */ /* 0x000fea0003800000 */
.L_x_6985:
[----:B0----5:R-:W-:-:S05]  /*08a0*/  PRMT R4, RZ, 0x5410, R176 ;  /* 0x00005410ff047816 */ /* 0x021fca00000000b0 */
[----:B------:R-:W-:Y:S01]  /*08b0*/  FADD.FTZ R215, R215, R4 ;  /* 0x00000004d7d77221 */ /* 0x000fe20000010000 */
[----:B------:R-:W-:-:S05]  /*08c0*/  @P2 PRMT R4, RZ, 0x5410, R180 ;  /* 0x00005410ff042816 */ /* 0x000fca00000000b4 */
[----:B------:R-:W-:-:S05]  /*08d0*/  @P2 FADD.FTZ R215, R215, R4 ;  /* 0x00000004d7d72221 */ /* 0x000fca0000010000 */
.L_x_6987:
[----:B------:R-:W-:-:S04]  /*08e0*/  F2FP.BF16.PACK_AB R3, RZ, R215 ;  /* 0x000000d7ff03723e */ /* 0x000fc800000010ff */
[----:B------:R-:W-:Y:S02]  /*08f0*/  PRMT R184, R3, 0x7610, R184 ;  /* 0x0000761003b87816 */ /* 0x000fe400000000b8 */
.L_x_6988:
[----:B------:R-:W-:Y:S01]  /*0900*/  PRMT R213, RZ, 0x7610, R12 ;  /* 0x00007610ffd57816 */ /* 0x000fe2000000000c */
[----:B------:R-:W-:Y:S05]  /*0910*/  @P3 BRA `(.L_x_6989) ;  /* 0x0000008000003947 */ /* 0x000fea0003800000 */
[----:B------:R-:W-:-:S04]  /*0920*/  ISETP.NE.U32.AND P4, PT, RZ, c[0x0][0x180], PT ;  /* 0x00006000ff007a0c */ /* 0x000fc80003f85070 */
[----:B------:R-:W-:-:S13]  /*0930*/  ISETP.NE.AND.EX P4, PT, RZ, c[0x0][0x184], PT, P4 ;  /* 0x00006100ff007a0c */ /* 0x000fda0003f85340 */
[----:B------:R-:W-:Y:S05]  /*0940*/  @P4 BRA `(.L_x_6990) ;  /* 0x0000002000004947 */ /* 0x000fea0003800000 */
[----:B------:R-:W-:Y:S05]  /*0950*/  @P0 BRA `(.L_x_6991) ;  /* 0x0000008000000947 */ /* 0x000fea0003800000 */
[----:B------:R-:W-:Y:S05]  /*0960*/  BRA `(.L_x_6992) ;  /* 0x0000009000007947 */ /* 0x000fea0003800000 */
.L_x_6990:
[----:B-----5:R-:W-:-:S05]  /*0970*/  PRMT R4, RZ, 0x7610, R180 ;  /* 0x00007610ff047816 */ /* 0x020fca00000000b4 */
[----:B------:R-:W-:Y:S01]  /*0980*/  FADD.FTZ R213, R213, R4 ;  /* 0x00000004d5d57221 */ /* 0x000fe20000010000 */
[----:B------:R-:W-:Y:S05]  /*0990*/  BRA `(.L_x_6991) ;  /* 0x0000004000007947 */ /* 0x000fea0003800000 */
.L_x_6989:
[----:B-----5:R-:W-:-:S05]  /*09a0*/  PRMT R4, RZ, 0x7610, R176 ;  /* 0x00007610ff047816 */ /* 0x020fca00000000b0 */
[----:B------:R-:W-:Y:S01]  /*09b0*/  FADD.FTZ R213, R213, R4 ;  /* 0x00000004d5d57221 */ /* 0x000fe20000010000 */
[----:B------:R-:W-:-:S05]  /*09c0*/  @P2 PRMT R4, RZ, 0x7610, R180 ;  /* 0x00007610ff042816 */ /* 0x000fca00000000b4 */
[----:B------:R-:W-:-:S05]  /*09d0*/  @P2 FADD.FTZ R213, R213, R4 ;  /* 0x00000004d5d52221 */ /* 0x000fca0000010000 */
.L_x_6991:
[----:B------:R-:W-:-:S04]  /*09e0*/  F2FP.BF16.PACK_AB R3, RZ, R213 ;  /* 0x000000d5ff03723e */ /* 0x000fc800000010ff */
[----:B------:R-:W-:Y:S02]  /*09f0*/  PRMT R184, R184, 0x5410, R3 ;  /* 0x00005410b8b87816 */ /* 0x000fe40000000003 */
.L_x_6992:
[----:B------:R-:W-:Y:S01]  /*0a00*/  PRMT R211, RZ, 0x5410, R13 ;  /* 0x00005410ffd37816 */ /* 0x000fe2000000000d */
[----:B------:R-:W-:Y:S05]  /*0a10*/  @P3 BRA `(.L_x_6993) ;  /* 0x0000008000003947 */ /* 0x000fea0003800000 */
[----:B------:R-:W-:-:S04]  /*0a20*/  ISETP.NE.U32.AND P4, PT, RZ, c[0x0][0x180], PT ;  /* 0x00006000ff007a0c */ /* 0x000fc80003f85070 */
[----:B------:R-:W-:-:S13]  /*0a30*/  ISETP.NE.AND.EX P4, PT, RZ, c[0x0][0x184], PT, P4 ;  /* 0x00006100ff007a0c */ /* 0x000fda0003f85340 */
[----:B------:R-:W-:Y:S05]  /*0a40*/  @P4 BRA `(.L_x_6994) ;  /* 0x0000002000004947 */ /* 0x000fea0003800000 */
[----:B------:R-:W-:Y:S05]  /*0a50*/  @P0 BRA `(.L_x_6995) ;  /* 0x0000008000000947 */ /* 0x000fea0003800000 */
[----:B------:R-:W-:Y:S05]  /*0a60*/  BRA `(.L_x_6996) ;  /* 0x0000009000007947 */ /* 0x000fea0003800000 */
.L_x_6994:
[----:B-----5:R-:W-:-:S05]  /*0a70*/  PRMT R4, RZ, 0x5410, R181 ;  /* 0x00005410ff047816 */ /* 0x020fca00000000b5 */
[----:B------:R-:W-:Y:S01]  /*0a80*/  FADD.FTZ R211, R211, R4 ;  /* 0x00000004d3d37221 */ /* 0x000fe20000010000 */
[----:B------:R-:W-:Y:S05]  /*0a90*/  BRA `(.L_x_6995) ;  /* 0x0000004000007947 */ /* 0x000fea0003800000 */
.L_x_6993:
[----:B-----5:R-:W-:-:S05]  /*0aa0*/  PRMT R4, RZ, 0x5410, R177 ;  /* 0x00005410ff047816 */ /* 0x020fca00000000b1 */
[----:B------:R-:W-:Y:S01]  /*0ab0*/  FADD.FTZ R211, R211, R4 ;  /* 0x00000004d3d37221 */ /* 0x000fe20000010000 */
[----:B------:R-:W-:-:S05]  /*0ac0*/  @P2 PRMT R4, RZ, 0x5410, R181 ;  /* 0x00005410ff042816 */ /* 0x000fca00000000b5 */
[----:B------:R-:W-:-:S05]  /*0ad0*/  @P2 FADD.FTZ R211, R211, R4 ;  /* 0x00000004d3d32221 */ /* 0x000fca0000010000 */
.L_x_6995:
[----:B------:R-:W-:-:S04]  /*0ae0*/  F2FP.BF16.PACK_AB R3, RZ, R211 ;  /* 0x000000d3ff03723e */ /* 0x000fc800000010ff */
[----:B------:R-:W-:Y:S02]  /*0af0*/  PRMT R185, R3, 0x7610, R185 ;  /* 0x0000761003b97816 */ /* 0x000fe400000000b9 */
.L_x_6996:
[----:B------:R-:W-:Y:S01]  /*0b00*/  PRMT R209, RZ, 0x7610, R13 ;  /* 0x00007610ffd17816 */ /* 0x000fe2000000000d */
[----:B------:R-:W-:Y:S05]  /*0b10*/  @P3 BRA `(.L_x_6997) ;  /* 0x0000008000003947 */ /* 0x000fea0003800000 */
[----:B------:R-:W-:-:S04]  /*0b20*/  ISETP.NE.U32.AND P4, PT, RZ, c[0x0][0x180], PT ;  /* 0x00006000ff007a0c */ /* 0x000fc80003f85070 */
[----:B------:R-:W-:-:S13]  /*0b30*/  ISETP.NE.AND.EX P4, PT, RZ, c[0x0][0x184], PT, P4 ;  /* 0x00006100ff007a0c */ /* 0x000fda0003f85340 */
[----:B------:R-:W-:Y:S05]  /*0b40*/  @P4 BRA `(.L_x_6998) ;  /* 0x0000002000004947 */ /* 0x000fea0003800000 */
[----:B------:R-:W-:Y:S05]  /*0b50*/  @P0 BRA `(.L_x_6999) ;  /* 0x0000008000000947 */ /* 0x000fea0003800000 */
[----:B------:R-:W-:Y:S05]  /*0b60*/  BRA `(.L_x_7000) ;  /* 0x0000009000007947 */ /* 0x000fea0003800000 */
.L_x_6998:
[----:B-----5:R-:W-:-:S05]  /*0b70*/  PRMT R4, RZ, 0x7610, R181 ;  /* 0x00007610ff047816 */ /* 0x020fca00000000b5 */
[----:B------:R-:W-:Y:S01]  /*0b80*/  FADD.FTZ R209, R209, R4 ;  /* 0x00000004d1d17221 */ /* 0x000fe20000010000 */
[----:B------:R-:W-:Y:S05]  /*0b90*/  BRA `(.L_x_6999) ;  /* 0x0000004000007947 */ /* 0x000fea0003800000 */
.L_x_6997:
[----:B-----5:R-:W-:-:S05]  /*0ba0*/  PRMT R4, RZ, 0x7610, R177 ;  /* 0x00007610ff047816 */ /* 0x020fca00000000b1 */
[----:B------:R-:W-:Y:S01]  /*0bb0*/  FADD.FTZ R209, R209, R4 ;  /* 0x00000004d1d17221 */ /* 0x000fe20000010000 */
[----:B------:R-:W-:-:S05]  /*0bc0*/  @P2 PRMT R4, RZ, 0x7610, R181 ;  /* 0x00007610ff042816 */ /* 0x000fca00000000b5 */
[----:B------:R-:W-:-:S05]  /*0bd0*/  @P2 FADD.FTZ R209, R209, R4 ;  /* 0x00000004d1d12221 */ /* 0x000fca0000010000 */
.L_x_6999:
[----:B------:R-:W-:-:S04]  /*0be0*/  F2FP.BF16.PACK_AB R3, RZ, R209 ;  /* 0x000000d1ff03723e */ /* 0x000fc800000010ff */
[----:B------:R-:W-:Y:S02]  /*0bf0*/  PRMT R185, R185, 0x5410, R3 ;  /* 0x00005410b9b97816 */ /* 0x000fe40000000003 */
.L_x_7000:
[----:B------:R-:W-:Y:S01]  /*0c00*/  PRMT R207, RZ, 0x5410, R14 ;  /* 0x00005410ffcf7816 */ /* 0x000fe2000000000e */
[----:B------:R-:W-:Y:S05]  /*0c10*/  @P3 BRA `(.L_x_7001) ;  /* 0x0000008000003947 */ /* 0x000fea0003800000 */
[----:B------:R-:W-:-:S04]  /*0c20*/  ISETP.NE.U32.AND P4, PT, RZ, c[0x0][0x180], PT ;  /* 0x00006000ff007a0c */ /* 0x000fc80003f85070 */
[----:B------:R-:W-:-:S13]  /*0c30*/  ISETP.NE.AND.EX P4, PT, RZ, c[0x0][0x184], PT, P4 ;  /* 0x00006100ff007a0c */ /* 0x000fda0003f85340 */
[----:B------:R-:W-:Y:S05]  /*0c40*/  @P4 BRA `(.L_x_7002) ;  /* 0x0000002000004947 */ /* 0x000fea0003800000 */
[----:B------:R-:W-:Y:S05]  /*0c50*/  @P0 BRA `(.L_x_7003) ;  /* 0x0000008000000947 */ /* 0x000fea0003800000 */
[----:B------:R-:W-:Y:S05]  /*0c60*/  BRA `(.L_x_7004) ;  /* 0x0000009000007947 */ /* 0x000fea0003800000 */
.L_x_7002:
[----:B-----5:R-:W-:-:S05]  /*0c70*/  PRMT R4, RZ, 0x5410, R182 ;  /* 0x00005410ff047816 */ /* 0x020fca00000000b6 */
[----:B------:R-:W-:Y:S01]  /*0c80*/  FADD.FTZ R207, R207, R4 ;  /* 0x00000004cfcf7221 */ /* 0x000fe20000010000 */
[----:B------:R-:W-:Y:S05]  /*0c90*/  BRA `(.L_x_7003) ;  /* 0x0000004000007947 */ /* 0x000fea0003800000 */
.L_x_7001:
[----:B-----5:R-:W-:-:S05]  /*0ca0*/  PRMT R4, RZ, 0x5410, R178 ;  /* 0x00005410ff047816 */ /* 0x020fca00000000b2 */
[----:B------:R-:W-:Y:S01]  /*0cb0*/  FADD.FTZ R207, R207, R4 ;  /* 0x00000004cfcf7221 */ /* 0x000fe20000010000 */
[----:B------:R-:W-:-:S05]  /*0cc0*/  @P2 PRMT R4, RZ, 0x5410, R182 ;  /* 0x00005410ff042816 */ /* 0x000fca00000000b6 */
[----:B------:R-:W-:-:S05]  /*0cd0*/  @P2 FADD.FTZ R207, R207, R4 ;  /* 0x00000004cfcf2221 */ /* 0x000fca0000010000 */
.L_x_7003:
[----:B------:R-:W-:-:S04]  /*0ce0*/  F2FP.BF16.PACK_AB R3, RZ, R207 ;  /* 0x000000cfff03723e */ /* 0x000fc800000010ff */
[----:B------:R-:W-:Y:S02]  /*0cf0*/  PRMT R186, R3, 0x7610, R186 ;  /* 0x0000761003ba7816 */ /* 0x000fe400000000ba */
.L_x_7004:
[----:B------:R-:W-:Y:S01]  /*0d00*/  PRMT R197, RZ, 0x7610, R14 ;  /* 0x00007610ffc57816 */ /* 0x000fe2000000000e */
[----:B------:R-:W-:Y:S05]  /*0d10*/  @P3 BRA `(.L_x_7005) ;  /* 0x0000008000003947 */ /* 0x000fea0003800000 */
[----:B------:R-:W-:-:S04]  /*0d20*/  ISETP.NE.U32.AND P4, PT, RZ, c[0x0][0x180], PT ;  /* 0x00006000ff007a0c */ /* 0x000fc80003f85070 */
[----:B------:R-:W-:-:S13]  /*0d30*/  ISETP.NE.AND.EX P4, PT, RZ, c[0x0][0x184], PT, P4 ;  /* 0x00006100ff007a0c */ /* 0x000fda0003f85340 */
[----:B------:R-:W-:Y:S05]  /*0d40*/  @P4 BRA `(.L_x_7006) ;  /* 0x0000002000004947 */ /* 0x000fea0003800000 */
[----:B------:R-:W-:Y:S05]  /*0d50*/  @P0 BRA `(.L_x_7007) ;  /* 0x0000008000000947 */ /* 0x000fea0003800000 */
[----:B------:R-:W-:Y:S05]  /*0d60*/  BRA `(.L_x_7008) ;  /* 0x0000009000007947 */ /* 0x000fea0003800000 */
.L_x_7006:
[----:B-----5:R-:W-:-:S05]  /*0d70*/  PRMT R4, RZ, 0x7610, R182 ;  /* 0x00007610ff047816 */ /* 0x020fca00000000b6 */
[----:B------:R-:W-:Y:S01]  /*0d80*/  FADD.FTZ R197, R197, R4 ;  /* 0x00000004c5c57221 */ /* 0x000fe20000010000 */
[----:B------:R-:W-:Y:S05]  /*0d90*/  BRA `(.L_x_7007) ;  /* 0x0000004000007947 */ /* 0x000fea0003800000 */
.L_x_7005:
[----:B-----5:R-:W-:-:S05]  /*0da0*/  PRMT R4, RZ, 0x7610, R178 ;  /* 0x00007610ff047816 */ /* 0x020fca00000000b2 */
[----:B------:R-:W-:Y:S01]  /*0db0*/  FADD.FTZ R197, R197, R4 ;  /* 0x00000004c5c57221 */ /* 0x000fe20000010000 */
[----:B------:R-:W-:-:S05]  /*0dc0*/  @P2 PRMT R4, RZ, 0x7610, R182 ;  /* 0x00007610ff042816 */ /* 0x000fca00000000b6 */
[----:B------:R-:W-:-:S05]  /*0dd0*/  @P2 FADD.FTZ R197, R197, R4 ;  /* 0x00000004c5c52221 */ /* 0x000fca0000010000 */
.L_x_7007:
[----:B------:R-:W-:-:S04]  /*0de0*/  F2FP.BF16.PACK_AB R3, RZ, R197 ;  /* 0x000000c5ff03723e */ /* 0x000fc800000010ff */
[----:B------:R-:W-:Y:S02]  /*0df0*/  PRMT R186, R186, 0x5410, R3 ;  /* 0x00005410baba7816 */ /* 0x000fe40000000003 */
.L_x_7008:
[----:B------:R-:W-:Y:S01]  /*0e00*/  PRMT R199, RZ, 0x5410, R15 ;  /* 0x00005410ffc77816 */ /* 0x000fe2000000000f */
[----:B------:R-:W-:Y:S05]  /*0e10*/  @P3 BRA `(.L_x_7009) ;  /* 0x0000008000003947 */ /* 0x000fea0003800000 */
[----:B------:R-:W-:-:S04]  /*0e20*/  ISETP.NE.U32.AND P4, PT, RZ, c[0x0][0x180], PT ;  /* 0x00006000ff007a0c */ /* 0x000fc80003f85070 */
[----:B------:R-:W-:-:S13]  /*0e30*/  ISETP.NE.AND.EX P4, PT, RZ, c[0x0][0x184], PT, P4 ;  /* 0x00006100ff007a0c */ /* 0x000fda0003f85340 */
[----:B------:R-:W-:Y:S05]  /*0e40*/  @P4 BRA `(.L_x_7010) ;  /* 0x0000002000004947 */ /* 0x000fea0003800000 */
[----:B------:R-:W-:Y:S05]  /*0e50*/  @P0 BRA `(.L_x_7011) ;  /* 0x0000008000000947 */ /* 0x000fea0003800000 */
[----:B------:R-:W-:Y:S05]  /*0e60*/  BRA `(.L_x_7012) ;  /* 0x0000009000007947 */ /* 0x000fea0003800000 */
.L_x_7010:
[----:B-----5:R-:W-:-:S05]  /*0e70*/  PRMT R4, RZ, 0x5410, R183 ;  /* 0x00005410ff047816 */ /* 0x020fca00000000b7 */
[----:B------:R-:W-:Y:S01]  /*0e80*/  FADD.FTZ R199, R199, R4 ;  /* 0x00000004c7c77221 */ /* 0x000fe20000010000 */
[----:B------:R-:W-:Y:S05]  /*0e90*/  BRA `(.L_x_7011) ;  /* 0x0000004000007947 */ /* 0x000fea0003800000 */
.L_x_7009:
[----:B-----5:R-:W-:-:S05]  /*0ea0*/  PRMT R4, RZ, 0x5410, R179 ;  /* 0x00005410ff047816 */ /* 0x020fca00000000b3 */
[----:B------:R-:W-:Y:S01]  /*0eb0*/  FADD.FTZ R199, R199, R4 ;  /* 0x00000004c7c77221 */ /* 0x000fe20000010000 */
[----:B------:R-:W-:-:S05]  /*0ec0*/  @P2 PRMT R4, RZ, 0x5410, R183 ;  /* 0x00005410ff042816 */ /* 0x000fca00000000b7 */
[----:B------:R-:W-:-:S05]  /*0ed0*/  @P2 FADD.FTZ R199, R199, R4 ;  /* 0x00000004c7c72221 */ /* 0x000fca0000010000 */
.L_x_7011:
[----:B------:R-:W-:-:S04]  /*0ee0*/  F2FP.BF16.PACK_AB R3, RZ, R199 ;  /* 0x000000c7ff03723e */ /* 0x000fc800000010ff */
[----:B------:R-:W-:Y:S02]  /*0ef0*/  PRMT R187, R3, 0x7610, R187 ;  /* 0x0000761003bb7816 */ /* 0x000fe400000000bb */
.L_x_7012:
[----:B------:R-:W-:Y:S01]  /*0f00*/  PRMT R15, RZ, 0x7610, R15 ;  /* 0x00007610ff0f7816 */ /* 0x000fe2000000000f */
[----:B------:R-:W-:Y:S05]  /*0f10*/  @P3 BRA `(.L_x_7013) ;  /* 0x0000008000003947 */ /* 0x000fea0003800000 */
[----:B------:R-:W-:-:S04]  /*0f20*/  ISETP.NE.U32.AND P4, PT, RZ, c[0x0][0x180], PT ;  /* 0x00006000ff007a0c */ /* 0x000fc80003f85070 */
[----:B------:R-:W-:-:S13]  /*0f30*/  ISETP.NE.AND.EX P4, PT, RZ, c[0x0][0x184], PT, P4 ;  /* 0x00006100ff007a0c */ /* 0x000fda0003f85340 */
[----:B------:R-:W-:Y:S05]  /*0f40*/  @P4 BRA `(.L_x_7014) ;  /* 0x0000002000004947 */ /* 0x000fea0003800000 */
[----:B------:R-:W-:Y:S05]  /*0f50*/  @P0 BRA `(.L_x_7015) ;  /* 0x0000008000000947 */ /* 0x000fea0003800000 */
[----:B------:R-:W-:Y:S05]  /*0f60*/  BRA `(.L_x_7016) ;  /* 0x0000009000007947 */ /* 0x000fea0003800000 */
.L_x_7014:
[----:B-----5:R-:W-:-:S05]  /*0f70*/  PRMT R4, RZ, 0x7610, R183 ;  /* 0x00007610ff047816 */ /* 0x020fca00000000b7 */
[----:B------:R-:W-:Y:S01]  /*0f80*/  FADD.FTZ R15, R15, R4 ;  /* 0x000000040f0f7221 */ /* 0x000fe20000010000 */
[----:B------:R-:W-:Y:S05]  /*0f90*/  BRA `(.L_x_7015) ;  /* 0x0000004000007947 */ /* 0x000fea0003800000 */
.L_x_7013:
[----:B-----5:R-:W-:-:S05]  /*0fa0*/  PRMT R4, RZ, 0x7610, R179 ;  /* 0x00007610ff047816 */ /* 0x020fca00000000b3 */
[----:B------:R-:W-:Y:S01]  /*0fb0*/  FADD.FTZ R15, R15, R4 ;  /* 0x000000040f0f7221 */ /* 0x000fe20000010000 */
[----:B------:R-:W-:-:S05]  /*0fc0*/  @P2 PRMT R4, RZ, 0x7610, R183 ;  /* 0x00007610ff042816 */ /* 0x000fca00000000b7 */
[----:B------:R-:W-:-:S05]  /*0fd0*/  @P2 FADD.FTZ R15, R15, R4 ;  /* 0x000000040f0f2221 */ /* 0x000fca0000010000 */
.L_x_7015:
[----:B------:R-:W-:-:S04]  /*0fe0*/  F2FP.BF16.PACK_AB R3, RZ, R15 ;  /* 0x0000000fff03723e */ /* 0x000fc800000010ff */
[----:B------:R-:W-:Y:S02]  /*0ff0*/  PRMT R187, R187, 0x5410, R3 ;  /* 0x00005410bbbb7816 */ /* 0x000fe40000000003 */
.L_x_7016:
        /* <DEDUP_REMOVED lines=17> */
.L_x_7018:
[----:B-----5:R-:W-:-:S05]  /*1110*/  PRMT R8, RZ, 0x5410, R180 ;  /* 0x00005410ff087816 */ /* 0x020fca00000000b4 */
[----:B------:R-:W-:Y:S01]  /*1120*/  FADD.FTZ R201, R8, R201 ;  /* 0x000000c908c97221 */ /* 0x000fe20000010000 */
[----:B------:R-:W-:Y:S05]  /*1130*/  BRA `(.L_x_7019) ;  /* 0x0000004000007947 */ /* 0x000fea0003800000 */
.L_x_7017:
[----:B01---5:R-:W-:-:S05]  /*1140*/  PRMT R8, RZ, 0x5410, R176 ;  /* 0x00005410ff087816 */ /* 0x023fca00000000b0 */
[----:B------:R-:W-:Y:S01]  /*1150*/  FADD.FTZ R201, R8, R201 ;  /* 0x000000c908c97221 */ /* 0x000fe20000010000 */
[----:B------:R-:W-:-:S05]  /*1160*/  @P2 PRMT R8, RZ, 0x5410, R180 ;  /* 0x00005410ff082816 */ /* 0x000fca00000000b4 */
[----:B------:R-:W-:-:S05]  /*1170*/  @P2 FADD.FTZ R201, R8, R201 ;  /* 0x000000c908c92221 */ /* 0x000fca0000010000 */
.L_x_7019:
[----:B------:R-:W-:-:S04]  /*1180*/  F2FP.BF16.PACK_AB R3, RZ, R201 ;  /* 0x000000c9ff03723e */ /* 0x000fc800000010ff */
[----:B------:R-:W-:Y:S02]  /*1190*/  PRMT R184, R3, 0x7610, R184 ;  /* 0x0000761003b87816 */ /* 0x000fe400000000b8 */
.L_x_7020:
[----:B------:R-:W-:Y:S01]  /*11a0*/  PRMT R13, RZ, 0x7610, R4 ;  /* 0x00007610ff0d7816 */ /* 0x000fe20000000004 */
[----:B------:R-:W-:Y:S05]  /*11b0*/  @P3 BRA `(.L_x_7021) ;  /* 0x0000008000003947 */ /* 0x000fea0003800000 */
[----:B------:R-:W-:-:S04]  /*11c0*/  ISETP.NE.U32.AND P4, PT, RZ, c[0x0][0x180], PT ;  /* 0x00006000ff007a0c */ /* 0x000fc80003f85070 */
[----:B------:R-:W-:-:S13]  /*11d0*/  ISETP.NE.AND.EX P4, PT, RZ, c[0x0][0x184], PT, P4 ;  /* 0x00006100ff007a0c */ /* 0x000fda0003f85340 */
[----:B------:R-:W-:Y:S05]  /*11e0*/  @P4 BRA `(.L_x_7022) ;  /* 0x0000002000004947 */ /* 0x000fea0003800000 */
[----:B------:R-:W-:Y:S05]  /*11f0*/  @P0 BRA `(.L_x_7023) ;  /* 0x0000008000000947 */ /* 0x000fea0003800000 */
[----:B------:R-:W-:Y:S05]  /*1200*/  BRA `(.L_x_7024) ;  /* 0x0000009000007947 */ /* 0x000fea0003800000 */
.L_x_7022:
[----:B-----5:R-:W-:-:S05]  /*1210*/  PRMT R4, RZ, 0x7610, R180 ;  /* 0x00007610ff047816 */ /* 0x020fca00000000b4 */
[----:B------:R-:W-:Y:S01]  /*1220*/  FADD.FTZ R13, R4, R13 ;  /* 0x0000000d040d7221 */ /* 0x000fe20000010000 */
[----:B------:R-:W-:Y:S05]  /*1230*/  BRA `(.L_x_7023) ;  /* 0x0000004000007947 */ /* 0x000fea0003800000 */
.L_x_7021:
[----:B-----5:R-:W-:-:S05]  /*1240*/  PRMT R4, RZ, 0x7610, R176 ;  /* 0x00007610ff047816 */ /* 0x020fca00000000b0 */
[----:B------:R-:W-:Y:S01]  /*1250*/  FADD.FTZ R13, R4, R13 ;  /* 0x0000000d040d7221 */ /* 0x000fe20000010000 */
[----:B------:R-:W-:-:S05]  /*1260*/  @P2 PRMT R4, RZ, 0x7610, R180 ;  /* 0x00007610ff042816 */ /* 0x000fca00000000b4 */
[----:B------:R-:W-:-:S05]  /*1270*/  @P2 FADD.FTZ R13, R4, R13 ;  /* 0x0000000d040d2221 */ /* 0x000fca0000010000 */
.L_x_7023:
[----:B------:R-:W-:-:S04]  /*1280*/  F2FP.BF16.PACK_AB R3, RZ, R13 ;  /* 0x0000000dff03723e */ /* 0x000fc800000010ff */
[----:B------:R-:W-:Y:S02]  /*1290*/  PRMT R184, R184, 0x5410, R3 ;  /* 0x00005410b8b87816 */ /* 0x000fe40000000003 */
.L_x_7024:
[----:B------:R-:W-:Y:S01]  /*12a0*/  PRMT R252, RZ, 0x5410, R5 ;  /* 0x00005410fffc7816 */ /* 0x000fe20000000005 */
[----:B------:R-:W-:Y:S05]  /*12b0*/  @P3 BRA `(.L_x_7025) ;  /* 0x0000008000003947 */ /* 0x000fea0003800000 */
[----:B------:R-:W-:-:S04]  /*12c0*/  ISETP.NE.U32.AND P4, PT, RZ, c[0x0][0x180], PT ;  /* 0x00006000ff007a0c */ /* 0x000fc80003f85070 */
[----:B------:R-:W-:-:S13]  /*12d0*/  ISETP.NE.AND.EX P4, PT, RZ, c[0x0][0x184], PT, P4 ;  /* 0x00006100ff007a0c */ /* 0x000fda0003f85340 */
[----:B------:R-:W-:Y:S05]  /*12e0*/  @P4 BRA `(.L_x_7026) ;  /* 0x0000002000004947 */ /* 0x000fea0003800000 */
[----:B------:R-:W-:Y:S05]  /*12f0*/  @P0 BRA `(.L_x_7027) ;  /* 0x0000008000000947 */ /* 0x000fea0003800000 */
[----:B------:R-:W-:Y:S05]  /*1300*/  BRA `(.L_x_7028) ;  /* 0x0000009000007947 */ /* 0x000fea0003800000 */
.L_x_7026:
[----:B-----5:R-:W-:-:S05]  /*1310*/  PRMT R3, RZ, 0x5410, R181 ;  /* 0x00005410ff037816 */ /* 0x020fca00000000b5 */
[----:B------:R-:W-:Y:S01]  /*1320*/  FADD.FTZ R252, R3, R252 ;  /* 0x000000fc03fc7221 */ /* 0x000fe20000010000 */
[----:B------:R-:W-:Y:S05]  /*1330*/  BRA `(.L_x_7027) ;  /* 0x0000004000007947 */ /* 0x000fea0003800000 */
.L_x_7025:
[----:B-----5:R-:W-:-:S05]  /*1340*/  PRMT R3, RZ, 0x5410, R177 ;  /* 0x00005410ff037816 */ /* 0x020fca00000000b1 */
[----:B------:R-:W-:Y:S01]  /*1350*/  FADD.FTZ R252, R3, R252 ;  /* 0x000000fc03fc7221 */ /* 0x000fe20000010000 */
[----:B------:R-:W-:-:S05]  /*1360*/  @P2 PRMT R3, RZ, 0x5410, R181 ;  /* 0x00005410ff032816 */ /* 0x000fca00000000b5 */
[----:B------:R-:W-:-:S05]  /*1370*/  @P2 FADD.FTZ R252, R3, R252 ;  /* 0x000000fc03fc2221 */ /* 0x000fca0000010000 */
.L_x_7027:
[----:B------:R-:W-:-:S04]  /*1380*/  F2FP.BF16.PACK_AB R3, RZ, R252 ;  /* 0x000000fcff03723e */ /* 0x000fc800000010ff */
[----:B------:R-:W-:Y:S02]  /*1390*/  PRMT R185, R3, 0x7610, R185 ;  /* 0x0000761003b97816 */ /* 0x000fe400000000b9 */
.L_x_7028:
[----:B------:R-:W-:Y:S01]  /*13a0*/  PRMT R204, RZ, 0x7610, R5 ;  /* 0x00007610ffcc7816 */ /* 0x000fe20000000005 */
[----:B------:R-:W-:Y:S05]  /*13b0*/  @P3 BRA `(.L_x_7029) ;  /* 0x0000008000003947 */ /* 0x000fea0003800000 */
[----:B------:R-:W-:-:S04]  /*13c0*/  ISETP.NE.U32.AND P4, PT, RZ, c[0x0][0x180], PT ;  /* 0x00006000ff007a0c */ /* 0x000fc80003f85070 */
[----:B------:R-:W-:-:S13]  /*13d0*/  ISETP.NE.AND.EX P4, PT, RZ, c[0x0][0x184], PT, P4 ;  /* 0x00006100ff007a0c */ /* 0x000fda0003f85340 */
[----:B------:R-:W-:Y:S05]  /*13e0*/  @P4 BRA `(.L_x_7030) ;  /* 0x0000002000004947 */ /* 0x000fea0003800000 */
[----:B------:R-:W-:Y:S05]  /*13f0*/  @P0 BRA `(.L_x_7031) ;  /* 0x0000008000000947 */ /* 0x000fea0003800000 */
[----:B------:R-:W-:Y:S05]  /*1400*/  BRA `(.L_x_7032) ;  /* 0x0000009000007947 */ /* 0x000fea0003800000 */
.L_x_7030:
[----:B-----5:R-:W-:-:S05]  /*1410*/  PRMT R3, RZ, 0x7610, R181 ;  /* 0x00007610ff037816 */ /* 0x020fca00000000b5 */
[----:B------:R-:W-:Y:S01]  /*1420*/  FADD.FTZ R204, R3, R204 ;  /* 0x000000cc03cc7221 */ /* 0x000fe20000010000 */
[----:B------:R-:W-:Y:S05]  /*1430*/  BRA `(.L_x_7031) ;  /* 0x0000004000007947 */ /* 0x000fea0003800000 */
.L_x_7029:
[----:B-----5:R-:W-:-:S05]  /*1440*/  PRMT R3, RZ, 0x7610, R177 ;  /* 0x00007610ff037816 */ /* 0x020fca00000000b1 */
[----:B------:R-:W-:Y:S01]  /*1450*/  FADD.FTZ R204, R3, R204 ;  /* 0x000000cc03cc7221 */ /* 0x000fe20000010000 */
[----:B------:R-:W-:-:S05]  /*1460*/  @P2 PRMT R3, RZ, 0x7610, R181 ;  /* 0x00007610ff032816 */ /* 0x000fca00000000b5 */
[----:B------:R-:W-:-:S05]  /*1470*/  @P2 FADD.FTZ R204, R3, R204 ;  /* 0x000000cc03cc2221 */ /* 0x000fca0000010000 */
.L_x_7031:
[----:B------:R-:W-:-:S04]  /*1480*/  F2FP.BF16.PACK_AB R3, RZ, R204 ;  /* 0x000000ccff03723e */ /* 0x000fc800000010ff */
[----:B------:R-:W-:Y:S02]  /*1490*/  PRMT R185, R185, 0x5410, R3 ;  /* 0x00005410b9b97816 */ /* 0x000fe40000000003 */
.L_x_7032:
[----:B------:R-:W-:Y:S01]  /*14a0*/  PRMT R248, RZ, 0x5410, R6 ;  /* 0x00005410fff87816 */ /* 0x000fe20000000006 */
[----:B------:R-:W-:Y:S05]  /*14b0*/  @P3 BRA `(.L_x_7033) ;  /* 0x0000008000003947 */ /* 0x000fea0003800000 */
[----:B------:R-:W-:-:S04]  /*14c0*/  ISETP.NE.U32.AND P4, PT, RZ, c[0x0][0x180], PT ;  /* 0x00006000ff007a0c */ /* 0x000fc80003f85070 */
[----:B------:R-:W-:-:S13]  /*14d0*/  ISETP.NE.AND.EX P4, PT, RZ, c[0x0][0x184], PT, P4 ;  /* 0x00006100ff007a0c */ /* 0x000fda0003f85340 */
[----:B------:R-:W-:Y:S05]  /*14e0*/  @P4 BRA `(.L_x_7034) ;  /* 0x0000002000004947 */ /* 0x000fea0003800000 */
[----:B------:R-:W-:Y:S05]  /*14f0*/  @P0 BRA `(.L_x_7035) ;  /* 0x0000008000000947 */ /* 0x000fea0003800000 */
[----:B------:R-:W-:Y:S05]  /*1500*/  BRA `(.L_x_7036) ;  /* 0x0000009000007947 */ /* 0x000fea0003800000 */
.L_x_7034:
[----:B-----5:R-:W-:-:S05]  /*1510*/  PRMT R3, RZ, 0x5410, R182 ;  /* 0x00005410ff037816 */ /* 0x020fca00000000b6 */
[----:B------:R-:W-:Y:S01]  /*1520*/  FADD.FTZ R248, R3, R248 ;  /* 0x000000f803f87221 */ /* 0x000fe20000010000 */
[----:B------:R-:W-:Y:S05]  /*1530*/  BRA `(.L_x_7035) ;  /* 0x0000004000007947 */ /* 0x000fea0003800000 */
.L_x_7033:
[----:B-----5:R-:W-:-:S05]  /*1540*/  PRMT R3, RZ, 0x5410, R178 ;  /* 0x00005410ff037816 */ /* 0x020fca00000000b2 */
[----:B------:R-:W-:Y:S01]  /*1550*/  FADD.FTZ R248, R3, R248 ;  /* 0x000000f803f87221 */ /* 0x000fe20000010000 */
[----:B------:R-:W-:-:S05]  /*1560*/  @P2 PRMT R3, RZ, 0x5410, R182 ;  /* 0x00005410ff032816 */ /* 0x000fca00000000b6 */
[----:B------:R-:W-:-:S05]  /*1570*/  @P2 FADD.FTZ R248, R3, R248 ;  /* 0x000000f803f82221 */ /* 0x000fca0000010000 */
.L_x_7035:
[----:B------:R-:W-:-:S04]  /*1580*/  F2FP.BF16.PACK_AB R3, RZ, R248 ;  /* 0x000000f8ff03723e */ /* 0x000fc800000010ff */
[----:B------:R-:W-:Y:S02]  /*1590*/  PRMT R186, R3, 0x7610, R186 ;  /* 0x0000761003ba7816 */ /* 0x000fe400000000ba */
.L_x_7036:
[----:B------:R-:W-:Y:S01]  /*15a0*/  PRMT R206, RZ, 0x7610, R6 ;  /* 0x00007610ffce7816 */ /* 0x000fe20000000006 */
[----:B------:R-:W-:Y:S05]  /*15b0*/  @P3 BRA `(.L_x_7037) ;  /* 0x0000008000003947 */ /* 0x000fea0003800000 */
[----:B------:R-:W-:-:S04]  /*15c0*/  ISETP.NE.U32.AND P4, PT, RZ, c[0x0][0x180], PT ;  /* 0x00006000ff007a0c */ /* 0x000fc80003f85070 */
[----:B------:R-:W-:-:S13]  /*15d0*/  ISETP.NE.AND.EX P4, PT, RZ, c[0x0][0x184], PT, P4 ;  /* 0x00006100ff007a0c */ /* 0x000fda0003f85340 */
[----:B------:R-:W-:Y:S05]  /*15e0*/  @P4 BRA `(.L_x_7038) ;  /* 0x0000002000004947 */ /* 0x000fea0003800000 */
[----:B------:R-:W-:Y:S05]  /*15f0*/  @P0 BRA `(.L_x_7039) ;  /* 0x0000008000000947 */ /* 0x000fea0003800000 */
[----:B------:R-:W-:Y:S05]  /*1600*/  BRA `(.L_x_7040) ;  /* 0x0000009000007947 */ /* 0x000fea0003800000 */
.L_x_7038:
[----:B-----5:R-:W-:-:S05]  /*1610*/  PRMT R3, RZ, 0x7610, R182 ;  /* 0x00007610ff037816 */ /* 0x020fca00000000b6 */
[----:B------:R-:W-:Y:S01]  /*1620*/  FADD.FTZ R206, R3, R206 ;  /* 0x000000ce03ce7221 */ /* 0x000fe20000010000 */
[----:B------:R-:W-:Y:S05]  /*1630*/  BRA `(.L_x_7039) ;  /* 0x0000004000007947 */ /* 0x000fea0003800000 */
.L_x_7037:
[----:B-----5:R-:W-:-:S05]  /*1640*/  PRMT R3, RZ, 0x7610, R178 ;  /* 0x00007610ff037816 */ /* 0x020fca00000000b2 */
[----:B------:R-:W-:Y:S01]  /*1650*/  FADD.FTZ R206, R3, R206 ;  /* 0x000000ce03ce7221 */ /* 0x000fe20000010000 */
[----:B------:R-:W-:-:S05]  /*1660*/  @P2 PRMT R3, RZ, 0x7610, R182 ;  /* 0x00007610ff032816 */ /* 0x000fca00000000b6 */
[----:B------:R-:W-:-:S05]  /*1670*/  @P2 FADD.FTZ R206, R3, R206 ;  /* 0x000000ce03ce2221 */ /* 0x000fca0000010000 */
.L_x_7039:
[----:B------:R-:W-:-:S04]  /*1680*/  F2FP.BF16.PACK_AB R3, RZ, R206 ;  /* 0x000000ceff03723e */ /* 0x000fc800000010ff */
[----:B------:R-:W-:Y:S02]  /*1690*/  PRMT R186, R186, 0x5410, R3 ;  /* 0x00005410baba7816 */ /* 0x000fe40000000003 */
.L_x_7040:
[----:B------:R-:W-:Y:S01]  /*16a0*/  PRMT R246, RZ, 0x5410, R7 ;  /* 0x00005410fff67816 */ /* 0x000fe20000000007 */
[----:B------:R-:W-:Y:S05]  /*16b0*/  @P3 BRA `(.L_x_7041) ;  /* 0x0000008000003947 */ /* 0x000fea0003800000 */
[----:B------:R-:W-:-:S04]  /*16c0*/  ISETP.NE.U32.AND P4, PT, RZ, c[0x0][0x180], PT ;  /* 0x00006000ff007a0c */ /* 0x000fc80003f85070 */
[----:B------:R-:W-:-:S13]  /*16d0*/  ISETP.NE.AND.EX P4, PT, RZ, c[0x0][0x184], PT, P4 ;  /* 0x00006100ff007a0c */ /* 0x000fda0003f85340 */
[----:B------:R-:W-:Y:S05]  /*16e0*/  @P4 BRA `(.L_x_7042) ;  /* 0x0000002000004947 */ /* 0x000fea0003800000 */
[----:B------:R-:W-:Y:S05]  /*16f0*/  @P0 BRA `(.L_x_7043) ;  /* 0x0000008000000947 */ /* 0x000fea0003800000 */
[----:B------:R-:W-:Y:S05]  /*1700*/  BRA `(.L_x_7044) ;  /* 0x0000009000007947 */ /* 0x000fea0003800000 */
.L_x_7042:
[----:B-----5:R-:W-:-:S05]  /*1710*/  PRMT R3, RZ, 0x5410, R183 ;  /* 0x00005410ff037816 */ /* 0x020fca00000000b7 */
[----:B------:R-:W-:Y:S01]  /*1720*/  FADD.FTZ R246, R3, R246 ;  /* 0x000000f603f67221 */ /* 0x000fe20000010000 */
[----:B------:R-:W-:Y:S05]  /*1730*/  BRA `(.L_x_7043) ;  /* 0x0000004000007947 */ /* 0x000fea0003800000 */
.L_x_7041:
[----:B-----5:R-:W-:-:S05]  /*1740*/  PRMT R3, RZ, 0x5410, R179 ;  /* 0x00005410ff037816 */ /* 0x020fca00000000b3 */
[----:B------:R-:W-:Y:S01]  /*1750*/  FADD.FTZ R246, R3, R246 ;  /* 0x000000f603f67221 */ /* 0x000fe20000010000 */
[----:B------:R-:W-:-:S05]  /*1760*/  @P2 PRMT R3, RZ, 0x5410, R183 ;  /* 0x00005410ff032816 */ /* 0x000fca00000000b7 */
[----:B------:R-:W-:-:S05]  /*1770*/  @P2 FADD.FTZ R246, R3, R246 ;  /* 0x000000f603f62221 */ /* 0x000fca0000010000 */
.L_x_7043:
[----:B------:R-:W-:-:S04]  /*1780*/  F2FP.BF16.PACK_AB R3, RZ, R246 ;  /* 0x000000f6ff03723e */ /* 0x000fc800000010ff */
[----:B------:R-:W-:Y:S02]  /*1790*/  PRMT R187, R3, 0x7610, R187 ;  /* 0x0000761003bb7816 */ /* 0x000fe400000000bb */
.L_x_7044:
[----:B------:R-:W-:Y:S01]  /*17a0*/  PRMT R196, RZ, 0x7610, R7 ;  /* 0x00007610ffc47816 */ /* 0x000fe20000000007 */
[----:B------:R-:W-:Y:S05]  /*17b0*/  @P3 BRA `(.L_x_7045) ;  /* 0x0000008000003947 */ /* 0x000fea0003800000 */
[----:B------:R-:W-:-:S04]  /*17c0*/  ISETP.NE.U32.AND P4, PT, RZ, c[0x0][0x180], PT ;  /* 0x00006000ff007a0c */ /* 0x000fc80003f85070 */
[----:B------:R-:W-:-:S13]  /*17d0*/  ISETP.NE.AND.EX P4, PT, RZ, c[0x0][0x184], PT, P4 ;  /* 0x00006100ff007a0c */ /* 0x000fda0003f85340 */
[----:B------:R-:W-:Y:S05]  /*17e0*/  @P4 BRA `(.L_x_7046) ;  /* 0x0000002000004947 */ /* 0x000fea0003800000 */
[----:B------:R-:W-:Y:S05]  /*17f0*/  @P0 BRA `(.L_x_7047) ;  /* 0x0000008000000947 */ /* 0x000fea0003800000 */
[----:B------:R-:W-:Y:S05]  /*1800*/  BRA `(.L_x_7048) ;  /* 0x0000009000007947 */ /* 0x000fea0003800000 */
.L_x_7046:
[----:B-----5:R-:W-:-:S05]  /*1810*/  PRMT R3, RZ, 0x7610, R183 ;  /* 0x00007610ff037816 */ /* 0x020fca00000000b7 */
[----:B------:R-:W-:Y:S01]  /*1820*/  FADD.FTZ R196, R3, R196 ;  /* 0x000000c403c47221 */ /* 0x000fe20000010000 */
[----:B------:R-:W-:Y:S05]  /*1830*/  BRA `(.L_x_7047) ;  /* 0x0000004000007947 */ /* 0x000fea0003800000 */
.L_x_7045:
[----:B-----5:R-:W-:-:S05]  /*1840*/  PRMT R3, RZ, 0x7610, R179 ;  /* 0x00007610ff037816 */ /* 0x020fca00000000b3 */
[----:B------:R-:W-:Y:S01]  /*1850*/  FADD.FTZ R196, R3, R196 ;  /* 0x000000c403c47221 */ /* 0x000fe20000010000 */
[----:B------:R-:W-:-:S05]  /*1860*/  @P2 PRMT R3, RZ, 0x7610, R183 ;  /* 0x00007610ff032816 */ /* 0x000fca00000000b7 */
[----:B------:R-:W-:-:S05]  /*1870*/  @P2 FADD.FTZ R196, R3, R196 ;  /* 0x000000c403c42221 */ /* 0x000fca0000010000 */
.L_x_7047:
[----:B------:R-:W-:-:S04]  /*1880*/  F2FP.BF16.PACK_AB R3, RZ, R196 ;  /* 0x000000c4ff03723e */ /* 0x000fc800000010ff */
[----:B------:R-:W-:Y:S02]  /*1890*/  PRMT R187, R187, 0x5410, R3 ;  /* 0x00005410bbbb7816 */ /* 0x000fe40000000003 */
.L_x_7048:
        /* <DEDUP_REMOVED lines=16> */
.L_x_7050:
[----:B-----5:R-:W-:-:S05]  /*19a0*/  PRMT R5, RZ, 0x5410, R180 ;  /* 0x00005410ff057816 */ /* 0x020fca00000000b4 */
[----:B------:R-:W-:Y:S01]  /*19b0*/  FADD.FTZ R244, R5, R244 ;  /* 0x000000f405f47221 */ /* 0x000fe20000010000 */
[----:B------:R-:W-:Y:S05]  /*19c0*/  BRA `(.L_x_7051) ;  /* 0x0000004000007947 */ /* 0x000fea0003800000 */
.L_x_7049:
[----:B0----5:R-:W-:-:S05]  /*19d0*/  PRMT R5, RZ, 0x5410, R176 ;  /* 0x00005410ff057816 */ /* 0x021fca00000000b0 */
[----:B------:R-:W-:Y:S01]  /*19e0*/  FADD.FTZ R244, R5, R244 ;  /* 0x000000f405f47221 */ /* 0x000fe20000010000 */
[----:B------:R-:W-:-:S05]  /*19f0*/  @P2 PRMT R5, RZ, 0x5410, R180 ;  /* 0x00005410ff052816 */ /* 0x000fca00000000b4 */
[----:B------:R-:W-:-:S05]  /*1a00*/  @P2 FADD.FTZ R244, R5, R244 ;  /* 0x000000f405f42221 */ /* 0x000fca0000010000 */
.L_x_7051:
[----:B------:R-:W-:-:S04]  /*1a10*/  F2FP.BF16.PACK_AB R4, RZ, R244 ;  /* 0x000000f4ff04723e */ /* 0x000fc800000010ff */
[----:B------:R-:W-:Y:S02]  /*1a20*/  PRMT R184, R4, 0x7610, R184 ;  /* 0x0000761004b87816 */ /* 0x000fe400000000b8 */
.L_x_7052:
[----:B------:R-:W-:Y:S01]  /*1a30*/  PRMT R216, RZ, 0x7610, R216 ;  /* 0x00007610ffd87816 */ /* 0x000fe200000000d8 */
[----:B------:R-:W-:Y:S05]  /*1a40*/  @P3 BRA `(.L_x_7053) ;  /* 0x0000008000003947 */ /* 0x000fea0003800000 */
[----:B------:R-:W-:-:S04]  /*1a50*/  ISETP.NE.U32.AND P4, PT, RZ, c[0x0][0x180], PT ;  /* 0x00006000ff007a0c */ /* 0x000fc80003f85070 */
[----:B------:R-:W-:-:S13]  /*1a60*/  ISETP.NE.AND.EX P4, PT, RZ, c[0x0][0x184], PT, P4 ;  /* 0x00006100ff007a0c */ /* 0x000fda0003f85340 */
[----:B------:R-:W-:Y:S05]  /*1a70*/  @P4 BRA `(.L_x_7054) ;  /* 0x0000002000004947 */ /* 0x000fea0003800000 */
[----:B------:R-:W-:Y:S05]  /*1a80*/  @P0 BRA `(.L_x_7055) ;  /* 0x0000008000000947 */ /* 0x000fea0003800000 */
[----:B------:R-:W-:Y:S05]  /*1a90*/  BRA `(.L_x_7056) ;  /* 0x0000009000007947 */ /* 0x000fea0003800000 */
.L_x_7054:
[----:B-----5:R-:W-:-:S05]  /*1aa0*/  PRMT R5, RZ, 0x7610, R180 ;  /* 0x00007610ff057816 */ /* 0x020fca00000000b4 */
[----:B------:R-:W-:Y:S01]  /*1ab0*/  FADD.FTZ R216, R5, R216 ;  /* 0x000000d805d87221 */ /* 0x000fe20000010000 */
[----:B------:R-:W-:Y:S05]  /*1ac0*/  BRA `(.L_x_7055) ;  /* 0x0000004000007947 */ /* 0x000fea0003800000 */
.L_x_7053:
[----:B-----5:R-:W-:-:S05]  /*1ad0*/  PRMT R5, RZ, 0x7610, R176 ;  /* 0x00007610ff057816 */ /* 0x020fca00000000b0 */
[----:B------:R-:W-:Y:S01]  /*1ae0*/  FADD.FTZ R216, R5, R216 ;  /* 0x000000d805d87221 */ /* 0x000fe20000010000 */
[----:B------:R-:W-:-:S05]  /*1af0*/  @P2 PRMT R5, RZ, 0x7610, R180 ;  /* 0x00007610ff052816 */ /* 0x000fca00000000b4 */
[----:B------:R-:W-:-:S05]  /*1b00*/  @P2 FADD.FTZ R216, R5, R216 ;  /* 0x000000d805d82221 */ /* 0x000fca0000010000 */
.L_x_7055:
[----:B------:R-:W-:-:S04]  /*1b10*/  F2FP.BF16.PACK_AB R4, RZ, R216 ;  /* 0x000000d8ff04723e */ /* 0x000fc800000010ff */
[----:B------:R-:W-:Y:S02]  /*1b20*/  PRMT R184, R184, 0x5410, R4 ;  /* 0x00005410b8b87816 */ /* 0x000fe40000000004 */
.L_x_7056:
[----:B------:R-:W-:Y:S01]  /*1b30*/  PRMT R242, RZ, 0x5410, R217 ;  /* 0x00005410fff27816 */ /* 0x000fe200000000d9 */
[----:B------:R-:W-:Y:S05]  /*1b40*/  @P3 BRA `(.L_x_7057) ;  /* 0x0000008000003947 */ /* 0x000fea0003800000 */
[----:B------:R-:W-:-:S04]  /*1b50*/  ISETP.NE.U32.AND P4, PT, RZ, c[0x0][0x180], PT ;  /* 0x00006000ff007a0c */ /* 0x000fc80003f85070 */
[----:B------:R-:W-:-:S13]  /*1b60*/  ISETP.NE.AND.EX P4, PT, RZ, c[0x0][0x184], PT, P4 ;  /* 0x00006100ff007a0c */ /* 0x000fda0003f85340 */
[----:B------:R-:W-:Y:S05]  /*1b70*/  @P4 BRA `(.L_x_7058) ;  /* 0x0000002000004947 */ /* 0x000fea0003800000 */
[----:B------:R-:W-:Y:S05]  /*1b80*/  @P0 BRA `(.L_x_7059) ;  /* 0x0000008000000947 */ /* 0x000fea0003800000 */
[----:B------:R-:W-:Y:S05]  /*1b90*/  BRA `(.L_x_7060) ;  /* 0x0000009000007947 */ /* 0x000fea0003800000 */
.L_x_7058:
[----:B-----5:R-:W-:-:S05]  /*1ba0*/  PRMT R5, RZ, 0x5410, R181 ;  /* 0x00005410ff057816 */ /* 0x020fca00000000b5 */
[----:B------:R-:W-:Y:S01]  /*1bb0*/  FADD.FTZ R242, R5, R242 ;  /* 0x000000f205f27221 */ /* 0x000fe20000010000 */
[----:B------:R-:W-:Y:S05]  /*1bc0*/  BRA `(.L_x_7059) ;  /* 0x0000004000007947 */ /* 0x000fea0003800000 */
.L_x_7057:
[----:B-----5:R-:W-:-:S05]  /*1bd0*/  PRMT R5, RZ, 0x5410, R177 ;  /* 0x00005410ff057816 */ /* 0x020fca00000000b1 */
[----:B------:R-:W-:Y:S01]  /*1be0*/  FADD.FTZ R242, R5, R242 ;  /* 0x000000f205f27221 */ /* 0x000fe20000010000 */
[----:B------:R-:W-:-:S05]  /*1bf0*/  @P2 PRMT R5, RZ, 0x5410, R181 ;  /* 0x00005410ff052816 */ /* 0x000fca00000000b5 */
[----:B------:R-:W-:-:S05]  /*1c00*/  @P2 FADD.FTZ R242, R5, R242 ;  /* 0x000000f205f22221 */ /* 0x000fca0000010000 */
.L_x_7059:
[----:B------:R-:W-:-:S04]  /*1c10*/  F2FP.BF16.PACK_AB R4, RZ, R242 ;  /* 0x000000f2ff04723e */ /* 0x000fc800000010ff */
[----:B------:R-:W-:Y:S02]  /*1c20*/  PRMT R185, R4, 0x7610, R185 ;  /* 0x0000761004b97816 */ /* 0x000fe400000000b9 */
.L_x_7060:
[----:B------:R-:W-:Y:S01]  /*1c30*/  PRMT R228, RZ, 0x7610, R217 ;  /* 0x00007610ffe47816 */ /* 0x000fe200000000d9 */
[----:B------:R-:W-:Y:S05]  /*1c40*/  @P3 BRA `(.L_x_7061) ;  /* 0x0000008000003947 */ /* 0x000fea0003800000 */
[----:B------:R-:W-:-:S04]  /*1c50*/  ISETP.NE.U32.AND P4, PT, RZ, c[0x0][0x180], PT ;  /* 0x00006000ff007a0c */ /* 0x000fc80003f85070 */
[----:B------:R-:W-:-:S13]  /*1c60*/  ISETP.NE.AND.EX P4, PT, RZ, c[0x0][0x184], PT, P4 ;  /* 0x00006100ff007a0c */ /* 0x000fda0003f85340 */
[----:B------:R-:W-:Y:S05]  /*1c70*/  @P4 BRA `(.L_x_7062) ;  /* 0x0000002000004947 */ /* 0x000fea0003800000 */
[----:B------:R-:W-:Y:S05]  /*1c80*/  @P0 BRA `(.L_x_7063) ;  /* 0x0000008000000947 */ /* 0x000fea0003800000 */
[----:B------:R-:W-:Y:S05]  /*1c90*/  BRA `(.L_x_7064) ;  /* 0x0000009000007947 */ /* 0x000fea0003800000 */
.L_x_7062:
[----:B-----5:R-:W-:-:S05]  /*1ca0*/  PRMT R5, RZ, 0x7610, R181 ;  /* 0x00007610ff057816 */ /* 0x020fca00000000b5 */
[----:B------:R-:W-:Y:S01]  /*1cb0*/  FADD.FTZ R228, R5, R228 ;  /* 0x000000e405e47221 */ /* 0x000fe20000010000 */
[----:B------:R-:W-:Y:S05]  /*1cc0*/  BRA `(.L_x_7063) ;  /* 0x0000004000007947 */ /* 0x000fea0003800000 */
.L_x_7061:
[----:B-----5:R-:W-:-:S05]  /*1cd0*/  PRMT R5, RZ, 0x7610, R177 ;  /* 0x00007610ff057816 */ /* 0x020fca00000000b1 */
[----:B------:R-:W-:Y:S01]  /*1ce0*/  FADD.FTZ R228, R5, R228 ;  /* 0x000000e405e47221 */ /* 0x000fe20000010000 */
[----:B------:R-:W-:-:S05]  /*1cf0*/  @P2 PRMT R5, RZ, 0x7610, R181 ;  /* 0x00007610ff052816 */ /* 0x000fca00000000b5 */
[----:B------:R-:W-:-:S05]  /*1d00*/  @P2 FADD.FTZ R228, R5, R228 ;  /* 0x000000e405e42221 */ /* 0x000fca0000010000 */
.L_x_7063:
[----:B------:R-:W-:-:S04]  /*1d10*/  F2FP.BF16.PACK_AB R4, RZ, R228 ;  /* 0x000000e4ff04723e */ /* 0x000fc800000010ff */
[----:B------:R-:W-:Y:S02]  /*1d20*/  PRMT R185, R185, 0x5410, R4 ;  /* 0x00005410b9b97816 */ /* 0x000fe40000000004 */
.L_x_7064:
[----:B------:R-:W-:Y:S01]  /*1d30*/  PRMT R240, RZ, 0x5410, R218 ;  /* 0x00005410fff07816 */ /* 0x000fe200000000da */
[----:B------:R-:W-:Y:S05]  /*1d40*/  @P3 BRA `(.L_x_7065) ;  /* 0x0000008000003947 */ /* 0x000fea0003800000 */
[----:B------:R-:W-:-:S04]  /*1d50*/  ISETP.NE.U32.AND P4, PT, RZ, c[0x0][0x180], PT ;  /* 0x00006000ff007a0c */ /* 0x000fc80003f85070 */
[----:B------:R-:W-:-:S13]  /*1d60*/  ISETP.NE.AND.EX P4, PT, RZ, c[0x0][0x184], PT, P4 ;  /* 0x00006100ff007a0c */ /* 0x000fda0003f85340 */
[----:B------:R-:W-:Y:S05]  /*1d70*/  @P4 BRA `(.L_x_7066) ;  /* 0x0000002000004947 */ /* 0x000fea0003800000 */
[----:B------:R-:W-:Y:S05]  /*1d80*/  @P0 BRA `(.L_x_7067) ;  /* 0x0000008000000947 */ /* 0x000fea0003800000 */
[----:B------:R-:W-:Y:S05]  /*1d90*/  BRA `(.L_x_7068) ;  /* 0x0000009000007947 */ /* 0x000fea0003800000 */
.L_x_7066:
[----:B-----5:R-:W-:-:S05]  /*1da0*/  PRMT R5, RZ, 0x5410, R182 ;  /* 0x00005410ff057816 */ /* 0x020fca00000000b6 */
[----:B------:R-:W-:Y:S01]  /*1db0*/  FADD.FTZ R240, R5, R240 ;  /* 0x000000f005f07221 */ /* 0x000fe20000010000 */
[----:B------:R-:W-:Y:S05]  /*1dc0*/  BRA `(.L_x_7067) ;  /* 0x0000004000007947 */ /* 0x000fea0003800000 */
.L_x_7065:
[----:B-----5:R-:W-:-:S05]  /*1dd0*/  PRMT R5, RZ, 0x5410, R178 ;  /* 0x00005410ff057816 */ /* 0x020fca00000000b2 */
[----:B------:R-:W-:Y:S01]  /*1de0*/  FADD.FTZ R240, R5, R240 ;  /* 0x000000f005f07221 */ /* 0x000fe20000010000 */
[----:B------:R-:W-:-:S05]  /*1df0*/  @P2 PRMT R5, RZ, 0x5410, R182 ;  /* 0x00005410ff052816 */ /* 0x000fca00000000b6 */
[----:B------:R-:W-:-:S05]  /*1e00*/  @P2 FADD.FTZ R240, R5, R240 ;  /* 0x000000f005f02221 */ /* 0x000fca0000010000 */
.L_x_7067:
[----:B------:R-:W-:-:S04]  /*1e10*/  F2FP.BF16.PACK_AB R4, RZ, R240 ;  /* 0x000000f0ff04723e */ /* 0x000fc800000010ff */
[----:B------:R-:W-:Y:S02]  /*1e20*/  PRMT R186, R4, 0x7610, R186 ;  /* 0x0000761004ba7816 */ /* 0x000fe400000000ba */
.L_x_7068:
[----:B------:R-:W-:Y:S01]  /*1e30*/  PRMT R230, RZ, 0x7610, R218 ;  /* 0x00007610ffe67816 */ /* 0x000fe200000000da */
[----:B------:R-:W-:Y:S05]  /*1e40*/  @P3 BRA `(.L_x_7069) ;  /* 0x0000008000003947 */ /* 0x000fea0003800000 */
[----:B------:R-:W-:-:S04]  /*1e50*/  ISETP.NE.U32.AND P4, PT, RZ, c[0x0][0x180], PT ;  /* 0x00006000ff007a0c */ /* 0x000fc80003f85070 */
[----:B------:R-:W-:-:S13]  /*1e60*/  ISETP.NE.AND.EX P4, PT, RZ, c[0x0][0x184], PT, P4 ;  /* 0x00006100ff007a0c */ /* 0x000fda0003f85340 */
[----:B------:R-:W-:Y:S05]  /*1e70*/  @P4 BRA `(.L_x_7070) ;  /* 0x0000002000004947 */ /* 0x000fea0003800000 */
[----:B------:R-:W-:Y:S05]  /*1e80*/  @P0 BRA `(.L_x_7071) ;  /* 0x0000008000000947 */ /* 0x000fea0003800000 */
[----:B------:R-:W-:Y:S05]  /*1e90*/  BRA `(.L_x_7072) ;  /* 0x0000009000007947 */ /* 0x000fea0003800000 */
.L_x_7070:
[----:B-----5:R-:W-:-:S05]  /*1ea0*/  PRMT R5, RZ, 0x7610, R182 ;  /* 0x00007610ff057816 */ /* 0x020fca00000000b6 */
[----:B------:R-:W-:Y:S01]  /*1eb0*/  FADD.FTZ R230, R5, R230 ;  /* 0x000000e605e67221 */ /* 0x000fe20000010000 */
[----:B------:R-:W-:Y:S05]  /*1ec0*/  BRA `(.L_x_7071) ;  /* 0x0000004000007947 */ /* 0x000fea0003800000 */
.L_x_7069:
[----:B-----5:R-:W-:-:S05]  /*1ed0*/  PRMT R5, RZ, 0x7610, R178 ;  /* 0x00007610ff057816 */ /* 0x020fca00000000b2 */
[----:B------:R-:W-:Y:S01]  /*1ee0*/  FADD.FTZ R230, R5, R230 ;  /* 0x000000e605e67221 */ /* 0x000fe20000010000 */
[----:B------:R-:W-:-:S05]  /*1ef0*/  @P2 PRMT R5, RZ, 0x7610, R182 ;  /* 0x00007610ff052816 */ /* 0x000fca00000000b6 */
[----:B------:R-:W-:-:S05]  /*1f00*/  @P2 FADD.FTZ R230, R5, R230 ;  /* 0x000000e605e62221 */ /* 0x000fca0000010000 */
.L_x_7071:
[----:B------:R-:W-:-:S04]  /*1f10*/  F2FP.BF16.PACK_AB R4, RZ, R230 ;  /* 0x000000e6ff04723e */ /* 0x000fc800000010ff */
[----:B------:R-:W-:Y:S02]  /*1f20*/  PRMT R186, R186, 0x5410, R4 ;  /* 0x00005410baba7816 */ /* 0x000fe40000000004 */
.L_x_7072:
[----:B------:R-:W-:Y:S01]  /*1f30*/  PRMT R238, RZ, 0x5410, R219 ;  /* 0x00005410ffee7816 */ /* 0x000fe200000000db */
[----:B------:R-:W-:Y:S05]  /*1f40*/  @P3 BRA `(.L_x_7073) ;  /* 0x0000008000003947 */ /* 0x000fea0003800000 */
[----:B------:R-:W-:-:S04]  /*1f50*/  ISETP.NE.U32.AND P4, PT, RZ, c[0x0][0x180], PT ;  /* 0x00006000ff007a0c */ /* 0x000fc80003f85070 */
[----:B------:R-:W-:-:S13]  /*1f60*/  ISETP.NE.AND.EX P4, PT, RZ, c[0x0][0x184], PT, P4 ;  /* 0x00006100ff007a0c */ /* 0x000fda0003f85340 */
[----:B------:R-:W-:Y:S05]  /*1f70*/  @P4 BRA `(.L_x_7074) ;  /* 0x0000002000004947 */ /* 0x000fea0003800000 */
[----:B------:R-:W-:Y:S05]  /*1f80*/  @P0 BRA `(.L_x_7075) ;  /* 0x0000008000000947 */ /* 0x000fea0003800000 */
[----:B------:R-:W-:Y:S05]  /*1f90*/  BRA `(.L_x_7076) ;  /* 0x0000009000007947 */ /* 0x000fea0003800000 */
.L_x_7074:
[----:B-----5:R-:W-:-:S05]  /*1fa0*/  PRMT R5, RZ, 0x5410, R183 ;  /* 0x00005410ff057816 */ /* 0x020fca00000000b7 */
[----:B------:R-:W-:Y:S01]  /*1fb0*/  FADD.FTZ R238, R5, R238 ;  /* 0x000000ee05ee7221 */ /* 0x000fe20000010000 */
[----:B------:R-:W-:Y:S05]  /*1fc0*/  BRA `(.L_x_7075) ;  /* 0x0000004000007947 */ /* 0x000fea0003800000 */
.L_x_7073:
[----:B-----5:R-:W-:-:S05]  /*1fd0*/  PRMT R5, RZ, 0x5410, R179 ;  /* 0x00005410ff057816 */ /* 0x020fca00000000b3 */
[----:B------:R-:W-:Y:S01]  /*1fe0*/  FADD.FTZ R238, R5, R238 ;  /* 0x000000ee05ee7221 */ /* 0x000fe20000010000 */
[----:B------:R-:W-:-:S05]  /*1ff0*/  @P2 PRMT R5, RZ, 0x5410, R183 ;  /* 0x00005410ff052816 */ /* 0x000fca00000000b7 */
[----:B------:R-:W-:-:S05]  /*2000*/  @P2 FADD.FTZ R238, R5, R238 ;  /* 0x000000ee05ee2221 */ /* 0x000fca0000010000 */
.L_x_7075:
[----:B------:R-:W-:-:S04]  /*2010*/  F2FP.BF16.PACK_AB R4, RZ, R238 ;  /* 0x000000eeff04723e */ /* 0x000fc800000010ff */
[----:B------:R-:W-:Y:S02]  /*2020*/  PRMT R187, R4, 0x7610, R187 ;  /* 0x0000761004bb7816 */ /* 0x000fe400000000bb */
.L_x_7076:
[----:B------:R-:W-:Y:S01]  /*2030*/  PRMT R232, RZ, 0x7610, R219 ;  /* 0x00007610ffe87816 */ /* 0x000fe200000000db */
[----:B------:R-:W-:Y:S05]  /*2040*/  @P3 BRA `(.L_x_7077) ;  /* 0x0000008000003947 */ /* 0x000fea0003800000 */
[----:B------:R-:W-:-:S04]  /*2050*/  ISETP.NE.U32.AND P4, PT, RZ, c[0x0][0x180], PT ;  /* 0x00006000ff007a0c */ /* 0x000fc80003f85070 */
[----:B------:R-:W-:-:S13]  /*2060*/  ISETP.NE.AND.EX P4, PT, RZ, c[0x0][0x184], PT, P4 ;  /* 0x00006100ff007a0c */ /* 0x000fda0003f85340 */
[----:B------:R-:W-:Y:S05]  /*2070*/  @P4 BRA `(.L_x_7078) ;  /* 0x0000002000004947 */ /* 0x000fea0003800000 */
[----:B------:R-:W-:Y:S05]  /*2080*/  @P0 BRA `(.L_x_7079) ;  /* 0x0000008000000947 */ /* 0x000fea0003800000 */
[----:B------:R-:W-:Y:S05]  /*2090*/  BRA `(.L_x_7080) ;  /* 0x0000009000007947 */ /* 0x000fea0003800000 */
.L_x_7078:
[----:B-----5:R-:W-:-:S05]  /*20a0*/  PRMT R5, RZ, 0x7610, R183 ;  /* 0x00007610ff057816 */ /* 0x020fca00000000b7 */
[----:B------:R-:W-:Y:S01]  /*20b0*/  FADD.FTZ R232, R5, R232 ;  /* 0x000000e805e87221 */ /* 0x000fe20000010000 */
[----:B------:R-:W-:Y:S05]  /*20c0*/  BRA `(.L_x_7079) ;  /* 0x0000004000007947 */ /* 0x000fea0003800000 */
.L_x_7077:
[----:B-----5:R-:W-:-:S05]  /*20d0*/  PRMT R5, RZ, 0x7610, R179 ;  /* 0x00007610ff057816 */ /* 0x020fca00000000b3 */
[----:B------:R-:W-:Y:S01]  /*20e0*/  FADD.FTZ R232, R5, R232 ;  /* 0x000000e805e87221 */ /* 0x000fe20000010000 */
[----:B------:R-:W-:-:S05]  /*20f0*/  @P2 PRMT R5, RZ, 0x7610, R183 ;  /* 0x00007610ff052816 */ /* 0x000fca00000000b7 */
[----:B------:R-:W-:-:S05]  /*2100*/  @P2 FADD.FTZ R232, R5, R232 ;  /* 0x000000e805e82221 */ /* 0x000fca0000010000 */
.L_x_7079:
[----:B------:R-:W-:-:S04]  /*2110*/  F2FP.BF16.PACK_AB R4, RZ, R232 ;  /* 0x000000e8ff04723e */ /* 0x000fc800000010ff */
[----:B------:R-:W-:Y:S02]  /*2120*/  PRMT R187, R187, 0x5410, R4 ;  /* 0x00005410bbbb7816 */ /* 0x000fe40000000004 */
.L_x_7080:
        /* <DEDUP_REMOVED lines=17> */
.L_x_7082:
[----:B-----5:R-:W-:-:S05]  /*2240*/  PRMT R7, RZ, 0x5410, R180 ;  /* 0x00005410ff077816 */ /* 0x020fca00000000b4 */
[----:B------:R-:W-:Y:S01]  /*2250*/  FADD.FTZ R14, R7, R14 ;  /* 0x0000000e070e7221 */ /* 0x000fe20000010000 */
[----:B------:R-:W-:Y:S05]  /*2260*/  BRA `(.L_x_7083) ;  /* 0x0000004000007947 */ /* 0x000fea0003800000 */
.L_x_7081:
[----:B0----5:R-:W-:-:S05]  /*2270*/  PRMT R7, RZ, 0x5410, R176 ;  /* 0x00005410ff077816 */ /* 0x021fca00000000b0 */
[----:B------:R-:W-:Y:S01]  /*2280*/  FADD.FTZ R14, R7, R14 ;  /* 0x0000000e070e7221 */ /* 0x000fe20000010000 */
[----:B------:R-:W-:-:S05]  /*2290*/  @P2 PRMT R7, RZ, 0x5410, R180 ;  /* 0x00005410ff072816 */ /* 0x000fca00000000b4 */
[----:B------:R-:W-:-:S05]  /*22a0*/  @P2 FADD.FTZ R14, R7, R14 ;  /* 0x0000000e070e2221 */ /* 0x000fca0000010000 */
.L_x_7083:
[----:B------:R-:W-:-:S04]  /*22b0*/  F2FP.BF16.PACK_AB R4, RZ, R14 ;  /* 0x0000000eff04723e */ /* 0x000fc800000010ff */
[----:B------:R-:W-:Y:S02]  /*22c0*/  PRMT R184, R4, 0x7610, R184 ;  /* 0x0000761004b87816 */ /* 0x000fe400000000b8 */
.L_x_7084:
[----:B------:R-:W-:Y:S01]  /*22d0*/  PRMT R208, RZ, 0x7610, R8 ;  /* 0x00007610ffd07816 */ /* 0x000fe20000000008 */
[----:B------:R-:W-:Y:S05]  /*22e0*/  @P3 BRA `(.L_x_7085) ;  /* 0x0000008000003947 */ /* 0x000fea0003800000 */
[----:B------:R-:W-:-:S04]  /*22f0*/  ISETP.NE.U32.AND P4, PT, RZ, c[0x0][0x180], PT ;  /* 0x00006000ff007a0c */ /* 0x000fc80003f85070 */
[----:B------:R-:W-:-:S13]  /*2300*/  ISETP.NE.AND.EX P4, PT, RZ, c[0x0][0x184], PT, P4 ;  /* 0x00006100ff007a0c */ /* 0x000fda0003f85340 */
[----:B------:R-:W-:Y:S05]  /*2310*/  @P4 BRA `(.L_x_7086) ;  /* 0x0000002000004947 */ /* 0x000fea0003800000 */
[----:B------:R-:W-:Y:S05]  /*2320*/  @P0 BRA `(.L_x_7087) ;  /* 0x0000008000000947 */ /* 0x000fea0003800000 */
[----:B------:R-:W-:Y:S05]  /*2330*/  BRA `(.L_x_7088) ;  /* 0x0000009000007947 */ /* 0x000fea0003800000 */
.L_x_7086:
[----:B-----5:R-:W-:-:S05]  /*2340*/  PRMT R7, RZ, 0x7610, R180 ;  /* 0x00007610ff077816 */ /* 0x020fca00000000b4 */
[----:B------:R-:W-:Y:S01]  /*2350*/  FADD.FTZ R208, R7, R208 ;  /* 0x000000d007d07221 */ /* 0x000fe20000010000 */
[----:B------:R-:W-:Y:S05]  /*2360*/  BRA `(.L_x_7087) ;  /* 0x0000004000007947 */ /* 0x000fea0003800000 */
.L_x_7085:
[----:B-----5:R-:W-:-:S05]  /*2370*/  PRMT R7, RZ, 0x7610, R176 ;  /* 0x00007610ff077816 */ /* 0x020fca00000000b0 */
[----:B------:R-:W-:Y:S01]  /*2380*/  FADD.FTZ R208, R7, R208 ;  /* 0x000000d007d07221 */ /* 0x000fe20000010000 */
[----:B------:R-:W-:-:S05]  /*2390*/  @P2 PRMT R7, RZ, 0x7610, R180 ;  /* 0x00007610ff072816 */ /* 0x000fca00000000b4 */
[----:B------:R-:W-:-:S05]  /*23a0*/  @P2 FADD.FTZ R208, R7, R208 ;  /* 0x000000d007d02221 */ /* 0x000fca0000010000 */
.L_x_7087:
[----:B------:R-:W-:-:S04]  /*23b0*/  F2FP.BF16.PACK_AB R4, RZ, R208 ;  /* 0x000000d0ff04723e */ /* 0x000fc800000010ff */
[----:B------:R-:W-:Y:S02]  /*23c0*/  PRMT R184, R184, 0x5410, R4 ;  /* 0x00005410b8b87816 */ /* 0x000fe40000000004 */
.L_x_7088:
[----:B------:R-:W-:Y:S01]  /*23d0*/  PRMT R236, RZ, 0x5410, R9 ;  /* 0x00005410ffec7816 */ /* 0x000fe20000000009 */
[----:B------:R-:W-:Y:S05]  /*23e0*/  @P3 BRA `(.L_x_7089) ;  /* 0x0000008000003947 */ /* 0x000fea0003800000 */
[----:B------:R-:W-:-:S04]  /*23f0*/  ISETP.NE.U32.AND P4, PT, RZ, c[0x0][0x180], PT ;  /* 0x00006000ff007a0c */ /* 0x000fc80003f85070 */
[----:B------:R-:W-:-:S13]  /*2400*/  ISETP.NE.AND.EX P4, PT, RZ, c[0x0][0x184], PT, P4 ;  /* 0x00006100ff007a0c */ /* 0x000fda0003f85340 */
[----:B------:R-:W-:Y:S05]  /*2410*/  @P4 BRA `(.L_x_7090) ;  /* 0x0000002000004947 */ /* 0x000fea0003800000 */
[----:B------:R-:W-:Y:S05]  /*2420*/  @P0 BRA `(.L_x_7091) ;  /* 0x0000008000000947 */ /* 0x000fea0003800000 */
[----:B------:R-:W-:Y:S05]  /*2430*/  BRA `(.L_x_7092) ;  /* 0x0000009000007947 */ /* 0x000fea0003800000 */
.L_x_7090:
[----:B-----5:R-:W-:-:S05]  /*2440*/  PRMT R7, RZ, 0x5410, R181 ;  /* 0x00005410ff077816 */ /* 0x020fca00000000b5 */
[----:B------:R-:W-:Y:S01]  /*2450*/  FADD.FTZ R236, R7, R236 ;  /* 0x000000ec07ec7221 */ /* 0x000fe20000010000 */
[----:B------:R-:W-:Y:S05]  /*2460*/  BRA `(.L_x_7091) ;  /* 0x0000004000007947 */ /* 0x000fea0003800000 */
.L_x_7089:
[----:B-----5:R-:W-:-:S05]  /*2470*/  PRMT R7, RZ, 0x5410, R177 ;  /* 0x00005410ff077816 */ /* 0x020fca00000000b1 */
[----:B------:R-:W-:Y:S01]  /*2480*/  FADD.FTZ R236, R7, R236 ;  /* 0x000000ec07ec7221 */ /* 0x000fe20000010000 */
[----:B------:R-:W-:-:S05]  /*2490*/  @P2 PRMT R7, RZ, 0x5410, R181 ;  /* 0x00005410ff072816 */ /* 0x000fca00000000b5 */
[----:B------:R-:W-:-:S05]  /*24a0*/  @P2 FADD.FTZ R236, R7, R236 ;  /* 0x000000ec07ec2221 */ /* 0x000fca0000010000 */
.L_x_7091:
[----:B------:R-:W-:-:S04]  /*24b0*/  F2FP.BF16.PACK_AB R4, RZ, R236 ;  /* 0x000000ecff04723e */ /* 0x000fc800000010ff */
[----:B------:R-:W-:Y:S02]  /*24c0*/  PRMT R185, R4, 0x7610, R185 ;  /* 0x0000761004b97816 */ /* 0x000fe400000000b9 */
.L_x_7092:
[----:B------:R-:W-:Y:S01]  /*24d0*/  PRMT R210, RZ, 0x7610, R9 ;  /* 0x00007610ffd27816 */ /* 0x000fe20000000009 */
[----:B------:R-:W-:Y:S05]  /*24e0*/  @P3 BRA `(.L_x_7093) ;  /* 0x0000008000003947 */ /* 0x000fea0003800000 */
[----:B------:R-:W-:-:S04]  /*24f0*/  ISETP.NE.U32.AND P4, PT, RZ, c[0x0][0x180], PT ;  /* 0x00006000ff007a0c */ /* 0x000fc80003f85070 */
[----:B------:R-:W-:-:S13]  /*2500*/  ISETP.NE.AND.EX P4, PT, RZ, c[0x0][0x184], PT, P4 ;  /* 0x00006100ff007a0c */ /* 0x000fda0003f85340 */
[----:B------:R-:W-:Y:S05]  /*2510*/  @P4 BRA `(.L_x_7094) ;  /* 0x0000002000004947 */ /* 0x000fea0003800000 */
[----:B------:R-:W-:Y:S05]  /*2520*/  @P0 BRA `(.L_x_7095) ;  /* 0x0000008000000947 */ /* 0x000fea0003800000 */
[----:B------:R-:W-:Y:S05]  /*2530*/  BRA `(.L_x_7096) ;  /* 0x0000009000007947 */ /* 0x000fea0003800000 */
.L_x_7094:
[----:B-----5:R-:W-:-:S05]  /*2540*/  PRMT R7, RZ, 0x7610, R181 ;  /* 0x00007610ff077816 */ /* 0x020fca00000000b5 */
[----:B------:R-:W-:Y:S01]  /*2550*/  FADD.FTZ R210, R7, R210 ;  /* 0x000000d207d27221 */ /* 0x000fe20000010000 */
[----:B------:R-:W-:Y:S05]  /*2560*/  BRA `(.L_x_7095) ;  /* 0x0000004000007947 */ /* 0x000fea0003800000 */
.L_x_7093:
[----:B-----5:R-:W-:-:S05]  /*2570*/  PRMT R7, RZ, 0x7610, R177 ;  /* 0x00007610ff077816 */ /* 0x020fca00000000b1 */
[----:B------:R-:W-:Y:S01]  /*2580*/  FADD.FTZ R210, R7, R210 ;  /* 0x000000d207d27221 */ /* 0x000fe20000010000 */
[----:B------:R-:W-:-:S05]  /*2590*/  @P2 PRMT R7, RZ, 0x7610, R181 ;  /* 0x00007610ff072816 */ /* 0x000fca00000000b5 */
[----:B------:R-:W-:-:S05]  /*25a0*/  @P2 FADD.FTZ R210, R7, R210 ;  /* 0x000000d207d22221 */ /* 0x000fca0000010000 */
.L_x_7095:
[----:B------:R-:W-:-:S04]  /*25b0*/  F2FP.BF16.PACK_AB R4, RZ, R210 ;  /* 0x000000d2ff04723e */ /* 0x000fc800000010ff */
[----:B------:R-:W-:Y:S02]  /*25c0*/  PRMT R185, R185, 0x5410, R4 ;  /* 0x00005410b9b97816 */ /* 0x000fe40000000004 */
.L_x_7096:
[----:B------:R-:W-:Y:S01]  /*25d0*/  PRMT R234, RZ, 0x5410, R10 ;  /* 0x00005410ffea7816 */ /* 0x000fe2000000000a */
[----:B------:R-:W-:Y:S05]  /*25e0*/  @P3 BRA `(.L_x_7097) ;  /* 0x0000008000003947 */ /* 0x000fea0003800000 */
[----:B------:R-:W-:-:S04]  /*25f0*/  ISETP.NE.U32.AND P4, PT, RZ, c[0x0][0x180], PT ;  /* 0x00006000ff007a0c */ /* 0x000fc80003f85070 */
[----:B------:R-:W-:-:S13]  /*2600*/  ISETP.NE.AND.EX P4, PT, RZ, c[0x0][0x184], PT, P4 ;  /* 0x00006100ff007a0c */ /* 0x000fda0003f85340 */
[----:B------:R-:W-:Y:S05]  /*2610*/  @P4 BRA `(.L_x_7098) ;  /* 0x0000002000004947 */ /* 0x000fea0003800000 */
[----:B------:R-:W-:Y:S05]  /*2620*/  @P0 BRA `(.L_x_7099) ;  /* 0x0000008000000947 */ /* 0x000fea0003800000 */
[----:B------:R-:W-:Y:S05]  /*2630*/  BRA `(.L_x_7100) ;  /* 0x0000009000007947 */ /* 0x000fea0003800000 */
.L_x_7098:
[----:B-----5:R-:W-:-:S05]  /*2640*/  PRMT R7, RZ, 0x5410, R182 ;  /* 0x00005410ff077816 */ /* 0x020fca00000000b6 */
[----:B------:R-:W-:Y:S01]  /*2650*/  FADD.FTZ R234, R7, R234 ;  /* 0x000000ea07ea7221 */ /* 0x000fe20000010000 */
[----:B------:R-:W-:Y:S05]  /*2660*/  BRA `(.L_x_7099) ;  /* 0x0000004000007947 */ /* 0x000fea0003800000 */
.L_x_7097:
[----:B-----5:R-:W-:-:S05]  /*2670*/  PRMT R7, RZ, 0x5410, R178 ;  /* 0x00005410ff077816 */ /* 0x020fca00000000b2 */
[----:B------:R-:W-:Y:S01]  /*2680*/  FADD.FTZ R234, R7, R234 ;  /* 0x000000ea07ea7221 */ /* 0x000fe20000010000 */
[----:B------:R-:W-:-:S05]  /*2690*/  @P2 PRMT R7, RZ, 0x5410, R182 ;  /* 0x00005410ff072816 */ /* 0x000fca00000000b6 */
[----:B------:R-:W-:-:S05]  /*26a0*/  @P2 FADD.FTZ R234, R7, R234 ;  /* 0x000000ea07ea2221 */ /* 0x000fca0000010000 */
.L_x_7099:
[----:B------:R-:W-:-:S04]  /*26b0*/  F2FP.BF16.PACK_AB R4, RZ, R234 ;  /* 0x000000eaff04723e */ /* 0x000fc800000010ff */
[----:B------:R-:W-:Y:S02]  /*26c0*/  PRMT R186, R4, 0x7610, R186 ;  /* 0x0000761004ba7816 */ /* 0x000fe400000000ba */
.L_x_7100:
[----:B------:R-:W-:Y:S01]  /*26d0*/  PRMT R212, RZ, 0x7610, R10 ;  /* 0x00007610ffd47816 */ /* 0x000fe2000000000a */
[----:B------:R-:W-:Y:S05]  /*26e0*/  @P3 BRA `(.L_x_7101) ;  /* 0x0000008000003947 */ /* 0x000fea0003800000 */
[----:B------:R-:W-:-:S04]  /*26f0*/  ISETP.NE.U32.AND P4, PT, RZ, c[0x0][0x180], PT ;  /* 0x00006000ff007a0c */ /* 0x000fc80003f85070 */
[----:B------:R-:W-:-:S13]  /*2700*/  ISETP.NE.AND.EX P4, PT, RZ, c[0x0][0x184], PT, P4 ;  /* 0x00006100ff007a0c */ /* 0x000fda0003f85340 */
[----:B------:R-:W-:Y:S05]  /*2710*/  @P4 BRA `(.L_x_7102) ;  /* 0x0000002000004947 */ /* 0x000fea0003800000 */
[----:B------:R-:W-:Y:S05]  /*2720*/  @P0 BRA `(.L_x_7103) ;  /* 0x0000008000000947 */ /* 0x000fea0003800000 */
[----:B------:R-:W-:Y:S05]  /*2730*/  BRA `(.L_x_7104) ;  /* 0x0000009000007947 */ /* 0x000fea0003800000 */
.L_x_7102:
[----:B-----5:R-:W-:-:S05]  /*2740*/  PRMT R7, RZ, 0x7610, R182 ;  /* 0x00007610ff077816 */ /* 0x020fca00000000b6 */
[----:B------:R-:W-:Y:S01]  /*2750*/  FADD.FTZ R212, R7, R212 ;  /* 0x000000d407d47221 */ /* 0x000fe20000010000 */
[----:B------:R-:W-:Y:S05]  /*2760*/  BRA `(.L_x_7103) ;  /* 0x0000004000007947 */ /* 0x000fea0003800000 */
.L_x_7101:
[----:B-----5:R-:W-:-:S05]  /*2770*/  PRMT R7, RZ, 0x7610, R178 ;  /* 0x00007610ff077816 */ /* 0x020fca00000000b2 */
[----:B------:R-:W-:Y:S01]  /*2780*/  FADD.FTZ R212, R7, R212 ;  /* 0x000000d407d47221 */ /* 0x000fe20000010000 */
[----:B------:R-:W-:-:S05]  /*2790*/  @P2 PRMT R7, RZ, 0x7610, R182 ;  /* 0x00007610ff072816 */ /* 0x000fca00000000b6 */
[----:B------:R-:W-:-:S05]  /*27a0*/  @P2 FADD.FTZ R212, R7, R212 ;  /* 0x000000d407d42221 */ /* 0x000fca0000010000 */
.L_x_7103:
[----:B------:R-:W-:-:S04]  /*27b0*/  F2FP.BF16.PACK_AB R4, RZ, R212 ;  /* 0x000000d4ff04723e */ /* 0x000fc800000010ff */
[----:B------:R-:W-:Y:S02]  /*27c0*/  PRMT R186, R186, 0x5410, R4 ;  /* 0x00005410baba7816 */ /* 0x000fe40000000004 */
.L_x_7104:
[----:B------:R-:W-:Y:S01]  /*27d0*/  PRMT R226, RZ, 0x5410, R11 ;  /* 0x00005410ffe27816 */ /* 0x000fe2000000000b */
[----:B------:R-:W-:Y:S05]  /*27e0*/  @P3 BRA `(.L_x_7105) ;  /* 0x0000008000003947 */ /* 0x000fea0003800000 */
[----:B------:R-:W-:-:S04]  /*27f0*/  ISETP.NE.U32.AND P4, PT, RZ, c[0x0][0x180], PT ;  /* 0x00006000ff007a0c */ /* 0x000fc80003f85070 */
[----:B------:R-:W-:-:S13]  /*2800*/  ISETP.NE.AND.EX P4, PT, RZ, c[0x0][0x184], PT, P4 ;  /* 0x00006100ff007a0c */ /* 0x000fda0003f85340 */
[----:B------:R-:W-:Y:S05]  /*2810*/  @P4 BRA `(.L_x_7106) ;  /* 0x0000002000004947 */ /* 0x000fea0003800000 */
[----:B------:R-:W-:Y:S05]  /*2820*/  @P0 BRA `(.L_x_7107) ;  /* 0x0000008000000947 */ /* 0x000fea0003800000 */
[----:B------:R-:W-:Y:S05]  /*2830*/  BRA `(.L_x_7108) ;  /* 0x0000009000007947 */ /* 0x000fea0003800000 */
.L_x_7106:
[----:B-----5:R-:W-:-:S05]  /*2840*/  PRMT R7, RZ, 0x5410, R183 ;  /* 0x00005410ff077816 */ /* 0x020fca00000000b7 */
[----:B------:R-:W-:Y:S01]  /*2850*/  FADD.FTZ R226, R7, R226 ;  /* 0x000000e207e27221 */ /* 0x000fe20000010000 */
[----:B------:R-:W-:Y:S05]  /*2860*/  BRA `(.L_x_7107) ;  /* 0x0000004000007947 */ /* 0x000fea0003800000 */
.L_x_7105:
[----:B-----5:R-:W-:-:S05]  /*2870*/  PRMT R7, RZ, 0x5410, R179 ;  /* 0x00005410ff077816 */ /* 0x020fca00000000b3 */
[----:B------:R-:W-:Y:S01]  /*2880*/  FADD.FTZ R226, R7, R226 ;  /* 0x000000e207e27221 */ /* 0x000fe20000010000 */
[----:B------:R-:W-:-:S05]  /*2890*/  @P2 PRMT R7, RZ, 0x5410, R183 ;  /* 0x00005410ff072816 */ /* 0x000fca00000000b7 */
[----:B------:R-:W-:-:S05]  /*28a0*/  @P2 FADD.FTZ R226, R7, R226 ;  /* 0x000000e207e22221 */ /* 0x000fca0000010000 */
.L_x_7107:
[----:B------:R-:W-:-:S04]  /*28b0*/  F2FP.BF16.PACK_AB R4, RZ, R226 ;  /* 0x000000e2ff04723e */ /* 0x000fc800000010ff */
[----:B------:R-:W-:Y:S02]  /*28c0*/  PRMT R187, R4, 0x7610, R187 ;  /* 0x0000761004bb7816 */ /* 0x000fe400000000bb */
.L_x_7108:
[----:B------:R-:W-:Y:S01]  /*28d0*/  PRMT R214, RZ, 0x7610, R11 ;  /* 0x00007610ffd67816 */ /* 0x000fe2000000000b */
[----:B------:R-:W-:Y:S05]  /*28e0*/  @P3 BRA `(.L_x_7109) ;  /* 0x0000008000003947 */ /* 0x000fea0003800000 */
[----:B------:R-:W-:-:S04]  /*28f0*/  ISETP.NE.U32.AND P4, PT, RZ, c[0x0][0x180], PT ;  /* 0x00006000ff007a0c */ /* 0x000fc80003f85070 */
[----:B------:R-:W-:-:S13]  /*2900*/  ISETP.NE.AND.EX P4, PT, RZ, c[0x0][0x184], PT, P4 ;  /* 0x00006100ff007a0c */ /* 0x000fda0003f85340 */
[----:B------:R-:W-:Y:S05]  /*2910*/  @P4 BRA `(.L_x_7110) ;  /* 0x0000002000004947 */ /* 0x000fea0003800000 */
[----:B------:R-:W-:Y:S05]  /*2920*/  @P0 BRA `(.L_x_7111) ;  /* 0x0000008000000947 */ /* 0x000fea0003800000 */
[----:B------:R-:W-:Y:S05]  /*2930*/  BRA `(.L_x_7112) ;  /* 0x0000009000007947 */ /* 0x000fea0003800000 */
.L_x_7110:
[----:B-----5:R-:W-:-:S05]  /*2940*/  PRMT R7, RZ, 0x7610, R183 ;  /* 0x00007610ff077816 */ /* 0x020fca00000000b7 */
[----:B------:R-:W-:Y:S01]  /*2950*/  FADD.FTZ R214, R7, R214 ;  /* 0x000000d607d67221 */ /* 0x000fe20000010000 */
[----:B------:R-:W-:Y:S05]  /*2960*/  BRA `(.L_x_7111) ;  /* 0x0000004000007947 */ /* 0x000fea0003800000 */
.L_x_7109:
[----:B-----5:R-:W-:-:S05]  /*2970*/  PRMT R7, RZ, 0x7610, R179 ;  /* 0x00007610ff077816 */ /* 0x020fca00000000b3 */
[----:B------:R-:W-:Y:S01]  /*2980*/  FADD.FTZ R214, R7, R214 ;  /* 0x000000d607d67221 */ /* 0x000fe20000010000 */
[----:B------:R-:W-:-:S05]  /*2990*/  @P2 PRMT R7, RZ, 0x7610, R183 ;  /* 0x00007610ff072816 */ /* 0x000fca00000000b7 */
[----:B------:R-:W-:-:S05]  /*29a0*/  @P2 FADD.FTZ R214, R7, R214 ;  /* 0x000000d607d62221 */ /* 0x000fca0000010000 */
.L_x_7111:
[----:B------:R-:W-:-:S04]  /*29b0*/  F2FP.BF16.PACK_AB R4, RZ, R214 ;  /* 0x000000d6ff04723e */ /* 0x000fc800000010ff */
[----:B------:R-:W-:Y:S02]  /*29c0*/  PRMT R187, R187, 0x5410, R4 ;  /* 0x00005410bbbb7816 */ /* 0x000fe40000000004 */
.L_x_7112:
        /* <DEDUP_REMOVED lines=17> */
.L_x_7114:
[----:B-----5:R-:W-:-:S05]  /*2ae0*/  PRMT R7, RZ, 0x5410, R180 ;  /* 0x00005410ff077816 */ /* 0x020fca00000000b4 */
[----:B------:R-:W-:Y:S01]  /*2af0*/  FADD.FTZ R6, R7, R6 ;  /* 0x0000000607067221 */ /* 0x000fe20000010000 */
[----:B------:R-:W-:Y:S05]  /*2b00*/  BRA `(.L_x_7115) ;  /* 0x0000004000007947 */ /* 0x000fea0003800000 */
.L_x_7113:
[----:B0----5:R-:W-:-:S05]  /*2b10*/  PRMT R7, RZ, 0x5410, R176 ;  /* 0x00005410ff077816 */ /* 0x021fca00000000b0 */
[----:B------:R-:W-:Y:S01]  /*2b20*/  FADD.FTZ R6, R7, R6 ;  /* 0x0000000607067221 */ /* 0x000fe20000010000 */
[----:B------:R-:W-:-:S05]  /*2b30*/  @P2 PRMT R7, RZ, 0x5410, R180 ;  /* 0x00005410ff072816 */ /* 0x000fca00000000b4 */
[----:B------:R-:W-:-:S05]  /*2b40*/  @P2 FADD.FTZ R6, R7, R6 ;  /* 0x0000000607062221 */ /* 0x000fca0000010000 */
.L_x_7115:
[----:B------:R-:W-:-:S04]  /*2b50*/  F2FP.BF16.PACK_AB R7, RZ, R6 ;  /* 0x00000006ff07723e */ /* 0x000fc800000010ff */
[----:B------:R-:W-:Y:S02]  /*2b60*/  PRMT R184, R7, 0x7610, R184 ;  /* 0x0000761007b87816 */ /* 0x000fe400000000b8 */
.L_x_7116:
[----:B------:R-:W-:Y:S01]  /*2b70*/  PRMT R224, RZ, 0x7610, R188 ;  /* 0x00007610ffe07816 */ /* 0x000fe200000000bc */
[----:B------:R-:W-:Y:S05]  /*2b80*/  @P3 BRA `(.L_x_7117) ;  /* 0x0000008000003947 */ /* 0x000fea0003800000 */
[----:B------:R-:W-:-:S04]  /*2b90*/  ISETP.NE.U32.AND P1, PT, RZ, c[0x0][0x180], PT ;  /* 0x00006000ff007a0c */ /* 0x000fc80003f25070 */
[----:B------:R-:W-:-:S13]  /*2ba0*/  ISETP.NE.AND.EX P1, PT, RZ, c[0x0][0x184], PT, P1 ;  /* 0x00006100ff007a0c */ /* 0x000fda0003f25310 */
[----:B------:R-:W-:Y:S05]  /*2bb0*/  @P1 BRA `(.L_x_7118) ;  /* 0x0000002000001947 */ /* 0x000fea0003800000 */
[----:B------:R-:W-:Y:S05]  /*2bc0*/  @P0 BRA `(.L_x_7119) ;  /* 0x0000008000000947 */ /* 0x000fea0003800000 */
[----:B------:R-:W-:Y:S05]  /*2bd0*/  BRA `(.L_x_7120) ;  /* 0x0000009000007947 */ /* 0x000fea0003800000 */
.L_x_7118:
[----:B-----5:R-:W-:-:S05]  /*2be0*/  PRMT R7, RZ, 0x7610, R180 ;  /* 0x00007610ff077816 */ /* 0x020fca00000000b4 */
[----:B------:R-:W-:Y:S01]  /*2bf0*/  FADD.FTZ R224, R7, R224 ;  /* 0x000000e007e07221 */ /* 0x000fe20000010000 */
[----:B------:R-:W-:Y:S05]  /*2c00*/  BRA `(.L_x_7119) ;  /* 0x0000004000007947 */ /* 0x000fea0003800000 */
.L_x_7117:
[----:B-----5:R-:W-:-:S05]  /*2c10*/  PRMT R7, RZ, 0x7610, R176 ;  /* 0x00007610ff077816 */ /* 0x020fca00000000b0 */
[----:B------:R-:W-:Y:S01]  /*2c20*/  FADD.FTZ R224, R7, R224 ;  /* 0x000000e007e07221 */ /* 0x000fe20000010000 */
[----:B------:R-:W-:-:S05]  /*2c30*/  @P2 PRMT R7, RZ, 0x7610, R180 ;  /* 0x00007610ff072816 */ /* 0x000fca00000000b4 */
[----:B------:R-:W-:-:S05]  /*2c40*/  @P2 FADD.FTZ R224, R7, R224 ;  /* 0x000000e007e02221 */ /* 0x000fca0000010000 */
.L_x_7119:
[----:B------:R-:W-:-:S04]  /*2c50*/  F2FP.BF16.PACK_AB R7, RZ, R224 ;  /* 0x000000e0ff07723e */ /* 0x000fc800000010ff */
[----:B------:R-:W-:Y:S02]  /*2c60*/  PRMT R184, R184, 0x5410, R7 ;  /* 0x00005410b8b87816 */ /* 0x000fe40000000007 */
.L_x_7120:
[----:B------:R-:W-:Y:S01]  /*2c70*/  PRMT R8, RZ, 0x5410, R189 ;  /* 0x00005410ff087816 */ /* 0x000fe200000000bd */
[----:B------:R-:W-:Y:S05]  /*2c80*/  @P3 BRA `(.L_x_7121) ;  /* 0x0000008000003947 */ /* 0x000fea0003800000 */
[----:B------:R-:W-:-:S04]  /*2c90*/  ISETP.NE.U32.AND P1, PT, RZ, c[0x0][0x180], PT ;  /* 0x00006000ff007a0c */ /* 0x000fc80003f25070 */
[----:B------:R-:W-:-:S13]  /*2ca0*/  ISETP.NE.AND.EX P1, PT, RZ, c[0x0][0x184], PT, P1 ;  /* 0x00006100ff007a0c */ /* 0x000fda0003f25310 */
[----:B------:R-:W-:Y:S05]  /*2cb0*/  @P1 BRA `(.L_x_7122) ;  /* 0x0000002000001947 */ /* 0x000fea0003800000 */
[----:B------:R-:W-:Y:S05]  /*2cc0*/  @P0 BRA `(.L_x_7123) ;  /* 0x0000008000000947 */ /* 0x000fea0003800000 */
[----:B------:R-:W-:Y:S05]  /*2cd0*/  BRA `(.L_x_7124) ;  /* 0x0000009000007947 */ /* 0x000fea0003800000 */
.L_x_7122:
[----:B-----5:R-:W-:-:S05]  /*2ce0*/  PRMT R7, RZ, 0x5410, R181 ;  /* 0x00005410ff077816 */ /* 0x020fca00000000b5 */
[----:B------:R-:W-:Y:S01]  /*2cf0*/  FADD.FTZ R8, R7, R8 ;  /* 0x0000000807087221 */ /* 0x000fe20000010000 */
[----:B------:R-:W-:Y:S05]  /*2d00*/  BRA `(.L_x_7123) ;  /* 0x0000004000007947 */ /* 0x000fea0003800000 */
.L_x_7121:
[----:B-----5:R-:W-:-:S05]  /*2d10*/  PRMT R7, RZ, 0x5410, R177 ;  /* 0x00005410ff077816 */ /* 0x020fca00000000b1 */
[----:B------:R-:W-:Y:S01]  /*2d20*/  FADD.FTZ R8, R7, R8 ;  /* 0x0000000807087221 */ /* 0x000fe20000010000 */
[----:B------:R-:W-:-:S05]  /*2d30*/  @P2 PRMT R7, RZ, 0x5410, R181 ;  /* 0x00005410ff072816 */ /* 0x000fca00000000b5 */
[----:B------:R-:W-:-:S05]  /*2d40*/  @P2 FADD.FTZ R8, R7, R8 ;  /* 0x0000000807082221 */ /* 0x000fca0000010000 */
.L_x_7123:
[----:B------:R-:W-:-:S04]  /*2d50*/  F2FP.BF16.PACK_AB R7, RZ, R8 ;  /* 0x00000008ff07723e */ /* 0x000fc800000010ff */
[----:B------:R-:W-:Y:S02]  /*2d60*/  PRMT R185, R7, 0x7610, R185 ;  /* 0x0000761007b97816 */ /* 0x000fe400000000b9 */
.L_x_7124:
[----:B------:R-:W-:Y:S01]  /*2d70*/  PRMT R222, RZ, 0x7610, R189 ;  /* 0x00007610ffde7816 */ /* 0x000fe200000000bd */
[----:B------:R-:W-:Y:S05]  /*2d80*/  @P3 BRA `(.L_x_7125) ;  /* 0x0000008000003947 */ /* 0x000fea0003800000 */
[----:B------:R-:W-:-:S04]  /*2d90*/  ISETP.NE.U32.AND P1, PT, RZ, c[0x0][0x180], PT ;  /* 0x00006000ff007a0c */ /* 0x000fc80003f25070 */
[----:B------:R-:W-:-:S13]  /*2da0*/  ISETP.NE.AND.EX P1, PT, RZ, c[0x0][0x184], PT, P1 ;  /* 0x00006100ff007a0c */ /* 0x000fda0003f25310 */
[----:B------:R-:W-:Y:S05]  /*2db0*/  @P1 BRA `(.L_x_7126) ;  /* 0x0000002000001947 */ /* 0x000fea0003800000 */
[----:B------:R-:W-:Y:S05]  /*2dc0*/  @P0 BRA `(.L_x_7127) ;  /* 0x0000008000000947 */ /* 0x000fea0003800000 */
[----:B------:R-:W-:Y:S05]  /*2dd0*/  BRA `(.L_x_7128) ;  /* 0x0000009000007947 */ /* 0x000fea0003800000 */
.L_x_7126:
[----:B-----5:R-:W-:-:S05]  /*2de0*/  PRMT R7, RZ, 0x7610, R181 ;  /* 0x00007610ff077816 */ /* 0x020fca00000000b5 */
[----:B------:R-:W-:Y:S01]  /*2df0*/  FADD.FTZ R222, R7, R222 ;  /* 0x000000de07de7221 */ /* 0x000fe20000010000 */
[----:B------:R-:W-:Y:S05]  /*2e00*/  BRA `(.L_x_7127) ;  /* 0x0000004000007947 */ /* 0x000fea0003800000 */
.L_x_7125:
[----:B-----5:R-:W-:-:S05]  /*2e10*/  PRMT R7, RZ, 0x7610, R177 ;  /* 0x00007610ff077816 */ /* 0x020fca00000000b1 */
[----:B------:R-:W-:Y:S01]  /*2e20*/  FADD.FTZ R222, R7, R222 ;  /* 0x000000de07de7221 */ /* 0x000fe20000010000 */
[----:B------:R-:W-:-:S05]  /*2e30*/  @P2 PRMT R7, RZ, 0x7610, R181 ;  /* 0x00007610ff072816 */ /* 0x000fca00000000b5 */
[----:B------:R-:W-:-:S05]  /*2e40*/  @P2 FADD.FTZ R222, R7, R222 ;  /* 0x000000de07de2221 */ /* 0x000fca0000010000 */
.L_x_7127:
[----:B------:R-:W-:-:S04]  /*2e50*/  F2FP.BF16.PACK_AB R7, RZ, R222 ;  /* 0x000000deff07723e */ /* 0x000fc800000010ff */
[----:B------:R-:W-:Y:S02]  /*2e60*/  PRMT R185, R185, 0x5410, R7 ;  /* 0x00005410b9b97816 */ /* 0x000fe40000000007 */
.L_x_7128:
[----:B------:R-:W-:Y:S01]  /*2e70*/  PRMT R10, RZ, 0x5410, R190 ;  /* 0x00005410ff0a7816 */ /* 0x000fe200000000be */
[----:B------:R-:W-:Y:S05]  /*2e80*/  @P3 BRA `(.L_x_7129) ;  /* 0x0000008000003947 */ /* 0x000fea0003800000 */
[----:B------:R-:W-:-:S04]  /*2e90*/  ISETP.NE.U32.AND P1, PT, RZ, c[0x0][0x180], PT ;  /* 0x00006000ff007a0c */ /* 0x000fc80003f25070 */
[----:B------:R-:W-:-:S13]  /*2ea0*/  ISETP.NE.AND.EX P1, PT, RZ, c[0x0][0x184], PT, P1 ;  /* 0x00006100ff007a0c */ /* 0x000fda0003f25310 */
[----:B------:R-:W-:Y:S05]  /*2eb0*/  @P1 BRA `(.L_x_7130) ;  /* 0x0000002000001947 */ /* 0x000fea0003800000 */
[----:B------:R-:W-:Y:S05]  /*2ec0*/  @P0 BRA `(.L_x_7131) ;  /* 0x0000008000000947 */ /* 0x000fea0003800000 */
[----:B------:R-:W-:Y:S05]  /*2ed0*/  BRA `(.L_x_7132) ;  /* 0x0000009000007947 */ /* 0x000fea0003800000 */
.L_x_7130:
[----:B-----5:R-:W-:-:S05]  /*2ee0*/  PRMT R7, RZ, 0x5410, R182 ;  /* 0x00005410ff077816 */ /* 0x020fca00000000b6 */
[----:B------:R-:W-:Y:S01]  /*2ef0*/  FADD.FTZ R10, R7, R10 ;  /* 0x0000000a070a7221 */ /* 0x000fe20000010000 */
[----:B------:R-:W-:Y:S05]  /*2f00*/  BRA `(.L_x_7131) ;  /* 0x0000004000007947 */ /* 0x000fea0003800000 */
.L_x_7129:
[----:B-----5:R-:W-:-:S05]  /*2f10*/  PRMT R7, RZ, 0x5410, R178 ;  /* 0x00005410ff077816 */ /* 0x020fca00000000b2 */
[----:B------:R-:W-:Y:S01]  /*2f20*/  FADD.FTZ R10, R7, R10 ;  /* 0x0000000a070a7221 */ /* 0x000fe20000010000 */
[----:B------:R-:W-:-:S05]  /*2f30*/  @P2 PRMT R7, RZ, 0x5410, R182 ;  /* 0x00005410ff072816 */ /* 0x000fca00000000b6 */
[----:B------:R-:W-:-:S05]  /*2f40*/  @P2 FADD.FTZ R10, R7, R10 ;  /* 0x0000000a070a2221 */ /* 0x000fca0000010000 */
.L_x_7131:
[----:B------:R-:W-:-:S04]  /*2f50*/  F2FP.BF16.PACK_AB R7, RZ, R10 ;  /* 0x0000000aff07723e */ /* 0x000fc800000010ff */
[----:B------:R-:W-:Y:S02]  /*2f60*/  PRMT R186, R7, 0x7610, R186 ;  /* 0x0000761007ba7816 */ /* 0x000fe400000000ba */
.L_x_7132:
[----:B------:R-:W-:Y:S01]  /*2f70*/  PRMT R190, RZ, 0x7610, R190 ;  /* 0x00007610ffbe7816 */ /* 0x000fe200000000be */
[----:B------:R-:W-:Y:S05]  /*2f80*/  @P3 BRA `(.L_x_7133) ;  /* 0x0000008000003947 */ /* 0x000fea0003800000 */
[----:B------:R-:W-:-:S04]  /*2f90*/  ISETP.NE.U32.AND P1, PT, RZ, c[0x0][0x180], PT ;  /* 0x00006000ff007a0c */ /* 0x000fc80003f25070 */
[----:B------:R-:W-:-:S13]  /*2fa0*/  ISETP.NE.AND.EX P1, PT, RZ, c[0x0][0x184], PT, P1 ;  /* 0x00006100ff007a0c */ /* 0x000fda0003f25310 */
[----:B------:R-:W-:Y:S05]  /*2fb0*/  @P1 BRA `(.L_x_7134) ;  /* 0x0000002000001947 */ /* 0x000fea0003800000 */
[----:B------:R-:W-:Y:S05]  /*2fc0*/  @P0 BRA `(.L_x_7135) ;  /* 0x0000008000000947 */ /* 0x000fea0003800000 */
[----:B------:R-:W-:Y:S05]  /*2fd0*/  BRA `(.L_x_7136) ;  /* 0x0000009000007947 */ /* 0x000fea0003800000 */
.L_x_7134:
[----:B-----5:R-:W-:-:S05]  /*2fe0*/  PRMT R7, RZ, 0x7610, R182 ;  /* 0x00007610ff077816 */ /* 0x020fca00000000b6 */
[----:B------:R-:W-:Y:S01]  /*2ff0*/  FADD.FTZ R190, R7, R190 ;  /* 0x000000be07be7221 */ /* 0x000fe20000010000 */
[----:B------:R-:W-:Y:S05]  /*3000*/  BRA `(.L_x_7135) ;  /* 0x0000004000007947 */ /* 0x000fea0003800000 */
.L_x_7133:
[----:B-----5:R-:W-:-:S05]  /*3010*/  PRMT R7, RZ, 0x7610, R178 ;  /* 0x00007610ff077816 */ /* 0x020fca00000000b2 */
[----:B------:R-:W-:Y:S01]  /*3020*/  FADD.FTZ R190, R7, R190 ;  /* 0x000000be07be7221 */ /* 0x000fe20000010000 */
[----:B------:R-:W-:-:S05]  /*3030*/  @P2 PRMT R7, RZ, 0x7610, R182 ;  /* 0x00007610ff072816 */ /* 0x000fca00000000b6 */
[----:B------:R-:W-:-:S05]  /*3040*/  @P2 FADD.FTZ R190, R7, R190 ;  /* 0x000000be07be2221 */ /* 0x000fca0000010000 */
.L_x_7135:
[----:B------:R-:W-:-:S04]  /*3050*/  F2FP.BF16.PACK_AB R7, RZ, R190 ;  /* 0x000000beff07723e */ /* 0x000fc800000010ff */
[----:B------:R-:W-:Y:S02]  /*3060*/  PRMT R186, R186, 0x5410, R7 ;  /* 0x00005410baba7816 */ /* 0x000fe40000000007 */
.L_x_7136:
[----:B------:R-:W-:Y:S01]  /*3070*/  PRMT R12, RZ, 0x5410, R191 ;  /* 0x00005410ff0c7816 */ /* 0x000fe200000000bf */
[----:B------:R-:W-:Y:S05]  /*3080*/  @P3 BRA `(.L_x_7137) ;  /* 0x0000008000003947 */ /* 0x000fea0003800000 */
[----:B------:R-:W-:-:S04]  /*3090*/  ISETP.NE.U32.AND P1, PT, RZ, c[0x0][0x180], PT ;  /* 0x00006000ff007a0c */ /* 0x000fc80003f25070 */
[----:B------:R-:W-:-:S13]  /*30a0*/  ISETP.NE.AND.EX P1, PT, RZ, c[0x0][0x184], PT, P1 ;  /* 0x00006100ff007a0c */ /* 0x000fda0003f25310 */
[----:B------:R-:W-:Y:S05]  /*30b0*/  @P1 BRA `(.L_x_7138) ;  /* 0x0000002000001947 */ /* 0x000fea0003800000 */
[----:B------:R-:W-:Y:S05]  /*30c0*/  @P0 BRA `(.L_x_7139) ;  /* 0x0000008000000947 */ /* 0x000fea0003800000 */
[----:B------:R-:W-:Y:S05]  /*30d0*/  BRA `(.L_x_7140) ;  /* 0x0000009000007947 */ /* 0x000fea0003800000 */
.L_x_7138:
[----:B-----5:R-:W-:-:S05]  /*30e0*/  PRMT R7, RZ, 0x5410, R183 ;  /* 0x00005410ff077816 */ /* 0x020fca00000000b7 */
[----:B------:R-:W-:Y:S01]  /*30f0*/  FADD.FTZ R12, R7, R12 ;  /* 0x0000000c070c7221 */ /* 0x000fe20000010000 */
[----:B------:R-:W-:Y:S05]  /*3100*/  BRA `(.L_x_7139) ;  /* 0x0000004000007947 */ /* 0x000fea0003800000 */
.L_x_7137:
[----:B-----5:R-:W-:-:S05]  /*3110*/  PRMT R7, RZ, 0x5410, R179 ;  /* 0x00005410ff077816 */ /* 0x020fca00000000b3 */
[----:B------:R-:W-:Y:S01]  /*3120*/  FADD.FTZ R12, R7, R12 ;  /* 0x0000000c070c7221 */ /* 0x000fe20000010000 */
[----:B------:R-:W-:-:S05]  /*3130*/  @P2 PRMT R7, RZ, 0x5410, R183 ;  /* 0x00005410ff072816 */ /* 0x000fca00000000b7 */
[----:B------:R-:W-:-:S05]  /*3140*/  @P2 FADD.FTZ R12, R7, R12 ;  /* 0x0000000c070c2221 */ /* 0x000fca0000010000 */
.L_x_7139:
[----:B------:R-:W-:-:S04]  /*3150*/  F2FP.BF16.PACK_AB R7, RZ, R12 ;  /* 0x0000000cff07723e */ /* 0x000fc800000010ff */
[----:B------:R-:W-:Y:S02]  /*3160*/  PRMT R187, R7, 0x7610, R187 ;  /* 0x0000761007bb7816 */ /* 0x000fe400000000bb */
.L_x_7140:
[----:B------:R-:W-:Y:S01]  /*3170*/  PRMT R188, RZ, 0x7610, R191 ;  /* 0x00007610ffbc7816 */ /* 0x000fe200000000bf */
[----:B------:R-:W-:Y:S05]  /*3180*/  @P3 BRA `(.L_x_7141) ;  /* 0x0000008000003947 */ /* 0x000fea0003800000 */
[----:B------:R-:W-:-:S04]  /*3190*/  ISETP.NE.U32.AND P1, PT, RZ, c[0x0][0x180], PT ;  /* 0x00006000ff007a0c */ /* 0x000fc80003f25070 */
[----:B------:R-:W-:-:S13]  /*31a0*/  ISETP.NE.AND.EX P1, PT, RZ, c[0x0][0x184], PT, P1 ;  /* 0x00006100ff007a0c */ /* 0x000fda0003f25310 */
[----:B------:R-:W-:Y:S05]  /*31b0*/  @P1 BRA `(.L_x_7142) ;  /* 0x0000002000001947 */ /* 0x000fea0003800000 */
[----:B------:R-:W-:Y:S05]  /*31c0*/  @P0 BRA `(.L_x_7143) ;  /* 0x0000008000000947 */ /* 0x000fea0003800000 */
[----:B------:R-:W-:Y:S05]  /*31d0*/  BRA `(.L_x_7144) ;  /* 0x0000009000007947 */ /* 0x000fea0003800000 */
.L_x_7142:
[----:B-----5:R-:W-:-:S05]  /*31e0*/  PRMT R7, RZ, 0x7610, R183 ;  /* 0x00007610ff077816 */ /* 0x020fca00000000b7 */
[----:B------:R-:W-:Y:S01]  /*31f0*/  FADD.FTZ R188, R7, R188 ;  /* 0x000000bc07bc7221 */ /* 0x000fe20000010000 */
[----:B------:R-:W-:Y:S05]  /*3200*/  BRA `(.L_x_7143) ;  /* 0x0000004000007947 */ /* 0x000fea0003800000 */
.L_x_7141:
[----:B-----5:R-:W-:-:S05]  /*3210*/  PRMT R7, RZ, 0x7610, R179 ;  /* 0x00007610ff077816 */ /* 0x020fca00000000b3 */
[----:B------:R-:W-:Y:S01]  /*3220*/  FADD.FTZ R188, R7, R188 ;  /* 0x000000bc07bc7221 */ /* 0x000fe20000010000 */
[----:B------:R-:W-:-:S05]  /*3230*/  @P2 PRMT R7, RZ, 0x7610, R183 ;  /* 0x00007610ff072816 */ /* 0x000fca00000000b7 */
[----:B------:R-:W-:-:S05]  /*3240*/  @P2 FADD.FTZ R188, R7, R188 ;  /* 0x000000bc07bc2221 */ /* 0x000fca0000010000 */
.L_x_7143:
[----:B------:R-:W-:-:S04]  /*3250*/  F2FP.BF16.PACK_AB R7, RZ, R188 ;  /* 0x000000bcff07723e */ /* 0x000fc800000010ff */
[----:B------:R-:W-:Y:S02]  /*3260*/  PRMT R187, R187, 0x5410, R7 ;  /* 0x00005410bbbb7816 */ /* 0x000fe40000000007 */
.L_x_7144:
[----:B------:R-:W-:Y:S01]  /*3270*/  FADD.FTZ R192, RZ, R215 ;  /* 0x000000d7ffc07221 */ /* 0x000fe20000010000 */
[----:B------:R-:W-:Y:S02]  /*3280*/  LOP3.LUT P2, RZ, R0, 0xff, RZ, 0xc0, !PT ;  /* 0x000000ff00ff7812 */ /* 0x000fe4000784c0ff */
[----:B------:R-:W-:Y:S01]  /*3290*/  LOP3.LUT P1, RZ, R198, 0x1f, RZ, 0xc0, !PT ;  /* 0x0000001fc6ff7812 */ /* 0x000fe2000782c0ff */
        /* <DEDUP_REMOVED lines=9> */
[----:B------:R-:W-:-:S03]  /*3330*/  @P0 IADD3 R192, R220, 0x200, RZ ;  /* 0x00000200dcc00810 */ /* 0x000fc60007ffe0ff */
[----:B------:R-:W-:Y:S02]  /*3340*/  FADD.FTZ R7, R7, R252 ;  /* 0x000000fc07077221 */ /* 0x000fe40000010000 */
[----:B------:R-:W-:-:S04]  /*3350*/  @P0 IMAD.WIDE.U32 R192, R192, R193, c[0x0][0x188] ;  /* 0x00006200c0c00625 */ /* 0x000fc800078e00c1 */
[----:B------:R-:W-:Y:S01]  /*3360*/  FADD.FTZ R7, R7, R204 ;  /* 0x000000cc07077221 */ /* 0x000fe20000010000 */
[----:B------:R0:W-:Y:S03]  /*3370*/  @P0 STG.E.128 [R192.64], R184 ;  /* 0x000000b8c0000986 */ /* 0x0001e6000c101d04 */
        /* <DEDUP_REMOVED lines=25> */
[----:B------:R-:W-:-:S03]  /*3510*/  SHF.R.U32.HI R7, RZ, 0x5, R198 ;  /* 0x00000005ff077819 */ /* 0x000fc600000116c6 */
[----:B------:R-:W-:Y:S01]  /*3520*/  FADD.FTZ R9, R9, R190 ;  /* 0x000000be09097221 */ /* 0x000fe20000010000 */
[----:B------:R-:W-:-:S03]  /*3530*/  LOP3.LUT R7, R7, 0x7fffffc, RZ, 0xc0, !PT ;  /* 0x07fffffc07077812 */ /* 0x000fc600078ec0ff */
[----:B------:R-:W-:Y:S01]  /*3540*/  FADD.FTZ R9, R9, R12 ;  /* 0x0000000c09097221 */ /* 0x000fe20000010000 */
[----:B------:R-:W-:-:S03]  /*3550*/  @!P2 IADD3 R7, R7, 0x4, RZ ;  /* 0x000000040707a810 */ /* 0x000fc60007ffe0ff */
[----:B------:R-:W-:Y:S01]  /*3560*/  FADD.FTZ R11, R9, R188 ;  /* 0x000000bc090b7221 */ /* 0x000fe20000010000 */
[----:B------:R-:W-:Y:S05]  /*3570*/  BRA.DIV ~URZ, `(.L_x_7145) ;  /* 0x000019227f007947 */ /* 0x000fea000b800000 */
[----:B0-----:R0:W1:Y:S02]  /*3580*/  SHFL.BFLY PT, R9, R11, 0x1, 0x1f ;  /* 0x0c201f000b097f89 */ /* 0x00106400000e0000 */
.L_x_7149:
[----:B-1----:R-:W-:Y:S01]  /*3590*/  FADD.FTZ R218, R11, R9 ;  /* 0x000000090bda7221 */ /* 0x002fe20000010000 */
[----:B------:R-:W-:Y:S05]  /*35a0*/  BRA.DIV ~URZ, `(.L_x_7146) ;  /* 0x000019527f007947 */ /* 0x000fea000b800000 */
[----:B------:R-:W1:Y:S02]  /*35b0*/  SHFL.BFLY PT, R9, R218, 0x2, 0x1f ;  /* 0x0c401f00da097f89 */ /* 0x000e6400000e0000 */
[----:B-1----:R-:W-:-:S05]  /*35c0*/  FADD.FTZ R9, R218, R9 ;  /* 0x00000009da097221 */ /* 0x002fca0000010000 */
[----:B------:R-:W1:Y:S02]  /*35d0*/  SHFL.BFLY PT, R192, R9, 0x4, 0x1f ;  /* 0x0c801f0009c07f89 */ /* 0x000e6400000e0000 */
[----:B01----:R-:W-:-:S05]  /*35e0*/  FADD.FTZ R11, R9, R192 ;  /* 0x000000c0090b7221 */ /* 0x003fca0000010000 */
[----:B------:R-:W0:Y:S02]  /*35f0*/  SHFL.BFLY PT, R192, R11, 0x8, 0x1f ;  /* 0x0d001f000bc07f89 */ /* 0x000e2400000e0000 */
[----:B0-----:R-:W-:-:S05]  /*3600*/  FADD.FTZ R189, R11, R192 ;  /* 0x000000c00bbd7221 */ /* 0x001fca0000010000 */
[----:B------:R-:W0:Y:S02]  /*3610*/  SHFL.BFLY PT, R192, R189, 0x10, 0x1f ;  /* 0x0e001f00bdc07f89 */ /* 0x000e2400000e0000 */
[----:B0-----:R-:W-:-:S04]  /*3620*/  FADD.FTZ R192, R189, R192 ;  /* 0x000000c0bdc07221 */ /* 0x001fc80000010000 */
[----:B------:R-:W-:-:S04]  /*3630*/  FMUL.FTZ R192, R192, 0.00078125001164153218269 ;  /* 0x3a4ccccdc0c07820 */ /* 0x000fc80000410000 */
[C---:B------:R-:W-:Y:S02]  /*3640*/  FADD.FTZ R191, -R192.reuse, R215 ;  /* 0x000000d7c0bf7221 */ /* 0x040fe40000010100 */
        /* <DEDUP_REMOVED lines=88> */
.L_x_7150:
[----:B------:R-:W2:Y:S01]  /*3bd0*/  S2R R200, SR_TID.X ;  /* 0x0000000000c87919 */ /* 0x000ea20000002100 */
[----:B------:R-:W-:Y:S01]  /*3be0*/  @!P1 SHF.R.U32.HI R194, RZ, 0x5, R198 ;  /* 0x00000005ffc29819 */ /* 0x000fe200000116c6 */
[----:B-1----:R-:W-:Y:S01]  /*3bf0*/  FADD.FTZ R193, R202, R11 ;  /* 0x0000000bcac17221 */ /* 0x002fe20000010000 */
[----:B------:R-:W-:Y:S01]  /*3c00*/  WARPSYNC 0xffffffff ;  /* 0xffffffff00007948 */ /* 0x000fe20003800000 */
[----:B------:R-:W-:Y:S01]  /*3c10*/  IMAD R205, R2, c[0x0][0x168], RZ ;  /* 0x00005a0002cd7a24 */ /* 0x000fe200078e02ff */
[----:B------:R-:W-:Y:S01]  /*3c20*/  @!P1 LOP3.LUT R194, R194, 0x3, RZ, 0xc0, !PT ;  /* 0x00000003c2c29812 */ /* 0x000fe200078ec0ff */
[----:B------:R-:W-:-:S03]  /*3c30*/  HFMA2.MMA R231, -RZ, RZ, 0, 9.5367431640625e-07 ;  /* 0x00000010ffe77435 */ /* 0x000fc600000001ff */
[----:B------:R-:W-:Y:S02]  /*3c40*/  @!P1 IADD3 R9, R7, R194, RZ ;  /* 0x000000c207099210 */ /* 0x000fe40007ffe0ff */
[----:B------:R-:W-:-:S03]  /*3c50*/  CS2R R194, SRZ ;  /* 0x0000000000c27805 */ /* 0x000fc6000001ff00 */
[----:B------:R-:W-:Y:S01]  /*3c60*/  @!P1 STS.64 [R9.X8], R192 ;  /* 0x000000c009009388 */ /* 0x000fe20000008a00 */
[----:B--2---:R-:W-:-:S03]  /*3c70*/  LOP3.LUT R218, R200, 0x1f, RZ, 0xc0, !PT ;  /* 0x0000001fc8da7812 */ /* 0x004fc600078ec0ff */
[----:B------:R-:W-:Y:S01]  /*3c80*/  BAR.SYNC.DEFER_BLOCKING 0x0 ;  /* 0x0000000000007b1d */ /* 0x000fe20000010000 */
[----:B------:R-:W-:-:S13]  /*3c90*/  ISETP.GT.U32.AND P2, PT, R218, 0x3, PT ;  /* 0x00000003da00780c */ /* 0x000fda0003f44070 */
[----:B------:R-:W-:Y:S01]  /*3ca0*/  @!P2 IADD3 R218, R7, R218, RZ ;  /* 0x000000da07daa210 */ /* 0x000fe20007ffe0ff */
[----:B------:R-:W-:-:S06]  /*3cb0*/  HFMA2.MMA R7, -RZ, RZ, 0, 0 ;  /* 0x00000000ff077435 */ /* 0x000fcc00000001ff */
[----:B------:R-:W-:Y:S01]  /*3cc0*/  @!P2 MOV R7, 0x500 ;  /* 0x000005000007a802 */ /* 0x000fe20000000f00 */
[----:B------:R-:W-:Y:S01]  /*3cd0*/  @!P2 LDS.64 R194, [R218.X8] ;  /* 0x00000000dac2a984 */ /* 0x000fe20000008a00 */
[----:B------:R-:W-:Y:S02]  /*3ce0*/  ISETP.NE.AND P2, PT, RZ, UR6, PT ;  /* 0x00000006ff007c0c */ /* 0x000fe4000bf45270 */
[----:B------:R-:W-:Y:S01]  /*3cf0*/  I2F R202, R7 ;  /* 0x0000000700ca7306 */ /* 0x000fe20000201400 */
[----:B------:R-:W1:Y:S02]  /*3d00*/  SHFL.DOWN PT, R198, R7, 0x2, 0x1f ;  /* 0x08401f0007c67f89 */ /* 0x000e6400000e0000 */
[----:B-1----:R-:W-:-:S05]  /*3d10*/  IADD3 R189, R198, R7, RZ ;  /* 0x00000007c6bd7210 */ /* 0x002fca0007ffe0ff */
[----:B------:R-:W-:Y:S01]  /*3d20*/  I2F R198, R198 ;  /* 0x000000c600c67306 */ /* 0x000fe20000201400 */
[----:B------:R-:W-:Y:S07]  /*3d30*/  SHFL.DOWN PT, R250, R189, 0x1, 0x1f ;  /* 0x08201f00bdfa7f89 */ /* 0x000fee00000e0000 */
[----:B------:R-:W1:Y:S01]  /*3d40*/  I2F R191, R189 ;  /* 0x000000bd00bf7306 */ /* 0x000e620000201400 */
[----:B0-----:R-:W0:Y:S04]  /*3d50*/  SHFL.DOWN PT, R11, R194, 0x2, 0x1f ;  /* 0x08401f00c20b7f89 */ /* 0x001e2800000e0000 */
[----:B------:R-:W2:Y:S03]  /*3d60*/  SHFL.DOWN PT, R192, R195, 0x2, 0x1f ;  /* 0x08401f00c3c07f89 */ /* 0x000ea600000e0000 */
[----:B-1----:R-:W1:Y:S01]  /*3d70*/  MUFU.RCP R9, R191 ;  /* 0x000000bf00097308 */ /* 0x002e620000001000 */
[----:B0-----:R-:W-:-:S02]  /*3d80*/  FMUL.FTZ R193, R11, R198 ;  /* 0x000000c60bc17220 */ /* 0x001fc40000410000 */
[----:B------:R-:W-:Y:S02]  /*3d90*/  FADD.FTZ R11, -R11, R194 ;  /* 0x000000c20b0b7221 */ /* 0x000fe40000010100 */
[----:B------:R-:W-:Y:S01]  /*3da0*/  FFMA.FTZ R218, R202, R194, R193 ;  /* 0x000000c2cada7223 */ /* 0x000fe200000100c1 */
[----:B------:R-:W-:Y:S01]  /*3db0*/  IADD3 R193, R189, R250, RZ ;  /* 0x000000fabdc17210 */ /* 0x000fe20007ffe0ff */
[----:B------:R-:W-:Y:S01]  /*3dc0*/  FMUL.FTZ R11, R11, R11 ;  /* 0x0000000b0b0b7220 */ /* 0x000fe20000410000 */
[----:B------:R-:W-:Y:S01]  /*3dd0*/  I2F R250, R250 ;  /* 0x000000fa00fa7306 */ /* 0x000fe20000201400 */
[----:B-1----:R-:W-:Y:S02]  /*3de0*/  FMUL.FTZ R218, R9, R218 ;  /* 0x000000da09da7220 */ /* 0x002fe40000410000 */
[----:B------:R-:W-:Y:S02]  /*3df0*/  FMUL.FTZ R11, R11, R202 ;  /* 0x000000ca0b0b7220 */ /* 0x000fe40000410000 */
[----:B--2---:R-:W-:Y:S01]  /*3e00*/  FADD.FTZ R192, R192, R195 ;  /* 0x000000c3c0c07221 */ /* 0x004fe20000010000 */
[----:B------:R-:W0:Y:S01]  /*3e10*/  SHFL.DOWN PT, R7, R218, 0x1, 0x1f ;  /* 0x08201f00da077f89 */ /* 0x000e2200000e0000 */
[----:B------:R-:W-:Y:S01]  /*3e20*/  FMUL.FTZ R11, R11, R198 ;  /* 0x000000c60b0b7220 */ /* 0x000fe20000410000 */
[----:B------:R-:W1:Y:S03]  /*3e30*/  I2F R193, R193 ;  /* 0x000000c100c17306 */ /* 0x000e660000201400 */
[----:B------:R-:W-:-:S05]  /*3e40*/  FFMA.FTZ R11, R9, R11, R192 ;  /* 0x0000000b090b7223 */ /* 0x000fca00000100c0 */
[----:B------:R-:W2:Y:S01]  /*3e50*/  SHFL.DOWN PT, R192, R11, 0x1, 0x1f ;  /* 0x08201f000bc07f89 */ /* 0x000ea200000e0000 */
[----:B-1----:R-:W1:Y:S01]  /*3e60*/  MUFU.RCP R9, R193 ;  /* 0x000000c100097308 */ /* 0x002e620000001000 */
[----:B0-----:R-:W-:Y:S02]  /*3e70*/  FADD.FTZ R189, R218, -R7 ;  /* 0x80000007dabd7221 */ /* 0x001fe40000010000 */
[----:B------:R-:W-:Y:S02]  /*3e80*/  FMUL.FTZ R7, R7, R250 ;  /* 0x000000fa07077220 */ /* 0x000fe40000410000 */
[----:B------:R-:W-:Y:S02]  /*3e90*/  FMUL.FTZ R194, R189, R189 ;  /* 0x000000bdbdc27220 */ /* 0x000fe40000410000 */
[C---:B------:R-:W-:Y:S01]  /*3ea0*/  FFMA.FTZ R218, R191.reuse, R218, R7 ;  /* 0x000000dabfda7223 */ /* 0x040fe20000010007 */
[----:B------:R-:W-:Y:S01]  /*3eb0*/  SHF.R.U32.HI R7, RZ, 0x5, R200 ;  /* 0x00000005ff077819 */ /* 0x000fe200000116c8 */
[----:B------:R-:W-:-:S02]  /*3ec0*/  FMUL.FTZ R194, R191, R194 ;  /* 0x000000c2bfc27220 */ /* 0x000fc40000410000 */
[----:B--2---:R-:W-:Y:S01]  /*3ed0*/  FADD.FTZ R192, R11, R192 ;  /* 0x000000c00bc07221 */ /* 0x004fe20000010000 */
[----:B------:R-:W-:Y:S01]  /*3ee0*/  LOP3.LUT R7, R7, 0x3, RZ, 0xc0, !PT ;  /* 0x0000000307077812 */ /* 0x000fe200078ec0ff */
[----:B------:R-:W-:Y:S02]  /*3ef0*/  FMUL.FTZ R194, R194, R250 ;  /* 0x000000fac2c27220 */ /* 0x000fe40000410000 */
[----:B-1----:R-:W-:Y:S01]  /*3f00*/  FMUL.FTZ R218, R9, R218 ;  /* 0x000000da09da7220 */ /* 0x002fe20000410000 */
[----:B------:R-:W-:Y:S01]  /*3f10*/  LOP3.LUT P1, RZ, R7, 0x1f, R200, 0xf8, !PT ;  /* 0x0000001f07ff7812 */ /* 0x000fe2000782f8c8 */
[----:B------:R-:W-:Y:S01]  /*3f20*/  FFMA.FTZ R192, R9, R194, R192 ;  /* 0x000000c209c07223 */ /* 0x000fe200000100c0 */
[----:B------:R-:W-:Y:S02]  /*3f30*/  MOV R9, c[0x0][0x1e0] ;  /* 0x0000780000097a02 */ /* 0x000fe40000000f00 */
[----:B------:R-:W0:Y:S01]  /*3f40*/  SHFL.IDX PT, R11, R218, RZ, 0x1f ;  /* 0x00001fffda0b7589 */ /* 0x000e2200000e0000 */
[----:B------:R-:W-:-:S03]  /*3f50*/  SHF.R.S32.HI R194, RZ, 0x1f, R205 ;  /* 0x0000001fffc27819 */ /* 0x000fc600000114cd */
[----:B------:R-:W1:Y:S01]  /*3f60*/  SHFL.IDX PT, R192, R192, RZ, 0x1f ;  /* 0x00001fffc0c07589 */ /* 0x000e6200000e0000 */
[----:B------:R-:W-:-:S04]  /*3f70*/  LEA.HI R205, R194, R205, RZ, 0x3 ;  /* 0x000000cdc2cd7211 */ /* 0x000fc800078f18ff */
[----:B------:R-:W-:Y:S02]  /*3f80*/  @!P1 MOV R203, 0x4 ;  /* 0x0000000400cb9802 */ /* 0x000fe40000000f00 */
[----:B------:R-:W-:-:S03]  /*3f90*/  @!P1 MOV R251, 0x4 ;  /* 0x0000000400fb9802 */ /* 0x000fc60000000f00 */
[----:B------:R-:W-:-:S04]  /*3fa0*/  @!P1 IMAD.WIDE R202, R2, R203, c[0x0][0x1a0] ;  /* 0x0000680002ca9625 */ /* 0x000fc800078e02cb */
[C---:B------:R-:W-:Y:S01]  /*3fb0*/  @!P1 IMAD.WIDE R250, R2.reuse, R251, c[0x0][0x1a8] ;  /* 0x00006a0002fa9625 */ /* 0x040fe200078e02fb */
[----:B------:R-:W-:-:S03]  /*3fc0*/  IADD3 R2, R2, c[0x0][0x160], RZ ;  /* 0x0000580002027a10 */ /* 0x000fc60007ffe0ff */
[----:B0-----:R-:W-:Y:S01]  /*3fd0*/  FMUL.FTZ R7, R11, R11 ;  /* 0x0000000b0b077220 */ /* 0x001fe20000410000 */
[----:B------:R0:W-:Y:S01]  /*3fe0*/  @!P1 STG.E [R202.64], R11 ;  /* 0x0000000bca009986 */ /* 0x0001e2000c101904 */
[----:B-1----:R-:W-:-:S03]  /*3ff0*/  FFMA.FTZ R9, R192, R9, c[0x0][0x228] ;  /* 0x00008a00c0097623 */ /* 0x002fc60000010009 */
[----:B------:R-:W-:Y:S02]  /*4000*/  FSEL R192, R7, RZ, P2 ;  /* 0x000000ff07c07208 */ /* 0x000fe40001000000 */
[----:B------:R-:W-:Y:S02]  /*4010*/  FSEL R7, R11, RZ, !P2 ;  /* 0x000000ff0b077208 */ /* 0x000fe40005000000 */
[----:B------:R-:W-:Y:S01]  /*4020*/  LOP3.LUT P2, RZ, R0, 0xff, RZ, 0xc0, !PT ;  /* 0x000000ff00ff7812 */ /* 0x000fe2000784c0ff */
[----:B------:R-:W-:Y:S02]  /*4030*/  FADD.FTZ R9, R9, R192 ;  /* 0x000000c009097221 */ /* 0x000fe40000010000 */
[C---:B------:R-:W-:Y:S01]  /*4040*/  FADD.FTZ R191, -R7.reuse, R215 ;  /* 0x000000d707bf7221 */ /* 0x040fe20000010100 */
[----:B------:R-:W-:Y:S01]  /*4050*/  SEL R0, RZ, 0x1, P2 ;  /* 0x00000001ff007807 */ /* 0x000fe20001000000 */
[C---:B0-----:R-:W-:Y:S02]  /*4060*/  FADD.FTZ R202, -R7.reuse, R13 ;  /* 0x0000000d07ca7221 */ /* 0x041fe40000010100 */
[----:B------:R-:W0:Y:S01]  /*4070*/  MUFU.RSQ R13, R9 ;  /* 0x00000009000d7308 */ /* 0x000e220000001400 */
        /* <DEDUP_REMOVED lines=8> */
[----:B0-----:R0:W-:Y:S01]  /*4100*/  @!P1 STG.E [R250.64], R13 ;  /* 0x0000000dfa009986 */ /* 0x0011e2000c101904 */
[C---:B------:R-:W-:Y:S01]  /*4110*/  FMUL.FTZ R191, R13.reuse, R191 ;  /* 0x000000bf0dbf7220 */ /* 0x040fe20000410000 */
[----:B------:R-:W-:Y:S01]  /*4120*/  ISETP.GE.AND P1, PT, R2, c[0x0][0x164], PT ;  /* 0x0000590002007a0c */ /* 0x000fe20003f26270 */
[C---:B------:R-:W-:Y:S02]  /*4130*/  FMUL.FTZ R192, R13.reuse, R192 ;  /* 0x000000c00dc07220 */ /* 0x040fe40000410000 */
[C---:B------:R-:W-:Y:S02]  /*4140*/  FMUL.FTZ R193, R13.reuse, R193 ;  /* 0x000000c10dc17220 */ /* 0x040fe40000410000 */
[C---:B------:R-:W-:Y:S02]  /*4150*/  FMUL.FTZ R194, R13.reuse, R194 ;  /* 0x000000c20dc27220 */ /* 0x040fe40000410000 */
[----:B------:R-:W-:-:S02]  /*4160*/  FMUL.FTZ R195, R13, R195 ;  /* 0x000000c30dc37220 */ /* 0x000fc40000410000 */
[----:B------:R-:W-:Y:S02]  /*4170*/  FMUL.FTZ R198, R13, R198 ;  /* 0x000000c60dc67220 */ /* 0x000fe40000410000 */
        /* <DEDUP_REMOVED lines=29> */
[----:B------:R-:W-:Y:S02]  /*4350*/  FADD.FTZ R188, -R7, R188 ;  /* 0x000000bc07bc7221 */ /* 0x000fe40000010100 */
        /* <DEDUP_REMOVED lines=8> */
[----:B------:R-:W-:Y:S02]  /*43e0*/  FFMA.FTZ R224, R101, R198, R21 ;  /* 0x000000c665e07223 */ /* 0x000fe40000010015 */
        /* <DEDUP_REMOVED lines=23> */
[----:B------:R-:W-:Y:S01]  /*4560*/  LOP3.LUT R234, R200, 0x7f, RZ, 0xc0, !PT ;  /* 0x0000007fc8ea7812 */ /* 0x000fe200078ec0ff */
[C---:B------:R-:W-:Y:S02]  /*4570*/  FMUL.FTZ R212, R13.reuse, R212 ;  /* 0x000000d40dd47220 */ /* 0x040fe40000410000 */
[C---:B------:R-:W-:Y:S02]  /*4580*/  FMUL.FTZ R211, R13.reuse, R226 ;  /* 0x000000e20dd37220 */ /* 0x040fe40000410000 */
[----:B------:R-:W-:-:S02]  /*4590*/  FMUL.FTZ R214, R13, R214 ;  /* 0x000000d60dd67220 */ /* 0x000fc40000410000 */
[C---:B------:R-:W-:Y:S02]  /*45a0*/  FMUL.FTZ R6, R13.reuse, R6 ;  /* 0x000000060d067220 */ /* 0x040fe40000410000 */
[C---:B------:R-:W-:Y:S02]  /*45b0*/  FMUL.FTZ R8, R13.reuse, R8 ;  /* 0x000000080d087220 */ /* 0x040fe40000410000 */
[C---:B------:R-:W-:Y:S02]  /*45c0*/  FMUL.FTZ R10, R13.reuse, R10 ;  /* 0x0000000a0d0a7220 */ /* 0x040fe40000410000 */
[C---:B------:R-:W-:Y:S02]  /*45d0*/  FMUL.FTZ R12, R13.reuse, R12 ;  /* 0x0000000c0d0c7220 */ /* 0x040fe40000410000 */
[----:B0-----:R-:W-:Y:S01]  /*45e0*/  FMUL.FTZ R13, R13, R188 ;  /* 0x000000bc0d0d7220 */ /* 0x001fe20000410000 */
[----:B------:R-:W-:Y:S01]  /*45f0*/  F2FP.BF16.PACK_AB R188, R190, R189 ;  /* 0x000000bdbebc723e */ /* 0x000fe200000010ff */
[----:B------:R-:W-:Y:S01]  /*4600*/  FFMA.FTZ R193, R138, R193, R58 ;  /* 0x000000c18ac17223 */ /* 0x000fe2000001003a */
[----:B------:R-:W-:Y:S01]  /*4610*/  F2FP.BF16.PACK_AB R189, R222, R203 ;  /* 0x000000cbdebd723e */ /* 0x000fe200000010ff */
[-C--:B------:R-:W-:Y:S01]  /*4620*/  FFMA.FTZ R222, R103, R218.reuse, R23 ;  /* 0x000000da67de7223 */ /* 0x080fe20000010017 */
[----:B------:R-:W-:Y:S01]  /*4630*/  F2FP.BF16.PACK_AB R190, R224, R221 ;  /* 0x000000dde0be723e */ /* 0x000fe200000010ff */
        /* <DEDUP_REMOVED lines=15> */
[----:B------:R-:W-:Y:S02]  /*4730*/  FFMA.FTZ R199, R106, R207, R26 ;  /* 0x000000cf6ac77223 */ /* 0x000fe4000001001a */
[----:B------:R-:W-:Y:S02]  /*4740*/  FFMA.FTZ R218, R107, R204, R27 ;  /* 0x000000cc6bda7223 */ /* 0x000fe4000001001b */
[----:B------:R-:W-:-:S02]  /*4750*/  FFMA.FTZ R224, R111, R196, R31 ;  /* 0x000000c46fe07223 */ /* 0x000fc4000001001f */
[----:B------:R-:W-:Y:S02]  /*4760*/  FFMA.FTZ R192, R137, R192, R57 ;  /* 0x000000c089c07223 */ /* 0x000fe40000010039 */
        /* <DEDUP_REMOVED lines=8> */
[-C--:B------:R-:W-:Y:S01]  /*47f0*/  FFMA.FTZ R203, R108, R219.reuse, R28 ;  /* 0x000000db6ccb7223 */ /* 0x080fe2000001001c */
[----:B------:R-:W-:Y:S01]  /*4800*/  LEA.HI.SX32 R224, R205, R234, 0x1d ;  /* 0x000000eacde07211 */ /* 0x000fe200078feaff */
[----:B------:R-:W-:Y:S01]  /*4810*/  FFMA.FTZ R202, R148, R219, R68 ;  /* 0x000000db94ca7223 */ /* 0x000fe20000010044 */
[----:B------:R-:W-:Y:S01]  /*4820*/  F2FP.BF16.PACK_AB R200, R221, R218 ;  /* 0x000000daddc8723e */ /* 0x000fe200000010ff */
[----:B------:R-:W-:Y:S01]  /*4830*/  FFMA.FTZ R219, R149, R206, R69 ;  /* 0x000000ce95db7223 */ /* 0x000fe20000010045 */
[----:B------:R-:W-:Y:S01]  /*4840*/  F2FP.BF16.PACK_AB R198, R222, R203 ;  /* 0x000000cbdec6723e */ /* 0x000fe200000010ff */
[----:B------:R-:W-:Y:S01]  /*4850*/  FFMA.FTZ R201, R146, R207, R66 ;  /* 0x000000cf92c97223 */ /* 0x000fe20000010042 */
[----:B------:R-:W-:Y:S01]  /*4860*/  IADD3 R224, R224, 0x80, RZ ;  /* 0x00000080e0e07810 */ /* 0x000fe20007ffe0ff */
[----:B------:R-:W-:Y:S01]  /*4870*/  FFMA.FTZ R204, R147, R204, R67 ;  /* 0x000000cc93cc7223 */ /* 0x000fe20000010043 */
[----:B------:R-:W-:Y:S01]  /*4880*/  F2FP.BF16.PACK_AB R202, R219, R202 ;  /* 0x000000cadbca723e */ /* 0x000fe200000010ff */
[----:B------:R-:W-:Y:S01]  /*4890*/  FFMA.FTZ R206, R112, R213, R32 ;  /* 0x000000d570ce7223 */ /* 0x000fe20000010020 */
[----:B------:R-:W-:Y:S01]  /*48a0*/  F2FP.BF16.PACK_AB R203, R226, R223 ;  /* 0x000000dfe2cb723e */ /* 0x000fe200000010ff */
        /* <DEDUP_REMOVED lines=11> */
[----:B------:R-:W-:-:S03]  /*4960*/  IMAD.WIDE.U32 R226, R3, R231, c[0x0][0x208] ;  /* 0x0000820003e27625 */ /* 0x000fc600078e00e7 */
[----:B------:R-:W-:Y:S01]  /*4970*/  F2FP.BF16.PACK_AB R207, R222, R219 ;  /* 0x000000dbdecf723e */ /* 0x000fe200000010ff */
[----:B------:R-:W-:-:S04]  /*4980*/  IMAD.WIDE.U32 R218, R220, R231, c[0x0][0x208] ;  /* 0x00008200dcda7625 */ /* 0x000fc800078e00e7 */
[-C--:B------:R-:W-:Y:S01]  /*4990*/  IMAD.WIDE.U32 R220, R220, R231.reuse, c[0x0][0x210] ;  /* 0x00008400dcdc7625 */ /* 0x080fe200078e00e7 */
[----:B------:R0:W-:Y:S03]  /*49a0*/  STG.E.128 [R218.64], R188 ;  /* 0x000000bcda007986 */ /* 0x0001e6000c101d04 */
[CC--:B------:R-:W-:Y:S01]  /*49b0*/  IMAD.WIDE.U32 R222, R224.reuse, R231.reuse, c[0x0][0x208] ;  /* 0x00008200e0de7625 */ /* 0x0c0fe200078e00e7 */
[----:B------:R1:W-:Y:S03]  /*49c0*/  STG.E.128 [R220.64], R192 ;  /* 0x000000c0dc007986 */ /* 0x0003e6000c101d04 */
[----:B------:R-:W-:Y:S01]  /*49d0*/  IMAD.WIDE.U32 R224, R224, R231, c[0x0][0x210] ;  /* 0x00008400e0e07625 */ /* 0x000fe200078e00e7 */
[----:B------:R2:W-:Y:S03]  /*49e0*/  STG.E.128 [R222.64], R196 ;  /* 0x000000c4de007986 */ /* 0x0005e6000c101d04 */
[----:B------:R-:W-:Y:S01]  /*49f0*/  FFMA.FTZ R213, R152, R213, R72 ;  /* 0x000000d598d57223 */ /* 0x000fe20000010048 */
[----:B------:R3:W-:Y:S01]  /*4a00*/  STG.E.128 [R224.64], R200 ;  /* 0x000000c8e0007986 */ /* 0x0007e2000c101d04 */
[----:B------:R-:W-:-:S02]  /*4a10*/  FFMA.FTZ R216, R153, R216, R73 ;  /* 0x000000d899d87223 */ /* 0x000fc40000010049 */
[----:B------:R-:W-:Y:S01]  /*4a20*/  FFMA.FTZ R215, R154, R215, R74 ;  /* 0x000000d79ad77223 */ /* 0x000fe2000001004a */
[----:B------:R4:W-:Y:S01]  /*4a30*/  STG.E.128 [R226.64], R204 ;  /* 0x000000cce2007986 */ /* 0x0009e2000c101d04 */
[----:B------:R-:W-:Y:S01]  /*4a40*/  FFMA.FTZ R217, R156, R217, R76 ;  /* 0x000000d99cd97223 */ /* 0x000fe2000001004c */
[----:B0-----:R-:W-:Y:S01]  /*4a50*/  F2FP.BF16.PACK_AB R188, R216, R213 ;  /* 0x000000d5d8bc723e */ /* 0x001fe200000010ff */
[----:B------:R-:W-:Y:S02]  /*4a60*/  FFMA.FTZ R229, R158, R229, R78 ;  /* 0x000000e59ee57223 */ /* 0x000fe4000001004e */
[----:B------:R-:W-:Y:S02]  /*4a70*/  FFMA.FTZ R232, R159, R232, R79 ;  /* 0x000000e89fe87223 */ /* 0x000fe4000001004f */
[----:B-1----:R-:W-:Y:S02]  /*4a80*/  FFMA.FTZ R192, R120, R14, R40 ;  /* 0x0000000e78c07223 */ /* 0x002fe40000010028 */
[----:B------:R-:W-:Y:S01]  /*4a90*/  FFMA.FTZ R193, R121, R208, R41 ;  /* 0x000000d079c17223 */ /* 0x000fe20000010029 */
[----:B------:R-:W-:Y:S01]  /*4aa0*/  F2FP.BF16.PACK_AB R191, R232, R229 ;  /* 0x000000e5e8bf723e */ /* 0x000fe200000010ff */
[----:B------:R-:W-:-:S02]  /*4ab0*/  FFMA.FTZ R194, R123, R210, R43 ;  /* 0x000000d27bc27223 */ /* 0x000fc4000001002b */
[----:B------:R-:W-:Y:S01]  /*4ac0*/  FFMA.FTZ R195, R124, R209, R44 ;  /* 0x000000d17cc37223 */ /* 0x000fe2000001002c */
[----:B------:R-:W-:Y:S01]  /*4ad0*/  F2FP.BF16.PACK_AB R192, R193, R192 ;  /* 0x000000c0c1c0723e */ /* 0x000fe200000010ff */
[----:B------:R-:W-:Y:S02]  /*4ae0*/  FFMA.FTZ R193, R122, R15, R42 ;  /* 0x0000000f7ac17223 */ /* 0x000fe4000001002a */
[----:B--2---:R-:W-:Y:S02]  /*4af0*/  FFMA.FTZ R198, R164, R209, R84 ;  /* 0x000000d1a4c67223 */ /* 0x004fe40000010054 */
[-C--:B------:R-:W-:Y:S01]  /*4b00*/  FFMA.FTZ R196, R125, R212.reuse, R45 ;  /* 0x000000d47dc47223 */ /* 0x080fe2000001002d */
[----:B------:R-:W-:Y:S01]  /*4b10*/  F2FP.BF16.PACK_AB R193, R194, R193 ;  /* 0x000000c1c2c1723e */ /* 0x000fe200000010ff */
[----:B------:R-:W-:Y:S02]  /*4b20*/  FFMA.FTZ R197, R165, R212, R85 ;  /* 0x000000d4a5c57223 */ /* 0x000fe40000010055 */
[----:B------:R-:W-:Y:S01]  /*4b30*/  FFMA.FTZ R199, R126, R211, R46 ;  /* 0x000000d37ec77223 */ /* 0x000fe2000001002e */
[----:B------:R-:W-:Y:S01]  /*4b40*/  F2FP.BF16.PACK_AB R194, R196, R195 ;  /* 0x000000c3c4c2723e */ /* 0x000fe200000010ff */
[----:B---3--:R-:W-:Y:S01]  /*4b50*/  FFMA.FTZ R200, R127, R214, R47 ;  /* 0x000000d67fc87223 */ /* 0x008fe2000001002f */
[----:B------:R-:W-:Y:S01]  /*4b60*/  F2FP.BF16.PACK_AB R198, R197, R198 ;  /* 0x000000c6c5c6723e */ /* 0x000fe200000010ff */
[----:B------:R-:W-:-:S02]  /*4b70*/  FFMA.FTZ R196, R160, R14, R80 ;  /* 0x0000000ea0c47223 */ /* 0x000fc40000010050 */
[----:B------:R-:W-:Y:S01]  /*4b80*/  FFMA.FTZ R201, R161, R208, R81 ;  /* 0x000000d0a1c97223 */ /* 0x000fe20000010051 */
[----:B------:R-:W-:Y:S01]  /*4b90*/  F2FP.BF16.PACK_AB R195, R200, R199 ;  /* 0x000000c7c8c3723e */ /* 0x000fe200000010ff */
[----:B------:R-:W-:Y:S02]  /*4ba0*/  FFMA.FTZ R197, R162, R15, R82 ;  /* 0x0000000fa2c57223 */ /* 0x000fe40000010052 */
[----:B------:R-:W-:Y:S01]  /*4bb0*/  FFMA.FTZ R200, R128, R6, R48 ;  /* 0x0000000680c87223 */ /* 0x000fe20000010030 */
[----:B------:R-:W-:Y:S01]  /*4bc0*/  F2FP.BF16.PACK_AB R196, R201, R196 ;  /* 0x000000c4c9c4723e */ /* 0x000fe200000010ff */
[----:B------:R-:W-:Y:S02]  /*4bd0*/  FFMA.FTZ R15, R129, R7, R49 ;  /* 0x00000007810f7223 */ /* 0x000fe40000010031 */
[----:B------:R-:W-:Y:S02]  /*4be0*/  FFMA.FTZ R14, R130, R8, R50 ;  /* 0x00000008820e7223 */ /* 0x000fe40000010032 */
[----:B------:R-:W-:Y:S01]  /*4bf0*/  FFMA.FTZ R203, R131, R9, R51 ;  /* 0x0000000983cb7223 */ /* 0x000fe20000010033 */
        /* <DEDUP_REMOVED lines=8> */
[-C--:B------:R-:W-:Y:S02]  /*4c80*/  FFMA.FTZ R14, R135, R13.reuse, R55 ;  /* 0x0000000d870e7223 */ /* 0x080fe40000010037 */
[----:B------:R-:W-:-:S02]  /*4c90*/  FFMA.FTZ R15, R175, R13, R95 ;  /* 0x0000000daf0f7223 */ /* 0x000fc4000001005f */
[----:B------:R-:W-:Y:S01]  /*4ca0*/  FFMA.FTZ R7, R169, R7, R89 ;  /* 0x00000007a9077223 */ /* 0x000fe20000010059 */
[----:B------:R-:W-:Y:S01]  /*4cb0*/  F2FP.BF16.PACK_AB R203, R14, R203 ;  /* 0x000000cb0ecb723e */ /* 0x000fe200000010ff */
        /* <DEDUP_REMOVED lines=9> */
[----:B------:R-:W-:Y:S01]  /*4d50*/  FFMA.FTZ R214, R167, R214, R87 ;  /* 0x000000d6a7d67223 */ /* 0x000fe20000010057 */
[----:B------:R-:W-:Y:S01]  /*4d60*/  F2FP.BF16.PACK_AB R10, R13, R10 ;  /* 0x0000000a0d0a723e */ /* 0x000fe200000010ff */
[----:B------:R-:W-:Y:S02]  /*4d70*/  FFMA.FTZ R210, R163, R210, R83 ;  /* 0x000000d2a3d27223 */ /* 0x000fe40000010053 */
[----:B----4-:R-:W-:Y:S01]  /*4d80*/  FFMA.FTZ R205, R133, R11, R53 ;  /* 0x0000000b85cd7223 */ /* 0x010fe20000010035 */
[----:B------:R-:W-:Y:S01]  /*4d90*/  F2FP.BF16.PACK_AB R11, R15, R12 ;  /* 0x0000000c0f0b723e */ /* 0x000fe200000010ff */
[----:B------:R-:W-:Y:S01]  /*4da0*/  IMAD.WIDE.U32 R6, R3, R231, c[0x0][0x210] ;  /* 0x0000840003067625 */ /* 0x000fe200078e00e7 */
[----:B------:R-:W-:Y:S02]  /*4db0*/  F2FP.BF16.PACK_AB R199, R214, R211 ;  /* 0x000000d3d6c7723e */ /* 0x000fe400000010ff */
[----:B------:R-:W-:Y:S01]  /*4dc0*/  F2FP.BF16.PACK_AB R197, R210, R197 ;  /* 0x000000c5d2c5723e */ /* 0x000fe200000010ff */
[-C--:B------:R-:W-:Y:S01]  /*4dd0*/  IMAD.WIDE.U32 R12, R5, R231.reuse, c[0x0][0x208] ;  /* 0x00008200050c7625 */ /* 0x080fe200078e00e7 */
[----:B------:R-:W-:Y:S01]  /*4de0*/  F2FP.BF16.PACK_AB R202, R205, R202 ;  /* 0x000000cacdca723e */ /* 0x000fe200000010ff */
[----:B------:R0:W-:Y:S02]  /*4df0*/  STG.E.128 [R6.64], R188 ;  /* 0x000000bc06007986 */ /* 0x0001e4000c101d04 */
[----:B------:R-:W-:-:S02]  /*4e00*/  IMAD.WIDE.U32 R14, R5, R231, c[0x0][0x210] ;  /* 0x00008400050e7625 */ /* 0x000fc400078e00e7 */
[----:B------:R0:W-:Y:S02]  /*4e10*/  STG.E.128 [R12.64], R192 ;  /* 0x000000c00c007986 */ /* 0x0001e4000c101d04 */
[CC--:B------:R-:W-:Y:S02]  /*4e20*/  IMAD.WIDE.U32 R204, R4.reuse, R231.reuse, c[0x0][0x208] ;  /* 0x0000820004cc7625 */ /* 0x0c0fe400078e00e7 */
[----:B------:R0:W-:Y:S02]  /*4e30*/  STG.E.128 [R14.64], R196 ;  /* 0x000000c40e007986 */ /* 0x0001e4000c101d04 */
[----:B------:R-:W-:Y:S02]  /*4e40*/  IMAD.WIDE.U32 R4, R4, R231, c[0x0][0x210] ;  /* 0x0000840004047625 */ /* 0x000fe400078e00e7 */
[----:B------:R0:W-:Y:S04]  /*4e50*/  STG.E.128 [R204.64], R200 ;  /* 0x000000c8cc007986 */ /* 0x0001e8000c101d04 */
[----:B------:R0:W-:Y:S02]  /*4e60*/  STG.E.128 [R4.64], R8 ;  /* 0x0000000804007986 */ /* 0x0001e4000c101d04 */
[----:B0----5:R-:W-:Y:S01]  /*4e70*/  @P1 CALL.REL.NOINC `(.L_x_7147) ;  /* 0x0000001000001944 */ /* 0x021fe20003c00000 */
[----:B------:R-:W-:Y:S05]  /*4e80*/  BRA `(.L_x_7148) ;  /* 0xffffb86000007947 */ /* 0x000fea000383ffff */
.L_x_7147:
[----:B------:R-:W-:Y:S05]  /*4e90*/  EXIT ;  /* 0x000000000000794d */ /* 0x000fea0003800000 */
.L_x_7145:
[----:B0-----:R-:W-:Y:S01]  /*4ea0*/  HFMA2.MMA R9, -RZ, RZ, 0, 1.847743988037109375e-06 ;  /* 0x0000001fff097435 */ /* 0x001fe200000001ff */
[----:B------:R-:W-:-:S02]  /*4eb0*/  MOV R200, 0x1 ;  /* 0x0000000100c87802 */ /* 0x000fc40000000f00 */
[----:B------:R-:W-:Y:S02]  /*4ec0*/  MOV R202, 0xffffffff ;  /* 0xffffffff00ca7802 */ /* 0x000fe40000000f00 */
[----:B------:R-:W-:Y:S02]  /*4ed0*/  MOV R194, 0x4ef0 ;  /* 0x00004ef000c27802 */ /* 0x000fe40000000f00 */
[----:B-----5:R-:W-:Y:S05]  /*4ee0*/  CALL.REL.NOINC `($__internal_17_$__cuda_sm70_shflsync_bfly_p) ;  /* 0x000008a000007944 */ /* 0x020fea0003c00000 */
[----:B01----:R-:W-:Y:S05]  /*4ef0*/  BRA `(.L_x_7149) ;  /* 0xffffe69000007947 */ /* 0x003fea000383ffff */
.L_x_7146:
[----:B------:R-:W-:Y:S01]  /*4f00*/  HFMA2.MMA R200, -RZ, RZ, 0, 1.1920928955078125e-07 ;  /* 0x00000002ffc87435 */ /* 0x000fe200000001ff */
[----:B0-----:R-:W-:Y:S02]  /*4f10*/  MOV R11, R218 ;  /* 0x000000da000b7202 */ /* 0x001fe40000000f00 */
[----:B------:R-:W-:Y:S02]  /*4f20*/  MOV R9, 0x1f ;  /* 0x0000001f00097802 */ /* 0x000fe40000000f00 */
[----:B------:R-:W-:Y:S02]  /*4f30*/  MOV R202, 0xffffffff ;  /* 0xffffffff00ca7802 */ /* 0x000fe40000000f00 */
[----:B------:R-:W-:Y:S02]  /*4f40*/  MOV R194, 0x4f60 ;  /* 0x00004f6000c27802 */ /* 0x000fe40000000f00 */
[----:B-----5:R-:W-:Y:S05]  /*4f50*/  CALL.REL.NOINC `($__internal_17_$__cuda_sm70_shflsync_bfly_p) ;  /* 0x0000083000007944 */ /* 0x020fea0003c00000 */
[----:B0-----:R-:W-:Y:S01]  /*4f60*/  HFMA2.MMA R200, -RZ, RZ, 0, 2.384185791015625e-07 ;  /* 0x00000004ffc87435 */ /* 0x001fe200000001ff */
[----:B-1----:R-:W-:Y:S01]  /*4f70*/  FADD.FTZ R11, R218, R9 ;  /* 0x00000009da0b7221 */ /* 0x002fe20000010000 */
[----:B------:R-:W-:-:S02]  /*4f80*/  MOV R9, 0x1f ;  /* 0x0000001f00097802 */ /* 0x000fc40000000f00 */
[----:B------:R-:W-:Y:S02]  /*4f90*/  MOV R202, 0xffffffff ;  /* 0xffffffff00ca7802 */ /* 0x000fe40000000f00 */
[----:B------:R-:W-:Y:S02]  /*4fa0*/  MOV R194, 0x4fc0 ;  /* 0x00004fc000c27802 */ /* 0x000fe40000000f00 */
[----:B------:R-:W-:Y:S05]  /*4fb0*/  CALL.REL.NOINC `($__internal_17_$__cuda_sm70_shflsync_bfly_p) ;  /* 0x000007d000007944 */ /* 0x000fea0003c00000 */
[----:B0-----:R-:W-:Y:S01]  /*4fc0*/  HFMA2.MMA R200, -RZ, RZ, 0, 4.76837158203125e-07 ;  /* 0x00000008ffc87435 */ /* 0x001fe200000001ff */
[----:B-1----:R-:W-:Y:S01]  /*4fd0*/  FADD.FTZ R11, R11, R9 ;  /* 0x000000090b0b7221 */ /* 0x002fe20000010000 */
[----:B------:R-:W-:Y:S02]  /*4fe0*/  MOV R9, 0x1f ;  /* 0x0000001f00097802 */ /* 0x000fe40000000f00 */
[----:B------:R-:W-:Y:S02]  /*4ff0*/  MOV R202, 0xffffffff ;  /* 0xffffffff00ca7802 */ /* 0x000fe40000000f00 */
[----:B------:R-:W-:Y:S02]  /*5000*/  MOV R194, 0x5020 ;  /* 0x0000502000c27802 */ /* 0x000fe40000000f00 */
[----:B------:R-:W-:Y:S05]  /*5010*/  CALL.REL.NOINC `($__internal_17_$__cuda_sm70_shflsync_bfly_p) ;  /* 0x0000077000007944 */ /* 0x000fea0003c00000 */
[----:B0-----:R-:W-:Y:S01]  /*5020*/  HFMA2.MMA R200, -RZ, RZ, 0, 9.5367431640625e-07 ;  /* 0x00000010ffc87435 */ /* 0x001fe200000001ff */
[----:B-1----:R-:W-:Y:S01]  /*5030*/  FADD.FTZ R11, R11, R9 ;  /* 0x000000090b0b7221 */ /* 0x002fe20000010000 */
[----:B------:R-:W-:-:S02]  /*5040*/  MOV R9, 0x1f ;  /* 0x0000001f00097802 */ /* 0x000fc40000000f00 */
[----:B------:R-:W-:Y:S02]  /*5050*/  MOV R202, 0xffffffff ;  /* 0xffffffff00ca7802 */ /* 0x000fe40000000f00 */
[----:B------:R-:W-:Y:S02]  /*5060*/  MOV R194, 0x5080 ;  /* 0x0000508000c27802 */ /* 0x000fe40000000f00 */
[----:B------:R-:W-:Y:S05]  /*5070*/  CALL.REL.NOINC `($__internal_17_$__cuda_sm70_shflsync_bfly_p) ;  /* 0x0000071000007944 */ /* 0x000fea0003c00000 */
[----:B-1----:R-:W-:Y:S01]  /*5080*/  FADD.FTZ R9, R11, R9 ;  /* 0x000000090b097221 */ /* 0x002fe20000010000 */
[----:B0-----:R-:W-:-:S03]  /*5090*/  MOV R202, 0xffffffff ;  /* 0xffffffff00ca7802 */ /* 0x001fc60000000f00 */
        /* <DEDUP_REMOVED lines=80> */
[----:B------:R-:W-:-:S03]  /*55a0*/  HFMA2.MMA R200, -RZ, RZ, 0, 5.9604644775390625e-08 ;  /* 0x00000001ffc87435 */ /* 0x000fc600000001ff */
[----:B------:R-:W-:Y:S01]  /*55b0*/  FFMA.FTZ R11, R194, R194, R9 ;  /* 0x000000c2c20b7223 */ /* 0x000fe20000010009 */
[----:B------:R-:W-:Y:S02]  /*55c0*/  MOV R9, 0x1f ;  /* 0x0000001f00097802 */ /* 0x000fe40000000f00 */
[----:B------:R-:W-:Y:S02]  /*55d0*/  MOV R194, 0x55f0 ;  /* 0x000055f000c27802 */ /* 0x000fe40000000f00 */
[----:B------:R-:W-:Y:S05]  /*55e0*/  CALL.REL.NOINC `($__internal_17_$__cuda_sm70_shflsync_bfly_p) ;  /* 0x000001a000007944 */ /* 0x000fea0003c00000 */
[----:B0-----:R-:W-:Y:S01]  /*55f0*/  HFMA2.MMA R200, -RZ, RZ, 0, 1.1920928955078125e-07 ;  /* 0x00000002ffc87435 */ /* 0x001fe200000001ff */
[----:B-1----:R-:W-:Y:S01]  /*5600*/  FADD.FTZ R11, R11, R9 ;  /* 0x000000090b0b7221 */ /* 0x002fe20000010000 */
[----:B------:R-:W-:Y:S02]  /*5610*/  MOV R9, 0x1f ;  /* 0x0000001f00097802 */ /* 0x000fe40000000f00 */
[----:B------:R-:W-:Y:S02]  /*5620*/  MOV R202, 0xffffffff ;  /* 0xffffffff00ca7802 */ /* 0x000fe40000000f00 */
[----:B------:R-:W-:Y:S02]  /*5630*/  MOV R194, 0x5650 ;  /* 0x0000565000c27802 */ /* 0x000fe40000000f00 */
[----:B------:R-:W-:Y:S05]  /*5640*/  CALL.REL.NOINC `($__internal_17_$__cuda_sm70_shflsync_bfly_p) ;  /* 0x0000014000007944 */ /* 0x000fea0003c00000 */
        /* <DEDUP_REMOVED lines=18> */
[----:B01----:R-:W-:Y:S01]  /*5770*/  MOV R202, R9 ;  /* 0x0000000900ca7202 */ /* 0x003fe20000000f00 */
[----:B------:R-:W-:Y:S05]  /*5780*/  BRA `(.L_x_7150) ;  /* 0xffffe44000007947 */ /* 0x000fea000383ffff */
        .weak           $__internal_17_$__cuda_sm70_shflsync_bfly_p
        .type           $__internal_17_$__cuda_sm70_shflsync_bfly_p,@function
        .size           $__internal_17_$__cuda_sm70_shflsync_bfly_p,(.L_x_32957 - $__internal_17_$__cuda_sm70_shflsync_bfly_p)
$__internal_17_$__cuda_sm70_shflsync_bfly_p:
[----:B------:R-:W-:Y:S01]  /*5790*/  HFMA2.MMA R195, -RZ, RZ, 0, 0 ;  /* 0x00000000ffc37435 */ /* 0x000fe200000001ff */
[----:B------:R-:W-:Y:S04]  /*57a0*/  WARPSYNC R202 ;  /* 0x000000ca00007348 */ /* 0x000fe80003800000 */
[----:B------:R0:W1:Y:S01]  /*57b0*/  SHFL.BFLY PT, R9, R11, R200, R9 ;  /* 0x0c0000c80b097389 */ /* 0x00006200000e0009 */
[----:B------:R-:W-:Y:S05]  /*57c0*/  RET.REL.NODEC R194 `(_ZN10layer_norm31ln_parallel_residual_fwd_kernelINS_13Kernel_traitsIf13__nv_bfloat16S2_S2_fjLj5120ELj1ELj1ELj4ELj16ENS_18Kernel_traits_baseILj5120EfS2_S2_S2_fjLj128EEEEELb0ELb0ELb1EEEvNS_9FwdParamsE) ;  /* 0xffffa830c2007950 */ /* 0x000fea0003c3ffff */
.L_x_7151:
        /* <DEDUP_REMOVED lines=11> */
.L_x_32957:


//--------------------- .text._ZN10layer_norm31ln_parallel_residual_fwd_kernelINS_13Kernel_traitsIf13__nv_bfloat16S2_S2_fjLj5120ELj1ELj1ELj4ELj16ENS_18Kernel_traits_baseILj5120EfS2_S2_S2_fjLj128EEEEELb0ELb1ELb0EEEvNS_9FwdParamsE --------------------------
	.section	.text._ZN10layer_norm31ln_parallel_residual_fwd_kernelINS_13Kernel_traitsIf13__nv_bfloat16S2_S2_fjLj5120ELj1ELj1ELj4ELj16ENS_18Kernel_traits_baseILj5120EfS2_S2_S2_fjLj128EEEEELb0ELb1ELb0EEEvNS_9FwdParamsE,"ax",@progbits
	.sectioninfo	@"SHI_REGISTERS=168"
	.align	128
        .global         _ZN10layer_norm31ln_parallel_residual_fwd_kernelINS_13Kernel_traitsIf13__nv_bfloat16S2_S2_fjLj5120ELj1ELj1ELj4ELj16ENS_18Kernel_traits_baseILj5120EfS2_S2_S2_fjLj128EEEEELb0ELb1ELb0EEEvNS_9FwdParamsE
        .type           _ZN10layer_norm31ln_parallel_residual_fwd_kernelINS_13Kernel_traitsIf13__nv_bfloat16S2_S2_fjLj5120ELj1ELj1ELj4ELj16ENS_18Kernel_traits_baseILj5120EfS2_S2_S2_fjLj128EEEEELb0ELb1ELb0EEEvNS_9FwdParamsE,@function
        .size           _ZN10layer_norm31ln_parallel_residual_fwd_kernelINS_13Kernel_traitsIf13__nv_bfloat16S2_S2_fjLj5120ELj1ELj1ELj4ELj16ENS_18Kernel_traits_baseILj5120EfS2_S2_S2_fjLj128EEEEELb0ELb1ELb0EEEvNS_9FwdParamsE,(.L_x_32958 - _ZN10layer_norm31ln_parallel_residual_fwd_kernelINS_13Kernel_traitsIf13__nv_bfloat16S2_S2_fjLj5120ELj1ELj1ELj4ELj16ENS_18Kernel_traits_baseILj5120EfS2_S2_S2_fjLj128EEEEELb0ELb1ELb0EEEvNS_9FwdParamsE)
        .other          _ZN10layer_norm31ln_parallel_residual_fwd_kernelINS_13Kernel_traitsIf13__nv_bfloat16S2_S2_fjLj5120ELj1ELj1ELj4ELj16ENS_18Kernel_traits_baseILj5120EfS2_S2_S2_fjLj128EEEEELb0ELb1ELb0EEEvNS_9FwdParamsE,@"STO_CUDA_ENTRY STV_DEFAULT"
_ZN10layer_norm31ln_parallel_residual_fwd_kernelINS_13Kernel_traitsIf13__nv_bfloat16S2_S2_fjLj5120ELj1ELj1ELj4ELj16ENS_18Kernel_traits_baseILj5120EfS2_S2_S2_fjLj128EEEEELb0ELb1ELb0EEEvNS_9FwdParamsE:
.text._ZN10layer_norm31ln_parallel_residual_fwd_kernelINS_13Kernel_traitsIf13__nv_bfloat16S2_S2_fjLj5120ELj1ELj1ELj4ELj16ENS_18Kernel_traits_baseILj5120EfS2_S2_S2_fjLj128EEEEELb0ELb1ELb0EEEvNS_9FwdParamsE:
        /* <DEDUP_REMOVED lines=20> */
[----:B------:R-:W-:Y:S01]  /*0140*/  HFMA2.MMA R3, -RZ, RZ, 0, 1.9073486328125e-06 ;  /* 0x00000020ff037435 */ /* 0x000fe200000001ff */
[----:B------:R-:W-:Y:S01]  /*0150*/  CS2R R110, SRZ ;  /* 0x00000000006e7805 */ /* 0x000fe2000001ff00 */
[----:B------:R-:W-:Y:S01]  /*0160*/  CS2R R108, SRZ ;  /* 0x00000000006c7805 */ /* 0x000fe2000001ff00 */
[----:B------:R-:W-:Y:S01]  /*0170*/  ISETP.NE.AND.EX P2, PT, RZ, c[0x0][0x21c], PT, P2 ;  /* 0x00008700ff007a0c */ /* 0x000fe20003f45320 */
[----:B------:R-:W-:Y:S01]  /*0180*/  CS2R R106, SRZ ;  /* 0x00000000006a7805 */ /* 0x000fe2000001ff00 */
[----:B------:R-:W-:-:S05]  /*0190*/  CS2R R104, SRZ ;  /* 0x0000000000687805 */ /* 0x000fca000001ff00 */
[----:B------:R-:W-:-:S05]  /*01a0*/  IMAD.WIDE.U32 R2, R6, R3, c[0x0][0x1b0] ;  /* 0x00006c0006027625 */ /* 0x000fca00078e0003 */
[----:B------:R0:W5:Y:S01]  /*01b0*/  LDG.E.128 R100, [R2.64] ;  /* 0x0000000402647981 */ /* 0x000162000c1e1d00 */
[----:B------:R-:W-:-:S03]  /*01c0*/  @P2 LEA R4, P3, R6, c[0x0][0x218], 0x5 ;  /* 0x0000860006042a11 */ /* 0x000fc600078628ff */
[----:B------:R0:W5:Y:S01]  /*01d0*/  LDG.E.128 R96, [R2.64+0x10] ;  /* 0x0000100402607981 */ /* 0x000162000c1e1d00 */
[----:B------:R-:W-:-:S05]  /*01e0*/  @P2 LEA.HI.X R5, R6, c[0x0][0x21c], RZ, 0x5, P3 ;  /* 0x0000870006052a11 */ /* 0x000fca00018f2cff */
[----:B------:R0:W5:Y:S04]  /*01f0*/  @P2 LDG.E.128 R108, [R4.64] ;  /* 0x00000004046c2981 */ /* 0x000168000c1e1d00 */
[----:B------:R0:W5:Y:S01]  /*0200*/  @P2 LDG.E.128 R104, [R4.64+0x10] ;  /* 0x0000100404682981 */ /* 0x000162000c1e1d00 */
[----:B------:R-:W-:-:S03]  /*0210*/  LOP3.LUT R6, R6, 0x80, RZ, 0xfc, !PT ;  /* 0x0000008006067812 */ /* 0x000fc600078efcff */
.L_x_7153:
[----:B------:R-:W-:Y:S05]  /*0220*/  BSYNC B0 ;  /* 0x0000000000007941 */ /* 0x000fea0003800000 */
.L_x_7152:
[----:B------:R-:W-:Y:S01]  /*0230*/  BSSY B0, `(.L_x_7154) ;  /* 0x0000011000007945 */ /* 0x000fe20003800000 */
[----:B------:R-:W-:Y:S05]  /*0240*/  @!P6 BRA `(.L_x_7155) ;  /* 0x000000f00000e947 */ /* 0x000fea0003800000 */
[----:B------:R-:W-:Y:S01]  /*0250*/  ISETP.NE.U32.AND P2, PT, RZ, c[0x0][0x218], PT ;  /* 0x00008600ff007a0c */ /* 0x000fe20003f45070 */
[----:B0-----:R-:W-:Y:S01]  /*0260*/  IMAD.MOV.U32 R5, RZ, RZ, 0x20 ;  /* 0x00000020ff057424 */ /* 0x001fe200078e00ff */
[----:B------:R-:W-:Y:S01]  /*0270*/  CS2R R94, SRZ ;  /* 0x00000000005e7805 */ /* 0x000fe2000001ff00 */
[----:B------:R-:W-:Y:S01]  /*0280*/  CS2R R92, SRZ ;  /* 0x00000000005c7805 */ /* 0x000fe2000001ff00 */
[----:B------:R-:W-:Y:S01]  /*0290*/  ISETP.NE.AND.EX P2, PT, RZ, c[0x0][0x21c], PT, P2 ;  /* 0x00008700ff007a0c */ /* 0x000fe20003f45320 */
[----:B------:R-:W-:Y:S01]  /*02a0*/  CS2R R90, SRZ ;  /* 0x00000000005a7805 */ /* 0x000fe2000001ff00 */
[----:B------:R-:W-:Y:S01]  /*02b0*/  CS2R R88, SRZ ;  /* 0x0000000000587805 */ /* 0x000fe2000001ff00 */
[----:B------:R-:W-:-:S05]  /*02c0*/  IMAD.WIDE.U32 R4, R6, R5, c[0x0][0x1b0] ;  /* 0x00006c0006047625 */ /* 0x000fca00078e0005 */
[----:B------:R0:W5:Y:S04]  /*02d0*/  LDG.E.128 R84, [R4.64] ;  /* 0x0000000404547981 */ /* 0x000168000c1e1d00 */
[----:B------:R0:W5:Y:S01]  /*02e0*/  LDG.E.128 R80, [R4.64+0x10] ;  /* 0x0000100404507981 */ /* 0x000162000c1e1d00 */
[----:B------:R-:W-:-:S04]  /*02f0*/  @P2 LEA R2, P3, R6, c[0x0][0x218], 0x5 ;  /* 0x0000860006022a11 */ /* 0x000fc800078628ff */
[----:B------:R-:W-:-:S05]  /*0300*/  @P2 LEA.HI.X R3, R6, c[0x0][0x21c], RZ, 0x5, P3 ;  /* 0x0000870006032a11 */ /* 0x000fca00018f2cff */
[----:B------:R0:W5:Y:S04]  /*0310*/  @P2 LDG.E.128 R92, [R2.64] ;  /* 0x00000004025c2981 */ /* 0x000168000c1e1d00 */
[----:B------:R0:W5:Y:S01]  /*0320*/  @P2 LDG.E.128 R88, [R2.64+0x10] ;  /* 0x0000100402582981 */ /* 0x000162000c1e1d00 */
[----:B------:R-:W-:-:S03]  /*0330*/  IADD3 R6, R6, 0x80, RZ ;  /* 0x0000008006067810 */ /* 0x000fc60007ffe0ff */
.L_x_7155:
[----:B------:R-:W-:Y:S05]  /*0340*/  BSYNC B0 ;  /* 0x0000000000007941 */ /* 0x000fea0003800000 */
.L_x_7154:
[----:B------:R-:W-:Y:S01]  /*0350*/  BSSY B0, `(.L_x_7156) ;  /* 0x0000011000007945 */ /* 0x000fe20003800000 */
[----:B------:R-:W-:Y:S05]  /*0360*/  @!P5 BRA `(.L_x_7157) ;  /* 0x000000f00000d947 */ /* 0x000fea0003800000 */
[----:B------:R-:W-:Y:S01]  /*0370*/  ISETP.NE.U32.AND P2, PT, RZ, c[0x0][0x218], PT ;  /* 0x00008600ff007a0c */ /* 0x000fe20003f45070 */
[----:B------:R-:W-:Y:S01]  /*0380*/  CS2R R78, SRZ ;  /* 0x00000000004e7805 */ /* 0x000fe2000001ff00 */
[----:B0-----:R-:W-:Y:S01]  /*0390*/  MOV R5, 0x20 ;  /* 0x0000002000057802 */ /* 0x001fe20000000f00 */
        /* <DEDUP_REMOVED lines=12> */
.L_x_7157:
[----:B------:R-:W-:Y:S05]  /*0460*/  BSYNC B0 ;  /* 0x0000000000007941 */ /* 0x000fea0003800000 */
.L_x_7156:
        /* <DEDUP_REMOVED lines=17> */
.L_x_7159:
[----:B------:R-:W-:Y:S05]  /*0580*/  BSYNC B0 ;  /* 0x0000000000007941 */ /* 0x000fea0003800000 */
.L_x_7158:
[----:B------:R-:W-:Y:S01]  /*0590*/  BSSY B0, `(.L_x_7160) ;  /* 0x0000010000007945 */ /* 0x000fe20003800000 */
[----:B------:R-:W-:Y:S05]  /*05a0*/  @!P1 BRA `(.L_x_7161) ;  /* 0x000000e000009947 */ /* 0x000fea0003800000 */
[----:B------:R-:W-:Y:S01]  /*05b0*/  ISETP.NE.U32.AND P2, PT, RZ, c[0x0][0x218], PT ;  /* 0x00008600ff007a0c */ /* 0x000fe20003f45070 */
[----:B0-----:R-:W-:Y:S01]  /*05c0*/  HFMA2.MMA R3, -RZ, RZ, 0, 1.9073486328125e-06 ;  /* 0x00000020ff037435 */ /* 0x001fe200000001ff */
        /* <DEDUP_REMOVED lines=11> */
[----:B------:R0:W5:Y:S02]  /*0680*/  @P2 LDG.E.128 R40, [R4.64+0x10] ;  /* 0x0000100404282981 */ /* 0x000164000c1e1d00 */
.L_x_7161:
[----:B------:R-:W-:Y:S05]  /*0690*/  BSYNC B0 ;  /* 0x0000000000007941 */ /* 0x000fea0003800000 */
.L_x_7160:
[----:B------:R-:W1:Y:S02]  /*06a0*/  S2UR UR6, SR_CTAID.X ;  /* 0x00000000000679c3 */ /* 0x000e640000002500 */
[----:B01----:R-:W-:-:S04]  /*06b0*/  LEA.HI R5, R8, UR6, RZ, 0x19 ;  /* 0x0000000608057c11 */ /* 0x003fc8000f8fc8ff */
[----:B------:R-:W-:-:S13]  /*06c0*/  ISETP.GE.AND P2, PT, R5, c[0x0][0x164], PT ;  /* 0x0000590005007a0c */ /* 0x000fda0003f46270 */
[----:B------:R-:W-:Y:S05]  /*06d0*/  @P2 EXIT ;  /* 0x000000000000294d */ /* 0x000fea0003800000 */
[----:B------:R-:W-:Y:S01]  /*06e0*/  SHF.R.S32.HI R0, RZ, 0x3, R0 ;  /* 0x00000003ff007819 */ /* 0x000fe20000011400 */
[----:B------:R-:W-:Y:S01]  /*06f0*/  ULDC.U8 UR6, c[0x0][0x1f0] ;  /* 0x00007c0000067ab9 */ /* 0x000fe20000000000 */
[----:B------:R-:W-:Y:S02]  /*0700*/  LOP3.LUT R3, R8, 0x60, RZ, 0xc0, !PT ;  /* 0x0000006008037812 */ /* 0x000fe400078ec0ff */
[----:B------:R-:W-:Y:S02]  /*0710*/  LOP3.LUT R2, R0, 0x7f, RZ, 0xc0, !PT ;  /* 0x0000007f00027812 */ /* 0x000fe400078ec0ff */
[----:B------:R-:W-:Y:S02]  /*0720*/  SHF.R.U32.HI R0, RZ, 0x2, R0 ;  /* 0x00000002ff007819 */ /* 0x000fe40000011600 */
[----:B------:R-:W-:Y:S01]  /*0730*/  SHF.L.U32 R4, R8, 0x5, RZ ;  /* 0x0000000508047819 */ /* 0x000fe200000006ff */
[----:B------:R-:W-:Y:S01]  /*0740*/  IMAD.IADD R3, R2, 0x1, -R3 ;  /* 0x0000000102037824 */ /* 0x000fe200078e0a03 */
[----:B------:R-:W-:-:S02]  /*0750*/  LOP3.LUT R0, R0, 0x3fffffe0, RZ, 0xc0, !PT ;  /* 0x3fffffe000007812 */ /* 0x000fc400078ec0ff */
[----:B------:R-:W-:Y:S01]  /*0760*/  LOP3.LUT R9, R4, 0x3e0, RZ, 0xc0, !PT ;  /* 0x000003e004097812 */ /* 0x000fe200078ec0ff */
[----:B------:R-:W-:Y:S01]  /*0770*/  HFMA2.MMA R4, -RZ, RZ, 0, 5.9604644775390625e-08 ;  /* 0x00000001ff047435 */ /* 0x000fe200000001ff */
[----:B------:R-:W-:-:S03]  /*0780*/  IMNMX R3, RZ, R3, !PT ;  /* 0x00000003ff037217 */ /* 0x000fc60007800200 */
[----:B------:R-:W-:Y:S01]  /*0790*/  IMAD.IADD R9, R2, 0x1, -R9 ;  /* 0x0000000102097824 */ /* 0x000fe200078e0a09 */
[----:B------:R-:W-:Y:S02]  /*07a0*/  IMNMX R3, R3, 0x20, PT ;  /* 0x0000002003037817 */ /* 0x000fe40003800200 */
[----:B------:R-:W-:Y:S02]  /*07b0*/  MOV R2, c[0x0][0x180] ;  /* 0x0000600000027a02 */ /* 0x000fe40000000f00 */
[----:B------:R-:W-:Y:S02]  /*07c0*/  IADD3 R3, R3, R0, RZ ;  /* 0x0000000003037210 */ /* 0x000fe40007ffe0ff */
[----:B------:R-:W-:Y:S02]  /*07d0*/  IMNMX R9, RZ, R9, !PT ;  /* 0x00000009ff097217 */ /* 0x000fe40007800200 */
[----:B------:R-:W-:Y:S01]  /*07e0*/  LOP3.LUT P2, RZ, R2, c[0x0][0x178], RZ, 0xfc, !PT ;  /* 0x00005e0002ff7a12 */ /* 0x000fe2000784fcff */
[----:B------:R-:W-:Y:S01]  /*07f0*/  IMAD.SHL.U32 R3, R3, 0x8, RZ ;  /* 0x0000000803037824 */ /* 0x000fe200078e00ff */
[----:B------:R-:W-:Y:S01]  /*0800*/  IMNMX R9, R9, 0x20, PT ;  /* 0x0000002009097817 */ /* 0x000fe20003800200 */
[----:B------:R-:W-:-:S02]  /*0810*/  IMAD.MOV.U32 R2, RZ, RZ, c[0x0][0x184] ;  /* 0x00006100ff027624 */ /* 0x000fc400078e00ff */
[----:B------:R0:W1:Y:S03]  /*0820*/  I2F.U32 R6, R3 ;  /* 0x0000000300067306 */ /* 0x0000660000201000 */
[----:B------:R-:W-:Y:S01]  /*0830*/  LOP3.LUT P2, RZ, R2, c[0x0][0x17c], RZ, 0xfc, P2 ;  /* 0x00005f0002ff7a12 */ /* 0x000fe2000104fcff */
[----:B0-----:R-:W-:-:S05]  /*0840*/  IMAD.IADD R3, R0, 0x1, R9 ;  /* 0x0000000100037824 */ /* 0x001fca00078e0209 */
[----:B------:R-:W-:Y:S01]  /*0850*/  SHF.L.U32 R3, R3, 0x3, RZ ;  /* 0x0000000303037819 */ /* 0x000fe200000006ff */
[----:B-1----:R-:W0:Y:S06]  /*0860*/  MUFU.RCP R6, R6 ;  /* 0x0000000600067308 */ /* 0x002e2c0000001000 */
.L_x_7345:
        /* <DEDUP_REMOVED lines=30> */
.L_x_7165:
[----:B-----5:R-:W-:-:S05]  /*0a50*/  PRMT R13, RZ, 0x5410, R24 ;  /* 0x00005410ff0d7816 */ /* 0x020fca0000000018 */
[----:B------:R-:W-:Y:S01]  /*0a60*/  FADD.FTZ R0, R13, R0 ;  /* 0x000000000d007221 */ /* 0x000fe20000010000 */
[----:B------:R-:W-:Y:S05]  /*0a70*/  BRA `(.L_x_7166) ;  /* 0x0000004000007947 */ /* 0x000fea0003800000 */
.L_x_7164:
[----:B-1---5:R-:W-:-:S05]  /*0a80*/  PRMT R13, RZ, 0x5410, R28 ;  /* 0x00005410ff0d7816 */ /* 0x022fca000000001c */
[----:B------:R-:W-:Y:S01]  /*0a90*/  FADD.FTZ R0, R13, R0 ;  /* 0x000000000d007221 */ /* 0x000fe20000010000 */
[----:B------:R-:W-:-:S05]  /*0aa0*/  @P3 PRMT R13, RZ, 0x5410, R24 ;  /* 0x00005410ff0d3816 */ /* 0x000fca0000000018 */
[----:B------:R-:W-:-:S05]  /*0ab0*/  @P3 FADD.FTZ R0, R13, R0 ;  /* 0x000000000d003221 */ /* 0x000fca0000010000 */
.L_x_7166:
[----:B------:R-:W-:-:S04]  /*0ac0*/  F2FP.BF16.PACK_AB R13, RZ, R0 ;  /* 0x00000000ff0d723e */ /* 0x000fc800000010ff */
[----:B------:R-:W-:Y:S02]  /*0ad0*/  PRMT R20, R13, 0x7610, R20 ;  /* 0x000076100d147816 */ /* 0x000fe40000000014 */
.L_x_7167:
[----:B------:R-:W-:Y:S01]  /*0ae0*/  PRMT R14, RZ, 0x7610, R112 ;  /* 0x00007610ff0e7816 */ /* 0x000fe20000000070 */
[----:B------:R-:W-:Y:S05]  /*0af0*/  @P4 BRA `(.L_x_7168) ;  /* 0x0000008000004947 */ /* 0x000fea0003800000 */
[----:B------:R-:W-:-:S04]  /*0b00*/  ISETP.NE.U32.AND P5, PT, RZ, c[0x0][0x180], PT ;  /* 0x00006000ff007a0c */ /* 0x000fc80003fa5070 */
[----:B------:R-:W-:-:S13]  /*0b10*/  ISETP.NE.AND.EX P5, PT, RZ, c[0x0][0x184], PT, P5 ;  /* 0x00006100ff007a0c */ /* 0x000fda0003fa5350 */
[----:B------:R-:W-:Y:S05]  /*0b20*/  @P5 BRA `(.L_x_7169) ;  /* 0x0000002000005947 */ /* 0x000fea0003800000 */
[----:B------:R-:W-:Y:S05]  /*0b30*/  @P2 BRA `(.L_x_7170) ;  /* 0x0000008000002947 */ /* 0x000fea0003800000 */
[----:B------:R-:W-:Y:S05]  /*0b40*/  BRA `(.L_x_7171) ;  /* 0x0000009000007947 */ /* 0x000fea0003800000 */
.L_x_7169:
[----:B-----5:R-:W-:-:S05]  /*0b50*/  PRMT R13, RZ, 0x7610, R24 ;  /* 0x00007610ff0d7816 */ /* 0x020fca0000000018 */
[----:B------:R-:W-:Y:S01]  /*0b60*/  FADD.FTZ R14, R13, R14 ;  /* 0x0000000e0d0e7221 */ /* 0x000fe20000010000 */
[----:B------:R-:W-:Y:S05]  /*0b70*/  BRA `(.L_x_7170) ;  /* 0x0000004000007947 */ /* 0x000fea0003800000 */
.L_x_7168:
[----:B-----5:R-:W-:-:S05]  /*0b80*/  PRMT R13, RZ, 0x7610, R28 ;  /* 0x00007610ff0d7816 */ /* 0x020fca000000001c */
[----:B------:R-:W-:Y:S01]  /*0b90*/  FADD.FTZ R14, R13, R14 ;  /* 0x0000000e0d0e7221 */ /* 0x000fe20000010000 */
[----:B------:R-:W-:-:S05]  /*0ba0*/  @P3 PRMT R13, RZ, 0x7610, R24 ;  /* 0x00007610ff0d3816 */ /* 0x000fca0000000018 */
[----:B------:R-:W-:-:S05]  /*0bb0*/  @P3 FADD.FTZ R14, R13, R14 ;  /* 0x0000000e0d0e3221 */ /* 0x000fca0000010000 */
.L_x_7170:
[----:B------:R-:W-:-:S04]  /*0bc0*/  F2FP.BF16.PACK_AB R13, RZ, R14 ;  /* 0x0000000eff0d723e */ /* 0x000fc800000010ff */
[----:B------:R-:W-:Y:S02]  /*0bd0*/  PRMT R20, R20, 0x5410, R13 ;  /* 0x0000541014147816 */ /* 0x000fe4000000000d */
.L_x_7171:
[----:B------:R-:W-:Y:S01]  /*0be0*/  PRMT R13, RZ, 0x5410, R113 ;  /* 0x00005410ff0d7816 */ /* 0x000fe20000000071 */
[----:B------:R-:W-:Y:S05]  /*0bf0*/  @P4 BRA `(.L_x_7172) ;  /* 0x0000008000004947 */ /* 0x000fea0003800000 */
[----:B------:R-:W-:-:S04]  /*0c00*/  ISETP.NE.U32.AND P5, PT, RZ, c[0x0][0x180], PT ;  /* 0x00006000ff007a0c */ /* 0x000fc80003fa5070 */
[----:B------:R-:W-:-:S13]  /*0c10*/  ISETP.NE.AND.EX P5, PT, RZ, c[0x0][0x184], PT, P5 ;  /* 0x00006100ff007a0c */ /* 0x000fda0003fa5350 */
[----:B------:R-:W-:Y:S05]  /*0c20*/  @P5 BRA `(.L_x_7173) ;  /* 0x0000002000005947 */ /* 0x000fea0003800000 */
[----:B------:R-:W-:Y:S05]  /*0c30*/  @P2 BRA `(.L_x_7174) ;  /* 0x0000008000002947 */ /* 0x000fea0003800000 */
[----:B------:R-:W-:Y:S05]  /*0c40*/  BRA `(.L_x_7175) ;  /* 0x0000009000007947 */ /* 0x000fea0003800000 */
.L_x_7173:
[----:B-----5:R-:W-:-:S05]  /*0c50*/  PRMT R112, RZ, 0x5410, R25 ;  /* 0x00005410ff707816 */ /* 0x020fca0000000019 */
[----:B------:R-:W-:Y:S01]  /*0c60*/  FADD.FTZ R13, R112, R13 ;  /* 0x0000000d700d7221 */ /* 0x000fe20000010000 */
[----:B------:R-:W-:Y:S05]  /*0c70*/  BRA `(.L_x_7174) ;  /* 0x0000004000007947 */ /* 0x000fea0003800000 */
.L_x_7172:
[----:B-----5:R-:W-:-:S05]  /*0c80*/  PRMT R112, RZ, 0x5410, R29 ;  /* 0x00005410ff707816 */ /* 0x020fca000000001d */
[----:B------:R-:W-:Y:S01]  /*0c90*/  FADD.FTZ R13, R112, R13 ;  /* 0x0000000d700d7221 */ /* 0x000fe20000010000 */
[----:B------:R-:W-:-:S05]  /*0ca0*/  @P3 PRMT R112, RZ, 0x5410, R25 ;  /* 0x00005410ff703816 */ /* 0x000fca0000000019 */
[----:B------:R-:W-:-:S05]  /*0cb0*/  @P3 FADD.FTZ R13, R112, R13 ;  /* 0x0000000d700d3221 */ /* 0x000fca0000010000 */
.L_x_7174:
[----:B------:R-:W-:-:S04]  /*0cc0*/  F2FP.BF16.PACK_AB R112, RZ, R13 ;  /* 0x0000000dff70723e */ /* 0x000fc800000010ff */
[----:B------:R-:W-:Y:S02]  /*0cd0*/  PRMT R21, R112, 0x7610, R21 ;  /* 0x0000761070157816 */ /* 0x000fe40000000015 */
.L_x_7175:
[----:B------:R-:W-:Y:S01]  /*0ce0*/  PRMT R122, RZ, 0x7610, R113 ;  /* 0x00007610ff7a7816 */ /* 0x000fe20000000071 */
[----:B------:R-:W-:Y:S05]  /*0cf0*/  @P4 BRA `(.L_x_7176) ;  /* 0x0000008000004947 */ /* 0x000fea0003800000 */
[----:B------:R-:W-:-:S04]  /*0d00*/  ISETP.NE.U32.AND P5, PT, RZ, c[0x0][0x180], PT ;  /* 0x00006000ff007a0c */ /* 0x000fc80003fa5070 */
[----:B------:R-:W-:-:S13]  /*0d10*/  ISETP.NE.AND.EX P5, PT, RZ, c[0x0][0x184], PT, P5 ;  /* 0x00006100ff007a0c */ /* 0x000fda0003fa5350 */
[----:B------:R-:W-:Y:S05]  /*0d20*/  @P5 BRA `(.L_x_7177) ;  /* 0x0000002000005947 */ /* 0x000fea0003800000 */
[----:B------:R-:W-:Y:S05]  /*0d30*/  @P2 BRA `(.L_x_7178) ;  /* 0x0000008000002947 */ /* 0x000fea0003800000 */
[----:B------:R-:W-:Y:S05]  /*0d40*/  BRA `(.L_x_7179) ;  /* 0x0000009000007947 */ /* 0x000fea0003800000 */
.L_x_7177:
[----:B-----5:R-:W-:-:S05]  /*0d50*/  PRMT R113, RZ, 0x7610, R25 ;  /* 0x00007610ff717816 */ /* 0x020fca0000000019 */
[----:B------:R-:W-:Y:S01]  /*0d60*/  FADD.FTZ R122, R113, R122 ;  /* 0x0000007a717a7221 */ /* 0x000fe20000010000 */
[----:B------:R-:W-:Y:S05]  /*0d70*/  BRA `(.L_x_7178) ;  /* 0x0000004000007947 */ /* 0x000fea0003800000 */
.L_x_7176:
[----:B-----5:R-:W-:-:S05]  /*0d80*/  PRMT R113, RZ, 0x7610, R29 ;  /* 0x00007610ff717816 */ /* 0x020fca000000001d */
[----:B------:R-:W-:Y:S01]  /*0d90*/  FADD.FTZ R122, R113, R122 ;  /* 0x0000007a717a7221 */ /* 0x000fe20000010000 */
[----:B------:R-:W-:-:S05]  /*0da0*/  @P3 PRMT R113, RZ, 0x7610, R25 ;  /* 0x00007610ff713816 */ /* 0x000fca0000000019 */
[----:B------:R-:W-:-:S05]  /*0db0*/  @P3 FADD.FTZ R122, R113, R122 ;  /* 0x0000007a717a3221 */ /* 0x000fca0000010000 */
.L_x_7178:
[----:B------:R-:W-:-:S04]  /*0dc0*/  F2FP.BF16.PACK_AB R112, RZ, R122 ;  /* 0x0000007aff70723e */ /* 0x000fc800000010ff */
[----:B------:R-:W-:Y:S02]  /*0dd0*/  PRMT R21, R21, 0x5410, R112 ;  /* 0x0000541015157816 */ /* 0x000fe40000000070 */
.L_x_7179:
[----:B------:R-:W-:Y:S01]  /*0de0*/  PRMT R123, RZ, 0x5410, R114 ;  /* 0x00005410ff7b7816 */ /* 0x000fe20000000072 */
[----:B------:R-:W-:Y:S05]  /*0df0*/  @P4 BRA `(.L_x_7180) ;  /* 0x0000008000004947 */ /* 0x000fea0003800000 */
[----:B------:R-:W-:-:S04]  /*0e00*/  ISETP.NE.U32.AND P5, PT, RZ, c[0x0][0x180], PT ;  /* 0x00006000ff007a0c */ /* 0x000fc80003fa5070 */
[----:B------:R-:W-:-:S13]  /*0e10*/  ISETP.NE.AND.EX P5, PT, RZ, c[0x0][0x184], PT, P5 ;  /* 0x00006100ff007a0c */ /* 0x000fda0003fa5350 */
[----:B------:R-:W-:Y:S05]  /*0e20*/  @P5 BRA `(.L_x_7181) ;  /* 0x0000002000005947 */ /* 0x000fea0003800000 */
[----:B------:R-:W-:Y:S05]  /*0e30*/  @P2 BRA `(.L_x_7182) ;  /* 0x0000008000002947 */ /* 0x000fea0003800000 */
[----:B------:R-:W-:Y:S05]  /*0e40*/  BRA `(.L_x_7183) ;  /* 0x0000009000007947 */ /* 0x000fea0003800000 */
.L_x_7181:
[----:B-----5:R-:W-:-:S05]  /*0e50*/  PRMT R112, RZ, 0x5410, R26 ;  /* 0x00005410ff707816 */ /* 0x020fca000000001a */
[----:B------:R-:W-:Y:S01]  /*0e60*/  FADD.FTZ R123, R112, R123 ;  /* 0x0000007b707b7221 */ /* 0x000fe20000010000 */
[----:B------:R-:W-:Y:S05]  /*0e70*/  BRA `(.L_x_7182) ;  /* 0x0000004000007947 */ /* 0x000fea0003800000 */
.L_x_7180:
[----:B-----5:R-:W-:-:S05]  /*0e80*/  PRMT R112, RZ, 0x5410, R30 ;  /* 0x00005410ff707816 */ /* 0x020fca000000001e */
[----:B------:R-:W-:Y:S01]  /*0e90*/  FADD.FTZ R123, R112, R123 ;  /* 0x0000007b707b7221 */ /* 0x000fe20000010000 */
[----:B------:R-:W-:-:S05]  /*0ea0*/  @P3 PRMT R112, RZ, 0x5410, R26 ;  /* 0x00005410ff703816 */ /* 0x000fca000000001a */
[----:B------:R-:W-:-:S05]  /*0eb0*/  @P3 FADD.FTZ R123, R112, R123 ;  /* 0x0000007b707b3221 */ /* 0x000fca0000010000 */
.L_x_7182:
[----:B------:R-:W-:-:S04]  /*0ec0*/  F2FP.BF16.PACK_AB R112, RZ, R123 ;  /* 0x0000007bff70723e */ /* 0x000fc800000010ff */
[----:B------:R-:W-:Y:S02]  /*0ed0*/  PRMT R22, R112, 0x7610, R22 ;  /* 0x0000761070167816 */ /* 0x000fe40000000016 */
.L_x_7183:
[----:B------:R-:W-:Y:S01]  /*0ee0*/  PRMT R132, RZ, 0x7610, R114 ;  /* 0x00007610ff847816 */ /* 0x000fe20000000072 */
[----:B------:R-:W-:Y:S05]  /*0ef0*/  @P4 BRA `(.L_x_7184) ;  /* 0x0000008000004947 */ /* 0x000fea0003800000 */
[----:B------:R-:W-:-:S04]  /*0f00*/  ISETP.NE.U32.AND P5, PT, RZ, c[0x0][0x180], PT ;  /* 0x00006000ff007a0c */ /* 0x000fc80003fa5070 */
[----:B------:R-:W-:-:S13]  /*0f10*/  ISETP.NE.AND.EX P5, PT, RZ, c[0x0][0x184], PT, P5 ;  /* 0x00006100ff007a0c */ /* 0x000fda0003fa5350 */
[----:B------:R-:W-:Y:S05]  /*0f20*/  @P5 BRA `(.L_x_7185) ;  /* 0x0000002000005947 */ /* 0x000fea0003800000 */
[----:B------:R-:W-:Y:S05]  /*0f30*/  @P2 BRA `(.L_x_7186) ;  /* 0x0000008000002947 */ /* 0x000fea0003800000 */
[----:B------:R-:W-:Y:S05]  /*0f40*/  BRA `(.L_x_7187) ;  /* 0x0000009000007947 */ /* 0x000fea0003800000 */
.L_x_7185:
[----:B-----5:R-:W-:-:S05]  /*0f50*/  PRMT R113, RZ, 0x7610, R26 ;  /* 0x00007610ff717816 */ /* 0x020fca000000001a */
[----:B------:R-:W-:Y:S01]  /*0f60*/  FADD.FTZ R132, R113, R132 ;  /* 0x0000008471847221 */ /* 0x000fe20000010000 */
[----:B------:R-:W-:Y:S05]  /*0f70*/  BRA `(.L_x_7186) ;  /* 0x0000004000007947 */ /* 0x000fea0003800000 */
.L_x_7184:
[----:B-----5:R-:W-:-:S05]  /*0f80*/  PRMT R113, RZ, 0x7610, R30 ;  /* 0x00007610ff717816 */ /* 0x020fca000000001e */
[----:B------:R-:W-:Y:S01]  /*0f90*/  FADD.FTZ R132, R113, R132 ;  /* 0x0000008471847221 */ /* 0x000fe20000010000 */
[----:B------:R-:W-:-:S05]  /*0fa0*/  @P3 PRMT R113, RZ, 0x7610, R26 ;  /* 0x00007610ff713816 */ /* 0x000fca000000001a */
[----:B------:R-:W-:-:S05]  /*0fb0*/  @P3 FADD.FTZ R132, R113, R132 ;  /* 0x0000008471843221 */ /* 0x000fca0000010000 */
.L_x_7186:
[----:B------:R-:W-:-:S04]  /*0fc0*/  F2FP.BF16.PACK_AB R112, RZ, R132 ;  /* 0x00000084ff70723e */ /* 0x000fc800000010ff */
[----:B------:R-:W-:Y:S02]  /*0fd0*/  PRMT R22, R22, 0x5410, R112 ;  /* 0x0000541016167816 */ /* 0x000fe40000000070 */
.L_x_7187:
[----:B------:R-:W-:Y:S01]  /*0fe0*/  PRMT R131, RZ, 0x5410, R115 ;  /* 0x00005410ff837816 */ /* 0x000fe20000000073 */
[----:B------:R-:W-:Y:S05]  /*0ff0*/  @P4 BRA `(.L_x_7188) ;  /* 0x0000008000004947 */ /* 0x000fea0003800000 */
[----:B------:R-:W-:-:S04]  /*1000*/  ISETP.NE.U32.AND P5, PT, RZ, c[0x0][0x180], PT ;  /* 0x00006000ff007a0c */ /* 0x000fc80003fa5070 */
[----:B------:R-:W-:-:S13]  /*1010*/  ISETP.NE.AND.EX P5, PT, RZ, c[0x0][0x184], PT, P5 ;  /* 0x00006100ff007a0c */ /* 0x000fda0003fa5350 */
[----:B------:R-:W-:Y:S05]  /*1020*/  @P5 BRA `(.L_x_7189) ;  /* 0x0000002000005947 */ /* 0x000fea0003800000 */
[----:B------:R-:W-:Y:S05]  /*1030*/  @P2 BRA `(.L_x_7190) ;  /* 0x0000008000002947 */ /* 0x000fea0003800000 */
[----:B------:R-:W-:Y:S05]  /*1040*/  BRA `(.L_x_7191) ;  /* 0x0000009000007947 */ /* 0x000fea0003800000 */
.L_x_7189:
[----:B-----5:R-:W-:-:S05]  /*1050*/  PRMT R112, RZ, 0x5410, R27 ;  /* 0x00005410ff707816 */ /* 0x020fca000000001b */
[----:B------:R-:W-:Y:S01]  /*1060*/  FADD.FTZ R131, R112, R131 ;  /* 0x0000008370837221 */ /* 0x000fe20000010000 */
[----:B------:R-:W-:Y:S05]  /*1070*/  BRA `(.L_x_7190) ;  /* 0x0000004000007947 */ /* 0x000fea0003800000 */
.L_x_7188:
[----:B-----5:R-:W-:-:S05]  /*1080*/  PRMT R112, RZ, 0x5410, R31 ;  /* 0x00005410ff707816 */ /* 0x020fca000000001f */
[----:B------:R-:W-:Y:S01]  /*1090*/  FADD.FTZ R131, R112, R131 ;  /* 0x0000008370837221 */ /* 0x000fe20000010000 */
[----:B------:R-:W-:-:S05]  /*10a0*/  @P3 PRMT R112, RZ, 0x5410, R27 ;  /* 0x00005410ff703816 */ /* 0x000fca000000001b */
[----:B------:R-:W-:-:S05]  /*10b0*/  @P3 FADD.FTZ R131, R112, R131 ;  /* 0x0000008370833221 */ /* 0x000fca0000010000 */
.L_x_7190:
[----:B------:R-:W-:-:S04]  /*10c0*/  F2FP.BF16.PACK_AB R112, RZ, R131 ;  /* 0x00000083ff70723e */ /* 0x000fc800000010ff */
[----:B------:R-:W-:Y:S02]  /*10d0*/  PRMT R23, R112, 0x7610, R23 ;  /* 0x0000761070177816 */ /* 0x000fe40000000017 */
.L_x_7191:
[----:B------:R-:W-:Y:S01]  /*10e0*/  PRMT R147, RZ, 0x7610, R115 ;  /* 0x00007610ff937816 */ /* 0x000fe20000000073 */
[----:B------:R-:W-:Y:S05]  /*10f0*/  @P4 BRA `(.L_x_7192) ;  /* 0x0000008000004947 */ /* 0x000fea0003800000 */
[----:B------:R-:W-:-:S04]  /*1100*/  ISETP.NE.U32.AND P3, PT, RZ, c[0x0][0x180], PT ;  /* 0x00006000ff007a0c */ /* 0x000fc80003f65070 */
[----:B------:R-:W-:-:S13]  /*1110*/  ISETP.NE.AND.EX P3, PT, RZ, c[0x0][0x184], PT, P3 ;  /* 0x00006100ff007a0c */ /* 0x000fda0003f65330 */
[----:B------:R-:W-:Y:S05]  /*1120*/  @P3 BRA `(.L_x_7193) ;  /* 0x0000002000003947 */ /* 0x000fea0003800000 */
[----:B------:R-:W-:Y:S05]  /*1130*/  @P2 BRA `(.L_x_7194) ;  /* 0x0000008000002947 */ /* 0x000fea0003800000 */
[----:B------:R-:W-:Y:S05]  /*1140*/  BRA `(.L_x_7195) ;  /* 0x0000009000007947 */ /* 0x000fea0003800000 */
.L_x_7193:
[----:B-----5:R-:W-:-:S05]  /*1150*/  PRMT R112, RZ, 0x7610, R27 ;  /* 0x00007610ff707816 */ /* 0x020fca000000001b */
[----:B------:R-:W-:Y:S01]  /*1160*/  FADD.FTZ R147, R112, R147 ;  /* 0x0000009370937221 */ /* 0x000fe20000010000 */
[----:B------:R-:W-:Y:S05]  /*1170*/  BRA `(.L_x_7194) ;  /* 0x0000004000007947 */ /* 0x000fea0003800000 */
.L_x_7192:
[----:B-----5:R-:W-:-:S05]  /*1180*/  PRMT R112, RZ, 0x7610, R31 ;  /* 0x00007610ff707816 */ /* 0x020fca000000001f */
[----:B------:R-:W-:Y:S01]  /*1190*/  FADD.FTZ R147, R112, R147 ;  /* 0x0000009370937221 */ /* 0x000fe20000010000 */
[----:B------:R-:W-:-:S05]  /*11a0*/  @P3 PRMT R112, RZ, 0x7610, R27 ;  /* 0x00007610ff703816 */ /* 0x000fca000000001b */
[----:B------:R-:W-:-:S05]  /*11b0*/  @P3 FADD.FTZ R147, R112, R147 ;  /* 0x0000009370933221 */ /* 0x000fca0000010000 */
.L_x_7194:
[----:B------:R-:W-:-:S04]  /*11c0*/  F2FP.BF16.PACK_AB R112, RZ, R147 ;  /* 0x00000093ff70723e */ /* 0x000fc800000010ff */
[----:B------:R-:W-:Y:S02]  /*11d0*/  PRMT R23, R23, 0x5410, R112 ;  /* 0x0000541017177816 */ /* 0x000fe40000000070 */
.L_x_7195:
[C---:B------:R-:W-:Y:S02]  /*11e0*/  @P2 LEA R112, P3, R2.reuse, c[0x0][0x188], 0x4 ;  /* 0x0000620002702a11 */ /* 0x040fe400078620ff */
[C---:B------:R-:W-:Y:S02]  /*11f0*/  IADD3 R134, R2.reuse, 0x80, RZ ;  /* 0x0000008002867810 */ /* 0x040fe40007ffe0ff */
[----:B------:R-:W-:-:S05]  /*1200*/  @P2 LEA.HI.X R113, R2, c[0x0][0x18c], RZ, 0x4, P3 ;  /* 0x0000630002712a11 */ /* 0x000fca00018f24ff */
[----:B------:R1:W-:Y:S04]  /*1210*/  @P2 STG.E.128 [R112.64], R20 ;  /* 0x0000001470002986 */ /* 0x0003e8000c101d04 */
.L_x_7163:
[----:B------:R-:W-:Y:S05]  /*1220*/  BSYNC B0 ;  /* 0x0000000000007941 */ /* 0x000fea0003800000 */
.L_x_7162:
        /* <DEDUP_REMOVED lines=8> */
[----:B------:R-:W-:Y:S02]  /*12b0*/  IMAD.MOV.U32 R17, RZ, RZ, 0x10 ;  /* 0x00000010ff117424 */ /* 0x000fe400078e00ff */
[----:B-----5:R2:W5:Y:S01]  /*12c0*/  @P4 LDG.E.128 R28, [R114.64] ;  /* 0x00000004721c4981 */ /* 0x020562000c1e1d00 */
[----:B------:R-:W-:Y:S01]  /*12d0*/  ISETP.NE.AND.EX P3, PT, RZ, c[0x0][0x184], PT, P3 ;  /* 0x00006100ff007a0c */ /* 0x000fe20003f65330 */
[----:B------:R-:W-:-:S06]  /*12e0*/  IMAD.WIDE.U32 R16, R134, R17, c[0x0][0x170] ;  /* 0x00005c0086107625 */ /* 0x000fcc00078e0011 */
[----:B------:R-:W3:Y:S06]  /*12f0*/  LDG.E.128 R16, [R16.64] ;  /* 0x0000000410107981 */ /* 0x000eec000c1e1d00 */
[----:B-1----:R-:W-:-:S04]  /*1300*/  @P3 LEA R112, P5, R134, c[0x0][0x180], 0x4 ;  /* 0x0000600086703a11 */ /* 0x002fc800078a20ff */
[----:B------:R-:W-:-:S05]  /*1310*/  @P3 LEA.HI.X R113, R134, c[0x0][0x184], RZ, 0x4, P5 ;  /* 0x0000610086713a11 */ /* 0x000fca00028f24ff */
[----:B------:R2:W5:Y:S01]  /*1320*/  @P3 LDG.E.128 R24, [R112.64] ;  /* 0x0000000470183981 */ /* 0x000562000c1e1d00 */
[----:B------:R-:W-:-:S04]  /*1330*/  ISETP.NE.U32.AND P4, PT, RZ, c[0x0][0x178], PT ;  /* 0x00005e00ff007a0c */ /* 0x000fc80003f85070 */
[----:B------:R-:W-:Y:S02]  /*1340*/  ISETP.NE.AND.EX P4, PT, RZ, c[0x0][0x17c], PT, P4 ;  /* 0x00005f00ff007a0c */ /* 0x000fe40003f85340 */
[----:B---3--:R-:W-:-:S11]  /*1350*/  PRMT R9, RZ, 0x5410, R16 ;  /* 0x00005410ff097816 */ /* 0x008fd60000000010 */
[----:B------:R-:W-:Y:S05]  /*1360*/  @P4 BRA `(.L_x_7198) ;  /* 0x0000008000004947 */ /* 0x000fea0003800000 */
[----:B--2---:R-:W-:-:S04]  /*1370*/  ISETP.NE.U32.AND P5, PT, RZ, c[0x0][0x180], PT ;  /* 0x00006000ff007a0c */ /* 0x004fc80003fa5070 */
[----:B------:R-:W-:-:S13]  /*1380*/  ISETP.NE.AND.EX P5, PT, RZ, c[0x0][0x184], PT, P5 ;  /* 0x00006100ff007a0c */ /* 0x000fda0003fa5350 */
[----:B------:R-:W-:Y:S05]  /*1390*/  @P5 BRA `(.L_x_7199) ;  /* 0x0000002000005947 */ /* 0x000fea0003800000 */
[----:B------:R-:W-:Y:S05]  /*13a0*/  @P2 BRA `(.L_x_7200) ;  /* 0x0000008000002947 */ /* 0x000fea0003800000 */
[----:B------:R-:W-:Y:S05]  /*13b0*/  BRA `(.L_x_7201) ;  /* 0x0000009000007947 */ /* 0x000fea0003800000 */
.L_x_7199:
[----:B-----5:R-:W-:-:S05]  /*13c0*/  PRMT R112, RZ, 0x5410, R24 ;  /* 0x00005410ff707816 */ /* 0x020fca0000000018 */
[----:B------:R-:W-:Y:S01]  /*13d0*/  FADD.FTZ R9, R112, R9 ;  /* 0x0000000970097221 */ /* 0x000fe20000010000 */
[----:B------:R-:W-:Y:S05]  /*13e0*/  BRA `(.L_x_7200) ;  /* 0x0000004000007947 */ /* 0x000fea0003800000 */
.L_x_7198:
[----:B--2--5:R-:W-:-:S05]  /*13f0*/  PRMT R112, RZ, 0x5410, R28 ;  /* 0x00005410ff707816 */ /* 0x024fca000000001c */
[----:B------:R-:W-:Y:S01]  /*1400*/  FADD.FTZ R9, R112, R9 ;  /* 0x0000000970097221 */ /* 0x000fe20000010000 */
[----:B------:R-:W-:-:S05]  /*1410*/  @P3 PRMT R112, RZ, 0x5410, R24 ;  /* 0x00005410ff703816 */ /* 0x000fca0000000018 */
[----:B------:R-:W-:-:S05]  /*1420*/  @P3 FADD.FTZ R9, R112, R9 ;  /* 0x0000000970093221 */ /* 0x000fca0000010000 */
.L_x_7200:
[----:B------:R-:W-:-:S04]  /*1430*/  F2FP.BF16.PACK_AB R15, RZ, R9 ;  /* 0x00000009ff0f723e */ /* 0x000fc800000010ff */
[----:B------:R-:W-:Y:S02]  /*1440*/  PRMT R20, R15, 0x7610, R20 ;  /* 0x000076100f147816 */ /* 0x000fe40000000014 */
.L_x_7201:
[----:B------:R-:W-:Y:S01]  /*1450*/  PRMT R15, RZ, 0x7610, R16 ;  /* 0x00007610ff0f7816 */ /* 0x000fe20000000010 */
[----:B------:R-:W-:Y:S05]  /*1460*/  @P4 BRA `(.L_x_7202) ;  /* 0x0000008000004947 */ /* 0x000fea0003800000 */
[----:B------:R-:W-:-:S04]  /*1470*/  ISETP.NE.U32.AND P5, PT, RZ, c[0x0][0x180], PT ;  /* 0x00006000ff007a0c */ /* 0x000fc80003fa5070 */
[----:B------:R-:W-:-:S13]  /*1480*/  ISETP.NE.AND.EX P5, PT, RZ, c[0x0][0x184], PT, P5 ;  /* 0x00006100ff007a0c */ /* 0x000fda0003fa5350 */
[----:B------:R-:W-:Y:S05]  /*1490*/  @P5 BRA `(.L_x_7203) ;  /* 0x0000002000005947 */ /* 0x000fea0003800000 */
[----:B------:R-:W-:Y:S05]  /*14a0*/  @P2 BRA `(.L_x_7204) ;  /* 0x0000008000002947 */ /* 0x000fea0003800000 */
[----:B------:R-:W-:Y:S05]  /*14b0*/  BRA `(.L_x_7205) ;  /* 0x0000009000007947 */ /* 0x000fea0003800000 */
.L_x_7203:
[----:B-----5:R-:W-:-:S05]  /*14c0*/  PRMT R16, RZ, 0x7610, R24 ;  /* 0x00007610ff107816 */ /* 0x020fca0000000018 */
[----:B------:R-:W-:Y:S01]  /*14d0*/  FADD.FTZ R15, R16, R15 ;  /* 0x0000000f100f7221 */ /* 0x000fe20000010000 */
[----:B------:R-:W-:Y:S05]  /*14e0*/  BRA `(.L_x_7204) ;  /* 0x0000004000007947 */ /* 0x000fea0003800000 */
.L_x_7202:
[----:B-----5:R-:W-:-:S05]  /*14f0*/  PRMT R16, RZ, 0x7610, R28 ;  /* 0x00007610ff107816 */ /* 0x020fca000000001c */
[----:B------:R-:W-:Y:S01]  /*1500*/  FADD.FTZ R15, R16, R15 ;  /* 0x0000000f100f7221 */ /* 0x000fe20000010000 */
[----:B------:R-:W-:-:S05]  /*1510*/  @P3 PRMT R16, RZ, 0x7610, R24 ;  /* 0x00007610ff103816 */ /* 0x000fca0000000018 */
[----:B------:R-:W-:-:S05]  /*1520*/  @P3 FADD.FTZ R15, R16, R15 ;  /* 0x0000000f100f3221 */ /* 0x000fca0000010000 */
.L_x_7204:
[----:B------:R-:W-:-:S04]  /*1530*/  F2FP.BF16.PACK_AB R16, RZ, R15 ;  /* 0x0000000fff10723e */ /* 0x000fc800000010ff */
[----:B------:R-:W-:Y:S02]  /*1540*/  PRMT R20, R20, 0x5410, R16 ;  /* 0x0000541014147816 */ /* 0x000fe40000000010 */
.L_x_7205:
[----:B------:R-:W-:Y:S01]  /*1550*/  PRMT R16, RZ, 0x5410, R17 ;  /* 0x00005410ff107816 */ /* 0x000fe20000000011 */
[----:B------:R-:W-:Y:S05]  /*1560*/  @P4 BRA `(.L_x_7206) ;  /* 0x0000008000004947 */ /* 0x000fea0003800000 */
[----:B------:R-:W-:-:S04]  /*1570*/  ISETP.NE.U32.AND P5, PT, RZ, c[0x0][0x180], PT ;  /* 0x00006000ff007a0c */ /* 0x000fc80003fa5070 */
[----:B------:R-:W-:-:S13]  /*1580*/  ISETP.NE.AND.EX P5, PT, RZ, c[0x0][0x184], PT, P5 ;  /* 0x00006100ff007a0c */ /* 0x000fda0003fa5350 */
[----:B------:R-:W-:Y:S05]  /*1590*/  @P5 BRA `(.L_x_7207) ;  /* 0x0000002000005947 */ /* 0x000fea0003800000 */
[----:B------:R-:W-:Y:S05]  /*15a0*/  @P2 BRA `(.L_x_7208) ;  /* 0x0000008000002947 */ /* 0x000fea0003800000 */
[----:B------:R-:W-:Y:S05]  /*15b0*/  BRA `(.L_x_7209) ;  /* 0x0000009000007947 */ /* 0x000fea0003800000 */
.L_x_7207:
[----:B-----5:R-:W-:-:S05]  /*15c0*/  PRMT R113, RZ, 0x5410, R25 ;  /* 0x00005410ff717816 */ /* 0x020fca0000000019 */
[----:B------:R-:W-:Y:S01]  /*15d0*/  FADD.FTZ R16, R113, R16 ;  /* 0x0000001071107221 */ /* 0x000fe20000010000 */
[----:B------:R-:W-:Y:S05]  /*15e0*/  BRA `(.L_x_7208) ;  /* 0x0000004000007947 */ /* 0x000fea0003800000 */
.L_x_7206:
[----:B-----5:R-:W-:-:S05]  /*15f0*/  PRMT R113, RZ, 0x5410, R29 ;  /* 0x00005410ff717816 */ /* 0x020fca000000001d */
[----:B------:R-:W-:Y:S01]  /*1600*/  FADD.FTZ R16, R113, R16 ;  /* 0x0000001071107221 */ /* 0x000fe20000010000 */
[----:B------:R-:W-:-:S05]  /*1610*/  @P3 PRMT R113, RZ, 0x5410, R25 ;  /* 0x00005410ff713816 */ /* 0x000fca0000000019 */
[----:B------:R-:W-:-:S05]  /*1620*/  @P3 FADD.FTZ R16, R113, R16 ;  /* 0x0000001071103221 */ /* 0x000fca0000010000 */
.L_x_7208:
[----:B------:R-:W-:-:S04]  /*1630*/  F2FP.BF16.PACK_AB R112, RZ, R16 ;  /* 0x00000010ff70723e */ /* 0x000fc800000010ff */
[----:B------:R-:W-:Y:S02]  /*1640*/  PRMT R21, R112, 0x7610, R21 ;  /* 0x0000761070157816 */ /* 0x000fe40000000015 */
.L_x_7209:
[----:B------:R-:W-:Y:S01]  /*1650*/  PRMT R17, RZ, 0x7610, R17 ;  /* 0x00007610ff117816 */ /* 0x000fe20000000011 */
[----:B------:R-:W-:Y:S05]  /*1660*/  @P4 BRA `(.L_x_7210) ;  /* 0x0000008000004947 */ /* 0x000fea0003800000 */
[----:B------:R-:W-:-:S04]  /*1670*/  ISETP.NE.U32.AND P5, PT, RZ, c[0x0][0x180], PT ;  /* 0x00006000ff007a0c */ /* 0x000fc80003fa5070 */
[----:B------:R-:W-:-:S13]  /*1680*/  ISETP.NE.AND.EX P5, PT, RZ, c[0x0][0x184], PT, P5 ;  /* 0x00006100ff007a0c */ /* 0x000fda0003fa5350 */
[----:B------:R-:W-:Y:S05]  /*1690*/  @P5 BRA `(.L_x_7211) ;  /* 0x0000002000005947 */ /* 0x000fea0003800000 */
[----:B------:R-:W-:Y:S05]  /*16a0*/  @P2 BRA `(.L_x_7212) ;  /* 0x0000008000002947 */ /* 0x000fea0003800000 */
[----:B------:R-:W-:Y:S05]  /*16b0*/  BRA `(.L_x_7213) ;  /* 0x0000009000007947 */ /* 0x000fea0003800000 */
.L_x_7211:
[----:B-----5:R-:W-:-:S05]  /*16c0*/  PRMT R112, RZ, 0x7610, R25 ;  /* 0x00007610ff707816 */ /* 0x020fca0000000019 */
[----:B------:R-:W-:Y:S01]  /*16d0*/  FADD.FTZ R17, R112, R17 ;  /* 0x0000001170117221 */ /* 0x000fe20000010000 */
[----:B------:R-:W-:Y:S05]  /*16e0*/  BRA `(.L_x_7212) ;  /* 0x0000004000007947 */ /* 0x000fea0003800000 */
.L_x_7210:
[----:B-----5:R-:W-:-:S05]  /*16f0*/  PRMT R112, RZ, 0x7610, R29 ;  /* 0x00007610ff707816 */ /* 0x020fca000000001d */
[----:B------:R-:W-:Y:S01]  /*1700*/  FADD.FTZ R17, R112, R17 ;  /* 0x0000001170117221 */ /* 0x000fe20000010000 */
[----:B------:R-:W-:-:S05]  /*1710*/  @P3 PRMT R112, RZ, 0x7610, R25 ;  /* 0x00007610ff703816 */ /* 0x000fca0000000019 */
[----:B------:R-:W-:-:S05]  /*1720*/  @P3 FADD.FTZ R17, R112, R17 ;  /* 0x0000001170113221 */ /* 0x000fca0000010000 */
.L_x_7212:
[----:B------:R-:W-:-:S04]  /*1730*/  F2FP.BF16.PACK_AB R112, RZ, R17 ;  /* 0x00000011ff70723e */ /* 0x000fc800000010ff */
[----:B------:R-:W-:Y:S02]  /*1740*/  PRMT R21, R21, 0x5410, R112 ;  /* 0x0000541015157816 */ /* 0x000fe40000000070 */
.L_x_7213:
[----:B------:R-:W-:Y:S01]  /*1750*/  PRMT R124, RZ, 0x5410, R18 ;  /* 0x00005410ff7c7816 */ /* 0x000fe20000000012 */
[----:B------:R-:W-:Y:S05]  /*1760*/  @P4 BRA `(.L_x_7214) ;  /* 0x0000008000004947 */ /* 0x000fea0003800000 */
[----:B------:R-:W-:-:S04]  /*1770*/  ISETP.NE.U32.AND P5, PT, RZ, c[0x0][0x180], PT ;  /* 0x00006000ff007a0c */ /* 0x000fc80003fa5070 */
[----:B------:R-:W-:-:S13]  /*1780*/  ISETP.NE.AND.EX P5, PT, RZ, c[0x0][0x184], PT, P5 ;  /* 0x00006100ff007a0c */ /* 0x000fda0003fa5350 */
[----:B------:R-:W-:Y:S05]  /*1790*/  @P5 BRA `(.L_x_7215) ;  /* 0x0000002000005947 */ /* 0x000fea0003800000 */
[----:B------:R-:W-:Y:S05]  /*17a0*/  @P2 BRA `(.L_x_7216) ;  /* 0x0000008000002947 */ /* 0x000fea0003800000 */
[----:B------:R-:W-:Y:S05]  /*17b0*/  BRA `(.L_x_7217) ;  /* 0x0000009000007947 */ /* 0x000fea0003800000 */
.L_x_7215:
[----:B-----5:R-:W-:-:S05]  /*17c0*/  PRMT R113, RZ, 0x5410, R26 ;  /* 0x00005410ff717816 */ /* 0x020fca000000001a */
[----:B------:R-:W-:Y:S01]  /*17d0*/  FADD.FTZ R124, R113, R124 ;  /* 0x0000007c717c7221 */ /* 0x000fe20000010000 */
[----:B------:R-:W-:Y:S05]  /*17e0*/  BRA `(.L_x_7216) ;  /* 0x0000004000007947 */ /* 0x000fea0003800000 */
.L_x_7214:
[----:B-----5:R-:W-:-:S05]  /*17f0*/  PRMT R113, RZ, 0x5410, R30 ;  /* 0x00005410ff717816 */ /* 0x020fca000000001e */
[----:B------:R-:W-:Y:S01]  /*1800*/  FADD.FTZ R124, R113, R124 ;  /* 0x0000007c717c7221 */ /* 0x000fe20000010000 */
[----:B------:R-:W-:-:S05]  /*1810*/  @P3 PRMT R113, RZ, 0x5410, R26 ;  /* 0x00005410ff713816 */ /* 0x000fca000000001a */
[----:B------:R-:W-:-:S05]  /*1820*/  @P3 FADD.FTZ R124, R113, R124 ;  /* 0x0000007c717c3221 */ /* 0x000fca0000010000 */
.L_x_7216:
[----:B------:R-:W-:-:S04]  /*1830*/  F2FP.BF16.PACK_AB R112, RZ, R124 ;  /* 0x0000007cff70723e */ /* 0x000fc800000010ff */
[----:B------:R-:W-:Y:S02]  /*1840*/  PRMT R22, R112, 0x7610, R22 ;  /* 0x0000761070167816 */ /* 0x000fe40000000016 */
.L_x_7217:
[----:B------:R-:W-:Y:S01]  /*1850*/  PRMT R18, RZ, 0x7610, R18 ;  /* 0x00007610ff127816 */ /* 0x000fe20000000012 */
[----:B------:R-:W-:Y:S05]  /*1860*/  @P4 BRA `(.L_x_7218) ;  /* 0x0000008000004947 */ /* 0x000fea0003800000 */
[----:B------:R-:W-:-:S04]  /*1870*/  ISETP.NE.U32.AND P5, PT, RZ, c[0x0][0x180], PT ;  /* 0x00006000ff007a0c */ /* 0x000fc80003fa5070 */
[----:B------:R-:W-:-:S13]  /*1880*/  ISETP.NE.AND.EX P5, PT, RZ, c[0x0][0x184], PT, P5 ;  /* 0x00006100ff007a0c */ /* 0x000fda0003fa5350 */
[----:B------:R-:W-:Y:S05]  /*1890*/  @P5 BRA `(.L_x_7219) ;  /* 0x0000002000005947 */ /* 0x000fea0003800000 */
[----:B------:R-:W-:Y:S05]  /*18a0*/  @P2 BRA `(.L_x_7220) ;  /* 0x0000008000002947 */ /* 0x000fea0003800000 */
[----:B------:R-:W-:Y:S05]  /*18b0*/  BRA `(.L_x_7221) ;  /* 0x0000009000007947 */ /* 0x000fea0003800000 */
.L_x_7219:
[----:B-----5:R-:W-:-:S05]  /*18c0*/  PRMT R113, RZ, 0x7610, R26 ;  /* 0x00007610ff717816 */ /* 0x020fca000000001a */
[----:B------:R-:W-:Y:S01]  /*18d0*/  FADD.FTZ R18, R113, R18 ;  /* 0x0000001271127221 */ /* 0x000fe20000010000 */
[----:B------:R-:W-:Y:S05]  /*18e0*/  BRA `(.L_x_7220) ;  /* 0x0000004000007947 */ /* 0x000fea0003800000 */
.L_x_7218:
[----:B-----5:R-:W-:-:S05]  /*18f0*/  PRMT R113, RZ, 0x7610, R30 ;  /* 0x00007610ff717816 */ /* 0x020fca000000001e */
[----:B------:R-:W-:Y:S01]  /*1900*/  FADD.FTZ R18, R113, R18 ;  /* 0x0000001271127221 */ /* 0x000fe20000010000 */
[----:B------:R-:W-:-:S05]  /*1910*/  @P3 PRMT R113, RZ, 0x7610, R26 ;  /* 0x00007610ff713816 */ /* 0x000fca000000001a */
[----:B------:R-:W-:-:S05]  /*1920*/  @P3 FADD.FTZ R18, R113, R18 ;  /* 0x0000001271123221 */ /* 0x000fca0000010000 */
.L_x_7220:
[----:B------:R-:W-:-:S04]  /*1930*/  F2FP.BF16.PACK_AB R112, RZ, R18 ;  /* 0x00000012ff70723e */ /* 0x000fc800000010ff */
[----:B------:R-:W-:Y:S02]  /*1940*/  PRMT R22, R22, 0x5410, R112 ;  /* 0x0000541016167816 */ /* 0x000fe40000000070 */
.L_x_7221:
[----:B------:R-:W-:Y:S01]  /*1950*/  PRMT R133, RZ, 0x5410, R19 ;  /* 0x00005410ff857816 */ /* 0x000fe20000000013 */
[----:B------:R-:W-:Y:S05]  /*1960*/  @P4 BRA `(.L_x_7222) ;  /* 0x0000008000004947 */ /* 0x000fea0003800000 */
[----:B------:R-:W-:-:S04]  /*1970*/  ISETP.NE.U32.AND P5, PT, RZ, c[0x0][0x180], PT ;  /* 0x00006000ff007a0c */ /* 0x000fc80003fa5070 */
[----:B------:R-:W-:-:S13]  /*1980*/  ISETP.NE.AND.EX P5, PT, RZ, c[0x0][0x184], PT, P5 ;  /* 0x00006100ff007a0c */ /* 0x000fda0003fa5350 */
[----:B------:R-:W-:Y:S05]  /*1990*/  @P5 BRA `(.L_x_7223) ;  /* 0x0000002000005947 */ /* 0x000fea0003800000 */
[----:B------:R-:W-:Y:S05]  /*19a0*/  @P2 BRA `(.L_x_7224) ;  /* 0x0000008000002947 */ /* 0x000fea0003800000 */
[----:B------:R-:W-:Y:S05]  /*19b0*/  BRA `(.L_x_7225) ;  /* 0x0000009000007947 */ /* 0x000fea0003800000 */
.L_x_7223:
[----:B-----5:R-:W-:-:S05]  /*19c0*/  PRMT R112, RZ, 0x5410, R27 ;  /* 0x00005410ff707816 */ /* 0x020fca000000001b */
[----:B------:R-:W-:Y:S01]  /*19d0*/  FADD.FTZ R133, R112, R133 ;  /* 0x0000008570857221 */ /* 0x000fe20000010000 */
[----:B------:R-:W-:Y:S05]  /*19e0*/  BRA `(.L_x_7224) ;  /* 0x0000004000007947 */ /* 0x000fea0003800000 */
.L_x_7222:
[----:B-----5:R-:W-:-:S05]  /*19f0*/  PRMT R112, RZ, 0x5410, R31 ;  /* 0x00005410ff707816 */ /* 0x020fca000000001f */
[----:B------:R-:W-:Y:S01]  /*1a00*/  FADD.FTZ R133, R112, R133 ;  /* 0x0000008570857221 */ /* 0x000fe20000010000 */
[----:B------:R-:W-:-:S05]  /*1a10*/  @P3 PRMT R112, RZ, 0x5410, R27 ;  /* 0x00005410ff703816 */ /* 0x000fca000000001b */
[----:B------:R-:W-:-:S05]  /*1a20*/  @P3 FADD.FTZ R133, R112, R133 ;  /* 0x0000008570853221 */ /* 0x000fca0000010000 */
.L_x_7224:
[----:B------:R-:W-:-:S04]  /*1a30*/  F2FP.BF16.PACK_AB R112, RZ, R133 ;  /* 0x00000085ff70723e */ /* 0x000fc800000010ff */
[----:B------:R-:W-:Y:S02]  /*1a40*/  PRMT R23, R112, 0x7610, R23 ;  /* 0x0000761070177816 */ /* 0x000fe40000000017 */
.L_x_7225:
[----:B------:R-:W-:Y:S01]  /*1a50*/  PRMT R19, RZ, 0x7610, R19 ;  /* 0x00007610ff137816 */ /* 0x000fe20000000013 */
[----:B------:R-:W-:Y:S05]  /*1a60*/  @P4 BRA `(.L_x_7226) ;  /* 0x0000008000004947 */ /* 0x000fea0003800000 */
[----:B------:R-:W-:-:S04]  /*1a70*/  ISETP.NE.U32.AND P3, PT, RZ, c[0x0][0x180], PT ;  /* 0x00006000ff007a0c */ /* 0x000fc80003f65070 */
[----:B------:R-:W-:-:S13]  /*1a80*/  ISETP.NE.AND.EX P3, PT, RZ, c[0x0][0x184], PT, P3 ;  /* 0x00006100ff007a0c */ /* 0x000fda0003f65330 */
[----:B------:R-:W-:Y:S05]  /*1a90*/  @P3 BRA `(.L_x_7227) ;  /* 0x0000002000003947 */ /* 0x000fea0003800000 */
[----:B------:R-:W-:Y:S05]  /*1aa0*/  @P2 BRA `(.L_x_7228) ;  /* 0x0000008000002947 */ /* 0x000fea0003800000 */
[----:B------:R-:W-:Y:S05]  /*1ab0*/  BRA `(.L_x_7229) ;  /* 0x0000009000007947 */ /* 0x000fea0003800000 */
.L_x_7227:
[----:B-----5:R-:W-:-:S05]  /*1ac0*/  PRMT R112, RZ, 0x7610, R27 ;  /* 0x00007610ff707816 */ /* 0x020fca000000001b */
[----:B------:R-:W-:Y:S01]  /*1ad0*/  FADD.FTZ R19, R112, R19 ;  /* 0x0000001370137221 */ /* 0x000fe20000010000 */
[----:B------:R-:W-:Y:S05]  /*1ae0*/  BRA `(.L_x_7228) ;  /* 0x0000004000007947 */ /* 0x000fea0003800000 */
.L_x_7226:
[----:B-----5:R-:W-:-:S05]  /*1af0*/  PRMT R112, RZ, 0x7610, R31 ;  /* 0x00007610ff707816 */ /* 0x020fca000000001f */
[----:B------:R-:W-:Y:S01]  /*1b00*/  FADD.FTZ R19, R112, R19 ;  /* 0x0000001370137221 */ /* 0x000fe20000010000 */
[----:B------:R-:W-:-:S05]  /*1b10*/  @P3 PRMT R112, RZ, 0x7610, R27 ;  /* 0x00007610ff703816 */ /* 0x000fca000000001b */
[----:B------:R-:W-:-:S05]  /*1b20*/  @P3 FADD.FTZ R19, R112, R19 ;  /* 0x0000001370133221 */ /* 0x000fca0000010000 */
.L_x_7228:
[----:B------:R-:W-:-:S04]  /*1b30*/  F2FP.BF16.PACK_AB R112, RZ, R19 ;  /* 0x00000013ff70723e */ /* 0x000fc800000010ff */
[----:B------:R-:W-:Y:S02]  /*1b40*/  PRMT R23, R23, 0x5410, R112 ;  /* 0x0000541017177816 */ /* 0x000fe40000000070 */
.L_x_7229:
[----:B------:R-:W-:-:S04]  /*1b50*/  @P2 LEA R112, P3, R134, c[0x0][0x188], 0x4 ;  /* 0x0000620086702a11 */ /* 0x000fc800078620ff */
[C---:B------:R-:W-:Y:S02]  /*1b60*/  @P2 LEA.HI.X R113, R134.reuse, c[0x0][0x18c], RZ, 0x4, P3 ;  /* 0x0000630086712a11 */ /* 0x040fe400018f24ff */
[----:B------:R-:W-:-:S03]  /*1b70*/  IADD3 R134, R134, 0x80, RZ ;  /* 0x0000008086867810 */ /* 0x000fc60007ffe0ff */
[----:B------:R1:W-:Y:S04]  /*1b80*/  @P2 STG.E.128 [R112.64], R20 ;  /* 0x0000001470002986 */ /* 0x0003e8000c101d04 */
.L_x_7197:
[----:B------:R-:W-:Y:S05]  /*1b90*/  BSYNC B0 ;  /* 0x0000000000007941 */ /* 0x000fea0003800000 */
.L_x_7196:
        /* <DEDUP_REMOVED lines=25> */
.L_x_7233:
[----:B-----5:R-:W-:-:S05]  /*1d30*/  PRMT R117, RZ, 0x5410, R24 ;  /* 0x00005410ff757816 */ /* 0x020fca0000000018 */
[----:B------:R-:W-:Y:S01]  /*1d40*/  FADD.FTZ R10, R117, R10 ;  /* 0x0000000a750a7221 */ /* 0x000fe20000010000 */
[----:B------:R-:W-:Y:S05]  /*1d50*/  BRA `(.L_x_7234) ;  /* 0x0000004000007947 */ /* 0x000fea0003800000 */
.L_x_7232:
[----:B-1---5:R-:W-:-:S05]  /*1d60*/  PRMT R117, RZ, 0x5410, R28 ;  /* 0x00005410ff757816 */ /* 0x022fca000000001c */
[----:B------:R-:W-:Y:S01]  /*1d70*/  FADD.FTZ R10, R117, R10 ;  /* 0x0000000a750a7221 */ /* 0x000fe20000010000 */
[----:B------:R-:W-:-:S05]  /*1d80*/  @P3 PRMT R117, RZ, 0x5410, R24 ;  /* 0x00005410ff753816 */ /* 0x000fca0000000018 */
[----:B------:R-:W-:-:S05]  /*1d90*/  @P3 FADD.FTZ R10, R117, R10 ;  /* 0x0000000a750a3221 */ /* 0x000fca0000010000 */
.L_x_7234:
[----:B------:R-:W-:-:S04]  /*1da0*/  F2FP.BF16.PACK_AB R116, RZ, R10 ;  /* 0x0000000aff74723e */ /* 0x000fc800000010ff */
[----:B------:R-:W-:Y:S02]  /*1db0*/  PRMT R20, R116, 0x7610, R20 ;  /* 0x0000761074147816 */ /* 0x000fe40000000014 */
.L_x_7235:
[----:B------:R-:W-:Y:S01]  /*1dc0*/  PRMT R116, RZ, 0x7610, R112 ;  /* 0x00007610ff747816 */ /* 0x000fe20000000070 */
[----:B------:R-:W-:Y:S05]  /*1dd0*/  @P4 BRA `(.L_x_7236) ;  /* 0x0000008000004947 */ /* 0x000fea0003800000 */
[----:B------:R-:W-:-:S04]  /*1de0*/  ISETP.NE.U32.AND P5, PT, RZ, c[0x0][0x180], PT ;  /* 0x00006000ff007a0c */ /* 0x000fc80003fa5070 */
[----:B------:R-:W-:-:S13]  /*1df0*/  ISETP.NE.AND.EX P5, PT, RZ, c[0x0][0x184], PT, P5 ;  /* 0x00006100ff007a0c */ /* 0x000fda0003fa5350 */
[----:B------:R-:W-:Y:S05]  /*1e00*/  @P5 BRA `(.L_x_7237) ;  /* 0x0000002000005947 */ /* 0x000fea0003800000 */
[----:B------:R-:W-:Y:S05]  /*1e10*/  @P2 BRA `(.L_x_7238) ;  /* 0x0000008000002947 */ /* 0x000fea0003800000 */
[----:B------:R-:W-:Y:S05]  /*1e20*/  BRA `(.L_x_7239) ;  /* 0x0000009000007947 */ /* 0x000fea0003800000 */
.L_x_7237:
[----:B-----5:R-:W-:-:S05]  /*1e30*/  PRMT R117, RZ, 0x7610, R24 ;  /* 0x00007610ff757816 */ /* 0x020fca0000000018 */
[----:B------:R-:W-:Y:S01]  /*1e40*/  FADD.FTZ R116, R117, R116 ;  /* 0x0000007475747221 */ /* 0x000fe20000010000 */
[----:B------:R-:W-:Y:S05]  /*1e50*/  BRA `(.L_x_7238) ;  /* 0x0000004000007947 */ /* 0x000fea0003800000 */
.L_x_7236:
[----:B-----5:R-:W-:-:S05]  /*1e60*/  PRMT R117, RZ, 0x7610, R28 ;  /* 0x00007610ff757816 */ /* 0x020fca000000001c */
[----:B------:R-:W-:Y:S01]  /*1e70*/  FADD.FTZ R116, R117, R116 ;  /* 0x0000007475747221 */ /* 0x000fe20000010000 */
[----:B------:R-:W-:-:S05]  /*1e80*/  @P3 PRMT R117, RZ, 0x7610, R24 ;  /* 0x00007610ff753816 */ /* 0x000fca0000000018 */
[----:B------:R-:W-:-:S05]  /*1e90*/  @P3 FADD.FTZ R116, R117, R116 ;  /* 0x0000007475743221 */ /* 0x000fca0000010000 */
.L_x_7238:
[----:B------:R-:W-:-:S04]  /*1ea0*/  F2FP.BF16.PACK_AB R112, RZ, R116 ;  /* 0x00000074ff70723e */ /* 0x000fc800000010ff */
[----:B------:R-:W-:Y:S02]  /*1eb0*/  PRMT R20, R20, 0x5410, R112 ;  /* 0x0000541014147816 */ /* 0x000fe40000000070 */
.L_x_7239:
[----:B------:R-:W-:Y:S01]  /*1ec0*/  PRMT R117, RZ, 0x5410, R113 ;  /* 0x00005410ff757816 */ /* 0x000fe20000000071 */
[----:B------:R-:W-:Y:S05]  /*1ed0*/  @P4 BRA `(.L_x_7240) ;  /* 0x0000008000004947 */ /* 0x000fea0003800000 */
[----:B------:R-:W-:-:S04]  /*1ee0*/  ISETP.NE.U32.AND P5, PT, RZ, c[0x0][0x180], PT ;  /* 0x00006000ff007a0c */ /* 0x000fc80003fa5070 */
[----:B------:R-:W-:-:S13]  /*1ef0*/  ISETP.NE.AND.EX P5, PT, RZ, c[0x0][0x184], PT, P5 ;  /* 0x00006100ff007a0c */ /* 0x000fda0003fa5350 */
[----:B------:R-:W-:Y:S05]  /*1f00*/  @P5 BRA `(.L_x_7241) ;  /* 0x0000002000005947 */ /* 0x000fea0003800000 */
[----:B------:R-:W-:Y:S05]  /*1f10*/  @P2 BRA `(.L_x_7242) ;  /* 0x0000008000002947 */ /* 0x000fea0003800000 */
[----:B------:R-:W-:Y:S05]  /*1f20*/  BRA `(.L_x_7243) ;  /* 0x0000009000007947 */ /* 0x000fea0003800000 */
.L_x_7241:
[----:B-----5:R-:W-:-:S05]  /*1f30*/  PRMT R112, RZ, 0x5410, R25 ;  /* 0x00005410ff707816 */ /* 0x020fca0000000019 */
[----:B------:R-:W-:Y:S01]  /*1f40*/  FADD.FTZ R117, R112, R117 ;  /* 0x0000007570757221 */ /* 0x000fe20000010000 */
[----:B------:R-:W-:Y:S05]  /*1f50*/  BRA `(.L_x_7242) ;  /* 0x0000004000007947 */ /* 0x000fea0003800000 */
.L_x_7240:
[----:B-----5:R-:W-:-:S05]  /*1f60*/  PRMT R112, RZ, 0x5410, R29 ;  /* 0x00005410ff707816 */ /* 0x020fca000000001d */
[----:B------:R-:W-:Y:S01]  /*1f70*/  FADD.FTZ R117, R112, R117 ;  /* 0x0000007570757221 */ /* 0x000fe20000010000 */
[----:B------:R-:W-:-:S05]  /*1f80*/  @P3 PRMT R112, RZ, 0x5410, R25 ;  /* 0x00005410ff703816 */ /* 0x000fca0000000019 */
[----:B------:R-:W-:-:S05]  /*1f90*/  @P3 FADD.FTZ R117, R112, R117 ;  /* 0x0000007570753221 */ /* 0x000fca0000010000 */
.L_x_7242:
[----:B------:R-:W-:-:S04]  /*1fa0*/  F2FP.BF16.PACK_AB R112, RZ, R117 ;  /* 0x00000075ff70723e */ /* 0x000fc800000010ff */
[----:B------:R-:W-:Y:S02]  /*1fb0*/  PRMT R21, R112, 0x7610, R21 ;  /* 0x0000761070157816 */ /* 0x000fe40000000015 */
.L_x_7243:
[----:B------:R-:W-:Y:S01]  /*1fc0*/  PRMT R125, RZ, 0x7610, R113 ;  /* 0x00007610ff7d7816 */ /* 0x000fe20000000071 */
[----:B------:R-:W-:Y:S05]  /*1fd0*/  @P4 BRA `(.L_x_7244) ;  /* 0x0000008000004947 */ /* 0x000fea0003800000 */
[----:B------:R-:W-:-:S04]  /*1fe0*/  ISETP.NE.U32.AND P5, PT, RZ, c[0x0][0x180], PT ;  /* 0x00006000ff007a0c */ /* 0x000fc80003fa5070 */
[----:B------:R-:W-:-:S13]  /*1ff0*/  ISETP.NE.AND.EX P5, PT, RZ, c[0x0][0x184], PT, P5 ;  /* 0x00006100ff007a0c */ /* 0x000fda0003fa5350 */
[----:B------:R-:W-:Y:S05]  /*2000*/  @P5 BRA `(.L_x_7245) ;  /* 0x0000002000005947 */ /* 0x000fea0003800000 */
[----:B------:R-:W-:Y:S05]  /*2010*/  @P2 BRA `(.L_x_7246) ;  /* 0x0000008000002947 */ /* 0x000fea0003800000 */
[----:B------:R-:W-:Y:S05]  /*2020*/  BRA `(.L_x_7247) ;  /* 0x0000009000007947 */ /* 0x000fea0003800000 */
.L_x_7245:
[----:B-----5:R-:W-:-:S05]  /*2030*/  PRMT R112, RZ, 0x7610, R25 ;  /* 0x00007610ff707816 */ /* 0x020fca0000000019 */
[----:B------:R-:W-:Y:S01]  /*2040*/  FADD.FTZ R125, R112, R125 ;  /* 0x0000007d707d7221 */ /* 0x000fe20000010000 */
[----:B------:R-:W-:Y:S05]  /*2050*/  BRA `(.L_x_7246) ;  /* 0x0000004000007947 */ /* 0x000fea0003800000 */
.L_x_7244:
[----:B-----5:R-:W-:-:S05]  /*2060*/  PRMT R112, RZ, 0x7610, R29 ;  /* 0x00007610ff707816 */ /* 0x020fca000000001d */
[----:B------:R-:W-:Y:S01]  /*2070*/  FADD.FTZ R125, R112, R125 ;  /* 0x0000007d707d7221 */ /* 0x000fe20000010000 */
[----:B------:R-:W-:-:S05]  /*2080*/  @P3 PRMT R112, RZ, 0x7610, R25 ;  /* 0x00007610ff703816 */ /* 0x000fca0000000019 */
[----:B------:R-:W-:-:S05]  /*2090*/  @P3 FADD.FTZ R125, R112, R125 ;  /* 0x0000007d707d3221 */ /* 0x000fca0000010000 */
.L_x_7246:
[----:B------:R-:W-:-:S04]  /*20a0*/  F2FP.BF16.PACK_AB R112, RZ, R125 ;  /* 0x0000007dff70723e */ /* 0x000fc800000010ff */
[----:B------:R-:W-:Y:S02]  /*20b0*/  PRMT R21, R21, 0x5410, R112 ;  /* 0x0000541015157816 */ /* 0x000fe40000000070 */
.L_x_7247:
[----:B------:R-:W-:Y:S01]  /*20c0*/  PRMT R126, RZ, 0x5410, R114 ;  /* 0x00005410ff7e7816 */ /* 0x000fe20000000072 */
[----:B------:R-:W-:Y:S05]  /*20d0*/  @P4 BRA `(.L_x_7248) ;  /* 0x0000008000004947 */ /* 0x000fea0003800000 */
[----:B------:R-:W-:-:S04]  /*20e0*/  ISETP.NE.U32.AND P5, PT, RZ, c[0x0][0x180], PT ;  /* 0x00006000ff007a0c */ /* 0x000fc80003fa5070 */
[----:B------:R-:W-:-:S13]  /*20f0*/  ISETP.NE.AND.EX P5, PT, RZ, c[0x0][0x184], PT, P5 ;  /* 0x00006100ff007a0c */ /* 0x000fda0003fa5350 */
[----:B------:R-:W-:Y:S05]  /*2100*/  @P5 BRA `(.L_x_7249) ;  /* 0x0000002000005947 */ /* 0x000fea0003800000 */
[----:B------:R-:W-:Y:S05]  /*2110*/  @P2 BRA `(.L_x_7250) ;  /* 0x0000008000002947 */ /* 0x000fea0003800000 */
[----:B------:R-:W-:Y:S05]  /*2120*/  BRA `(.L_x_7251) ;  /* 0x0000009000007947 */ /* 0x000fea0003800000 */
.L_x_7249:
[----:B-----5:R-:W-:-:S05]  /*2130*/  PRMT R113, RZ, 0x5410, R26 ;  /* 0x00005410ff717816 */ /* 0x020fca000000001a */
[----:B------:R-:W-:Y:S01]  /*2140*/  FADD.FTZ R126, R113, R126 ;  /* 0x0000007e717e7221 */ /* 0x000fe20000010000 */
[----:B------:R-:W-:Y:S05]  /*2150*/  BRA `(.L_x_7250) ;  /* 0x0000004000007947 */ /* 0x000fea0003800000 */
.L_x_7248:
[----:B-----5:R-:W-:-:S05]  /*2160*/  PRMT R113, RZ, 0x5410, R30 ;  /* 0x00005410ff717816 */ /* 0x020fca000000001e */
[----:B------:R-:W-:Y:S01]  /*2170*/  FADD.FTZ R126, R113, R126 ;  /* 0x0000007e717e7221 */ /* 0x000fe20000010000 */
[----:B------:R-:W-:-:S05]  /*2180*/  @P3 PRMT R113, RZ, 0x5410, R26 ;  /* 0x00005410ff713816 */ /* 0x000fca000000001a */
[----:B------:R-:W-:-:S05]  /*2190*/  @P3 FADD.FTZ R126, R113, R126 ;  /* 0x0000007e717e3221 */ /* 0x000fca0000010000 */
.L_x_7250:
[----:B------:R-:W-:-:S04]  /*21a0*/  F2FP.BF16.PACK_AB R112, RZ, R126 ;  /* 0x0000007eff70723e */ /* 0x000fc800000010ff */
[----:B------:R-:W-:Y:S02]  /*21b0*/  PRMT R22, R112, 0x7610, R22 ;  /* 0x0000761070167816 */ /* 0x000fe40000000016 */
.L_x_7251:
[----:B------:R-:W-:Y:S01]  /*21c0*/  PRMT R135, RZ, 0x7610, R114 ;  /* 0x00007610ff877816 */ /* 0x000fe20000000072 */
[----:B------:R-:W-:Y:S05]  /*21d0*/  @P4 BRA `(.L_x_7252) ;  /* 0x0000008000004947 */ /* 0x000fea0003800000 */
[----:B------:R-:W-:-:S04]  /*21e0*/  ISETP.NE.U32.AND P5, PT, RZ, c[0x0][0x180], PT ;  /* 0x00006000ff007a0c */ /* 0x000fc80003fa5070 */
[----:B------:R-:W-:-:S13]  /*21f0*/  ISETP.NE.AND.EX P5, PT, RZ, c[0x0][0x184], PT, P5 ;  /* 0x00006100ff007a0c */ /* 0x000fda0003fa5350 */
[----:B------:R-:W-:Y:S05]  /*2200*/  @P5 BRA `(.L_x_7253) ;  /* 0x0000002000005947 */ /* 0x000fea0003800000 */
[----:B------:R-:W-:Y:S05]  /*2210*/  @P2 BRA `(.L_x_7254) ;  /* 0x0000008000002947 */ /* 0x000fea0003800000 */
[----:B------:R-:W-:Y:S05]  /*2220*/  BRA `(.L_x_7255) ;  /* 0x0000009000007947 */ /* 0x000fea0003800000 */
.L_x_7253:
[----:B-----5:R-:W-:-:S05]  /*2230*/  PRMT R112, RZ, 0x7610, R26 ;  /* 0x00007610ff707816 */ /* 0x020fca000000001a */
[----:B------:R-:W-:Y:S01]  /*2240*/  FADD.FTZ R135, R112, R135 ;  /* 0x0000008770877221 */ /* 0x000fe20000010000 */
[----:B------:R-:W-:Y:S05]  /*2250*/  BRA `(.L_x_7254) ;  /* 0x0000004000007947 */ /* 0x000fea0003800000 */
.L_x_7252:
[----:B-----5:R-:W-:-:S05]  /*2260*/  PRMT R112, RZ, 0x7610, R30 ;  /* 0x00007610ff707816 */ /* 0x020fca000000001e */
[----:B------:R-:W-:Y:S01]  /*2270*/  FADD.FTZ R135, R112, R135 ;  /* 0x0000008770877221 */ /* 0x000fe20000010000 */
[----:B------:R-:W-:-:S05]  /*2280*/  @P3 PRMT R112, RZ, 0x7610, R26 ;  /* 0x00007610ff703816 */ /* 0x000fca000000001a */
[----:B------:R-:W-:-:S05]  /*2290*/  @P3 FADD.FTZ R135, R112, R135 ;  /* 0x0000008770873221 */ /* 0x000fca0000010000 */
.L_x_7254:
[----:B------:R-:W-:-:S04]  /*22a0*/  F2FP.BF16.PACK_AB R112, RZ, R135 ;  /* 0x00000087ff70723e */ /* 0x000fc800000010ff */
[----:B------:R-:W-:Y:S02]  /*22b0*/  PRMT R22, R22, 0x5410, R112 ;  /* 0x0000541016167816 */ /* 0x000fe40000000070 */
.L_x_7255:
[----:B------:R-:W-:Y:S01]  /*22c0*/  PRMT R137, RZ, 0x5410, R115 ;  /* 0x00005410ff897816 */ /* 0x000fe20000000073 */
[----:B------:R-:W-:Y:S05]  /*22d0*/  @P4 BRA `(.L_x_7256) ;  /* 0x0000008000004947 */ /* 0x000fea0003800000 */
[----:B------:R-:W-:-:S04]  /*22e0*/  ISETP.NE.U32.AND P5, PT, RZ, c[0x0][0x180], PT ;  /* 0x00006000ff007a0c */ /* 0x000fc80003fa5070 */
[----:B------:R-:W-:-:S13]  /*22f0*/  ISETP.NE.AND.EX P5, PT, RZ, c[0x0][0x184], PT, P5 ;  /* 0x00006100ff007a0c */ /* 0x000fda0003fa5350 */
[----:B------:R-:W-:Y:S05]  /*2300*/  @P5 BRA `(.L_x_7257) ;  /* 0x0000002000005947 */ /* 0x000fea0003800000 */
[----:B------:R-:W-:Y:S05]  /*2310*/  @P2 BRA `(.L_x_7258) ;  /* 0x0000008000002947 */ /* 0x000fea0003800000 */
[----:B------:R-:W-:Y:S05]  /*2320*/  BRA `(.L_x_7259) ;  /* 0x0000009000007947 */ /* 0x000fea0003800000 */
.L_x_7257:
[----:B-----5:R-:W-:-:S05]  /*2330*/  PRMT R112, RZ, 0x5410, R27 ;  /* 0x00005410ff707816 */ /* 0x020fca000000001b */
[----:B------:R-:W-:Y:S01]  /*2340*/  FADD.FTZ R137, R112, R137 ;  /* 0x0000008970897221 */ /* 0x000fe20000010000 */
[----:B------:R-:W-:Y:S05]  /*2350*/  BRA `(.L_x_7258) ;  /* 0x0000004000007947 */ /* 0x000fea0003800000 */
.L_x_7256:
[----:B-----5:R-:W-:-:S05]  /*2360*/  PRMT R112, RZ, 0x5410, R31 ;  /* 0x00005410ff707816 */ /* 0x020fca000000001f */
[----:B------:R-:W-:Y:S01]  /*2370*/  FADD.FTZ R137, R112, R137 ;  /* 0x0000008970897221 */ /* 0x000fe20000010000 */
[----:B------:R-:W-:-:S05]  /*2380*/  @P3 PRMT R112, RZ, 0x5410, R27 ;  /* 0x00005410ff703816 */ /* 0x000fca000000001b */
[----:B------:R-:W-:-:S05]  /*2390*/  @P3 FADD.FTZ R137, R112, R137 ;  /* 0x0000008970893221 */ /* 0x000fca0000010000 */
.L_x_7258:
[----:B------:R-:W-:-:S04]  /*23a0*/  F2FP.BF16.PACK_AB R112, RZ, R137 ;  /* 0x00000089ff70723e */ /* 0x000fc800000010ff */
[----:B------:R-:W-:Y:S02]  /*23b0*/  PRMT R23, R112, 0x7610, R23 ;  /* 0x0000761070177816 */ /* 0x000fe40000000017 */
.L_x_7259:
[----:B------:R-:W-:Y:S01]  /*23c0*/  PRMT R149, RZ, 0x7610, R115 ;  /* 0x00007610ff957816 */ /* 0x000fe20000000073 */
[----:B------:R-:W-:Y:S05]  /*23d0*/  @P4 BRA `(.L_x_7260) ;  /* 0x0000008000004947 */ /* 0x000fea0003800000 */
[----:B------:R-:W-:-:S04]  /*23e0*/  ISETP.NE.U32.AND P3, PT, RZ, c[0x0][0x180], PT ;  /* 0x00006000ff007a0c */ /* 0x000fc80003f65070 */
[----:B------:R-:W-:-:S13]  /*23f0*/  ISETP.NE.AND.EX P3, PT, RZ, c[0x0][0x184], PT, P3 ;  /* 0x00006100ff007a0c */ /* 0x000fda0003f65330 */
[----:B------:R-:W-:Y:S05]  /*2400*/  @P3 BRA `(.L_x_7261) ;  /* 0x0000002000003947 */ /* 0x000fea0003800000 */
[----:B------:R-:W-:Y:S05]  /*2410*/  @P2 BRA `(.L_x_7262) ;  /* 0x0000008000002947 */ /* 0x000fea0003800000 */
[----:B------:R-:W-:Y:S05]  /*2420*/  BRA `(.L_x_7263) ;  /* 0x0000009000007947 */ /* 0x000fea0003800000 */
.L_x_7261:
[----:B-----5:R-:W-:-:S05]  /*2430*/  PRMT R112, RZ, 0x7610, R27 ;  /* 0x00007610ff707816 */ /* 0x020fca000000001b */
[----:B------:R-:W-:Y:S01]  /*2440*/  FADD.FTZ R149, R112, R149 ;  /* 0x0000009570957221 */ /* 0x000fe20000010000 */
[----:B------:R-:W-:Y:S05]  /*2450*/  BRA `(.L_x_7262) ;  /* 0x0000004000007947 */ /* 0x000fea0003800000 */
.L_x_7260:
[----:B-----5:R-:W-:-:S05]  /*2460*/  PRMT R112, RZ, 0x7610, R31 ;  /* 0x00007610ff707816 */ /* 0x020fca000000001f */
[----:B------:R-:W-:Y:S01]  /*2470*/  FADD.FTZ R149, R112, R149 ;  /* 0x0000009570957221 */ /* 0x000fe20000010000 */
[----:B------:R-:W-:-:S05]  /*2480*/  @P3 PRMT R112, RZ, 0x7610, R27 ;  /* 0x00007610ff703816 */ /* 0x000fca000000001b */
[----:B------:R-:W-:-:S05]  /*2490*/  @P3 FADD.FTZ R149, R112, R149 ;  /* 0x0000009570953221 */ /* 0x000fca0000010000 */
.L_x_7262:
[----:B------:R-:W-:-:S04]  /*24a0*/  F2FP.BF16.PACK_AB R112, RZ, R149 ;  /* 0x00000095ff70723e */ /* 0x000fc800000010ff */
[----:B------:R-:W-:Y:S02]  /*24b0*/  PRMT R23, R23, 0x5410, R112 ;  /* 0x0000541017177816 */ /* 0x000fe40000000070 */
.L_x_7263:
[----:B------:R-:W-:-:S04]  /*24c0*/  @P2 LEA R112, P3, R134, c[0x0][0x188], 0x4 ;  /* 0x0000620086702a11 */ /* 0x000fc800078620ff */
[C---:B------:R-:W-:Y:S02]  /*24d0*/  @P2 LEA.HI.X R113, R134.reuse, c[0x0][0x18c], RZ, 0x4, P3 ;  /* 0x0000630086712a11 */ /* 0x040fe400018f24ff */
[----:B------:R-:W-:-:S03]  /*24e0*/  IADD3 R134, R134, 0x80, RZ ;  /* 0x0000008086867810 */ /* 0x000fc60007ffe0ff */
[----:B------:R1:W-:Y:S04]  /*24f0*/  @P2 STG.E.128 [R112.64], R20 ;  /* 0x0000001470002986 */ /* 0x0003e8000c101d04 */
.L_x_7231:
[----:B------:R-:W-:Y:S05]  /*2500*/  BSYNC B0 ;  /* 0x0000000000007941 */ /* 0x000fea0003800000 */
.L_x_7230:
        /* <DEDUP_REMOVED lines=25> */
.L_x_7267:
[----:B-----5:R-:W-:-:S05]  /*26a0*/  PRMT R118, RZ, 0x5410, R24 ;  /* 0x00005410ff767816 */ /* 0x020fca0000000018 */
[----:B------:R-:W-:Y:S01]  /*26b0*/  FADD.FTZ R11, R118, R11 ;  /* 0x0000000b760b7221 */ /* 0x000fe20000010000 */
[----:B------:R-:W-:Y:S05]  /*26c0*/  BRA `(.L_x_7268) ;  /* 0x0000004000007947 */ /* 0x000fea0003800000 */
.L_x_7266:
[----:B-1---5:R-:W-:-:S05]  /*26d0*/  PRMT R118, RZ, 0x5410, R28 ;  /* 0x00005410ff767816 */ /* 0x022fca000000001c */
[----:B------:R-:W-:Y:S01]  /*26e0*/  FADD.FTZ R11, R118, R11 ;  /* 0x0000000b760b7221 */ /* 0x000fe20000010000 */
[----:B------:R-:W-:-:S05]  /*26f0*/  @P3 PRMT R118, RZ, 0x5410, R24 ;  /* 0x00005410ff763816 */ /* 0x000fca0000000018 */
[----:B------:R-:W-:-:S05]  /*2700*/  @P3 FADD.FTZ R11, R118, R11 ;  /* 0x0000000b760b3221 */ /* 0x000fca0000010000 */
.L_x_7268:
[----:B------:R-:W-:-:S04]  /*2710*/  F2FP.BF16.PACK_AB R118, RZ, R11 ;  /* 0x0000000bff76723e */ /* 0x000fc800000010ff */
[----:B------:R-:W-:Y:S02]  /*2720*/  PRMT R20, R118, 0x7610, R20 ;  /* 0x0000761076147816 */ /* 0x000fe40000000014 */
.L_x_7269:
[----:B------:R-:W-:Y:S01]  /*2730*/  PRMT R118, RZ, 0x7610, R112 ;  /* 0x00007610ff767816 */ /* 0x000fe20000000070 */
[----:B------:R-:W-:Y:S05]  /*2740*/  @P4 BRA `(.L_x_7270) ;  /* 0x0000008000004947 */ /* 0x000fea0003800000 */
[----:B------:R-:W-:-:S04]  /*2750*/  ISETP.NE.U32.AND P5, PT, RZ, c[0x0][0x180], PT ;  /* 0x00006000ff007a0c */ /* 0x000fc80003fa5070 */
[----:B------:R-:W-:-:S13]  /*2760*/  ISETP.NE.AND.EX P5, PT, RZ, c[0x0][0x184], PT, P5 ;  /* 0x00006100ff007a0c */ /* 0x000fda0003fa5350 */
[----:B------:R-:W-:Y:S05]  /*2770*/  @P5 BRA `(.L_x_7271) ;  /* 0x0000002000005947 */ /* 0x000fea0003800000 */
[----:B------:R-:W-:Y:S05]  /*2780*/  @P2 BRA `(.L_x_7272) ;  /* 0x0000008000002947 */ /* 0x000fea0003800000 */
[----:B------:R-:W-:Y:S05]  /*2790*/  BRA `(.L_x_7273) ;  /* 0x0000009000007947 */ /* 0x000fea0003800000 */
.L_x_7271:
[----:B-----5:R-:W-:-:S05]  /*27a0*/  PRMT R119, RZ, 0x7610, R24 ;  /* 0x00007610ff777816 */ /* 0x020fca0000000018 */
[----:B------:R-:W-:Y:S01]  /*27b0*/  FADD.FTZ R118, R119, R118 ;  /* 0x0000007677767221 */ /* 0x000fe20000010000 */
[----:B------:R-:W-:Y:S05]  /*27c0*/  BRA `(.L_x_7272) ;  /* 0x0000004000007947 */ /* 0x000fea0003800000 */
.L_x_7270:
[----:B-----5:R-:W-:-:S05]  /*27d0*/  PRMT R119, RZ, 0x7610, R28 ;  /* 0x00007610ff777816 */ /* 0x020fca000000001c */
[----:B------:R-:W-:Y:S01]  /*27e0*/  FADD.FTZ R118, R119, R118 ;  /* 0x0000007677767221 */ /* 0x000fe20000010000 */
[----:B------:R-:W-:-:S05]  /*27f0*/  @P3 PRMT R119, RZ, 0x7610, R24 ;  /* 0x00007610ff773816 */ /* 0x000fca0000000018 */
[----:B------:R-:W-:-:S05]  /*2800*/  @P3 FADD.FTZ R118, R119, R118 ;  /* 0x0000007677763221 */ /* 0x000fca0000010000 */
.L_x_7272:
[----:B------:R-:W-:-:S04]  /*2810*/  F2FP.BF16.PACK_AB R112, RZ, R118 ;  /* 0x00000076ff70723e */ /* 0x000fc800000010ff */
[----:B------:R-:W-:Y:S02]  /*2820*/  PRMT R20, R20, 0x5410, R112 ;  /* 0x0000541014147816 */ /* 0x000fe40000000070 */
.L_x_7273:
[----:B------:R-:W-:Y:S01]  /*2830*/  PRMT R119, RZ, 0x5410, R113 ;  /* 0x00005410ff777816 */ /* 0x000fe20000000071 */
[----:B------:R-:W-:Y:S05]  /*2840*/  @P4 BRA `(.L_x_7274) ;  /* 0x0000008000004947 */ /* 0x000fea0003800000 */
[----:B------:R-:W-:-:S04]  /*2850*/  ISETP.NE.U32.AND P5, PT, RZ, c[0x0][0x180], PT ;  /* 0x00006000ff007a0c */ /* 0x000fc80003fa5070 */
[----:B------:R-:W-:-:S13]  /*2860*/  ISETP.NE.AND.EX P5, PT, RZ, c[0x0][0x184], PT, P5 ;  /* 0x00006100ff007a0c */ /* 0x000fda0003fa5350 */
[----:B------:R-:W-:Y:S05]  /*2870*/  @P5 BRA `(.L_x_7275) ;  /* 0x0000002000005947 */ /* 0x000fea0003800000 */
[----:B------:R-:W-:Y:S05]  /*2880*/  @P2 BRA `(.L_x_7276) ;  /* 0x0000008000002947 */ /* 0x000fea0003800000 */
[----:B------:R-:W-:Y:S05]  /*2890*/  BRA `(.L_x_7277) ;  /* 0x0000009000007947 */ /* 0x000fea0003800000 */
.L_x_7275:
[----:B-----5:R-:W-:-:S05]  /*28a0*/  PRMT R112, RZ, 0x5410, R25 ;  /* 0x00005410ff707816 */ /* 0x020fca0000000019 */
[----:B------:R-:W-:Y:S01]  /*28b0*/  FADD.FTZ R119, R112, R119 ;  /* 0x0000007770777221 */ /* 0x000fe20000010000 */
[----:B------:R-:W-:Y:S05]  /*28c0*/  BRA `(.L_x_7276) ;  /* 0x0000004000007947 */ /* 0x000fea0003800000 */
.L_x_7274:
[----:B-----5:R-:W-:-:S05]  /*28d0*/  PRMT R112, RZ, 0x5410, R29 ;  /* 0x00005410ff707816 */ /* 0x020fca000000001d */
[----:B------:R-:W-:Y:S01]  /*28e0*/  FADD.FTZ R119, R112, R119 ;  /* 0x0000007770777221 */ /* 0x000fe20000010000 */
[----:B------:R-:W-:-:S05]  /*28f0*/  @P3 PRMT R112, RZ, 0x5410, R25 ;  /* 0x00005410ff703816 */ /* 0x000fca0000000019 */
[----:B------:R-:W-:-:S05]  /*2900*/  @P3 FADD.FTZ R119, R112, R119 ;  /* 0x0000007770773221 */ /* 0x000fca0000010000 */
.L_x_7276:
[----:B------:R-:W-:-:S04]  /*2910*/  F2FP.BF16.PACK_AB R112, RZ, R119 ;  /* 0x00000077ff70723e */ /* 0x000fc800000010ff */
[----:B------:R-:W-:Y:S02]  /*2920*/  PRMT R21, R112, 0x7610, R21 ;  /* 0x0000761070157816 */ /* 0x000fe40000000015 */
.L_x_7277:
[----:B------:R-:W-:Y:S01]  /*2930*/  PRMT R127, RZ, 0x7610, R113 ;  /* 0x00007610ff7f7816 */ /* 0x000fe20000000071 */
[----:B------:R-:W-:Y:S05]  /*2940*/  @P4 BRA `(.L_x_7278) ;  /* 0x0000008000004947 */ /* 0x000fea0003800000 */
[----:B------:R-:W-:-:S04]  /*2950*/  ISETP.NE.U32.AND P5, PT, RZ, c[0x0][0x180], PT ;  /* 0x00006000ff007a0c */ /* 0x000fc80003fa5070 */
[----:B------:R-:W-:-:S13]  /*2960*/  ISETP.NE.AND.EX P5, PT, RZ, c[0x0][0x184], PT, P5 ;  /* 0x00006100ff007a0c */ /* 0x000fda0003fa5350 */
[----:B------:R-:W-:Y:S05]  /*2970*/  @P5 BRA `(.L_x_7279) ;  /* 0x0000002000005947 */ /* 0x000fea0003800000 */
[----:B------:R-:W-:Y:S05]  /*2980*/  @P2 BRA `(.L_x_7280) ;  /* 0x0000008000002947 */ /* 0x000fea0003800000 */
[----:B------:R-:W-:Y:S05]  /*2990*/  BRA `(.L_x_7281) ;  /* 0x0000009000007947 */ /* 0x000fea0003800000 */
.L_x_7279:
[----:B-----5:R-:W-:-:S05]  /*29a0*/  PRMT R112, RZ, 0x7610, R25 ;  /* 0x00007610ff707816 */ /* 0x020fca0000000019 */
[----:B------:R-:W-:Y:S01]  /*29b0*/  FADD.FTZ R127, R112, R127 ;  /* 0x0000007f707f7221 */ /* 0x000fe20000010000 */
[----:B------:R-:W-:Y:S05]  /*29c0*/  BRA `(.L_x_7280) ;  /* 0x0000004000007947 */ /* 0x000fea0003800000 */
.L_x_7278:
[----:B-----5:R-:W-:-:S05]  /*29d0*/  PRMT R112, RZ, 0x7610, R29 ;  /* 0x00007610ff707816 */ /* 0x020fca000000001d */
[----:B------:R-:W-:Y:S01]  /*29e0*/  FADD.FTZ R127, R112, R127 ;  /* 0x0000007f707f7221 */ /* 0x000fe20000010000 */
[----:B------:R-:W-:-:S05]  /*29f0*/  @P3 PRMT R112, RZ, 0x7610, R25 ;  /* 0x00007610ff703816 */ /* 0x000fca0000000019 */
[----:B------:R-:W-:-:S05]  /*2a00*/  @P3 FADD.FTZ R127, R112, R127 ;  /* 0x0000007f707f3221 */ /* 0x000fca0000010000 */
.L_x_7280:
[----:B------:R-:W-:-:S04]  /*2a10*/  F2FP.BF16.PACK_AB R112, RZ, R127 ;  /* 0x0000007fff70723e */ /* 0x000fc800000010ff */
[----:B------:R-:W-:Y:S02]  /*2a20*/  PRMT R21, R21, 0x5410, R112 ;  /* 0x0000541015157816 */ /* 0x000fe40000000070 */
.L_x_7281:
[----:B------:R-:W-:Y:S01]  /*2a30*/  PRMT R128, RZ, 0x5410, R114 ;  /* 0x00005410ff807816 */ /* 0x000fe20000000072 */
[----:B------:R-:W-:Y:S05]  /*2a40*/  @P4 BRA `(.L_x_7282) ;  /* 0x0000008000004947 */ /* 0x000fea0003800000 */
[----:B------:R-:W-:-:S04]  /*2a50*/  ISETP.NE.U32.AND P5, PT, RZ, c[0x0][0x180], PT ;  /* 0x00006000ff007a0c */ /* 0x000fc80003fa5070 */
[----:B------:R-:W-:-:S13]  /*2a60*/  ISETP.NE.AND.EX P5, PT, RZ, c[0x0][0x184], PT, P5 ;  /* 0x00006100ff007a0c */ /* 0x000fda0003fa5350 */
[----:B------:R-:W-:Y:S05]  /*2a70*/  @P5 BRA `(.L_x_7283) ;  /* 0x0000002000005947 */ /* 0x000fea0003800000 */
[----:B------:R-:W-:Y:S05]  /*2a80*/  @P2 BRA `(.L_x_7284) ;  /* 0x0000008000002947 */ /* 0x000fea0003800000 */
[----:B------:R-:W-:Y:S05]  /*2a90*/  BRA `(.L_x_7285) ;  /* 0x0000009000007947 */ /* 0x000fea0003800000 */
.L_x_7283:
[----:B-----5:R-:W-:-:S05]  /*2aa0*/  PRMT R113, RZ, 0x5410, R26 ;  /* 0x00005410ff717816 */ /* 0x020fca000000001a */
[----:B------:R-:W-:Y:S01]  /*2ab0*/  FADD.FTZ R128, R113, R128 ;  /* 0x0000008071807221 */ /* 0x000fe20000010000 */
[----:B------:R-:W-:Y:S05]  /*2ac0*/  BRA `(.L_x_7284) ;  /* 0x0000004000007947 */ /* 0x000fea0003800000 */
.L_x_7282:
[----:B-----5:R-:W-:-:S05]  /*2ad0*/  PRMT R113, RZ, 0x5410, R30 ;  /* 0x00005410ff717816 */ /* 0x020fca000000001e */
[----:B------:R-:W-:Y:S01]  /*2ae0*/  FADD.FTZ R128, R113, R128 ;  /* 0x0000008071807221 */ /* 0x000fe20000010000 */
[----:B------:R-:W-:-:S05]  /*2af0*/  @P3 PRMT R113, RZ, 0x5410, R26 ;  /* 0x00005410ff713816 */ /* 0x000fca000000001a */
[----:B------:R-:W-:-:S05]  /*2b00*/  @P3 FADD.FTZ R128, R113, R128 ;  /* 0x0000008071803221 */ /* 0x000fca0000010000 */
.L_x_7284:
[----:B------:R-:W-:-:S04]  /*2b10*/  F2FP.BF16.PACK_AB R112, RZ, R128 ;  /* 0x00000080ff70723e */ /* 0x000fc800000010ff */
[----:B------:R-:W-:Y:S02]  /*2b20*/  PRMT R22, R112, 0x7610, R22 ;  /* 0x0000761070167816 */ /* 0x000fe40000000016 */
.L_x_7285:
[----:B------:R-:W-:Y:S01]  /*2b30*/  PRMT R139, RZ, 0x7610, R114 ;  /* 0x00007610ff8b7816 */ /* 0x000fe20000000072 */
[----:B------:R-:W-:Y:S05]  /*2b40*/  @P4 BRA `(.L_x_7286) ;  /* 0x0000008000004947 */ /* 0x000fea0003800000 */
[----:B------:R-:W-:-:S04]  /*2b50*/  ISETP.NE.U32.AND P5, PT, RZ, c[0x0][0x180], PT ;  /* 0x00006000ff007a0c */ /* 0x000fc80003fa5070 */
[----:B------:R-:W-:-:S13]  /*2b60*/  ISETP.NE.AND.EX P5, PT, RZ, c[0x0][0x184], PT, P5 ;  /* 0x00006100ff007a0c */ /* 0x000fda0003fa5350 */
[----:B------:R-:W-:Y:S05]  /*2b70*/  @P5 BRA `(.L_x_7287) ;  /* 0x0000002000005947 */ /* 0x000fea0003800000 */
[----:B------:R-:W-:Y:S05]  /*2b80*/  @P2 BRA `(.L_x_7288) ;  /* 0x0000008000002947 */ /* 0x000fea0003800000 */
[----:B------:R-:W-:Y:S05]  /*2b90*/  BRA `(.L_x_7289) ;  /* 0x0000009000007947 */ /* 0x000fea0003800000 */
.L_x_7287:
[----:B-----5:R-:W-:-:S05]  /*2ba0*/  PRMT R112, RZ, 0x7610, R26 ;  /* 0x00007610ff707816 */ /* 0x020fca000000001a */
[----:B------:R-:W-:Y:S01]  /*2bb0*/  FADD.FTZ R139, R112, R139 ;  /* 0x0000008b708b7221 */ /* 0x000fe20000010000 */
[----:B------:R-:W-:Y:S05]  /*2bc0*/  BRA `(.L_x_7288) ;  /* 0x0000004000007947 */ /* 0x000fea0003800000 */
.L_x_7286:
[----:B-----5:R-:W-:-:S05]  /*2bd0*/  PRMT R112, RZ, 0x7610, R30 ;  /* 0x00007610ff707816 */ /* 0x020fca000000001e */
[----:B------:R-:W-:Y:S01]  /*2be0*/  FADD.FTZ R139, R112, R139 ;  /* 0x0000008b708b7221 */ /* 0x000fe20000010000 */
[----:B------:R-:W-:-:S05]  /*2bf0*/  @P3 PRMT R112, RZ, 0x7610, R26 ;  /* 0x00007610ff703816 */ /* 0x000fca000000001a */
[----:B------:R-:W-:-:S05]  /*2c00*/  @P3 FADD.FTZ R139, R112, R139 ;  /* 0x0000008b708b3221 */ /* 0x000fca0000010000 */
.L_x_7288:
[----:B------:R-:W-:-:S04]  /*2c10*/  F2FP.BF16.PACK_AB R112, RZ, R139 ;  /* 0x0000008bff70723e */ /* 0x000fc800000010ff */
[----:B------:R-:W-:Y:S02]  /*2c20*/  PRMT R22, R22, 0x5410, R112 ;  /* 0x0000541016167816 */ /* 0x000fe40000000070 */
.L_x_7289:
[----:B------:R-:W-:Y:S01]  /*2c30*/  PRMT R141, RZ, 0x5410, R115 ;  /* 0x00005410ff8d7816 */ /* 0x000fe20000000073 */
[----:B------:R-:W-:Y:S05]  /*2c40*/  @P4 BRA `(.L_x_7290) ;  /* 0x0000008000004947 */ /* 0x000fea0003800000 */
[----:B------:R-:W-:-:S04]  /*2c50*/  ISETP.NE.U32.AND P5, PT, RZ, c[0x0][0x180], PT ;  /* 0x00006000ff007a0c */ /* 0x000fc80003fa5070 */
[----:B------:R-:W-:-:S13]  /*2c60*/  ISETP.NE.AND.EX P5, PT, RZ, c[0x0][0x184], PT, P5 ;  /* 0x00006100ff007a0c */ /* 0x000fda0003fa5350 */
[----:B------:R-:W-:Y:S05]  /*2c70*/  @P5 BRA `(.L_x_7291) ;  /* 0x0000002000005947 */ /* 0x000fea0003800000 */
[----:B------:R-:W-:Y:S05]  /*2c80*/  @P2 BRA `(.L_x_7292) ;  /* 0x0000008000002947 */ /* 0x000fea0003800000 */
[----:B------:R-:W-:Y:S05]  /*2c90*/  BRA `(.L_x_7293) ;  /* 0x0000009000007947 */ /* 0x000fea0003800000 */
.L_x_7291:
[----:B-----5:R-:W-:-:S05]  /*2ca0*/  PRMT R112, RZ, 0x5410, R27 ;  /* 0x00005410ff707816 */ /* 0x020fca000000001b */
[----:B------:R-:W-:Y:S01]  /*2cb0*/  FADD.FTZ R141, R112, R141 ;  /* 0x0000008d708d7221 */ /* 0x000fe20000010000 */
[----:B------:R-:W-:Y:S05]  /*2cc0*/  BRA `(.L_x_7292) ;  /* 0x0000004000007947 */ /* 0x000fea0003800000 */
.L_x_7290:
[----:B-----5:R-:W-:-:S05]  /*2cd0*/  PRMT R112, RZ, 0x5410, R31 ;  /* 0x00005410ff707816 */ /* 0x020fca000000001f */
[----:B------:R-:W-:Y:S01]  /*2ce0*/  FADD.FTZ R141, R112, R141 ;  /* 0x0000008d708d7221 */ /* 0x000fe20000010000 */
[----:B------:R-:W-:-:S05]  /*2cf0*/  @P3 PRMT R112, RZ, 0x5410, R27 ;  /* 0x00005410ff703816 */ /* 0x000fca000000001b */
[----:B------:R-:W-:-:S05]  /*2d00*/  @P3 FADD.FTZ R141, R112, R141 ;  /* 0x0000008d708d3221 */ /* 0x000fca0000010000 */
.L_x_7292:
[----:B------:R-:W-:-:S04]  /*2d10*/  F2FP.BF16.PACK_AB R112, RZ, R141 ;  /* 0x0000008dff70723e */ /* 0x000fc800000010ff */
[----:B------:R-:W-:Y:S02]  /*2d20*/  PRMT R23, R112, 0x7610, R23 ;  /* 0x0000761070177816 */ /* 0x000fe40000000017 */
.L_x_7293:
[----:B------:R-:W-:Y:S01]  /*2d30*/  PRMT R151, RZ, 0x7610, R115 ;  /* 0x00007610ff977816 */ /* 0x000fe20000000073 */
[----:B------:R-:W-:Y:S05]  /*2d40*/  @P4 BRA `(.L_x_7294) ;  /* 0x0000008000004947 */ /* 0x000fea0003800000 */
[----:B------:R-:W-:-:S04]  /*2d50*/  ISETP.NE.U32.AND P3, PT, RZ, c[0x0][0x180], PT ;  /* 0x00006000ff007a0c */ /* 0x000fc80003f65070 */
[----:B------:R-:W-:-:S13]  /*2d60*/  ISETP.NE.AND.EX P3, PT, RZ, c[0x0][0x184], PT, P3 ;  /* 0x00006100ff007a0c */ /* 0x000fda0003f65330 */
[----:B------:R-:W-:Y:S05]  /*2d70*/  @P3 BRA `(.L_x_7295) ;  /* 0x0000002000003947 */ /* 0x000fea0003800000 */
[----:B------:R-:W-:Y:S05]  /*2d80*/  @P2 BRA `(.L_x_7296) ;  /* 0x0000008000002947 */ /* 0x000fea0003800000 */
[----:B------:R-:W-:Y:S05]  /*2d90*/  BRA `(.L_x_7297) ;  /* 0x0000009000007947 */ /* 0x000fea0003800000 */
.L_x_7295:
[----:B-----5:R-:W-:-:S05]  /*2da0*/  PRMT R112, RZ, 0x7610, R27 ;  /* 0x00007610ff707816 */ /* 0x020fca000000001b */
[----:B------:R-:W-:Y:S01]  /*2db0*/  FADD.FTZ R151, R112, R151 ;  /* 0x0000009770977221 */ /* 0x000fe20000010000 */
[----:B------:R-:W-:Y:S05]  /*2dc0*/  BRA `(.L_x_7296) ;  /* 0x0000004000007947 */ /* 0x000fea0003800000 */
.L_x_7294:
[----:B-----5:R-:W-:-:S05]  /*2dd0*/  PRMT R112, RZ, 0x7610, R31 ;  /* 0x00007610ff707816 */ /* 0x020fca000000001f */
[----:B------:R-:W-:Y:S01]  /*2de0*/  FADD.FTZ R151, R112, R151 ;  /* 0x0000009770977221 */ /* 0x000fe20000010000 */
[----:B------:R-:W-:-:S05]  /*2df0*/  @P3 PRMT R112, RZ, 0x7610, R27 ;  /* 0x00007610ff703816 */ /* 0x000fca000000001b */
[----:B------:R-:W-:-:S05]  /*2e00*/  @P3 FADD.FTZ R151, R112, R151 ;  /* 0x0000009770973221 */ /* 0x000fca0000010000 */
.L_x_7296:
[----:B------:R-:W-:-:S04]  /*2e10*/  F2FP.BF16.PACK_AB R112, RZ, R151 ;  /* 0x00000097ff70723e */ /* 0x000fc800000010ff */
[----:B------:R-:W-:Y:S02]  /*2e20*/  PRMT R23, R23, 0x5410, R112 ;  /* 0x0000541017177816 */ /* 0x000fe40000000070 */
.L_x_7297:
[----:B------:R-:W-:-:S04]  /*2e30*/  @P2 LEA R112, P3, R134, c[0x0][0x188], 0x4 ;  /* 0x0000620086702a11 */ /* 0x000fc800078620ff */
[C---:B------:R-:W-:Y:S02]  /*2e40*/  @P2 LEA.HI.X R113, R134.reuse, c[0x0][0x18c], RZ, 0x4, P3 ;  /* 0x0000630086712a11 */ /* 0x040fe400018f24ff */
[----:B------:R-:W-:-:S03]  /*2e50*/  IADD3 R134, R134, 0x80, RZ ;  /* 0x0000008086867810 */ /* 0x000fc60007ffe0ff */
[----:B------:R1:W-:Y:S04]  /*2e60*/  @P2 STG.E.128 [R112.64], R20 ;  /* 0x0000001470002986 */ /* 0x0003e8000c101d04 */
.L_x_7265:
[----:B------:R-:W-:Y:S05]  /*2e70*/  BSYNC B0 ;  /* 0x0000000000007941 */ /* 0x000fea0003800000 */
.L_x_7264:
[----:B------:R-:W-:Y:S01]  /*2e80*/  BSSY B0, `(.L_x_7298) ;  /* 0x0000094000007945 */ /* 0x000fe20003800000 */
[----:B------:R-:W-:Y:S05]  /*2e90*/  @!P1 BRA `(.L_x_7299) ;  /* 0x0000092000009947 */ /* 0x000fea0003800000 */
[----:B------:R-:W-:-:S04]  /*2ea0*/  ISETP.NE.U32.AND P4, PT, RZ, c[0x0][0x178], PT ;  /* 0x00005e00ff007a0c */ /* 0x000fc80003f85070 */
[----:B------:R-:W-:Y:S01]  /*2eb0*/  ISETP.NE.AND.EX P4, PT, RZ, c[0x0][0x17c], PT, P4 ;  /* 0x00005f00ff007a0c */ /* 0x000fe20003f85340 */
[----:B-1----:R-:W-:-:S12]  /*2ec0*/  HFMA2.MMA R113, -RZ, RZ, 0, 9.5367431640625e-07 ;  /* 0x00000010ff717435 */ /* 0x002fd800000001ff */
[----:B------:R-:W-:-:S04]  /*2ed0*/  @P4 LEA R142, P3, R134, c[0x0][0x178], 0x4 ;  /* 0x00005e00868e4a11 */ /* 0x000fc800078620ff */
[C---:B------:R-:W-:Y:S02]  /*2ee0*/  @P4 LEA.HI.X R143, R134.reuse, c[0x0][0x17c], RZ, 0x4, P3 ;  /* 0x00005f00868f4a11 */ /* 0x040fe400018f24ff */
[----:B------:R-:W-:Y:S01]  /*2ef0*/  ISETP.NE.U32.AND P3, PT, RZ, c[0x0][0x180], PT ;  /* 0x00006000ff007a0c */ /* 0x000fe20003f65070 */
[----:B------:R-:W-:Y:S02]  /*2f00*/  IMAD.WIDE.U32 R112, R134, R113, c[0x0][0x170] ;  /* 0x00005c0086707625 */ /* 0x000fe400078e0071 */
[----:B-----5:R1:W5:Y:S01]  /*2f10*/  @P4 LDG.E.128 R28, [R142.64] ;  /* 0x000000048e1c4981 */ /* 0x020362000c1e1d00 */
        /* <DEDUP_REMOVED lines=14> */
.L_x_7301:
[----:B-----5:R-:W-:-:S05]  /*3000*/  PRMT R121, RZ, 0x5410, R24 ;  /* 0x00005410ff797816 */ /* 0x020fca0000000018 */
[----:B------:R-:W-:Y:S01]  /*3010*/  FADD.FTZ R12, R121, R12 ;  /* 0x0000000c790c7221 */ /* 0x000fe20000010000 */
[----:B------:R-:W-:Y:S05]  /*3020*/  BRA `(.L_x_7302) ;  /* 0x0000004000007947 */ /* 0x000fea0003800000 */
.L_x_7300:
[----:B-1---5:R-:W-:-:S05]  /*3030*/  PRMT R121, RZ, 0x5410, R28 ;  /* 0x00005410ff797816 */ /* 0x022fca000000001c */
[----:B------:R-:W-:Y:S01]  /*3040*/  FADD.FTZ R12, R121, R12 ;  /* 0x0000000c790c7221 */ /* 0x000fe20000010000 */
[----:B------:R-:W-:-:S05]  /*3050*/  @P3 PRMT R121, RZ, 0x5410, R24 ;  /* 0x00005410ff793816 */ /* 0x000fca0000000018 */
[----:B------:R-:W-:-:S05]  /*3060*/  @P3 FADD.FTZ R12, R121, R12 ;  /* 0x0000000c790c3221 */ /* 0x000fca0000010000 */
.L_x_7302:
[----:B------:R-:W-:-:S04]  /*3070*/  F2FP.BF16.PACK_AB R120, RZ, R12 ;  /* 0x0000000cff78723e */ /* 0x000fc800000010ff */
[----:B------:R-:W-:Y:S02]  /*3080*/  PRMT R20, R120, 0x7610, R20 ;  /* 0x0000761078147816 */ /* 0x000fe40000000014 */
.L_x_7303:
[----:B------:R-:W-:Y:S01]  /*3090*/  PRMT R120, RZ, 0x7610, R112 ;  /* 0x00007610ff787816 */ /* 0x000fe20000000070 */
[----:B------:R-:W-:Y:S05]  /*30a0*/  @P4 BRA `(.L_x_7304) ;  /* 0x0000008000004947 */ /* 0x000fea0003800000 */
[----:B------:R-:W-:-:S04]  /*30b0*/  ISETP.NE.U32.AND P5, PT, RZ, c[0x0][0x180], PT ;  /* 0x00006000ff007a0c */ /* 0x000fc80003fa5070 */
[----:B------:R-:W-:-:S13]  /*30c0*/  ISETP.NE.AND.EX P5, PT, RZ, c[0x0][0x184], PT, P5 ;  /* 0x00006100ff007a0c */ /* 0x000fda0003fa5350 */
[----:B------:R-:W-:Y:S05]  /*30d0*/  @P5 BRA `(.L_x_7305) ;  /* 0x0000002000005947 */ /* 0x000fea0003800000 */
[----:B------:R-:W-:Y:S05]  /*30e0*/  @P2 BRA `(.L_x_7306) ;  /* 0x0000008000002947 */ /* 0x000fea0003800000 */
[----:B------:R-:W-:Y:S05]  /*30f0*/  BRA `(.L_x_7307) ;  /* 0x0000009000007947 */ /* 0x000fea0003800000 */
.L_x_7305:
[----:B-----5:R-:W-:-:S05]  /*3100*/  PRMT R121, RZ, 0x7610, R24 ;  /* 0x00007610ff797816 */ /* 0x020fca0000000018 */
[----:B------:R-:W-:Y:S01]  /*3110*/  FADD.FTZ R120, R121, R120 ;  /* 0x0000007879787221 */ /* 0x000fe20000010000 */
[----:B------:R-:W-:Y:S05]  /*3120*/  BRA `(.L_x_7306) ;  /* 0x0000004000007947 */ /* 0x000fea0003800000 */
.L_x_7304:
[----:B-----5:R-:W-:-:S05]  /*3130*/  PRMT R121, RZ, 0x7610, R28 ;  /* 0x00007610ff797816 */ /* 0x020fca000000001c */
[----:B------:R-:W-:Y:S01]  /*3140*/  FADD.FTZ R120, R121, R120 ;  /* 0x0000007879787221 */ /* 0x000fe20000010000 */
[----:B------:R-:W-:-:S05]  /*3150*/  @P3 PRMT R121, RZ, 0x7610, R24 ;  /* 0x00007610ff793816 */ /* 0x000fca0000000018 */
[----:B------:R-:W-:-:S05]  /*3160*/  @P3 FADD.FTZ R120, R121, R120 ;  /* 0x0000007879783221 */ /* 0x000fca0000010000 */
.L_x_7306:
[----:B------:R-:W-:-:S04]  /*3170*/  F2FP.BF16.PACK_AB R112, RZ, R120 ;  /* 0x00000078ff70723e */ /* 0x000fc800000010ff */
[----:B------:R-:W-:Y:S02]  /*3180*/  PRMT R20, R20, 0x5410, R112 ;  /* 0x0000541014147816 */ /* 0x000fe40000000070 */
.L_x_7307:
[----:B------:R-:W-:Y:S01]  /*3190*/  PRMT R121, RZ, 0x5410, R113 ;  /* 0x00005410ff797816 */ /* 0x000fe20000000071 */
[----:B------:R-:W-:Y:S05]  /*31a0*/  @P4 BRA `(.L_x_7308) ;  /* 0x0000008000004947 */ /* 0x000fea0003800000 */
[----:B------:R-:W-:-:S04]  /*31b0*/  ISETP.NE.U32.AND P5, PT, RZ, c[0x0][0x180], PT ;  /* 0x00006000ff007a0c */ /* 0x000fc80003fa5070 */
[----:B------:R-:W-:-:S13]  /*31c0*/  ISETP.NE.AND.EX P5, PT, RZ, c[0x0][0x184], PT, P5 ;  /* 0x00006100ff007a0c */ /* 0x000fda0003fa5350 */
[----:B------:R-:W-:Y:S05]  /*31d0*/  @P5 BRA `(.L_x_7309) ;  /* 0x0000002000005947 */ /* 0x000fea0003800000 */
[----:B------:R-:W-:Y:S05]  /*31e0*/  @P2 BRA `(.L_x_7310) ;  /* 0x0000008000002947 */ /* 0x000fea0003800000 */
[----:B------:R-:W-:Y:S05]  /*31f0*/  BRA `(.L_x_7311) ;  /* 0x0000009000007947 */ /* 0x000fea0003800000 */
.L_x_7309:
[----:B-----5:R-:W-:-:S05]  /*3200*/  PRMT R112, RZ, 0x5410, R25 ;  /* 0x00005410ff707816 */ /* 0x020fca0000000019 */
[----:B------:R-:W-:Y:S01]  /*3210*/  FADD.FTZ R121, R112, R121 ;  /* 0x0000007970797221 */ /* 0x000fe20000010000 */
[----:B------:R-:W-:Y:S05]  /*3220*/  BRA `(.L_x_7310) ;  /* 0x0000004000007947 */ /* 0x000fea0003800000 */
.L_x_7308:
[----:B-----5:R-:W-:-:S05]  /*3230*/  PRMT R112, RZ, 0x5410, R29 ;  /* 0x00005410ff707816 */ /* 0x020fca000000001d */
[----:B------:R-:W-:Y:S01]  /*3240*/  FADD.FTZ R121, R112, R121 ;  /* 0x0000007970797221 */ /* 0x000fe20000010000 */
[----:B------:R-:W-:-:S05]  /*3250*/  @P3 PRMT R112, RZ, 0x5410, R25 ;  /* 0x00005410ff703816 */ /* 0x000fca0000000019 */
[----:B------:R-:W-:-:S05]  /*3260*/  @P3 FADD.FTZ R121, R112, R121 ;  /* 0x0000007970793221 */ /* 0x000fca0000010000 */
.L_x_7310:
[----:B------:R-:W-:-:S04]  /*3270*/  F2FP.BF16.PACK_AB R112, RZ, R121 ;  /* 0x00000079ff70723e */ /* 0x000fc800000010ff */
[----:B------:R-:W-:Y:S02]  /*3280*/  PRMT R21, R112, 0x7610, R21 ;  /* 0x0000761070157816 */ /* 0x000fe40000000015 */
.L_x_7311:
[----:B------:R-:W-:Y:S01]  /*3290*/  PRMT R129, RZ, 0x7610, R113 ;  /* 0x00007610ff817816 */ /* 0x000fe20000000071 */
[----:B------:R-:W-:Y:S05]  /*32a0*/  @P4 BRA `(.L_x_7312) ;  /* 0x0000008000004947 */ /* 0x000fea0003800000 */
[----:B------:R-:W-:-:S04]  /*32b0*/  ISETP.NE.U32.AND P5, PT, RZ, c[0x0][0x180], PT ;  /* 0x00006000ff007a0c */ /* 0x000fc80003fa5070 */
[----:B------:R-:W-:-:S13]  /*32c0*/  ISETP.NE.AND.EX P5, PT, RZ, c[0x0][0x184], PT, P5 ;  /* 0x00006100ff007a0c */ /* 0x000fda0003fa5350 */
[----:B------:R-:W-:Y:S05]  /*32d0*/  @P5 BRA `(.L_x_7313) ;  /* 0x0000002000005947 */ /* 0x000fea0003800000 */
[----:B------:R-:W-:Y:S05]  /*32e0*/  @P2 BRA `(.L_x_7314) ;  /* 0x0000008000002947 */ /* 0x000fea0003800000 */
[----:B------:R-:W-:Y:S05]  /*32f0*/  BRA `(.L_x_7315) ;  /* 0x0000009000007947 */ /* 0x000fea0003800000 */
.L_x_7313:
[----:B-----5:R-:W-:-:S05]  /*3300*/  PRMT R112, RZ, 0x7610, R25 ;  /* 0x00007610ff707816 */ /* 0x020fca0000000019 */
[----:B------:R-:W-:Y:S01]  /*3310*/  FADD.FTZ R129, R112, R129 ;  /* 0x0000008170817221 */ /* 0x000fe20000010000 */
[----:B------:R-:W-:Y:S05]  /*3320*/  BRA `(.L_x_7314) ;  /* 0x0000004000007947 */ /* 0x000fea0003800000 */
.L_x_7312:
[----:B-----5:R-:W-:-:S05]  /*3330*/  PRMT R112, RZ, 0x7610, R29 ;  /* 0x00007610ff707816 */ /* 0x020fca000000001d */
[----:B------:R-:W-:Y:S01]  /*3340*/  FADD.FTZ R129, R112, R129 ;  /* 0x0000008170817221 */ /* 0x000fe20000010000 */
[----:B------:R-:W-:-:S05]  /*3350*/  @P3 PRMT R112, RZ, 0x7610, R25 ;  /* 0x00007610ff703816 */ /* 0x000fca0000000019 */
[----:B------:R-:W-:-:S05]  /*3360*/  @P3 FADD.FTZ R129, R112, R129 ;  /* 0x0000008170813221 */ /* 0x000fca0000010000 */
.L_x_7314:
[----:B------:R-:W-:-:S04]  /*3370*/  F2FP.BF16.PACK_AB R112, RZ, R129 ;  /* 0x00000081ff70723e */ /* 0x000fc800000010ff */
[----:B------:R-:W-:Y:S02]  /*3380*/  PRMT R21, R21, 0x5410, R112 ;  /* 0x0000541015157816 */ /* 0x000fe40000000070 */
.L_x_7315:
[----:B------:R-:W-:Y:S01]  /*3390*/  PRMT R130, RZ, 0x5410, R114 ;  /* 0x00005410ff827816 */ /* 0x000fe20000000072 */
[----:B------:R-:W-:Y:S05]  /*33a0*/  @P4 BRA `(.L_x_7316) ;  /* 0x0000008000004947 */ /* 0x000fea0003800000 */
[----:B------:R-:W-:-:S04]  /*33b0*/  ISETP.NE.U32.AND P5, PT, RZ, c[0x0][0x180], PT ;  /* 0x00006000ff007a0c */ /* 0x000fc80003fa5070 */
[----:B------:R-:W-:-:S13]  /*33c0*/  ISETP.NE.AND.EX P5, PT, RZ, c[0x0][0x184], PT, P5 ;  /* 0x00006100ff007a0c */ /* 0x000fda0003fa5350 */
[----:B------:R-:W-:Y:S05]  /*33d0*/  @P5 BRA `(.L_x_7317) ;  /* 0x0000002000005947 */ /* 0x000fea0003800000 */
[----:B------:R-:W-:Y:S05]  /*33e0*/  @P2 BRA `(.L_x_7318) ;  /* 0x0000008000002947 */ /* 0x000fea0003800000 */
[----:B------:R-:W-:Y:S05]  /*33f0*/  BRA `(.L_x_7319) ;  /* 0x0000009000007947 */ /* 0x000fea0003800000 */
.L_x_7317:
[----:B-----5:R-:W-:-:S05]  /*3400*/  PRMT R113, RZ, 0x5410, R26 ;  /* 0x00005410ff717816 */ /* 0x020fca000000001a */
[----:B------:R-:W-:Y:S01]  /*3410*/  FADD.FTZ R130, R113, R130 ;  /* 0x0000008271827221 */ /* 0x000fe20000010000 */
[----:B------:R-:W-:Y:S05]  /*3420*/  BRA `(.L_x_7318) ;  /* 0x0000004000007947 */ /* 0x000fea0003800000 */
.L_x_7316:
[----:B-----5:R-:W-:-:S05]  /*3430*/  PRMT R113, RZ, 0x5410, R30 ;  /* 0x00005410ff717816 */ /* 0x020fca000000001e */
[----:B------:R-:W-:Y:S01]  /*3440*/  FADD.FTZ R130, R113, R130 ;  /* 0x0000008271827221 */ /* 0x000fe20000010000 */
[----:B------:R-:W-:-:S05]  /*3450*/  @P3 PRMT R113, RZ, 0x5410, R26 ;  /* 0x00005410ff713816 */ /* 0x000fca000000001a */
[----:B------:R-:W-:-:S05]  /*3460*/  @P3 FADD.FTZ R130, R113, R130 ;  /* 0x0000008271823221 */ /* 0x000fca0000010000 */
.L_x_7318:
[----:B------:R-:W-:-:S04]  /*3470*/  F2FP.BF16.PACK_AB R112, RZ, R130 ;  /* 0x00000082ff70723e */ /* 0x000fc800000010ff */
[----:B------:R-:W-:Y:S02]  /*3480*/  PRMT R22, R112, 0x7610, R22 ;  /* 0x0000761070167816 */ /* 0x000fe40000000016 */
.L_x_7319:
[----:B------:R-:W-:Y:S01]  /*3490*/  PRMT R143, RZ, 0x7610, R114 ;  /* 0x00007610ff8f7816 */ /* 0x000fe20000000072 */
[----:B------:R-:W-:Y:S05]  /*34a0*/  @P4 BRA `(.L_x_7320) ;  /* 0x0000008000004947 */ /* 0x000fea0003800000 */
[----:B------:R-:W-:-:S04]  /*34b0*/  ISETP.NE.U32.AND P5, PT, RZ, c[0x0][0x180], PT ;  /* 0x00006000ff007a0c */ /* 0x000fc80003fa5070 */
[----:B------:R-:W-:-:S13]  /*34c0*/  ISETP.NE.AND.EX P5, PT, RZ, c[0x0][0x184], PT, P5 ;  /* 0x00006100ff007a0c */ /* 0x000fda0003fa5350 */
[----:B------:R-:W-:Y:S05]  /*34d0*/  @P5 BRA `(.L_x_7321) ;  /* 0x0000002000005947 */ /* 0x000fea0003800000 */
[----:B------:R-:W-:Y:S05]  /*34e0*/  @P2 BRA `(.L_x_7322) ;  /* 0x0000008000002947 */ /* 0x000fea0003800000 */
[----:B------:R-:W-:Y:S05]  /*34f0*/  BRA `(.L_x_7323) ;  /* 0x0000009000007947 */ /* 0x000fea0003800000 */
.L_x_7321:
[----:B-----5:R-:W-:-:S05]  /*3500*/  PRMT R112, RZ, 0x7610, R26 ;  /* 0x00007610ff707816 */ /* 0x020fca000000001a */
[----:B------:R-:W-:Y:S01]  /*3510*/  FADD.FTZ R143, R112, R143 ;  /* 0x0000008f708f7221 */ /* 0x000fe20000010000 */
[----:B------:R-:W-:Y:S05]  /*3520*/  BRA `(.L_x_7322) ;  /* 0x0000004000007947 */ /* 0x000fea0003800000 */
.L_x_7320:
[----:B-----5:R-:W-:-:S05]  /*3530*/  PRMT R112, RZ, 0x7610, R30 ;  /* 0x00007610ff707816 */ /* 0x020fca000000001e */
[----:B------:R-:W-:Y:S01]  /*3540*/  FADD.FTZ R143, R112, R143 ;  /* 0x0000008f708f7221 */ /* 0x000fe20000010000 */
[----:B------:R-:W-:-:S05]  /*3550*/  @P3 PRMT R112, RZ, 0x7610, R26 ;  /* 0x00007610ff703816 */ /* 0x000fca000000001a */
[----:B------:R-:W-:-:S05]  /*3560*/  @P3 FADD.FTZ R143, R112, R143 ;  /* 0x0000008f708f3221 */ /* 0x000fca0000010000 */
.L_x_7322:
[----:B------:R-:W-:-:S04]  /*3570*/  F2FP.BF16.PACK_AB R112, RZ, R143 ;  /* 0x0000008fff70723e */ /* 0x000fc800000010ff */
[----:B------:R-:W-:Y:S02]  /*3580*/  PRMT R22, R22, 0x5410, R112 ;  /* 0x0000541016167816 */ /* 0x000fe40000000070 */
.L_x_7323:
[----:B------:R-:W-:Y:S01]  /*3590*/  PRMT R145, RZ, 0x5410, R115 ;  /* 0x00005410ff917816 */ /* 0x000fe20000000073 */
[----:B------:R-:W-:Y:S05]  /*35a0*/  @P4 BRA `(.L_x_7324) ;  /* 0x0000008000004947 */ /* 0x000fea0003800000 */
[----:B------:R-:W-:-:S04]  /*35b0*/  ISETP.NE.U32.AND P5, PT, RZ, c[0x0][0x180], PT ;  /* 0x00006000ff007a0c */ /* 0x000fc80003fa5070 */
[----:B------:R-:W-:-:S13]  /*35c0*/  ISETP.NE.AND.EX P5, PT, RZ, c[0x0][0x184], PT, P5 ;  /* 0x00006100ff007a0c */ /* 0x000fda0003fa5350 */
[----:B------:R-:W-:Y:S05]  /*35d0*/  @P5 BRA `(.L_x_7325) ;  /* 0x0000002000005947 */ /* 0x000fea0003800000 */
[----:B------:R-:W-:Y:S05]  /*35e0*/  @P2 BRA `(.L_x_7326) ;  /* 0x0000008000002947 */ /* 0x000fea0003800000 */
[----:B------:R-:W-:Y:S05]  /*35f0*/  BRA `(.L_x_7327) ;  /* 0x0000009000007947 */ /* 0x000fea0003800000 */
.L_x_7325:
[----:B-----5:R-:W-:-:S05]  /*3600*/  PRMT R112, RZ, 0x5410, R27 ;  /* 0x00005410ff707816 */ /* 0x020fca000000001b */
[----:B------:R-:W-:Y:S01]  /*3610*/  FADD.FTZ R145, R112, R145 ;  /* 0x0000009170917221 */ /* 0x000fe20000010000 */
[----:B------:R-:W-:Y:S05]  /*3620*/  BRA `(.L_x_7326) ;  /* 0x0000004000007947 */ /* 0x000fea0003800000 */
.L_x_7324:
[----:B-----5:R-:W-:-:S05]  /*3630*/  PRMT R112, RZ, 0x5410, R31 ;  /* 0x00005410ff707816 */ /* 0x020fca000000001f */
[----:B------:R-:W-:Y:S01]  /*3640*/  FADD.FTZ R145, R112, R145 ;  /* 0x0000009170917221 */ /* 0x000fe20000010000 */
[----:B------:R-:W-:-:S05]  /*3650*/  @P3 PRMT R112, RZ, 0x5410, R27 ;  /* 0x00005410ff703816 */ /* 0x000fca000000001b */
[----:B------:R-:W-:-:S05]  /*3660*/  @P3 FADD.FTZ R145, R112, R145 ;  /* 0x0000009170913221 */ /* 0x000fca0000010000 */
.L_x_7326:
[----:B------:R-:W-:-:S04]  /*3670*/  F2FP.BF16.PACK_AB R112, RZ, R145 ;  /* 0x00000091ff70723e */ /* 0x000fc800000010ff */
[----:B------:R-:W-:Y:S02]  /*3680*/  PRMT R23, R112, 0x7610, R23 ;  /* 0x0000761070177816 */ /* 0x000fe40000000017 */
.L_x_7327:
[----:B------:R-:W-:Y:S01]  /*3690*/  PRMT R153, RZ, 0x7610, R115 ;  /* 0x00007610ff997816 */ /* 0x000fe20000000073 */
[----:B------:R-:W-:Y:S05]  /*36a0*/  @P4 BRA `(.L_x_7328) ;  /* 0x0000008000004947 */ /* 0x000fea0003800000 */
[----:B------:R-:W-:-:S04]  /*36b0*/  ISETP.NE.U32.AND P3, PT, RZ, c[0x0][0x180], PT ;  /* 0x00006000ff007a0c */ /* 0x000fc80003f65070 */
[----:B------:R-:W-:-:S13]  /*36c0*/  ISETP.NE.AND.EX P3, PT, RZ, c[0x0][0x184], PT, P3 ;  /* 0x00006100ff007a0c */ /* 0x000fda0003f65330 */
[----:B------:R-:W-:Y:S05]  /*36d0*/  @P3 BRA `(.L_x_7329) ;  /* 0x0000002000003947 */ /* 0x000fea0003800000 */
[----:B------:R-:W-:Y:S05]  /*36e0*/  @P2 BRA `(.L_x_7330) ;  /* 0x0000008000002947 */ /* 0x000fea0003800000 */
[----:B------:R-:W-:Y:S05]  /*36f0*/  BRA `(.L_x_7331) ;  /* 0x0000009000007947 */ /* 0x000fea0003800000 */
.L_x_7329:
[----:B-----5:R-:W-:-:S05]  /*3700*/  PRMT R112, RZ, 0x7610, R27 ;  /* 0x00007610ff707816 */ /* 0x020fca000000001b */
[----:B------:R-:W-:Y:S01]  /*3710*/  FADD.FTZ R153, R112, R153 ;  /* 0x0000009970997221 */ /* 0x000fe20000010000 */
[----:B------:R-:W-:Y:S05]  /*3720*/  BRA `(.L_x_7330) ;  /* 0x0000004000007947 */ /* 0x000fea0003800000 */
.L_x_7328:
[----:B-----5:R-:W-:-:S05]  /*3730*/  PRMT R112, RZ, 0x7610, R31 ;  /* 0x00007610ff707816 */ /* 0x020fca000000001f */
[----:B------:R-:W-:Y:S01]  /*3740*/  FADD.FTZ R153, R112, R153 ;  /* 0x0000009970997221 */ /* 0x000fe20000010000 */
[----:B------:R-:W-:-:S05]  /*3750*/  @P3 PRMT R112, RZ, 0x7610, R27 ;  /* 0x00007610ff703816 */ /* 0x000fca000000001b */
[----:B------:R-:W-:-:S05]  /*3760*/  @P3 FADD.FTZ R153, R112, R153 ;  /* 0x0000009970993221 */ /* 0x000fca0000010000 */
.L_x_7330:
[----:B------:R-:W-:-:S04]  /*3770*/  F2FP.BF16.PACK_AB R112, RZ, R153 ;  /* 0x00000099ff70723e */ /* 0x000fc800000010ff */
[----:B------:R-:W-:Y:S02]  /*3780*/  PRMT R23, R23, 0x5410, R112 ;  /* 0x0000541017177816 */ /* 0x000fe40000000070 */
.L_x_7331:
[----:B------:R-:W-:-:S04]  /*3790*/  @P2 LEA R112, P3, R134, c[0x0][0x188], 0x4 ;  /* 0x0000620086702a11 */ /* 0x000fc800078620ff */
[----:B------:R-:W-:-:S05]  /*37a0*/  @P2 LEA.HI.X R113, R134, c[0x0][0x18c], RZ, 0x4, P3 ;  /* 0x0000630086712a11 */ /* 0x000fca00018f24ff */
[----:B------:R1:W-:Y:S04]  /*37b0*/  @P2 STG.E.128 [R112.64], R20 ;  /* 0x0000001470002986 */ /* 0x0003e8000c101d04 */
.L_x_7299:
[----:B------:R-:W-:Y:S05]  /*37c0*/  BSYNC B0 ;  /* 0x0000000000007941 */ /* 0x000fea0003800000 */
.L_x_7298:
[----:B-1----:R-:W-:Y:S01]  /*37d0*/  FADD.FTZ R113, RZ, R0 ;  /* 0x00000000ff717221 */ /* 0x002fe20000010000 */
        /* <DEDUP_REMOVED lines=50> */
.L_x_7346:
        /* <DEDUP_REMOVED lines=101> */
.L_x_7347:
        /* <DEDUP_REMOVED lines=12> */
[----:B------:R-:W-:Y:S01]  /*4210*/  IMAD.MOV.U32 R134, RZ, RZ, RZ ;  /* 0x000000ffff867224 */ /* 0x000fe200078e00ff */
[----:B------:R-:W-:Y:S02]  /*4220*/  @!P3 MOV R134, R3 ;  /* 0x000000030086b202 */ /* 0x000fe40000000f00 */
[----:B------:R-:W-:Y:S02]  /*4230*/  BSSY B0, `(.L_x_7334) ;  /* 0x0000055000007945 */ /* 0x000fe40003800000 */
        /* <DEDUP_REMOVED lines=9> */
[----:B0-----:R-:W-:Y:S01]  /*42d0*/  IADD3 R146, R138, R161, RZ ;  /* 0x000000a18a927210 */ /* 0x001fe20007ffe0ff */
        /* <DEDUP_REMOVED lines=14> */
[----:B------:R-:W-:-:S05]  /*43c0*/  FFMA.FTZ R113, R140, R159, R113 ;  /* 0x0000009f8c717223 */ /* 0x000fca0000010071 */
        /* <DEDUP_REMOVED lines=8> */
[----:B------:R-:W-:Y:S01]  /*4450*/  FMUL.FTZ R157, R157, R161 ;  /* 0x000000a19d9d7220 */ /* 0x000fe20000410000 */
[----:B------:R-:W0:Y:S03]  /*4460*/  SHFL.IDX PT, R159, R112, RZ, 0x1f ;  /* 0x00001fff709f7589 */ /* 0x000e2600000e0000 */
[----:B------:R-:W-:Y:S02]  /*4470*/  FFMA.FTZ R155, R136, R157, R155 ;  /* 0x0000009d889b7223 */ /* 0x000fe4000001009b */
[----:B------:R-:W-:-:S04]  /*4480*/  IMAD.MOV.U32 R136, RZ, RZ, c[0x0][0x1e0] ;  /* 0x00007800ff887624 */ /* 0x000fc800078e00ff */
        /* <DEDUP_REMOVED lines=19> */
[----:B-----5:R-:W-:Y:S02]  /*45c0*/  FFMA.FTZ R112, R100, R113, R108 ;  /* 0x0000007164707223 */ /* 0x020fe4000001006c */
[----:B------:R-:W-:Y:S02]  /*45d0*/  FFMA.FTZ R113, R101, R114, R109 ;  /* 0x0000007265717223 */ /* 0x000fe4000001006d */
[--C-:B------:R-:W-:Y:S02]  /*45e0*/  FADD.FTZ R115, R13, -R134.reuse ;  /* 0x800000860d737221 */ /* 0x100fe40000010000 */
[--C-:B------:R-:W-:Y:S01]  /*45f0*/  FADD.FTZ R155, R122, -R134.reuse ;  /* 0x800000867a9b7221 */ /* 0x100fe20000010000 */
[----:B------:R-:W-:Y:S01]  /*4600*/  F2FP.BF16.PACK_AB R112, R113, R112 ;  /* 0x000000707170723e */ /* 0x000fe200000010ff */
[----:B------:R-:W-:-:S02]  /*4610*/  FADD.FTZ R157, R132, -R134 ;  /* 0x80000086849d7221 */ /* 0x000fc40000010000 */
[--C-:B------:R-:W-:Y:S02]  /*4620*/  FADD.FTZ R113, R123, -R134.reuse ;  /* 0x800000867b717221 */ /* 0x100fe40000010000 */
[--C-:B------:R-:W-:Y:S02]  /*4630*/  FADD.FTZ R159, R131, -R134.reuse ;  /* 0x80000086839f7221 */ /* 0x100fe40000010000 */
[----:B------:R-:W-:Y:S02]  /*4640*/  FADD.FTZ R161, R147, -R134 ;  /* 0x8000008693a17221 */ /* 0x000fe40000010000 */
[C---:B------:R-:W-:Y:S02]  /*4650*/  FMUL.FTZ R115, R136.reuse, R115 ;  /* 0x0000007388737220 */ /* 0x040fe40000410000 */
[C---:B------:R-:W-:Y:S02]  /*4660*/  FMUL.FTZ R114, R136.reuse, R155 ;  /* 0x0000009b88727220 */ /* 0x040fe40000410000 */
[C---:B------:R-:W-:Y:S01]  /*4670*/  FMUL.FTZ R138, R136.reuse, R157 ;  /* 0x0000009d888a7220 */ /* 0x040fe20000410000 */
[----:B------:R-:W-:Y:S01]  /*4680*/  HFMA2.MMA R157, -RZ, RZ, 0, 9.5367431640625e-07 ;  /* 0x00000010ff9d7435 */ /* 0x000fe200000001ff */
        /* <DEDUP_REMOVED lines=11> */
[C---:B------:R-:W-:Y:S01]  /*4740*/  IMAD.WIDE.U32 R154, R2.reuse, R157, c[0x0][0x208] ;  /* 0x00008200029a7625 */ /* 0x040fe200078e009d */
[----:B------:R-:W-:Y:S02]  /*4750*/  IADD3 R2, R2, 0x80, RZ ;  /* 0x0000008002027810 */ /* 0x000fe40007ffe0ff */
[----:B------:R-:W-:-:S05]  /*4760*/  F2FP.BF16.PACK_AB R115, R140, R115 ;  /* 0x000000738c73723e */ /* 0x000fca00000010ff */
[----:B------:R0:W-:Y:S02]  /*4770*/  STG.E.128 [R154.64], R112 ;  /* 0x000000709a007986 */ /* 0x0001e4000c101d04 */
.L_x_7335:
[----:B------:R-:W-:Y:S05]  /*4780*/  BSYNC B0 ;  /* 0x0000000000007941 */ /* 0x000fea0003800000 */
.L_x_7334:
[----:B------:R-:W-:Y:S01]  /*4790*/  ISETP.GE.U32.AND P3, PT, R7, 0x100, PT ;  /* 0x000001000700780c */ /* 0x000fe20003f66070 */
[----:B------:R-:W-:-:S12]  /*47a0*/  BSSY B0, `(.L_x_7336) ;  /* 0x0000022000007945 */ /* 0x000fd80003800000 */
[----:B------:R-:W-:Y:S05]  /*47b0*/  @!P3 BRA `(.L_x_7337) ;  /* 0x000002000000b947 */ /* 0x000fea0003800000 */
[--C-:B01----:R-:W-:Y:S02]  /*47c0*/  FADD.FTZ R113, R9, -R134.reuse ;  /* 0x8000008609717221 */ /* 0x103fe40000010000 */
[----:B------:R-:W-:Y:S02]  /*47d0*/  FADD.FTZ R115, R15, -R134 ;  /* 0x800000860f737221 */ /* 0x000fe40000010000 */
[C---:B------:R-:W-:Y:S02]  /*47e0*/  FMUL.FTZ R113, R136.reuse, R113 ;  /* 0x0000007188717220 */ /* 0x040fe40000410000 */
[----:B------:R-:W-:Y:S02]  /*47f0*/  FMUL.FTZ R114, R136, R115 ;  /* 0x0000007388727220 */ /* 0x000fe40000410000 */
[----:B-----5:R-:W-:Y:S02]  /*4800*/  FFMA.FTZ R112, R84, R113, R92 ;  /* 0x0000007154707223 */ /* 0x020fe4000001005c */
        /* <DEDUP_REMOVED lines=27> */
.L_x_7337:
[----:B------:R-:W-:Y:S05]  /*49c0*/  BSYNC B0 ;  /* 0x0000000000007941 */ /* 0x000fea0003800000 */
.L_x_7336:
        /* <DEDUP_REMOVED lines=19> */
[C---:B------:R-:W-:Y:S01]  /*4b00*/  FMUL.FTZ R138, R136.reuse, R157 ;  /* 0x0000009d888a7220 */ /* 0x040fe20000410000 */
[----:B------:R-:W-:Y:S01]  /*4b10*/  MOV R157, 0x10 ;  /* 0x00000010009d7802 */ /* 0x000fe20000000f00 */
        /* <DEDUP_REMOVED lines=10> */
[C---:B------:R-:W-:Y:S01]  /*4bc0*/  IMAD.WIDE.U32 R154, R2.reuse, R157, c[0x0][0x208] ;  /* 0x00008200029a7625 */ /* 0x040fe200078e009d */
[----:B------:R-:W-:-:S02]  /*4bd0*/  IADD3 R2, R2, 0x80, RZ ;  /* 0x0000008002027810 */ /* 0x000fc40007ffe0ff */
[----:B------:R-:W-:-:S05]  /*4be0*/  F2FP.BF16.PACK_AB R115, R140, R115 ;  /* 0x000000738c73723e */ /* 0x000fca00000010ff */
[----:B------:R0:W-:Y:S02]  /*4bf0*/  STG.E.128 [R154.64], R112 ;  /* 0x000000709a007986 */ /* 0x0001e4000c101d04 */
.L_x_7339:
[----:B------:R-:W-:Y:S05]  /*4c00*/  BSYNC B0 ;  /* 0x0000000000007941 */ /* 0x000fea0003800000 */
.L_x_7338:
        /* <DEDUP_REMOVED lines=35> */
.L_x_7341:
[----:B------:R-:W-:Y:S05]  /*4e40*/  BSYNC B0 ;  /* 0x0000000000007941 */ /* 0x000fea0003800000 */
.L_x_7340:
        /* <DEDUP_REMOVED lines=16> */
[C---:B------:R-:W-:Y:S02]  /*4f50*/  FMUL.FTZ R138, R136.reuse, R161 ;  /* 0x000000a1888a7220 */ /* 0x040fe40000410000 */
[C---:B------:R-:W-:Y:S02]  /*4f60*/  FMUL.FTZ R163, R136.reuse, R163 ;  /* 0x000000a388a37220 */ /* 0x040fe40000410000 */
[----:B------:R-:W-:Y:S02]  /*4f70*/  FMUL.FTZ R136, R136, R165 ;  /* 0x000000a588887220 */ /* 0x000fe40000410000 */
[----:B-----5:R-:W-:Y:S02]  /*4f80*/  FFMA.FTZ R112, R36, R113, R44 ;  /* 0x0000007124707223 */ /* 0x020fe4000001002c */
[----:B------:R-:W-:-:S02]  /*4f90*/  FFMA.FTZ R113, R38, R155, R46 ;  /* 0x0000009b26717223 */ /* 0x000fc4000001002e */
[----:B------:R-:W-:Y:S02]  /*4fa0*/  FFMA.FTZ R155, R37, R114, R45 ;  /* 0x00000072259b7223 */ /* 0x000fe4000001002d */
[----:B------:R-:W-:Y:S02]  /*4fb0*/  FFMA.FTZ R159, R32, R159, R40 ;  /* 0x0000009f209f7223 */ /* 0x000fe40000010028 */
[----:B------:R-:W-:Y:S01]  /*4fc0*/  FFMA.FTZ R115, R34, R163, R42 ;  /* 0x000000a322737223 */ /* 0x000fe2000001002a */
[----:B------:R-:W-:Y:S01]  /*4fd0*/  F2FP.BF16.PACK_AB R112, R155, R112 ;  /* 0x000000709b70723e */ /* 0x000fe200000010ff */
[----:B------:R-:W-:Y:S02]  /*4fe0*/  FFMA.FTZ R136, R35, R136, R43 ;  /* 0x0000008823887223 */ /* 0x000fe4000001002b */
[----:B------:R-:W-:Y:S02]  /*4ff0*/  FFMA.FTZ R138, R33, R138, R41 ;  /* 0x0000008a218a7223 */ /* 0x000fe40000010029 */
[----:B------:R-:W-:Y:S01]  /*5000*/  FFMA.FTZ R134, R39, R134, R47 ;  /* 0x0000008627867223 */ /* 0x000fe2000001002f */
[----:B------:R-:W-:Y:S01]  /*5010*/  F2FP.BF16.PACK_AB R115, R136, R115 ;  /* 0x000000738873723e */ /* 0x000fe200000010ff */
[----:B------:R-:W-:Y:S01]  /*5020*/  IMAD.WIDE.U32 R154, R2, R157, c[0x0][0x208] ;  /* 0x00008200029a7625 */ /* 0x000fe200078e009d */
[----:B------:R-:W-:-:S02]  /*5030*/  F2FP.BF16.PACK_AB R114, R138, R159 ;  /* 0x0000009f8a72723e */ /* 0x000fc400000010ff */
[----:B------:R-:W-:-:S05]  /*5040*/  F2FP.BF16.PACK_AB R113, R134, R113 ;  /* 0x000000718671723e */ /* 0x000fca00000010ff */
[----:B------:R0:W-:Y:S02]  /*5050*/  STG.E.128 [R154.64], R112 ;  /* 0x000000709a007986 */ /* 0x0001e4000c101d04 */
.L_x_7343:
[----:B------:R-:W-:Y:S05]  /*5060*/  BSYNC B0 ;  /* 0x0000000000007941 */ /* 0x000fea0003800000 */
.L_x_7342:
[----:B------:R-:W-:Y:S02]  /*5070*/  LOP3.LUT P3, RZ, R4, 0xff, RZ, 0xc0, !PT ;  /* 0x000000ff04ff7812 */ /* 0x000fe4000786c0ff */
[----:B------:R-:W-:Y:S02]  /*5080*/  IADD3 R5, R5, c[0x0][0x160], RZ ;  /* 0x0000580005057a10 */ /* 0x000fe40007ffe0ff */
[----:B------:R-:W-:Y:S02]  /*5090*/  SEL R4, RZ, 0x1, P3 ;  /* 0x00000001ff047807 */ /* 0x000fe40001800000 */
[----:B------:R-:W-:-:S13]  /*50a0*/  ISETP.GE.AND P3, PT, R5, c[0x0][0x164], PT ;  /* 0x0000590005007a0c */ /* 0x000fda0003f66270 */
[----:B01---5:R-:W-:Y:S01]  /*50b0*/  @P3 CALL.REL.NOINC `(.L_x_7344) ;  /* 0x0000001000003944 */ /* 0x023fe20003c00000 */
[----:B------:R-:W-:Y:S05]  /*50c0*/  BRA `(.L_x_7345) ;  /* 0xffffb7a000007947 */ /* 0x000fea000383ffff */
.L_x_7344:
[----:B------:R-:W-:Y:S05]  /*50d0*/  EXIT ;  /* 0x000000000000794d */ /* 0x000fea0003800000 */
.L_x_7332:
[----:B------:R-:W-:Y:S01]  /*50e0*/  IMAD.MOV.U32 R113, RZ, RZ, R112 ;  /* 0x000000ffff717224 */ /* 0x000fe200078e0070 */
[----:B------:R-:W-:Y:S01]  /*50f0*/  MOV R138, 0x1 ;  /* 0x00000001008a7802 */ /* 0x000fe20000000f00 */
[----:B------:R-:W-:Y:S01]  /*5100*/  IMAD.MOV.U32 R136, RZ, RZ, 0x1f ;  /* 0x0000001fff887424 */ /* 0x000fe200078e00ff */
[----:B------:R-:W-:Y:S02]  /*5110*/  MOV R157, 0xffffffff ;  /* 0xffffffff009d7802 */ /* 0x000fe40000000f00 */
[----:B------:R-:W-:Y:S02]  /*5120*/  MOV R114, 0x5140 ;  /* 0x0000514000727802 */ /* 0x000fe40000000f00 */
[----:B0----5:R-:W-:Y:S05]  /*5130*/  CALL.REL.NOINC `($__internal_18_$__cuda_sm70_shflsync_bfly_p) ;  /* 0x000008b000007944 */ /* 0x021fea0003c00000 */
[----:B01----:R-:W-:Y:S01]  /*5140*/  IMAD.MOV.U32 R113, RZ, RZ, R138 ;  /* 0x000000ffff717224 */ /* 0x003fe200078e008a */
[----:B------:R-:W-:Y:S05]  /*5150*/  BRA `(.L_x_7346) ;  /* 0xffffe9a000007947 */ /* 0x000fea000383ffff */
.L_x_7333:
[----:B------:R-:W-:Y:S01]  /*5160*/  HFMA2.MMA R138, -RZ, RZ, 0, 1.1920928955078125e-07 ;  /* 0x00000002ff8a7435 */ /* 0x000fe200000001ff */
[----:B------:R-:W-:Y:S01]  /*5170*/  IMAD.MOV.U32 R136, RZ, RZ, 0x1f ;  /* 0x0000001fff887424 */ /* 0x000fe200078e00ff */
[----:B------:R-:W-:Y:S02]  /*5180*/  MOV R157, 0xffffffff ;  /* 0xffffffff009d7802 */ /* 0x000fe40000000f00 */
[----:B------:R-:W-:-:S02]  /*5190*/  MOV R114, 0x51b0 ;  /* 0x000051b000727802 */ /* 0x000fc40000000f00 */
[----:B01---5:R-:W-:Y:S05]  /*51a0*/  CALL.REL.NOINC `($__internal_18_$__cuda_sm70_shflsync_bfly_p) ;  /* 0x0000084000007944 */ /* 0x023fea0003c00000 */
[----:B0-----:R-:W-:Y:S01]  /*51b0*/  HFMA2.MMA R136, -RZ, RZ, 0, 1.847743988037109375e-06 ;  /* 0x0000001fff887435 */ /* 0x001fe200000001ff */
[----:B-1----:R-:W-:Y:S01]  /*51c0*/  FADD.FTZ R113, R113, R138 ;  /* 0x0000008a71717221 */ /* 0x002fe20000010000 */
[----:B------:R-:W-:Y:S01]  /*51d0*/  MOV R114, 0x5210 ;  /* 0x0000521000727802 */ /* 0x000fe20000000f00 */
[----:B------:R-:W-:-:S02]  /*51e0*/  IMAD.MOV.U32 R138, RZ, RZ, 0x4 ;  /* 0x00000004ff8a7424 */ /* 0x000fc400078e00ff */
[----:B------:R-:W-:Y:S02]  /*51f0*/  IMAD.MOV.U32 R157, RZ, RZ, -0x1 ;  /* 0xffffffffff9d7424 */ /* 0x000fe400078e00ff */
[----:B------:R-:W-:Y:S05]  /*5200*/  CALL.REL.NOINC `($__internal_18_$__cuda_sm70_shflsync_bfly_p) ;  /* 0x000007e000007944 */ /* 0x000fea0003c00000 */
[----:B01----:R-:W-:Y:S01]  /*5210*/  FADD.FTZ R113, R113, R138 ;  /* 0x0000008a71717221 */ /* 0x003fe20000010000 */
[----:B------:R-:W-:Y:S01]  /*5220*/  MOV R138, 0x8 ;  /* 0x00000008008a7802 */ /* 0x000fe20000000f00 */
[----:B------:R-:W-:Y:S01]  /*5230*/  IMAD.MOV.U32 R136, RZ, RZ, 0x1f ;  /* 0x0000001fff887424 */ /* 0x000fe200078e00ff */
[----:B------:R-:W-:Y:S02]  /*5240*/  MOV R157, 0xffffffff ;  /* 0xffffffff009d7802 */ /* 0x000fe40000000f00 */
[----:B------:R-:W-:Y:S02]  /*5250*/  MOV R114, 0x5270 ;  /* 0x0000527000727802 */ /* 0x000fe40000000f00 */
[----:B------:R-:W-:Y:S05]  /*5260*/  CALL.REL.NOINC `($__internal_18_$__cuda_sm70_shflsync_bfly_p) ;  /* 0x0000078000007944 */ /* 0x000fea0003c00000 */
[----:B0-----:R-:W-:Y:S01]  /*5270*/  HFMA2.MMA R136, -RZ, RZ, 0, 1.847743988037109375e-06 ;  /* 0x0000001fff887435 */ /* 0x001fe200000001ff */
[----:B-1----:R-:W-:Y:S01]  /*5280*/  FADD.FTZ R113, R113, R138 ;  /* 0x0000008a71717221 */ /* 0x002fe20000010000 */
[----:B------:R-:W-:Y:S01]  /*5290*/  MOV R114, 0x52d0 ;  /* 0x000052d000727802 */ /* 0x000fe20000000f00 */
[----:B------:R-:W-:Y:S02]  /*52a0*/  IMAD.MOV.U32 R138, RZ, RZ, 0x10 ;  /* 0x00000010ff8a7424 */ /* 0x000fe400078e00ff */
[----:B------:R-:W-:-:S02]  /*52b0*/  IMAD.MOV.U32 R157, RZ, RZ, -0x1 ;  /* 0xffffffffff9d7424 */ /* 0x000fc400078e00ff */
[----:B------:R-:W-:Y:S05]  /*52c0*/  CALL.REL.NOINC `($__internal_18_$__cuda_sm70_shflsync_bfly_p) ;  /* 0x0000072000007944 */ /* 0x000fea0003c00000 */
        /* <DEDUP_REMOVED lines=87> */
[----:B------:R-:W-:Y:S05]  /*5840*/  CALL.REL.NOINC `($__internal_18_$__cuda_sm70_shflsync_bfly_p) ;  /* 0x000001a000007944 */ /* 0x000fea0003c00000 */
[----:B0-----:R-:W-:Y:S01]  /*5850*/  HFMA2.MMA R136, -RZ, RZ, 0, 1.847743988037109375e-06 ;  /* 0x0000001fff887435 */ /* 0x001fe200000001ff */
[----:B-1----:R-:W-:Y:S01]  /*5860*/  FADD.FTZ R113, R113, R138 ;  /* 0x0000008a71717221 */ /* 0x002fe20000010000 */
[----:B------:R-:W-:Y:S01]  /*5870*/  MOV R114, 0x58b0 ;  /* 0x000058b000727802 */ /* 0x000fe20000000f00 */
[----:B------:R-:W-:Y:S02]  /*5880*/  IMAD.MOV.U32 R138, RZ, RZ, 0x2 ;  /* 0x00000002ff8a7424 */ /* 0x000fe400078e00ff */
[----:B------:R-:W-:Y:S02]  /*5890*/  IMAD.MOV.U32 R157, RZ, RZ, -0x1 ;  /* 0xffffffffff9d7424 */ /* 0x000fe400078e00ff */
[----:B------:R-:W-:Y:S05]  /*58a0*/  CALL.REL.NOINC `($__internal_18_$__cuda_sm70_shflsync_bfly_p) ;  /* 0x0000014000007944 */ /* 0x000fea0003c00000 */
[----:B01----:R-:W-:Y:S01]  /*58b0*/  FADD.FTZ R113, R113, R138 ;  /* 0x0000008a71717221 */ /* 0x003fe20000010000 */
[----:B------:R-:W-:Y:S01]  /*58c0*/  MOV R138, 0x4 ;  /* 0x00000004008a7802 */ /* 0x000fe20000000f00 */
[----:B------:R-:W-:Y:S01]  /*58d0*/  IMAD.MOV.U32 R136, RZ, RZ, 0x1f ;  /* 0x0000001fff887424 */ /* 0x000fe200078e00ff */
[----:B------:R-:W-:Y:S02]  /*58e0*/  MOV R157, 0xffffffff ;  /* 0xffffffff009d7802 */ /* 0x000fe40000000f00 */
[----:B------:R-:W-:-:S02]  /*58f0*/  MOV R114, 0x5910 ;  /* 0x0000591000727802 */ /* 0x000fc40000000f00 */
[----:B------:R-:W-:Y:S05]  /*5900*/  CALL.REL.NOINC `($__internal_18_$__cuda_sm70_shflsync_bfly_p) ;  /* 0x000000e000007944 */ /* 0x000fea0003c00000 */
[----:B0-----:R-:W-:Y:S01]  /*5910*/  HFMA2.MMA R136, -RZ, RZ, 0, 1.847743988037109375e-06 ;  /* 0x0000001fff887435 */ /* 0x001fe200000001ff */
[----:B-1----:R-:W-:Y:S01]  /*5920*/  FADD.FTZ R113, R113, R138 ;  /* 0x0000008a71717221 */ /* 0x002fe20000010000 */
[----:B------:R-:W-:Y:S01]  /*5930*/  MOV R114, 0x5970 ;  /* 0x0000597000727802 */ /* 0x000fe20000000f00 */
[----:B------:R-:W-:-:S02]  /*5940*/  IMAD.MOV.U32 R138, RZ, RZ, 0x8 ;  /* 0x00000008ff8a7424 */ /* 0x000fc400078e00ff */
[----:B------:R-:W-:Y:S02]  /*5950*/  IMAD.MOV.U32 R157, RZ, RZ, -0x1 ;  /* 0xffffffffff9d7424 */ /* 0x000fe400078e00ff */
[----:B------:R-:W-:Y:S05]  /*5960*/  CALL.REL.NOINC `($__internal_18_$__cuda_sm70_shflsync_bfly_p) ;  /* 0x0000008000007944 */ /* 0x000fea0003c00000 */
[----:B-1----:R-:W-:Y:S01]  /*5970*/  FADD.FTZ R155, R113, R138 ;  /* 0x0000008a719b7221 */ /* 0x002fe20000010000 */
[----:B------:R-:W-:Y:S01]  /*5980*/  MOV R138, 0x10 ;  /* 0x00000010008a7802 */ /* 0x000fe20000000f00 */
[----:B0-----:R-:W-:Y:S01]  /*5990*/  IMAD.MOV.U32 R136, RZ, RZ, 0x1f ;  /* 0x0000001fff887424 */ /* 0x001fe200078e00ff */
[----:B------:R-:W-:Y:S01]  /*59a0*/  MOV R157, 0xffffffff ;  /* 0xffffffff009d7802 */ /* 0x000fe20000000f00 */
[----:B------:R-:W-:Y:S01]  /*59b0*/  IMAD.MOV.U32 R113, RZ, RZ, R155 ;  /* 0x000000ffff717224 */ /* 0x000fe200078e009b */
[----:B------:R-:W-:Y:S02]  /*59c0*/  MOV R114, 0x59e0 ;  /* 0x000059e000727802 */ /* 0x000fe40000000f00 */
[----:B------:R-:W-:Y:S05]  /*59d0*/  CALL.REL.NOINC `($__internal_18_$__cuda_sm70_shflsync_bfly_p) ;  /* 0x0000001000007944 */ /* 0x000fea0003c00000 */
[----:B01----:R-:W-:Y:S05]  /*59e0*/  BRA `(.L_x_7347) ;  /* 0xffffe76000007947 */ /* 0x003fea000383ffff */
        .weak           $__internal_18_$__cuda_sm70_shflsync_bfly_p
        .type           $__internal_18_$__cuda_sm70_shflsync_bfly_p,@function
        .size           $__internal_18_$__cuda_sm70_shflsync_bfly_p,(.L_x_32958 - $__internal_18_$__cuda_sm70_shflsync_bfly_p)
$__internal_18_$__cuda_sm70_shflsync_bfly_p:
[----:B------:R-:W-:Y:S01]  /*59f0*/  HFMA2.MMA R115, -RZ, RZ, 0, 0 ;  /* 0x00000000ff737435 */ /* 0x000fe200000001ff */
[----:B------:R-:W-:Y:S04]  /*5a00*/  WARPSYNC R157 ;  /* 0x0000009d00007348 */ /* 0x000fe80003800000 */
[----:B------:R0:W1:Y:S01]  /*5a10*/  SHFL.BFLY PT, R138, R113, R138, R136 ;  /* 0x0c00008a718a7389 */ /* 0x00006200000e0088 */
[----:B------:R-:W-:Y:S05]  /*5a20*/  RET.REL.NODEC R114 `(_ZN10layer_norm31ln_parallel_residual_fwd_kernelINS_13Kernel_traitsIf13__nv_bfloat16S2_S2_fjLj5120ELj1ELj1ELj4ELj16ENS_18Kernel_traits_baseILj5120EfS2_S2_S2_fjLj128EEEEELb0ELb1ELb0EEEvNS_9FwdParamsE) ;  /* 0xffffa5d072007950 */ /* 0x000fea0003c3ffff */
.L_x_7348:
        /* <DEDUP_REMOVED lines=13> */
.L_x_32958:


//--------------------- .text._ZN10layer_norm31ln_parallel_residual_fwd_kernelINS_13Kernel_traitsIf13__nv_bfloat16S2_S2_fjLj5120ELj1ELj1ELj4ELj16ENS_18Kernel_traits_baseILj5120EfS2_S2_S2_fjLj128EEEEELb0ELb1ELb1EEEvNS_9FwdParamsE --------------------------
	.section	.text._ZN10layer_norm31ln_parallel_residual_fwd_kernelINS_13Kernel_traitsIf13__nv_bfloat16S2_S2_fjLj5120ELj1ELj1ELj4ELj16ENS_18Kernel_traits_baseILj5120EfS2_S2_S2_fjLj128EEEEELb0ELb1ELb1EEEvNS_9FwdParamsE,"ax",@progbits
	.sectioninfo	@"SHI_REGISTERS=168"
	.align	128
        .global         _ZN10layer_norm31ln_parallel_residual_fwd_kernelINS_13Kernel_traitsIf13__nv_bfloat16S2_S2_fjLj5120ELj1ELj1ELj4ELj16ENS_18Kernel_traits_baseILj5120EfS2_S2_S2_fjLj128EEEEELb0ELb1ELb1EEEvNS_9FwdParamsE
        .type           _ZN10layer_norm31ln_parallel_residual_fwd_kernelINS_13Kernel_traitsIf13__nv_bfloat16S2_S2_fjLj5120ELj1ELj1ELj4ELj16ENS_18Kernel_traits_baseILj5120EfS2_S2_S2_fjLj128EEEEELb0ELb1ELb1EEEvNS_9FwdParamsE,@function
        .size           _ZN10layer_norm31ln_parallel_residual_fwd_kernelINS_13Kernel_traitsIf13__nv_bfloat16S2_S2_fjLj5120ELj1ELj1ELj4ELj16ENS_18Kernel_traits_baseILj5120EfS2_S2_S2_fjLj128EEEEELb0ELb1ELb1EEEvNS_9FwdParamsE,(.L_x_32959 - _ZN10layer_norm31ln_parallel_residual_fwd_kernelINS_13Kernel_traitsIf13__nv_bfloat16S2_S2_fjLj5120ELj1ELj1ELj4ELj16ENS_18Kernel_traits_baseILj5120EfS2_S2_S2_fjLj128EEEEELb0ELb1ELb1EEEvNS_9FwdParamsE)
        .other          _ZN10layer_norm31ln_parallel_residual_fwd_kernelINS_13Kernel_traitsIf13__nv_bfloat16S2_S2_fjLj5120ELj1ELj1ELj4ELj16ENS_18Kernel_traits_baseILj5120EfS2_S2_S2_fjLj128EEEEELb0ELb1ELb1EEEvNS_9FwdParamsE,@"STO_CUDA_ENTRY STV_DEFAULT"
_ZN10layer_norm31ln_parallel_residual_fwd_kernelINS_13Kernel_traitsIf13__nv_bfloat16S2_S2_fjLj5120ELj1ELj1ELj4ELj16ENS_18Kernel_traits_baseILj5120EfS2_S2_S2_fjLj128EEEEELb0ELb1ELb1EEEvNS_9FwdParamsE:
.text._ZN10layer_norm31ln_parallel_residual_fwd_kernelINS_13Kernel_traitsIf13__nv_bfloat16S2_S2_fjLj5120ELj1ELj1ELj4ELj16ENS_18Kernel_traits_baseILj5120EfS2_S2_S2_fjLj128EEEEELb0ELb1ELb1EEEvNS_9FwdParamsE:
        /* <DEDUP_REMOVED lines=25> */
[----:B0-----:R-:W-:Y:S01]  /*0190*/  SHF.L.U32 R0, R106, 0x5, RZ ;  /* 0x000000056a007819 */ /* 0x001fe200000006ff */
[----:B------:R-:W0:Y:S03]  /*01a0*/  S2UR UR6, SR_CTAID.X ;  /* 0x00000000000679c3 */ /* 0x000e260000002500 */
[----:B------:R-:W-:-:S04]  /*01b0*/  LOP3.LUT R0, R0, 0xfe0, RZ, 0xc0, !PT ;  /* 0x00000fe000007812 */ /* 0x000fc800078ec0ff */
[C---:B------:R-:W-:Y:S02]  /*01c0*/  IADD3 R4, P1, R0.reuse, c[0x0][0x218], RZ ;  /* 0x0000860000047a10 */ /* 0x040fe40007f3e0ff */
[----:B------:R-:W-:Y:S02]  /*01d0*/  IADD3 R2, P2, R0, c[0x0][0x1b0], RZ ;  /* 0x00006c0000027a10 */ /* 0x000fe40007f5e0ff */
[----:B------:R-:W-:Y:S02]  /*01e0*/  IADD3.X R5, RZ, c[0x0][0x21c], RZ, P1, !PT ;  /* 0x00008700ff057a10 */ /* 0x000fe40000ffe4ff */
[----:B------:R-:W-:-:S03]  /*01f0*/  IADD3.X R3, RZ, c[0x0][0x1b4], RZ, P2, !PT ;  /* 0x00006d00ff037a10 */ /* 0x000fc600017fe4ff */
[----:B------:R1:W5:Y:S04]  /*0200*/  @P0 LDG.E.128 R88, [R4.64] ;  /* 0x0000000404580981 */ /* 0x000368000c1e1d00 */
[----:B------:R1:W5:Y:S04]  /*0210*/  @P0 LDG.E.128 R84, [R4.64+0x10] ;  /* 0x0000100404540981 */ /* 0x000368000c1e1d00 */
[----:B------:R1:W5:Y:S01]  /*0220*/  @P0 LDG.E.128 R80, [R4.64+0x1000] ;  /* 0x0010000404500981 */ /* 0x000362000c1e1d00 */
[----:B0-----:R-:W-:-:S03]  /*0230*/  LEA.HI R104, R106, UR6, RZ, 0x19 ;  /* 0x000000066a687c11 */ /* 0x001fc6000f8fc8ff */
[----:B------:R1:W5:Y:S01]  /*0240*/  @P0 LDG.E.128 R76, [R4.64+0x1010] ;  /* 0x00101004044c0981 */ /* 0x000362000c1e1d00 */
[----:B------:R-:W-:-:S03]  /*0250*/  ISETP.GE.AND P1, PT, R104, c[0x0][0x164], PT ;  /* 0x0000590068007a0c */ /* 0x000fc60003f26270 */
[----:B------:R1:W5:Y:S04]  /*0260*/  @P0 LDG.E.128 R72, [R4.64+0x2000] ;  /* 0x0020000404480981 */ /* 0x000368000c1e1d00 */
[----:B------:R1:W5:Y:S04]  /*0270*/  @P0 LDG.E.128 R68, [R4.64+0x2010] ;  /* 0x0020100404440981 */ /* 0x000368000c1e1d00 */
[----:B------:R1:W5:Y:S04]  /*0280*/  @P0 LDG.E.128 R64, [R4.64+0x3000] ;  /* 0x0030000404400981 */ /* 0x000368000c1e1d00 */
        /* <DEDUP_REMOVED lines=13> */
[----:B------:R0:W5:Y:S01]  /*0360*/  LDG.E.128 R12, [R2.64+0x4010] ;  /* 0x00401004020c7981 */ /* 0x000162000c1e1d00 */
[----:B------:R-:W-:Y:S01]  /*0370*/  MOV R0, c[0x0][0x180] ;  /* 0x0000600000007a02 */ /* 0x000fe20000000f00 */
[----:B------:R-:W-:Y:S01]  /*0380*/  HFMA2.MMA R102, -RZ, RZ, 0, 5.9604644775390625e-08 ;  /* 0x00000001ff667435 */ /* 0x000fe200000001ff */
[----:B------:R-:W-:-:S02]  /*0390*/  ULDC.U8 UR6, c[0x0][0x1f0] ;  /* 0x00007c0000067ab9 */ /* 0x000fc40000000000 */
[----:B------:R-:W-:Y:S02]  /*03a0*/  LOP3.LUT P0, RZ, R0, c[0x0][0x178], RZ, 0xfc, !PT ;  /* 0x00005e0000ff7a12 */ /* 0x000fe4000780fcff */
[----:B------:R-:W-:-:S04]  /*03b0*/  MOV R0, c[0x0][0x184] ;  /* 0x0000610000007a02 */ /* 0x000fc80000000f00 */
[----:B0-----:R-:W-:Y:S02]  /*03c0*/  LOP3.LUT P0, RZ, R0, c[0x0][0x17c], RZ, 0xfc, P0 ;  /* 0x00005f0000ff7a12 */ /* 0x001fe4000000fcff */
.L_x_7512:
[----:B------:R-:W-:Y:S01]  /*03d0*/  IMAD R0, R104, c[0x0][0x168], RZ ;  /* 0x00005a0068007a24 */ /* 0x000fe200078e02ff */
[----:B------:R-:W-:Y:S02]  /*03e0*/  ISETP.NE.U32.AND P1, PT, RZ, c[0x0][0x178], PT ;  /* 0x00005e00ff007a0c */ /* 0x000fe40003f25070 */
[----:B------:R-:W-:Y:S02]  /*03f0*/  ISETP.NE.U32.AND P2, PT, RZ, c[0x0][0x180], PT ;  /* 0x00006000ff007a0c */ /* 0x000fe40003f45070 */
[----:B------:R-:W-:Y:S02]  /*0400*/  SHF.R.S32.HI R3, RZ, 0x1f, R0 ;  /* 0x0000001fff037819 */ /* 0x000fe40000011400 */
[----:B------:R-:W-:Y:S02]  /*0410*/  ISETP.NE.AND.EX P1, PT, RZ, c[0x0][0x17c], PT, P1 ;  /* 0x00005f00ff007a0c */ /* 0x000fe40003f25310 */
[----:B------:R-:W-:Y:S02]  /*0420*/  LEA.HI R3, R3, R0, RZ, 0x3 ;  /* 0x0000000003037211 */ /* 0x000fe400078f18ff */
[----:B------:R-:W-:-:S02]  /*0430*/  LOP3.LUT R0, R106, 0x7f, RZ, 0xc0, !PT ;  /* 0x0000007f6a007812 */ /* 0x000fc400078ec0ff */
[----:B------:R-:W-:Y:S02]  /*0440*/  ISETP.NE.AND.EX P2, PT, RZ, c[0x0][0x184], PT, P2 ;  /* 0x00006100ff007a0c */ /* 0x000fe40003f45320 */
[----:B------:R-:W-:Y:S02]  /*0450*/  LEA.HI.SX32 R0, R3, R0, 0x1d ;  /* 0x0000000003007211 */ /* 0x000fe400078feaff */
[----:B------:R-:W-:-:S05]  /*0460*/  MOV R3, 0x10 ;  /* 0x0000001000037802 */ /* 0x000fca0000000f00 */
[----:B------:R-:W-:-:S04]  /*0470*/  IMAD.WIDE.U32 R96, R0, R3, c[0x0][0x170] ;  /* 0x00005c0000607625 */ /* 0x000fc800078e0003 */
[CC--:B------:R-:W-:Y:S02]  /*0480*/  @P1 IMAD.WIDE.U32 R100, R0.reuse, R3.reuse, c[0x0][0x178] ;  /* 0x00005e0000641625 */ /* 0x0c0fe400078e0003 */
[----:B------:R-:W2:Y:S02]  /*0490*/  LDG.E.128 R96, [R96.64] ;  /* 0x0000000460607981 */ /* 0x000ea4000c1e1d00 */
[----:B------:R-:W-:Y:S02]  /*04a0*/  @P2 IMAD.WIDE.U32 R108, R0, R3, c[0x0][0x180] ;  /* 0x00006000006c2625 */ /* 0x000fe400078e0003 */
[----:B-----5:R0:W5:Y:S04]  /*04b0*/  @P1 LDG.E.128 R8, [R100.64] ;  /* 0x0000000464081981 */ /* 0x020168000c1e1d00 */
[----:B-1----:R0:W5:Y:S01]  /*04c0*/  @P2 LDG.E.128 R4, [R108.64] ;  /* 0x000000046c042981 */ /* 0x002162000c1e1d00 */
        /* <DEDUP_REMOVED lines=9> */
.L_x_7350:
[----:B-----5:R-:W-:-:S05]  /*0560*/  PRMT R2, RZ, 0x5410, R4 ;  /* 0x00005410ff027816 */ /* 0x020fca0000000004 */
[----:B------:R-:W-:Y:S01]  /*0570*/  FADD.FTZ R119, R119, R2 ;  /* 0x0000000277777221 */ /* 0x000fe20000010000 */
[----:B------:R-:W-:Y:S05]  /*0580*/  BRA `(.L_x_7351) ;  /* 0x0000004000007947 */ /* 0x000fea0003800000 */
.L_x_7349:
[----:B0----5:R-:W-:-:S05]  /*0590*/  PRMT R2, RZ, 0x5410, R8 ;  /* 0x00005410ff027816 */ /* 0x021fca0000000008 */
[----:B------:R-:W-:Y:S01]  /*05a0*/  FADD.FTZ R119, R119, R2 ;  /* 0x0000000277777221 */ /* 0x000fe20000010000 */
[----:B------:R-:W-:-:S05]  /*05b0*/  @P2 PRMT R2, RZ, 0x5410, R4 ;  /* 0x00005410ff022816 */ /* 0x000fca0000000004 */
[----:B------:R-:W-:-:S05]  /*05c0*/  @P2 FADD.FTZ R119, R119, R2 ;  /* 0x0000000277772221 */ /* 0x000fca0000010000 */
.L_x_7351:
[----:B------:R-:W-:-:S04]  /*05d0*/  F2FP.BF16.PACK_AB R2, RZ, R119 ;  /* 0x00000077ff02723e */ /* 0x000fc800000010ff */
[----:B------:R-:W-:Y:S02]  /*05e0*/  PRMT R92, R2, 0x7610, R92 ;  /* 0x00007610025c7816 */ /* 0x000fe4000000005c */
.L_x_7352:
[----:B------:R-:W-:Y:S01]  /*05f0*/  PRMT R117, RZ, 0x7610, R96 ;  /* 0x00007610ff757816 */ /* 0x000fe20000000060 */
[----:B------:R-:W-:Y:S05]  /*0600*/  @P3 BRA `(.L_x_7353) ;  /* 0x0000008000003947 */ /* 0x000fea0003800000 */
[----:B------:R-:W-:-:S04]  /*0610*/  ISETP.NE.U32.AND P4, PT, RZ, c[0x0][0x180], PT ;  /* 0x00006000ff007a0c */ /* 0x000fc80003f85070 */
[----:B------:R-:W-:-:S13]  /*0620*/  ISETP.NE.AND.EX P4, PT, RZ, c[0x0][0x184], PT, P4 ;  /* 0x00006100ff007a0c */ /* 0x000fda0003f85340 */
[----:B------:R-:W-:Y:S05]  /*0630*/  @P4 BRA `(.L_x_7354) ;  /* 0x0000002000004947 */ /* 0x000fea0003800000 */
[----:B------:R-:W-:Y:S05]  /*0640*/  @P0 BRA `(.L_x_7355) ;  /* 0x0000008000000947 */ /* 0x000fea0003800000 */
[----:B------:R-:W-:Y:S05]  /*0650*/  BRA `(.L_x_7356) ;  /* 0x0000009000007947 */ /* 0x000fea0003800000 */
.L_x_7354:
[----:B-----5:R-:W-:-:S05]  /*0660*/  PRMT R2, RZ, 0x7610, R4 ;  /* 0x00007610ff027816 */ /* 0x020fca0000000004 */
[----:B------:R-:W-:Y:S01]  /*0670*/  FADD.FTZ R117, R117, R2 ;  /* 0x0000000275757221 */ /* 0x000fe20000010000 */
[----:B------:R-:W-:Y:S05]  /*0680*/  BRA `(.L_x_7355) ;  /* 0x0000004000007947 */ /* 0x000fea0003800000 */
.L_x_7353:
[----:B-----5:R-:W-:-:S05]  /*0690*/  PRMT R2, RZ, 0x7610, R8 ;  /* 0x00007610ff027816 */ /* 0x020fca0000000008 */
[----:B------:R-:W-:Y:S01]  /*06a0*/  FADD.FTZ R117, R117, R2 ;  /* 0x0000000275757221 */ /* 0x000fe20000010000 */
[----:B------:R-:W-:-:S05]  /*06b0*/  @P2 PRMT R2, RZ, 0x7610, R4 ;  /* 0x00007610ff022816 */ /* 0x000fca0000000004 */
[----:B------:R-:W-:-:S05]  /*06c0*/  @P2 FADD.FTZ R117, R117, R2 ;  /* 0x0000000275752221 */ /* 0x000fca0000010000 */
.L_x_7355:
[----:B------:R-:W-:-:S04]  /*06d0*/  F2FP.BF16.PACK_AB R2, RZ, R117 ;  /* 0x00000075ff02723e */ /* 0x000fc800000010ff */
[----:B------:R-:W-:Y:S02]  /*06e0*/  PRMT R92, R92, 0x5410, R2 ;  /* 0x000054105c5c7816 */ /* 0x000fe40000000002 */
.L_x_7356:
[----:B------:R-:W-:Y:S01]  /*06f0*/  PRMT R115, RZ, 0x5410, R97 ;  /* 0x00005410ff737816 */ /* 0x000fe20000000061 */
[----:B------:R-:W-:Y:S05]  /*0700*/  @P3 BRA `(.L_x_7357) ;  /* 0x0000008000003947 */ /* 0x000fea0003800000 */
[----:B------:R-:W-:-:S04]  /*0710*/  ISETP.NE.U32.AND P4, PT, RZ, c[0x0][0x180], PT ;  /* 0x00006000ff007a0c */ /* 0x000fc80003f85070 */
[----:B------:R-:W-:-:S13]  /*0720*/  ISETP.NE.AND.EX P4, PT, RZ, c[0x0][0x184], PT, P4 ;  /* 0x00006100ff007a0c */ /* 0x000fda0003f85340 */
[----:B------:R-:W-:Y:S05]  /*0730*/  @P4 BRA `(.L_x_7358) ;  /* 0x0000002000004947 */ /* 0x000fea0003800000 */
[----:B------:R-:W-:Y:S05]  /*0740*/  @P0 BRA `(.L_x_7359) ;  /* 0x0000008000000947 */ /* 0x000fea0003800000 */
[----:B------:R-:W-:Y:S05]  /*0750*/  BRA `(.L_x_7360) ;  /* 0x0000009000007947 */ /* 0x000fea0003800000 */
.L_x_7358:
[----:B-----5:R-:W-:-:S05]  /*0760*/  PRMT R2, RZ, 0x5410, R5 ;  /* 0x00005410ff027816 */ /* 0x020fca0000000005 */
[----:B------:R-:W-:Y:S01]  /*0770*/  FADD.FTZ R115, R115, R2 ;  /* 0x0000000273737221 */ /* 0x000fe20000010000 */
[----:B------:R-:W-:Y:S05]  /*0780*/  BRA `(.L_x_7359) ;  /* 0x0000004000007947 */ /* 0x000fea0003800000 */
.L_x_7357:
[----:B-----5:R-:W-:-:S05]  /*0790*/  PRMT R2, RZ, 0x5410, R9 ;  /* 0x00005410ff027816 */ /* 0x020fca0000000009 */
[----:B------:R-:W-:Y:S01]  /*07a0*/  FADD.FTZ R115, R115, R2 ;  /* 0x0000000273737221 */ /* 0x000fe20000010000 */
[----:B------:R-:W-:-:S05]  /*07b0*/  @P2 PRMT R2, RZ, 0x5410, R5 ;  /* 0x00005410ff022816 */ /* 0x000fca0000000005 */
[----:B------:R-:W-:-:S05]  /*07c0*/  @P2 FADD.FTZ R115, R115, R2 ;  /* 0x0000000273732221 */ /* 0x000fca0000010000 */
.L_x_7359:
[----:B------:R-:W-:-:S04]  /*07d0*/  F2FP.BF16.PACK_AB R2, RZ, R115 ;  /* 0x00000073ff02723e */ /* 0x000fc800000010ff */
[----:B------:R-:W-:Y:S02]  /*07e0*/  PRMT R93, R2, 0x7610, R93 ;  /* 0x00007610025d7816 */ /* 0x000fe4000000005d */
.L_x_7360:
[----:B------:R-:W-:Y:S01]  /*07f0*/  PRMT R113, RZ, 0x7610, R97 ;  /* 0x00007610ff717816 */ /* 0x000fe20000000061 */
[----:B------:R-:W-:Y:S05]  /*0800*/  @P3 BRA `(.L_x_7361) ;  /* 0x0000008000003947 */ /* 0x000fea0003800000 */
[----:B------:R-:W-:-:S04]  /*0810*/  ISETP.NE.U32.AND P4, PT, RZ, c[0x0][0x180], PT ;  /* 0x00006000ff007a0c */ /* 0x000fc80003f85070 */
[----:B------:R-:W-:-:S13]  /*0820*/  ISETP.NE.AND.EX P4, PT, RZ, c[0x0][0x184], PT, P4 ;  /* 0x00006100ff007a0c */ /* 0x000fda0003f85340 */
[----:B------:R-:W-:Y:S05]  /*0830*/  @P4 BRA `(.L_x_7362) ;  /* 0x0000002000004947 */ /* 0x000fea0003800000 */
[----:B------:R-:W-:Y:S05]  /*0840*/  @P0 BRA `(.L_x_7363) ;  /* 0x0000008000000947 */ /* 0x000fea0003800000 */
[----:B------:R-:W-:Y:S05]  /*0850*/  BRA `(.L_x_7364) ;  /* 0x0000009000007947 */ /* 0x000fea0003800000 */
.L_x_7362:
[----:B-----5:R-:W-:-:S05]  /*0860*/  PRMT R2, RZ, 0x7610, R5 ;  /* 0x00007610ff027816 */ /* 0x020fca0000000005 */
[----:B------:R-:W-:Y:S01]  /*0870*/  FADD.FTZ R113, R113, R2 ;  /* 0x0000000271717221 */ /* 0x000fe20000010000 */
[----:B------:R-:W-:Y:S05]  /*0880*/  BRA `(.L_x_7363) ;  /* 0x0000004000007947 */ /* 0x000fea0003800000 */
.L_x_7361:
[----:B-----5:R-:W-:-:S05]  /*0890*/  PRMT R2, RZ, 0x7610, R9 ;  /* 0x00007610ff027816 */ /* 0x020fca0000000009 */
[----:B------:R-:W-:Y:S01]  /*08a0*/  FADD.FTZ R113, R113, R2 ;  /* 0x0000000271717221 */ /* 0x000fe20000010000 */
[----:B------:R-:W-:-:S05]  /*08b0*/  @P2 PRMT R2, RZ, 0x7610, R5 ;  /* 0x00007610ff022816 */ /* 0x000fca0000000005 */
[----:B------:R-:W-:-:S05]  /*08c0*/  @P2 FADD.FTZ R113, R113, R2 ;  /* 0x0000000271712221 */ /* 0x000fca0000010000 */
.L_x_7363:
[----:B------:R-:W-:-:S04]  /*08d0*/  F2FP.BF16.PACK_AB R2, RZ, R113 ;  /* 0x00000071ff02723e */ /* 0x000fc800000010ff */
[----:B------:R-:W-:Y:S02]  /*08e0*/  PRMT R93, R93, 0x5410, R2 ;  /* 0x000054105d5d7816 */ /* 0x000fe40000000002 */
.L_x_7364:
[----:B------:R-:W-:Y:S01]  /*08f0*/  PRMT R111, RZ, 0x5410, R98 ;  /* 0x00005410ff6f7816 */ /* 0x000fe20000000062 */
[----:B------:R-:W-:Y:S05]  /*0900*/  @P3 BRA `(.L_x_7365) ;  /* 0x0000008000003947 */ /* 0x000fea0003800000 */
[----:B------:R-:W-:-:S04]  /*0910*/  ISETP.NE.U32.AND P4, PT, RZ, c[0x0][0x180], PT ;  /* 0x00006000ff007a0c */ /* 0x000fc80003f85070 */
[----:B------:R-:W-:-:S13]  /*0920*/  ISETP.NE.AND.EX P4, PT, RZ, c[0x0][0x184], PT, P4 ;  /* 0x00006100ff007a0c */ /* 0x000fda0003f85340 */
[----:B------:R-:W-:Y:S05]  /*0930*/  @P4 BRA `(.L_x_7366) ;  /* 0x0000002000004947 */ /* 0x000fea0003800000 */
[----:B------:R-:W-:Y:S05]  /*0940*/  @P0 BRA `(.L_x_7367) ;  /* 0x0000008000000947 */ /* 0x000fea0003800000 */
[----:B------:R-:W-:Y:S05]  /*0950*/  BRA `(.L_x_7368) ;  /* 0x0000009000007947 */ /* 0x000fea0003800000 */
.L_x_7366:
[----:B-----5:R-:W-:-:S05]  /*0960*/  PRMT R2, RZ, 0x5410, R6 ;  /* 0x00005410ff027816 */ /* 0x020fca0000000006 */
[----:B------:R-:W-:Y:S01]  /*0970*/  FADD.FTZ R111, R111, R2 ;  /* 0x000000026f6f7221 */ /* 0x000fe20000010000 */
[----:B------:R-:W-:Y:S05]  /*0980*/  BRA `(.L_x_7367) ;  /* 0x0000004000007947 */ /* 0x000fea0003800000 */
.L_x_7365:
[----:B-----5:R-:W-:-:S05]  /*0990*/  PRMT R2, RZ, 0x5410, R10 ;  /* 0x00005410ff027816 */ /* 0x020fca000000000a */
[----:B------:R-:W-:Y:S01]  /*09a0*/  FADD.FTZ R111, R111, R2 ;  /* 0x000000026f6f7221 */ /* 0x000fe20000010000 */
[----:B------:R-:W-:-:S05]  /*09b0*/  @P2 PRMT R2, RZ, 0x5410, R6 ;  /* 0x00005410ff022816 */ /* 0x000fca0000000006 */
[----:B------:R-:W-:-:S05]  /*09c0*/  @P2 FADD.FTZ R111, R111, R2 ;  /* 0x000000026f6f2221 */ /* 0x000fca0000010000 */
.L_x_7367:
[----:B------:R-:W-:-:S04]  /*09d0*/  F2FP.BF16.PACK_AB R2, RZ, R111 ;  /* 0x0000006fff02723e */ /* 0x000fc800000010ff */
[----:B------:R-:W-:Y:S02]  /*09e0*/  PRMT R94, R2, 0x7610, R94 ;  /* 0x00007610025e7816 */ /* 0x000fe4000000005e */
.L_x_7368:
[----:B------:R-:W-:Y:S01]  /*09f0*/  PRMT R109, RZ, 0x7610, R98 ;  /* 0x00007610ff6d7816 */ /* 0x000fe20000000062 */
[----:B------:R-:W-:Y:S05]  /*0a00*/  @P3 BRA `(.L_x_7369) ;  /* 0x0000008000003947 */ /* 0x000fea0003800000 */
[----:B------:R-:W-:-:S04]  /*0a10*/  ISETP.NE.U32.AND P4, PT, RZ, c[0x0][0x180], PT ;  /* 0x00006000ff007a0c */ /* 0x000fc80003f85070 */
[----:B------:R-:W-:-:S13]  /*0a20*/  ISETP.NE.AND.EX P4, PT, RZ, c[0x0][0x184], PT, P4 ;  /* 0x00006100ff007a0c */ /* 0x000fda0003f85340 */
[----:B------:R-:W-:Y:S05]  /*0a30*/  @P4 BRA `(.L_x_7370) ;  /* 0x0000002000004947 */ /* 0x000fea0003800000 */
[----:B------:R-:W-:Y:S05]  /*0a40*/  @P0 BRA `(.L_x_7371) ;  /* 0x0000008000000947 */ /* 0x000fea0003800000 */
[----:B------:R-:W-:Y:S05]  /*0a50*/  BRA `(.L_x_7372) ;  /* 0x0000009000007947 */ /* 0x000fea0003800000 */
.L_x_7370:
[----:B-----5:R-:W-:-:S05]  /*0a60*/  PRMT R2, RZ, 0x7610, R6 ;  /* 0x00007610ff027816 */ /* 0x020fca0000000006 */
[----:B------:R-:W-:Y:S01]  /*0a70*/  FADD.FTZ R109, R109, R2 ;  /* 0x000000026d6d7221 */ /* 0x000fe20000010000 */
[----:B------:R-:W-:Y:S05]  /*0a80*/  BRA `(.L_x_7371) ;  /* 0x0000004000007947 */ /* 0x000fea0003800000 */
.L_x_7369:
[----:B-----5:R-:W-:-:S05]  /*0a90*/  PRMT R2, RZ, 0x7610, R10 ;  /* 0x00007610ff027816 */ /* 0x020fca000000000a */
[----:B------:R-:W-:Y:S01]  /*0aa0*/  FADD.FTZ R109, R109, R2 ;  /* 0x000000026d6d7221 */ /* 0x000fe20000010000 */
[----:B------:R-:W-:-:S05]  /*0ab0*/  @P2 PRMT R2, RZ, 0x7610, R6 ;  /* 0x00007610ff022816 */ /* 0x000fca0000000006 */
[----:B------:R-:W-:-:S05]  /*0ac0*/  @P2 FADD.FTZ R109, R109, R2 ;  /* 0x000000026d6d2221 */ /* 0x000fca0000010000 */
.L_x_7371:
[----:B------:R-:W-:-:S04]  /*0ad0*/  F2FP.BF16.PACK_AB R2, RZ, R109 ;  /* 0x0000006dff02723e */ /* 0x000fc800000010ff */
[----:B------:R-:W-:Y:S02]  /*0ae0*/  PRMT R94, R94, 0x5410, R2 ;  /* 0x000054105e5e7816 */ /* 0x000fe40000000002 */
.L_x_7372:
[----:B------:R-:W-:Y:S01]  /*0af0*/  PRMT R107, RZ, 0x5410, R99 ;  /* 0x00005410ff6b7816 */ /* 0x000fe20000000063 */
[----:B------:R-:W-:Y:S05]  /*0b00*/  @P3 BRA `(.L_x_7373) ;  /* 0x0000008000003947 */ /* 0x000fea0003800000 */
[----:B------:R-:W-:-:S04]  /*0b10*/  ISETP.NE.U32.AND P4, PT, RZ, c[0x0][0x180], PT ;  /* 0x00006000ff007a0c */ /* 0x000fc80003f85070 */
[----:B------:R-:W-:-:S13]  /*0b20*/  ISETP.NE.AND.EX P4, PT, RZ, c[0x0][0x184], PT, P4 ;  /* 0x00006100ff007a0c */ /* 0x000fda0003f85340 */
[----:B------:R-:W-:Y:S05]  /*0b30*/  @P4 BRA `(.L_x_7374) ;  /* 0x0000002000004947 */ /* 0x000fea0003800000 */
[----:B------:R-:W-:Y:S05]  /*0b40*/  @P0 BRA `(.L_x_7375) ;  /* 0x0000008000000947 */ /* 0x000fea0003800000 */
[----:B------:R-:W-:Y:S05]  /*0b50*/  BRA `(.L_x_7376) ;  /* 0x0000009000007947 */ /* 0x000fea0003800000 */
.L_x_7374:
[----:B-----5:R-:W-:-:S05]  /*0b60*/  PRMT R2, RZ, 0x5410, R7 ;  /* 0x00005410ff027816 */ /* 0x020fca0000000007 */
[----:B------:R-:W-:Y:S01]  /*0b70*/  FADD.FTZ R107, R107, R2 ;  /* 0x000000026b6b7221 */ /* 0x000fe20000010000 */
[----:B------:R-:W-:Y:S05]  /*0b80*/  BRA `(.L_x_7375) ;  /* 0x0000004000007947 */ /* 0x000fea0003800000 */
.L_x_7373:
[----:B-----5:R-:W-:-:S05]  /*0b90*/  PRMT R2, RZ, 0x5410, R11 ;  /* 0x00005410ff027816 */ /* 0x020fca000000000b */
[----:B------:R-:W-:Y:S01]  /*0ba0*/  FADD.FTZ R107, R107, R2 ;  /* 0x000000026b6b7221 */ /* 0x000fe20000010000 */
[----:B------:R-:W-:-:S05]  /*0bb0*/  @P2 PRMT R2, RZ, 0x5410, R7 ;  /* 0x00005410ff022816 */ /* 0x000fca0000000007 */
[----:B------:R-:W-:-:S05]  /*0bc0*/  @P2 FADD.FTZ R107, R107, R2 ;  /* 0x000000026b6b2221 */ /* 0x000fca0000010000 */
.L_x_7375:
[----:B------:R-:W-:-:S04]  /*0bd0*/  F2FP.BF16.PACK_AB R2, RZ, R107 ;  /* 0x0000006bff02723e */ /* 0x000fc800000010ff */
[----:B------:R-:W-:Y:S02]  /*0be0*/  PRMT R95, R2, 0x7610, R95 ;  /* 0x00007610025f7816 */ /* 0x000fe4000000005f */
.L_x_7376:
[----:B------:R-:W-:Y:S01]  /*0bf0*/  PRMT R105, RZ, 0x7610, R99 ;  /* 0x00007610ff697816 */ /* 0x000fe20000000063 */
[----:B------:R-:W-:Y:S05]  /*0c00*/  @P3 BRA `(.L_x_7377) ;  /* 0x0000008000003947 */ /* 0x000fea0003800000 */
[----:B------:R-:W-:-:S04]  /*0c10*/  ISETP.NE.U32.AND P4, PT, RZ, c[0x0][0x180], PT ;  /* 0x00006000ff007a0c */ /* 0x000fc80003f85070 */
[----:B------:R-:W-:-:S13]  /*0c20*/  ISETP.NE.AND.EX P4, PT, RZ, c[0x0][0x184], PT, P4 ;  /* 0x00006100ff007a0c */ /* 0x000fda0003f85340 */
[----:B------:R-:W-:Y:S05]  /*0c30*/  @P4 BRA `(.L_x_7378) ;  /* 0x0000002000004947 */ /* 0x000fea0003800000 */
[----:B------:R-:W-:Y:S05]  /*0c40*/  @P0 BRA `(.L_x_7379) ;  /* 0x0000008000000947 */ /* 0x000fea0003800000 */
[----:B------:R-:W-:Y:S05]  /*0c50*/  BRA `(.L_x_7380) ;  /* 0x0000009000007947 */ /* 0x000fea0003800000 */
.L_x_7378:
[----:B-----5:R-:W-:-:S05]  /*0c60*/  PRMT R2, RZ, 0x7610, R7 ;  /* 0x00007610ff027816 */ /* 0x020fca0000000007 */
[----:B------:R-:W-:Y:S01]  /*0c70*/  FADD.FTZ R105, R105, R2 ;  /* 0x0000000269697221 */ /* 0x000fe20000010000 */
[----:B------:R-:W-:Y:S05]  /*0c80*/  BRA `(.L_x_7379) ;  /* 0x0000004000007947 */ /* 0x000fea0003800000 */
.L_x_7377:
[----:B-----5:R-:W-:-:S05]  /*0c90*/  PRMT R2, RZ, 0x7610, R11 ;  /* 0x00007610ff027816 */ /* 0x020fca000000000b */
[----:B------:R-:W-:Y:S01]  /*0ca0*/  FADD.FTZ R105, R105, R2 ;  /* 0x0000000269697221 */ /* 0x000fe20000010000 */
[----:B------:R-:W-:-:S05]  /*0cb0*/  @P2 PRMT R2, RZ, 0x7610, R7 ;  /* 0x00007610ff022816 */ /* 0x000fca0000000007 */
[----:B------:R-:W-:-:S05]  /*0cc0*/  @P2 FADD.FTZ R105, R105, R2 ;  /* 0x0000000269692221 */ /* 0x000fca0000010000 */
.L_x_7379:
[----:B------:R-:W-:-:S04]  /*0cd0*/  F2FP.BF16.PACK_AB R2, RZ, R105 ;  /* 0x00000069ff02723e */ /* 0x000fc800000010ff */
[----:B------:R-:W-:Y:S02]  /*0ce0*/  PRMT R95, R95, 0x5410, R2 ;  /* 0x000054105f5f7816 */ /* 0x000fe40000000002 */
.L_x_7380:
        /* <DEDUP_REMOVED lines=16> */
.L_x_7382:
[----:B-----5:R-:W-:-:S05]  /*0df0*/  PRMT R100, RZ, 0x5410, R4 ;  /* 0x00005410ff647816 */ /* 0x020fca0000000004 */
[----:B------:R-:W-:Y:S01]  /*0e00*/  FADD.FTZ R103, R100, R103 ;  /* 0x0000006764677221 */ /* 0x000fe20000010000 */
[----:B------:R-:W-:Y:S05]  /*0e10*/  BRA `(.L_x_7383) ;  /* 0x0000004000007947 */ /* 0x000fea0003800000 */
.L_x_7381:
[----:B0----5:R-:W-:-:S05]  /*0e20*/  PRMT R100, RZ, 0x5410, R8 ;  /* 0x00005410ff647816 */ /* 0x021fca0000000008 */
[----:B------:R-:W-:Y:S01]  /*0e30*/  FADD.FTZ R103, R100, R103 ;  /* 0x0000006764677221 */ /* 0x000fe20000010000 */
[----:B------:R-:W-:-:S05]  /*0e40*/  @P2 PRMT R100, RZ, 0x5410, R4 ;  /* 0x00005410ff642816 */ /* 0x000fca0000000004 */
[----:B------:R-:W-:-:S05]  /*0e50*/  @P2 FADD.FTZ R103, R100, R103 ;  /* 0x0000006764672221 */ /* 0x000fca0000010000 */
.L_x_7383:
[----:B------:R-:W-:-:S04]  /*0e60*/  F2FP.BF16.PACK_AB R100, RZ, R103 ;  /* 0x00000067ff64723e */ /* 0x000fc800000010ff */
[----:B------:R-:W-:Y:S02]  /*0e70*/  PRMT R92, R100, 0x7610, R92 ;  /* 0x00007610645c7816 */ /* 0x000fe4000000005c */
.L_x_7384:
[----:B------:R-:W-:Y:S01]  /*0e80*/  PRMT R123, RZ, 0x7610, R96 ;  /* 0x00007610ff7b7816 */ /* 0x000fe20000000060 */
[----:B------:R-:W-:Y:S05]  /*0e90*/  @P3 BRA `(.L_x_7385) ;  /* 0x0000008000003947 */ /* 0x000fea0003800000 */
[----:B------:R-:W-:-:S04]  /*0ea0*/  ISETP.NE.U32.AND P4, PT, RZ, c[0x0][0x180], PT ;  /* 0x00006000ff007a0c */ /* 0x000fc80003f85070 */
[----:B------:R-:W-:-:S13]  /*0eb0*/  ISETP.NE.AND.EX P4, PT, RZ, c[0x0][0x184], PT, P4 ;  /* 0x00006100ff007a0c */ /* 0x000fda0003f85340 */
[----:B------:R-:W-:Y:S05]  /*0ec0*/  @P4 BRA `(.L_x_7386) ;  /* 0x0000002000004947 */ /* 0x000fea0003800000 */
[----:B------:R-:W-:Y:S05]  /*0ed0*/  @P0 BRA `(.L_x_7387) ;  /* 0x0000008000000947 */ /* 0x000fea0003800000 */
[----:B------:R-:W-:Y:S05]  /*0ee0*/  BRA `(.L_x_7388) ;  /* 0x0000009000007947 */ /* 0x000fea0003800000 */
.L_x_7386:
[----:B-----5:R-:W-:-:S05]  /*0ef0*/  PRMT R96, RZ, 0x7610, R4 ;  /* 0x00007610ff607816 */ /* 0x020fca0000000004 */
[----:B------:R-:W-:Y:S01]  /*0f00*/  FADD.FTZ R123, R96, R123 ;  /* 0x0000007b607b7221 */ /* 0x000fe20000010000 */
[----:B------:R-:W-:Y:S05]  /*0f10*/  BRA `(.L_x_7387) ;  /* 0x0000004000007947 */ /* 0x000fea0003800000 */
.L_x_7385:
[----:B-----5:R-:W-:-:S05]  /*0f20*/  PRMT R96, RZ, 0x7610, R8 ;  /* 0x00007610ff607816 */ /* 0x020fca0000000008 */
[----:B------:R-:W-:Y:S01]  /*0f30*/  FADD.FTZ R123, R96, R123 ;  /* 0x0000007b607b7221 */ /* 0x000fe20000010000 */
[----:B------:R-:W-:-:S05]  /*0f40*/  @P2 PRMT R96, RZ, 0x7610, R4 ;  /* 0x00007610ff602816 */ /* 0x000fca0000000004 */
[----:B------:R-:W-:-:S05]  /*0f50*/  @P2 FADD.FTZ R123, R96, R123 ;  /* 0x0000007b607b2221 */ /* 0x000fca0000010000 */
.L_x_7387:
[----:B------:R-:W-:-:S04]  /*0f60*/  F2FP.BF16.PACK_AB R96, RZ, R123 ;  /* 0x0000007bff60723e */ /* 0x000fc800000010ff */
[----:B------:R-:W-:Y:S02]  /*0f70*/  PRMT R92, R92, 0x5410, R96 ;  /* 0x000054105c5c7816 */ /* 0x000fe40000000060 */
.L_x_7388:
[----:B------:R-:W-:Y:S01]  /*0f80*/  PRMT R121, RZ, 0x5410, R97 ;  /* 0x00005410ff797816 */ /* 0x000fe20000000061 */
[----:B------:R-:W-:Y:S05]  /*0f90*/  @P3 BRA `(.L_x_7389) ;  /* 0x0000008000003947 */ /* 0x000fea0003800000 */
[----:B------:R-:W-:-:S04]  /*0fa0*/  ISETP.NE.U32.AND P4, PT, RZ, c[0x0][0x180], PT ;  /* 0x00006000ff007a0c */ /* 0x000fc80003f85070 */
[----:B------:R-:W-:-:S13]  /*0fb0*/  ISETP.NE.AND.EX P4, PT, RZ, c[0x0][0x184], PT, P4 ;  /* 0x00006100ff007a0c */ /* 0x000fda0003f85340 */
[----:B------:R-:W-:Y:S05]  /*0fc0*/  @P4 BRA `(.L_x_7390) ;  /* 0x0000002000004947 */ /* 0x000fea0003800000 */
[----:B------:R-:W-:Y:S05]  /*0fd0*/  @P0 BRA `(.L_x_7391) ;  /* 0x0000008000000947 */ /* 0x000fea0003800000 */
[----:B------:R-:W-:Y:S05]  /*0fe0*/  BRA `(.L_x_7392) ;  /* 0x0000009000007947 */ /* 0x000fea0003800000 */
.L_x_7390:
[----:B-----5:R-:W-:-:S05]  /*0ff0*/  PRMT R96, RZ, 0x5410, R5 ;  /* 0x00005410ff607816 */ /* 0x020fca0000000005 */
[----:B------:R-:W-:Y:S01]  /*1000*/  FADD.FTZ R121, R96, R121 ;  /* 0x0000007960797221 */ /* 0x000fe20000010000 */
[----:B------:R-:W-:Y:S05]  /*1010*/  BRA `(.L_x_7391) ;  /* 0x0000004000007947 */ /* 0x000fea0003800000 */
.L_x_7389:
[----:B-----5:R-:W-:-:S05]  /*1020*/  PRMT R96, RZ, 0x5410, R9 ;  /* 0x00005410ff607816 */ /* 0x020fca0000000009 */
[----:B------:R-:W-:Y:S01]  /*1030*/  FADD.FTZ R121, R96, R121 ;  /* 0x0000007960797221 */ /* 0x000fe20000010000 */
[----:B------:R-:W-:-:S05]  /*1040*/  @P2 PRMT R96, RZ, 0x5410, R5 ;  /* 0x00005410ff602816 */ /* 0x000fca0000000005 */
[----:B------:R-:W-:-:S05]  /*1050*/  @P2 FADD.FTZ R121, R96, R121 ;  /* 0x0000007960792221 */ /* 0x000fca0000010000 */
.L_x_7391:
[----:B------:R-:W-:-:S04]  /*1060*/  F2FP.BF16.PACK_AB R96, RZ, R121 ;  /* 0x00000079ff60723e */ /* 0x000fc800000010ff */
[----:B------:R-:W-:Y:S02]  /*1070*/  PRMT R93, R96, 0x7610, R93 ;  /* 0x00007610605d7816 */ /* 0x000fe4000000005d */
.L_x_7392:
[----:B------:R-:W-:Y:S01]  /*1080*/  PRMT R127, RZ, 0x7610, R97 ;  /* 0x00007610ff7f7816 */ /* 0x000fe20000000061 */
[----:B------:R-:W-:Y:S05]  /*1090*/  @P3 BRA `(.L_x_7393) ;  /* 0x0000008000003947 */ /* 0x000fea0003800000 */
[----:B------:R-:W-:-:S04]  /*10a0*/  ISETP.NE.U32.AND P4, PT, RZ, c[0x0][0x180], PT ;  /* 0x00006000ff007a0c */ /* 0x000fc80003f85070 */
[----:B------:R-:W-:-:S13]  /*10b0*/  ISETP.NE.AND.EX P4, PT, RZ, c[0x0][0x184], PT, P4 ;  /* 0x00006100ff007a0c */ /* 0x000fda0003f85340 */
[----:B------:R-:W-:Y:S05]  /*10c0*/  @P4 BRA `(.L_x_7394) ;  /* 0x0000002000004947 */ /* 0x000fea0003800000 */
[----:B------:R-:W-:Y:S05]  /*10d0*/  @P0 BRA `(.L_x_7395) ;  /* 0x0000008000000947 */ /* 0x000fea0003800000 */
[----:B------:R-:W-:Y:S05]  /*10e0*/  BRA `(.L_x_7396) ;  /* 0x0000009000007947 */ /* 0x000fea0003800000 */
.L_x_7394:
[----:B-----5:R-:W-:-:S05]  /*10f0*/  PRMT R96, RZ, 0x7610, R5 ;  /* 0x00007610ff607816 */ /* 0x020fca0000000005 */
[----:B------:R-:W-:Y:S01]  /*1100*/  FADD.FTZ R127, R96, R127 ;  /* 0x0000007f607f7221 */ /* 0x000fe20000010000 */
[----:B------:R-:W-:Y:S05]  /*1110*/  BRA `(.L_x_7395) ;  /* 0x0000004000007947 */ /* 0x000fea0003800000 */
.L_x_7393:
[----:B-----5:R-:W-:-:S05]  /*1120*/  PRMT R96, RZ, 0x7610, R9 ;  /* 0x00007610ff607816 */ /* 0x020fca0000000009 */
[----:B------:R-:W-:Y:S01]  /*1130*/  FADD.FTZ R127, R96, R127 ;  /* 0x0000007f607f7221 */ /* 0x000fe20000010000 */
[----:B------:R-:W-:-:S05]  /*1140*/  @P2 PRMT R96, RZ, 0x7610, R5 ;  /* 0x00007610ff602816 */ /* 0x000fca0000000005 */
[----:B------:R-:W-:-:S05]  /*1150*/  @P2 FADD.FTZ R127, R96, R127 ;  /* 0x0000007f607f2221 */ /* 0x000fca0000010000 */
.L_x_7395:
[----:B------:R-:W-:-:S04]  /*1160*/  F2FP.BF16.PACK_AB R96, RZ, R127 ;  /* 0x0000007fff60723e */ /* 0x000fc800000010ff */
[----:B------:R-:W-:Y:S02]  /*1170*/  PRMT R93, R93, 0x5410, R96 ;  /* 0x000054105d5d7816 */ /* 0x000fe40000000060 */
.L_x_7396:
[----:B------:R-:W-:Y:S01]  /*1180*/  PRMT R125, RZ, 0x5410, R98 ;  /* 0x00005410ff7d7816 */ /* 0x000fe20000000062 */
[----:B------:R-:W-:Y:S05]  /*1190*/  @P3 BRA `(.L_x_7397) ;  /* 0x0000008000003947 */ /* 0x000fea0003800000 */
[----:B------:R-:W-:-:S04]  /*11a0*/  ISETP.NE.U32.AND P4, PT, RZ, c[0x0][0x180], PT ;  /* 0x00006000ff007a0c */ /* 0x000fc80003f85070 */
[----:B------:R-:W-:-:S13]  /*11b0*/  ISETP.NE.AND.EX P4, PT, RZ, c[0x0][0x184], PT, P4 ;  /* 0x00006100ff007a0c */ /* 0x000fda0003f85340 */
[----:B------:R-:W-:Y:S05]  /*11c0*/  @P4 BRA `(.L_x_7398) ;  /* 0x0000002000004947 */ /* 0x000fea0003800000 */
[----:B------:R-:W-:Y:S05]  /*11d0*/  @P0 BRA `(.L_x_7399) ;  /* 0x0000008000000947 */ /* 0x000fea0003800000 */
[----:B------:R-:W-:Y:S05]  /*11e0*/  BRA `(.L_x_7400) ;  /* 0x0000009000007947 */ /* 0x000fea0003800000 */
.L_x_7398:
[----:B-----5:R-:W-:-:S05]  /*11f0*/  PRMT R96, RZ, 0x5410, R6 ;  /* 0x00005410ff607816 */ /* 0x020fca0000000006 */
[----:B------:R-:W-:Y:S01]  /*1200*/  FADD.FTZ R125, R96, R125 ;  /* 0x0000007d607d7221 */ /* 0x000fe20000010000 */
[----:B------:R-:W-:Y:S05]  /*1210*/  BRA `(.L_x_7399) ;  /* 0x0000004000007947 */ /* 0x000fea0003800000 */
.L_x_7397:
[----:B-----5:R-:W-:-:S05]  /*1220*/  PRMT R96, RZ, 0x5410, R10 ;  /* 0x00005410ff607816 */ /* 0x020fca000000000a */
[----:B------:R-:W-:Y:S01]  /*1230*/  FADD.FTZ R125, R96, R125 ;  /* 0x0000007d607d7221 */ /* 0x000fe20000010000 */
[----:B------:R-:W-:-:S05]  /*1240*/  @P2 PRMT R96, RZ, 0x5410, R6 ;  /* 0x00005410ff602816 */ /* 0x000fca0000000006 */
[----:B------:R-:W-:-:S05]  /*1250*/  @P2 FADD.FTZ R125, R96, R125 ;  /* 0x0000007d607d2221 */ /* 0x000fca0000010000 */
.L_x_7399:
[----:B------:R-:W-:-:S04]  /*1260*/  F2FP.BF16.PACK_AB R96, RZ, R125 ;  /* 0x0000007dff60723e */ /* 0x000fc800000010ff */
[----:B------:R-:W-:Y:S02]  /*1270*/  PRMT R94, R96, 0x7610, R94 ;  /* 0x00007610605e7816 */ /* 0x000fe4000000005e */
.L_x_7400:
[----:B------:R-:W-:Y:S01]  /*1280*/  PRMT R131, RZ, 0x7610, R98 ;  /* 0x00007610ff837816 */ /* 0x000fe20000000062 */
[----:B------:R-:W-:Y:S05]  /*1290*/  @P3 BRA `(.L_x_7401) ;  /* 0x0000008000003947 */ /* 0x000fea0003800000 */
[----:B------:R-:W-:-:S04]  /*12a0*/  ISETP.NE.U32.AND P4, PT, RZ, c[0x0][0x180], PT ;  /* 0x00006000ff007a0c */ /* 0x000fc80003f85070 */
[----:B------:R-:W-:-:S13]  /*12b0*/  ISETP.NE.AND.EX P4, PT, RZ, c[0x0][0x184], PT, P4 ;  /* 0x00006100ff007a0c */ /* 0x000fda0003f85340 */
[----:B------:R-:W-:Y:S05]  /*12c0*/  @P4 BRA `(.L_x_7402) ;  /* 0x0000002000004947 */ /* 0x000fea0003800000 */
[----:B------:R-:W-:Y:S05]  /*12d0*/  @P0 BRA `(.L_x_7403) ;  /* 0x0000008000000947 */ /* 0x000fea0003800000 */
[----:B------:R-:W-:Y:S05]  /*12e0*/  BRA `(.L_x_7404) ;  /* 0x0000009000007947 */ /* 0x000fea0003800000 */
.L_x_7402:
[----:B-----5:R-:W-:-:S05]  /*12f0*/  PRMT R96, RZ, 0x7610, R6 ;  /* 0x00007610ff607816 */ /* 0x020fca0000000006 */
[----:B------:R-:W-:Y:S01]  /*1300*/  FADD.FTZ R131, R96, R131 ;  /* 0x0000008360837221 */ /* 0x000fe20000010000 */
[----:B------:R-:W-:Y:S05]  /*1310*/  BRA `(.L_x_7403) ;  /* 0x0000004000007947 */ /* 0x000fea0003800000 */
.L_x_7401:
[----:B-----5:R-:W-:-:S05]  /*1320*/  PRMT R96, RZ, 0x7610, R10 ;  /* 0x00007610ff607816 */ /* 0x020fca000000000a */
[----:B------:R-:W-:Y:S01]  /*1330*/  FADD.FTZ R131, R96, R131 ;  /* 0x0000008360837221 */ /* 0x000fe20000010000 */
[----:B------:R-:W-:-:S05]  /*1340*/  @P2 PRMT R96, RZ, 0x7610, R6 ;  /* 0x00007610ff602816 */ /* 0x000fca0000000006 */
[----:B------:R-:W-:-:S05]  /*1350*/  @P2 FADD.FTZ R131, R96, R131 ;  /* 0x0000008360832221 */ /* 0x000fca0000010000 */
.L_x_7403:
[----:B------:R-:W-:-:S04]  /*1360*/  F2FP.BF16.PACK_AB R96, RZ, R131 ;  /* 0x00000083ff60723e */ /* 0x000fc800000010ff */
[----:B------:R-:W-:Y:S02]  /*1370*/  PRMT R94, R94, 0x5410, R96 ;  /* 0x000054105e5e7816 */ /* 0x000fe40000000060 */
.L_x_7404:
[----:B------:R-:W-:Y:S01]  /*1380*/  PRMT R129, RZ, 0x5410, R99 ;  /* 0x00005410ff817816 */ /* 0x000fe20000000063 */
[----:B------:R-:W-:Y:S05]  /*1390*/  @P3 BRA `(.L_x_7405) ;  /* 0x0000008000003947 */ /* 0x000fea0003800000 */
[----:B------:R-:W-:-:S04]  /*13a0*/  ISETP.NE.U32.AND P4, PT, RZ, c[0x0][0x180], PT ;  /* 0x00006000ff007a0c */ /* 0x000fc80003f85070 */
[----:B------:R-:W-:-:S13]  /*13b0*/  ISETP.NE.AND.EX P4, PT, RZ, c[0x0][0x184], PT, P4 ;  /* 0x00006100ff007a0c */ /* 0x000fda0003f85340 */
[----:B------:R-:W-:Y:S05]  /*13c0*/  @P4 BRA `(.L_x_7406) ;  /* 0x0000002000004947 */ /* 0x000fea0003800000 */
[----:B------:R-:W-:Y:S05]  /*13d0*/  @P0 BRA `(.L_x_7407) ;  /* 0x0000008000000947 */ /* 0x000fea0003800000 */
[----:B------:R-:W-:Y:S05]  /*13e0*/  BRA `(.L_x_7408) ;  /* 0x0000009000007947 */ /* 0x000fea0003800000 */
.L_x_7406:
[----:B-----5:R-:W-:-:S05]  /*13f0*/  PRMT R96, RZ, 0x5410, R7 ;  /* 0x00005410ff607816 */ /* 0x020fca0000000007 */
[----:B------:R-:W-:Y:S01]  /*1400*/  FADD.FTZ R129, R96, R129 ;  /* 0x0000008160817221 */ /* 0x000fe20000010000 */
[----:B------:R-:W-:Y:S05]  /*1410*/  BRA `(.L_x_7407) ;  /* 0x0000004000007947 */ /* 0x000fea0003800000 */
.L_x_7405:
[----:B-----5:R-:W-:-:S05]  /*1420*/  PRMT R96, RZ, 0x5410, R11 ;  /* 0x00005410ff607816 */ /* 0x020fca000000000b */
[----:B------:R-:W-:Y:S01]  /*1430*/  FADD.FTZ R129, R96, R129 ;  /* 0x0000008160817221 */ /* 0x000fe20000010000 */
[----:B------:R-:W-:-:S05]  /*1440*/  @P2 PRMT R96, RZ, 0x5410, R7 ;  /* 0x00005410ff602816 */ /* 0x000fca0000000007 */
[----:B------:R-:W-:-:S05]  /*1450*/  @P2 FADD.FTZ R129, R96, R129 ;  /* 0x0000008160812221 */ /* 0x000fca0000010000 */
.L_x_7407:
[----:B------:R-:W-:-:S04]  /*1460*/  F2FP.BF16.PACK_AB R96, RZ, R129 ;  /* 0x00000081ff60723e */ /* 0x000fc800000010ff */
[----:B------:R-:W-:Y:S02]  /*1470*/  PRMT R95, R96, 0x7610, R95 ;  /* 0x00007610605f7816 */ /* 0x000fe4000000005f */
.L_x_7408:
[----:B------:R-:W-:Y:S01]  /*1480*/  PRMT R135, RZ, 0x7610, R99 ;  /* 0x00007610ff877816 */ /* 0x000fe20000000063 */
[----:B------:R-:W-:Y:S05]  /*1490*/  @P3 BRA `(.L_x_7409) ;  /* 0x0000008000003947 */ /* 0x000fea0003800000 */
[----:B------:R-:W-:-:S04]  /*14a0*/  ISETP.NE.U32.AND P4, PT, RZ, c[0x0][0x180], PT ;  /* 0x00006000ff007a0c */ /* 0x000fc80003f85070 */
[----:B------:R-:W-:-:S13]  /*14b0*/  ISETP.NE.AND.EX P4, PT, RZ, c[0x0][0x184], PT, P4 ;  /* 0x00006100ff007a0c */ /* 0x000fda0003f85340 */
[----:B------:R-:W-:Y:S05]  /*14c0*/  @P4 BRA `(.L_x_7410) ;  /* 0x0000002000004947 */ /* 0x000fea0003800000 */
[----:B------:R-:W-:Y:S05]  /*14d0*/  @P0 BRA `(.L_x_7411) ;  /* 0x0000008000000947 */ /* 0x000fea0003800000 */
[----:B------:R-:W-:Y:S05]  /*14e0*/  BRA `(.L_x_7412) ;  /* 0x0000009000007947 */ /* 0x000fea0003800000 */
.L_x_7410:
[----:B-----5:R-:W-:-:S05]  /*14f0*/  PRMT R96, RZ, 0x7610, R7 ;  /* 0x00007610ff607816 */ /* 0x020fca0000000007 */
[----:B------:R-:W-:Y:S01]  /*1500*/  FADD.FTZ R135, R96, R135 ;  /* 0x0000008760877221 */ /* 0x000fe20000010000 */
[----:B------:R-:W-:Y:S05]  /*1510*/  BRA `(.L_x_7411) ;  /* 0x0000004000007947 */ /* 0x000fea0003800000 */
.L_x_7409:
[----:B-----5:R-:W-:-:S05]  /*1520*/  PRMT R96, RZ, 0x7610, R11 ;  /* 0x00007610ff607816 */ /* 0x020fca000000000b */
[----:B------:R-:W-:Y:S01]  /*1530*/  FADD.FTZ R135, R96, R135 ;  /* 0x0000008760877221 */ /* 0x000fe20000010000 */
[----:B------:R-:W-:-:S05]  /*1540*/  @P2 PRMT R96, RZ, 0x7610, R7 ;  /* 0x00007610ff602816 */ /* 0x000fca0000000007 */
[----:B------:R-:W-:-:S05]  /*1550*/  @P2 FADD.FTZ R135, R96, R135 ;  /* 0x0000008760872221 */ /* 0x000fca0000010000 */
.L_x_7411:
[----:B------:R-:W-:-:S04]  /*1560*/  F2FP.BF16.PACK_AB R96, RZ, R135 ;  /* 0x00000087ff60723e */ /* 0x000fc800000010ff */
[----:B------:R-:W-:Y:S02]  /*1570*/  PRMT R95, R95, 0x5410, R96 ;  /* 0x000054105f5f7816 */ /* 0x000fe40000000060 */
.L_x_7412:
[----:B------:R-:W-:Y:S01]  /*1580*/  IADD3 R108, R0, 0x100, RZ ;  /* 0x00000100006c7810 */ /* 0x000fe20007ffe0ff */
[----:B------:R-:W-:-:S04]  /*1590*/  @P0 IMAD.WIDE.U32 R100, R2, R3, c[0x0][0x188] ;  /* 0x0000620002640625 */ /* 0x000fc800078e0003 */
[----:B------:R-:W-:Y:S01]  /*15a0*/  IMAD.WIDE.U32 R96, R108, R3, c[0x0][0x170] ;  /* 0x00005c006c607625 */ /* 0x000fe200078e0003 */
        /* <DEDUP_REMOVED lines=13> */
.L_x_7414:
[----:B-----5:R-:W-:-:S05]  /*1680*/  PRMT R2, RZ, 0x5410, R4 ;  /* 0x00005410ff027816 */ /* 0x020fca0000000004 */
[----:B------:R-:W-:Y:S01]  /*1690*/  FADD.FTZ R133, R2, R133 ;  /* 0x0000008502857221 */ /* 0x000fe20000010000 */
[----:B------:R-:W-:Y:S05]  /*16a0*/  BRA `(.L_x_7415) ;  /* 0x0000004000007947 */ /* 0x000fea0003800000 */
.L_x_7413:
[----:B0----5:R-:W-:-:S05]  /*16b0*/  PRMT R2, RZ, 0x5410, R8 ;  /* 0x00005410ff027816 */ /* 0x021fca0000000008 */
[----:B------:R-:W-:Y:S01]  /*16c0*/  FADD.FTZ R133, R2, R133 ;  /* 0x0000008502857221 */ /* 0x000fe20000010000 */
[----:B------:R-:W-:-:S05]  /*16d0*/  @P2 PRMT R2, RZ, 0x5410, R4 ;  /* 0x00005410ff022816 */ /* 0x000fca0000000004 */
[----:B------:R-:W-:-:S05]  /*16e0*/  @P2 FADD.FTZ R133, R2, R133 ;  /* 0x0000008502852221 */ /* 0x000fca0000010000 */
.L_x_7415:
[----:B------:R-:W-:-:S04]  /*16f0*/  F2FP.BF16.PACK_AB R2, RZ, R133 ;  /* 0x00000085ff02723e */ /* 0x000fc800000010ff */
[----:B------:R-:W-:Y:S02]  /*1700*/  PRMT R92, R2, 0x7610, R92 ;  /* 0x00007610025c7816 */ /* 0x000fe4000000005c */
.L_x_7416:
[----:B------:R-:W-:Y:S01]  /*1710*/  PRMT R139, RZ, 0x7610, R96 ;  /* 0x00007610ff8b7816 */ /* 0x000fe20000000060 */
[----:B------:R-:W-:Y:S05]  /*1720*/  @P3 BRA `(.L_x_7417) ;  /* 0x0000008000003947 */ /* 0x000fea0003800000 */
[----:B------:R-:W-:-:S04]  /*1730*/  ISETP.NE.U32.AND P4, PT, RZ, c[0x0][0x180], PT ;  /* 0x00006000ff007a0c */ /* 0x000fc80003f85070 */
[----:B------:R-:W-:-:S13]  /*1740*/  ISETP.NE.AND.EX P4, PT, RZ, c[0x0][0x184], PT, P4 ;  /* 0x00006100ff007a0c */ /* 0x000fda0003f85340 */
[----:B------:R-:W-:Y:S05]  /*1750*/  @P4 BRA `(.L_x_7418) ;  /* 0x0000002000004947 */ /* 0x000fea0003800000 */
[----:B------:R-:W-:Y:S05]  /*1760*/  @P0 BRA `(.L_x_7419) ;  /* 0x0000008000000947 */ /* 0x000fea0003800000 */
[----:B------:R-:W-:Y:S05]  /*1770*/  BRA `(.L_x_7420) ;  /* 0x0000009000007947 */ /* 0x000fea0003800000 */
.L_x_7418:
[----:B-----5:R-:W-:-:S05]  /*1780*/  PRMT R2, RZ, 0x7610, R4 ;  /* 0x00007610ff027816 */ /* 0x020fca0000000004 */
[----:B------:R-:W-:Y:S01]  /*1790*/  FADD.FTZ R139, R2, R139 ;  /* 0x0000008b028b7221 */ /* 0x000fe20000010000 */
[----:B------:R-:W-:Y:S05]  /*17a0*/  BRA `(.L_x_7419) ;  /* 0x0000004000007947 */ /* 0x000fea0003800000 */
.L_x_7417:
[----:B-----5:R-:W-:-:S05]  /*17b0*/  PRMT R2, RZ, 0x7610, R8 ;  /* 0x00007610ff027816 */ /* 0x020fca0000000008 */
[----:B------:R-:W-:Y:S01]  /*17c0*/  FADD.FTZ R139, R2, R139 ;  /* 0x0000008b028b7221 */ /* 0x000fe20000010000 */
[----:B------:R-:W-:-:S05]  /*17d0*/  @P2 PRMT R2, RZ, 0x7610, R4 ;  /* 0x00007610ff022816 */ /* 0x000fca0000000004 */
[----:B------:R-:W-:-:S05]  /*17e0*/  @P2 FADD.FTZ R139, R2, R139 ;  /* 0x0000008b028b2221 */ /* 0x000fca0000010000 */
.L_x_7419:
[----:B------:R-:W-:-:S04]  /*17f0*/  F2FP.BF16.PACK_AB R2, RZ, R139 ;  /* 0x0000008bff02723e */ /* 0x000fc800000010ff */
[----:B------:R-:W-:Y:S02]  /*1800*/  PRMT R92, R92, 0x5410, R2 ;  /* 0x000054105c5c7816 */ /* 0x000fe40000000002 */
.L_x_7420:
[----:B------:R-:W-:Y:S01]  /*1810*/  PRMT R137, RZ, 0x5410, R97 ;  /* 0x00005410ff897816 */ /* 0x000fe20000000061 */
[----:B------:R-:W-:Y:S05]  /*1820*/  @P3 BRA `(.L_x_7421) ;  /* 0x0000008000003947 */ /* 0x000fea0003800000 */
[----:B------:R-:W-:-:S04]  /*1830*/  ISETP.NE.U32.AND P4, PT, RZ, c[0x0][0x180], PT ;  /* 0x00006000ff007a0c */ /* 0x000fc80003f85070 */
[----:B------:R-:W-:-:S13]  /*1840*/  ISETP.NE.AND.EX P4, PT, RZ, c[0x0][0x184], PT, P4 ;  /* 0x00006100ff007a0c */ /* 0x000fda0003f85340 */
[----:B------:R-:W-:Y:S05]  /*1850*/  @P4 BRA `(.L_x_7422) ;  /* 0x0000002000004947 */ /* 0x000fea0003800000 */
[----:B------:R-:W-:Y:S05]  /*1860*/  @P0 BRA `(.L_x_7423) ;  /* 0x0000008000000947 */ /* 0x000fea0003800000 */
[----:B------:R-:W-:Y:S05]  /*1870*/  BRA `(.L_x_7424) ;  /* 0x0000009000007947 */ /* 0x000fea0003800000 */
.L_x_7422:
[----:B-----5:R-:W-:-:S05]  /*1880*/  PRMT R2, RZ, 0x5410, R5 ;  /* 0x00005410ff027816 */ /* 0x020fca0000000005 */
[----:B------:R-:W-:Y:S01]  /*1890*/  FADD.FTZ R137, R2, R137 ;  /* 0x0000008902897221 */ /* 0x000fe20000010000 */
[----:B------:R-:W-:Y:S05]  /*18a0*/  BRA `(.L_x_7423) ;  /* 0x0000004000007947 */ /* 0x000fea0003800000 */
.L_x_7421:
[----:B-----5:R-:W-:-:S05]  /*18b0*/  PRMT R2, RZ, 0x5410, R9 ;  /* 0x00005410ff027816 */ /* 0x020fca0000000009 */
[----:B------:R-:W-:Y:S01]  /*18c0*/  FADD.FTZ R137, R2, R137 ;  /* 0x0000008902897221 */ /* 0x000fe20000010000 */
[----:B------:R-:W-:-:S05]  /*18d0*/  @P2 PRMT R2, RZ, 0x5410, R5 ;  /* 0x00005410ff022816 */ /* 0x000fca0000000005 */
[----:B------:R-:W-:-:S05]  /*18e0*/  @P2 FADD.FTZ R137, R2, R137 ;  /* 0x0000008902892221 */ /* 0x000fca0000010000 */
.L_x_7423:
[----:B------:R-:W-:-:S04]  /*18f0*/  F2FP.BF16.PACK_AB R2, RZ, R137 ;  /* 0x00000089ff02723e */ /* 0x000fc800000010ff */
[----:B------:R-:W-:Y:S02]  /*1900*/  PRMT R93, R2, 0x7610, R93 ;  /* 0x00007610025d7816 */ /* 0x000fe4000000005d */
.L_x_7424:
[----:B------:R-:W-:Y:S01]  /*1910*/  PRMT R143, RZ, 0x7610, R97 ;  /* 0x00007610ff8f7816 */ /* 0x000fe20000000061 */
[----:B------:R-:W-:Y:S05]  /*1920*/  @P3 BRA `(.L_x_7425) ;  /* 0x0000008000003947 */ /* 0x000fea0003800000 */
[----:B------:R-:W-:-:S04]  /*1930*/  ISETP.NE.U32.AND P4, PT, RZ, c[0x0][0x180], PT ;  /* 0x00006000ff007a0c */ /* 0x000fc80003f85070 */
[----:B------:R-:W-:-:S13]  /*1940*/  ISETP.NE.AND.EX P4, PT, RZ, c[0x0][0x184], PT, P4 ;  /* 0x00006100ff007a0c */ /* 0x000fda0003f85340 */
[----:B------:R-:W-:Y:S05]  /*1950*/  @P4 BRA `(.L_x_7426) ;  /* 0x0000002000004947 */ /* 0x000fea0003800000 */
[----:B------:R-:W-:Y:S05]  /*1960*/  @P0 BRA `(.L_x_7427) ;  /* 0x0000008000000947 */ /* 0x000fea0003800000 */
[----:B------:R-:W-:Y:S05]  /*1970*/  BRA `(.L_x_7428) ;  /* 0x0000009000007947 */ /* 0x000fea0003800000 */
.L_x_7426:
[----:B-----5:R-:W-:-:S05]  /*1980*/  PRMT R2, RZ, 0x7610, R5 ;  /* 0x00007610ff027816 */ /* 0x020fca0000000005 */
[----:B------:R-:W-:Y:S01]  /*1990*/  FADD.FTZ R143, R2, R143 ;  /* 0x0000008f028f7221 */ /* 0x000fe20000010000 */
[----:B------:R-:W-:Y:S05]  /*19a0*/  BRA `(.L_x_7427) ;  /* 0x0000004000007947 */ /* 0x000fea0003800000 */
.L_x_7425:
[----:B-----5:R-:W-:-:S05]  /*19b0*/  PRMT R2, RZ, 0x7610, R9 ;  /* 0x00007610ff027816 */ /* 0x020fca0000000009 */
[----:B------:R-:W-:Y:S01]  /*19c0*/  FADD.FTZ R143, R2, R143 ;  /* 0x0000008f028f7221 */ /* 0x000fe20000010000 */
[----:B------:R-:W-:-:S05]  /*19d0*/  @P2 PRMT R2, RZ, 0x7610, R5 ;  /* 0x00007610ff022816 */ /* 0x000fca0000000005 */
[----:B------:R-:W-:-:S05]  /*19e0*/  @P2 FADD.FTZ R143, R2, R143 ;  /* 0x0000008f028f2221 */ /* 0x000fca0000010000 */
.L_x_7427:
[----:B------:R-:W-:-:S04]  /*19f0*/  F2FP.BF16.PACK_AB R2, RZ, R143 ;  /* 0x0000008fff02723e */ /* 0x000fc800000010ff */
[----:B------:R-:W-:Y:S02]  /*1a00*/  PRMT R93, R93, 0x5410, R2 ;  /* 0x000054105d5d7816 */ /* 0x000fe40000000002 */
.L_x_7428:
[----:B------:R-:W-:Y:S01]  /*1a10*/  PRMT R141, RZ, 0x5410, R98 ;  /* 0x00005410ff8d7816 */ /* 0x000fe20000000062 */
[----:B------:R-:W-:Y:S05]  /*1a20*/  @P3 BRA `(.L_x_7429) ;  /* 0x0000008000003947 */ /* 0x000fea0003800000 */
[----:B------:R-:W-:-:S04]  /*1a30*/  ISETP.NE.U32.AND P4, PT, RZ, c[0x0][0x180], PT ;  /* 0x00006000ff007a0c */ /* 0x000fc80003f85070 */
[----:B------:R-:W-:-:S13]  /*1a40*/  ISETP.NE.AND.EX P4, PT, RZ, c[0x0][0x184], PT, P4 ;  /* 0x00006100ff007a0c */ /* 0x000fda0003f85340 */
[----:B------:R-:W-:Y:S05]  /*1a50*/  @P4 BRA `(.L_x_7430) ;  /* 0x0000002000004947 */ /* 0x000fea0003800000 */
[----:B------:R-:W-:Y:S05]  /*1a60*/  @P0 BRA `(.L_x_7431) ;  /* 0x0000008000000947 */ /* 0x000fea0003800000 */
[----:B------:R-:W-:Y:S05]  /*1a70*/  BRA `(.L_x_7432) ;  /* 0x0000009000007947 */ /* 0x000fea0003800000 */
.L_x_7430:
[----:B-----5:R-:W-:-:S05]  /*1a80*/  PRMT R2, RZ, 0x5410, R6 ;  /* 0x00005410ff027816 */ /* 0x020fca0000000006 */
[----:B------:R-:W-:Y:S01]  /*1a90*/  FADD.FTZ R141, R2, R141 ;  /* 0x0000008d028d7221 */ /* 0x000fe20000010000 */
[----:B------:R-:W-:Y:S05]  /*1aa0*/  BRA `(.L_x_7431) ;  /* 0x0000004000007947 */ /* 0x000fea0003800000 */
.L_x_7429:
[----:B-----5:R-:W-:-:S05]  /*1ab0*/  PRMT R2, RZ, 0x5410, R10 ;  /* 0x00005410ff027816 */ /* 0x020fca000000000a */
[----:B------:R-:W-:Y:S01]  /*1ac0*/  FADD.FTZ R141, R2, R141 ;  /* 0x0000008d028d7221 */ /* 0x000fe20000010000 */
[----:B------:R-:W-:-:S05]  /*1ad0*/  @P2 PRMT R2, RZ, 0x5410, R6 ;  /* 0x00005410ff022816 */ /* 0x000fca0000000006 */
[----:B------:R-:W-:-:S05]  /*1ae0*/  @P2 FADD.FTZ R141, R2, R141 ;  /* 0x0000008d028d2221 */ /* 0x000fca0000010000 */
.L_x_7431:
[----:B------:R-:W-:-:S04]  /*1af0*/  F2FP.BF16.PACK_AB R2, RZ, R141 ;  /* 0x0000008dff02723e */ /* 0x000fc800000010ff */
[----:B------:R-:W-:Y:S02]  /*1b00*/  PRMT R94, R2, 0x7610, R94 ;  /* 0x00007610025e7816 */ /* 0x000fe4000000005e */
.L_x_7432:
[----:B------:R-:W-:Y:S01]  /*1b10*/  PRMT R147, RZ, 0x7610, R98 ;  /* 0x00007610ff937816 */ /* 0x000fe20000000062 */
[----:B------:R-:W-:Y:S05]  /*1b20*/  @P3 BRA `(.L_x_7433) ;  /* 0x0000008000003947 */ /* 0x000fea0003800000 */
[----:B------:R-:W-:-:S04]  /*1b30*/  ISETP.NE.U32.AND P4, PT, RZ, c[0x0][0x180], PT ;  /* 0x00006000ff007a0c */ /* 0x000fc80003f85070 */
[----:B------:R-:W-:-:S13]  /*1b40*/  ISETP.NE.AND.EX P4, PT, RZ, c[0x0][0x184], PT, P4 ;  /* 0x00006100ff007a0c */ /* 0x000fda0003f85340 */
[----:B------:R-:W-:Y:S05]  /*1b50*/  @P4 BRA `(.L_x_7434) ;  /* 0x0000002000004947 */ /* 0x000fea0003800000 */
[----:B------:R-:W-:Y:S05]  /*1b60*/  @P0 BRA `(.L_x_7435) ;  /* 0x0000008000000947 */ /* 0x000fea0003800000 */
[----:B------:R-:W-:Y:S05]  /*1b70*/  BRA `(.L_x_7436) ;  /* 0x0000009000007947 */ /* 0x000fea0003800000 */
.L_x_7434:
[----:B-----5:R-:W-:-:S05]  /*1b80*/  PRMT R2, RZ, 0x7610, R6 ;  /* 0x00007610ff027816 */ /* 0x020fca0000000006 */
[----:B------:R-:W-:Y:S01]  /*1b90*/  FADD.FTZ R147, R2, R147 ;  /* 0x0000009302937221 */ /* 0x000fe20000010000 */
[----:B------:R-:W-:Y:S05]  /*1ba0*/  BRA `(.L_x_7435) ;  /* 0x0000004000007947 */ /* 0x000fea0003800000 */
.L_x_7433:
[----:B-----5:R-:W-:-:S05]  /*1bb0*/  PRMT R2, RZ, 0x7610, R10 ;  /* 0x00007610ff027816 */ /* 0x020fca000000000a */
[----:B------:R-:W-:Y:S01]  /*1bc0*/  FADD.FTZ R147, R2, R147 ;  /* 0x0000009302937221 */ /* 0x000fe20000010000 */
[----:B------:R-:W-:-:S05]  /*1bd0*/  @P2 PRMT R2, RZ, 0x7610, R6 ;  /* 0x00007610ff022816 */ /* 0x000fca0000000006 */
[----:B------:R-:W-:-:S05]  /*1be0*/  @P2 FADD.FTZ R147, R2, R147 ;  /* 0x0000009302932221 */ /* 0x000fca0000010000 */
.L_x_7435:
[----:B------:R-:W-:-:S04]  /*1bf0*/  F2FP.BF16.PACK_AB R2, RZ, R147 ;  /* 0x00000093ff02723e */ /* 0x000fc800000010ff */
[----:B------:R-:W-:Y:S02]  /*1c00*/  PRMT R94, R94, 0x5410, R2 ;  /* 0x000054105e5e7816 */ /* 0x000fe40000000002 */
.L_x_7436:
[----:B------:R-:W-:Y:S01]  /*1c10*/  PRMT R145, RZ, 0x5410, R99 ;  /* 0x00005410ff917816 */ /* 0x000fe20000000063 */
[----:B------:R-:W-:Y:S05]  /*1c20*/  @P3 BRA `(.L_x_7437) ;  /* 0x0000008000003947 */ /* 0x000fea0003800000 */
[----:B------:R-:W-:-:S04]  /*1c30*/  ISETP.NE.U32.AND P4, PT, RZ, c[0x0][0x180], PT ;  /* 0x00006000ff007a0c */ /* 0x000fc80003f85070 */
[----:B------:R-:W-:-:S13]  /*1c40*/  ISETP.NE.AND.EX P4, PT, RZ, c[0x0][0x184], PT, P4 ;  /* 0x00006100ff007a0c */ /* 0x000fda0003f85340 */
[----:B------:R-:W-:Y:S05]  /*1c50*/  @P4 BRA `(.L_x_7438) ;  /* 0x0000002000004947 */ /* 0x000fea0003800000 */
[----:B------:R-:W-:Y:S05]  /*1c60*/  @P0 BRA `(.L_x_7439) ;  /* 0x0000008000000947 */ /* 0x000fea0003800000 */
[----:B------:R-:W-:Y:S05]  /*1c70*/  BRA `(.L_x_7440) ;  /* 0x0000009000007947 */ /* 0x000fea0003800000 */
.L_x_7438:
[----:B-----5:R-:W-:-:S05]  /*1c80*/  PRMT R2, RZ, 0x5410, R7 ;  /* 0x00005410ff027816 */ /* 0x020fca0000000007 */
[----:B------:R-:W-:Y:S01]  /*1c90*/  FADD.FTZ R145, R2, R145 ;  /* 0x0000009102917221 */ /* 0x000fe20000010000 */
[----:B------:R-:W-:Y:S05]  /*1ca0*/  BRA `(.L_x_7439) ;  /* 0x0000004000007947 */ /* 0x000fea0003800000 */
.L_x_7437:
[----:B-----5:R-:W-:-:S05]  /*1cb0*/  PRMT R2, RZ, 0x5410, R11 ;  /* 0x00005410ff027816 */ /* 0x020fca000000000b */
[----:B------:R-:W-:Y:S01]  /*1cc0*/  FADD.FTZ R145, R2, R145 ;  /* 0x0000009102917221 */ /* 0x000fe20000010000 */
[----:B------:R-:W-:-:S05]  /*1cd0*/  @P2 PRMT R2, RZ, 0x5410, R7 ;  /* 0x00005410ff022816 */ /* 0x000fca0000000007 */
[----:B------:R-:W-:-:S05]  /*1ce0*/  @P2 FADD.FTZ R145, R2, R145 ;  /* 0x0000009102912221 */ /* 0x000fca0000010000 */
.L_x_7439:
[----:B------:R-:W-:-:S04]  /*1cf0*/  F2FP.BF16.PACK_AB R2, RZ, R145 ;  /* 0x00000091ff02723e */ /* 0x000fc800000010ff */
[----:B------:R-:W-:Y:S02]  /*1d00*/  PRMT R95, R2, 0x7610, R95 ;  /* 0x00007610025f7816 */ /* 0x000fe4000000005f */
.L_x_7440:
[----:B------:R-:W-:Y:S01]  /*1d10*/  PRMT R153, RZ, 0x7610, R99 ;  /* 0x00007610ff997816 */ /* 0x000fe20000000063 */
[----:B------:R-:W-:Y:S05]  /*1d20*/  @P3 BRA `(.L_x_7441) ;  /* 0x0000008000003947 */ /* 0x000fea0003800000 */
[----:B------:R-:W-:-:S04]  /*1d30*/  ISETP.NE.U32.AND P4, PT, RZ, c[0x0][0x180], PT ;  /* 0x00006000ff007a0c */ /* 0x000fc80003f85070 */
[----:B------:R-:W-:-:S13]  /*1d40*/  ISETP.NE.AND.EX P4, PT, RZ, c[0x0][0x184], PT, P4 ;  /* 0x00006100ff007a0c */ /* 0x000fda0003f85340 */
[----:B------:R-:W-:Y:S05]  /*1d50*/  @P4 BRA `(.L_x_7442) ;  /* 0x0000002000004947 */ /* 0x000fea0003800000 */
[----:B------:R-:W-:Y:S05]  /*1d60*/  @P0 BRA `(.L_x_7443) ;  /* 0x0000008000000947 */ /* 0x000fea0003800000 */
[----:B------:R-:W-:Y:S05]  /*1d70*/  BRA `(.L_x_7444) ;  /* 0x0000009000007947 */ /* 0x000fea0003800000 */
.L_x_7442:
[----:B-----5:R-:W-:-:S05]  /*1d80*/  PRMT R2, RZ, 0x7610, R7 ;  /* 0x00007610ff027816 */ /* 0x020fca0000000007 */
[----:B------:R-:W-:Y:S01]  /*1d90*/  FADD.FTZ R153, R2, R153 ;  /* 0x0000009902997221 */ /* 0x000fe20000010000 */
[----:B------:R-:W-:Y:S05]  /*1da0*/  BRA `(.L_x_7443) ;  /* 0x0000004000007947 */ /* 0x000fea0003800000 */
.L_x_7441:
[----:B-----5:R-:W-:-:S05]  /*1db0*/  PRMT R2, RZ, 0x7610, R11 ;  /* 0x00007610ff027816 */ /* 0x020fca000000000b */
[----:B------:R-:W-:Y:S01]  /*1dc0*/  FADD.FTZ R153, R2, R153 ;  /* 0x0000009902997221 */ /* 0x000fe20000010000 */
[----:B------:R-:W-:-:S05]  /*1dd0*/  @P2 PRMT R2, RZ, 0x7610, R7 ;  /* 0x00007610ff022816 */ /* 0x000fca0000000007 */
[----:B------:R-:W-:-:S05]  /*1de0*/  @P2 FADD.FTZ R153, R2, R153 ;  /* 0x0000009902992221 */ /* 0x000fca0000010000 */
.L_x_7443:
[----:B------:R-:W-:-:S04]  /*1df0*/  F2FP.BF16.PACK_AB R2, RZ, R153 ;  /* 0x00000099ff02723e */ /* 0x000fc800000010ff */
[----:B------:R-:W-:Y:S02]  /*1e00*/  PRMT R95, R95, 0x5410, R2 ;  /* 0x000054105f5f7816 */ /* 0x000fe40000000002 */
.L_x_7444:
        /* <DEDUP_REMOVED lines=16> */
.L_x_7446:
[----:B-----5:R-:W-:-:S05]  /*1f10*/  PRMT R2, RZ, 0x5410, R4 ;  /* 0x00005410ff027816 */ /* 0x020fca0000000004 */
[----:B------:R-:W-:Y:S01]  /*1f20*/  FADD.FTZ R149, R2, R149 ;  /* 0x0000009502957221 */ /* 0x000fe20000010000 */
[----:B------:R-:W-:Y:S05]  /*1f30*/  BRA `(.L_x_7447) ;  /* 0x0000004000007947 */ /* 0x000fea0003800000 */
.L_x_7445:
[----:B0----5:R-:W-:-:S05]  /*1f40*/  PRMT R2, RZ, 0x5410, R8 ;  /* 0x00005410ff027816 */ /* 0x021fca0000000008 */
[----:B------:R-:W-:Y:S01]  /*1f50*/  FADD.FTZ R149, R2, R149 ;  /* 0x0000009502957221 */ /* 0x000fe20000010000 */
[----:B------:R-:W-:-:S05]  /*1f60*/  @P2 PRMT R2, RZ, 0x5410, R4 ;  /* 0x00005410ff022816 */ /* 0x000fca0000000004 */
[----:B------:R-:W-:-:S05]  /*1f70*/  @P2 FADD.FTZ R149, R2, R149 ;  /* 0x0000009502952221 */ /* 0x000fca0000010000 */
.L_x_7447:
[----:B------:R-:W-:-:S04]  /*1f80*/  F2FP.BF16.PACK_AB R2, RZ, R149 ;  /* 0x00000095ff02723e */ /* 0x000fc800000010ff */
[----:B------:R-:W-:Y:S02]  /*1f90*/  PRMT R92, R2, 0x7610, R92 ;  /* 0x00007610025c7816 */ /* 0x000fe4000000005c */
.L_x_7448:
[----:B------:R-:W-:Y:S01]  /*1fa0*/  PRMT R157, RZ, 0x7610, R96 ;  /* 0x00007610ff9d7816 */ /* 0x000fe20000000060 */
[----:B------:R-:W-:Y:S05]  /*1fb0*/  @P3 BRA `(.L_x_7449) ;  /* 0x0000008000003947 */ /* 0x000fea0003800000 */
[----:B------:R-:W-:-:S04]  /*1fc0*/  ISETP.NE.U32.AND P4, PT, RZ, c[0x0][0x180], PT ;  /* 0x00006000ff007a0c */ /* 0x000fc80003f85070 */
[----:B------:R-:W-:-:S13]  /*1fd0*/  ISETP.NE.AND.EX P4, PT, RZ, c[0x0][0x184], PT, P4 ;  /* 0x00006100ff007a0c */ /* 0x000fda0003f85340 */
[----:B------:R-:W-:Y:S05]  /*1fe0*/  @P4 BRA `(.L_x_7450) ;  /* 0x0000002000004947 */ /* 0x000fea0003800000 */
[----:B------:R-:W-:Y:S05]  /*1ff0*/  @P0 BRA `(.L_x_7451) ;  /* 0x0000008000000947 */ /* 0x000fea0003800000 */
[----:B------:R-:W-:Y:S05]  /*2000*/  BRA `(.L_x_7452) ;  /* 0x0000009000007947 */ /* 0x000fea0003800000 */
.L_x_7450:
[----:B-----5:R-:W-:-:S05]  /*2010*/  PRMT R2, RZ, 0x7610, R4 ;  /* 0x00007610ff027816 */ /* 0x020fca0000000004 */
[----:B------:R-:W-:Y:S01]  /*2020*/  FADD.FTZ R157, R2, R157 ;  /* 0x0000009d029d7221 */ /* 0x000fe20000010000 */
[----:B------:R-:W-:Y:S05]  /*2030*/  BRA `(.L_x_7451) ;  /* 0x0000004000007947 */ /* 0x000fea0003800000 */
.L_x_7449:
[----:B-----5:R-:W-:-:S05]  /*2040*/  PRMT R2, RZ, 0x7610, R8 ;  /* 0x00007610ff027816 */ /* 0x020fca0000000008 */
[----:B------:R-:W-:Y:S01]  /*2050*/  FADD.FTZ R157, R2, R157 ;  /* 0x0000009d029d7221 */ /* 0x000fe20000010000 */
[----:B------:R-:W-:-:S05]  /*2060*/  @P2 PRMT R2, RZ, 0x7610, R4 ;  /* 0x00007610ff022816 */ /* 0x000fca0000000004 */
[----:B------:R-:W-:-:S05]  /*2070*/  @P2 FADD.FTZ R157, R2, R157 ;  /* 0x0000009d029d2221 */ /* 0x000fca0000010000 */
.L_x_7451:
[----:B------:R-:W-:-:S04]  /*2080*/  F2FP.BF16.PACK_AB R2, RZ, R157 ;  /* 0x0000009dff02723e */ /* 0x000fc800000010ff */
[----:B------:R-:W-:Y:S02]  /*2090*/  PRMT R92, R92, 0x5410, R2 ;  /* 0x000054105c5c7816 */ /* 0x000fe40000000002 */
.L_x_7452:
[----:B------:R-:W-:Y:S01]  /*20a0*/  PRMT R155, RZ, 0x5410, R97 ;  /* 0x00005410ff9b7816 */ /* 0x000fe20000000061 */
[----:B------:R-:W-:Y:S05]  /*20b0*/  @P3 BRA `(.L_x_7453) ;  /* 0x0000008000003947 */ /* 0x000fea0003800000 */
[----:B------:R-:W-:-:S04]  /*20c0*/  ISETP.NE.U32.AND P4, PT, RZ, c[0x0][0x180], PT ;  /* 0x00006000ff007a0c */ /* 0x000fc80003f85070 */
[----:B------:R-:W-:-:S13]  /*20d0*/  ISETP.NE.AND.EX P4, PT, RZ, c[0x0][0x184], PT, P4 ;  /* 0x00006100ff007a0c */ /* 0x000fda0003f85340 */
[----:B------:R-:W-:Y:S05]  /*20e0*/  @P4 BRA `(.L_x_7454) ;  /* 0x0000002000004947 */ /* 0x000fea0003800000 */
[----:B------:R-:W-:Y:S05]  /*20f0*/  @P0 BRA `(.L_x_7455) ;  /* 0x0000008000000947 */ /* 0x000fea0003800000 */
[----:B------:R-:W-:Y:S05]  /*2100*/  BRA `(.L_x_7456) ;  /* 0x0000009000007947 */ /* 0x000fea0003800000 */
.L_x_7454:
[----:B-----5:R-:W-:-:S05]  /*2110*/  PRMT R2, RZ, 0x5410, R5 ;  /* 0x00005410ff027816 */ /* 0x020fca0000000005 */
[----:B------:R-:W-:Y:S01]  /*2120*/  FADD.FTZ R155, R2, R155 ;  /* 0x0000009b029b7221 */ /* 0x000fe20000010000 */
[----:B------:R-:W-:Y:S05]  /*2130*/  BRA `(.L_x_7455) ;  /* 0x0000004000007947 */ /* 0x000fea0003800000 */
.L_x_7453:
[----:B-----5:R-:W-:-:S05]  /*2140*/  PRMT R2, RZ, 0x5410, R9 ;  /* 0x00005410ff027816 */ /* 0x020fca0000000009 */
[----:B------:R-:W-:Y:S01]  /*2150*/  FADD.FTZ R155, R2, R155 ;  /* 0x0000009b029b7221 */ /* 0x000fe20000010000 */
[----:B------:R-:W-:-:S05]  /*2160*/  @P2 PRMT R2, RZ, 0x5410, R5 ;  /* 0x00005410ff022816 */ /* 0x000fca0000000005 */
[----:B------:R-:W-:-:S05]  /*2170*/  @P2 FADD.FTZ R155, R2, R155 ;  /* 0x0000009b029b2221 */ /* 0x000fca0000010000 */
.L_x_7455:
[----:B------:R-:W-:-:S04]  /*2180*/  F2FP.BF16.PACK_AB R2, RZ, R155 ;  /* 0x0000009bff02723e */ /* 0x000fc800000010ff */
[----:B------:R-:W-:Y:S02]  /*2190*/  PRMT R93, R2, 0x7610, R93 ;  /* 0x00007610025d7816 */ /* 0x000fe4000000005d */
.L_x_7456:
[----:B------:R-:W-:Y:S01]  /*21a0*/  PRMT R161, RZ, 0x7610, R97 ;  /* 0x00007610ffa17816 */ /* 0x000fe20000000061 */
[----:B------:R-:W-:Y:S05]  /*21b0*/  @P3 BRA `(.L_x_7457) ;  /* 0x0000008000003947 */ /* 0x000fea0003800000 */
[----:B------:R-:W-:-:S04]  /*21c0*/  ISETP.NE.U32.AND P4, PT, RZ, c[0x0][0x180], PT ;  /* 0x00006000ff007a0c */ /* 0x000fc80003f85070 */
[----:B------:R-:W-:-:S13]  /*21d0*/  ISETP.NE.AND.EX P4, PT, RZ, c[0x0][0x184], PT, P4 ;  /* 0x00006100ff007a0c */ /* 0x000fda0003f85340 */
[----:B------:R-:W-:Y:S05]  /*21e0*/  @P4 BRA `(.L_x_7458) ;  /* 0x0000002000004947 */ /* 0x000fea0003800000 */
[----:B------:R-:W-:Y:S05]  /*21f0*/  @P0 BRA `(.L_x_7459) ;  /* 0x0000008000000947 */ /* 0x000fea0003800000 */
[----:B------:R-:W-:Y:S05]  /*2200*/  BRA `(.L_x_7460) ;  /* 0x0000009000007947 */ /* 0x000fea0003800000 */
.L_x_7458:
[----:B-----5:R-:W-:-:S05]  /*2210*/  PRMT R2, RZ, 0x7610, R5 ;  /* 0x00007610ff027816 */ /* 0x020fca0000000005 */
[----:B------:R-:W-:Y:S01]  /*2220*/  FADD.FTZ R161, R2, R161 ;  /* 0x000000a102a17221 */ /* 0x000fe20000010000 */
[----:B------:R-:W-:Y:S05]  /*2230*/  BRA `(.L_x_7459) ;  /* 0x0000004000007947 */ /* 0x000fea0003800000 */
.L_x_7457:
[----:B-----5:R-:W-:-:S05]  /*2240*/  PRMT R2, RZ, 0x7610, R9 ;  /* 0x00007610ff027816 */ /* 0x020fca0000000009 */
[----:B------:R-:W-:Y:S01]  /*2250*/  FADD.FTZ R161, R2, R161 ;  /* 0x000000a102a17221 */ /* 0x000fe20000010000 */
[----:B------:R-:W-:-:S05]  /*2260*/  @P2 PRMT R2, RZ, 0x7610, R5 ;  /* 0x00007610ff022816 */ /* 0x000fca0000000005 */
[----:B------:R-:W-:-:S05]  /*2270*/  @P2 FADD.FTZ R161, R2, R161 ;  /* 0x000000a102a12221 */ /* 0x000fca0000010000 */
.L_x_7459:
[----:B------:R-:W-:-:S04]  /*2280*/  F2FP.BF16.PACK_AB R2, RZ, R161 ;  /* 0x000000a1ff02723e */ /* 0x000fc800000010ff */
[----:B------:R-:W-:Y:S02]  /*2290*/  PRMT R93, R93, 0x5410, R2 ;  /* 0x000054105d5d7816 */ /* 0x000fe40000000002 */
.L_x_7460:
[----:B------:R-:W-:Y:S01]  /*22a0*/  PRMT R159, RZ, 0x5410, R98 ;  /* 0x00005410ff9f7816 */ /* 0x000fe20000000062 */
[----:B------:R-:W-:Y:S05]  /*22b0*/  @P3 BRA `(.L_x_7461) ;  /* 0x0000008000003947 */ /* 0x000fea0003800000 */
[----:B------:R-:W-:-:S04]  /*22c0*/  ISETP.NE.U32.AND P4, PT, RZ, c[0x0][0x180], PT ;  /* 0x00006000ff007a0c */ /* 0x000fc80003f85070 */
[----:B------:R-:W-:-:S13]  /*22d0*/  ISETP.NE.AND.EX P4, PT, RZ, c[0x0][0x184], PT, P4 ;  /* 0x00006100ff007a0c */ /* 0x000fda0003f85340 */
[----:B------:R-:W-:Y:S05]  /*22e0*/  @P4 BRA `(.L_x_7462) ;  /* 0x0000002000004947 */ /* 0x000fea0003800000 */
[----:B------:R-:W-:Y:S05]  /*22f0*/  @P0 BRA `(.L_x_7463) ;  /* 0x0000008000000947 */ /* 0x000fea0003800000 */
[----:B------:R-:W-:Y:S05]  /*2300*/  BRA `(.L_x_7464) ;  /* 0x0000009000007947 */ /* 0x000fea0003800000 */
.L_x_7462:
[----:B-----5:R-:W-:-:S05]  /*2310*/  PRMT R2, RZ, 0x5410, R6 ;  /* 0x00005410ff027816 */ /* 0x020fca0000000006 */
[----:B------:R-:W-:Y:S01]  /*2320*/  FADD.FTZ R159, R2, R159 ;  /* 0x0000009f029f7221 */ /* 0x000fe20000010000 */
[----:B------:R-:W-:Y:S05]  /*2330*/  BRA `(.L_x_7463) ;  /* 0x0000004000007947 */ /* 0x000fea0003800000 */
.L_x_7461:
[----:B-----5:R-:W-:-:S05]  /*2340*/  PRMT R2, RZ, 0x5410, R10 ;  /* 0x00005410ff027816 */ /* 0x020fca000000000a */
[----:B------:R-:W-:Y:S01]  /*2350*/  FADD.FTZ R159, R2, R159 ;  /* 0x0000009f029f7221 */ /* 0x000fe20000010000 */
[----:B------:R-:W-:-:S05]  /*2360*/  @P2 PRMT R2, RZ, 0x5410, R6 ;  /* 0x00005410ff022816 */ /* 0x000fca0000000006 */
[----:B------:R-:W-:-:S05]  /*2370*/  @P2 FADD.FTZ R159, R2, R159 ;  /* 0x0000009f029f2221 */ /* 0x000fca0000010000 */
.L_x_7463:
[----:B------:R-:W-:-:S04]  /*2380*/  F2FP.BF16.PACK_AB R2, RZ, R159 ;  /* 0x0000009fff02723e */ /* 0x000fc800000010ff */
[----:B------:R-:W-:Y:S02]  /*2390*/  PRMT R94, R2, 0x7610, R94 ;  /* 0x00007610025e7816 */ /* 0x000fe4000000005e */
.L_x_7464:
[----:B------:R-:W-:Y:S01]  /*23a0*/  PRMT R165, RZ, 0x7610, R98 ;  /* 0x00007610ffa57816 */ /* 0x000fe20000000062 */
[----:B------:R-:W-:Y:S05]  /*23b0*/  @P3 BRA `(.L_x_7465) ;  /* 0x0000008000003947 */ /* 0x000fea0003800000 */
[----:B------:R-:W-:-:S04]  /*23c0*/  ISETP.NE.U32.AND P4, PT, RZ, c[0x0][0x180], PT ;  /* 0x00006000ff007a0c */ /* 0x000fc80003f85070 */
[----:B------:R-:W-:-:S13]  /*23d0*/  ISETP.NE.AND.EX P4, PT, RZ, c[0x0][0x184], PT, P4 ;  /* 0x00006100ff007a0c */ /* 0x000fda0003f85340 */
[----:B------:R-:W-:Y:S05]  /*23e0*/  @P4 BRA `(.L_x_7466) ;  /* 0x0000002000004947 */ /* 0x000fea0003800000 */
[----:B------:R-:W-:Y:S05]  /*23f0*/  @P0 BRA `(.L_x_7467) ;  /* 0x0000008000000947 */ /* 0x000fea0003800000 */
[----:B------:R-:W-:Y:S05]  /*2400*/  BRA `(.L_x_7468) ;  /* 0x0000009000007947 */ /* 0x000fea0003800000 */
.L_x_7466:
[----:B-----5:R-:W-:-:S05]  /*2410*/  PRMT R2, RZ, 0x7610, R6 ;  /* 0x00007610ff027816 */ /* 0x020fca0000000006 */
[----:B------:R-:W-:Y:S01]  /*2420*/  FADD.FTZ R165, R2, R165 ;  /* 0x000000a502a57221 */ /* 0x000fe20000010000 */
[----:B------:R-:W-:Y:S05]  /*2430*/  BRA `(.L_x_7467) ;  /* 0x0000004000007947 */ /* 0x000fea0003800000 */
.L_x_7465:
[----:B-----5:R-:W-:-:S05]  /*2440*/  PRMT R2, RZ, 0x7610, R10 ;  /* 0x00007610ff027816 */ /* 0x020fca000000000a */
[----:B------:R-:W-:Y:S01]  /*2450*/  FADD.FTZ R165, R2, R165 ;  /* 0x000000a502a57221 */ /* 0x000fe20000010000 */
[----:B------:R-:W-:-:S05]  /*2460*/  @P2 PRMT R2, RZ, 0x7610, R6 ;  /* 0x00007610ff022816 */ /* 0x000fca0000000006 */
[----:B------:R-:W-:-:S05]  /*2470*/  @P2 FADD.FTZ R165, R2, R165 ;  /* 0x000000a502a52221 */ /* 0x000fca0000010000 */
.L_x_7467:
[----:B------:R-:W-:-:S04]  /*2480*/  F2FP.BF16.PACK_AB R2, RZ, R165 ;  /* 0x000000a5ff02723e */ /* 0x000fc800000010ff */
[----:B------:R-:W-:Y:S02]  /*2490*/  PRMT R94, R94, 0x5410, R2 ;  /* 0x000054105e5e7816 */ /* 0x000fe40000000002 */
.L_x_7468:
[----:B------:R-:W-:Y:S01]  /*24a0*/  PRMT R163, RZ, 0x5410, R99 ;  /* 0x00005410ffa37816 */ /* 0x000fe20000000063 */
[----:B------:R-:W-:Y:S05]  /*24b0*/  @P3 BRA `(.L_x_7469) ;  /* 0x0000008000003947 */ /* 0x000fea0003800000 */
[----:B------:R-:W-:-:S04]  /*24c0*/  ISETP.NE.U32.AND P4, PT, RZ, c[0x0][0x180], PT ;  /* 0x00006000ff007a0c */ /* 0x000fc80003f85070 */
[----:B------:R-:W-:-:S13]  /*24d0*/  ISETP.NE.AND.EX P4, PT, RZ, c[0x0][0x184], PT, P4 ;  /* 0x00006100ff007a0c */ /* 0x000fda0003f85340 */
[----:B------:R-:W-:Y:S05]  /*24e0*/  @P4 BRA `(.L_x_7470) ;  /* 0x0000002000004947 */ /* 0x000fea0003800000 */
[----:B------:R-:W-:Y:S05]  /*24f0*/  @P0 BRA `(.L_x_7471) ;  /* 0x0000008000000947 */ /* 0x000fea0003800000 */
[----:B------:R-:W-:Y:S05]  /*2500*/  BRA `(.L_x_7472) ;  /* 0x0000009000007947 */ /* 0x000fea0003800000 */
.L_x_7470:
[----:B-----5:R-:W-:-:S05]  /*2510*/  PRMT R2, RZ, 0x5410, R7 ;  /* 0x00005410ff027816 */ /* 0x020fca0000000007 */
[----:B------:R-:W-:Y:S01]  /*2520*/  FADD.FTZ R163, R2, R163 ;  /* 0x000000a302a37221 */ /* 0x000fe20000010000 */
[----:B------:R-:W-:Y:S05]  /*2530*/  BRA `(.L_x_7471) ;  /* 0x0000004000007947 */ /* 0x000fea0003800000 */
.L_x_7469:
[----:B-----5:R-:W-:-:S05]  /*2540*/  PRMT R2, RZ, 0x5410, R11 ;  /* 0x00005410ff027816 */ /* 0x020fca000000000b */
[----:B------:R-:W-:Y:S01]  /*2550*/  FADD.FTZ R163, R2, R163 ;  /* 0x000000a302a37221 */ /* 0x000fe20000010000 */
[----:B------:R-:W-:-:S05]  /*2560*/  @P2 PRMT R2, RZ, 0x5410, R7 ;  /* 0x00005410ff022816 */ /* 0x000fca0000000007 */
[----:B------:R-:W-:-:S05]  /*2570*/  @P2 FADD.FTZ R163, R2, R163 ;  /* 0x000000a302a32221 */ /* 0x000fca0000010000 */
.L_x_7471:
[----:B------:R-:W-:-:S04]  /*2580*/  F2FP.BF16.PACK_AB R2, RZ, R163 ;  /* 0x000000a3ff02723e */ /* 0x000fc800000010ff */
[----:B------:R-:W-:Y:S02]  /*2590*/  PRMT R95, R2, 0x7610, R95 ;  /* 0x00007610025f7816 */ /* 0x000fe4000000005f */
.L_x_7472:
[----:B------:R-:W-:Y:S01]  /*25a0*/  PRMT R112, RZ, 0x7610, R99 ;  /* 0x00007610ff707816 */ /* 0x000fe20000000063 */
[----:B------:R-:W-:Y:S05]  /*25b0*/  @P3 BRA `(.L_x_7473) ;  /* 0x0000008000003947 */ /* 0x000fea0003800000 */
[----:B------:R-:W-:-:S04]  /*25c0*/  ISETP.NE.U32.AND P4, PT, RZ, c[0x0][0x180], PT ;  /* 0x00006000ff007a0c */ /* 0x000fc80003f85070 */
[----:B------:R-:W-:-:S13]  /*25d0*/  ISETP.NE.AND.EX P4, PT, RZ, c[0x0][0x184], PT, P4 ;  /* 0x00006100ff007a0c */ /* 0x000fda0003f85340 */
[----:B------:R-:W-:Y:S05]  /*25e0*/  @P4 BRA `(.L_x_7474) ;  /* 0x0000002000004947 */ /* 0x000fea0003800000 */
[----:B------:R-:W-:Y:S05]  /*25f0*/  @P0 BRA `(.L_x_7475) ;  /* 0x0000008000000947 */ /* 0x000fea0003800000 */
[----:B------:R-:W-:Y:S05]  /*2600*/  BRA `(.L_x_7476) ;  /* 0x0000009000007947 */ /* 0x000fea0003800000 */
.L_x_7474:
[----:B-----5:R-:W-:-:S05]  /*2610*/  PRMT R97, RZ, 0x7610, R7 ;  /* 0x00007610ff617816 */ /* 0x020fca0000000007 */
[----:B------:R-:W-:Y:S01]  /*2620*/  FADD.FTZ R112, R97, R112 ;  /* 0x0000007061707221 */ /* 0x000fe20000010000 */
[----:B------:R-:W-:Y:S05]  /*2630*/  BRA `(.L_x_7475) ;  /* 0x0000004000007947 */ /* 0x000fea0003800000 */
.L_x_7473:
[----:B-----5:R-:W-:-:S05]  /*2640*/  PRMT R97, RZ, 0x7610, R11 ;  /* 0x00007610ff617816 */ /* 0x020fca000000000b */
[----:B------:R-:W-:Y:S01]  /*2650*/  FADD.FTZ R112, R97, R112 ;  /* 0x0000007061707221 */ /* 0x000fe20000010000 */
[----:B------:R-:W-:-:S05]  /*2660*/  @P2 PRMT R97, RZ, 0x7610, R7 ;  /* 0x00007610ff612816 */ /* 0x000fca0000000007 */
[----:B------:R-:W-:-:S05]  /*2670*/  @P2 FADD.FTZ R112, R97, R112 ;  /* 0x0000007061702221 */ /* 0x000fca0000010000 */
.L_x_7475:
[----:B------:R-:W-:-:S04]  /*2680*/  F2FP.BF16.PACK_AB R2, RZ, R112 ;  /* 0x00000070ff02723e */ /* 0x000fc800000010ff */
[----:B------:R-:W-:Y:S02]  /*2690*/  PRMT R95, R95, 0x5410, R2 ;  /* 0x000054105f5f7816 */ /* 0x000fe40000000002 */
.L_x_7476:
[----:B------:R-:W-:Y:S01]  /*26a0*/  IADD3 R114, R0, 0x200, RZ ;  /* 0x0000020000727810 */ /* 0x000fe20007ffe0ff */
[----:B------:R-:W-:-:S03]  /*26b0*/  @P0 IMAD.WIDE.U32 R100, R3, R110, c[0x0][0x188] ;  /* 0x0000620003640625 */ /* 0x000fc600078e006e */
[C---:B------:R-:W-:Y:S01]  /*26c0*/  @P1 LEA R2, P4, R114.reuse, c[0x0][0x178], 0x4 ;  /* 0x00005e0072021a11 */ /* 0x040fe200078820ff */
[C---:B------:R-:W-:Y:S01]  /*26d0*/  IMAD.WIDE.U32 R96, R114.reuse, R3, c[0x0][0x170] ;  /* 0x00005c0072607625 */ /* 0x040fe200078e0003 */
[C---:B------:R-:W-:Y:S01]  /*26e0*/  @P2 LEA R150, P5, R114.reuse, c[0x0][0x180], 0x4 ;  /* 0x0000600072962a11 */ /* 0x040fe200078a20ff */
[----:B------:R0:W-:Y:S01]  /*26f0*/  @P0 STG.E.128 [R100.64], R92 ;  /* 0x0000005c64000986 */ /* 0x0001e2000c101d04 */
[C---:B------:R-:W-:Y:S02]  /*2700*/  @P1 LEA.HI.X R3, R114.reuse, c[0x0][0x17c], RZ, 0x4, P4 ;  /* 0x00005f0072031a11 */ /* 0x040fe400020f24ff */
[----:B------:R-:W-:Y:S01]  /*2710*/  @P2 LEA.HI.X R151, R114, c[0x0][0x184], RZ, 0x4, P5 ;  /* 0x0000610072972a11 */ /* 0x000fe200028f24ff */
[----:B------:R-:W0:Y:S04]  /*2720*/  LDG.E.128 R96, [R96.64] ;  /* 0x0000000460607981 */ /* 0x000e28000c1e1d00 */
[----:B-----5:R1:W5:Y:S04]  /*2730*/  @P1 LDG.E.128 R8, [R2.64] ;  /* 0x0000000402081981 */ /* 0x020368000c1e1d00 */
[----:B------:R1:W5:Y:S01]  /*2740*/  @P2 LDG.E.128 R4, [R150.64] ;  /* 0x0000000496042981 */ /* 0x000362000c1e1d00 */
[----:B0-----:R-:W-:Y:S01]  /*2750*/  PRMT R101, RZ, 0x5410, R96 ;  /* 0x00005410ff657816 */ /* 0x001fe20000000060 */
[----:B------:R-:W-:Y:S05]  /*2760*/  @P3 BRA `(.L_x_7477) ;  /* 0x0000008000003947 */ /* 0x000fea0003800000 */
[----:B-1----:R-:W-:-:S04]  /*2770*/  ISETP.NE.U32.AND P1, PT, RZ, c[0x0][0x180], PT ;  /* 0x00006000ff007a0c */ /* 0x002fc80003f25070 */
[----:B------:R-:W-:-:S13]  /*2780*/  ISETP.NE.AND.EX P1, PT, RZ, c[0x0][0x184], PT, P1 ;  /* 0x00006100ff007a0c */ /* 0x000fda0003f25310 */
[----:B------:R-:W-:Y:S05]  /*2790*/  @P1 BRA `(.L_x_7478) ;  /* 0x0000002000001947 */ /* 0x000fea0003800000 */
[----:B------:R-:W-:Y:S05]  /*27a0*/  @P0 BRA `(.L_x_7479) ;  /* 0x0000008000000947 */ /* 0x000fea0003800000 */
[----:B------:R-:W-:Y:S05]  /*27b0*/  BRA `(.L_x_7480) ;  /* 0x0000009000007947 */ /* 0x000fea0003800000 */
.L_x_7478:
[----:B-----5:R-:W-:-:S05]  /*27c0*/  PRMT R2, RZ, 0x5410, R4 ;  /* 0x00005410ff027816 */ /* 0x020fca0000000004 */
[----:B------:R-:W-:Y:S01]  /*27d0*/  FADD.FTZ R101, R2, R101 ;  /* 0x0000006502657221 */ /* 0x000fe20000010000 */
[----:B------:R-:W-:Y:S05]  /*27e0*/  BRA `(.L_x_7479) ;  /* 0x0000004000007947 */ /* 0x000fea0003800000 */
.L_x_7477:
[----:B-1---5:R-:W-:-:S05]  /*27f0*/  PRMT R2, RZ, 0x5410, R8 ;  /* 0x00005410ff027816 */ /* 0x022fca0000000008 */
[----:B------:R-:W-:Y:S01]  /*2800*/  FADD.FTZ R101, R2, R101 ;  /* 0x0000006502657221 */ /* 0x000fe20000010000 */
[----:B------:R-:W-:-:S05]  /*2810*/  @P2 PRMT R2, RZ, 0x5410, R4 ;  /* 0x00005410ff022816 */ /* 0x000fca0000000004 */
[----:B------:R-:W-:-:S05]  /*2820*/  @P2 FADD.FTZ R101, R2, R101 ;  /* 0x0000006502652221 */ /* 0x000fca0000010000 */
.L_x_7479:
[----:B------:R-:W-:-:S04]  /*2830*/  F2FP.BF16.PACK_AB R2, RZ, R101 ;  /* 0x00000065ff02723e */ /* 0x000fc800000010ff */
[----:B------:R-:W-:Y:S02]  /*2840*/  PRMT R92, R2, 0x7610, R92 ;  /* 0x00007610025c7816 */ /* 0x000fe4000000005c */
.L_x_7480:
[----:B------:R-:W-:Y:S01]  /*2850*/  PRMT R100, RZ, 0x7610, R96 ;  /* 0x00007610ff647816 */ /* 0x000fe20000000060 */
[----:B------:R-:W-:Y:S05]  /*2860*/  @P3 BRA `(.L_x_7481) ;  /* 0x0000008000003947 */ /* 0x000fea0003800000 */
[----:B------:R-:W-:-:S04]  /*2870*/  ISETP.NE.U32.AND P1, PT, RZ, c[0x0][0x180], PT ;  /* 0x00006000ff007a0c */ /* 0x000fc80003f25070 */
[----:B------:R-:W-:-:S13]  /*2880*/  ISETP.NE.AND.EX P1, PT, RZ, c[0x0][0x184], PT, P1 ;  /* 0x00006100ff007a0c */ /* 0x000fda0003f25310 */
[----:B------:R-:W-:Y:S05]  /*2890*/  @P1 BRA `(.L_x_7482) ;  /* 0x0000002000001947 */ /* 0x000fea0003800000 */
[----:B------:R-:W-:Y:S05]  /*28a0*/  @P0 BRA `(.L_x_7483) ;  /* 0x0000008000000947 */ /* 0x000fea0003800000 */
[----:B------:R-:W-:Y:S05]  /*28b0*/  BRA `(.L_x_7484) ;  /* 0x0000009000007947 */ /* 0x000fea0003800000 */
.L_x_7482:
[----:B-----5:R-:W-:-:S05]  /*28c0*/  PRMT R3, RZ, 0x7610, R4 ;  /* 0x00007610ff037816 */ /* 0x020fca0000000004 */
[----:B------:R-:W-:Y:S01]  /*28d0*/  FADD.FTZ R100, R3, R100 ;  /* 0x0000006403647221 */ /* 0x000fe20000010000 */
[----:B------:R-:W-:Y:S05]  /*28e0*/  BRA `(.L_x_7483) ;  /* 0x0000004000007947 */ /* 0x000fea0003800000 */
.L_x_7481:
[----:B-----5:R-:W-:-:S05]  /*28f0*/  PRMT R3, RZ, 0x7610, R8 ;  /* 0x00007610ff037816 */ /* 0x020fca0000000008 */
[----:B------:R-:W-:Y:S01]  /*2900*/  FADD.FTZ R100, R3, R100 ;  /* 0x0000006403647221 */ /* 0x000fe20000010000 */
[----:B------:R-:W-:-:S05]  /*2910*/  @P2 PRMT R3, RZ, 0x7610, R4 ;  /* 0x00007610ff032816 */ /* 0x000fca0000000004 */
[----:B------:R-:W-:-:S05]  /*2920*/  @P2 FADD.FTZ R100, R3, R100 ;  /* 0x0000006403642221 */ /* 0x000fca0000010000 */
.L_x_7483:
[----:B------:R-:W-:-:S04]  /*2930*/  F2FP.BF16.PACK_AB R2, RZ, R100 ;  /* 0x00000064ff02723e */ /* 0x000fc800000010ff */
[----:B------:R-:W-:Y:S02]  /*2940*/  PRMT R92, R92, 0x5410, R2 ;  /* 0x000054105c5c7816 */ /* 0x000fe40000000002 */
.L_x_7484:
[----:B------:R-:W-:Y:S01]  /*2950*/  PRMT R151, RZ, 0x5410, R97 ;  /* 0x00005410ff977816 */ /* 0x000fe20000000061 */
[----:B------:R-:W-:Y:S05]  /*2960*/  @P3 BRA `(.L_x_7485) ;  /* 0x0000008000003947 */ /* 0x000fea0003800000 */
[----:B------:R-:W-:-:S04]  /*2970*/  ISETP.NE.U32.AND P1, PT, RZ, c[0x0][0x180], PT ;  /* 0x00006000ff007a0c */ /* 0x000fc80003f25070 */
[----:B------:R-:W-:-:S13]  /*2980*/  ISETP.NE.AND.EX P1, PT, RZ, c[0x0][0x184], PT, P1 ;  /* 0x00006100ff007a0c */ /* 0x000fda0003f25310 */
[----:B------:R-:W-:Y:S05]  /*2990*/  @P1 BRA `(.L_x_7486) ;  /* 0x0000002000001947 */ /* 0x000fea0003800000 */
[----:B------:R-:W-:Y:S05]  /*29a0*/  @P0 BRA `(.L_x_7487) ;  /* 0x0000008000000947 */ /* 0x000fea0003800000 */
[----:B------:R-:W-:Y:S05]  /*29b0*/  BRA `(.L_x_7488) ;  /* 0x0000009000007947 */ /* 0x000fea0003800000 */
.L_x_7486:
[----:B-----5:R-:W-:-:S05]  /*29c0*/  PRMT R2, RZ, 0x5410, R5 ;  /* 0x00005410ff027816 */ /* 0x020fca0000000005 */
[----:B------:R-:W-:Y:S01]  /*29d0*/  FADD.FTZ R151, R2, R151 ;  /* 0x0000009702977221 */ /* 0x000fe20000010000 */
[----:B------:R-:W-:Y:S05]  /*29e0*/  BRA `(.L_x_7487) ;  /* 0x0000004000007947 */ /* 0x000fea0003800000 */
.L_x_7485:
[----:B-----5:R-:W-:-:S05]  /*29f0*/  PRMT R2, RZ, 0x5410, R9 ;  /* 0x00005410ff027816 */ /* 0x020fca0000000009 */
[----:B------:R-:W-:Y:S01]  /*2a00*/  FADD.FTZ R151, R2, R151 ;  /* 0x0000009702977221 */ /* 0x000fe20000010000 */
[----:B------:R-:W-:-:S05]  /*2a10*/  @P2 PRMT R2, RZ, 0x5410, R5 ;  /* 0x00005410ff022816 */ /* 0x000fca0000000005 */
[----:B------:R-:W-:-:S05]  /*2a20*/  @P2 FADD.FTZ R151, R2, R151 ;  /* 0x0000009702972221 */ /* 0x000fca0000010000 */
.L_x_7487:
[----:B------:R-:W-:-:S04]  /*2a30*/  F2FP.BF16.PACK_AB R2, RZ, R151 ;  /* 0x00000097ff02723e */ /* 0x000fc800000010ff */
[----:B------:R-:W-:Y:S02]  /*2a40*/  PRMT R93, R2, 0x7610, R93 ;  /* 0x00007610025d7816 */ /* 0x000fe4000000005d */
.L_x_7488:
[----:B------:R-:W-:Y:S01]  /*2a50*/  PRMT R116, RZ, 0x7610, R97 ;  /* 0x00007610ff747816 */ /* 0x000fe20000000061 */
[----:B------:R-:W-:Y:S05]  /*2a60*/  @P3 BRA `(.L_x_7489) ;  /* 0x0000008000003947 */ /* 0x000fea0003800000 */
[----:B------:R-:W-:-:S04]  /*2a70*/  ISETP.NE.U32.AND P1, PT, RZ, c[0x0][0x180], PT ;  /* 0x00006000ff007a0c */ /* 0x000fc80003f25070 */
[----:B------:R-:W-:-:S13]  /*2a80*/  ISETP.NE.AND.EX P1, PT, RZ, c[0x0][0x184], PT, P1 ;  /* 0x00006100ff007a0c */ /* 0x000fda0003f25310 */
[----:B------:R-:W-:Y:S05]  /*2a90*/  @P1 BRA `(.L_x_7490) ;  /* 0x0000002000001947 */ /* 0x000fea0003800000 */
[----:B------:R-:W-:Y:S05]  /*2aa0*/  @P0 BRA `(.L_x_7491) ;  /* 0x0000008000000947 */ /* 0x000fea0003800000 */
[----:B------:R-:W-:Y:S05]  /*2ab0*/  BRA `(.L_x_7492) ;  /* 0x0000009000007947 */ /* 0x000fea0003800000 */
.L_x_7490:
[----:B-----5:R-:W-:-:S05]  /*2ac0*/  PRMT R3, RZ, 0x7610, R5 ;  /* 0x00007610ff037816 */ /* 0x020fca0000000005 */
[----:B------:R-:W-:Y:S01]  /*2ad0*/  FADD.FTZ R116, R3, R116 ;  /* 0x0000007403747221 */ /* 0x000fe20000010000 */
[----:B------:R-:W-:Y:S05]  /*2ae0*/  BRA `(.L_x_7491) ;  /* 0x0000004000007947 */ /* 0x000fea0003800000 */
.L_x_7489:
[----:B-----5:R-:W-:-:S05]  /*2af0*/  PRMT R3, RZ, 0x7610, R9 ;  /* 0x00007610ff037816 */ /* 0x020fca0000000009 */
[----:B------:R-:W-:Y:S01]  /*2b00*/  FADD.FTZ R116, R3, R116 ;  /* 0x0000007403747221 */ /* 0x000fe20000010000 */
[----:B------:R-:W-:-:S05]  /*2b10*/  @P2 PRMT R3, RZ, 0x7610, R5 ;  /* 0x00007610ff032816 */ /* 0x000fca0000000005 */
[----:B------:R-:W-:-:S05]  /*2b20*/  @P2 FADD.FTZ R116, R3, R116 ;  /* 0x0000007403742221 */ /* 0x000fca0000010000 */
.L_x_7491:
[----:B------:R-:W-:-:S04]  /*2b30*/  F2FP.BF16.PACK_AB R2, RZ, R116 ;  /* 0x00000074ff02723e */ /* 0x000fc800000010ff */
[----:B------:R-:W-:Y:S02]  /*2b40*/  PRMT R93, R93, 0x5410, R2 ;  /* 0x000054105d5d7816 */ /* 0x000fe40000000002 */
.L_x_7492:
[----:B------:R-:W-:Y:S01]  /*2b50*/  PRMT R118, RZ, 0x5410, R98 ;  /* 0x00005410ff767816 */ /* 0x000fe20000000062 */
[----:B------:R-:W-:Y:S05]  /*2b60*/  @P3 BRA `(.L_x_7493) ;  /* 0x0000008000003947 */ /* 0x000fea0003800000 */
[----:B------:R-:W-:-:S04]  /*2b70*/  ISETP.NE.U32.AND P1, PT, RZ, c[0x0][0x180], PT ;  /* 0x00006000ff007a0c */ /* 0x000fc80003f25070 */
[----:B------:R-:W-:-:S13]  /*2b80*/  ISETP.NE.AND.EX P1, PT, RZ, c[0x0][0x184], PT, P1 ;  /* 0x00006100ff007a0c */ /* 0x000fda0003f25310 */
[----:B------:R-:W-:Y:S05]  /*2b90*/  @P1 BRA `(.L_x_7494) ;  /* 0x0000002000001947 */ /* 0x000fea0003800000 */
[----:B------:R-:W-:Y:S05]  /*2ba0*/  @P0 BRA `(.L_x_7495) ;  /* 0x0000008000000947 */ /* 0x000fea0003800000 */
[----:B------:R-:W-:Y:S05]  /*2bb0*/  BRA `(.L_x_7496) ;  /* 0x0000009000007947 */ /* 0x000fea0003800000 */
.L_x_7494:
[----:B-----5:R-:W-:-:S05]  /*2bc0*/  PRMT R3, RZ, 0x5410, R6 ;  /* 0x00005410ff037816 */ /* 0x020fca0000000006 */
[----:B------:R-:W-:Y:S01]  /*2bd0*/  FADD.FTZ R118, R3, R118 ;  /* 0x0000007603767221 */ /* 0x000fe20000010000 */
[----:B------:R-:W-:Y:S05]  /*2be0*/  BRA `(.L_x_7495) ;  /* 0x0000004000007947 */ /* 0x000fea0003800000 */
.L_x_7493:
[----:B-----5:R-:W-:-:S05]  /*2bf0*/  PRMT R3, RZ, 0x5410, R10 ;  /* 0x00005410ff037816 */ /* 0x020fca000000000a */
[----:B------:R-:W-:Y:S01]  /*2c00*/  FADD.FTZ R118, R3, R118 ;  /* 0x0000007603767221 */ /* 0x000fe20000010000 */
[----:B------:R-:W-:-:S05]  /*2c10*/  @P2 PRMT R3, RZ, 0x5410, R6 ;  /* 0x00005410ff032816 */ /* 0x000fca0000000006 */
[----:B------:R-:W-:-:S05]  /*2c20*/  @P2 FADD.FTZ R118, R3, R118 ;  /* 0x0000007603762221 */ /* 0x000fca0000010000 */
.L_x_7495:
[----:B------:R-:W-:-:S04]  /*2c30*/  F2FP.BF16.PACK_AB R2, RZ, R118 ;  /* 0x00000076ff02723e */ /* 0x000fc800000010ff */
[----:B------:R-:W-:Y:S02]  /*2c40*/  PRMT R94, R2, 0x7610, R94 ;  /* 0x00007610025e7816 */ /* 0x000fe4000000005e */
.L_x_7496:
[----:B------:R-:W-:Y:S01]  /*2c50*/  PRMT R98, RZ, 0x7610, R98 ;  /* 0x00007610ff627816 */ /* 0x000fe20000000062 */
[----:B------:R-:W-:Y:S05]  /*2c60*/  @P3 BRA `(.L_x_7497) ;  /* 0x0000008000003947 */ /* 0x000fea0003800000 */
[----:B------:R-:W-:-:S04]  /*2c70*/  ISETP.NE.U32.AND P1, PT, RZ, c[0x0][0x180], PT ;  /* 0x00006000ff007a0c */ /* 0x000fc80003f25070 */
[----:B------:R-:W-:-:S13]  /*2c80*/  ISETP.NE.AND.EX P1, PT, RZ, c[0x0][0x184], PT, P1 ;  /* 0x00006100ff007a0c */ /* 0x000fda0003f25310 */
[----:B------:R-:W-:Y:S05]  /*2c90*/  @P1 BRA `(.L_x_7498) ;  /* 0x0000002000001947 */ /* 0x000fea0003800000 */
[----:B------:R-:W-:Y:S05]  /*2ca0*/  @P0 BRA `(.L_x_7499) ;  /* 0x0000008000000947 */ /* 0x000fea0003800000 */
[----:B------:R-:W-:Y:S05]  /*2cb0*/  BRA `(.L_x_7500) ;  /* 0x0000009000007947 */ /* 0x000fea0003800000 */
.L_x_7498:
[----:B-----5:R-:W-:-:S05]  /*2cc0*/  PRMT R3, RZ, 0x7610, R6 ;  /* 0x00007610ff037816 */ /* 0x020fca0000000006 */
[----:B------:R-:W-:Y:S01]  /*2cd0*/  FADD.FTZ R98, R3, R98 ;  /* 0x0000006203627221 */ /* 0x000fe20000010000 */
[----:B------:R-:W-:Y:S05]  /*2ce0*/  BRA `(.L_x_7499) ;  /* 0x0000004000007947 */ /* 0x000fea0003800000 */
.L_x_7497:
[----:B-----5:R-:W-:-:S05]  /*2cf0*/  PRMT R3, RZ, 0x7610, R10 ;  /* 0x00007610ff037816 */ /* 0x020fca000000000a */
[----:B------:R-:W-:Y:S01]  /*2d00*/  FADD.FTZ R98, R3, R98 ;  /* 0x0000006203627221 */ /* 0x000fe20000010000 */
[----:B------:R-:W-:-:S05]  /*2d10*/  @P2 PRMT R3, RZ, 0x7610, R6 ;  /* 0x00007610ff032816 */ /* 0x000fca0000000006 */
[----:B------:R-:W-:-:S05]  /*2d20*/  @P2 FADD.FTZ R98, R3, R98 ;  /* 0x0000006203622221 */ /* 0x000fca0000010000 */
.L_x_7499:
[----:B------:R-:W-:-:S04]  /*2d30*/  F2FP.BF16.PACK_AB R2, RZ, R98 ;  /* 0x00000062ff02723e */ /* 0x000fc800000010ff */
[----:B------:R-:W-:Y:S02]  /*2d40*/  PRMT R94, R94, 0x5410, R2 ;  /* 0x000054105e5e7816 */ /* 0x000fe40000000002 */
.L_x_7500:
[----:B------:R-:W-:Y:S01]  /*2d50*/  PRMT R120, RZ, 0x5410, R99 ;  /* 0x00005410ff787816 */ /* 0x000fe20000000063 */
[----:B------:R-:W-:Y:S05]  /*2d60*/  @P3 BRA `(.L_x_7501) ;  /* 0x0000008000003947 */ /* 0x000fea0003800000 */
[----:B------:R-:W-:-:S04]  /*2d70*/  ISETP.NE.U32.AND P1, PT, RZ, c[0x0][0x180], PT ;  /* 0x00006000ff007a0c */ /* 0x000fc80003f25070 */
[----:B------:R-:W-:-:S13]  /*2d80*/  ISETP.NE.AND.EX P1, PT, RZ, c[0x0][0x184], PT, P1 ;  /* 0x00006100ff007a0c */ /* 0x000fda0003f25310 */
[----:B------:R-:W-:Y:S05]  /*2d90*/  @P1 BRA `(.L_x_7502) ;  /* 0x0000002000001947 */ /* 0x000fea0003800000 */
[----:B------:R-:W-:Y:S05]  /*2da0*/  @P0 BRA `(.L_x_7503) ;  /* 0x0000008000000947 */ /* 0x000fea0003800000 */
[----:B------:R-:W-:Y:S05]  /*2db0*/  BRA `(.L_x_7504) ;  /* 0x0000009000007947 */ /* 0x000fea0003800000 */
.L_x_7502:
[----:B-----5:R-:W-:-:S05]  /*2dc0*/  PRMT R3, RZ, 0x5410, R7 ;  /* 0x00005410ff037816 */ /* 0x020fca0000000007 */
[----:B------:R-:W-:Y:S01]  /*2dd0*/  FADD.FTZ R120, R3, R120 ;  /* 0x0000007803787221 */ /* 0x000fe20000010000 */
[----:B------:R-:W-:Y:S05]  /*2de0*/  BRA `(.L_x_7503) ;  /* 0x0000004000007947 */ /* 0x000fea0003800000 */
.L_x_7501:
[----:B-----5:R-:W-:-:S05]  /*2df0*/  PRMT R3, RZ, 0x5410, R11 ;  /* 0x00005410ff037816 */ /* 0x020fca000000000b */
[----:B------:R-:W-:Y:S01]  /*2e00*/  FADD.FTZ R120, R3, R120 ;  /* 0x0000007803787221 */ /* 0x000fe20000010000 */
[----:B------:R-:W-:-:S05]  /*2e10*/  @P2 PRMT R3, RZ, 0x5410, R7 ;  /* 0x00005410ff032816 */ /* 0x000fca0000000007 */
[----:B------:R-:W-:-:S05]  /*2e20*/  @P2 FADD.FTZ R120, R3, R120 ;  /* 0x0000007803782221 */ /* 0x000fca0000010000 */
.L_x_7503:
[----:B------:R-:W-:-:S04]  /*2e30*/  F2FP.BF16.PACK_AB R2, RZ, R120 ;  /* 0x00000078ff02723e */ /* 0x000fc800000010ff */
[----:B------:R-:W-:Y:S02]  /*2e40*/  PRMT R95, R2, 0x7610, R95 ;  /* 0x00007610025f7816 */ /* 0x000fe4000000005f */
.L_x_7504:
[----:B------:R-:W-:Y:S01]  /*2e50*/  PRMT R99, RZ, 0x7610, R99 ;  /* 0x00007610ff637816 */ /* 0x000fe20000000063 */
[----:B------:R-:W-:Y:S05]  /*2e60*/  @P3 BRA `(.L_x_7505) ;  /* 0x0000008000003947 */ /* 0x000fea0003800000 */
[----:B------:R-:W-:-:S04]  /*2e70*/  ISETP.NE.U32.AND P1, PT, RZ, c[0x0][0x180], PT ;  /* 0x00006000ff007a0c */ /* 0x000fc80003f25070 */
[----:B------:R-:W-:-:S13]  /*2e80*/  ISETP.NE.AND.EX P1, PT, RZ, c[0x0][0x184], PT, P1 ;  /* 0x00006100ff007a0c */ /* 0x000fda0003f25310 */
[----:B------:R-:W-:Y:S05]  /*2e90*/  @P1 BRA `(.L_x_7506) ;  /* 0x0000002000001947 */ /* 0x000fea0003800000 */
[----:B------:R-:W-:Y:S05]  /*2ea0*/  @P0 BRA `(.L_x_7507) ;  /* 0x0000008000000947 */ /* 0x000fea0003800000 */
[----:B------:R-:W-:Y:S05]  /*2eb0*/  BRA `(.L_x_7508) ;  /* 0x0000009000007947 */ /* 0x000fea0003800000 */
.L_x_7506:
[----:B-----5:R-:W-:-:S05]  /*2ec0*/  PRMT R2, RZ, 0x7610, R7 ;  /* 0x00007610ff027816 */ /* 0x020fca0000000007 */
[----:B------:R-:W-:Y:S01]  /*2ed0*/  FADD.FTZ R99, R2, R99 ;  /* 0x0000006302637221 */ /* 0x000fe20000010000 */
[----:B------:R-:W-:Y:S05]  /*2ee0*/  BRA `(.L_x_7507) ;  /* 0x0000004000007947 */ /* 0x000fea0003800000 */
.L_x_7505:
[----:B-----5:R-:W-:-:S05]  /*2ef0*/  PRMT R2, RZ, 0x7610, R11 ;  /* 0x00007610ff027816 */ /* 0x020fca000000000b */
[----:B------:R-:W-:Y:S01]  /*2f00*/  FADD.FTZ R99, R2, R99 ;  /* 0x0000006302637221 */ /* 0x000fe20000010000 */
[----:B------:R-:W-:-:S05]  /*2f10*/  @P2 PRMT R2, RZ, 0x7610, R7 ;  /* 0x00007610ff022816 */ /* 0x000fca0000000007 */
[----:B------:R-:W-:-:S05]  /*2f20*/  @P2 FADD.FTZ R99, R2, R99 ;  /* 0x0000006302632221 */ /* 0x000fca0000010000 */
.L_x_7507:
[----:B------:R-:W-:-:S04]  /*2f30*/  F2FP.BF16.PACK_AB R2, RZ, R99 ;  /* 0x00000063ff02723e */ /* 0x000fc800000010ff */
[----:B------:R-:W-:Y:S02]  /*2f40*/  PRMT R95, R95, 0x5410, R2 ;  /* 0x000054105f5f7816 */ /* 0x000fe40000000002 */
.L_x_7508:
[----:B------:R-:W-:Y:S01]  /*2f50*/  FADD.FTZ R2, RZ, R119 ;  /* 0x00000077ff027221 */ /* 0x000fe20000010000 */
[----:B------:R-:W-:Y:S02]  /*2f60*/  LOP3.LUT P2, RZ, R102, 0xff, RZ, 0xc0, !PT ;  /* 0x000000ff66ff7812 */ /* 0x000fe4000784c0ff */
[----:B------:R-:W-:Y:S01]  /*2f70*/  SHF.R.U32.HI R122, RZ, 0x5, R106 ;  /* 0x00000005ff7a7819 */ /* 0x000fe2000001166a */
[----:B------:R-:W-:-:S03]  /*2f80*/  FADD.FTZ R2, R2, R117 ;  /* 0x0000007502027221 */ /* 0x000fc60000010000 */
[----:B------:R-:W-:Y:S01]  /*2f90*/  LOP3.LUT R122, R122, 0x7fffffc, RZ, 0xc0, !PT ;  /* 0x07fffffc7a7a7812 */ /* 0x000fe200078ec0ff */
[----:B------:R-:W-:-:S04]  /*2fa0*/  FADD.FTZ R2, R2, R115 ;  /* 0x0000007302027221 */ /* 0x000fc80000010000 */
[----:B------:R-:W-:Y:S02]  /*2fb0*/  FADD.FTZ R2, R2, R113 ;  /* 0x0000007102027221 */ /* 0x000fe40000010000 */
[----:B------:R-:W-:Y:S02]  /*2fc0*/  @!P2 IADD3 R122, R122, 0x4, RZ ;  /* 0x000000047a7aa810 */ /* 0x000fe40007ffe0ff */
        /* <DEDUP_REMOVED lines=34> */
[----:B------:R0:W-:Y:S02]  /*31f0*/  @P0 STG.E.128 [R2.64], R92 ;  /* 0x0000005c02000986 */ /* 0x0001e4000c101d04 */
[----:B------:R-:W-:-:S04]  /*3200*/  FADD.FTZ R97, R97, R116 ;  /* 0x0000007461617221 */ /* 0x000fc80000010000 */
[----:B------:R-:W-:-:S04]  /*3210*/  FADD.FTZ R97, R97, R118 ;  /* 0x0000007661617221 */ /* 0x000fc80000010000 */
[----:B------:R-:W-:-:S04]  /*3220*/  FADD.FTZ R97, R97, R98 ;  /* 0x0000006261617221 */ /* 0x000fc80000010000 */
[----:B------:R-:W-:-:S04]  /*3230*/  FADD.FTZ R96, R97, R120 ;  /* 0x0000007861607221 */ /* 0x000fc80000010000 */
[----:B------:R-:W-:Y:S01]  /*3240*/  FADD.FTZ R126, R96, R99 ;  /* 0x00000063607e7221 */ /* 0x000fe20000010000 */
[----:B------:R-:W-:Y:S05]  /*3250*/  BRA.DIV ~URZ, `(.L_x_7509) ;  /* 0x000014927f007947 */ /* 0x000fea000b800000 */
[----:B0-----:R0:W1:Y:S02]  /*3260*/  SHFL.BFLY PT, R2, R126, 0x1, 0x1f ;  /* 0x0c201f007e027f89 */ /* 0x00106400000e0000 */
.L_x_7513:
        /* <DEDUP_REMOVED lines=100> */
.L_x_7514:
[----:B------:R-:W-:Y:S01]  /*38b0*/  SHF.R.U32.HI R124, RZ, 0x5, R106 ;  /* 0x00000005ff7c7819 */ /* 0x000fe2000001166a */
[----:B-1----:R-:W-:Y:S01]  /*38c0*/  FADD.FTZ R3, R128, R126 ;  /* 0x0000007e80037221 */ /* 0x002fe20000010000 */
[----:B------:R-:W-:Y:S01]  /*38d0*/  WARPSYNC 0xffffffff ;  /* 0xffffffff00007948 */ /* 0x000fe20003800000 */
[----:B------:R-:W-:Y:S01]  /*38e0*/  LOP3.LUT R97, R106, 0x1f, RZ, 0xc0, !PT ;  /* 0x0000001f6a617812 */ /* 0x000fe200078ec0ff */
[----:B------:R-:W-:Y:S01]  /*38f0*/  HFMA2.MMA R128, -RZ, RZ, 0, 0 ;  /* 0x00000000ff807435 */ /* 0x000fe200000001ff */
[----:B------:R-:W-:Y:S02]  /*3900*/  LOP3.LUT R124, R124, 0x3, RZ, 0xc0, !PT ;  /* 0x000000037c7c7812 */ /* 0x000fe400078ec0ff */
[----:B------:R-:W-:Y:S02]  /*3910*/  ISETP.GT.U32.AND P2, PT, R97, 0x3, PT ;  /* 0x000000036100780c */ /* 0x000fe40003f44070 */
[----:B0-----:R-:W-:-:S05]  /*3920*/  @!P1 IADD3 R126, R122, R124, RZ ;  /* 0x0000007c7a7e9210 */ /* 0x001fca0007ffe0ff */
[----:B------:R-:W-:Y:S04]  /*3930*/  @!P1 STS.64 [R126.X8], R2 ;  /* 0x000000027e009388 */ /* 0x000fe80000008a00 */
[----:B------:R-:W-:Y:S01]  /*3940*/  BAR.SYNC.DEFER_BLOCKING 0x0 ;  /* 0x0000000000007b1d */ /* 0x000fe20000010000 */
[----:B------:R-:W-:Y:S02]  /*3950*/  LOP3.LUT P1, RZ, R124, 0x1f, R106, 0xf8, !PT ;  /* 0x0000001f7cff7812 */ /* 0x000fe4000782f86a */
[----:B------:R-:W-:Y:S02]  /*3960*/  @!P2 IADD3 R130, R122, R97, RZ ;  /* 0x000000617a82a210 */ /* 0x000fe40007ffe0ff */
[----:B------:R-:W-:Y:S01]  /*3970*/  CS2R R96, SRZ ;  /* 0x0000000000607805 */ /* 0x000fe2000001ff00 */
[----:B------:R-:W-:-:S04]  /*3980*/  @!P2 MOV R128, 0x500 ;  /* 0x000005000080a802 */ /* 0x000fc80000000f00 */
[----:B------:R-:W-:Y:S01]  /*3990*/  I2F R138, R128 ;  /* 0x00000080008a7306 */ /* 0x000fe20000201400 */
[----:B------:R-:W0:Y:S04]  /*39a0*/  SHFL.DOWN PT, R132, R128, 0x2, 0x1f ;  /* 0x08401f0080847f89 */ /* 0x000e2800000e0000 */
[----:B------:R-:W1:Y:S01]  /*39b0*/  @!P2 LDS.64 R96, [R130.X8] ;  /* 0x000000008260a984 */ /* 0x000e620000008a00 */
[----:B------:R-:W-:Y:S02]  /*39c0*/  ISETP.NE.AND P2, PT, RZ, UR6, PT ;  /* 0x00000006ff007c0c */ /* 0x000fe4000bf45270 */
[----:B0-----:R-:W-:Y:S02]  /*39d0*/  IADD3 R136, R132, R128, RZ ;  /* 0x0000008084887210 */ /* 0x001fe40007ffe0ff */
[----:B------:R-:W-:Y:S03]  /*39e0*/  I2F R132, R132 ;  /* 0x0000008400847306 */ /* 0x000fe60000201400 */
[----:B------:R-:W-:Y:S05]  /*39f0*/  SHFL.DOWN PT, R140, R136, 0x1, 0x1f ;  /* 0x08201f00888c7f89 */ /* 0x000fea00000e0000 */
        /* <DEDUP_REMOVED lines=25> */
[----:B--2---:R-:W-:Y:S02]  /*3b90*/  FADD.FTZ R3, R2, R3 ;  /* 0x0000000302037221 */ /* 0x004fe40000010000 */
[----:B------:R-:W-:-:S02]  /*3ba0*/  FMUL.FTZ R130, R130, R140 ;  /* 0x0000008c82827220 */ /* 0x000fc40000410000 */
[----:B------:R-:W-:Y:S02]  /*3bb0*/  IMAD R2, R104, c[0x0][0x168], RZ ;  /* 0x00005a0068027a24 */ /* 0x000fe400078e02ff */
[C---:B0-----:R-:W-:Y:S02]  /*3bc0*/  FMUL.FTZ R96, R128.reuse, R96 ;  /* 0x0000006080607220 */ /* 0x041fe40000410000 */
[----:B------:R-:W-:Y:S01]  /*3bd0*/  FFMA.FTZ R3, R128, R130, R3 ;  /* 0x0000008280037223 */ /* 0x000fe20000010003 */
[----:B------:R-:W-:Y:S02]  /*3be0*/  SHF.R.S32.HI R97, RZ, 0x1f, R2 ;  /* 0x0000001fff617819 */ /* 0x000fe40000011402 */
[----:B------:R0:W1:Y:S01]  /*3bf0*/  SHFL.IDX PT, R128, R96, RZ, 0x1f ;  /* 0x00001fff60807589 */ /* 0x00006200000e0000 */
[----:B------:R-:W-:Y:S02]  /*3c00*/  LOP3.LUT R130, R106, 0x7f, RZ, 0xc0, !PT ;  /* 0x0000007f6a827812 */ /* 0x000fe400078ec0ff */
[----:B------:R-:W-:Y:S01]  /*3c10*/  LEA.HI R122, R97, R2, RZ, 0x3 ;  /* 0x00000002617a7211 */ /* 0x000fe200078f18ff */
[----:B------:R-:W2:Y:S01]  /*3c20*/  SHFL.IDX PT, R3, R3, RZ, 0x1f ;  /* 0x00001fff03037589 */ /* 0x000ea200000e0000 */
[----:B------:R-:W-:-:S02]  /*3c30*/  @!P1 MOV R2, 0x4 ;  /* 0x0000000400029802 */ /* 0x000fc40000000f00 */
[----:B------:R-:W-:Y:S02]  /*3c40*/  LEA.HI.SX32 R122, R122, R130, 0x1d ;  /* 0x000000827a7a7211 */ /* 0x000fe400078feaff */
[----:B0-----:R-:W-:Y:S01]  /*3c50*/  @!P1 MOV R96, 0x4 ;  /* 0x0000000400609802 */ /* 0x001fe20000000f00 */
[C---:B-1----:R-:W-:Y:S01]  /*3c60*/  FMUL.FTZ R97, R128.reuse, R128 ;  /* 0x0000008080617220 */ /* 0x042fe20000410000 */
[----:B------:R-:W-:Y:S01]  /*3c70*/  FSEL R124, R128, RZ, !P2 ;  /* 0x000000ff807c7208 */ /* 0x000fe20005000000 */
[----:B--2---:R-:W-:-:S03]  /*3c80*/  FFMA.FTZ R126, R3, R126, c[0x0][0x228] ;  /* 0x00008a00037e7623 */ /* 0x004fc6000001007e */
[----:B------:R-:W-:Y:S01]  /*3c90*/  FSEL R97, R97, RZ, P2 ;  /* 0x000000ff61617208 */ /* 0x000fe20001000000 */
[----:B------:R-:W-:Y:S01]  /*3ca0*/  FADD.FTZ R107, -R124, R107 ;  /* 0x0000006b7c6b7221 */ /* 0x000fe20000010100 */
[----:B------:R-:W-:Y:S01]  /*3cb0*/  LOP3.LUT P2, RZ, R102, 0xff, RZ, 0xc0, !PT ;  /* 0x000000ff66ff7812 */ /* 0x000fe2000784c0ff */
[----:B------:R-:W-:Y:S02]  /*3cc0*/  FADD.FTZ R105, -R124, R105 ;  /* 0x000000697c697221 */ /* 0x000fe40000010100 */
[----:B------:R-:W-:Y:S01]  /*3cd0*/  FADD.FTZ R126, R126, R97 ;  /* 0x000000617e7e7221 */ /* 0x000fe20000010000 */
[----:B------:R-:W-:Y:S01]  /*3ce0*/  SEL R102, RZ, 0x1, P2 ;  /* 0x00000001ff667807 */ /* 0x000fe20001000000 */
[----:B------:R-:W-:-:S04]  /*3cf0*/  @!P1 IMAD.WIDE R2, R104, R2, c[0x0][0x1a0] ;  /* 0x0000680068029625 */ /* 0x000fc800078e0202 */
[----:B------:R-:W0:Y:S01]  /*3d00*/  MUFU.RSQ R126, R126 ;  /* 0x0000007e007e7308 */ /* 0x000e220000001400 */
[C---:B------:R-:W-:Y:S01]  /*3d10*/  @!P1 IMAD.WIDE R96, R104.reuse, R96, c[0x0][0x1a8] ;  /* 0x00006a0068609625 */ /* 0x040fe200078e0260 */
[----:B------:R1:W-:Y:S01]  /*3d20*/  @!P1 STG.E [R2.64], R128 ;  /* 0x0000008002009986 */ /* 0x0003e2000c101904 */
[----:B------:R-:W-:Y:S02]  /*3d30*/  IADD3 R104, R104, c[0x0][0x160], RZ ;  /* 0x0000580068687a10 */ /* 0x000fe40007ffe0ff */
[C---:B------:R-:W-:Y:S02]  /*3d40*/  FADD.FTZ R121, -R124.reuse, R121 ;  /* 0x000000797c797221 */ /* 0x040fe40000010100 */
[C---:B------:R-:W-:Y:S02]  /*3d50*/  FADD.FTZ R127, -R124.reuse, R127 ;  /* 0x0000007f7c7f7221 */ /* 0x040fe40000010100 */
[C---:B------:R-:W-:Y:S02]  /*3d60*/  FADD.FTZ R125, -R124.reuse, R125 ;  /* 0x0000007d7c7d7221 */ /* 0x040fe40000010100 */
[----:B------:R-:W-:-:S02]  /*3d70*/  FADD.FTZ R131, -R124, R131 ;  /* 0x000000837c837221 */ /* 0x000fc40000010100 */
[C---:B------:R-:W-:Y:S02]  /*3d80*/  FADD.FTZ R120, -R124.reuse, R120 ;  /* 0x000000787c787221 */ /* 0x040fe40000010100 */
[----:B------:R-:W-:Y:S01]  /*3d90*/  FADD.FTZ R117, -R124, R117 ;  /* 0x000000757c757221 */ /* 0x000fe20000010100 */
[----:B0-----:R0:W-:Y:S01]  /*3da0*/  @!P1 STG.E [R96.64], R126 ;  /* 0x0000007e60009986 */ /* 0x0011e2000c101904 */
[----:B------:R-:W-:Y:S01]  /*3db0*/  FMUL.FTZ R107, R126, R107 ;  /* 0x0000006b7e6b7220 */ /* 0x000fe20000410000 */
[----:B------:R-:W-:Y:S01]  /*3dc0*/  ISETP.GE.AND P1, PT, R104, c[0x0][0x164], PT ;  /* 0x0000590068007a0c */ /* 0x000fe20003f26270 */
[----:B------:R-:W-:Y:S02]  /*3dd0*/  FMUL.FTZ R130, R126, R105 ;  /* 0x000000697e827220 */ /* 0x000fe40000410000 */
[C---:B-1----:R-:W-:Y:S02]  /*3de0*/  FADD.FTZ R3, -R124.reuse, R112 ;  /* 0x000000707c037221 */ /* 0x042fe40000010100 */
[----:B------:R-:W-:-:S02]  /*3df0*/  FADD.FTZ R116, -R124, R116 ;  /* 0x000000747c747221 */ /* 0x000fc40000010100 */
[----:B------:R-:W-:Y:S02]  /*3e00*/  FADD.FTZ R99, -R124, R99 ;  /* 0x000000637c637221 */ /* 0x000fe40000010100 */
[----:B------:R-:W-:Y:S02]  /*3e10*/  FFMA.FTZ R107, R46, R107, R86 ;  /* 0x0000006b2e6b7223 */ /* 0x000fe40000010056 */
[----:B------:R-:W-:Y:S02]  /*3e20*/  FFMA.FTZ R130, R47, R130, R87 ;  /* 0x000000822f827223 */ /* 0x000fe40000010057 */
[C---:B------:R-:W-:Y:S02]  /*3e30*/  FADD.FTZ R115, -R124.reuse, R115 ;  /* 0x000000737c737221 */ /* 0x040fe40000010100 */
[----:B------:R-:W-:Y:S02]  /*3e40*/  FADD.FTZ R118, -R124, R118 ;  /* 0x000000767c767221 */ /* 0x000fe40000010100 */
[----:B------:R-:W-:-:S02]  /*3e50*/  FMUL.FTZ R121, R126, R121 ;  /* 0x000000797e797220 */ /* 0x000fc40000410000 */
[C---:B0-----:R-:W-:Y:S02]  /*3e60*/  FMUL.FTZ R96, R126.reuse, R127 ;  /* 0x0000007f7e607220 */ /* 0x041fe40000410000 */
[C---:B------:R-:W-:Y:S02]  /*3e70*/  FMUL.FTZ R125, R126.reuse, R125 ;  /* 0x0000007d7e7d7220 */ /* 0x040fe40000410000 */
[----:B------:R-:W-:Y:S02]  /*3e80*/  FMUL.FTZ R134, R126, R131 ;  /* 0x000000837e867220 */ /* 0x000fe40000410000 */
[C---:B------:R-:W-:Y:S02]  /*3e90*/  FADD.FTZ R119, -R124.reuse, R119 ;  /* 0x000000777c777221 */ /* 0x040fe40000010100 */
[----:B------:R-:W-:Y:S02]  /*3ea0*/  FADD.FTZ R123, -R124, R123 ;  /* 0x0000007b7c7b7221 */ /* 0x000fe40000010100 */
[----:B------:R-:W-:-:S02]  /*3eb0*/  FMUL.FTZ R105, R126, R120 ;  /* 0x000000787e697220 */ /* 0x000fc40000410000 */
        /* <DEDUP_REMOVED lines=9> */
[C---:B------:R-:W-:Y:S02]  /*3f50*/  FMUL.FTZ R150, R126.reuse, R116 ;  /* 0x000000747e967220 */ /* 0x040fe40000410000 */
[----:B------:R-:W-:Y:S01]  /*3f60*/  FMUL.FTZ R120, R126, R99 ;  /* 0x000000637e787220 */ /* 0x000fe20000410000 */
[----:B------:R-:W-:Y:S01]  /*3f70*/  F2FP.BF16.PACK_AB R99, R130, R107 ;  /* 0x0000006b8263723e */ /* 0x000fe200000010ff */
[----:B------:R-:W-:-:S02]  /*3f80*/  FMUL.FTZ R115, R126, R115 ;  /* 0x000000737e737220 */ /* 0x000fc40000410000 */
[----:B------:R-:W-:Y:S02]  /*3f90*/  FMUL.FTZ R3, R126, R118 ;  /* 0x000000767e037220 */ /* 0x000fe40000410000 */
[----:B------:R-:W-:Y:S02]  /*3fa0*/  FFMA.FTZ R117, R42, R121, R82 ;  /* 0x000000792a757223 */ /* 0x000fe40000010052 */
[----:B------:R-:W-:Y:S02]  /*3fb0*/  FFMA.FTZ R116, R43, R96, R83 ;  /* 0x000000602b747223 */ /* 0x000fe40000010053 */
[C---:B------:R-:W-:Y:S02]  /*3fc0*/  FADD.FTZ R113, -R124.reuse, R113 ;  /* 0x000000717c717221 */ /* 0x040fe40000010100 */
[----:B------:R-:W-:Y:S01]  /*3fd0*/  FADD.FTZ R137, -R124, R137 ;  /* 0x000000897c897221 */ /* 0x000fe20000010100 */
[----:B------:R-:W-:Y:S01]  /*3fe0*/  F2FP.BF16.PACK_AB R117, R116, R117 ;  /* 0x000000757475723e */ /* 0x000fe200000010ff */
        /* <DEDUP_REMOVED lines=16> */
[----:B------:R-:W-:Y:S02]  /*40f0*/  FFMA.FTZ R118, R36, R125, R76 ;  /* 0x0000007d24767223 */ /* 0x000fe4000001004c */
[----:B------:R-:W-:Y:S02]  /*4100*/  FFMA.FTZ R107, R37, R134, R77 ;  /* 0x00000086256b7223 */ /* 0x000fe4000001004d */
[----:B------:R-:W-:-:S02]  /*4110*/  FMUL.FTZ R119, R126, R119 ;  /* 0x000000777e777220 */ /* 0x000fc40000410000 */
[C---:B------:R-:W-:Y:S01]  /*4120*/  FMUL.FTZ R124, R126.reuse, R123 ;  /* 0x0000007b7e7c7220 */ /* 0x040fe20000410000 */
[----:B------:R-:W-:Y:S01]  /*4130*/  F2FP.BF16.PACK_AB R118, R107, R118 ;  /* 0x000000766b76723e */ /* 0x000fe200000010ff */
[C---:B------:R-:W-:Y:S02]  /*4140*/  FMUL.FTZ R111, R126.reuse, R111 ;  /* 0x0000006f7e6f7220 */ /* 0x040fe40000410000 */
[C---:B------:R-:W-:Y:S02]  /*4150*/  FMUL.FTZ R128, R126.reuse, R109 ;  /* 0x0000006d7e807220 */ /* 0x040fe40000410000 */
[C---:B------:R-:W-:Y:S02]  /*4160*/  FMUL.FTZ R103, R126.reuse, R103 ;  /* 0x000000677e677220 */ /* 0x040fe40000410000 */
[C---:B------:R-:W-:Y:S02]  /*4170*/  FMUL.FTZ R129, R126.reuse, R129 ;  /* 0x000000817e817220 */ /* 0x040fe40000410000 */
[----:B------:R-:W-:-:S02]  /*4180*/  FMUL.FTZ R140, R126, R135 ;  /* 0x000000877e8c7220 */ /* 0x000fc40000410000 */
[C---:B------:R-:W-:Y:S02]  /*4190*/  FMUL.FTZ R133, R126.reuse, R133 ;  /* 0x000000857e857220 */ /* 0x040fe40000410000 */
[----:B------:R-:W-:Y:S02]  /*41a0*/  FMUL.FTZ R132, R126, R139 ;  /* 0x0000008b7e847220 */ /* 0x000fe40000410000 */
[----:B------:R-:W-:Y:S01]  /*41b0*/  FFMA.FTZ R97, R50, R115, R90 ;  /* 0x0000007332617223 */ /* 0x000fe2000001005a */
[----:B------:R-:W-:Y:S01]  /*41c0*/  HFMA2.MMA R115, -RZ, RZ, 0, 9.5367431640625e-07 ;  /* 0x00000010ff737435 */ /* 0x000fe200000001ff */
[----:B------:R-:W-:Y:S02]  /*41d0*/  FFMA.FTZ R105, R14, R105, R54 ;  /* 0x000000690e697223 */ /* 0x000fe40000010036 */
[----:B------:R-:W-:Y:S02]  /*41e0*/  FFMA.FTZ R120, R15, R120, R55 ;  /* 0x000000780f787223 */ /* 0x000fe40000010037 */
[----:B------:R-:W-:-:S02]  /*41f0*/  FMUL.FTZ R154, R126, R98 ;  /* 0x000000627e9a7220 */ /* 0x000fc40000410000 */
[----:B------:R-:W-:Y:S01]  /*4200*/  FMUL.FTZ R112, R126, R113 ;  /* 0x000000717e707220 */ /* 0x000fe20000410000 */
[----:B------:R-:W-:Y:S01]  /*4210*/  F2FP.BF16.PACK_AB R123, R120, R105 ;  /* 0x00000069787b723e */ /* 0x000fe200000010ff */
[C---:B------:R-:W-:Y:S02]  /*4220*/  FMUL.FTZ R101, R126.reuse, R101 ;  /* 0x000000657e657220 */ /* 0x040fe40000410000 */
[----:B------:R-:W-:Y:S02]  /*4230*/  FMUL.FTZ R100, R126, R100 ;  /* 0x000000647e647220 */ /* 0x000fe40000410000 */
[----:B------:R-:W-:Y:S02]  /*4240*/  FFMA.FTZ R119, R48, R119, R88 ;  /* 0x0000007730777223 */ /* 0x000fe40000010058 */
[----:B------:R-:W-:Y:S02]  /*4250*/  FFMA.FTZ R2, R49, R2, R89 ;  /* 0x0000000231027223 */ /* 0x000fe40000010059 */
[----:B------:R-:W-:-:S02]  /*4260*/  FFMA.FTZ R116, R41, R124, R81 ;  /* 0x0000007c29747223 */ /* 0x000fc40000010051 */
[----:B------:R-:W-:Y:S01]  /*4270*/  FMUL.FTZ R141, R126, R141 ;  /* 0x0000008d7e8d7220 */ /* 0x000fe20000410000 */
[----:B------:R-:W-:Y:S01]  /*4280*/  F2FP.BF16.PACK_AB R96, R2, R119 ;  /* 0x000000770260723e */ /* 0x000fe200000010ff */
        /* <DEDUP_REMOVED lines=11> */
[C---:B------:R-:W-:Y:S02]  /*4340*/  FMUL.FTZ R137, R126.reuse, R137 ;  /* 0x000000897e897220 */ /* 0x040fe40000410000 */
[C---:B------:R-:W-:Y:S01]  /*4350*/  FMUL.FTZ R136, R126.reuse, R143 ;  /* 0x0000008f7e887220 */ /* 0x040fe20000410000 */
[----:B------:R-:W-:Y:S01]  /*4360*/  F2FP.BF16.PACK_AB R124, R107, R124 ;  /* 0x0000007c6b7c723e */ /* 0x000fe200000010ff */
        /* <DEDUP_REMOVED lines=8> */
[----:B------:R-:W-:Y:S02]  /*43f0*/  FMUL.FTZ R163, R126, R163 ;  /* 0x000000a37ea37220 */ /* 0x000fe40000410000 */
[----:B------:R-:W-:Y:S02]  /*4400*/  FFMA.FTZ R3, R12, R3, R52 ;  /* 0x000000030c037223 */ /* 0x000fe40000010034 */
[----:B------:R-:W-:Y:S02]  /*4410*/  FFMA.FTZ R154, R13, R154, R53 ;  /* 0x0000009a0d9a7223 */ /* 0x000fe40000010035 */
[----:B------:R-:W-:Y:S02]  /*4420*/  FMUL.FTZ R151, R126, R151 ;  /* 0x000000977e977220 */ /* 0x000fe40000410000 */
[----:B------:R-:W-:Y:S02]  /*4430*/  FFMA.FTZ R112, R51, R112, R91 ;  /* 0x0000007033707223 */ /* 0x000fe4000001005b */
[----:B------:R-:W-:-:S02]  /*4440*/  FFMA.FTZ R101, R16, R101, R56 ;  /* 0x0000006510657223 */ /* 0x000fc40000010038 */
        /* <DEDUP_REMOVED lines=14> */
[----:B------:R-:W-:Y:S01]  /*4530*/  FFMA.FTZ R103, R25, R138, R65 ;  /* 0x0000008a19677223 */ /* 0x000fe20000010041 */
[----:B------:R-:W-:Y:S01]  /*4540*/  F2FP.BF16.PACK_AB R125, R136, R125 ;  /* 0x0000007d887d723e */ /* 0x000fe200000010ff */
[----:B------:R-:W-:Y:S02]  /*4550*/  FFMA.FTZ R129, R26, R155, R66 ;  /* 0x0000009b1a817223 */ /* 0x000fe40000010042 */
[----:B------:R-:W-:Y:S01]  /*4560*/  FFMA.FTZ R130, R20, R159, R60 ;  /* 0x0000009f14827223 */ /* 0x000fe2000001003c */
[----:B------:R-:W-:Y:S01]  /*4570*/  F2FP.BF16.PACK_AB R128, R103, R128 ;  /* 0x000000806780723e */ /* 0x000fe200000010ff */
[----:B------:R-:W-:-:S02]  /*4580*/  FFMA.FTZ R131, R22, R163, R62 ;  /* 0x000000a316837223 */ /* 0x000fc4000001003e */
        /* <DEDUP_REMOVED lines=8> */
[----:B------:R-:W-:-:S03]  /*4610*/  IMAD.WIDE.U32 R2, R0, R115, c[0x0][0x208] ;  /* 0x0000820000027625 */ /* 0x000fc600078e0073 */
[----:B------:R-:W-:Y:S01]  /*4620*/  F2FP.BF16.PACK_AB R121, R150, R121 ;  /* 0x000000799679723e */ /* 0x000fe200000010ff */
[-C--:B------:R-:W-:Y:S01]  /*4630*/  IMAD.WIDE.U32 R100, R100, R115.reuse, c[0x0][0x208] ;  /* 0x0000820064647625 */ /* 0x080fe200078e0073 */
[----:B------:R0:W-:Y:S03]  /*4640*/  STG.E.128 [R2.64], R96 ;  /* 0x0000006002007986 */ /* 0x0001e6000c101d04 */
[-C--:B------:R-:W-:Y:S01]  /*4650*/  IMAD.WIDE.U32 R108, R108, R115.reuse, c[0x0][0x208] ;  /* 0x000082006c6c7625 */ /* 0x080fe200078e0073 */
[----:B------:R0:W-:Y:S03]  /*4660*/  STG.E.128 [R100.64], R116 ;  /* 0x0000007464007986 */ /* 0x0001e6000c101d04 */
[-C--:B------:R-:W-:Y:S01]  /*4670*/  IMAD.WIDE.U32 R110, R110, R115.reuse, c[0x0][0x208] ;  /* 0x000082006e6e7625 */ /* 0x080fe200078e0073 */
[----:B------:R0:W-:Y:S03]  /*4680*/  STG.E.128 [R108.64], R124 ;  /* 0x0000007c6c007986 */ /* 0x0001e6000c101d04 */
[----:B------:R-:W-:Y:S01]  /*4690*/  IMAD.WIDE.U32 R114, R114, R115, c[0x0][0x208] ;  /* 0x0000820072727625 */ /* 0x000fe200078e0073 */
[----:B------:R0:W-:Y:S04]  /*46a0*/  STG.E.128 [R110.64], R128 ;  /* 0x000000806e007986 */ /* 0x0001e8000c101d04 */
[----:B------:R0:W-:Y:S02]  /*46b0*/  STG.E.128 [R114.64], R120 ;  /* 0x0000007872007986 */ /* 0x0001e4000c101d04 */
[----:B0----5:R-:W-:Y:S01]  /*46c0*/  @P1 CALL.REL.NOINC `(.L_x_7511) ;  /* 0x0000001000001944 */ /* 0x021fe20003c00000 */
[----:B------:R-:W-:Y:S05]  /*46d0*/  BRA `(.L_x_7512) ;  /* 0xffffbcf000007947 */ /* 0x000fea000383ffff */
.L_x_7511:
[----:B------:R-:W-:Y:S05]  /*46e0*/  EXIT ;  /* 0x000000000000794d */ /* 0x000fea0003800000 */
.L_x_7509:
[----:B0-----:R-:W-:Y:S01]  /*46f0*/  HFMA2.MMA R128, -RZ, RZ, 0, 1.847743988037109375e-06 ;  /* 0x0000001fff807435 */ /* 0x001fe200000001ff */
[----:B------:R-:W-:-:S02]  /*4700*/  MOV R3, 0x1 ;  /* 0x0000000100037802 */ /* 0x000fc40000000f00 */
[----:B------:R-:W-:Y:S02]  /*4710*/  MOV R124, 0xffffffff ;  /* 0xffffffff007c7802 */ /* 0x000fe40000000f00 */
[----:B------:R-:W-:Y:S02]  /*4720*/  MOV R96, 0x4740 ;  /* 0x0000474000607802 */ /* 0x000fe40000000f00 */
[----:B-----5:R-:W-:Y:S05]  /*4730*/  CALL.REL.NOINC `($__internal_19_$__cuda_sm70_shflsync_bfly_p) ;  /* 0x0000089000007944 */ /* 0x020fea0003c00000 */
[----:B-1----:R-:W-:Y:S01]  /*4740*/  MOV R2, R128 ;  /* 0x0000008000027202 */ /* 0x002fe20000000f00 */
[----:B0-----:R-:W-:Y:S05]  /*4750*/  BRA `(.L_x_7513) ;  /* 0xffffeb1000007947 */ /* 0x001fea000383ffff */
.L_x_7510:
[----:B------:R-:W-:Y:S01]  /*4760*/  HFMA2.MMA R3, -RZ, RZ, 0, 1.1920928955078125e-07 ;  /* 0x00000002ff037435 */ /* 0x000fe200000001ff */
[----:B------:R-:W-:Y:S02]  /*4770*/  MOV R128, 0x1f ;  /* 0x0000001f00807802 */ /* 0x000fe40000000f00 */
[----:B------:R-:W-:Y:S02]  /*4780*/  MOV R124, 0xffffffff ;  /* 0xffffffff007c7802 */ /* 0x000fe40000000f00 */
[----:B------:R-:W-:Y:S02]  /*4790*/  MOV R96, 0x47b0 ;  /* 0x000047b000607802 */ /* 0x000fe40000000f00 */
[----:B-----5:R-:W-:Y:S05]  /*47a0*/  CALL.REL.NOINC `($__internal_19_$__cuda_sm70_shflsync_bfly_p) ;  /* 0x0000082000007944 */ /* 0x020fea0003c00000 */
[----:B0-----:R-:W-:Y:S01]  /*47b0*/  HFMA2.MMA R3, -RZ, RZ, 0, 2.384185791015625e-07 ;  /* 0x00000004ff037435 */ /* 0x001fe200000001ff */
[----:B-1----:R-:W-:Y:S01]  /*47c0*/  FADD.FTZ R126, R126, R128 ;  /* 0x000000807e7e7221 */ /* 0x002fe20000010000 */
[----:B------:R-:W-:-:S02]  /*47d0*/  MOV R128, 0x1f ;  /* 0x0000001f00807802 */ /* 0x000fc40000000f00 */
[----:B------:R-:W-:Y:S02]  /*47e0*/  MOV R124, 0xffffffff ;  /* 0xffffffff007c7802 */ /* 0x000fe40000000f00 */
[----:B------:R-:W-:Y:S02]  /*47f0*/  MOV R96, 0x4810 ;  /* 0x0000481000607802 */ /* 0x000fe40000000f00 */
[----:B------:R-:W-:Y:S05]  /*4800*/  CALL.REL.NOINC `($__internal_19_$__cuda_sm70_shflsync_bfly_p) ;  /* 0x000007c000007944 */ /* 0x000fea0003c00000 */
[----:B0-----:R-:W-:Y:S01]  /*4810*/  HFMA2.MMA R3, -RZ, RZ, 0, 4.76837158203125e-07 ;  /* 0x00000008ff037435 */ /* 0x001fe200000001ff */
[----:B-1----:R-:W-:Y:S01]  /*4820*/  FADD.FTZ R126, R126, R128 ;  /* 0x000000807e7e7221 */ /* 0x002fe20000010000 */
[----:B------:R-:W-:Y:S02]  /*4830*/  MOV R128, 0x1f ;  /* 0x0000001f00807802 */ /* 0x000fe40000000f00 */
[----:B------:R-:W-:Y:S02]  /*4840*/  MOV R124, 0xffffffff ;  /* 0xffffffff007c7802 */ /* 0x000fe40000000f00 */
[----:B------:R-:W-:Y:S02]  /*4850*/  MOV R96, 0x4870 ;  /* 0x0000487000607802 */ /* 0x000fe40000000f00 */
[----:B------:R-:W-:Y:S05]  /*4860*/  CALL.REL.NOINC `($__internal_19_$__cuda_sm70_shflsync_bfly_p) ;  /* 0x0000076000007944 */ /* 0x000fea0003c00000 */
[----:B0-----:R-:W-:Y:S01]  /*4870*/  HFMA2.MMA R3, -RZ, RZ, 0, 9.5367431640625e-07 ;  /* 0x00000010ff037435 */ /* 0x001fe200000001ff */
[----:B-1----:R-:W-:Y:S01]  /*4880*/  FADD.FTZ R126, R126, R128 ;  /* 0x000000807e7e7221 */ /* 0x002fe20000010000 */
[----:B------:R-:W-:-:S02]  /*4890*/  MOV R128, 0x1f ;  /* 0x0000001f00807802 */ /* 0x000fc40000000f00 */
[----:B------:R-:W-:Y:S02]  /*48a0*/  MOV R124, 0xffffffff ;  /* 0xffffffff007c7802 */ /* 0x000fe40000000f00 */
[----:B------:R-:W-:Y:S02]  /*48b0*/  MOV R96, 0x48d0 ;  /* 0x000048d000607802 */ /* 0x000fe40000000f00 */
[----:B------:R-:W-:Y:S05]  /*48c0*/  CALL.REL.NOINC `($__internal_19_$__cuda_sm70_shflsync_bfly_p) ;  /* 0x0000070000007944 */ /* 0x000fea0003c00000 */
        /* <DEDUP_REMOVED lines=86> */
[----:B------:R-:W-:Y:S05]  /*4e30*/  CALL.REL.NOINC `($__internal_19_$__cuda_sm70_shflsync_bfly_p) ;  /* 0x0000019000007944 */ /* 0x000fea0003c00000 */
[----:B0-----:R-:W-:Y:S01]  /*4e40*/  HFMA2.MMA R3, -RZ, RZ, 0, 1.1920928955078125e-07 ;  /* 0x00000002ff037435 */ /* 0x001fe200000001ff */
[----:B-1----:R-:W-:Y:S01]  /*4e50*/  FADD.FTZ R126, R126, R128 ;  /* 0x000000807e7e7221 */ /* 0x002fe20000010000 */
[----:B------:R-:W-:Y:S02]  /*4e60*/  MOV R128, 0x1f ;  /* 0x0000001f00807802 */ /* 0x000fe40000000f00 */
[----:B------:R-:W-:Y:S02]  /*4e70*/  MOV R124, 0xffffffff ;  /* 0xffffffff007c7802 */ /* 0x000fe40000000f00 */
[----:B------:R-:W-:Y:S02]  /*4e80*/  MOV R96, 0x4ea0 ;  /* 0x00004ea000607802 */ /* 0x000fe40000000f00 */
[----:B------:R-:W-:Y:S05]  /*4e90*/  CALL.REL.NOINC `($__internal_19_$__cuda_sm70_shflsync_bfly_p) ;  /* 0x0000013000007944 */ /* 0x000fea0003c00000 */
        /* <DEDUP_REMOVED lines=18> */
[----:B01----:R-:W-:Y:S05]  /*4fc0*/  BRA `(.L_x_7514) ;  /* 0xffffe8e000007947 */ /* 0x003fea000383ffff */
        .weak           $__internal_19_$__cuda_sm70_shflsync_bfly_p
        .type           $__internal_19_$__cuda_sm70_shflsync_bfly_p,@function
        .size           $__internal_19_$__cuda_sm70_shflsync_bfly_p,(.L_x_32959 - $__internal_19_$__cuda_sm70_shflsync_bfly_p)
$__internal_19_$__cuda_sm70_shflsync_bfly_p:
[----:B------:R-:W-:Y:S01]  /*4fd0*/  HFMA2.MMA R97, -RZ, RZ, 0, 0 ;  /* 0x00000000ff617435 */ /* 0x000fe200000001ff */
[----:B------:R-:W-:Y:S04]  /*4fe0*/  WARPSYNC R124 ;  /* 0x0000007c00007348 */ /* 0x000fe80003800000 */
[----:B------:R0:W1:Y:S01]  /*4ff0*/  SHFL.BFLY PT, R128, R126, R3, R128 ;  /* 0x0c0000037e807389 */ /* 0x00006200000e0080 */
[----:B------:R-:W-:Y:S05]  /*5000*/  RET.REL.NODEC R96 `(_ZN10layer_norm31ln_parallel_residual_fwd_kernelINS_13Kernel_traitsIf13__nv_bfloat16S2_S2_fjLj5120ELj1ELj1ELj4ELj16ENS_18Kernel_traits_baseILj5120EfS2_S2_S2_fjLj128EEEEELb0ELb1ELb1EEEvNS_9FwdParamsE) ;  /* 0xffffaff060007950 */ /* 0x000fea0003c3ffff */
.L_x_7515:
        /* <DEDUP_REMOVED lines=15> */
.L_x_32959:


//--------------------- .text._ZN10layer_norm31ln_parallel_residual_fwd_kernelINS_13Kernel_traitsIf13__nv_bfloat16S2_S2_fjLj5120ELj1ELj1ELj4ELj16ENS_18Kernel_traits_baseILj5120EfS2_S2_S2_fjLj128EEEEELb1ELb0ELb0EEEvNS_9FwdParamsE --------------------------
	.section	.text._ZN10layer_norm31ln_parallel_residual_fwd_kernelINS_13Kernel_traitsIf13__nv_bfloat16S2_S2_fjLj5120ELj1ELj1ELj4ELj16ENS_18Kernel_traits_baseILj5120EfS2_S2_S2_fjLj128EEEEELb1ELb0ELb0EEEvNS_9FwdParamsE,"ax",@progbits
	.sectioninfo	@"SHI_REGISTERS=251"
	.align	128
        .global         _ZN10layer_norm31ln_parallel_residual_fwd_kernelINS_13Kernel_traitsIf13__nv_bfloat16S2_S2_fjLj5120ELj1ELj1ELj4ELj16ENS_18Kernel_traits_baseILj5120EfS2_S2_S2_fjLj128EEEEELb1ELb0ELb0EEEvNS_9FwdParamsE
        .type           _ZN10layer_norm31ln_parallel_residual_fwd_kernelINS_13Kernel_traitsIf13__nv_bfloat16S2_S2_fjLj5120ELj1ELj1ELj4ELj16ENS_18Kernel_traits_baseILj5120EfS2_S2_S2_fjLj128EEEEELb1ELb0ELb0EEEvNS_9FwdParamsE,@function
        .size           _ZN10layer_norm31ln_parallel_residual_fwd_kernelINS_13Kernel_traitsIf13__nv_bfloat16S2_S2_fjLj5120ELj1ELj1ELj4ELj16ENS_18Kernel_traits_baseILj5120EfS2_S2_S2_fjLj128EEEEELb1ELb0ELb0EEEvNS_9FwdParamsE,(.L_x_32960 - _ZN10layer_norm31ln_parallel_residual_fwd_kernelINS_13Kernel_traitsIf13__nv_bfloat16S2_S2_fjLj5120ELj1ELj1ELj4ELj16ENS_18Kernel_traits_baseILj5120EfS2_S2_S2_fjLj128EEEEELb1ELb0ELb0EEEvNS_9FwdParamsE)
        .other          _ZN10layer_norm31ln_parallel_residual_fwd_kernelINS_13Kernel_traitsIf13__nv_bfloat16S2_S2_fjLj5120ELj1ELj1ELj4ELj16ENS_18Kernel_traits_baseILj5120EfS2_S2_S2_fjLj128EEEEELb1ELb0ELb0EEEvNS_9FwdParamsE,@"STO_CUDA_ENTRY STV_DEFAULT"
_ZN10layer_norm31ln_parallel_residual_fwd_kernelINS_13Kernel_traitsIf13__nv_bfloat16S2_S2_fjLj5120ELj1ELj1ELj4ELj16ENS_18Kernel_traits_baseILj5120EfS2_S2_S2_fjLj128EEEEELb1ELb0ELb0EEEvNS_9FwdParamsE:
.text._ZN10layer_norm31ln_parallel_residual_fwd_kernelINS_13Kernel_traitsIf13__nv_bfloat16S2_S2_fjLj5120ELj1ELj1ELj4ELj16ENS_18Kernel_traits_baseILj5120EfS2_S2_S2_fjLj128EEEEELb1ELb0ELb0EEEvNS_9FwdParamsE:
        /* <DEDUP_REMOVED lines=9> */
[----:B------:R-:W2:Y:S04]  /*0090*/  @P0 LDG.E.64 R2, [R2.64] ;  /* 0x0000000602020981 */ /* 0x000ea8000c1e1b00 */
[----:B------:R-:W3:Y:S01]  /*00a0*/  @P0 LDG.E.64 R4, [R6.64] ;  /* 0x0000000606040981 */ /* 0x000ee2000c1e1b00 */
[----:B------:R-:W-:Y:S01]  /*00b0*/  LOP3.LUT R202, R202, 0xffffffdf, RZ, 0xc0, !PT ;  /* 0xffffffdfcaca7812 */ /* 0x000fe200078ec0ff */
[----:B------:R-:W-:Y:S02]  /*00c0*/  BSSY B0, `(.L_x_7516) ;  /* 0x000006a000007945 */ /* 0x000fe40003800000 */
[----:B------:R-:W0:Y:S04]  /*00d0*/  S2R R0, SR_TID.X ;  /* 0x0000000000007919 */ /* 0x000e280000002100 */
[----:B------:R-:W1:Y:S01]  /*00e0*/  S2R R201, SR_CTAID.X ;  /* 0x0000000000c97919 */ /* 0x000e620000002500 */
[----:B0-----:R-:W-:Y:S01]  /*00f0*/  LOP3.LUT R18, R0, 0x7f, RZ, 0xc0, !PT ;  /* 0x0000007f00127812 */ /* 0x001fe200078ec0ff */
[----:B-1----:R-:W-:-:S04]  /*0100*/  IMAD R200, R201, c[0x0][0x0], R0 ;  /* 0x00000000c9c87a24 */ /* 0x002fc800078e0200 */
[----:B------:R-:W-:Y:S01]  /*0110*/  IMAD.WIDE.U32 R8, R200, -0x326172a9, RZ ;  /* 0xcd9e8d57c8087825 */ /* 0x000fe200078e00ff */
[----:B--2---:R-:W0:Y:S01]  /*0120*/  @P0 R2UR UR4, R2 ;  /* 0x00000000020403c2 */ /* 0x004e2200000e0000 */
[----:B---3--:R-:W-:-:S07]  /*0130*/  @P0 IADD3 R6, P1, R4, c[0x0][0x240], RZ ;  /* 0x0000900004060a10 */ /* 0x008fce0007f3e0ff */
[----:B------:R1:W2:Y:S01]  /*0140*/  @P0 R2UR UR5, R3 ;  /* 0x00000000030503c2 */ /* 0x0002a200000e0000 */
        /* <DEDUP_REMOVED lines=15> */
[----:B------:R-:W-:Y:S02]  /*0240*/  UIADD3 UR16, UR5, -0x126145ec, URZ ;  /* 0xed9eba1405107890 */ /* 0x000fe4000fffe03f */
[----:B------:R-:W-:Y:S01]  /*0250*/  LOP3.LUT R4, R11, UR9, R8, 0x96, !PT ;  /* 0x000000090b047c12 */ /* 0x000fe2000f8e9608 */
[----:B------:R-:W-:Y:S01]  /*0260*/  UIADD3 UR15, UR4, 0x78dde6e4, URZ ;  /* 0x78dde6e4040f7890 */ /* 0x000fe2000fffe03f */
        /* <DEDUP_REMOVED lines=14> */
[----:B------:R-:W-:Y:S01]  /*0350*/  IMAD.MOV.U32 R3, RZ, RZ, c[0x0][0x168] ;  /* 0x00005a00ff037624 */ /* 0x000fe200078e00ff */
[----:B------:R-:W-:Y:S01]  /*0360*/  LOP3.LUT R4, R11, UR13, R8, 0x96, !PT ;  /* 0x0000000d0b047c12 */ /* 0x000fe2000f8e9608 */
[----:B------:R-:W-:Y:S01]  /*0370*/  IMAD.WIDE.U32 R8, R9, -0x326172a9, RZ ;  /* 0xcd9e8d5709087825 */ /* 0x000fe200078e00ff */
[----:B------:R-:W-:-:S02]  /*0380*/  UIADD3 UR24, UR5, -0x24c28bd8, URZ ;  /* 0xdb3d742805187890 */ /* 0x000fc4000fffe03f */
[----:B------:R-:W-:Y:S01]  /*0390*/  SHF.R.S32.HI R3, RZ, 0x1f, R3 ;  /* 0x0000001fff037819 */ /* 0x000fe20000011403 */
[----:B------:R-:W-:Y:S01]  /*03a0*/  IMAD.WIDE.U32 R4, R4, -0x2daee0ad, RZ ;  /* 0xd2511f5304047825 */ /* 0x000fe200078e00ff */
[----:B------:R-:W-:Y:S02]  /*03b0*/  LOP3.LUT R10, R9, UR15, R10, 0x96, !PT ;  /* 0x0000000f090a7c12 */ /* 0x000fe4000f8e960a */
[----:B------:R-:W-:Y:S02]  /*03c0*/  LEA.HI R3, R3, c[0x0][0x168], RZ, 0x3 ;  /* 0x00005a0003037a11 */ /* 0x000fe400078f18ff */
        /* <DEDUP_REMOVED lines=34> */
[----:B------:R-:W-:-:S09]  /*05f0*/  IMAD.SHL.U32 R12, R18, 0x20, RZ ;  /* 0x00000020120c7824 */ /* 0x000fd200078e00ff */
        /* <DEDUP_REMOVED lines=22> */
.L_x_7517:
[----:B------:R-:W-:Y:S05]  /*0760*/  BSYNC B0 ;  /* 0x0000000000007941 */ /* 0x000fea0003800000 */
.L_x_7516:
        /* <DEDUP_REMOVED lines=33> */
.L_x_7519:
[----:B------:R-:W-:Y:S05]  /*0980*/  BSYNC B0 ;  /* 0x0000000000007941 */ /* 0x000fea0003800000 */
.L_x_7518:
        /* <DEDUP_REMOVED lines=33> */
.L_x_7521:
[----:B------:R-:W-:Y:S05]  /*0ba0*/  BSYNC B0 ;  /* 0x0000000000007941 */ /* 0x000fea0003800000 */
.L_x_7520:
        /* <DEDUP_REMOVED lines=33> */
.L_x_7523:
[----:B------:R-:W-:Y:S05]  /*0dc0*/  BSYNC B0 ;  /* 0x0000000000007941 */ /* 0x000fea0003800000 */
.L_x_7522:
        /* <DEDUP_REMOVED lines=25> */
[----:B------:R-:W-:Y:S01]  /*0f60*/  IADD3 R12, P0, R14, c[0x0][0x1b8], RZ ;  /* 0x00006e000e0c7a10 */ /* 0x000fe20007f1e0ff */
[----:B------:R-:W-:-:S03]  /*0f70*/  IMAD.MOV.U32 R21, RZ, RZ, 0x20 ;  /* 0x00000020ff157424 */ /* 0x000fc600078e00ff */
        /* <DEDUP_REMOVED lines=14> */
.L_x_7525:
[----:B------:R-:W-:Y:S05]  /*1060*/  BSYNC B0 ;  /* 0x0000000000007941 */ /* 0x000fea0003800000 */
.L_x_7524:
[----:B------:R-:W-:Y:S02]  /*1070*/  ISETP.GE.AND P0, PT, R201, c[0x0][0x164], PT ;  /* 0x00005900c9007a0c */ /* 0x000fe40003f06270 */
[----:B------:R-:W-:-:S02]  /*1080*/  LOP3.LUT R19, R19, UR23, R8, 0x96, !PT ;  /* 0x0000001713137c12 */ /* 0x000fc4000f8e9608 */
[----:B------:R-:W-:-:S09]  /*1090*/  LOP3.LUT R17, R17, UR24, R4, 0x96, !PT ;  /* 0x0000001811117c12 */ /* 0x000fd2000f8e9604 */
[----:B------:R-:W-:Y:S05]  /*10a0*/  @P0 EXIT ;  /* 0x000000000000094d */ /* 0x000fea0003800000 */
[----:B------:R-:W-:Y:S01]  /*10b0*/  SHF.R.S32.HI R3, RZ, 0x3, R3 ;  /* 0x00000003ff037819 */ /* 0x000fe20000011403 */
[----:B0-----:R-:W-:Y:S01]  /*10c0*/  IMAD R11, R7, -0x326172a9, RZ ;  /* 0xcd9e8d57070b7824 */ /* 0x001fe200078e02ff */
[----:B------:R-:W-:Y:S01]  /*10d0*/  LOP3.LUT R5, R0, 0x60, RZ, 0xc0, !PT ;  /* 0x0000006000057812 */ /* 0x000fe200078ec0ff */
[----:B------:R-:W-:Y:S01]  /*10e0*/  IMAD.HI.U32 R10, R17, -0x326172a9, RZ ;  /* 0xcd9e8d57110a7827 */ /* 0x000fe200078e00ff */
[----:B------:R-:W-:Y:S01]  /*10f0*/  LOP3.LUT R4, R3, 0x7f, RZ, 0xc0, !PT ;  /* 0x0000007f03047812 */ /* 0x000fe200078ec0ff */
[----:B------:R-:W-:Y:S01]  /*1100*/  ULDC.U8 UR8, c[0x0][0x1f0] ;  /* 0x00007c0000087ab9 */ /* 0x000fe20000000000 */
[----:B------:R-:W-:Y:S01]  /*1110*/  SHF.R.U32.HI R3, RZ, 0x2, R3 ;  /* 0x00000002ff037819 */ /* 0x000fe20000011603 */
[----:B------:R-:W-:Y:S01]  /*1120*/  IMAD R9, R16, -0x2daee0ad, RZ ;  /* 0xd2511f5310097824 */ /* 0x000fe200078e02ff */
[----:B------:R-:W-:Y:S01]  /*1130*/  LOP3.LUT R193, R6, 0x3, RZ, 0xc0, !PT ;  /* 0x0000000306c17812 */ /* 0x000fe200078ec0ff */
[----:B------:R-:W-:Y:S01]  /*1140*/  IMAD.IADD R5, R4, 0x1, -R5 ;  /* 0x0000000104057824 */ /* 0x000fe200078e0a05 */
[----:B------:R-:W-:Y:S01]  /*1150*/  LOP3.LUT R8, R3, 0x3fffffe0, RZ, 0xc0, !PT ;  /* 0x3fffffe003087812 */ /* 0x000fe200078ec0ff */
[----:B------:R-:W-:-:S02]  /*1160*/  IMAD.SHL.U32 R3, R0, 0x20, RZ ;  /* 0x0000002000037824 */ /* 0x000fc400078e00ff */
[----:B------:R-:W-:Y:S01]  /*1170*/  IMAD R196, R17, -0x326172a9, RZ ;  /* 0xcd9e8d5711c47824 */ /* 0x000fe200078e02ff */
[----:B------:R-:W-:Y:S01]  /*1180*/  IMNMX R5, RZ, R5, !PT ;  /* 0x00000005ff057217 */ /* 0x000fe20007800200 */
[----:B------:R-:W-:Y:S01]  /*1190*/  IMAD R194, R19, -0x2daee0ad, RZ ;  /* 0xd2511f5313c27824 */ /* 0x000fe200078e02ff */
[----:B------:R-:W-:Y:S01]  /*11a0*/  LOP3.LUT R3, R3, 0x3e0, RZ, 0xc0, !PT ;  /* 0x000003e003037812 */ /* 0x000fe200078ec0ff */
[----:B------:R-:W-:Y:S01]  /*11b0*/  IMAD.MOV.U32 R192, RZ, RZ, RZ ;  /* 0x000000ffffc07224 */ /* 0x000fe200078e00ff */
[----:B------:R-:W-:-:S03]  /*11c0*/  IMNMX R5, R5, 0x20, PT ;  /* 0x0000002005057817 */ /* 0x000fc60003800200 */
[----:B------:R-:W-:Y:S02]  /*11d0*/  IMAD.IADD R3, R4, 0x1, -R3 ;  /* 0x0000000104037824 */ /* 0x000fe400078e0a03 */
[----:B------:R-:W-:Y:S02]  /*11e0*/  IMAD.IADD R5, R5, 0x1, R8 ;  /* 0x0000000105057824 */ /* 0x000fe400078e0208 */
[----:B------:R-:W-:Y:S01]  /*11f0*/  IMAD.HI.U32 R4, R19, -0x2daee0ad, RZ ;  /* 0xd2511f5313047827 */ /* 0x000fe200078e00ff */
[----:B------:R-:W-:-:S03]  /*1200*/  IMNMX R3, RZ, R3, !PT ;  /* 0x00000003ff037217 */ /* 0x000fc60007800200 */
[----:B------:R-:W-:Y:S01]  /*1210*/  IMAD.SHL.U32 R5, R5, 0x8, RZ ;  /* 0x0000000805057824 */ /* 0x000fe200078e00ff */
[----:B------:R-:W-:Y:S02]  /*1220*/  IMNMX R7, R3, 0x20, PT ;  /* 0x0000002003077817 */ /* 0x000fe40003800200 */
[----:B------:R-:W-:Y:S01]  /*1230*/  LOP3.LUT R3, R10, UR25, R11, 0x96, !PT ;  /* 0x000000190a037c12 */ /* 0x000fe2000f8e960b */
[----:B------:R0:W1:Y:S01]  /*1240*/  I2F.U32 R197, R5 ;  /* 0x0000000500c57306 */ /* 0x0000620000201000 */
[----:B------:R-:W-:Y:S01]  /*1250*/  LOP3.LUT R4, R4, UR26, R9, 0x96, !PT ;  /* 0x0000001a04047c12 */ /* 0x000fe2000f8e9609 */
[----:B------:R-:W-:-:S04]  /*1260*/  IMAD.IADD R7, R8, 0x1, R7 ;  /* 0x0000000108077824 */ /* 0x000fc800078e0207 */
[----:B------:R-:W-:Y:S02]  /*1270*/  IMAD.SHL.U32 R195, R7, 0x8, RZ ;  /* 0x0000000807c37824 */ /* 0x000fe400078e00ff */
[----:B0-----:R-:W-:Y:S01]  /*1280*/  IMAD.MOV.U32 R5, RZ, RZ, 0x1 ;  /* 0x00000001ff057424 */ /* 0x001fe200078e00ff */
[----:B-1----:R-:W0:Y:S06]  /*1290*/  MUFU.RCP R197, R197 ;  /* 0x000000c500c57308 */ /* 0x002e2c0000001000 */
.L_x_8193:
        /* <DEDUP_REMOVED lines=36> */
.L_x_7529:
[----:B-1----:R-:W-:Y:S02]  /*14e0*/  IMAD.MOV.U32 R6, RZ, RZ, R196 ;  /* 0x000000ffff067224 */ /* 0x002fe400078e00c4 */
.L_x_7530:
[----:B------:R-:W-:Y:S05]  /*14f0*/  BSYNC B1 ;  /* 0x0000000000017941 */ /* 0x000fea0003800000 */
.L_x_7528:
        /* <DEDUP_REMOVED lines=16> */
.L_x_7534:
[----:B------:R-:W-:Y:S05]  /*1600*/  BSYNC B2 ;  /* 0x0000000000027941 */ /* 0x000fea0003800000 */
.L_x_7533:
        /* <DEDUP_REMOVED lines=44> */
.L_x_7532:
[----:B------:R-:W-:Y:S05]  /*18d0*/  BSYNC B1 ;  /* 0x0000000000017941 */ /* 0x000fea0003800000 */
.L_x_7531:
[----:B------:R1:W2:Y:S01]  /*18e0*/  I2F.U32 R193, R6 ;  /* 0x0000000600c17306 */ /* 0x0002a20000201000 */
[----:B------:R-:W-:Y:S01]  /*18f0*/  IMAD.MOV.U32 R242, RZ, RZ, 0x2f800000 ;  /* 0x2f800000fff27424 */ /* 0x000fe200078e00ff */
[----:B------:R-:W-:Y:S02]  /*1900*/  ISETP.NE.U32.AND P1, PT, RZ, c[0x0][0x178], PT ;  /* 0x00005e00ff007a0c */ /* 0x000fe40003f25070 */
[----:B------:R-:W-:Y:S02]  /*1910*/  LOP3.LUT R202, R202, 0xfffffff7, RZ, 0xc0, !PT ;  /* 0xfffffff7caca7812 */ /* 0x000fe400078ec0ff */
[----:B------:R-:W-:Y:S02]  /*1920*/  ISETP.NE.AND.EX P1, PT, RZ, c[0x0][0x17c], PT, P1 ;  /* 0x00005f00ff007a0c */ /* 0x000fe40003f25310 */
[----:B-1---5:R-:W-:-:S05]  /*1930*/  PRMT R6, RZ, 0x5410, R188 ;  /* 0x00005410ff067816 */ /* 0x022fca00000000bc */
[----:B------:R-:W-:Y:S02]  /*1940*/  FMUL.FTZ R204, R6, c[0x0][0x1e8] ;  /* 0x00007a0006cc7a20 */ /* 0x000fe40000410000 */
[----:B--2---:R-:W-:-:S05]  /*1950*/  FFMA.FTZ R193, R193, R242, 1.1641532182693481445e-10 ;  /* 0x2f000000c1c17423 */ /* 0x004fca00000100f2 */
        /* <DEDUP_REMOVED lines=10> */
.L_x_7535:
        /* <DEDUP_REMOVED lines=12> */
.L_x_7538:
[----:B------:R-:W-:Y:S02]  /*1ac0*/  IMAD.MOV.U32 R7, RZ, RZ, R196 ;  /* 0x000000ffff077224 */ /* 0x000fe400078e00c4 */
.L_x_7539:
[----:B------:R-:W-:Y:S05]  /*1ad0*/  BSYNC B1 ;  /* 0x0000000000017941 */ /* 0x000fea0003800000 */
.L_x_7537:
        /* <DEDUP_REMOVED lines=16> */
.L_x_7543:
[----:B------:R-:W-:Y:S05]  /*1be0*/  BSYNC B2 ;  /* 0x0000000000027941 */ /* 0x000fea0003800000 */
.L_x_7542:
        /* <DEDUP_REMOVED lines=44> */
.L_x_7541:
[----:B------:R-:W-:Y:S05]  /*1eb0*/  BSYNC B1 ;  /* 0x0000000000017941 */ /* 0x000fea0003800000 */
.L_x_7540:
[----:B------:R-:W1:Y:S02]  /*1ec0*/  I2F.U32 R7, R7 ;  /* 0x0000000700077306 */ /* 0x000e640000201000 */
[----:B-1----:R-:W-:Y:S01]  /*1ed0*/  FFMA.FTZ R193, R7, R242, 1.1641532182693481445e-10 ;  /* 0x2f00000007c17423 */ /* 0x002fe200000100f2 */
        /* <DEDUP_REMOVED lines=9> */
.L_x_7536:
        /* <DEDUP_REMOVED lines=12> */
.L_x_7545:
[----:B------:R-:W-:Y:S02]  /*2030*/  IMAD.MOV.U32 R193, RZ, RZ, R196 ;  /* 0x000000ffffc17224 */ /* 0x000fe400078e00c4 */
.L_x_7546:
[----:B------:R-:W-:Y:S05]  /*2040*/  BSYNC B1 ;  /* 0x0000000000017941 */ /* 0x000fea0003800000 */
.L_x_7544:
        /* <DEDUP_REMOVED lines=16> */
.L_x_7550:
[----:B------:R-:W-:Y:S05]  /*2150*/  BSYNC B2 ;  /* 0x0000000000027941 */ /* 0x000fea0003800000 */
.L_x_7549:
        /* <DEDUP_REMOVED lines=44> */
.L_x_7548:
[----:B------:R-:W-:Y:S05]  /*2420*/  BSYNC B1 ;  /* 0x0000000000017941 */ /* 0x000fea0003800000 */
.L_x_7547:
[----:B------:R-:W1:Y:S01]  /*2430*/  I2F.U32 R193, R193 ;  /* 0x000000c100c17306 */ /* 0x000e620000201000 */
[----:B------:R-:W-:Y:S02]  /*2440*/  PRMT R188, RZ, 0x7610, R188 ;  /* 0x00007610ffbc7816 */ /* 0x000fe400000000bc */
[----:B------:R-:W-:-:S03]  /*2450*/  LOP3.LUT R202, R202, 0xfffffffb, RZ, 0xc0, !PT ;  /* 0xfffffffbcaca7812 */ /* 0x000fc600078ec0ff */
        /* <DEDUP_REMOVED lines=12> */
.L_x_7551:
        /* <DEDUP_REMOVED lines=12> */
.L_x_7554:
[----:B------:R-:W-:Y:S02]  /*25e0*/  IMAD.MOV.U32 R8, RZ, RZ, R196 ;  /* 0x000000ffff087224 */ /* 0x000fe400078e00c4 */
.L_x_7555:
[----:B------:R-:W-:Y:S05]  /*25f0*/  BSYNC B1 ;  /* 0x0000000000017941 */ /* 0x000fea0003800000 */
.L_x_7553:
        /* <DEDUP_REMOVED lines=16> */
.L_x_7559:
[----:B------:R-:W-:Y:S05]  /*2700*/  BSYNC B2 ;  /* 0x0000000000027941 */ /* 0x000fea0003800000 */
.L_x_7558:
        /* <DEDUP_REMOVED lines=44> */
.L_x_7557:
[----:B------:R-:W-:Y:S05]  /*29d0*/  BSYNC B1 ;  /* 0x0000000000017941 */ /* 0x000fea0003800000 */
.L_x_7556:
[----:B------:R1:W2:Y:S02]  /*29e0*/  I2F.U32 R213, R8 ;  /* 0x0000000800d57306 */ /* 0x0002a40000201000 */
[----:B-1----:R-:W-:-:S05]  /*29f0*/  PRMT R8, RZ, 0x7610, R24 ;  /* 0x00007610ff087816 */ /* 0x002fca0000000018 */
[----:B------:R-:W-:Y:S02]  /*2a00*/  FMUL.FTZ R188, R8, c[0x0][0x1e8] ;  /* 0x00007a0008bc7a20 */ /* 0x000fe40000410000 */
[----:B--2---:R-:W-:-:S05]  /*2a10*/  FFMA.FTZ R213, R213, R242, 1.1641532182693481445e-10 ;  /* 0x2f000000d5d57423 */ /* 0x004fca00000100f2 */
[----:B------:R-:W-:-:S04]  /*2a20*/  FSETP.GTU.FTZ.AND P2, PT, R213, c[0x0][0x1e4], PT ;  /* 0x00007900d5007a0b */ /* 0x000fc80003f5c000 */
[----:B------:R-:W-:Y:S02]  /*2a30*/  FSEL R204, R188, RZ, !P2 ;  /* 0x000000ffbccc7208 */ /* 0x000fe40005000000 */
[----:B------:R-:W-:-:S03]  /*2a40*/  SEL R188, RZ, 0x1, P2 ;  /* 0x00000001ffbc7807 */ /* 0x000fc60001000000 */
[----:B------:R-:W-:Y:S01]  /*2a50*/  FADD.FTZ R203, R204, R203 ;  /* 0x000000cbcccb7221 */ /* 0x000fe20000010000 */
[----:B------:R-:W-:Y:S02]  /*2a60*/  @P0 PRMT R204, RZ, 0x7610, R20 ;  /* 0x00007610ffcc0816 */ /* 0x000fe40000000014 */
[----:B------:R-:W-:-:S03]  /*2a70*/  PRMT R8, R188, 0x7610, R8 ;  /* 0x00007610bc087816 */ /* 0x000fc60000000008 */
[----:B------:R-:W-:Y:S02]  /*2a80*/  @P0 FADD.FTZ R203, R204, R203 ;  /* 0x000000cbcccb0221 */ /* 0x000fe40000010000 */
.L_x_7552:
        /* <DEDUP_REMOVED lines=12> */
.L_x_7561:
[----:B------:R-:W-:Y:S02]  /*2b50*/  IMAD.MOV.U32 R188, RZ, RZ, R196 ;  /* 0x000000ffffbc7224 */ /* 0x000fe400078e00c4 */
.L_x_7562:
[----:B------:R-:W-:Y:S05]  /*2b60*/  BSYNC B1 ;  /* 0x0000000000017941 */ /* 0x000fea0003800000 */
.L_x_7560:
        /* <DEDUP_REMOVED lines=16> */
.L_x_7566:
[----:B------:R-:W-:Y:S05]  /*2c70*/  BSYNC B2 ;  /* 0x0000000000027941 */ /* 0x000fea0003800000 */
.L_x_7565:
        /* <DEDUP_REMOVED lines=44> */
.L_x_7564:
[----:B------:R-:W-:Y:S05]  /*2f40*/  BSYNC B1 ;  /* 0x0000000000017941 */ /* 0x000fea0003800000 */
.L_x_7563:
[----:B------:R1:W2:Y:S01]  /*2f50*/  I2F.U32 R193, R188 ;  /* 0x000000bc00c17306 */ /* 0x0002a20000201000 */
[----:B------:R-:W-:Y:S02]  /*2f60*/  LOP3.LUT R202, R202, 0xfffffffd, RZ, 0xc0, !PT ;  /* 0xfffffffdcaca7812 */ /* 0x000fe400078ec0ff */
[----:B-1----:R-:W-:-:S05]  /*2f70*/  PRMT R188, RZ, 0x5410, R189 ;  /* 0x00005410ffbc7816 */ /* 0x002fca00000000bd */
        /* <DEDUP_REMOVED lines=12> */
.L_x_7567:
        /* <DEDUP_REMOVED lines=12> */
.L_x_7570:
[----:B------:R-:W-:Y:S02]  /*3100*/  IMAD.MOV.U32 R9, RZ, RZ, R196 ;  /* 0x000000ffff097224 */ /* 0x000fe400078e00c4 */
.L_x_7571:
[----:B------:R-:W-:Y:S05]  /*3110*/  BSYNC B1 ;  /* 0x0000000000017941 */ /* 0x000fea0003800000 */
.L_x_7569:
        /* <DEDUP_REMOVED lines=16> */
.L_x_7575:
[----:B------:R-:W-:Y:S05]  /*3220*/  BSYNC B2 ;  /* 0x0000000000027941 */ /* 0x000fea0003800000 */
.L_x_7574:
        /* <DEDUP_REMOVED lines=44> */
.L_x_7573:
[----:B------:R-:W-:Y:S05]  /*34f0*/  BSYNC B1 ;  /* 0x0000000000017941 */ /* 0x000fea0003800000 */
.L_x_7572:
        /* <DEDUP_REMOVED lines=11> */
.L_x_7568:
        /* <DEDUP_REMOVED lines=12> */
.L_x_7577:
[----:B------:R-:W-:Y:S02]  /*3670*/  IMAD.MOV.U32 R188, RZ, RZ, R196 ;  /* 0x000000ffffbc7224 */ /* 0x000fe400078e00c4 */
.L_x_7578:
[----:B------:R-:W-:Y:S05]  /*3680*/  BSYNC B1 ;  /* 0x0000000000017941 */ /* 0x000fea0003800000 */
.L_x_7576:
        /* <DEDUP_REMOVED lines=16> */
.L_x_7582:
[----:B------:R-:W-:Y:S05]  /*3790*/  BSYNC B2 ;  /* 0x0000000000027941 */ /* 0x000fea0003800000 */
.L_x_7581:
        /* <DEDUP_REMOVED lines=44> */
.L_x_7580:
[----:B------:R-:W-:Y:S05]  /*3a60*/  BSYNC B1 ;  /* 0x0000000000017941 */ /* 0x000fea0003800000 */
.L_x_7579:
        /* <DEDUP_REMOVED lines=15> */
.L_x_7583:
        /* <DEDUP_REMOVED lines=12> */
.L_x_7586:
[----:B------:R-:W-:Y:S02]  /*3c20*/  IMAD.MOV.U32 R10, RZ, RZ, R196 ;  /* 0x000000ffff0a7224 */ /* 0x000fe400078e00c4 */
.L_x_7587:
[----:B------:R-:W-:Y:S05]  /*3c30*/  BSYNC B1 ;  /* 0x0000000000017941 */ /* 0x000fea0003800000 */
.L_x_7585:
        /* <DEDUP_REMOVED lines=16> */
.L_x_7591:
[----:B------:R-:W-:Y:S05]  /*3d40*/  BSYNC B2 ;  /* 0x0000000000027941 */ /* 0x000fea0003800000 */
.L_x_7590:
        /* <DEDUP_REMOVED lines=44> */
.L_x_7589:
[----:B------:R-:W-:Y:S05]  /*4010*/  BSYNC B1 ;  /* 0x0000000000017941 */ /* 0x000fea0003800000 */
.L_x_7588:
        /* <DEDUP_REMOVED lines=11> */
.L_x_7584:
        /* <DEDUP_REMOVED lines=12> */
.L_x_7593:
[----:B------:R-:W-:Y:S02]  /*4190*/  IMAD.MOV.U32 R193, RZ, RZ, R196 ;  /* 0x000000ffffc17224 */ /* 0x000fe400078e00c4 */
.L_x_7594:
[----:B------:R-:W-:Y:S05]  /*41a0*/  BSYNC B1 ;  /* 0x0000000000017941 */ /* 0x000fea0003800000 */
.L_x_7592:
        /* <DEDUP_REMOVED lines=16> */
.L_x_7598:
[----:B------:R-:W-:Y:S05]  /*42b0*/  BSYNC B2 ;  /* 0x0000000000027941 */ /* 0x000fea0003800000 */
.L_x_7597:
        /* <DEDUP_REMOVED lines=44> */
.L_x_7596:
[----:B------:R-:W-:Y:S05]  /*4580*/  BSYNC B1 ;  /* 0x0000000000017941 */ /* 0x000fea0003800000 */
.L_x_7595:
[----:B------:R-:W1:Y:S02]  /*4590*/  I2F.U32 R193, R193 ;  /* 0x000000c100c17306 */ /* 0x000e640000201000 */
[----:B-1----:R-:W-:Y:S01]  /*45a0*/  FFMA.FTZ R188, R193, R242, 1.1641532182693481445e-10 ;  /* 0x2f000000c1bc7423 */ /* 0x002fe200000100f2 */
        /* <DEDUP_REMOVED lines=11> */
.L_x_7599:
        /* <DEDUP_REMOVED lines=12> */
.L_x_7602:
[----:B------:R-:W-:Y:S02]  /*4720*/  IMAD.MOV.U32 R11, RZ, RZ, R196 ;  /* 0x000000ffff0b7224 */ /* 0x000fe400078e00c4 */
.L_x_7603:
[----:B------:R-:W-:Y:S05]  /*4730*/  BSYNC B1 ;  /* 0x0000000000017941 */ /* 0x000fea0003800000 */
.L_x_7601:
        /* <DEDUP_REMOVED lines=16> */
.L_x_7607:
[----:B------:R-:W-:Y:S05]  /*4840*/  BSYNC B2 ;  /* 0x0000000000027941 */ /* 0x000fea0003800000 */
.L_x_7606:
        /* <DEDUP_REMOVED lines=44> */
.L_x_7605:
[----:B------:R-:W-:Y:S05]  /*4b10*/  BSYNC B1 ;  /* 0x0000000000017941 */ /* 0x000fea0003800000 */
.L_x_7604:
        /* <DEDUP_REMOVED lines=11> */
.L_x_7600:
        /* <DEDUP_REMOVED lines=12> */
.L_x_7609:
[----:B------:R-:W-:Y:S02]  /*4c90*/  IMAD.MOV.U32 R193, RZ, RZ, R196 ;  /* 0x000000ffffc17224 */ /* 0x000fe400078e00c4 */
.L_x_7610:
[----:B------:R-:W-:Y:S05]  /*4ca0*/  BSYNC B1 ;  /* 0x0000000000017941 */ /* 0x000fea0003800000 */
.L_x_7608:
        /* <DEDUP_REMOVED lines=16> */
.L_x_7614:
[----:B------:R-:W-:Y:S05]  /*4db0*/  BSYNC B2 ;  /* 0x0000000000027941 */ /* 0x000fea0003800000 */
.L_x_7613:
        /* <DEDUP_REMOVED lines=44> */
.L_x_7612:
[----:B------:R-:W-:Y:S05]  /*5080*/  BSYNC B1 ;  /* 0x0000000000017941 */ /* 0x000fea0003800000 */
.L_x_7611:
[----:B------:R-:W1:Y:S01]  /*5090*/  I2F.U32 R193, R193 ;  /* 0x000000c100c17306 */ /* 0x000e620000201000 */
[----:B------:R-:W-:-:S05]  /*50a0*/  PRMT R190, RZ, 0x7610, R190 ;  /* 0x00007610ffbe7816 */ /* 0x000fca00000000be */
        /* <DEDUP_REMOVED lines=11> */
.L_x_7615:
        /* <DEDUP_REMOVED lines=12> */
.L_x_7618:
[----:B------:R-:W-:Y:S02]  /*5220*/  IMAD.MOV.U32 R12, RZ, RZ, R196 ;  /* 0x000000ffff0c7224 */ /* 0x000fe400078e00c4 */
.L_x_7619:
[----:B------:R-:W-:Y:S05]  /*5230*/  BSYNC B1 ;  /* 0x0000000000017941 */ /* 0x000fea0003800000 */
.L_x_7617:
        /* <DEDUP_REMOVED lines=16> */
.L_x_7623:
[----:B------:R-:W-:Y:S05]  /*5340*/  BSYNC B2 ;  /* 0x0000000000027941 */ /* 0x000fea0003800000 */
.L_x_7622:
        /* <DEDUP_REMOVED lines=44> */
.L_x_7621:
[----:B------:R-:W-:Y:S05]  /*5610*/  BSYNC B1 ;  /* 0x0000000000017941 */ /* 0x000fea0003800000 */
.L_x_7620:
        /* <DEDUP_REMOVED lines=11> */
.L_x_7616:
        /* <DEDUP_REMOVED lines=12> */
.L_x_7625:
[----:B------:R-:W-:Y:S02]  /*5790*/  IMAD.MOV.U32 R190, RZ, RZ, R196 ;  /* 0x000000ffffbe7224 */ /* 0x000fe400078e00c4 */
.L_x_7626:
[----:B------:R-:W-:Y:S05]  /*57a0*/  BSYNC B1 ;  /* 0x0000000000017941 */ /* 0x000fea0003800000 */
.L_x_7624:
        /* <DEDUP_REMOVED lines=16> */
.L_x_7630:
[----:B------:R-:W-:Y:S05]  /*58b0*/  BSYNC B2 ;  /* 0x0000000000027941 */ /* 0x000fea0003800000 */
.L_x_7629:
        /* <DEDUP_REMOVED lines=44> */
.L_x_7628:
[----:B------:R-:W-:Y:S05]  /*5b80*/  BSYNC B1 ;  /* 0x0000000000017941 */ /* 0x000fea0003800000 */
.L_x_7627:
        /* <DEDUP_REMOVED lines=13> */
.L_x_7631:
        /* <DEDUP_REMOVED lines=12> */
.L_x_7634:
[----:B------:R-:W-:Y:S02]  /*5d20*/  IMAD.MOV.U32 R13, RZ, RZ, R196 ;  /* 0x000000ffff0d7224 */ /* 0x000fe400078e00c4 */
.L_x_7635:
[----:B------:R-:W-:Y:S05]  /*5d30*/  BSYNC B1 ;  /* 0x0000000000017941 */ /* 0x000fea0003800000 */
.L_x_7633:
        /* <DEDUP_REMOVED lines=16> */
.L_x_7639:
[----:B------:R-:W-:Y:S05]  /*5e40*/  BSYNC B2 ;  /* 0x0000000000027941 */ /* 0x000fea0003800000 */
.L_x_7638:
        /* <DEDUP_REMOVED lines=44> */
.L_x_7637:
[----:B------:R-:W-:Y:S05]  /*6110*/  BSYNC B1 ;  /* 0x0000000000017941 */ /* 0x000fea0003800000 */
.L_x_7636:
[----:B------:R-:W1:Y:S02]  /*6120*/  I2F.U32 R13, R13 ;  /* 0x0000000d000d7306 */ /* 0x000e640000201000 */
[----:B-1----:R-:W-:Y:S01]  /*6130*/  FFMA.FTZ R189, R13, R242, 1.1641532182693481445e-10 ;  /* 0x2f0000000dbd7423 */ /* 0x002fe200000100f2 */
[----:B------:R-:W-:-:S04]  /*6140*/  PRMT R13, RZ, 0x5410, R27 ;  /* 0x00005410ff0d7816 */ /* 0x000fc8000000001b */
[----:B------:R-:W-:Y:S01]  /*6150*/  FSETP.GTU.FTZ.AND P5, PT, R189, c[0x0][0x1e4], PT ;  /* 0x00007900bd007a0b */ /* 0x000fe20003fbc000 */
[----:B------:R-:W-:Y:S01]  /*6160*/  FMUL.FTZ R190, R13, c[0x0][0x1e8] ;  /* 0x00007a000dbe7a20 */ /* 0x000fe20000410000 */
[----:B------:R-:W-:Y:S02]  /*6170*/  @P0 PRMT R13, RZ, 0x5410, R23 ;  /* 0x00005410ff0d0816 */ /* 0x000fe40000000017 */
[----:B------:R-:W-:Y:S02]  /*6180*/  SEL R189, RZ, 0x1, P5 ;  /* 0x00000001ffbd7807 */ /* 0x000fe40002800000 */
[----:B------:R-:W-:-:S05]  /*6190*/  FSEL R193, R190, RZ, !P5 ;  /* 0x000000ffbec17208 */ /* 0x000fca0006800000 */
[----:B------:R-:W-:-:S04]  /*61a0*/  FADD.FTZ R224, R193, R224 ;  /* 0x000000e0c1e07221 */ /* 0x000fc80000010000 */
[----:B------:R-:W-:Y:S01]  /*61b0*/  @P0 FADD.FTZ R224, R13, R224 ;  /* 0x000000e00de00221 */ /* 0x000fe20000010000 */
[----:B------:R-:W-:Y:S02]  /*61c0*/  PRMT R13, R189, 0x7610, R13 ;  /* 0x00007610bd0d7816 */ /* 0x000fe4000000000d */
.L_x_7632:
        /* <DEDUP_REMOVED lines=12> */
.L_x_7641:
[----:B------:R-:W-:Y:S02]  /*6290*/  IMAD.MOV.U32 R190, RZ, RZ, R196 ;  /* 0x000000ffffbe7224 */ /* 0x000fe400078e00c4 */
.L_x_7642:
[----:B------:R-:W-:Y:S05]  /*62a0*/  BSYNC B1 ;  /* 0x0000000000017941 */ /* 0x000fea0003800000 */
.L_x_7640:
        /* <DEDUP_REMOVED lines=16> */
.L_x_7646:
[----:B------:R-:W-:Y:S05]  /*63b0*/  BSYNC B2 ;  /* 0x0000000000027941 */ /* 0x000fea0003800000 */
.L_x_7645:
        /* <DEDUP_REMOVED lines=44> */
.L_x_7644:
[----:B------:R-:W-:Y:S05]  /*6680*/  BSYNC B1 ;  /* 0x0000000000017941 */ /* 0x000fea0003800000 */
.L_x_7643:
        /* <DEDUP_REMOVED lines=13> */
.L_x_7647:
        /* <DEDUP_REMOVED lines=12> */
.L_x_7650:
[----:B------:R-:W-:Y:S02]  /*6820*/  IMAD.MOV.U32 R14, RZ, RZ, R196 ;  /* 0x000000ffff0e7224 */ /* 0x000fe400078e00c4 */
.L_x_7651:
[----:B------:R-:W-:Y:S05]  /*6830*/  BSYNC B1 ;  /* 0x0000000000017941 */ /* 0x000fea0003800000 */
.L_x_7649:
        /* <DEDUP_REMOVED lines=16> */
.L_x_7655:
[----:B------:R-:W-:Y:S05]  /*6940*/  BSYNC B2 ;  /* 0x0000000000027941 */ /* 0x000fea0003800000 */
.L_x_7654:
        /* <DEDUP_REMOVED lines=44> */
.L_x_7653:
[----:B------:R-:W-:Y:S05]  /*6c10*/  BSYNC B1 ;  /* 0x0000000000017941 */ /* 0x000fea0003800000 */
.L_x_7652:
[----:B------:R1:W2:Y:S02]  /*6c20*/  I2F.U32 R189, R14 ;  /* 0x0000000e00bd7306 */ /* 0x0002a40000201000 */
[----:B-1----:R-:W-:-:S05]  /*6c30*/  PRMT R14, RZ, 0x7610, R27 ;  /* 0x00007610ff0e7816 */ /* 0x002fca000000001b */
[----:B------:R-:W-:Y:S01]  /*6c40*/  FMUL.FTZ R188, R14, c[0x0][0x1e8] ;  /* 0x00007a000ebc7a20 */ /* 0x000fe20000410000 */
[----:B------:R-:W-:Y:S01]  /*6c50*/  @P0 PRMT R14, RZ, 0x7610, R23 ;  /* 0x00007610ff0e0816 */ /* 0x000fe20000000017 */
[----:B--2---:R-:W-:-:S05]  /*6c60*/  FFMA.FTZ R189, R189, R242, 1.1641532182693481445e-10 ;  /* 0x2f000000bdbd7423 */ /* 0x004fca00000100f2 */
[----:B------:R-:W-:-:S04]  /*6c70*/  FSETP.GTU.FTZ.AND P1, PT, R189, c[0x0][0x1e4], PT ;  /* 0x00007900bd007a0b */ /* 0x000fc80003f3c000 */
[----:B------:R-:W-:Y:S02]  /*6c80*/  FSEL R190, R188, RZ, !P1 ;  /* 0x000000ffbcbe7208 */ /* 0x000fe40004800000 */
[----:B------:R-:W-:-:S03]  /*6c90*/  SEL R188, RZ, 0x1, P1 ;  /* 0x00000001ffbc7807 */ /* 0x000fc60000800000 */
[----:B------:R-:W-:-:S04]  /*6ca0*/  FADD.FTZ R233, R190, R233 ;  /* 0x000000e9bee97221 */ /* 0x000fc80000010000 */
[----:B------:R-:W-:Y:S01]  /*6cb0*/  @P0 FADD.FTZ R233, R14, R233 ;  /* 0x000000e90ee90221 */ /* 0x000fe20000010000 */
[----:B------:R-:W-:Y:S02]  /*6cc0*/  PRMT R14, R188, 0x7610, R14 ;  /* 0x00007610bc0e7816 */ /* 0x000fe4000000000e */
.L_x_7648:
        /* <DEDUP_REMOVED lines=20> */
[----:B-1----:R-:W-:-:S04]  /*6e10*/  IMAD.WIDE.U32 R238, R240, 0x1000000, RZ ;  /* 0x01000000f0ee7825 */ /* 0x002fc800078e00ff */
        /* <DEDUP_REMOVED lines=13> */
[----:B-1----:R-:W-:Y:S01]  /*6ef0*/  IMAD.U32 R188, R13, 0x10000, RZ ;  /* 0x000100000dbc7824 */ /* 0x002fe200078e00ff */
        /* <DEDUP_REMOVED lines=19> */
.L_x_7656:
[----:B------:R-:W-:Y:S02]  /*7030*/  IADD3 R238, R19, 0x80, RZ ;  /* 0x0000008013ee7810 */ /* 0x000fe40007ffe0ff */
.L_x_7527:
[----:B------:R-:W-:Y:S05]  /*7040*/  BSYNC B0 ;  /* 0x0000000000007941 */ /* 0x000fea0003800000 */
.L_x_7526:
[----:B------:R-:W-:Y:S01]  /*7050*/  LOP3.LUT P0, RZ, R202, 0x200, RZ, 0xc0, !PT ;  /* 0x00000200caff7812 */ /* 0x000fe2000780c0ff */
[----:B------:R-:W-:-:S12]  /*7060*/  BSSY B0, `(.L_x_7657) ;  /* 0x00005d3000007945 */ /* 0x000fd80003800000 */
[----:B------:R-:W-:Y:S05]  /*7070*/  @!P0 BRA `(.L_x_7658) ;  /* 0x00005d1000008947 */ /* 0x000fea0003800000 */
[----:B------:R-:W-:Y:S01]  /*7080*/  ISETP.NE.U32.AND P0, PT, RZ, c[0x0][0x178], PT ;  /* 0x00005e00ff007a0c */ /* 0x000fe20003f05070 */
[----:B-1----:R-:W-:Y:S01]  /*7090*/  IMAD.MOV.U32 R189, RZ, RZ, 0x10 ;  /* 0x00000010ffbd7424 */ /* 0x002fe200078e00ff */
        /* <DEDUP_REMOVED lines=25> */
.L_x_7660:
[----:B-1----:R-:W-:Y:S02]  /*7230*/  IMAD.MOV.U32 R15, RZ, RZ, R196 ;  /* 0x000000ffff0f7224 */ /* 0x002fe400078e00c4 */
.L_x_7661:
[----:B------:R-:W-:Y:S05]  /*7240*/  BSYNC B1 ;  /* 0x0000000000017941 */ /* 0x000fea0003800000 */
.L_x_7659:
        /* <DEDUP_REMOVED lines=16> */
.L_x_7665:
[----:B------:R-:W-:Y:S05]  /*7350*/  BSYNC B2 ;  /* 0x0000000000027941 */ /* 0x000fea0003800000 */
.L_x_7664:
        /* <DEDUP_REMOVED lines=44> */
.L_x_7663:
[----:B------:R-:W-:Y:S05]  /*7620*/  BSYNC B1 ;  /* 0x0000000000017941 */ /* 0x000fea0003800000 */
.L_x_7662:
        /* <DEDUP_REMOVED lines=18> */
.L_x_7666:
        /* <DEDUP_REMOVED lines=12> */
.L_x_7669:
[----:B------:R-:W-:Y:S02]  /*7810*/  IMAD.MOV.U32 R7, RZ, RZ, R196 ;  /* 0x000000ffff077224 */ /* 0x000fe400078e00c4 */
.L_x_7670:
[----:B------:R-:W-:Y:S05]  /*7820*/  BSYNC B1 ;  /* 0x0000000000017941 */ /* 0x000fea0003800000 */
.L_x_7668:
        /* <DEDUP_REMOVED lines=16> */
.L_x_7674:
[----:B------:R-:W-:Y:S05]  /*7930*/  BSYNC B2 ;  /* 0x0000000000027941 */ /* 0x000fea0003800000 */
.L_x_7673:
        /* <DEDUP_REMOVED lines=44> */
.L_x_7672:
[----:B------:R-:W-:Y:S05]  /*7c00*/  BSYNC B1 ;  /* 0x0000000000017941 */ /* 0x000fea0003800000 */
.L_x_7671:
        /* <DEDUP_REMOVED lines=11> */
.L_x_7667:
        /* <DEDUP_REMOVED lines=12> */
.L_x_7676:
[----:B------:R-:W-:Y:S02]  /*7d80*/  IMAD.MOV.U32 R193, RZ, RZ, R196 ;  /* 0x000000ffffc17224 */ /* 0x000fe400078e00c4 */
.L_x_7677:
[----:B------:R-:W-:Y:S05]  /*7d90*/  BSYNC B1 ;  /* 0x0000000000017941 */ /* 0x000fea0003800000 */
.L_x_7675:
        /* <DEDUP_REMOVED lines=16> */
.L_x_7681:
[----:B------:R-:W-:Y:S05]  /*7ea0*/  BSYNC B2 ;  /* 0x0000000000027941 */ /* 0x000fea0003800000 */
.L_x_7680:
        /* <DEDUP_REMOVED lines=44> */
.L_x_7679:
[----:B------:R-:W-:Y:S05]  /*8170*/  BSYNC B1 ;  /* 0x0000000000017941 */ /* 0x000fea0003800000 */
.L_x_7678:
        /* <DEDUP_REMOVED lines=15> */
.L_x_7682:
        /* <DEDUP_REMOVED lines=12> */
.L_x_7685:
[----:B------:R-:W-:Y:S02]  /*8330*/  IMAD.MOV.U32 R8, RZ, RZ, R196 ;  /* 0x000000ffff087224 */ /* 0x000fe400078e00c4 */
.L_x_7686:
[----:B------:R-:W-:Y:S05]  /*8340*/  BSYNC B1 ;  /* 0x0000000000017941 */ /* 0x000fea0003800000 */
.L_x_7684:
        /* <DEDUP_REMOVED lines=16> */
.L_x_7690:
[----:B------:R-:W-:Y:S05]  /*8450*/  BSYNC B2 ;  /* 0x0000000000027941 */ /* 0x000fea0003800000 */
.L_x_7689:
        /* <DEDUP_REMOVED lines=44> */
.L_x_7688:
[----:B------:R-:W-:Y:S05]  /*8720*/  BSYNC B1 ;  /* 0x0000000000017941 */ /* 0x000fea0003800000 */
.L_x_7687:
        /* <DEDUP_REMOVED lines=11> */
.L_x_7683:
        /* <DEDUP_REMOVED lines=12> */
.L_x_7692:
[----:B------:R-:W-:Y:S02]  /*88a0*/  IMAD.MOV.U32 R188, RZ, RZ, R196 ;  /* 0x000000ffffbc7224 */ /* 0x000fe400078e00c4 */
.L_x_7693:
[----:B------:R-:W-:Y:S05]  /*88b0*/  BSYNC B1 ;  /* 0x0000000000017941 */ /* 0x000fea0003800000 */
.L_x_7691:
        /* <DEDUP_REMOVED lines=16> */
.L_x_7697:
[----:B------:R-:W-:Y:S05]  /*89c0*/  BSYNC B2 ;  /* 0x0000000000027941 */ /* 0x000fea0003800000 */
.L_x_7696:
        /* <DEDUP_REMOVED lines=44> */
.L_x_7695:
[----:B------:R-:W-:Y:S05]  /*8c90*/  BSYNC B1 ;  /* 0x0000000000017941 */ /* 0x000fea0003800000 */
.L_x_7694:
[----:B------:R-:W1:Y:S01]  /*8ca0*/  I2F.U32 R188, R188 ;  /* 0x000000bc00bc7306 */ /* 0x000e620000201000 */
[----:B------:R-:W-:Y:S01]  /*8cb0*/  LOP3.LUT R202, R202, 0xfffffffd, RZ, 0xc0, !PT ;  /* 0xfffffffdcaca7812 */ /* 0x000fe200078ec0ff */
[----:B-1----:R-:W-:Y:S01]  /*8cc0*/  FFMA.FTZ R193, R188, R239, 1.1641532182693481445e-10 ;  /* 0x2f000000bcc17423 */ /* 0x002fe200000100ef */
        /* <DEDUP_REMOVED lines=12> */
.L_x_7698:
        /* <DEDUP_REMOVED lines=12> */
.L_x_7701:
[----:B------:R-:W-:Y:S02]  /*8e50*/  IMAD.MOV.U32 R9, RZ, RZ, R196 ;  /* 0x000000ffff097224 */ /* 0x000fe400078e00c4 */
.L_x_7702:
[----:B------:R-:W-:Y:S05]  /*8e60*/  BSYNC B1 ;  /* 0x0000000000017941 */ /* 0x000fea0003800000 */
.L_x_7700:
        /* <DEDUP_REMOVED lines=16> */
.L_x_7706:
[----:B------:R-:W-:Y:S05]  /*8f70*/  BSYNC B2 ;  /* 0x0000000000027941 */ /* 0x000fea0003800000 */
.L_x_7705:
        /* <DEDUP_REMOVED lines=44> */
.L_x_7704:
[----:B------:R-:W-:Y:S05]  /*9240*/  BSYNC B1 ;  /* 0x0000000000017941 */ /* 0x000fea0003800000 */
.L_x_7703:
        /* <DEDUP_REMOVED lines=11> */
.L_x_7699:
        /* <DEDUP_REMOVED lines=12> */
.L_x_7708:
[----:B------:R-:W-:Y:S02]  /*93c0*/  IMAD.MOV.U32 R188, RZ, RZ, R196 ;  /* 0x000000ffffbc7224 */ /* 0x000fe400078e00c4 */
.L_x_7709:
[----:B------:R-:W-:Y:S05]  /*93d0*/  BSYNC B1 ;  /* 0x0000000000017941 */ /* 0x000fea0003800000 */
.L_x_7707:
        /* <DEDUP_REMOVED lines=16> */
.L_x_7713:
[----:B------:R-:W-:Y:S05]  /*94e0*/  BSYNC B2 ;  /* 0x0000000000027941 */ /* 0x000fea0003800000 */
.L_x_7712:
        /* <DEDUP_REMOVED lines=44> */
.L_x_7711:
[----:B------:R-:W-:Y:S05]  /*97b0*/  BSYNC B1 ;  /* 0x0000000000017941 */ /* 0x000fea0003800000 */
.L_x_7710:
        /* <DEDUP_REMOVED lines=15> */
.L_x_7714:
        /* <DEDUP_REMOVED lines=12> */
.L_x_7717:
[----:B------:R-:W-:Y:S02]  /*9970*/  IMAD.MOV.U32 R10, RZ, RZ, R196 ;  /* 0x000000ffff0a7224 */ /* 0x000fe400078e00c4 */
.L_x_7718:
[----:B------:R-:W-:Y:S05]  /*9980*/  BSYNC B1 ;  /* 0x0000000000017941 */ /* 0x000fea0003800000 */
.L_x_7716:
        /* <DEDUP_REMOVED lines=16> */
.L_x_7722:
[----:B------:R-:W-:Y:S05]  /*9a90*/  BSYNC B2 ;  /* 0x0000000000027941 */ /* 0x000fea0003800000 */
.L_x_7721:
        /* <DEDUP_REMOVED lines=44> */
.L_x_7720:
[----:B------:R-:W-:Y:S05]  /*9d60*/  BSYNC B1 ;  /* 0x0000000000017941 */ /* 0x000fea0003800000 */
.L_x_7719:
        /* <DEDUP_REMOVED lines=11> */
.L_x_7715:
        /* <DEDUP_REMOVED lines=12> */
.L_x_7724:
[----:B------:R-:W-:Y:S02]  /*9ee0*/  IMAD.MOV.U32 R193, RZ, RZ, R196 ;  /* 0x000000ffffc17224 */ /* 0x000fe400078e00c4 */
.L_x_7725:
[----:B------:R-:W-:Y:S05]  /*9ef0*/  BSYNC B1 ;  /* 0x0000000000017941 */ /* 0x000fea0003800000 */
.L_x_7723:
        /* <DEDUP_REMOVED lines=16> */
.L_x_7729:
[----:B------:R-:W-:Y:S05]  /*a000*/  BSYNC B2 ;  /* 0x0000000000027941 */ /* 0x000fea0003800000 */
.L_x_7728:
        /* <DEDUP_REMOVED lines=44> */
.L_x_7727:
[----:B------:R-:W-:Y:S05]  /*a2d0*/  BSYNC B1 ;  /* 0x0000000000017941 */ /* 0x000fea0003800000 */
.L_x_7726:
[----:B------:R1:W2:Y:S02]  /*a2e0*/  I2F.U32 R188, R193 ;  /* 0x000000c100bc7306 */ /* 0x0002a40000201000 */
[----:B-1----:R-:W-:-:S05]  /*a2f0*/  PRMT R193, RZ, 0x5410, R190 ;  /* 0x00005410ffc17816 */ /* 0x002fca00000000be */
[----:B------:R-:W-:Y:S02]  /*a300*/  FMUL.FTZ R216, R193, c[0x0][0x1e8] ;  /* 0x00007a00c1d87a20 */ /* 0x000fe40000410000 */
[----:B--2---:R-:W-:-:S05]  /*a310*/  FFMA.FTZ R188, R188, R239, 1.1641532182693481445e-10 ;  /* 0x2f000000bcbc7423 */ /* 0x004fca00000100ef */
        /* <DEDUP_REMOVED lines=9> */
.L_x_7730:
        /* <DEDUP_REMOVED lines=12> */
.L_x_7733:
[----:B------:R-:W-:Y:S02]  /*a470*/  IMAD.MOV.U32 R11, RZ, RZ, R196 ;  /* 0x000000ffff0b7224 */ /* 0x000fe400078e00c4 */
.L_x_7734:
[----:B------:R-:W-:Y:S05]  /*a480*/  BSYNC B1 ;  /* 0x0000000000017941 */ /* 0x000fea0003800000 */
.L_x_7732:
        /* <DEDUP_REMOVED lines=16> */
.L_x_7738:
[----:B------:R-:W-:Y:S05]  /*a590*/  BSYNC B2 ;  /* 0x0000000000027941 */ /* 0x000fea0003800000 */
.L_x_7737:
        /* <DEDUP_REMOVED lines=44> */
.L_x_7736:
[----:B------:R-:W-:Y:S05]  /*a860*/  BSYNC B1 ;  /* 0x0000000000017941 */ /* 0x000fea0003800000 */
.L_x_7735:
        /* <DEDUP_REMOVED lines=11> */
.L_x_7731:
        /* <DEDUP_REMOVED lines=12> */
.L_x_7740:
[----:B------:R-:W-:Y:S02]  /*a9e0*/  IMAD.MOV.U32 R193, RZ, RZ, R196 ;  /* 0x000000ffffc17224 */ /* 0x000fe400078e00c4 */
.L_x_7741:
[----:B------:R-:W-:Y:S05]  /*a9f0*/  BSYNC B1 ;  /* 0x0000000000017941 */ /* 0x000fea0003800000 */
.L_x_7739:
        /* <DEDUP_REMOVED lines=16> */
.L_x_7745:
[----:B------:R-:W-:Y:S05]  /*ab00*/  BSYNC B2 ;  /* 0x0000000000027941 */ /* 0x000fea0003800000 */
.L_x_7744:
        /* <DEDUP_REMOVED lines=44> */
.L_x_7743:
[----:B------:R-:W-:Y:S05]  /*add0*/  BSYNC B1 ;  /* 0x0000000000017941 */ /* 0x000fea0003800000 */
.L_x_7742:
        /* <DEDUP_REMOVED lines=13> */
.L_x_7746:
        /* <DEDUP_REMOVED lines=12> */
.L_x_7749:
[----:B------:R-:W-:Y:S02]  /*af70*/  IMAD.MOV.U32 R12, RZ, RZ, R196 ;  /* 0x000000ffff0c7224 */ /* 0x000fe400078e00c4 */
.L_x_7750:
[----:B------:R-:W-:Y:S05]  /*af80*/  BSYNC B1 ;  /* 0x0000000000017941 */ /* 0x000fea0003800000 */
.L_x_7748:
        /* <DEDUP_REMOVED lines=16> */
.L_x_7754:
[----:B------:R-:W-:Y:S05]  /*b090*/  BSYNC B2 ;  /* 0x0000000000027941 */ /* 0x000fea0003800000 */
.L_x_7753:
        /* <DEDUP_REMOVED lines=44> */
.L_x_7752:
[----:B------:R-:W-:Y:S05]  /*b360*/  BSYNC B1 ;  /* 0x0000000000017941 */ /* 0x000fea0003800000 */
.L_x_7751:
        /* <DEDUP_REMOVED lines=11> */
.L_x_7747:
        /* <DEDUP_REMOVED lines=12> */
.L_x_7756:
[----:B------:R-:W-:Y:S02]  /*b4e0*/  IMAD.MOV.U32 R190, RZ, RZ, R196 ;  /* 0x000000ffffbe7224 */ /* 0x000fe400078e00c4 */
.L_x_7757:
[----:B------:R-:W-:Y:S05]  /*b4f0*/  BSYNC B1 ;  /* 0x0000000000017941 */ /* 0x000fea0003800000 */
.L_x_7755:
        /* <DEDUP_REMOVED lines=16> */
.L_x_7761:
[----:B------:R-:W-:Y:S05]  /*b600*/  BSYNC B2 ;  /* 0x0000000000027941 */ /* 0x000fea0003800000 */
.L_x_7760:
        /* <DEDUP_REMOVED lines=44> */
.L_x_7759:
[----:B------:R-:W-:Y:S05]  /*b8d0*/  BSYNC B1 ;  /* 0x0000000000017941 */ /* 0x000fea0003800000 */
.L_x_7758:
        /* <DEDUP_REMOVED lines=13> */
.L_x_7762:
        /* <DEDUP_REMOVED lines=12> */
.L_x_7765:
[----:B------:R-:W-:Y:S02]  /*ba70*/  IMAD.MOV.U32 R13, RZ, RZ, R196 ;  /* 0x000000ffff0d7224 */ /* 0x000fe400078e00c4 */
.L_x_7766:
[----:B------:R-:W-:Y:S05]  /*ba80*/  BSYNC B1 ;  /* 0x0000000000017941 */ /* 0x000fea0003800000 */
.L_x_7764:
        /* <DEDUP_REMOVED lines=16> */
.L_x_7770:
[----:B------:R-:W-:Y:S05]  /*bb90*/  BSYNC B2 ;  /* 0x0000000000027941 */ /* 0x000fea0003800000 */
.L_x_7769:
        /* <DEDUP_REMOVED lines=44> */
.L_x_7768:
[----:B------:R-:W-:Y:S05]  /*be60*/  BSYNC B1 ;  /* 0x0000000000017941 */ /* 0x000fea0003800000 */
.L_x_7767:
        /* <DEDUP_REMOVED lines=11> */
.L_x_7763:
        /* <DEDUP_REMOVED lines=12> */
.L_x_7772:
[----:B------:R-:W-:Y:S02]  /*bfe0*/  IMAD.MOV.U32 R190, RZ, RZ, R196 ;  /* 0x000000ffffbe7224 */ /* 0x000fe400078e00c4 */
.L_x_7773:
[----:B------:R-:W-:Y:S05]  /*bff0*/  BSYNC B1 ;  /* 0x0000000000017941 */ /* 0x000fea0003800000 */
.L_x_7771:
        /* <DEDUP_REMOVED lines=16> */
.L_x_7777:
[----:B------:R-:W-:Y:S05]  /*c100*/  BSYNC B2 ;  /* 0x0000000000027941 */ /* 0x000fea0003800000 */
.L_x_7776:
        /* <DEDUP_REMOVED lines=44> */
.L_x_7775:
[----:B------:R-:W-:Y:S05]  /*c3d0*/  BSYNC B1 ;  /* 0x0000000000017941 */ /* 0x000fea0003800000 */
.L_x_7774:
        /* <DEDUP_REMOVED lines=13> */
.L_x_7778:
        /* <DEDUP_REMOVED lines=12> */
.L_x_7781:
[----:B------:R-:W-:Y:S02]  /*c570*/  IMAD.MOV.U32 R14, RZ, RZ, R196 ;  /* 0x000000ffff0e7224 */ /* 0x000fe400078e00c4 */
.L_x_7782:
[----:B------:R-:W-:Y:S05]  /*c580*/  BSYNC B1 ;  /* 0x0000000000017941 */ /* 0x000fea0003800000 */
.L_x_7780:
        /* <DEDUP_REMOVED lines=16> */
.L_x_7786:
[----:B------:R-:W-:Y:S05]  /*c690*/  BSYNC B2 ;  /* 0x0000000000027941 */ /* 0x000fea0003800000 */
.L_x_7785:
        /* <DEDUP_REMOVED lines=44> */
.L_x_7784:
[----:B------:R-:W-:Y:S05]  /*c960*/  BSYNC B1 ;  /* 0x0000000000017941 */ /* 0x000fea0003800000 */
.L_x_7783:
        /* <DEDUP_REMOVED lines=11> */
.L_x_7779:
        /* <DEDUP_REMOVED lines=20> */
[----:B-1----:R-:W-:Y:S01]  /*cb60*/  IMAD.WIDE.U32 R240, R242, 0x1000000, RZ ;  /* 0x01000000f2f07825 */ /* 0x002fe200078e00ff */
        /* <DEDUP_REMOVED lines=33> */
.L_x_7787:
[----:B------:R-:W-:Y:S02]  /*cd80*/  IADD3 R238, R238, 0x80, RZ ;  /* 0x00000080eeee7810 */ /* 0x000fe40007ffe0ff */
.L_x_7658:
[----:B------:R-:W-:Y:S05]  /*cd90*/  BSYNC B0 ;  /* 0x0000000000007941 */ /* 0x000fea0003800000 */
.L_x_7657:
        /* <DEDUP_REMOVED lines=30> */
.L_x_7791:
[----:B-1----:R-:W-:Y:S02]  /*cf80*/  IMAD.MOV.U32 R16, RZ, RZ, R196 ;  /* 0x000000ffff107224 */ /* 0x002fe400078e00c4 */
.L_x_7792:
[----:B------:R-:W-:Y:S05]  /*cf90*/  BSYNC B1 ;  /* 0x0000000000017941 */ /* 0x000fea0003800000 */
.L_x_7790:
        /* <DEDUP_REMOVED lines=16> */
.L_x_7796:
[----:B------:R-:W-:Y:S05]  /*d0a0*/  BSYNC B2 ;  /* 0x0000000000027941 */ /* 0x000fea0003800000 */
.L_x_7795:
        /* <DEDUP_REMOVED lines=44> */
.L_x_7794:
[----:B------:R-:W-:Y:S05]  /*d370*/  BSYNC B1 ;  /* 0x0000000000017941 */ /* 0x000fea0003800000 */
.L_x_7793:
[----:B------:R-:W1:Y:S01]  /*d380*/  I2F.U32 R16, R16 ;  /* 0x0000001000107306 */ /* 0x000e620000201000 */
[----:B------:R-:W-:Y:S01]  /*d390*/  IMAD.MOV.U32 R239, RZ, RZ, 0x2f800000 ;  /* 0x2f800000ffef7424 */ /* 0x000fe200078e00ff */
[----:B------:R-:W-:Y:S02]  /*d3a0*/  ISETP.NE.U32.AND P1, PT, RZ, c[0x0][0x178], PT ;  /* 0x00005e00ff007a0c */ /* 0x000fe40003f25070 */
[----:B-----5:R-:W-:Y:S02]  /*d3b0*/  PRMT R208, RZ, 0x5410, R188 ;  /* 0x00005410ffd07816 */ /* 0x020fe400000000bc */
[----:B------:R-:W-:Y:S02]  /*d3c0*/  ISETP.NE.AND.EX P1, PT, RZ, c[0x0][0x17c], PT, P1 ;  /* 0x00005f00ff007a0c */ /* 0x000fe40003f25310 */
[----:B------:R-:W-:Y:S01]  /*d3d0*/  LOP3.LUT R202, R202, 0xfffffff7, RZ, 0xc0, !PT ;  /* 0xfffffff7caca7812 */ /* 0x000fe200078ec0ff */
[----:B------:R-:W-:-:S02]  /*d3e0*/  FMUL.FTZ R208, R208, c[0x0][0x1e8] ;  /* 0x00007a00d0d07a20 */ /* 0x000fc40000410000 */
        /* <DEDUP_REMOVED lines=11> */
.L_x_7797:
        /* <DEDUP_REMOVED lines=12> */
.L_x_7800:
[----:B------:R-:W-:Y:S02]  /*d560*/  IMAD.MOV.U32 R7, RZ, RZ, R196 ;  /* 0x000000ffff077224 */ /* 0x000fe400078e00c4 */
.L_x_7801:
[----:B------:R-:W-:Y:S05]  /*d570*/  BSYNC B1 ;  /* 0x0000000000017941 */ /* 0x000fea0003800000 */
.L_x_7799:
        /* <DEDUP_REMOVED lines=16> */
.L_x_7805:
[----:B------:R-:W-:Y:S05]  /*d680*/  BSYNC B2 ;  /* 0x0000000000027941 */ /* 0x000fea0003800000 */
.L_x_7804:
        /* <DEDUP_REMOVED lines=44> */
.L_x_7803:
[----:B------:R-:W-:Y:S05]  /*d950*/  BSYNC B1 ;  /* 0x0000000000017941 */ /* 0x000fea0003800000 */
.L_x_7802:
        /* <DEDUP_REMOVED lines=11> */
.L_x_7798:
        /* <DEDUP_REMOVED lines=12> */
.L_x_7807:
[----:B------:R-:W-:Y:S02]  /*dad0*/  IMAD.MOV.U32 R193, RZ, RZ, R196 ;  /* 0x000000ffffc17224 */ /* 0x000fe400078e00c4 */
.L_x_7808:
[----:B------:R-:W-:Y:S05]  /*dae0*/  BSYNC B1 ;  /* 0x0000000000017941 */ /* 0x000fea0003800000 */
.L_x_7806:
        /* <DEDUP_REMOVED lines=16> */
.L_x_7812:
[----:B------:R-:W-:Y:S05]  /*dbf0*/  BSYNC B2 ;  /* 0x0000000000027941 */ /* 0x000fea0003800000 */
.L_x_7811:
        /* <DEDUP_REMOVED lines=44> */
.L_x_7810:
[----:B------:R-:W-:Y:S05]  /*dec0*/  BSYNC B1 ;  /* 0x0000000000017941 */ /* 0x000fea0003800000 */
.L_x_7809:
        /* <DEDUP_REMOVED lines=15> */
.L_x_7813:
        /* <DEDUP_REMOVED lines=12> */
.L_x_7816:
[----:B------:R-:W-:Y:S02]  /*e080*/  IMAD.MOV.U32 R8, RZ, RZ, R196 ;  /* 0x000000ffff087224 */ /* 0x000fe400078e00c4 */
.L_x_7817:
[----:B------:R-:W-:Y:S05]  /*e090*/  BSYNC B1 ;  /* 0x0000000000017941 */ /* 0x000fea0003800000 */
.L_x_7815:
        /* <DEDUP_REMOVED lines=16> */
.L_x_7821:
[----:B------:R-:W-:Y:S05]  /*e1a0*/  BSYNC B2 ;  /* 0x0000000000027941 */ /* 0x000fea0003800000 */
.L_x_7820:
        /* <DEDUP_REMOVED lines=44> */
.L_x_7819:
[----:B------:R-:W-:Y:S05]  /*e470*/  BSYNC B1 ;  /* 0x0000000000017941 */ /* 0x000fea0003800000 */
.L_x_7818:
        /* <DEDUP_REMOVED lines=11> */
.L_x_7814:
        /* <DEDUP_REMOVED lines=12> */
.L_x_7823:
[----:B------:R-:W-:Y:S02]  /*e5f0*/  IMAD.MOV.U32 R188, RZ, RZ, R196 ;  /* 0x000000ffffbc7224 */ /* 0x000fe400078e00c4 */
.L_x_7824:
[----:B------:R-:W-:Y:S05]  /*e600*/  BSYNC B1 ;  /* 0x0000000000017941 */ /* 0x000fea0003800000 */
.L_x_7822:
        /* <DEDUP_REMOVED lines=16> */
.L_x_7828:
[----:B------:R-:W-:Y:S05]  /*e710*/  BSYNC B2 ;  /* 0x0000000000027941 */ /* 0x000fea0003800000 */
.L_x_7827:
        /* <DEDUP_REMOVED lines=44> */
.L_x_7826:
[----:B------:R-:W-:Y:S05]  /*e9e0*/  BSYNC B1 ;  /* 0x0000000000017941 */ /* 0x000fea0003800000 */
.L_x_7825:
        /* <DEDUP_REMOVED lines=15> */
.L_x_7829:
        /* <DEDUP_REMOVED lines=12> */
.L_x_7832:
[----:B------:R-:W-:Y:S02]  /*eba0*/  IMAD.MOV.U32 R9, RZ, RZ, R196 ;  /* 0x000000ffff097224 */ /* 0x000fe400078e00c4 */
.L_x_7833:
[----:B------:R-:W-:Y:S05]  /*ebb0*/  BSYNC B1 ;  /* 0x0000000000017941 */ /* 0x000fea0003800000 */
.L_x_7831:
        /* <DEDUP_REMOVED lines=16> */
.L_x_7837:
[----:B------:R-:W-:Y:S05]  /*ecc0*/  BSYNC B2 ;  /* 0x0000000000027941 */ /* 0x000fea0003800000 */
.L_x_7836:
        /* <DEDUP_REMOVED lines=44> */
.L_x_7835:
[----:B------:R-:W-:Y:S05]  /*ef90*/  BSYNC B1 ;  /* 0x0000000000017941 */ /* 0x000fea0003800000 */
.L_x_7834:
        /* <DEDUP_REMOVED lines=11> */
.L_x_7830:
        /* <DEDUP_REMOVED lines=12> */
.L_x_7839:
[----:B------:R-:W-:Y:S02]  /*f110*/  IMAD.MOV.U32 R188, RZ, RZ, R196 ;  /* 0x000000ffffbc7224 */ /* 0x000fe400078e00c4 */
.L_x_7840:
[----:B------:R-:W-:Y:S05]  /*f120*/  BSYNC B1 ;  /* 0x0000000000017941 */ /* 0x000fea0003800000 */
.L_x_7838:
        /* <DEDUP_REMOVED lines=16> */
.L_x_7844:
[----:B------:R-:W-:Y:S05]  /*f230*/  BSYNC B2 ;  /* 0x0000000000027941 */ /* 0x000fea0003800000 */
.L_x_7843:
        /* <DEDUP_REMOVED lines=44> */
.L_x_7842:
[----:B------:R-:W-:Y:S05]  /*f500*/  BSYNC B1 ;  /* 0x0000000000017941 */ /* 0x000fea0003800000 */
.L_x_7841:
        /* <DEDUP_REMOVED lines=15> */
.L_x_7845:
        /* <DEDUP_REMOVED lines=12> */
.L_x_7848:
[----:B------:R-:W-:Y:S02]  /*f6c0*/  IMAD.MOV.U32 R10, RZ, RZ, R196 ;  /* 0x000000ffff0a7224 */ /* 0x000fe400078e00c4 */
.L_x_7849:
[----:B------:R-:W-:Y:S05]  /*f6d0*/  BSYNC B1 ;  /* 0x0000000000017941 */ /* 0x000fea0003800000 */
.L_x_7847:
        /* <DEDUP_REMOVED lines=16> */
.L_x_7853:
[----:B------:R-:W-:Y:S05]  /*f7e0*/  BSYNC B2 ;  /* 0x0000000000027941 */ /* 0x000fea0003800000 */
.L_x_7852:
        /* <DEDUP_REMOVED lines=44> */
.L_x_7851:
[----:B------:R-:W-:Y:S05]  /*fab0*/  BSYNC B1 ;  /* 0x0000000000017941 */ /* 0x000fea0003800000 */
.L_x_7850:
        /* <DEDUP_REMOVED lines=11> */
.L_x_7846:
        /* <DEDUP_REMOVED lines=12> */
.L_x_7855:
[----:B------:R-:W-:Y:S02]  /*fc30*/  IMAD.MOV.U32 R193, RZ, RZ, R196 ;  /* 0x000000ffffc17224 */ /* 0x000fe400078e00c4 */
.L_x_7856:
[----:B------:R-:W-:Y:S05]  /*fc40*/  BSYNC B1 ;  /* 0x0000000000017941 */ /* 0x000fea0003800000 */
.L_x_7854:
        /* <DEDUP_REMOVED lines=16> */
.L_x_7860:
[----:B------:R-:W-:Y:S05]  /*fd50*/  BSYNC B2 ;  /* 0x0000000000027941 */ /* 0x000fea0003800000 */
.L_x_7859:
        /* <DEDUP_REMOVED lines=44> */
.L_x_7858:
[----:B------:R-:W-:Y:S05]  /*10020*/  BSYNC B1 ;  /* 0x0000000000017941 */ /* 0x000fea0003800000 */
.L_x_7857:
        /* <DEDUP_REMOVED lines=13> */
.L_x_7861:
        /* <DEDUP_REMOVED lines=12> */
.L_x_7864:
[----:B------:R-:W-:Y:S02]  /*101c0*/  IMAD.MOV.U32 R11, RZ, RZ, R196 ;  /* 0x000000ffff0b7224 */ /* 0x000fe400078e00c4 */
.L_x_7865:
[----:B------:R-:W-:Y:S05]  /*101d0*/  BSYNC B1 ;  /* 0x0000000000017941 */ /* 0x000fea0003800000 */
.L_x_7863:
        /* <DEDUP_REMOVED lines=16> */
.L_x_7869:
[----:B------:R-:W-:Y:S05]  /*102e0*/  BSYNC B2 ;  /* 0x0000000000027941 */ /* 0x000fea0003800000 */
.L_x_7868:
        /* <DEDUP_REMOVED lines=44> */
.L_x_7867:
[----:B------:R-:W-:Y:S05]  /*105b0*/  BSYNC B1 ;  /* 0x0000000000017941 */ /* 0x000fea0003800000 */
.L_x_7866:
        /* <DEDUP_REMOVED lines=11> */
.L_x_7862:
        /* <DEDUP_REMOVED lines=12> */
.L_x_7871:
[----:B------:R-:W-:Y:S02]  /*10730*/  IMAD.MOV.U32 R193, RZ, RZ, R196 ;  /* 0x000000ffffc17224 */ /* 0x000fe400078e00c4 */
.L_x_7872:
[----:B------:R-:W-:Y:S05]  /*10740*/  BSYNC B1 ;  /* 0x0000000000017941 */ /* 0x000fea0003800000 */
.L_x_7870:
        /* <DEDUP_REMOVED lines=16> */
.L_x_7876:
[----:B------:R-:W-:Y:S05]  /*10850*/  BSYNC B2 ;  /* 0x0000000000027941 */ /* 0x000fea0003800000 */
.L_x_7875:
        /* <DEDUP_REMOVED lines=44> */
.L_x_7874:
[----:B------:R-:W-:Y:S05]  /*10b20*/  BSYNC B1 ;  /* 0x0000000000017941 */ /* 0x000fea0003800000 */
.L_x_7873:
        /* <DEDUP_REMOVED lines=13> */
.L_x_7877:
        /* <DEDUP_REMOVED lines=12> */
.L_x_7880:
[----:B------:R-:W-:Y:S02]  /*10cc0*/  IMAD.MOV.U32 R12, RZ, RZ, R196 ;  /* 0x000000ffff0c7224 */ /* 0x000fe400078e00c4 */
.L_x_7881:
[----:B------:R-:W-:Y:S05]  /*10cd0*/  BSYNC B1 ;  /* 0x0000000000017941 */ /* 0x000fea0003800000 */
.L_x_7879:
        /* <DEDUP_REMOVED lines=16> */
.L_x_7885:
[----:B------:R-:W-:Y:S05]  /*10de0*/  BSYNC B2 ;  /* 0x0000000000027941 */ /* 0x000fea0003800000 */
.L_x_7884:
        /* <DEDUP_REMOVED lines=44> */
.L_x_7883:
[----:B------:R-:W-:Y:S05]  /*110b0*/  BSYNC B1 ;  /* 0x0000000000017941 */ /* 0x000fea0003800000 */
.L_x_7882:
        /* <DEDUP_REMOVED lines=11> */
.L_x_7878:
        /* <DEDUP_REMOVED lines=12> */
.L_x_7887:
[----:B------:R-:W-:Y:S02]  /*11230*/  IMAD.MOV.U32 R190, RZ, RZ, R196 ;  /* 0x000000ffffbe7224 */ /* 0x000fe400078e00c4 */
.L_x_7888:
[----:B------:R-:W-:Y:S05]  /*11240*/  BSYNC B1 ;  /* 0x0000000000017941 */ /* 0x000fea0003800000 */
.L_x_7886:
        /* <DEDUP_REMOVED lines=16> */
.L_x_7892:
[----:B------:R-:W-:Y:S05]  /*11350*/  BSYNC B2 ;  /* 0x0000000000027941 */ /* 0x000fea0003800000 */
.L_x_7891:
        /* <DEDUP_REMOVED lines=44> */
.L_x_7890:
[----:B------:R-:W-:Y:S05]  /*11620*/  BSYNC B1 ;  /* 0x0000000000017941 */ /* 0x000fea0003800000 */
.L_x_7889:
        /* <DEDUP_REMOVED lines=13> */
.L_x_7893:
        /* <DEDUP_REMOVED lines=12> */
.L_x_7896:
[----:B------:R-:W-:Y:S02]  /*117c0*/  IMAD.MOV.U32 R13, RZ, RZ, R196 ;  /* 0x000000ffff0d7224 */ /* 0x000fe400078e00c4 */
.L_x_7897:
[----:B------:R-:W-:Y:S05]  /*117d0*/  BSYNC B1 ;  /* 0x0000000000017941 */ /* 0x000fea0003800000 */
.L_x_7895:
        /* <DEDUP_REMOVED lines=16> */
.L_x_7901:
[----:B------:R-:W-:Y:S05]  /*118e0*/  BSYNC B2 ;  /* 0x0000000000027941 */ /* 0x000fea0003800000 */
.L_x_7900:
        /* <DEDUP_REMOVED lines=44> */
.L_x_7899:
[----:B------:R-:W-:Y:S05]  /*11bb0*/  BSYNC B1 ;  /* 0x0000000000017941 */ /* 0x000fea0003800000 */
.L_x_7898:
        /* <DEDUP_REMOVED lines=11> */
.L_x_7894:
        /* <DEDUP_REMOVED lines=12> */
.L_x_7903:
[----:B------:R-:W-:Y:S02]  /*11d30*/  IMAD.MOV.U32 R190, RZ, RZ, R196 ;  /* 0x000000ffffbe7224 */ /* 0x000fe400078e00c4 */
.L_x_7904:
[----:B------:R-:W-:Y:S05]  /*11d40*/  BSYNC B1 ;  /* 0x0000000000017941 */ /* 0x000fea0003800000 */
.L_x_7902:
        /* <DEDUP_REMOVED lines=16> */
.L_x_7908:
[----:B------:R-:W-:Y:S05]  /*11e50*/  BSYNC B2 ;  /* 0x0000000000027941 */ /* 0x000fea0003800000 */
.L_x_7907:
        /* <DEDUP_REMOVED lines=44> */
.L_x_7906:
[----:B------:R-:W-:Y:S05]  /*12120*/  BSYNC B1 ;  /* 0x0000000000017941 */ /* 0x000fea0003800000 */
.L_x_7905:
        /* <DEDUP_REMOVED lines=13> */
.L_x_7909:
        /* <DEDUP_REMOVED lines=12> */
.L_x_7912:
[----:B------:R-:W-:Y:S02]  /*122c0*/  IMAD.MOV.U32 R14, RZ, RZ, R196 ;  /* 0x000000ffff0e7224 */ /* 0x000fe400078e00c4 */
.L_x_7913:
[----:B------:R-:W-:Y:S05]  /*122d0*/  BSYNC B1 ;  /* 0x0000000000017941 */ /* 0x000fea0003800000 */
.L_x_7911:
        /* <DEDUP_REMOVED lines=16> */
.L_x_7917:
[----:B------:R-:W-:Y:S05]  /*123e0*/  BSYNC B2 ;  /* 0x0000000000027941 */ /* 0x000fea0003800000 */
.L_x_7916:
        /* <DEDUP_REMOVED lines=44> */
.L_x_7915:
[----:B------:R-:W-:Y:S05]  /*126b0*/  BSYNC B1 ;  /* 0x0000000000017941 */ /* 0x000fea0003800000 */
.L_x_7914:
        /* <DEDUP_REMOVED lines=11> */
.L_x_7910:
        /* <DEDUP_REMOVED lines=54> */
.L_x_7918:
[----:B------:R-:W-:Y:S02]  /*12ad0*/  IADD3 R238, R238, 0x80, RZ ;  /* 0x00000080eeee7810 */ /* 0x000fe40007ffe0ff */
.L_x_7789:
[----:B------:R-:W-:Y:S05]  /*12ae0*/  BSYNC B0 ;  /* 0x0000000000007941 */ /* 0x000fea0003800000 */
.L_x_7788:
        /* <DEDUP_REMOVED lines=30> */
.L_x_7922:
[----:B-1----:R-:W-:Y:S02]  /*12cd0*/  IMAD.MOV.U32 R17, RZ, RZ, R196 ;  /* 0x000000ffff117224 */ /* 0x002fe400078e00c4 */
.L_x_7923:
[----:B------:R-:W-:Y:S05]  /*12ce0*/  BSYNC B1 ;  /* 0x0000000000017941 */ /* 0x000fea0003800000 */
.L_x_7921:
        /* <DEDUP_REMOVED lines=16> */
.L_x_7927:
[----:B------:R-:W-:Y:S05]  /*12df0*/  BSYNC B2 ;  /* 0x0000000000027941 */ /* 0x000fea0003800000 */
.L_x_7926:
        /* <DEDUP_REMOVED lines=44> */
.L_x_7925:
[----:B------:R-:W-:Y:S05]  /*130c0*/  BSYNC B1 ;  /* 0x0000000000017941 */ /* 0x000fea0003800000 */
.L_x_7924:
        /* <DEDUP_REMOVED lines=18> */
.L_x_7928:
        /* <DEDUP_REMOVED lines=12> */
.L_x_7931:
[----:B------:R-:W-:Y:S02]  /*132b0*/  IMAD.MOV.U32 R7, RZ, RZ, R196 ;  /* 0x000000ffff077224 */ /* 0x000fe400078e00c4 */
.L_x_7932:
[----:B------:R-:W-:Y:S05]  /*132c0*/  BSYNC B1 ;  /* 0x0000000000017941 */ /* 0x000fea0003800000 */
.L_x_7930:
        /* <DEDUP_REMOVED lines=16> */
.L_x_7936:
[----:B------:R-:W-:Y:S05]  /*133d0*/  BSYNC B2 ;  /* 0x0000000000027941 */ /* 0x000fea0003800000 */
.L_x_7935:
        /* <DEDUP_REMOVED lines=44> */
.L_x_7934:
[----:B------:R-:W-:Y:S05]  /*136a0*/  BSYNC B1 ;  /* 0x0000000000017941 */ /* 0x000fea0003800000 */
.L_x_7933:
        /* <DEDUP_REMOVED lines=11> */
.L_x_7929:
        /* <DEDUP_REMOVED lines=12> */
.L_x_7938:
[----:B------:R-:W-:Y:S02]  /*13820*/  IMAD.MOV.U32 R193, RZ, RZ, R196 ;  /* 0x000000ffffc17224 */ /* 0x000fe400078e00c4 */
.L_x_7939:
[----:B------:R-:W-:Y:S05]  /*13830*/  BSYNC B1 ;  /* 0x0000000000017941 */ /* 0x000fea0003800000 */
.L_x_7937:
        /* <DEDUP_REMOVED lines=16> */
.L_x_7943:
[----:B------:R-:W-:Y:S05]  /*13940*/  BSYNC B2 ;  /* 0x0000000000027941 */ /* 0x000fea0003800000 */
.L_x_7942:
        /* <DEDUP_REMOVED lines=44> */
.L_x_7941:
[----:B------:R-:W-:Y:S05]  /*13c10*/  BSYNC B1 ;  /* 0x0000000000017941 */ /* 0x000fea0003800000 */
.L_x_7940:
        /* <DEDUP_REMOVED lines=15> */
.L_x_7944:
        /* <DEDUP_REMOVED lines=12> */
.L_x_7947:
[----:B------:R-:W-:Y:S02]  /*13dd0*/  IMAD.MOV.U32 R8, RZ, RZ, R196 ;  /* 0x000000ffff087224 */ /* 0x000fe400078e00c4 */
.L_x_7948:
[----:B------:R-:W-:Y:S05]  /*13de0*/  BSYNC B1 ;  /* 0x0000000000017941 */ /* 0x000fea0003800000 */
.L_x_7946:
        /* <DEDUP_REMOVED lines=16> */
.L_x_7952:
[----:B------:R-:W-:Y:S05]  /*13ef0*/  BSYNC B2 ;  /* 0x0000000000027941 */ /* 0x000fea0003800000 */
.L_x_7951:
        /* <DEDUP_REMOVED lines=44> */
.L_x_7950:
[----:B------:R-:W-:Y:S05]  /*141c0*/  BSYNC B1 ;  /* 0x0000000000017941 */ /* 0x000fea0003800000 */
.L_x_7949:
        /* <DEDUP_REMOVED lines=11> */
.L_x_7945:
        /* <DEDUP_REMOVED lines=12> */
.L_x_7954:
[----:B------:R-:W-:Y:S02]  /*14340*/  IMAD.MOV.U32 R188, RZ, RZ, R196 ;  /* 0x000000ffffbc7224 */ /* 0x000fe400078e00c4 */
.L_x_7955:
[----:B------:R-:W-:Y:S05]  /*14350*/  BSYNC B1 ;  /* 0x0000000000017941 */ /* 0x000fea0003800000 */
.L_x_7953:
        /* <DEDUP_REMOVED lines=16> */
.L_x_7959:
[----:B------:R-:W-:Y:S05]  /*14460*/  BSYNC B2 ;  /* 0x0000000000027941 */ /* 0x000fea0003800000 */
.L_x_7958:
        /* <DEDUP_REMOVED lines=44> */
.L_x_7957:
[----:B------:R-:W-:Y:S05]  /*14730*/  BSYNC B1 ;  /* 0x0000000000017941 */ /* 0x000fea0003800000 */
.L_x_7956:
        /* <DEDUP_REMOVED lines=15> */
.L_x_7960:
        /* <DEDUP_REMOVED lines=12> */
.L_x_7963:
[----:B------:R-:W-:Y:S02]  /*148f0*/  IMAD.MOV.U32 R9, RZ, RZ, R196 ;  /* 0x000000ffff097224 */ /* 0x000fe400078e00c4 */
.L_x_7964:
[----:B------:R-:W-:Y:S05]  /*14900*/  BSYNC B1 ;  /* 0x0000000000017941 */ /* 0x000fea0003800000 */
.L_x_7962:
        /* <DEDUP_REMOVED lines=16> */
.L_x_7968:
[----:B------:R-:W-:Y:S05]  /*14a10*/  BSYNC B2 ;  /* 0x0000000000027941 */ /* 0x000fea0003800000 */
.L_x_7967:
        /* <DEDUP_REMOVED lines=44> */
.L_x_7966:
[----:B------:R-:W-:Y:S05]  /*14ce0*/  BSYNC B1 ;  /* 0x0000000000017941 */ /* 0x000fea0003800000 */
.L_x_7965:
        /* <DEDUP_REMOVED lines=11> */
.L_x_7961:
        /* <DEDUP_REMOVED lines=12> */
.L_x_7970:
[----:B------:R-:W-:Y:S02]  /*14e60*/  IMAD.MOV.U32 R188, RZ, RZ, R196 ;  /* 0x000000ffffbc7224 */ /* 0x000fe400078e00c4 */
.L_x_7971:
[----:B------:R-:W-:Y:S05]  /*14e70*/  BSYNC B1 ;  /* 0x0000000000017941 */ /* 0x000fea0003800000 */
.L_x_7969:
        /* <DEDUP_REMOVED lines=16> */
.L_x_7975:
[----:B------:R-:W-:Y:S05]  /*14f80*/  BSYNC B2 ;  /* 0x0000000000027941 */ /* 0x000fea0003800000 */
.L_x_7974:
        /* <DEDUP_REMOVED lines=44> */
.L_x_7973:
[----:B------:R-:W-:Y:S05]  /*15250*/  BSYNC B1 ;  /* 0x0000000000017941 */ /* 0x000fea0003800000 */
.L_x_7972:
        /* <DEDUP_REMOVED lines=15> */
.L_x_7976:
        /* <DEDUP_REMOVED lines=12> */
.L_x_7979:
[----:B------:R-:W-:Y:S02]  /*15410*/  IMAD.MOV.U32 R10, RZ, RZ, R196 ;  /* 0x000000ffff0a7224 */ /* 0x000fe400078e00c4 */
.L_x_7980:
[----:B------:R-:W-:Y:S05]  /*15420*/  BSYNC B1 ;  /* 0x0000000000017941 */ /* 0x000fea0003800000 */
.L_x_7978:
        /* <DEDUP_REMOVED lines=16> */
.L_x_7984:
[----:B------:R-:W-:Y:S05]  /*15530*/  BSYNC B2 ;  /* 0x0000000000027941 */ /* 0x000fea0003800000 */
.L_x_7983:
        /* <DEDUP_REMOVED lines=44> */
.L_x_7982:
[----:B------:R-:W-:Y:S05]  /*15800*/  BSYNC B1 ;  /* 0x0000000000017941 */ /* 0x000fea0003800000 */
.L_x_7981:
        /* <DEDUP_REMOVED lines=11> */
.L_x_7977:
        /* <DEDUP_REMOVED lines=12> */
.L_x_7986:
[----:B------:R-:W-:Y:S02]  /*15980*/  IMAD.MOV.U32 R193, RZ, RZ, R196 ;  /* 0x000000ffffc17224 */ /* 0x000fe400078e00c4 */
.L_x_7987:
[----:B------:R-:W-:Y:S05]  /*15990*/  BSYNC B1 ;  /* 0x0000000000017941 */ /* 0x000fea0003800000 */
.L_x_7985:
        /* <DEDUP_REMOVED lines=16> */
.L_x_7991:
[----:B------:R-:W-:Y:S05]  /*15aa0*/  BSYNC B2 ;  /* 0x0000000000027941 */ /* 0x000fea0003800000 */
.L_x_7990:
        /* <DEDUP_REMOVED lines=44> */
.L_x_7989:
[----:B------:R-:W-:Y:S05]  /*15d70*/  BSYNC B1 ;  /* 0x0000000000017941 */ /* 0x000fea0003800000 */
.L_x_7988:
        /* <DEDUP_REMOVED lines=13> */
.L_x_7992:
        /* <DEDUP_REMOVED lines=12> */
.L_x_7995:
[----:B------:R-:W-:Y:S02]  /*15f10*/  IMAD.MOV.U32 R11, RZ, RZ, R196 ;  /* 0x000000ffff0b7224 */ /* 0x000fe400078e00c4 */
.L_x_7996:
[----:B------:R-:W-:Y:S05]  /*15f20*/  BSYNC B1 ;  /* 0x0000000000017941 */ /* 0x000fea0003800000 */
.L_x_7994:
        /* <DEDUP_REMOVED lines=16> */
.L_x_8000:
[----:B------:R-:W-:Y:S05]  /*16030*/  BSYNC B2 ;  /* 0x0000000000027941 */ /* 0x000fea0003800000 */
.L_x_7999:
        /* <DEDUP_REMOVED lines=44> */
.L_x_7998:
[----:B------:R-:W-:Y:S05]  /*16300*/  BSYNC B1 ;  /* 0x0000000000017941 */ /* 0x000fea0003800000 */
.L_x_7997:
        /* <DEDUP_REMOVED lines=11> */
.L_x_7993:
        /* <DEDUP_REMOVED lines=12> */
.L_x_8002:
[----:B------:R-:W-:Y:S02]  /*16480*/  IMAD.MOV.U32 R193, RZ, RZ, R196 ;  /* 0x000000ffffc17224 */ /* 0x000fe400078e00c4 */
.L_x_8003:
[----:B------:R-:W-:Y:S05]  /*16490*/  BSYNC B1 ;  /* 0x0000000000017941 */ /* 0x000fea0003800000 */
.L_x_8001:
        /* <DEDUP_REMOVED lines=16> */
.L_x_8007:
[----:B------:R-:W-:Y:S05]  /*165a0*/  BSYNC B2 ;  /* 0x0000000000027941 */ /* 0x000fea0003800000 */
.L_x_8006:
        /* <DEDUP_REMOVED lines=44> */
.L_x_8005:
[----:B------:R-:W-:Y:S05]  /*16870*/  BSYNC B1 ;  /* 0x0000000000017941 */ /* 0x000fea0003800000 */
.L_x_8004:
        /* <DEDUP_REMOVED lines=13> */
.L_x_8008:
        /* <DEDUP_REMOVED lines=12> */
.L_x_8011:
[----:B------:R-:W-:Y:S02]  /*16a10*/  IMAD.MOV.U32 R12, RZ, RZ, R196 ;  /* 0x000000ffff0c7224 */ /* 0x000fe400078e00c4 */
.L_x_8012:
[----:B------:R-:W-:Y:S05]  /*16a20*/  BSYNC B1 ;  /* 0x0000000000017941 */ /* 0x000fea0003800000 */
.L_x_8010:
        /* <DEDUP_REMOVED lines=16> */
.L_x_8016:
[----:B------:R-:W-:Y:S05]  /*16b30*/  BSYNC B2 ;  /* 0x0000000000027941 */ /* 0x000fea0003800000 */
.L_x_8015:
        /* <DEDUP_REMOVED lines=44> */
.L_x_8014:
[----:B------:R-:W-:Y:S05]  /*16e00*/  BSYNC B1 ;  /* 0x0000000000017941 */ /* 0x000fea0003800000 */
.L_x_8013:
        /* <DEDUP_REMOVED lines=11> */
.L_x_8009:
        /* <DEDUP_REMOVED lines=12> */
.L_x_8018:
[----:B------:R-:W-:Y:S02]  /*16f80*/  IMAD.MOV.U32 R190, RZ, RZ, R196 ;  /* 0x000000ffffbe7224 */ /* 0x000fe400078e00c4 */
.L_x_8019:
[----:B------:R-:W-:Y:S05]  /*16f90*/  BSYNC B1 ;  /* 0x0000000000017941 */ /* 0x000fea0003800000 */
.L_x_8017:
        /* <DEDUP_REMOVED lines=16> */
.L_x_8023:
[----:B------:R-:W-:Y:S05]  /*170a0*/  BSYNC B2 ;  /* 0x0000000000027941 */ /* 0x000fea0003800000 */
.L_x_8022:
        /* <DEDUP_REMOVED lines=44> */
.L_x_8021:
[----:B------:R-:W-:Y:S05]  /*17370*/  BSYNC B1 ;  /* 0x0000000000017941 */ /* 0x000fea0003800000 */
.L_x_8020:
        /* <DEDUP_REMOVED lines=13> */
.L_x_8024:
        /* <DEDUP_REMOVED lines=12> */
.L_x_8027:
[----:B------:R-:W-:Y:S02]  /*17510*/  IMAD.MOV.U32 R13, RZ, RZ, R196 ;  /* 0x000000ffff0d7224 */ /* 0x000fe400078e00c4 */
.L_x_8028:
[----:B------:R-:W-:Y:S05]  /*17520*/  BSYNC B1 ;  /* 0x0000000000017941 */ /* 0x000fea0003800000 */
.L_x_8026:
        /* <DEDUP_REMOVED lines=16> */
.L_x_8032:
[----:B------:R-:W-:Y:S05]  /*17630*/  BSYNC B2 ;  /* 0x0000000000027941 */ /* 0x000fea0003800000 */
.L_x_8031:
        /* <DEDUP_REMOVED lines=44> */
.L_x_8030:
[----:B------:R-:W-:Y:S05]  /*17900*/  BSYNC B1 ;  /* 0x0000000000017941 */ /* 0x000fea0003800000 */
.L_x_8029:
        /* <DEDUP_REMOVED lines=11> */
.L_x_8025:
        /* <DEDUP_REMOVED lines=12> */
.L_x_8034:
[----:B------:R-:W-:Y:S02]  /*17a80*/  IMAD.MOV.U32 R190, RZ, RZ, R196 ;  /* 0x000000ffffbe7224 */ /* 0x000fe400078e00c4 */
.L_x_8035:
[----:B------:R-:W-:Y:S05]  /*17a90*/  BSYNC B1 ;  /* 0x0000000000017941 */ /* 0x000fea0003800000 */
.L_x_8033:
        /* <DEDUP_REMOVED lines=16> */
.L_x_8039:
[----:B------:R-:W-:Y:S05]  /*17ba0*/  BSYNC B2 ;  /* 0x0000000000027941 */ /* 0x000fea0003800000 */
.L_x_8038:
        /* <DEDUP_REMOVED lines=44> */
.L_x_8037:
[----:B------:R-:W-:Y:S05]  /*17e70*/  BSYNC B1 ;  /* 0x0000000000017941 */ /* 0x000fea0003800000 */
.L_x_8036:
        /* <DEDUP_REMOVED lines=13> */
.L_x_8040:
        /* <DEDUP_REMOVED lines=12> */
.L_x_8043:
[----:B------:R-:W-:Y:S02]  /*18010*/  IMAD.MOV.U32 R14, RZ, RZ, R196 ;  /* 0x000000ffff0e7224 */ /* 0x000fe400078e00c4 */
.L_x_8044:
[----:B------:R-:W-:Y:S05]  /*18020*/  BSYNC B1 ;  /* 0x0000000000017941 */ /* 0x000fea0003800000 */
.L_x_8042:
        /* <DEDUP_REMOVED lines=16> */
.L_x_8048:
[----:B------:R-:W-:Y:S05]  /*18130*/  BSYNC B2 ;  /* 0x0000000000027941 */ /* 0x000fea0003800000 */
.L_x_8047:
        /* <DEDUP_REMOVED lines=44> */
.L_x_8046:
[----:B------:R-:W-:Y:S05]  /*18400*/  BSYNC B1 ;  /* 0x0000000000017941 */ /* 0x000fea0003800000 */
.L_x_8045:
        /* <DEDUP_REMOVED lines=11> */
.L_x_8041:
        /* <DEDUP_REMOVED lines=54> */
.L_x_8049:
[----:B------:R-:W-:Y:S02]  /*18820*/  IADD3 R238, R238, 0x80, RZ ;  /* 0x00000080eeee7810 */ /* 0x000fe40007ffe0ff */
.L_x_7920:
[----:B------:R-:W-:Y:S05]  /*18830*/  BSYNC B0 ;  /* 0x0000000000007941 */ /* 0x000fea0003800000 */
.L_x_7919:
        /* <DEDUP_REMOVED lines=30> */
.L_x_8053:
[----:B-1----:R-:W-:Y:S02]  /*18a20*/  IMAD.MOV.U32 R18, RZ, RZ, R196 ;  /* 0x000000ffff127224 */ /* 0x002fe400078e00c4 */
.L_x_8054:
[----:B------:R-:W-:Y:S05]  /*18a30*/  BSYNC B1 ;  /* 0x0000000000017941 */ /* 0x000fea0003800000 */
.L_x_8052:
        /* <DEDUP_REMOVED lines=16> */
.L_x_8058:
[----:B------:R-:W-:Y:S05]  /*18b40*/  BSYNC B2 ;  /* 0x0000000000027941 */ /* 0x000fea0003800000 */
.L_x_8057:
        /* <DEDUP_REMOVED lines=44> */
.L_x_8056:
[----:B------:R-:W-:Y:S05]  /*18e10*/  BSYNC B1 ;  /* 0x0000000000017941 */ /* 0x000fea0003800000 */
.L_x_8055:
        /* <DEDUP_REMOVED lines=18> */
.L_x_8059:
        /* <DEDUP_REMOVED lines=12> */
.L_x_8062:
[----:B------:R-:W-:Y:S02]  /*19000*/  IMAD.MOV.U32 R7, RZ, RZ, R196 ;  /* 0x000000ffff077224 */ /* 0x000fe400078e00c4 */
.L_x_8063:
[----:B------:R-:W-:Y:S05]  /*19010*/  BSYNC B1 ;  /* 0x0000000000017941 */ /* 0x000fea0003800000 */
.L_x_8061:
        /* <DEDUP_REMOVED lines=16> */
.L_x_8067:
[----:B------:R-:W-:Y:S05]  /*19120*/  BSYNC B2 ;  /* 0x0000000000027941 */ /* 0x000fea0003800000 */
.L_x_8066:
        /* <DEDUP_REMOVED lines=44> */
.L_x_8065:
[----:B------:R-:W-:Y:S05]  /*193f0*/  BSYNC B1 ;  /* 0x0000000000017941 */ /* 0x000fea0003800000 */
.L_x_8064:
        /* <DEDUP_REMOVED lines=11> */
.L_x_8060:
        /* <DEDUP_REMOVED lines=12> */
.L_x_8069:
[----:B------:R-:W-:Y:S02]  /*19570*/  IMAD.MOV.U32 R193, RZ, RZ, R196 ;  /* 0x000000ffffc17224 */ /* 0x000fe400078e00c4 */
.L_x_8070:
[----:B------:R-:W-:Y:S05]  /*19580*/  BSYNC B1 ;  /* 0x0000000000017941 */ /* 0x000fea0003800000 */
.L_x_8068:
        /* <DEDUP_REMOVED lines=16> */
.L_x_8074:
[----:B------:R-:W-:Y:S05]  /*19690*/  BSYNC B2 ;  /* 0x0000000000027941 */ /* 0x000fea0003800000 */
.L_x_8073:
        /* <DEDUP_REMOVED lines=44> */
.L_x_8072:
[----:B------:R-:W-:Y:S05]  /*19960*/  BSYNC B1 ;  /* 0x0000000000017941 */ /* 0x000fea0003800000 */
.L_x_8071:
        /* <DEDUP_REMOVED lines=15> */
.L_x_8075:
        /* <DEDUP_REMOVED lines=12> */
.L_x_8078:
[----:B------:R-:W-:Y:S02]  /*19b20*/  IMAD.MOV.U32 R8, RZ, RZ, R196 ;  /* 0x000000ffff087224 */ /* 0x000fe400078e00c4 */
.L_x_8079:
[----:B------:R-:W-:Y:S05]  /*19b30*/  BSYNC B1 ;  /* 0x0000000000017941 */ /* 0x000fea0003800000 */
.L_x_8077:
        /* <DEDUP_REMOVED lines=16> */
.L_x_8083:
[----:B------:R-:W-:Y:S05]  /*19c40*/  BSYNC B2 ;  /* 0x0000000000027941 */ /* 0x000fea0003800000 */
.L_x_8082:
        /* <DEDUP_REMOVED lines=44> */
.L_x_8081:
[----:B------:R-:W-:Y:S05]  /*19f10*/  BSYNC B1 ;  /* 0x0000000000017941 */ /* 0x000fea0003800000 */
.L_x_8080:
        /* <DEDUP_REMOVED lines=11> */
.L_x_8076:
        /* <DEDUP_REMOVED lines=12> */
.L_x_8085:
[----:B------:R-:W-:Y:S02]  /*1a090*/  IMAD.MOV.U32 R188, RZ, RZ, R196 ;  /* 0x000000ffffbc7224 */ /* 0x000fe400078e00c4 */
.L_x_8086:
[----:B------:R-:W-:Y:S05]  /*1a0a0*/  BSYNC B1 ;  /* 0x0000000000017941 */ /* 0x000fea0003800000 */
.L_x_8084:
        /* <DEDUP_REMOVED lines=16> */
.L_x_8090:
[----:B------:R-:W-:Y:S05]  /*1a1b0*/  BSYNC B2 ;  /* 0x0000000000027941 */ /* 0x000fea0003800000 */
.L_x_8089:
        /* <DEDUP_REMOVED lines=44> */
.L_x_8088:
[----:B------:R-:W-:Y:S05]  /*1a480*/  BSYNC B1 ;  /* 0x0000000000017941 */ /* 0x000fea0003800000 */
.L_x_8087:
        /* <DEDUP_REMOVED lines=15> */
.L_x_8091:
        /* <DEDUP_REMOVED lines=12> */
.L_x_8094:
[----:B------:R-:W-:Y:S02]  /*1a640*/  IMAD.MOV.U32 R9, RZ, RZ, R196 ;  /* 0x000000ffff097224 */ /* 0x000fe400078e00c4 */
.L_x_8095:
[----:B------:R-:W-:Y:S05]  /*1a650*/  BSYNC B1 ;  /* 0x0000000000017941 */ /* 0x000fea0003800000 */
.L_x_8093:
        /* <DEDUP_REMOVED lines=16> */
.L_x_8099:
[----:B------:R-:W-:Y:S05]  /*1a760*/  BSYNC B2 ;  /* 0x0000000000027941 */ /* 0x000fea0003800000 */
.L_x_8098:
        /* <DEDUP_REMOVED lines=44> */
.L_x_8097:
[----:B------:R-:W-:Y:S05]  /*1aa30*/  BSYNC B1 ;  /* 0x0000000000017941 */ /* 0x000fea0003800000 */
.L_x_8096:
        /* <DEDUP_REMOVED lines=11> */
.L_x_8092:
        /* <DEDUP_REMOVED lines=12> */
.L_x_8101:
[----:B------:R-:W-:Y:S02]  /*1abb0*/  IMAD.MOV.U32 R188, RZ, RZ, R196 ;  /* 0x000000ffffbc7224 */ /* 0x000fe400078e00c4 */
.L_x_8102:
[----:B------:R-:W-:Y:S05]  /*1abc0*/  BSYNC B1 ;  /* 0x0000000000017941 */ /* 0x000fea0003800000 */
.L_x_8100:
        /* <DEDUP_REMOVED lines=16> */
.L_x_8106:
[----:B------:R-:W-:Y:S05]  /*1acd0*/  BSYNC B2 ;  /* 0x0000000000027941 */ /* 0x000fea0003800000 */
.L_x_8105:
        /* <DEDUP_REMOVED lines=44> */
.L_x_8104:
[----:B------:R-:W-:Y:S05]  /*1afa0*/  BSYNC B1 ;  /* 0x0000000000017941 */ /* 0x000fea0003800000 */
.L_x_8103:
        /* <DEDUP_REMOVED lines=15> */
.L_x_8107:
        /* <DEDUP_REMOVED lines=12> */
.L_x_8110:
[----:B------:R-:W-:Y:S02]  /*1b160*/  IMAD.MOV.U32 R10, RZ, RZ, R196 ;  /* 0x000000ffff0a7224 */ /* 0x000fe400078e00c4 */
.L_x_8111:
[----:B------:R-:W-:Y:S05]  /*1b170*/  BSYNC B1 ;  /* 0x0000000000017941 */ /* 0x000fea0003800000 */
.L_x_8109:
        /* <DEDUP_REMOVED lines=16> */
.L_x_8115:
[----:B------:R-:W-:Y:S05]  /*1b280*/  BSYNC B2 ;  /* 0x0000000000027941 */ /* 0x000fea0003800000 */
.L_x_8114:
        /* <DEDUP_REMOVED lines=44> */
.L_x_8113:
[----:B------:R-:W-:Y:S05]  /*1b550*/  BSYNC B1 ;  /* 0x0000000000017941 */ /* 0x000fea0003800000 */
.L_x_8112:
        /* <DEDUP_REMOVED lines=11> */
.L_x_8108:
        /* <DEDUP_REMOVED lines=12> */
.L_x_8117:
[----:B------:R-:W-:Y:S02]  /*1b6d0*/  IMAD.MOV.U32 R193, RZ, RZ, R196 ;  /* 0x000000ffffc17224 */ /* 0x000fe400078e00c4 */
.L_x_8118:
[----:B------:R-:W-:Y:S05]  /*1b6e0*/  BSYNC B1 ;  /* 0x0000000000017941 */ /* 0x000fea0003800000 */
.L_x_8116:
        /* <DEDUP_REMOVED lines=16> */
.L_x_8122:
[----:B------:R-:W-:Y:S05]  /*1b7f0*/  BSYNC B2 ;  /* 0x0000000000027941 */ /* 0x000fea0003800000 */
.L_x_8121:
        /* <DEDUP_REMOVED lines=44> */
.L_x_8120:
[----:B------:R-:W-:Y:S05]  /*1bac0*/  BSYNC B1 ;  /* 0x0000000000017941 */ /* 0x000fea0003800000 */
.L_x_8119:
        /* <DEDUP_REMOVED lines=13> */
.L_x_8123:
        /* <DEDUP_REMOVED lines=12> */
.L_x_8126:
[----:B------:R-:W-:Y:S02]  /*1bc60*/  IMAD.MOV.U32 R11, RZ, RZ, R196 ;  /* 0x000000ffff0b7224 */ /* 0x000fe400078e00c4 */
.L_x_8127:
[----:B------:R-:W-:Y:S05]  /*1bc70*/  BSYNC B1 ;  /* 0x0000000000017941 */ /* 0x000fea0003800000 */
.L_x_8125:
        /* <DEDUP_REMOVED lines=16> */
.L_x_8131:
[----:B------:R-:W-:Y:S05]  /*1bd80*/  BSYNC B2 ;  /* 0x0000000000027941 */ /* 0x000fea0003800000 */
.L_x_8130:
        /* <DEDUP_REMOVED lines=44> */
.L_x_8129:
[----:B------:R-:W-:Y:S05]  /*1c050*/  BSYNC B1 ;  /* 0x0000000000017941 */ /* 0x000fea0003800000 */
.L_x_8128:
        /* <DEDUP_REMOVED lines=11> */
.L_x_8124:
        /* <DEDUP_REMOVED lines=12> */
.L_x_8133:
[----:B------:R-:W-:Y:S02]  /*1c1d0*/  IMAD.MOV.U32 R193, RZ, RZ, R196 ;  /* 0x000000ffffc17224 */ /* 0x000fe400078e00c4 */
.L_x_8134:
[----:B------:R-:W-:Y:S05]  /*1c1e0*/  BSYNC B1 ;  /* 0x0000000000017941 */ /* 0x000fea0003800000 */
.L_x_8132:
        /* <DEDUP_REMOVED lines=16> */
.L_x_8138:
[----:B------:R-:W-:Y:S05]  /*1c2f0*/  BSYNC B2 ;  /* 0x0000000000027941 */ /* 0x000fea0003800000 */
.L_x_8137:
        /* <DEDUP_REMOVED lines=44> */
.L_x_8136:
[----:B------:R-:W-:Y:S05]  /*1c5c0*/  BSYNC B1 ;  /* 0x0000000000017941 */ /* 0x000fea0003800000 */
.L_x_8135:
        /* <DEDUP_REMOVED lines=13> */
.L_x_8139:
        /* <DEDUP_REMOVED lines=12> */
.L_x_8142:
[----:B------:R-:W-:Y:S02]  /*1c760*/  IMAD.MOV.U32 R12, RZ, RZ, R196 ;  /* 0x000000ffff0c7224 */ /* 0x000fe400078e00c4 */
.L_x_8143:
[----:B------:R-:W-:Y:S05]  /*1c770*/  BSYNC B1 ;  /* 0x0000000000017941 */ /* 0x000fea0003800000 */
.L_x_8141:
        /* <DEDUP_REMOVED lines=16> */
.L_x_8147:
[----:B------:R-:W-:Y:S05]  /*1c880*/  BSYNC B2 ;  /* 0x0000000000027941 */ /* 0x000fea0003800000 */
.L_x_8146:
        /* <DEDUP_REMOVED lines=44> */
.L_x_8145:
[----:B------:R-:W-:Y:S05]  /*1cb50*/  BSYNC B1 ;  /* 0x0000000000017941 */ /* 0x000fea0003800000 */
.L_x_8144:
        /* <DEDUP_REMOVED lines=11> */
.L_x_8140:
        /* <DEDUP_REMOVED lines=12> */
.L_x_8149:
[----:B------:R-:W-:Y:S02]  /*1ccd0*/  IMAD.MOV.U32 R190, RZ, RZ, R196 ;  /* 0x000000ffffbe7224 */ /* 0x000fe400078e00c4 */
.L_x_8150:
[----:B------:R-:W-:Y:S05]  /*1cce0*/  BSYNC B1 ;  /* 0x0000000000017941 */ /* 0x000fea0003800000 */
.L_x_8148:
        /* <DEDUP_REMOVED lines=16> */
.L_x_8154:
[----:B------:R-:W-:Y:S05]  /*1cdf0*/  BSYNC B2 ;  /* 0x0000000000027941 */ /* 0x000fea0003800000 */
.L_x_8153:
        /* <DEDUP_REMOVED lines=44> */
.L_x_8152:
[----:B------:R-:W-:Y:S05]  /*1d0c0*/  BSYNC B1 ;  /* 0x0000000000017941 */ /* 0x000fea0003800000 */
.L_x_8151:
        /* <DEDUP_REMOVED lines=13> */
.L_x_8155:
        /* <DEDUP_REMOVED lines=12> */
.L_x_8158:
[----:B------:R-:W-:Y:S02]  /*1d260*/  IMAD.MOV.U32 R13, RZ, RZ, R196 ;  /* 0x000000ffff0d7224 */ /* 0x000fe400078e00c4 */
.L_x_8159:
[----:B------:R-:W-:Y:S05]  /*1d270*/  BSYNC B1 ;  /* 0x0000000000017941 */ /* 0x000fea0003800000 */
.L_x_8157:
        /* <DEDUP_REMOVED lines=16> */
.L_x_8163:
[----:B------:R-:W-:Y:S05]  /*1d380*/  BSYNC B2 ;  /* 0x0000000000027941 */ /* 0x000fea0003800000 */
.L_x_8162:
        /* <DEDUP_REMOVED lines=44> */
.L_x_8161:
[----:B------:R-:W-:Y:S05]  /*1d650*/  BSYNC B1 ;  /* 0x0000000000017941 */ /* 0x000fea0003800000 */
.L_x_8160:
        /* <DEDUP_REMOVED lines=11> */
.L_x_8156:
        /* <DEDUP_REMOVED lines=12> */
.L_x_8165:
[----:B------:R-:W-:Y:S02]  /*1d7d0*/  IMAD.MOV.U32 R190, RZ, RZ, R196 ;  /* 0x000000ffffbe7224 */ /* 0x000fe400078e00c4 */
.L_x_8166:
[----:B------:R-:W-:Y:S05]  /*1d7e0*/  BSYNC B1 ;  /* 0x0000000000017941 */ /* 0x000fea0003800000 */
.L_x_8164:
        /* <DEDUP_REMOVED lines=16> */
.L_x_8170:
[----:B------:R-:W-:Y:S05]  /*1d8f0*/  BSYNC B2 ;  /* 0x0000000000027941 */ /* 0x000fea0003800000 */
.L_x_8169:
        /* <DEDUP_REMOVED lines=44> */
.L_x_8168:
[----:B------:R-:W-:Y:S05]  /*1dbc0*/  BSYNC B1 ;  /* 0x0000000000017941 */ /* 0x000fea0003800000 */
.L_x_8167:
        /* <DEDUP_REMOVED lines=13> */
.L_x_8171:
        /* <DEDUP_REMOVED lines=12> */
.L_x_8174:
[----:B------:R-:W-:Y:S02]  /*1dd60*/  IMAD.MOV.U32 R14, RZ, RZ, R196 ;  /* 0x000000ffff0e7224 */ /* 0x000fe400078e00c4 */
.L_x_8175:
[----:B------:R-:W-:Y:S05]  /*1dd70*/  BSYNC B1 ;  /* 0x0000000000017941 */ /* 0x000fea0003800000 */
.L_x_8173:
        /* <DEDUP_REMOVED lines=16> */
.L_x_8179:
[----:B------:R-:W-:Y:S05]  /*1de80*/  BSYNC B2 ;  /* 0x0000000000027941 */ /* 0x000fea0003800000 */
.L_x_8178:
        /* <DEDUP_REMOVED lines=44> */
.L_x_8177:
[----:B------:R-:W-:Y:S05]  /*1e150*/  BSYNC B1 ;  /* 0x0000000000017941 */ /* 0x000fea0003800000 */
.L_x_8176:
        /* <DEDUP_REMOVED lines=11> */
.L_x_8172:
        /* <DEDUP_REMOVED lines=54> */
.L_x_8051:
[----:B------:R-:W-:Y:S05]  /*1e570*/  BSYNC B0 ;  /* 0x0000000000007941 */ /* 0x000fea0003800000 */
.L_x_8050:
[----:B-1----:R-:W-:Y:S01]  /*1e580*/  FADD.FTZ R188, RZ, R6 ;  /* 0x00000006ffbc7221 */ /* 0x002fe20000010000 */
        /* <DEDUP_REMOVED lines=51> */
.L_x_8194:
[----:B--2---:R-:W-:Y:S01]  /*1e8c0*/  FADD.FTZ R189, R188, R189 ;  /* 0x000000bdbcbd7221 */ /* 0x004fe20000010000 */
[----:B------:R-:W-:Y:S05]  /*1e8d0*/  BRA.DIV ~URZ, `(.L_x_8181) ;  /* 0x00001b027f007947 */ /* 0x000fea000b800000 */
[----:B-1----:R-:W1:Y:S01]  /*1e8e0*/  SHFL.BFLY PT, R188, R189, 0x2, 0x1f ;  /* 0x0c401f00bdbc7f89 */ /* 0x002e6200000e0000 */
[----:B------:R-:W-:Y:S01]  /*1e8f0*/  LOP3.LUT P4, RZ, R202, 0x20, RZ, 0xc0, !PT ;  /* 0x00000020caff7812 */ /* 0x000fe2000788c0ff */
        /* <DEDUP_REMOVED lines=98> */
.L_x_8195:
        /* <DEDUP_REMOVED lines=22> */
[----:B------:R-:W-:Y:S03]  /*1f080*/  I2F R243, R243 ;  /* 0x000000f300f37306 */ /* 0x000fe60000201400 */
[----:B------:R-:W0:Y:S05]  /*1f090*/  SHFL.DOWN PT, R239, R238, 0x1, 0x1f ;  /* 0x08201f00eeef7f89 */ /* 0x000e2a00000e0000 */
        /* <DEDUP_REMOVED lines=32> */
[----:B------:R-:W-:Y:S01]  /*1f2a0*/  FSEL R239, R190, RZ, P1 ;  /* 0x000000ffbeef7208 */ /* 0x000fe20000800000 */
[----:B------:R-:W-:Y:S02]  /*1f2b0*/  @!P0 IMAD.MOV.U32 R190, RZ, RZ, 0x4 ;  /* 0x00000004ffbe8424 */ /* 0x000fe400078e00ff */
[----:B-1----:R-:W-:-:S04]  /*1f2c0*/  FFMA.FTZ R188, R189, R188, c[0x0][0x228] ;  /* 0x00008a00bdbc7623 */ /* 0x002fc800000100bc */
[----:B------:R-:W-:Y:S02]  /*1f2d0*/  FADD.FTZ R239, R188, R239 ;  /* 0x000000efbcef7221 */ /* 0x000fe40000010000 */
[----:B------:R-:W-:-:S04]  /*1f2e0*/  @!P0 IMAD.MOV.U32 R188, RZ, RZ, 0x4 ;  /* 0x00000004ffbc8424 */ /* 0x000fc800078e00ff */
[----:B------:R-:W0:Y:S01]  /*1f2f0*/  MUFU.RSQ R239, R239 ;  /* 0x000000ef00ef7308 */ /* 0x000e220000001400 */
[----:B------:R-:W-:-:S05]  /*1f300*/  @!P0 IMAD.WIDE R188, R201, R188, c[0x0][0x1a0] ;  /* 0x00006800c9bc8625 */ /* 0x000fca00078e02bc */
[----:B------:R1:W-:Y:S01]  /*1f310*/  @!P0 STG.E [R188.64], R245 ;  /* 0x000000f5bc008986 */ /* 0x0003e2000c101906 */
[----:B0-----:R-:W0:Y:S01]  /*1f320*/  R2UR UR27, R239 ;  /* 0x00000000ef1b73c2 */ /* 0x001e2200000e0000 */
[----:B-1----:R-:W-:Y:S01]  /*1f330*/  @!P0 IMAD.WIDE R188, R201, R190, c[0x0][0x1a8] ;  /* 0x00006a00c9bc8625 */ /* 0x002fe200078e02be */
[----:B------:R-:W-:-:S06]  /*1f340*/  FSEL R190, R245, RZ, !P1 ;  /* 0x000000fff5be7208 */ /* 0x000fcc0004800000 */
[----:B------:R1:W2:Y:S01]  /*1f350*/  R2UR UR28, R190 ;  /* 0x00000000be1c73c2 */ /* 0x0002a200000e0000 */
[----:B0-----:R-:W-:-:S05]  /*1f360*/  IMAD.U32 R191, RZ, RZ, UR27 ;  /* 0x0000001bffbf7e24 */ /* 0x001fca000f8e00ff */
[----:B------:R1:W-:Y:S01]  /*1f370*/  @!P0 STG.E [R188.64], R191 ;  /* 0x000000bfbc008986 */ /* 0x0003e2000c101906 */
[----:B------:R-:W-:Y:S05]  /*1f380*/  @!P2 BRA `(.L_x_8183) ;  /* 0x000002e00000a947 */ /* 0x000fea0003800000 */
[----:B--2---:R-:W-:Y:S02]  /*1f390*/  FADD.FTZ R241, R6, -UR28 ;  /* 0x8000001c06f17e21 */ /* 0x004fe40008010000 */
        /* <DEDUP_REMOVED lines=9> */
[----:B-1---5:R-:W-:Y:S02]  /*1f430*/  FFMA.FTZ R188, R168, R241, R184 ;  /* 0x000000f1a8bc7223 */ /* 0x022fe400000100b8 */
        /* <DEDUP_REMOVED lines=35> */
.L_x_8183:
[----:B------:R-:W-:Y:S05]  /*1f670*/  BSYNC B0 ;  /* 0x0000000000007941 */ /* 0x000fea0003800000 */
.L_x_8182:
[----:B------:R-:W-:Y:S01]  /*1f680*/  LOP3.LUT P0, RZ, R202, 0x200, RZ, 0xc0, !PT ;  /* 0x00000200caff7812 */ /* 0x000fe2000780c0ff */
[----:B------:R-:W-:-:S12]  /*1f690*/  BSSY B0, `(.L_x_8184) ;  /* 0x0000030000007945 */ /* 0x000fd80003800000 */
        /* <DEDUP_REMOVED lines=11> */
[----:B01---5:R-:W-:Y:S02]  /*1f750*/  FFMA.FTZ R188, R136, R241, R152 ;  /* 0x000000f188bc7223 */ /* 0x023fe40000010098 */
        /* <DEDUP_REMOVED lines=35> */
.L_x_8185:
[----:B------:R-:W-:Y:S05]  /*1f990*/  BSYNC B0 ;  /* 0x0000000000007941 */ /* 0x000fea0003800000 */
.L_x_8184:
        /* <DEDUP_REMOVED lines=49> */
.L_x_8187:
[----:B------:R-:W-:Y:S05]  /*1fcb0*/  BSYNC B0 ;  /* 0x0000000000007941 */ /* 0x000fea0003800000 */
.L_x_8186:
        /* <DEDUP_REMOVED lines=49> */
.L_x_8189:
[----:B------:R-:W-:Y:S05]  /*1ffd0*/  BSYNC B0 ;  /* 0x0000000000007941 */ /* 0x000fea0003800000 */
.L_x_8188:
        /* <DEDUP_REMOVED lines=43> */
[----:B------:R-:W-:Y:S01]  /*20290*/  IMAD.WIDE.U32 R238, R19, R240, c[0x0][0x210] ;  /* 0x0000840013ee7625 */ /* 0x000fe200078e00f0 */
[----:B------:R-:W-:Y:S02]  /*202a0*/  F2FP.BF16.PACK_AB R190, R246, R245 ;  /* 0x000000f5f6be723e */ /* 0x000fe400000010ff */
[----:B------:R-:W-:Y:S02]  /*202b0*/  F2FP.BF16.PACK_AB R189, R244, R243 ;  /* 0x000000f3f4bd723e */ /* 0x000fe400000010ff */
[----:B------:R-:W-:-:S05]  /*202c0*/  F2FP.BF16.PACK_AB R188, R242, R241 ;  /* 0x000000f1f2bc723e */ /* 0x000fca00000010ff */
[----:B------:R0:W-:Y:S02]  /*202d0*/  STG.E.128 [R238.64], R188 ;  /* 0x000000bcee007986 */ /* 0x0001e4000c101d06 */
.L_x_8191:
[----:B------:R-:W-:Y:S05]  /*202e0*/  BSYNC B0 ;  /* 0x0000000000007941 */ /* 0x000fea0003800000 */
.L_x_8190:
[----:B------:R-:W-:Y:S02]  /*202f0*/  IADD3 R201, R201, c[0x0][0x160], RZ ;  /* 0x00005800c9c97a10 */ /* 0x000fe40007ffe0ff */
[----:B------:R-:W-:Y:S02]  /*20300*/  LOP3.LUT P1, RZ, R5, 0xff, RZ, 0xc0, !PT ;  /* 0x000000ff05ff7812 */ /* 0x000fe4000782c0ff */
[----:B------:R-:W-:Y:S02]  /*20310*/  ISETP.GE.AND P0, PT, R201, c[0x0][0x164], PT ;  /* 0x00005900c9007a0c */ /* 0x000fe40003f06270 */
[----:B------:R-:W-:-:S11]  /*20320*/  SEL R5, RZ, 0x1, P1 ;  /* 0x00000001ff057807 */ /* 0x000fd60000800000 */
[----:B012--5:R-:W-:Y:S01]  /*20330*/  @P0 CALL.REL.NOINC `(.L_x_8192) ;  /* 0x0000001000000944 */ /* 0x027fe20003c00000 */
[----:B------:R-:W-:Y:S05]  /*20340*/  BRA `(.L_x_8193) ;  /* 0xfffe0f5000007947 */ /* 0x000fea000383ffff */
.L_x_8192:
[----:B------:R-:W-:Y:S05]  /*20350*/  EXIT ;  /* 0x000000000000794d */ /* 0x000fea0003800000 */
.L_x_8180:
[----:B------:R-:W-:Y:S01]  /*20360*/  IMAD.MOV.U32 R189, RZ, RZ, R188 ;  /* 0x000000ffffbd7224 */ /* 0x000fe200078e00bc */
[----:B------:R-:W-:Y:S01]  /*20370*/  MOV R190, 0x203c0 ;  /* 0x000203c000be7802 */ /* 0x000fe20000000f00 */
[----:B------:R-:W-:Y:S02]  /*20380*/  IMAD.MOV.U32 R242, RZ, RZ, 0x1 ;  /* 0x00000001fff27424 */ /* 0x000fe400078e00ff */
[----:B------:R-:W-:Y:S02]  /*20390*/  IMAD.MOV.U32 R240, RZ, RZ, 0x1f ;  /* 0x0000001ffff07424 */ /* 0x000fe400078e00ff */
[----:B------:R-:W-:Y:S02]  /*203a0*/  IMAD.MOV.U32 R241, RZ, RZ, -0x1 ;  /* 0xfffffffffff17424 */ /* 0x000fe400078e00ff */
[----:B0----5:R-:W-:Y:S05]  /*203b0*/  CALL.REL.NOINC `($__internal_20_$__cuda_sm70_shflsync_bfly_p) ;  /* 0x000008c000007944 */ /* 0x021fea0003c00000 */
[----:B01----:R-:W-:Y:S01]  /*203c0*/  IMAD.MOV.U32 R189, RZ, RZ, R242 ;  /* 0x000000ffffbd7224 */ /* 0x003fe200078e00f2 */
[----:B------:R-:W-:Y:S05]  /*203d0*/  BRA `(.L_x_8194) ;  /* 0xffffe4e000007947 */ /* 0x000fea000383ffff */
.L_x_8181:
[----:B------:R-:W-:Y:S01]  /*203e0*/  IMAD.MOV.U32 R242, RZ, RZ, 0x2 ;  /* 0x00000002fff27424 */ /* 0x000fe200078e00ff */
[----:B------:R-:W-:Y:S01]  /*203f0*/  MOV R190, 0x20430 ;  /* 0x0002043000be7802 */ /* 0x000fe20000000f00 */
[----:B------:R-:W-:Y:S02]  /*20400*/  IMAD.MOV.U32 R240, RZ, RZ, 0x1f ;  /* 0x0000001ffff07424 */ /* 0x000fe400078e00ff */
[----:B------:R-:W-:-:S02]  /*20410*/  IMAD.MOV.U32 R241, RZ, RZ, -0x1 ;  /* 0xfffffffffff17424 */ /* 0x000fc400078e00ff */
[----:B01---5:R-:W-:Y:S05]  /*20420*/  CALL.REL.NOINC `($__internal_20_$__cuda_sm70_shflsync_bfly_p) ;  /* 0x0000085000007944 */ /* 0x023fea0003c00000 */
[----:B01----:R-:W-:Y:S01]  /*20430*/  FADD.FTZ R189, R189, R242 ;  /* 0x000000f2bdbd7221 */ /* 0x003fe20000010000 */
[----:B------:R-:W-:Y:S01]  /*20440*/  MOV R190, 0x20490 ;  /* 0x0002049000be7802 */ /* 0x000fe20000000f00 */
[----:B------:R-:W-:-:S02]  /*20450*/  IMAD.MOV.U32 R242, RZ, RZ, 0x4 ;  /* 0x00000004fff27424 */ /* 0x000fc400078e00ff */
[----:B------:R-:W-:Y:S02]  /*20460*/  IMAD.MOV.U32 R240, RZ, RZ, 0x1f ;  /* 0x0000001ffff07424 */ /* 0x000fe400078e00ff */
[----:B------:R-:W-:Y:S02]  /*20470*/  IMAD.MOV.U32 R241, RZ, RZ, -0x1 ;  /* 0xfffffffffff17424 */ /* 0x000fe400078e00ff */
[----:B------:R-:W-:Y:S05]  /*20480*/  CALL.REL.NOINC `($__internal_20_$__cuda_sm70_shflsync_bfly_p) ;  /* 0x000007f000007944 */ /* 0x000fea0003c00000 */
[----:B01----:R-:W-:Y:S01]  /*20490*/  FADD.FTZ R189, R189, R242 ;  /* 0x000000f2bdbd7221 */ /* 0x003fe20000010000 */
[----:B------:R-:W-:Y:S01]  /*204a0*/  MOV R190, 0x204f0 ;  /* 0x000204f000be7802 */ /* 0x000fe20000000f00 */
[----:B------:R-:W-:Y:S02]  /*204b0*/  IMAD.MOV.U32 R242, RZ, RZ, 0x8 ;  /* 0x00000008fff27424 */ /* 0x000fe400078e00ff */
[----:B------:R-:W-:Y:S02]  /*204c0*/  IMAD.MOV.U32 R240, RZ, RZ, 0x1f ;  /* 0x0000001ffff07424 */ /* 0x000fe400078e00ff */
[----:B------:R-:W-:Y:S02]  /*204d0*/  IMAD.MOV.U32 R241, RZ, RZ, -0x1 ;  /* 0xfffffffffff17424 */ /* 0x000fe400078e00ff */
[----:B------:R-:W-:Y:S05]  /*204e0*/  CALL.REL.NOINC `($__internal_20_$__cuda_sm70_shflsync_bfly_p) ;  /* 0x0000079000007944 */ /* 0x000fea0003c00000 */
[----:B01----:R-:W-:Y:S01]  /*204f0*/  FADD.FTZ R189, R189, R242 ;  /* 0x000000f2bdbd7221 */ /* 0x003fe20000010000 */
[----:B------:R-:W-:Y:S01]  /*20500*/  MOV R190, 0x20550 ;  /* 0x0002055000be7802 */ /* 0x000fe20000000f00 */
[----:B------:R-:W-:-:S02]  /*20510*/  IMAD.MOV.U32 R242, RZ, RZ, 0x10 ;  /* 0x00000010fff27424 */ /* 0x000fc400078e00ff */
[----:B------:R-:W-:Y:S02]  /*20520*/  IMAD.MOV.U32 R240, RZ, RZ, 0x1f ;  /* 0x0000001ffff07424 */ /* 0x000fe400078e00ff */
[----:B------:R-:W-:Y:S02]  /*20530*/  IMAD.MOV.U32 R241, RZ, RZ, -0x1 ;  /* 0xfffffffffff17424 */ /* 0x000fe400078e00ff */
[----:B------:R-:W-:Y:S05]  /*20540*/  CALL.REL.NOINC `($__internal_20_$__cuda_sm70_shflsync_bfly_p) ;  /* 0x0000073000007944 */ /* 0x000fea0003c00000 */
        /* <DEDUP_REMOVED lines=97> */
[----:B------:R-:W-:Y:S02]  /*20b60*/  IMAD.MOV.U32 R242, RZ, RZ, 0x4 ;  /* 0x00000004fff27424 */ /* 0x000fe400078e00ff */
[----:B------:R-:W-:-:S02]  /*20b70*/  IMAD.MOV.U32 R240, RZ, RZ, 0x1f ;  /* 0x0000001ffff07424 */ /* 0x000fc400078e00ff */
        /* <DEDUP_REMOVED lines=8> */
[----:B-1----:R-:W-:Y:S01]  /*20c00*/  FADD.FTZ R239, R189, R242 ;  /* 0x000000f2bdef7221 */ /* 0x002fe20000010000 */
[----:B------:R-:W-:Y:S01]  /*20c10*/  MOV R190, 0x20c70 ;  /* 0x00020c7000be7802 */ /* 0x000fe20000000f00 */
[----:B------:R-:W-:Y:S02]  /*20c20*/  IMAD.MOV.U32 R242, RZ, RZ, 0x10 ;  /* 0x00000010fff27424 */ /* 0x000fe400078e00ff */
[----:B0-----:R-:W-:-:S02]  /*20c30*/  IMAD.MOV.U32 R240, RZ, RZ, 0x1f ;  /* 0x0000001ffff07424 */ /* 0x001fc400078e00ff */
[----:B------:R-:W-:Y:S02]  /*20c40*/  IMAD.MOV.U32 R241, RZ, RZ, -0x1 ;  /* 0xfffffffffff17424 */ /* 0x000fe400078e00ff */
[----:B------:R-:W-:Y:S02]  /*20c50*/  IMAD.MOV.U32 R189, RZ, RZ, R239 ;  /* 0x000000ffffbd7224 */ /* 0x000fe400078e00ef */
[----:B------:R-:W-:Y:S05]  /*20c60*/  CALL.REL.NOINC `($__internal_20_$__cuda_sm70_shflsync_bfly_p) ;  /* 0x0000001000007944 */ /* 0x000fea0003c00000 */
[----:B01----:R-:W-:Y:S05]  /*20c70*/  BRA `(.L_x_8195) ;  /* 0xffffe2a000007947 */ /* 0x003fea000383ffff */
        .weak           $__internal_20_$__cuda_sm70_shflsync_bfly_p
        .type           $__internal_20_$__cuda_sm70_shflsync_bfly_p,@function
        .size           $__internal_20_$__cuda_sm70_shflsync_bfly_p,(.L_x_32960 - $__internal_20_$__cuda_sm70_shflsync_bfly_p)
$__internal_20_$__cuda_sm70_shflsync_bfly_p:
[----:B------:R-:W-:Y:S01]  /*20c80*/  IMAD.MOV.U32 R191, RZ, RZ, 0x0 ;  /* 0x00000000ffbf7424 */ /* 0x000fe200078e00ff */
[----:B------:R-:W-:Y:S04]  /*20c90*/  WARPSYNC R241 ;  /* 0x000000f100007348 */ /* 0x000fe80003800000 */
[----:B------:R0:W1:Y:S01]  /*20ca0*/  SHFL.BFLY PT, R242, R189, R242, R240 ;  /* 0x0c0000f2bdf27389 */ /* 0x00006200000e00f0 */
[----:B------:R-:W-:Y:S05]  /*20cb0*/  RET.REL.NODEC R190 `(_ZN10layer_norm31ln_parallel_residual_fwd_kernelINS_13Kernel_traitsIf13__nv_bfloat16S2_S2_fjLj5120ELj1ELj1ELj4ELj16ENS_18Kernel_traits_baseILj5120EfS2_S2_S2_fjLj128EEEEELb1ELb0ELb0EEEvNS_9FwdParamsE) ;  /* 0xfffdf340be007950 */ /* 0x000fea0003c3ffff */
.L_x_8196:
        /* <DEDUP_REMOVED lines=12> */
.L_x_32960:


//--------------------- .text._ZN10layer_norm31ln_parallel_residual_fwd_kernelINS_13Kernel_traitsIf13__nv_bfloat16S2_S2_fjLj5120ELj1ELj1ELj4ELj16ENS_18Kernel_traits_baseILj5120EfS2_S2_S2_fjLj128EEEEELb1ELb0ELb1EEEvNS_9FwdParamsE --------------------------
	.section	.text._ZN10layer_norm31ln_parallel_residual_fwd_kernelINS_13Kernel_traitsIf13__nv_bfloat16S2_S2_fjLj5120ELj1ELj1ELj4ELj16ENS_18Kernel_traits_baseILj5120EfS2_S2_S2_fjLj128EEEEELb1ELb0ELb1EEEvNS_9FwdParamsE,"ax",@progbits
	.sectioninfo	@"SHI_REGISTERS=248"
	.align	128
        .global         _ZN10layer_norm31ln_parallel_residual_fwd_kernelINS_13Kernel_traitsIf13__nv_bfloat16S2_S2_fjLj5120ELj1ELj1ELj4ELj16ENS_18Kernel_traits_baseILj5120EfS2_S2_S2_fjLj128EEEEELb1ELb0ELb1EEEvNS_9FwdParamsE
        .type           _ZN10layer_norm31ln_parallel_residual_fwd_kernelINS_13Kernel_traitsIf13__nv_bfloat16S2_S2_fjLj5120ELj1ELj1ELj4ELj16ENS_18Kernel_traits_baseILj5120EfS2_S2_S2_fjLj128EEEEELb1ELb0ELb1EEEvNS_9FwdParamsE,@function
        .size           _ZN10layer_norm31ln_parallel_residual_fwd_kernelINS_13Kernel_traitsIf13__nv_bfloat16S2_S2_fjLj5120ELj1ELj1ELj4ELj16ENS_18Kernel_traits_baseILj5120EfS2_S2_S2_fjLj128EEEEELb1ELb0ELb1EEEvNS_9FwdParamsE,(.L_x_32961 - _ZN10layer_norm31ln_parallel_residual_fwd_kernelINS_13Kernel_traitsIf13__nv_bfloat16S2_S2_fjLj5120ELj1ELj1ELj4ELj16ENS_18Kernel_traits_baseILj5120EfS2_S2_S2_fjLj128EEEEELb1ELb0ELb1EEEvNS_9FwdParamsE)
        .other          _ZN10layer_norm31ln_parallel_residual_fwd_kernelINS_13Kernel_traitsIf13__nv_bfloat16S2_S2_fjLj5120ELj1ELj1ELj4ELj16ENS_18Kernel_traits_baseILj5120EfS2_S2_S2_fjLj128EEEEELb1ELb0ELb1EEEvNS_9FwdParamsE,@"STO_CUDA_ENTRY STV_DEFAULT"
_ZN10layer_norm31ln_parallel_residual_fwd_kernelINS_13Kernel_traitsIf13__nv_bfloat16S2_S2_fjLj5120ELj1ELj1ELj4ELj16ENS_18Kernel_traits_baseILj5120EfS2_S2_S2_fjLj128EEEEELb1ELb0ELb1EEEvNS_9FwdParamsE:
.text._ZN10layer_norm31ln_parallel_residual_fwd_kernelINS_13Kernel_traitsIf13__nv_bfloat16S2_S2_fjLj5120ELj1ELj1ELj4ELj16ENS_18Kernel_traits_baseILj5120EfS2_S2_S2_fjLj128EEEEELb1ELb0ELb1EEEvNS_9FwdParamsE:
        /* <DEDUP_REMOVED lines=13> */
[----:B------:R-:W-:Y:S01]  /*00d0*/  CS2R R20, SRZ ;  /* 0x0000000000147805 */ /* 0x000fe2000001ff00 */
[----:B------:R-:W-:Y:S01]  /*00e0*/  CS2R R22, SRZ ;  /* 0x0000000000167805 */ /* 0x000fe2000001ff00 */
[----:B------:R-:W-:Y:S01]  /*00f0*/  CS2R R24, SRZ ;  /* 0x0000000000187805 */ /* 0x000fe2000001ff00 */
[----:B------:R-:W0:Y:S01]  /*0100*/  S2R R11, SR_TID.X ;  /* 0x00000000000b7919 */ /* 0x000e220000002100 */
[----:B------:R-:W-:Y:S01]  /*0110*/  CS2R R26, SRZ ;  /* 0x00000000001a7805 */ /* 0x000fe2000001ff00 */
[----:B------:R-:W-:Y:S01]  /*0120*/  CS2R R28, SRZ ;  /* 0x00000000001c7805 */ /* 0x000fe2000001ff00 */
[----:B------:R-:W-:Y:S01]  /*0130*/  CS2R R30, SRZ ;  /* 0x00000000001e7805 */ /* 0x000fe2000001ff00 */
[----:B------:R-:W0:Y:S01]  /*0140*/  S2R R12, SR_CTAID.X ;  /* 0x00000000000c7919 */ /* 0x000e220000002500 */
        /* <DEDUP_REMOVED lines=14> */
[----:B0-----:R-:W-:-:S04]  /*0230*/  IMAD R10, R12, c[0x0][0x0], R11 ;  /* 0x000000000c0a7a24 */ /* 0x001fc800078e020b */
[----:B------:R-:W-:Y:S01]  /*0240*/  IMAD.WIDE.U32 R6, R10, -0x326172a9, RZ ;  /* 0xcd9e8d570a067825 */ /* 0x000fe200078e00ff */
        /* <DEDUP_REMOVED lines=20> */
[----:B--2---:R-:W0:Y:S08]  /*0390*/  @P0 R2UR UR4, R2 ;  /* 0x00000000020403c2 */ /* 0x004e3000000e0000 */
[----:B------:R1:W2:Y:S01]  /*03a0*/  @P0 R2UR UR5, R3 ;  /* 0x00000000030503c2 */ /* 0x0002a200000e0000 */
[----:B---3--:R-:W-:-:S05]  /*03b0*/  @P0 IADD3 R205, P1, R4, c[0x0][0x240], RZ ;  /* 0x0000900004cd0a10 */ /* 0x008fca0007f3e0ff */
[----:B------:R-:W-:Y:S01]  /*03c0*/  @P0 IMAD.X R0, RZ, RZ, R5, P1 ;  /* 0x000000ffff000224 */ /* 0x000fe200008e0605 */
[----:B------:R-:W-:-:S04]  /*03d0*/  ISETP.NE.U32.AND P0, PT, RZ, c[0x0][0x218], PT ;  /* 0x00008600ff007a0c */ /* 0x000fc80003f05070 */
[--C-:B------:R-:W-:Y:S02]  /*03e0*/  SHF.R.U64 R14, R205, 0x2, R0.reuse ;  /* 0x00000002cd0e7819 */ /* 0x100fe40000001200 */
[----:B------:R-:W-:Y:S02]  /*03f0*/  SHF.R.U32.HI R13, RZ, 0x2, R0 ;  /* 0x00000002ff0d7819 */ /* 0x000fe40000011600 */
[----:B------:R-:W-:Y:S01]  /*0400*/  ISETP.NE.AND.EX P0, PT, RZ, c[0x0][0x21c], PT, P0 ;  /* 0x00008700ff007a0c */ /* 0x000fe20003f05300 */
        /* <DEDUP_REMOVED lines=8> */
[----:B------:R-:W-:Y:S01]  /*0490*/  IMAD.SHL.U32 R0, R11, 0x20, RZ ;  /* 0x000000200b007824 */ /* 0x000fe200078e00ff */
        /* <DEDUP_REMOVED lines=38> */
[----:B------:R-:W-:Y:S02]  /*0700*/  LOP3.LUT R4, R0, 0xfe0, RZ, 0xc0, !PT ;  /* 0x00000fe000047812 */ /* 0x000fe400078ec0ff */
[----:B------:R-:W-:Y:S01]  /*0710*/  LOP3.LUT R15, R9, UR21, R6, 0x96, !PT ;  /* 0x00000015090f7c12 */ /* 0x000fe2000f8e9606 */
[----:B------:R-:W-:-:S04]  /*0720*/  IMAD.HI.U32 R5, R16, -0x326172a9, RZ ;  /* 0xcd9e8d5710057827 */ /* 0x000fc800078e00ff */
[----:B------:R-:W-:Y:S01]  /*0730*/  IMAD.HI.U32 R3, R15, -0x2daee0ad, RZ ;  /* 0xd2511f530f037827 */ /* 0x000fe200078e00ff */
[----:B------:R-:W-:-:S04]  /*0740*/  LOP3.LUT R17, R5, UR23, R8, 0x96, !PT ;  /* 0x0000001705117c12 */ /* 0x000fc8000f8e9608 */
[----:B------:R-:W-:Y:S02]  /*0750*/  LOP3.LUT R18, R3, UR24, R2, 0x96, !PT ;  /* 0x0000001803127c12 */ /* 0x000fe4000f8e9602 */
[----:B------:R-:W-:-:S04]  /*0760*/  IADD3 R2, P1, R4, c[0x0][0x218], RZ ;  /* 0x0000860004027a10 */ /* 0x000fc80007f3e0ff */
[----:B------:R-:W-:-:S05]  /*0770*/  IADD3.X R3, RZ, c[0x0][0x21c], RZ, P1, !PT ;  /* 0x00008700ff037a10 */ /* 0x000fca0000ffe4ff */
        /* <DEDUP_REMOVED lines=10> */
[----:B------:R-:W-:-:S02]  /*0820*/  ISETP.NE.U32.AND P0, PT, RZ, c[0x0][0x220], PT ;  /* 0x00008800ff007a0c */ /* 0x000fc40003f05070 */
[C---:B------:R-:W-:Y:S02]  /*0830*/  LEA.HI R0, R11.reuse, R12, RZ, 0x19 ;  /* 0x0000000c0b007211 */ /* 0x040fe400078fc8ff */
[----:B------:R-:W-:Y:S02]  /*0840*/  ISETP.NE.AND.EX P0, PT, RZ, c[0x0][0x224], PT, P0 ;  /* 0x00008900ff007a0c */ /* 0x000fe40003f05300 */
[----:B------:R-:W-:Y:S02]  /*0850*/  IADD3 R4, P2, R4, c[0x0][0x1b0], RZ ;  /* 0x00006c0004047a10 */ /* 0x000fe40007f5e0ff */
[----:B0-----:R-:W-:-:S03]  /*0860*/  LOP3.LUT R2, R11, 0x7f, RZ, 0xc0, !PT ;  /* 0x0000007f0b027812 */ /* 0x001fc600078ec0ff */
[----:B------:R-:W-:Y:S02]  /*0870*/  IMAD.X R5, RZ, RZ, c[0x0][0x1b4], P2 ;  /* 0x00006d00ff057624 */ /* 0x000fe400010e06ff */
[----:B------:R-:W-:-:S05]  /*0880*/  IMAD.SHL.U32 R8, R2, 0x20, RZ ;  /* 0x0000002002087824 */ /* 0x000fca00078e00ff */
[C---:B------:R-:W-:Y:S02]  /*0890*/  IADD3 R6, P1, R8.reuse, c[0x0][0x220], RZ ;  /* 0x0000880008067a10 */ /* 0x040fe40007f3e0ff */
[----:B------:R-:W-:-:S03]  /*08a0*/  IADD3 R8, P3, R8, c[0x0][0x1b8], RZ ;  /* 0x00006e0008087a10 */ /* 0x000fc60007f7e0ff */
[----:B------:R-:W-:Y:S01]  /*08b0*/  IMAD.X R7, RZ, RZ, c[0x0][0x224], P1 ;  /* 0x00008900ff077624 */ /* 0x000fe200008e06ff */
[----:B------:R-:W-:Y:S01]  /*08c0*/  ISETP.GE.AND P1, PT, R0, c[0x0][0x164], PT ;  /* 0x0000590000007a0c */ /* 0x000fe20003f26270 */
[----:B------:R-:W-:-:S03]  /*08d0*/  IMAD.X R9, RZ, RZ, c[0x0][0x1bc], P3 ;  /* 0x00006f00ff097624 */ /* 0x000fc600018e06ff */
        /* <DEDUP_REMOVED lines=10> */
[----:B------:R-:W-:Y:S05]  /*0980*/  @P1 EXIT ;  /* 0x000000000000194d */ /* 0x000fea0003800000 */
[----:B------:R1:W5:Y:S01]  /*0990*/  LDG.E.128 R100, [R4.64] ;  /* 0x0000000604647981 */ /* 0x000362000c1e1d00 */
[----:B------:R-:W-:Y:S01]  /*09a0*/  UIADD3 UR26, UR5, -0x695add53, URZ ;  /* 0x96a522ad051a7890 */ /* 0x000fe2000fffe03f */
[----:B------:R-:W-:Y:S01]  /*09b0*/  IMAD R3, R16, -0x326172a9, RZ ;  /* 0xcd9e8d5710037824 */ /* 0x000fe200078e02ff */
[----:B------:R-:W-:Y:S01]  /*09c0*/  UIADD3 UR25, UR4, -0x700cb87f, URZ ;  /* 0x8ff3478104197890 */ /* 0x000fe2000fffe03f */
[----:B------:R1:W5:Y:S01]  /*09d0*/  LDG.E.128 R104, [R4.64+0x10] ;  /* 0x0000100604687981 */ /* 0x000362000c1e1d00 */
[----:B0-----:R-:W-:-:S03]  /*09e0*/  IMAD.HI.U32 R6, R18, -0x326172a9, RZ ;  /* 0xcd9e8d5712067827 */ /* 0x001fc600078e00ff */
        /* <DEDUP_REMOVED lines=8> */
[----:B------:R-:W-:Y:S01]  /*0a70*/  LOP3.LUT R3, R6, UR25, R3, 0x96, !PT ;  /* 0x0000001906037c12 */ /* 0x000fe2000f8e9603 */
[----:B------:R-:W-:Y:S01]  /*0a80*/  IMAD.MOV.U32 R6, RZ, RZ, R14 ;  /* 0x000000ffff067224 */ /* 0x000fe200078e000e */
[----:B------:R-:W-:Y:S01]  /*0a90*/  LOP3.LUT R205, R205, 0x3, RZ, 0xc0, !PT ;  /* 0x00000003cdcd7812 */ /* 0x000fe200078ec0ff */
[----:B------:R0:W5:Y:S04]  /*0aa0*/  LDG.E.128 R140, [R8.64] ;  /* 0x00000006088c7981 */ /* 0x000168000c1e1d00 */
[----:B------:R0:W5:Y:S01]  /*0ab0*/  LDG.E.128 R144, [R8.64+0x10] ;  /* 0x0000100608907981 */ /* 0x000162000c1e1d00 */
[----:B-1----:R-:W-:-:S02]  /*0ac0*/  IMAD R4, R15, -0x2daee0ad, RZ ;  /* 0xd2511f530f047824 */ /* 0x002fc400078e02ff */
[----:B------:R-:W-:Y:S01]  /*0ad0*/  IMAD.HI.U32 R5, R17, -0x2daee0ad, RZ ;  /* 0xd2511f5311057827 */ /* 0x000fe200078e00ff */
[----:B------:R0:W5:Y:S04]  /*0ae0*/  LDG.E.128 R148, [R8.64+0x1000] ;  /* 0x0010000608947981 */ /* 0x000168000c1e1d00 */
[----:B------:R-:W-:Y:S01]  /*0af0*/  LOP3.LUT R4, R5, UR26, R4, 0x96, !PT ;  /* 0x0000001a05047c12 */ /* 0x000fe2000f8e9604 */
[----:B------:R0:W5:Y:S01]  /*0b00*/  LDG.E.128 R152, [R8.64+0x1010] ;  /* 0x0010100608987981 */ /* 0x000162000c1e1d00 */
[----:B------:R-:W-:Y:S02]  /*0b10*/  IMAD.MOV.U32 R5, RZ, RZ, R10 ;  /* 0x000000ffff057224 */ /* 0x000fe400078e000a */
[----:B------:R-:W-:Y:S01]  /*0b20*/  IMAD.MOV.U32 R7, RZ, RZ, R13 ;  /* 0x000000ffff077224 */ /* 0x000fe200078e000d */
[----:B------:R0:W5:Y:S01]  /*0b30*/  LDG.E.128 R156, [R8.64+0x2000] ;  /* 0x00200006089c7981 */ /* 0x000162000c1e1d00 */
[----:B------:R-:W-:-:S02]  /*0b40*/  IMAD.MOV.U32 R11, RZ, RZ, 0x1 ;  /* 0x00000001ff0b7424 */ /* 0x000fc400078e00ff */
[----:B------:R-:W-:Y:S01]  /*0b50*/  IMAD R10, R17, -0x2daee0ad, RZ ;  /* 0xd2511f53110a7824 */ /* 0x000fe200078e02ff */
[----:B------:R0:W5:Y:S04]  /*0b60*/  LDG.E.128 R160, [R8.64+0x2010] ;  /* 0x0020100608a07981 */ /* 0x000168000c1e1d00 */
[----:B------:R0:W5:Y:S04]  /*0b70*/  LDG.E.128 R164, [R8.64+0x3000] ;  /* 0x0030000608a47981 */ /* 0x000168000c1e1d00 */
[----:B------:R0:W5:Y:S04]  /*0b80*/  LDG.E.128 R168, [R8.64+0x3010] ;  /* 0x0030100608a87981 */ /* 0x000168000c1e1d00 */
[----:B------:R0:W5:Y:S04]  /*0b90*/  LDG.E.128 R172, [R8.64+0x4000] ;  /* 0x0040000608ac7981 */ /* 0x000168000c1e1d00 */
[----:B------:R0:W5:Y:S01]  /*0ba0*/  LDG.E.128 R176, [R8.64+0x4010] ;  /* 0x0040100608b07981 */ /* 0x000162000c1e1d00 */
[----:B------:R-:W-:Y:S01]  /*0bb0*/  ULDC.U8 UR8, c[0x0][0x1f0] ;  /* 0x00007c0000087ab9 */ /* 0x000fe20000000000 */
[----:B0-----:R-:W-:-:S02]  /*0bc0*/  IMAD R8, R18, -0x326172a9, RZ ;  /* 0xcd9e8d5712087824 */ /* 0x001fc400078e02ff */
[----:B------:R-:W-:Y:S02]  /*0bd0*/  IMAD.MOV.U32 R9, RZ, RZ, RZ ;  /* 0x000000ffff097224 */ /* 0x000fe400078e00ff */
.L_x_8845:
[----:B------:R-:W-:Y:S01]  /*0be0*/  IMAD R188, R0, c[0x0][0x168], RZ ;  /* 0x00005a0000bc7a24 */ /* 0x000fe200078e02ff */
[----:B------:R-:W-:Y:S01]  /*0bf0*/  ISETP.NE.U32.AND P0, PT, RZ, c[0x0][0x178], PT ;  /* 0x00005e00ff007a0c */ /* 0x000fe20003f05070 */
[----:B------:R-:W-:Y:S01]  /*0c00*/  HFMA2.MMA R214, -RZ, RZ, 0, 9.5367431640625e-07 ;  /* 0x00000010ffd67435 */ /* 0x000fe200000001ff */
        /* <DEDUP_REMOVED lines=19> */
[----:B0-----:R-:W-:-:S12]  /*0d40*/  IMAD.MOV.U32 R192, RZ, RZ, R4 ;  /* 0x000000ffffc07224 */ /* 0x001fd800078e0004 */
[----:B------:R-:W-:Y:S05]  /*0d50*/  @!P1 BRA `(.L_x_8199) ;  /* 0x0000006000009947 */ /* 0x000fea0003800000 */
[----:B------:R-:W-:Y:S01]  /*0d60*/  ISETP.NE.AND P1, PT, R205, 0x3, PT ;  /* 0x00000003cd00780c */ /* 0x000fe20003f25270 */
[----:B------:R-:W-:-:S12]  /*0d70*/  IMAD.MOV.U32 R192, RZ, RZ, R3 ;  /* 0x000000ffffc07224 */ /* 0x000fd800078e0003 */
[----:B------:R-:W-:Y:S05]  /*0d80*/  @P1 BRA `(.L_x_8199) ;  /* 0x0000003000001947 */ /* 0x000fea0003800000 */
[----:B------:R-:W-:Y:S01]  /*0d90*/  IMAD.MOV.U32 R192, RZ, RZ, R10 ;  /* 0x000000ffffc07224 */ /* 0x000fe200078e000a */
[----:B------:R-:W-:Y:S05]  /*0da0*/  BRA `(.L_x_8199) ;  /* 0x0000001000007947 */ /* 0x000fea0003800000 */
.L_x_8198:
[----:B0-----:R-:W-:Y:S02]  /*0db0*/  IMAD.MOV.U32 R192, RZ, RZ, R8 ;  /* 0x000000ffffc07224 */ /* 0x001fe400078e0008 */
.L_x_8199:
[----:B------:R-:W-:Y:S05]  /*0dc0*/  BSYNC B0 ;  /* 0x0000000000007941 */ /* 0x000fea0003800000 */
.L_x_8197:
        /* <DEDUP_REMOVED lines=16> */
.L_x_8203:
[----:B------:R-:W-:Y:S05]  /*0ed0*/  BSYNC B1 ;  /* 0x0000000000017941 */ /* 0x000fea0003800000 */
.L_x_8202:
        /* <DEDUP_REMOVED lines=44> */
.L_x_8201:
[----:B------:R-:W-:Y:S05]  /*11a0*/  BSYNC B0 ;  /* 0x0000000000007941 */ /* 0x000fea0003800000 */
.L_x_8200:
[----:B------:R-:W0:Y:S01]  /*11b0*/  I2F.U32 R192, R192 ;  /* 0x000000c000c07306 */ /* 0x000e220000201000 */
[----:B------:R-:W-:Y:S01]  /*11c0*/  ISETP.NE.U32.AND P1, PT, RZ, c[0x0][0x178], PT ;  /* 0x00005e00ff007a0c */ /* 0x000fe20003f25070 */
[----:B------:R-:W-:Y:S01]  /*11d0*/  IMAD.MOV.U32 R213, RZ, RZ, 0x2f800000 ;  /* 0x2f800000ffd57424 */ /* 0x000fe200078e00ff */
[----:B------:R-:W-:Y:S02]  /*11e0*/  LOP3.LUT R204, R204, 0xffffffef, RZ, 0xc0, !PT ;  /* 0xffffffefcccc7812 */ /* 0x000fe400078ec0ff */
[----:B------:R-:W-:Y:S01]  /*11f0*/  ISETP.NE.AND.EX P6, PT, RZ, c[0x0][0x17c], PT, P1 ;  /* 0x00005f00ff007a0c */ /* 0x000fe20003fc5310 */
[----:B0-----:R-:W-:Y:S01]  /*1200*/  FFMA.FTZ R193, R192, R213, 1.1641532182693481445e-10 ;  /* 0x2f000000c0c17423 */ /* 0x001fe200000100d5 */
[----:B-----5:R-:W-:-:S11]  /*1210*/  PRMT R192, RZ, 0x5410, R188 ;  /* 0x00005410ffc07816 */ /* 0x020fd600000000bc */
[----:B------:R-:W-:Y:S02]  /*1220*/  @P6 LOP3.LUT R204, R204, 0x10, RZ, 0xfc, !PT ;  /* 0x00000010cccc6812 */ /* 0x000fe400078efcff */
[----:B------:R-:W-:Y:S01]  /*1230*/  FSETP.GTU.FTZ.AND P2, PT, R193, c[0x0][0x1e4], PT ;  /* 0x00007900c1007a0b */ /* 0x000fe20003f5c000 */
[----:B------:R-:W-:-:S03]  /*1240*/  FMUL.FTZ R194, R192, c[0x0][0x1e8] ;  /* 0x00007a00c0c27a20 */ /* 0x000fc60000410000 */
        /* <DEDUP_REMOVED lines=9> */
.L_x_8204:
        /* <DEDUP_REMOVED lines=12> */
.L_x_8207:
[----:B------:R-:W-:Y:S02]  /*13a0*/  IMAD.MOV.U32 R192, RZ, RZ, R8 ;  /* 0x000000ffffc07224 */ /* 0x000fe400078e0008 */
.L_x_8208:
[----:B------:R-:W-:Y:S05]  /*13b0*/  BSYNC B0 ;  /* 0x0000000000007941 */ /* 0x000fea0003800000 */
.L_x_8206:
        /* <DEDUP_REMOVED lines=16> */
.L_x_8212:
[----:B------:R-:W-:Y:S05]  /*14c0*/  BSYNC B1 ;  /* 0x0000000000017941 */ /* 0x000fea0003800000 */
.L_x_8211:
        /* <DEDUP_REMOVED lines=44> */
.L_x_8210:
[----:B------:R-:W-:Y:S05]  /*1790*/  BSYNC B0 ;  /* 0x0000000000007941 */ /* 0x000fea0003800000 */
.L_x_8209:
        /* <DEDUP_REMOVED lines=10> */
.L_x_8205:
        /* <DEDUP_REMOVED lines=12> */
.L_x_8214:
[----:B------:R-:W-:Y:S02]  /*1900*/  IMAD.MOV.U32 R192, RZ, RZ, R8 ;  /* 0x000000ffffc07224 */ /* 0x000fe400078e0008 */
.L_x_8215:
[----:B------:R-:W-:Y:S05]  /*1910*/  BSYNC B0 ;  /* 0x0000000000007941 */ /* 0x000fea0003800000 */
.L_x_8213:
        /* <DEDUP_REMOVED lines=16> */
.L_x_8219:
[----:B------:R-:W-:Y:S05]  /*1a20*/  BSYNC B1 ;  /* 0x0000000000017941 */ /* 0x000fea0003800000 */
.L_x_8218:
        /* <DEDUP_REMOVED lines=44> */
.L_x_8217:
[----:B------:R-:W-:Y:S05]  /*1cf0*/  BSYNC B0 ;  /* 0x0000000000007941 */ /* 0x000fea0003800000 */
.L_x_8216:
        /* <DEDUP_REMOVED lines=14> */
.L_x_8220:
        /* <DEDUP_REMOVED lines=12> */
.L_x_8223:
[----:B------:R-:W-:Y:S02]  /*1ea0*/  IMAD.MOV.U32 R188, RZ, RZ, R8 ;  /* 0x000000ffffbc7224 */ /* 0x000fe400078e0008 */
.L_x_8224:
[----:B------:R-:W-:Y:S05]  /*1eb0*/  BSYNC B0 ;  /* 0x0000000000007941 */ /* 0x000fea0003800000 */
.L_x_8222:
        /* <DEDUP_REMOVED lines=16> */
.L_x_8228:
[----:B------:R-:W-:Y:S05]  /*1fc0*/  BSYNC B1 ;  /* 0x0000000000017941 */ /* 0x000fea0003800000 */
.L_x_8227:
        /* <DEDUP_REMOVED lines=44> */
.L_x_8226:
[----:B------:R-:W-:Y:S05]  /*2290*/  BSYNC B0 ;  /* 0x0000000000007941 */ /* 0x000fea0003800000 */
.L_x_8225:
        /* <DEDUP_REMOVED lines=10> */
.L_x_8221:
        /* <DEDUP_REMOVED lines=12> */
.L_x_8230:
[----:B------:R-:W-:Y:S02]  /*2400*/  IMAD.MOV.U32 R188, RZ, RZ, R8 ;  /* 0x000000ffffbc7224 */ /* 0x000fe400078e0008 */
.L_x_8231:
[----:B------:R-:W-:Y:S05]  /*2410*/  BSYNC B0 ;  /* 0x0000000000007941 */ /* 0x000fea0003800000 */
.L_x_8229:
        /* <DEDUP_REMOVED lines=16> */
.L_x_8235:
[----:B------:R-:W-:Y:S05]  /*2520*/  BSYNC B1 ;  /* 0x0000000000017941 */ /* 0x000fea0003800000 */
.L_x_8234:
        /* <DEDUP_REMOVED lines=44> */
.L_x_8233:
[----:B------:R-:W-:Y:S05]  /*27f0*/  BSYNC B0 ;  /* 0x0000000000007941 */ /* 0x000fea0003800000 */
.L_x_8232:
[----:B------:R-:W0:Y:S02]  /*2800*/  I2F.U32 R188, R188 ;  /* 0x000000bc00bc7306 */ /* 0x000e240000201000 */
[----:B0-----:R-:W-:Y:S01]  /*2810*/  FFMA.FTZ R192, R188, R213, 1.1641532182693481445e-10 ;  /* 0x2f000000bcc07423 */ /* 0x001fe200000100d5 */
[----:B------:R-:W-:-:S04]  /*2820*/  PRMT R188, RZ, 0x5410, R189 ;  /* 0x00005410ffbc7816 */ /* 0x000fc800000000bd */
[----:B------:R-:W-:Y:S01]  /*2830*/  FSETP.GTU.FTZ.AND P1, PT, R192, c[0x0][0x1e4], PT ;  /* 0x00007900c0007a0b */ /* 0x000fe20003f3c000 */
[----:B------:R-:W-:-:S03]  /*2840*/  FMUL.FTZ R198, R188, c[0x0][0x1e8] ;  /* 0x00007a00bcc67a20 */ /* 0x000fc60000410000 */
        /* <DEDUP_REMOVED lines=9> */
.L_x_8236:
        /* <DEDUP_REMOVED lines=12> */
.L_x_8239:
[----:B------:R-:W-:Y:S02]  /*29a0*/  IMAD.MOV.U32 R188, RZ, RZ, R8 ;  /* 0x000000ffffbc7224 */ /* 0x000fe400078e0008 */
.L_x_8240:
[----:B------:R-:W-:Y:S05]  /*29b0*/  BSYNC B0 ;  /* 0x0000000000007941 */ /* 0x000fea0003800000 */
.L_x_8238:
        /* <DEDUP_REMOVED lines=16> */
.L_x_8244:
[----:B------:R-:W-:Y:S05]  /*2ac0*/  BSYNC B1 ;  /* 0x0000000000017941 */ /* 0x000fea0003800000 */
.L_x_8243:
        /* <DEDUP_REMOVED lines=44> */
.L_x_8242:
[----:B------:R-:W-:Y:S05]  /*2d90*/  BSYNC B0 ;  /* 0x0000000000007941 */ /* 0x000fea0003800000 */
.L_x_8241:
        /* <DEDUP_REMOVED lines=10> */
.L_x_8237:
        /* <DEDUP_REMOVED lines=12> */
.L_x_8246:
[----:B------:R-:W-:Y:S02]  /*2f00*/  IMAD.MOV.U32 R188, RZ, RZ, R8 ;  /* 0x000000ffffbc7224 */ /* 0x000fe400078e0008 */
.L_x_8247:
[----:B------:R-:W-:Y:S05]  /*2f10*/  BSYNC B0 ;  /* 0x0000000000007941 */ /* 0x000fea0003800000 */
.L_x_8245:
        /* <DEDUP_REMOVED lines=16> */
.L_x_8251:
[----:B------:R-:W-:Y:S05]  /*3020*/  BSYNC B1 ;  /* 0x0000000000017941 */ /* 0x000fea0003800000 */
.L_x_8250:
        /* <DEDUP_REMOVED lines=44> */
.L_x_8249:
[----:B------:R-:W-:Y:S05]  /*32f0*/  BSYNC B0 ;  /* 0x0000000000007941 */ /* 0x000fea0003800000 */
.L_x_8248:
        /* <DEDUP_REMOVED lines=13> */
.L_x_8252:
        /* <DEDUP_REMOVED lines=12> */
.L_x_8255:
[----:B------:R-:W-:Y:S02]  /*3490*/  IMAD.MOV.U32 R188, RZ, RZ, R8 ;  /* 0x000000ffffbc7224 */ /* 0x000fe400078e0008 */
.L_x_8256:
[----:B------:R-:W-:Y:S05]  /*34a0*/  BSYNC B0 ;  /* 0x0000000000007941 */ /* 0x000fea0003800000 */
.L_x_8254:
        /* <DEDUP_REMOVED lines=16> */
.L_x_8260:
[----:B------:R-:W-:Y:S05]  /*35b0*/  BSYNC B1 ;  /* 0x0000000000017941 */ /* 0x000fea0003800000 */
.L_x_8259:
        /* <DEDUP_REMOVED lines=44> */
.L_x_8258:
[----:B------:R-:W-:Y:S05]  /*3880*/  BSYNC B0 ;  /* 0x0000000000007941 */ /* 0x000fea0003800000 */
.L_x_8257:
        /* <DEDUP_REMOVED lines=10> */
.L_x_8253:
        /* <DEDUP_REMOVED lines=12> */
.L_x_8262:
[----:B------:R-:W-:Y:S02]  /*39f0*/  IMAD.MOV.U32 R188, RZ, RZ, R8 ;  /* 0x000000ffffbc7224 */ /* 0x000fe400078e0008 */
.L_x_8263:
[----:B------:R-:W-:Y:S05]  /*3a00*/  BSYNC B0 ;  /* 0x0000000000007941 */ /* 0x000fea0003800000 */
.L_x_8261:
        /* <DEDUP_REMOVED lines=16> */
.L_x_8267:
[----:B------:R-:W-:Y:S05]  /*3b10*/  BSYNC B1 ;  /* 0x0000000000017941 */ /* 0x000fea0003800000 */
.L_x_8266:
        /* <DEDUP_REMOVED lines=44> */
.L_x_8265:
[----:B------:R-:W-:Y:S05]  /*3de0*/  BSYNC B0 ;  /* 0x0000000000007941 */ /* 0x000fea0003800000 */
.L_x_8264:
[----:B------:R-:W0:Y:S02]  /*3df0*/  I2F.U32 R188, R188 ;  /* 0x000000bc00bc7306 */ /* 0x000e240000201000 */
[----:B0-----:R-:W-:Y:S01]  /*3e00*/  FFMA.FTZ R189, R188, R213, 1.1641532182693481445e-10 ;  /* 0x2f000000bcbd7423 */ /* 0x001fe200000100d5 */
[----:B------:R-:W-:-:S04]  /*3e10*/  PRMT R188, RZ, 0x5410, R190 ;  /* 0x00005410ffbc7816 */ /* 0x000fc800000000be */
[----:B------:R-:W-:Y:S01]  /*3e20*/  FSETP.GTU.FTZ.AND P2, PT, R189, c[0x0][0x1e4], PT ;  /* 0x00007900bd007a0b */ /* 0x000fe20003f5c000 */
[----:B------:R-:W-:-:S05]  /*3e30*/  FMUL.FTZ R193, R188, c[0x0][0x1e8] ;  /* 0x00007a00bcc17a20 */ /* 0x000fca0000410000 */
        /* <DEDUP_REMOVED lines=8> */
.L_x_8268:
        /* <DEDUP_REMOVED lines=12> */
.L_x_8271:
[----:B------:R-:W-:Y:S02]  /*3f80*/  IMAD.MOV.U32 R188, RZ, RZ, R8 ;  /* 0x000000ffffbc7224 */ /* 0x000fe400078e0008 */
.L_x_8272:
[----:B------:R-:W-:Y:S05]  /*3f90*/  BSYNC B0 ;  /* 0x0000000000007941 */ /* 0x000fea0003800000 */
.L_x_8270:
        /* <DEDUP_REMOVED lines=16> */
.L_x_8276:
[----:B------:R-:W-:Y:S05]  /*40a0*/  BSYNC B1 ;  /* 0x0000000000017941 */ /* 0x000fea0003800000 */
.L_x_8275:
        /* <DEDUP_REMOVED lines=44> */
.L_x_8274:
[----:B------:R-:W-:Y:S05]  /*4370*/  BSYNC B0 ;  /* 0x0000000000007941 */ /* 0x000fea0003800000 */
.L_x_8273:
        /* <DEDUP_REMOVED lines=10> */
.L_x_8269:
        /* <DEDUP_REMOVED lines=12> */
.L_x_8278:
[----:B------:R-:W-:Y:S02]  /*44e0*/  IMAD.MOV.U32 R188, RZ, RZ, R8 ;  /* 0x000000ffffbc7224 */ /* 0x000fe400078e0008 */
.L_x_8279:
[----:B------:R-:W-:Y:S05]  /*44f0*/  BSYNC B0 ;  /* 0x0000000000007941 */ /* 0x000fea0003800000 */
.L_x_8277:
        /* <DEDUP_REMOVED lines=16> */
.L_x_8283:
[----:B------:R-:W-:Y:S05]  /*4600*/  BSYNC B1 ;  /* 0x0000000000017941 */ /* 0x000fea0003800000 */
.L_x_8282:
        /* <DEDUP_REMOVED lines=44> */
.L_x_8281:
[----:B------:R-:W-:Y:S05]  /*48d0*/  BSYNC B0 ;  /* 0x0000000000007941 */ /* 0x000fea0003800000 */
.L_x_8280:
        /* <DEDUP_REMOVED lines=13> */
.L_x_8284:
        /* <DEDUP_REMOVED lines=12> */
.L_x_8287:
[----:B------:R-:W-:Y:S02]  /*4a70*/  IMAD.MOV.U32 R188, RZ, RZ, R8 ;  /* 0x000000ffffbc7224 */ /* 0x000fe400078e0008 */
.L_x_8288:
[----:B------:R-:W-:Y:S05]  /*4a80*/  BSYNC B0 ;  /* 0x0000000000007941 */ /* 0x000fea0003800000 */
.L_x_8286:
        /* <DEDUP_REMOVED lines=16> */
.L_x_8292:
[----:B------:R-:W-:Y:S05]  /*4b90*/  BSYNC B1 ;  /* 0x0000000000017941 */ /* 0x000fea0003800000 */
.L_x_8291:
        /* <DEDUP_REMOVED lines=44> */
.L_x_8290:
[----:B------:R-:W-:Y:S05]  /*4e60*/  BSYNC B0 ;  /* 0x0000000000007941 */ /* 0x000fea0003800000 */
.L_x_8289:
        /* <DEDUP_REMOVED lines=10> */
.L_x_8285:
        /* <DEDUP_REMOVED lines=12> */
.L_x_8294:
[----:B------:R-:W-:Y:S02]  /*4fd0*/  IMAD.MOV.U32 R188, RZ, RZ, R8 ;  /* 0x000000ffffbc7224 */ /* 0x000fe400078e0008 */
.L_x_8295:
[----:B------:R-:W-:Y:S05]  /*4fe0*/  BSYNC B0 ;  /* 0x0000000000007941 */ /* 0x000fea0003800000 */
.L_x_8293:
        /* <DEDUP_REMOVED lines=16> */
.L_x_8299:
[----:B------:R-:W-:Y:S05]  /*50f0*/  BSYNC B1 ;  /* 0x0000000000017941 */ /* 0x000fea0003800000 */
.L_x_8298:
        /* <DEDUP_REMOVED lines=44> */
.L_x_8297:
[----:B------:R-:W-:Y:S05]  /*53c0*/  BSYNC B0 ;  /* 0x0000000000007941 */ /* 0x000fea0003800000 */
.L_x_8296:
        /* <DEDUP_REMOVED lines=13> */
.L_x_8300:
        /* <DEDUP_REMOVED lines=12> */
.L_x_8303:
[----:B------:R-:W-:Y:S02]  /*5560*/  IMAD.MOV.U32 R188, RZ, RZ, R8 ;  /* 0x000000ffffbc7224 */ /* 0x000fe400078e0008 */
.L_x_8304:
[----:B------:R-:W-:Y:S05]  /*5570*/  BSYNC B0 ;  /* 0x0000000000007941 */ /* 0x000fea0003800000 */
.L_x_8302:
        /* <DEDUP_REMOVED lines=16> */
.L_x_8308:
[----:B------:R-:W-:Y:S05]  /*5680*/  BSYNC B1 ;  /* 0x0000000000017941 */ /* 0x000fea0003800000 */
.L_x_8307:
        /* <DEDUP_REMOVED lines=44> */
.L_x_8306:
[----:B------:R-:W-:Y:S05]  /*5950*/  BSYNC B0 ;  /* 0x0000000000007941 */ /* 0x000fea0003800000 */
.L_x_8305:
        /* <DEDUP_REMOVED lines=10> */
.L_x_8301:
        /* <DEDUP_REMOVED lines=12> */
.L_x_8310:
[----:B------:R-:W-:Y:S02]  /*5ac0*/  IMAD.MOV.U32 R188, RZ, RZ, R8 ;  /* 0x000000ffffbc7224 */ /* 0x000fe400078e0008 */
.L_x_8311:
[----:B------:R-:W-:Y:S05]  /*5ad0*/  BSYNC B0 ;  /* 0x0000000000007941 */ /* 0x000fea0003800000 */
.L_x_8309:
        /* <DEDUP_REMOVED lines=16> */
.L_x_8315:
[----:B------:R-:W-:Y:S05]  /*5be0*/  BSYNC B1 ;  /* 0x0000000000017941 */ /* 0x000fea0003800000 */
.L_x_8314:
        /* <DEDUP_REMOVED lines=44> */
.L_x_8313:
[----:B------:R-:W-:Y:S05]  /*5eb0*/  BSYNC B0 ;  /* 0x0000000000007941 */ /* 0x000fea0003800000 */
.L_x_8312:
        /* <DEDUP_REMOVED lines=14> */
.L_x_8316:
        /* <DEDUP_REMOVED lines=12> */
.L_x_8319:
[----:B------:R-:W-:Y:S02]  /*6060*/  IMAD.MOV.U32 R188, RZ, RZ, R8 ;  /* 0x000000ffffbc7224 */ /* 0x000fe400078e0008 */
.L_x_8320:
[----:B------:R-:W-:Y:S05]  /*6070*/  BSYNC B0 ;  /* 0x0000000000007941 */ /* 0x000fea0003800000 */
.L_x_8318:
        /* <DEDUP_REMOVED lines=18> */
.L_x_8324:
[----:B------:R-:W-:Y:S05]  /*61a0*/  BSYNC B1 ;  /* 0x0000000000017941 */ /* 0x000fea0003800000 */
.L_x_8323:
        /* <DEDUP_REMOVED lines=44> */
.L_x_8322:
[----:B------:R-:W-:Y:S05]  /*6470*/  BSYNC B0 ;  /* 0x0000000000007941 */ /* 0x000fea0003800000 */
.L_x_8321:
        /* <DEDUP_REMOVED lines=10> */
.L_x_8317:
[----:B------:R-:W-:Y:S01]  /*6520*/  SEL R189, RZ, 0x10000, P4 ;  /* 0x00010000ffbd7807 */ /* 0x000fe20002000000 */
[----:B------:R-:W-:Y:S01]  /*6530*/  IMAD.MOV.U32 R212, RZ, RZ, 0x8 ;  /* 0x00000008ffd47424 */ /* 0x000fe200078e00ff */
[----:B------:R-:W-:Y:S01]  /*6540*/  SEL R188, RZ, 0x100, P3 ;  /* 0x00000100ffbc7807 */ /* 0x000fe20001800000 */
[----:B------:R-:W-:Y:S01]  /*6550*/  IMAD.WIDE.U32 R218, R203, R214, c[0x0][0x188] ;  /* 0x00006200cbda7625 */ /* 0x000fe200078e00d6 */
[----:B------:R-:W-:Y:S02]  /*6560*/  ISETP.NE.AND P4, PT, R205, RZ, PT ;  /* 0x000000ffcd00720c */ /* 0x000fe40003f85270 */
[----:B------:R-:W-:Y:S01]  /*6570*/  ISETP.NE.AND P3, PT, R209, RZ, PT ;  /* 0x000000ffd100720c */ /* 0x000fe20003f65270 */
[----:B------:R-:W-:Y:S01]  /*6580*/  IMAD.WIDE.U32 R220, R203, R212, c[0x0][0x190] ;  /* 0x00006400cbdc7625 */ /* 0x000fe200078e00d4 */
[----:B------:R-:W-:Y:S02]  /*6590*/  SEL R216, RZ, 0x1, P1 ;  /* 0x00000001ffd87807 */ /* 0x000fe40000800000 */
[----:B------:R-:W-:-:S02]  /*65a0*/  SEL R206, RZ, 0x1, P3 ;  /* 0x00000001ffce7807 */ /* 0x000fc40001800000 */
[----:B------:R-:W-:Y:S01]  /*65b0*/  SEL R210, RZ, 0x1, P4 ;  /* 0x00000001ffd27807 */ /* 0x000fe20002000000 */
[----:B------:R-:W-:Y:S01]  /*65c0*/  IMAD.WIDE.U32 R216, R216, 0x1000000, RZ ;  /* 0x01000000d8d87825 */ /* 0x000fe200078e00ff */
[----:B------:R-:W-:Y:S02]  /*65d0*/  SEL R190, RZ, 0x1000000, P5 ;  /* 0x01000000ffbe7807 */ /* 0x000fe40002800000 */
[----:B------:R-:W-:Y:S01]  /*65e0*/  ISETP.NE.AND P5, PT, R195, RZ, PT ;  /* 0x000000ffc300720c */ /* 0x000fe20003fa5270 */
[----:B------:R-:W-:Y:S01]  /*65f0*/  IMAD.WIDE.U32 R206, R206, 0x10000, RZ ;  /* 0x00010000cece7825 */ /* 0x000fe200078e00ff */
[----:B------:R-:W-:Y:S02]  /*6600*/  SEL R223, RZ, 0x1, P2 ;  /* 0x00000001ffdf7807 */ /* 0x000fe40001000000 */
[----:B------:R-:W-:Y:S01]  /*6610*/  LOP3.LUT R188, R188, R190, R189, 0xfe, !PT ;  /* 0x000000bebcbc7212 */ /* 0x000fe200078efebd */
[----:B------:R-:W-:Y:S01]  /*6620*/  IMAD.WIDE.U32 R210, R210, 0x100, RZ ;  /* 0x00000100d2d27825 */ /* 0x000fe200078e00ff */
[----:B------:R-:W-:-:S02]  /*6630*/  SEL R195, RZ, 0x1, P5 ;  /* 0x00000001ffc37807 */ /* 0x000fc40002800000 */
[----:B------:R-:W-:Y:S02]  /*6640*/  LOP3.LUT R223, R217, R188, R223, 0xfe, !PT ;  /* 0x000000bcd9df7212 */ /* 0x000fe400078efedf */
        /* <DEDUP_REMOVED lines=34> */
.L_x_8325:
        /* <DEDUP_REMOVED lines=15> */
.L_x_8327:
[----:B-1----:R-:W-:Y:S02]  /*6960*/  IMAD.MOV.U32 R195, RZ, RZ, R8 ;  /* 0x000000ffffc37224 */ /* 0x002fe400078e0008 */
.L_x_8328:
[----:B------:R-:W-:Y:S05]  /*6970*/  BSYNC B0 ;  /* 0x0000000000007941 */ /* 0x000fea0003800000 */
.L_x_8326:
        /* <DEDUP_REMOVED lines=16> */
.L_x_8332:
[----:B------:R-:W-:Y:S05]  /*6a80*/  BSYNC B1 ;  /* 0x0000000000017941 */ /* 0x000fea0003800000 */
.L_x_8331:
        /* <DEDUP_REMOVED lines=44> */
.L_x_8330:
[----:B------:R-:W-:Y:S05]  /*6d50*/  BSYNC B0 ;  /* 0x0000000000007941 */ /* 0x000fea0003800000 */
.L_x_8329:
[----:B------:R0:W1:Y:S01]  /*6d60*/  I2F.U32 R192, R195 ;  /* 0x000000c300c07306 */ /* 0x0000620000201000 */
[C---:B------:R-:W-:Y:S02]  /*6d70*/  LOP3.LUT P6, RZ, R204.reuse, 0x10, RZ, 0xc0, !PT ;  /* 0x00000010ccff7812 */ /* 0x040fe400078cc0ff */
[----:B------:R-:W-:Y:S02]  /*6d80*/  LOP3.LUT R204, R204, 0xfffffff7, RZ, 0xc0, !PT ;  /* 0xfffffff7cccc7812 */ /* 0x000fe400078ec0ff */
[----:B0----5:R-:W-:Y:S01]  /*6d90*/  PRMT R195, RZ, 0x5410, R188 ;  /* 0x00005410ffc37816 */ /* 0x021fe200000000bc */
[----:B-1----:R-:W-:-:S05]  /*6da0*/  FFMA.FTZ R192, R192, R213, 1.1641532182693481445e-10 ;  /* 0x2f000000c0c07423 */ /* 0x002fca00000100d5 */
[----:B------:R-:W-:Y:S01]  /*6db0*/  FSETP.GTU.FTZ.AND P1, PT, R192, c[0x0][0x1e4], PT ;  /* 0x00007900c0007a0b */ /* 0x000fe20003f3c000 */
[----:B------:R-:W-:-:S05]  /*6dc0*/  FMUL.FTZ R192, R195, c[0x0][0x1e8] ;  /* 0x00007a00c3c07a20 */ /* 0x000fca0000410000 */
[----:B------:R-:W-:-:S07]  /*6dd0*/  FSEL R192, R192, RZ, !P1 ;  /* 0x000000ffc0c07208 */ /* 0x000fce0004800000 */
[----:B------:R-:W-:Y:S01]  /*6de0*/  @P1 LOP3.LUT R204, R204, 0x8, RZ, 0xfc, !PT ;  /* 0x00000008cccc1812 */ /* 0x000fe200078efcff */
[----:B------:R-:W-:Y:S05]  /*6df0*/  @P6 BRA `(.L_x_8333) ;  /* 0x0000006000006947 */ /* 0x000fea0003800000 */
[----:B------:R-:W-:Y:S01]  /*6e00*/  MOV R201, R196 ;  /* 0x000000c400c97202 */ /* 0x000fe20000000f00 */
[----:B------:R-:W-:Y:S05]  /*6e10*/  @!P0 BRA `(.L_x_8334) ;  /* 0x000005a000008947 */ /* 0x000fea0003800000 */
[----:B------:R-:W-:Y:S01]  /*6e20*/  PRMT R195, RZ, 0x5410, R180 ;  /* 0x00005410ffc37816 */ /* 0x000fe200000000b4 */
[----:B------:R-:W-:-:S04]  /*6e30*/  IMAD.MOV.U32 R201, RZ, RZ, R196 ;  /* 0x000000ffffc97224 */ /* 0x000fc800078e00c4 */
[----:B------:R-:W-:Y:S01]  /*6e40*/  FADD.FTZ R192, R195, R192 ;  /* 0x000000c0c3c07221 */ /* 0x000fe20000010000 */
[----:B------:R-:W-:Y:S05]  /*6e50*/  BRA `(.L_x_8334) ;  /* 0x0000056000007947 */ /* 0x000fea0003800000 */
.L_x_8333:
        /* <DEDUP_REMOVED lines=12> */
.L_x_8336:
[----:B------:R-:W-:Y:S02]  /*6f20*/  IMAD.MOV.U32 R195, RZ, RZ, R8 ;  /* 0x000000ffffc37224 */ /* 0x000fe400078e0008 */
.L_x_8337:
[----:B------:R-:W-:Y:S05]  /*6f30*/  BSYNC B0 ;  /* 0x0000000000007941 */ /* 0x000fea0003800000 */
.L_x_8335:
        /* <DEDUP_REMOVED lines=16> */
.L_x_8341:
[----:B------:R-:W-:Y:S05]  /*7040*/  BSYNC B1 ;  /* 0x0000000000017941 */ /* 0x000fea0003800000 */
.L_x_8340:
        /* <DEDUP_REMOVED lines=44> */
.L_x_8339:
[----:B------:R-:W-:Y:S05]  /*7310*/  BSYNC B0 ;  /* 0x0000000000007941 */ /* 0x000fea0003800000 */
.L_x_8338:
        /* <DEDUP_REMOVED lines=10> */
.L_x_8334:
        /* <DEDUP_REMOVED lines=12> */
.L_x_8343:
[----:B------:R-:W-:Y:S02]  /*7480*/  IMAD.MOV.U32 R195, RZ, RZ, R8 ;  /* 0x000000ffffc37224 */ /* 0x000fe400078e0008 */
.L_x_8344:
[----:B------:R-:W-:Y:S05]  /*7490*/  BSYNC B0 ;  /* 0x0000000000007941 */ /* 0x000fea0003800000 */
.L_x_8342:
        /* <DEDUP_REMOVED lines=16> */
.L_x_8348:
[----:B------:R-:W-:Y:S05]  /*75a0*/  BSYNC B1 ;  /* 0x0000000000017941 */ /* 0x000fea0003800000 */
.L_x_8347:
        /* <DEDUP_REMOVED lines=44> */
.L_x_8346:
[----:B------:R-:W-:Y:S05]  /*7870*/  BSYNC B0 ;  /* 0x0000000000007941 */ /* 0x000fea0003800000 */
.L_x_8345:
        /* <DEDUP_REMOVED lines=14> */
.L_x_8349:
        /* <DEDUP_REMOVED lines=12> */
.L_x_8352:
[----:B------:R-:W-:Y:S02]  /*7a20*/  IMAD.MOV.U32 R188, RZ, RZ, R8 ;  /* 0x000000ffffbc7224 */ /* 0x000fe400078e0008 */
.L_x_8353:
[----:B------:R-:W-:Y:S05]  /*7a30*/  BSYNC B0 ;  /* 0x0000000000007941 */ /* 0x000fea0003800000 */
.L_x_8351:
        /* <DEDUP_REMOVED lines=16> */
.L_x_8357:
[----:B------:R-:W-:Y:S05]  /*7b40*/  BSYNC B1 ;  /* 0x0000000000017941 */ /* 0x000fea0003800000 */
.L_x_8356:
        /* <DEDUP_REMOVED lines=44> */
.L_x_8355:
[----:B------:R-:W-:Y:S05]  /*7e10*/  BSYNC B0 ;  /* 0x0000000000007941 */ /* 0x000fea0003800000 */
.L_x_8354:
        /* <DEDUP_REMOVED lines=10> */
.L_x_8350:
        /* <DEDUP_REMOVED lines=12> */
.L_x_8359:
[----:B------:R-:W-:Y:S02]  /*7f80*/  IMAD.MOV.U32 R188, RZ, RZ, R8 ;  /* 0x000000ffffbc7224 */ /* 0x000fe400078e0008 */
.L_x_8360:
[----:B------:R-:W-:Y:S05]  /*7f90*/  BSYNC B0 ;  /* 0x0000000000007941 */ /* 0x000fea0003800000 */
.L_x_8358:
        /* <DEDUP_REMOVED lines=16> */
.L_x_8364:
[----:B------:R-:W-:Y:S05]  /*80a0*/  BSYNC B1 ;  /* 0x0000000000017941 */ /* 0x000fea0003800000 */
.L_x_8363:
        /* <DEDUP_REMOVED lines=44> */
.L_x_8362:
[----:B------:R-:W-:Y:S05]  /*8370*/  BSYNC B0 ;  /* 0x0000000000007941 */ /* 0x000fea0003800000 */
.L_x_8361:
        /* <DEDUP_REMOVED lines=14> */
.L_x_8365:
        /* <DEDUP_REMOVED lines=12> */
.L_x_8368:
[----:B------:R-:W-:Y:S02]  /*8520*/  IMAD.MOV.U32 R188, RZ, RZ, R8 ;  /* 0x000000ffffbc7224 */ /* 0x000fe400078e0008 */
.L_x_8369:
[----:B------:R-:W-:Y:S05]  /*8530*/  BSYNC B0 ;  /* 0x0000000000007941 */ /* 0x000fea0003800000 */
.L_x_8367:
        /* <DEDUP_REMOVED lines=16> */
.L_x_8373:
[----:B------:R-:W-:Y:S05]  /*8640*/  BSYNC B1 ;  /* 0x0000000000017941 */ /* 0x000fea0003800000 */
.L_x_8372:
        /* <DEDUP_REMOVED lines=44> */
.L_x_8371:
[----:B------:R-:W-:Y:S05]  /*8910*/  BSYNC B0 ;  /* 0x0000000000007941 */ /* 0x000fea0003800000 */
.L_x_8370:
        /* <DEDUP_REMOVED lines=10> */
.L_x_8366:
        /* <DEDUP_REMOVED lines=12> */
.L_x_8375:
[----:B------:R-:W-:Y:S02]  /*8a80*/  IMAD.MOV.U32 R188, RZ, RZ, R8 ;  /* 0x000000ffffbc7224 */ /* 0x000fe400078e0008 */
.L_x_8376:
[----:B------:R-:W-:Y:S05]  /*8a90*/  BSYNC B0 ;  /* 0x0000000000007941 */ /* 0x000fea0003800000 */
.L_x_8374:
        /* <DEDUP_REMOVED lines=16> */
.L_x_8380:
[----:B------:R-:W-:Y:S05]  /*8ba0*/  BSYNC B1 ;  /* 0x0000000000017941 */ /* 0x000fea0003800000 */
.L_x_8379:
        /* <DEDUP_REMOVED lines=44> */
.L_x_8378:
[----:B------:R-:W-:Y:S05]  /*8e70*/  BSYNC B0 ;  /* 0x0000000000007941 */ /* 0x000fea0003800000 */
.L_x_8377:
        /* <DEDUP_REMOVED lines=13> */
.L_x_8381:
        /* <DEDUP_REMOVED lines=12> */
.L_x_8384:
[----:B------:R-:W-:Y:S02]  /*9010*/  IMAD.MOV.U32 R201, RZ, RZ, R8 ;  /* 0x000000ffffc97224 */ /* 0x000fe400078e0008 */
.L_x_8385:
[----:B------:R-:W-:Y:S05]  /*9020*/  BSYNC B0 ;  /* 0x0000000000007941 */ /* 0x000fea0003800000 */
.L_x_8383:
        /* <DEDUP_REMOVED lines=16> */
.L_x_8389:
[----:B------:R-:W-:Y:S05]  /*9130*/  BSYNC B1 ;  /* 0x0000000000017941 */ /* 0x000fea0003800000 */
.L_x_8388:
        /* <DEDUP_REMOVED lines=44> */
.L_x_8387:
[----:B------:R-:W-:Y:S05]  /*9400*/  BSYNC B0 ;  /* 0x0000000000007941 */ /* 0x000fea0003800000 */
.L_x_8386:
        /* <DEDUP_REMOVED lines=10> */
.L_x_8382:
        /* <DEDUP_REMOVED lines=12> */
.L_x_8391:
[----:B------:R-:W-:Y:S02]  /*9570*/  IMAD.MOV.U32 R209, RZ, RZ, R8 ;  /* 0x000000ffffd17224 */ /* 0x000fe400078e0008 */
.L_x_8392:
[----:B------:R-:W-:Y:S05]  /*9580*/  BSYNC B0 ;  /* 0x0000000000007941 */ /* 0x000fea0003800000 */
.L_x_8390:
        /* <DEDUP_REMOVED lines=16> */
.L_x_8396:
[----:B------:R-:W-:Y:S05]  /*9690*/  BSYNC B1 ;  /* 0x0000000000017941 */ /* 0x000fea0003800000 */
.L_x_8395:
        /* <DEDUP_REMOVED lines=36> */
[----:B------:R-:W-:Y:S01]  /*98e0*/  IMAD.MOV.U32 R189, RZ, RZ, RZ ;  /* 0x000000ffffbd7224 */ /* 0x000fe200078e00ff */
[----:B------:R-:W-:Y:S01]  /*98f0*/  LOP3.LUT R210, R217, UR23, R210, 0x96, !PT ;  /* 0x00000017d9d27c12 */ /* 0x000fe2000f8e96d2 */
[----:B------:R-:W-:-:S04]  /*9900*/  IMAD.WIDE.U32 R218, R218, -0x326172a9, RZ ;  /* 0xcd9e8d57dada7825 */ /* 0x000fc800078e00ff */
[----:B------:R-:W-:Y:S01]  /*9910*/  IMAD.WIDE.U32 R210, R210, -0x2daee0ad, RZ ;  /* 0xd2511f53d2d27825 */ /* 0x000fe200078e00ff */
[----:B------:R-:W-:-:S03]  /*9920*/  LOP3.LUT R3, R219, UR25, R216, 0x96, !PT ;  /* 0x00000019db037c12 */ /* 0x000fc6000f8e96d8 */
[----:B------:R-:W-:Y:S01]  /*9930*/  IMAD.MOV.U32 R8, RZ, RZ, R218 ;  /* 0x000000ffff087224 */ /* 0x000fe200078e00da */
[----:B------:R-:W-:Y:S01]  /*9940*/  LOP3.LUT R4, R211, UR26, R188, 0x96, !PT ;  /* 0x0000001ad3047c12 */ /* 0x000fe2000f8e96bc */
[----:B------:R-:W-:Y:S02]  /*9950*/  IMAD.MOV.U32 R10, RZ, RZ, R210 ;  /* 0x000000ffff0a7224 */ /* 0x000fe400078e00d2 */
.L_x_8394:
[----:B------:R-:W-:Y:S05]  /*9960*/  BSYNC B0 ;  /* 0x0000000000007941 */ /* 0x000fea0003800000 */
.L_x_8393:
        /* <DEDUP_REMOVED lines=13> */
.L_x_8397:
        /* <DEDUP_REMOVED lines=12> */
.L_x_8400:
[----:B------:R-:W-:Y:S02]  /*9b00*/  IMAD.MOV.U32 R209, RZ, RZ, R8 ;  /* 0x000000ffffd17224 */ /* 0x000fe400078e0008 */
.L_x_8401:
[----:B------:R-:W-:Y:S05]  /*9b10*/  BSYNC B0 ;  /* 0x0000000000007941 */ /* 0x000fea0003800000 */
.L_x_8399:
        /* <DEDUP_REMOVED lines=16> */
.L_x_8405:
[----:B------:R-:W-:Y:S05]  /*9c20*/  BSYNC B1 ;  /* 0x0000000000017941 */ /* 0x000fea0003800000 */
.L_x_8404:
        /* <DEDUP_REMOVED lines=44> */
.L_x_8403:
[----:B------:R-:W-:Y:S05]  /*9ef0*/  BSYNC B0 ;  /* 0x0000000000007941 */ /* 0x000fea0003800000 */
.L_x_8402:
        /* <DEDUP_REMOVED lines=10> */
.L_x_8398:
        /* <DEDUP_REMOVED lines=12> */
.L_x_8407:
[----:B------:R-:W-:Y:S02]  /*a060*/  IMAD.MOV.U32 R209, RZ, RZ, R8 ;  /* 0x000000ffffd17224 */ /* 0x000fe400078e0008 */
.L_x_8408:
[----:B------:R-:W-:Y:S05]  /*a070*/  BSYNC B0 ;  /* 0x0000000000007941 */ /* 0x000fea0003800000 */
.L_x_8406:
        /* <DEDUP_REMOVED lines=16> */
.L_x_8412:
[----:B------:R-:W-:Y:S05]  /*a180*/  BSYNC B1 ;  /* 0x0000000000017941 */ /* 0x000fea0003800000 */
.L_x_8411:
        /* <DEDUP_REMOVED lines=44> */
.L_x_8410:
[----:B------:R-:W-:Y:S05]  /*a450*/  BSYNC B0 ;  /* 0x0000000000007941 */ /* 0x000fea0003800000 */
.L_x_8409:
[----:B------:R-:W0:Y:S01]  /*a460*/  I2F.U32 R188, R209 ;  /* 0x000000d100bc7306 */ /* 0x000e220000201000 */
        /* <DEDUP_REMOVED lines=8> */
[----:B------:R-:W-:Y:S01]  /*a4f0*/  IMAD.MOV.U32 R188, RZ, RZ, R189 ;  /* 0x000000ffffbc7224 */ /* 0x000fe200078e00bd */
[----:B------:R-:W-:-:S05]  /*a500*/  PRMT R189, RZ, 0x7610, R182 ;  /* 0x00007610ffbd7816 */ /* 0x000fca00000000b6 */
[----:B------:R-:W-:Y:S01]  /*a510*/  FADD.FTZ R210, R189, R210 ;  /* 0x000000d2bdd27221 */ /* 0x000fe20000010000 */
[----:B------:R-:W-:Y:S05]  /*a520*/  BRA `(.L_x_8414) ;  /* 0x0000056000007947 */ /* 0x000fea0003800000 */
.L_x_8413:
        /* <DEDUP_REMOVED lines=12> */
.L_x_8416:
[----:B------:R-:W-:Y:S02]  /*a5f0*/  IMAD.MOV.U32 R190, RZ, RZ, R8 ;  /* 0x000000ffffbe7224 */ /* 0x000fe400078e0008 */
.L_x_8417:
[----:B------:R-:W-:Y:S05]  /*a600*/  BSYNC B0 ;  /* 0x0000000000007941 */ /* 0x000fea0003800000 */
.L_x_8415:
        /* <DEDUP_REMOVED lines=16> */
.L_x_8421:
[----:B------:R-:W-:Y:S05]  /*a710*/  BSYNC B1 ;  /* 0x0000000000017941 */ /* 0x000fea0003800000 */
.L_x_8420:
        /* <DEDUP_REMOVED lines=44> */
.L_x_8419:
[----:B------:R-:W-:Y:S05]  /*a9e0*/  BSYNC B0 ;  /* 0x0000000000007941 */ /* 0x000fea0003800000 */
.L_x_8418:
        /* <DEDUP_REMOVED lines=10> */
.L_x_8414:
        /* <DEDUP_REMOVED lines=12> */
.L_x_8423:
[----:B------:R-:W-:Y:S02]  /*ab50*/  IMAD.MOV.U32 R190, RZ, RZ, R8 ;  /* 0x000000ffffbe7224 */ /* 0x000fe400078e0008 */
.L_x_8424:
[----:B------:R-:W-:Y:S05]  /*ab60*/  BSYNC B0 ;  /* 0x0000000000007941 */ /* 0x000fea0003800000 */
.L_x_8422:
        /* <DEDUP_REMOVED lines=16> */
.L_x_8428:
[----:B------:R-:W-:Y:S05]  /*ac70*/  BSYNC B1 ;  /* 0x0000000000017941 */ /* 0x000fea0003800000 */
.L_x_8427:
        /* <DEDUP_REMOVED lines=44> */
.L_x_8426:
[----:B------:R-:W-:Y:S05]  /*af40*/  BSYNC B0 ;  /* 0x0000000000007941 */ /* 0x000fea0003800000 */
.L_x_8425:
        /* <DEDUP_REMOVED lines=13> */
.L_x_8429:
        /* <DEDUP_REMOVED lines=12> */
.L_x_8432:
[----:B------:R-:W-:Y:S02]  /*b0e0*/  IMAD.MOV.U32 R190, RZ, RZ, R8 ;  /* 0x000000ffffbe7224 */ /* 0x000fe400078e0008 */
.L_x_8433:
[----:B------:R-:W-:Y:S05]  /*b0f0*/  BSYNC B0 ;  /* 0x0000000000007941 */ /* 0x000fea0003800000 */
.L_x_8431:
        /* <DEDUP_REMOVED lines=16> */
.L_x_8437:
[----:B------:R-:W-:Y:S05]  /*b200*/  BSYNC B1 ;  /* 0x0000000000017941 */ /* 0x000fea0003800000 */
.L_x_8436:
        /* <DEDUP_REMOVED lines=44> */
.L_x_8435:
[----:B------:R-:W-:Y:S05]  /*b4d0*/  BSYNC B0 ;  /* 0x0000000000007941 */ /* 0x000fea0003800000 */
.L_x_8434:
        /* <DEDUP_REMOVED lines=9> */
[----:B------:R-:W-:Y:S02]  /*b570*/  @P0 FADD.FTZ R209, R190, R209 ;  /* 0x000000d1bed10221 */ /* 0x000fe40000010000 */
.L_x_8430:
        /* <DEDUP_REMOVED lines=12> */
.L_x_8439:
[----:B------:R-:W-:Y:S02]  /*b640*/  IMAD.MOV.U32 R190, RZ, RZ, R8 ;  /* 0x000000ffffbe7224 */ /* 0x000fe400078e0008 */
.L_x_8440:
[----:B------:R-:W-:Y:S05]  /*b650*/  BSYNC B0 ;  /* 0x0000000000007941 */ /* 0x000fea0003800000 */
.L_x_8438:
        /* <DEDUP_REMOVED lines=16> */
.L_x_8444:
[----:B------:R-:W-:Y:S05]  /*b760*/  BSYNC B1 ;  /* 0x0000000000017941 */ /* 0x000fea0003800000 */
.L_x_8443:
        /* <DEDUP_REMOVED lines=44> */
.L_x_8442:
[----:B------:R-:W-:Y:S05]  /*ba30*/  BSYNC B0 ;  /* 0x0000000000007941 */ /* 0x000fea0003800000 */
.L_x_8441:
        /* <DEDUP_REMOVED lines=14> */
.L_x_8445:
        /* <DEDUP_REMOVED lines=12> */
.L_x_8448:
[----:B------:R-:W-:Y:S02]  /*bbe0*/  IMAD.MOV.U32 R220, RZ, RZ, R8 ;  /* 0x000000ffffdc7224 */ /* 0x000fe400078e0008 */
.L_x_8449:
[----:B------:R-:W-:Y:S05]  /*bbf0*/  BSYNC B0 ;  /* 0x0000000000007941 */ /* 0x000fea0003800000 */
.L_x_8447:
        /* <DEDUP_REMOVED lines=18> */
.L_x_8453:
[----:B------:R-:W-:Y:S05]  /*bd20*/  BSYNC B1 ;  /* 0x0000000000017941 */ /* 0x000fea0003800000 */
.L_x_8452:
        /* <DEDUP_REMOVED lines=44> */
.L_x_8451:
[----:B------:R-:W-:Y:S05]  /*bff0*/  BSYNC B0 ;  /* 0x0000000000007941 */ /* 0x000fea0003800000 */
.L_x_8450:
        /* <DEDUP_REMOVED lines=10> */
.L_x_8446:
[----:B------:R-:W-:Y:S01]  /*c0a0*/  SEL R189, RZ, 0x10000, P4 ;  /* 0x00010000ffbd7807 */ /* 0x000fe20002000000 */
[----:B------:R-:W-:Y:S01]  /*c0b0*/  IMAD.WIDE.U32 R220, R205, R214, c[0x0][0x188] ;  /* 0x00006200cddc7625 */ /* 0x000fe200078e00d6 */
[----:B------:R-:W-:Y:S02]  /*c0c0*/  ISETP.NE.AND P4, PT, R206, RZ, PT ;  /* 0x000000ffce00720c */ /* 0x000fe40003f85270 */
[----:B------:R-:W-:Y:S02]  /*c0d0*/  SEL R206, RZ, 0x100, P3 ;  /* 0x00000100ffce7807 */ /* 0x000fe40001800000 */
        /* <DEDUP_REMOVED lines=48> */
.L_x_8454:
        /* <DEDUP_REMOVED lines=15> */
.L_x_8456:
[----:B-1----:R-:W-:Y:S02]  /*c4d0*/  MOV R205, R8 ;  /* 0x0000000800cd7202 */ /* 0x002fe40000000f00 */
.L_x_8457:
[----:B------:R-:W-:Y:S05]  /*c4e0*/  BSYNC B0 ;  /* 0x0000000000007941 */ /* 0x000fea0003800000 */
.L_x_8455:
        /* <DEDUP_REMOVED lines=16> */
.L_x_8461:
[----:B------:R-:W-:Y:S05]  /*c5f0*/  BSYNC B1 ;  /* 0x0000000000017941 */ /* 0x000fea0003800000 */
.L_x_8460:
        /* <DEDUP_REMOVED lines=44> */
.L_x_8459:
[----:B------:R-:W-:Y:S05]  /*c8c0*/  BSYNC B0 ;  /* 0x0000000000007941 */ /* 0x000fea0003800000 */
.L_x_8458:
[----:B------:R0:W1:Y:S01]  /*c8d0*/  I2F.U32 R218, R205 ;  /* 0x000000cd00da7306 */ /* 0x0000620000201000 */
[C---:B------:R-:W-:Y:S02]  /*c8e0*/  LOP3.LUT P6, RZ, R204.reuse, 0x10, RZ, 0xc0, !PT ;  /* 0x00000010ccff7812 */ /* 0x040fe400078cc0ff */
[----:B------:R-:W-:Y:S02]  /*c8f0*/  LOP3.LUT R204, R204, 0xfffffff7, RZ, 0xc0, !PT ;  /* 0xfffffff7cccc7812 */ /* 0x000fe400078ec0ff */
        /* <DEDUP_REMOVED lines=13> */
.L_x_8462:
        /* <DEDUP_REMOVED lines=12> */
.L_x_8465:
[----:B------:R-:W-:Y:S02]  /*ca90*/  IMAD.MOV.U32 R205, RZ, RZ, R8 ;  /* 0x000000ffffcd7224 */ /* 0x000fe400078e0008 */
.L_x_8466:
[----:B------:R-:W-:Y:S05]  /*caa0*/  BSYNC B0 ;  /* 0x0000000000007941 */ /* 0x000fea0003800000 */
.L_x_8464:
        /* <DEDUP_REMOVED lines=16> */
.L_x_8470:
[----:B------:R-:W-:Y:S05]  /*cbb0*/  BSYNC B1 ;  /* 0x0000000000017941 */ /* 0x000fea0003800000 */
.L_x_8469:
        /* <DEDUP_REMOVED lines=44> */
.L_x_8468:
[----:B------:R-:W-:Y:S05]  /*ce80*/  BSYNC B0 ;  /* 0x0000000000007941 */ /* 0x000fea0003800000 */
.L_x_8467:
        /* <DEDUP_REMOVED lines=10> */
.L_x_8463:
        /* <DEDUP_REMOVED lines=12> */
.L_x_8472:
[----:B------:R-:W-:Y:S02]  /*cff0*/  IMAD.MOV.U32 R205, RZ, RZ, R8 ;  /* 0x000000ffffcd7224 */ /* 0x000fe400078e0008 */
.L_x_8473:
[----:B------:R-:W-:Y:S05]  /*d000*/  BSYNC B0 ;  /* 0x0000000000007941 */ /* 0x000fea0003800000 */
.L_x_8471:
        /* <DEDUP_REMOVED lines=16> */
.L_x_8477:
[----:B------:R-:W-:Y:S05]  /*d110*/  BSYNC B1 ;  /* 0x0000000000017941 */ /* 0x000fea0003800000 */
.L_x_8476:
        /* <DEDUP_REMOVED lines=44> */
.L_x_8475:
[----:B------:R-:W-:Y:S05]  /*d3e0*/  BSYNC B0 ;  /* 0x0000000000007941 */ /* 0x000fea0003800000 */
.L_x_8474:
        /* <DEDUP_REMOVED lines=15> */
.L_x_8478:
        /* <DEDUP_REMOVED lines=12> */
.L_x_8481:
[----:B------:R-:W-:Y:S02]  /*d5a0*/  IMAD.MOV.U32 R188, RZ, RZ, R8 ;  /* 0x000000ffffbc7224 */ /* 0x000fe400078e0008 */
.L_x_8482:
[----:B------:R-:W-:Y:S05]  /*d5b0*/  BSYNC B0 ;  /* 0x0000000000007941 */ /* 0x000fea0003800000 */
.L_x_8480:
        /* <DEDUP_REMOVED lines=16> */
.L_x_8486:
[----:B------:R-:W-:Y:S05]  /*d6c0*/  BSYNC B1 ;  /* 0x0000000000017941 */ /* 0x000fea0003800000 */
.L_x_8485:
        /* <DEDUP_REMOVED lines=44> */
.L_x_8484:
[----:B------:R-:W-:Y:S05]  /*d990*/  BSYNC B0 ;  /* 0x0000000000007941 */ /* 0x000fea0003800000 */
.L_x_8483:
        /* <DEDUP_REMOVED lines=10> */
.L_x_8479:
        /* <DEDUP_REMOVED lines=12> */
.L_x_8488:
[----:B------:R-:W-:Y:S02]  /*db00*/  IMAD.MOV.U32 R188, RZ, RZ, R8 ;  /* 0x000000ffffbc7224 */ /* 0x000fe400078e0008 */
.L_x_8489:
[----:B------:R-:W-:Y:S05]  /*db10*/  BSYNC B0 ;  /* 0x0000000000007941 */ /* 0x000fea0003800000 */
.L_x_8487:
        /* <DEDUP_REMOVED lines=16> */
.L_x_8493:
[----:B------:R-:W-:Y:S05]  /*dc20*/  BSYNC B1 ;  /* 0x0000000000017941 */ /* 0x000fea0003800000 */
.L_x_8492:
        /* <DEDUP_REMOVED lines=44> */
.L_x_8491:
[----:B------:R-:W-:Y:S05]  /*def0*/  BSYNC B0 ;  /* 0x0000000000007941 */ /* 0x000fea0003800000 */
.L_x_8490:
        /* <DEDUP_REMOVED lines=15> */
.L_x_8494:
        /* <DEDUP_REMOVED lines=12> */
.L_x_8497:
[----:B------:R-:W-:Y:S02]  /*e0b0*/  IMAD.MOV.U32 R188, RZ, RZ, R8 ;  /* 0x000000ffffbc7224 */ /* 0x000fe400078e0008 */
.L_x_8498:
[----:B------:R-:W-:Y:S05]  /*e0c0*/  BSYNC B0 ;  /* 0x0000000000007941 */ /* 0x000fea0003800000 */
.L_x_8496:
        /* <DEDUP_REMOVED lines=16> */
.L_x_8502:
[----:B------:R-:W-:Y:S05]  /*e1d0*/  BSYNC B1 ;  /* 0x0000000000017941 */ /* 0x000fea0003800000 */
.L_x_8501:
        /* <DEDUP_REMOVED lines=44> */
.L_x_8500:
[----:B------:R-:W-:Y:S05]  /*e4a0*/  BSYNC B0 ;  /* 0x0000000000007941 */ /* 0x000fea0003800000 */
.L_x_8499:
        /* <DEDUP_REMOVED lines=10> */
.L_x_8495:
        /* <DEDUP_REMOVED lines=12> */
.L_x_8504:
[----:B------:R-:W-:Y:S02]  /*e610*/  IMAD.MOV.U32 R188, RZ, RZ, R8 ;  /* 0x000000ffffbc7224 */ /* 0x000fe400078e0008 */
.L_x_8505:
[----:B------:R-:W-:Y:S05]  /*e620*/  BSYNC B0 ;  /* 0x0000000000007941 */ /* 0x000fea0003800000 */
.L_x_8503:
        /* <DEDUP_REMOVED lines=16> */
.L_x_8509:
[----:B------:R-:W-:Y:S05]  /*e730*/  BSYNC B1 ;  /* 0x0000000000017941 */ /* 0x000fea0003800000 */
.L_x_8508:
        /* <DEDUP_REMOVED lines=44> */
.L_x_8507:
[----:B------:R-:W-:Y:S05]  /*ea00*/  BSYNC B0 ;  /* 0x0000000000007941 */ /* 0x000fea0003800000 */
.L_x_8506:
        /* <DEDUP_REMOVED lines=13> */
.L_x_8510:
        /* <DEDUP_REMOVED lines=12> */
.L_x_8513:
[----:B------:R-:W-:Y:S02]  /*eba0*/  MOV R205, R8 ;  /* 0x0000000800cd7202 */ /* 0x000fe40000000f00 */
.L_x_8514:
[----:B------:R-:W-:Y:S05]  /*ebb0*/  BSYNC B0 ;  /* 0x0000000000007941 */ /* 0x000fea0003800000 */
.L_x_8512:
        /* <DEDUP_REMOVED lines=16> */
.L_x_8518:
[----:B------:R-:W-:Y:S05]  /*ecc0*/  BSYNC B1 ;  /* 0x0000000000017941 */ /* 0x000fea0003800000 */
.L_x_8517:
        /* <DEDUP_REMOVED lines=44> */
.L_x_8516:
[----:B------:R-:W-:Y:S05]  /*ef90*/  BSYNC B0 ;  /* 0x0000000000007941 */ /* 0x000fea0003800000 */
.L_x_8515:
        /* <DEDUP_REMOVED lines=10> */
.L_x_8511:
        /* <DEDUP_REMOVED lines=12> */
.L_x_8520:
[----:B------:R-:W-:Y:S02]  /*f100*/  IMAD.MOV.U32 R205, RZ, RZ, R8 ;  /* 0x000000ffffcd7224 */ /* 0x000fe400078e0008 */
.L_x_8521:
[----:B------:R-:W-:Y:S05]  /*f110*/  BSYNC B0 ;  /* 0x0000000000007941 */ /* 0x000fea0003800000 */
.L_x_8519:
        /* <DEDUP_REMOVED lines=16> */
.L_x_8525:
[----:B------:R-:W-:Y:S05]  /*f220*/  BSYNC B1 ;  /* 0x0000000000017941 */ /* 0x000fea0003800000 */
.L_x_8524:
        /* <DEDUP_REMOVED lines=44> */
.L_x_8523:
[----:B------:R-:W-:Y:S05]  /*f4f0*/  BSYNC B0 ;  /* 0x0000000000007941 */ /* 0x000fea0003800000 */
.L_x_8522:
        /* <DEDUP_REMOVED lines=13> */
.L_x_8526:
        /* <DEDUP_REMOVED lines=12> */
.L_x_8529:
[----:B------:R-:W-:Y:S02]  /*f690*/  IMAD.MOV.U32 R205, RZ, RZ, R8 ;  /* 0x000000ffffcd7224 */ /* 0x000fe400078e0008 */
.L_x_8530:
[----:B------:R-:W-:Y:S05]  /*f6a0*/  BSYNC B0 ;  /* 0x0000000000007941 */ /* 0x000fea0003800000 */
.L_x_8528:
        /* <DEDUP_REMOVED lines=16> */
.L_x_8534:
[----:B------:R-:W-:Y:S05]  /*f7b0*/  BSYNC B1 ;  /* 0x0000000000017941 */ /* 0x000fea0003800000 */
.L_x_8533:
        /* <DEDUP_REMOVED lines=44> */
.L_x_8532:
[----:B------:R-:W-:Y:S05]  /*fa80*/  BSYNC B0 ;  /* 0x0000000000007941 */ /* 0x000fea0003800000 */
.L_x_8531:
        /* <DEDUP_REMOVED lines=10> */
.L_x_8527:
        /* <DEDUP_REMOVED lines=12> */
.L_x_8536:
[----:B------:R-:W-:Y:S02]  /*fbf0*/  IMAD.MOV.U32 R205, RZ, RZ, R8 ;  /* 0x000000ffffcd7224 */ /* 0x000fe400078e0008 */
.L_x_8537:
[----:B------:R-:W-:Y:S05]  /*fc00*/  BSYNC B0 ;  /* 0x0000000000007941 */ /* 0x000fea0003800000 */
.L_x_8535:
        /* <DEDUP_REMOVED lines=16> */
.L_x_8541:
[----:B------:R-:W-:Y:S05]  /*fd10*/  BSYNC B1 ;  /* 0x0000000000017941 */ /* 0x000fea0003800000 */
.L_x_8540:
        /* <DEDUP_REMOVED lines=44> */
.L_x_8539:
[----:B------:R-:W-:Y:S05]  /*ffe0*/  BSYNC B0 ;  /* 0x0000000000007941 */ /* 0x000fea0003800000 */
.L_x_8538:
        /* <DEDUP_REMOVED lines=13> */
.L_x_8542:
        /* <DEDUP_REMOVED lines=12> */
.L_x_8545:
[----:B------:R-:W-:Y:S02]  /*10180*/  IMAD.MOV.U32 R190, RZ, RZ, R8 ;  /* 0x000000ffffbe7224 */ /* 0x000fe400078e0008 */
.L_x_8546:
[----:B------:R-:W-:Y:S05]  /*10190*/  BSYNC B0 ;  /* 0x0000000000007941 */ /* 0x000fea0003800000 */
.L_x_8544:
        /* <DEDUP_REMOVED lines=16> */
.L_x_8550:
[----:B------:R-:W-:Y:S05]  /*102a0*/  BSYNC B1 ;  /* 0x0000000000017941 */ /* 0x000fea0003800000 */
.L_x_8549:
        /* <DEDUP_REMOVED lines=44> */
.L_x_8548:
[----:B------:R-:W-:Y:S05]  /*10570*/  BSYNC B0 ;  /* 0x0000000000007941 */ /* 0x000fea0003800000 */
.L_x_8547:
        /* <DEDUP_REMOVED lines=9> */
[----:B------:R-:W-:Y:S02]  /*10610*/  @P0 FADD.FTZ R221, R190, R221 ;  /* 0x000000ddbedd0221 */ /* 0x000fe40000010000 */
.L_x_8543:
        /* <DEDUP_REMOVED lines=12> */
.L_x_8552:
[----:B------:R-:W-:Y:S02]  /*106e0*/  MOV R190, R8 ;  /* 0x0000000800be7202 */ /* 0x000fe40000000f00 */
.L_x_8553:
[----:B------:R-:W-:Y:S05]  /*106f0*/  BSYNC B0 ;  /* 0x0000000000007941 */ /* 0x000fea0003800000 */
.L_x_8551:
        /* <DEDUP_REMOVED lines=16> */
.L_x_8557:
[----:B------:R-:W-:Y:S05]  /*10800*/  BSYNC B1 ;  /* 0x0000000000017941 */ /* 0x000fea0003800000 */
.L_x_8556:
        /* <DEDUP_REMOVED lines=44> */
.L_x_8555:
[----:B------:R-:W-:Y:S05]  /*10ad0*/  BSYNC B0 ;  /* 0x0000000000007941 */ /* 0x000fea0003800000 */
.L_x_8554:
        /* <DEDUP_REMOVED lines=13> */
.L_x_8558:
        /* <DEDUP_REMOVED lines=12> */
.L_x_8561:
[----:B------:R-:W-:Y:S02]  /*10c70*/  IMAD.MOV.U32 R18, RZ, RZ, R8 ;  /* 0x000000ffff127224 */ /* 0x000fe400078e0008 */
.L_x_8562:
[----:B------:R-:W-:Y:S05]  /*10c80*/  BSYNC B0 ;  /* 0x0000000000007941 */ /* 0x000fea0003800000 */
.L_x_8560:
        /* <DEDUP_REMOVED lines=16> */
.L_x_8566:
[----:B------:R-:W-:Y:S05]  /*10d90*/  BSYNC B1 ;  /* 0x0000000000017941 */ /* 0x000fea0003800000 */
.L_x_8565:
        /* <DEDUP_REMOVED lines=44> */
.L_x_8564:
[----:B------:R-:W-:Y:S05]  /*11060*/  BSYNC B0 ;  /* 0x0000000000007941 */ /* 0x000fea0003800000 */
.L_x_8563:
        /* <DEDUP_REMOVED lines=11> */
.L_x_8559:
        /* <DEDUP_REMOVED lines=12> */
.L_x_8568:
[----:B------:R-:W-:Y:S02]  /*111e0*/  IMAD.MOV.U32 R190, RZ, RZ, R8 ;  /* 0x000000ffffbe7224 */ /* 0x000fe400078e0008 */
.L_x_8569:
[----:B------:R-:W-:Y:S05]  /*111f0*/  BSYNC B0 ;  /* 0x0000000000007941 */ /* 0x000fea0003800000 */
.L_x_8567:
        /* <DEDUP_REMOVED lines=16> */
.L_x_8573:
[----:B------:R-:W-:Y:S05]  /*11300*/  BSYNC B1 ;  /* 0x0000000000017941 */ /* 0x000fea0003800000 */
.L_x_8572:
        /* <DEDUP_REMOVED lines=44> */
.L_x_8571:
[----:B------:R-:W-:Y:S05]  /*115d0*/  BSYNC B0 ;  /* 0x0000000000007941 */ /* 0x000fea0003800000 */
.L_x_8570:
        /* <DEDUP_REMOVED lines=14> */
.L_x_8574:
        /* <DEDUP_REMOVED lines=12> */
.L_x_8577:
[----:B------:R-:W-:Y:S02]  /*11780*/  IMAD.MOV.U32 R19, RZ, RZ, R8 ;  /* 0x000000ffff137224 */ /* 0x000fe400078e0008 */
.L_x_8578:
[----:B------:R-:W-:Y:S05]  /*11790*/  BSYNC B0 ;  /* 0x0000000000007941 */ /* 0x000fea0003800000 */
.L_x_8576:
        /* <DEDUP_REMOVED lines=18> */
.L_x_8582:
[----:B------:R-:W-:Y:S05]  /*118c0*/  BSYNC B1 ;  /* 0x0000000000017941 */ /* 0x000fea0003800000 */
.L_x_8581:
        /* <DEDUP_REMOVED lines=44> */
.L_x_8580:
[----:B------:R-:W-:Y:S05]  /*11b90*/  BSYNC B0 ;  /* 0x0000000000007941 */ /* 0x000fea0003800000 */
.L_x_8579:
        /* <DEDUP_REMOVED lines=11> */
.L_x_8575:
        /* <DEDUP_REMOVED lines=52> */
.L_x_8583:
        /* <DEDUP_REMOVED lines=15> */
.L_x_8585:
[----:B-1----:R-:W-:Y:S02]  /*12080*/  MOV R206, R8 ;  /* 0x0000000800ce7202 */ /* 0x002fe40000000f00 */
.L_x_8586:
[----:B------:R-:W-:Y:S05]  /*12090*/  BSYNC B0 ;  /* 0x0000000000007941 */ /* 0x000fea0003800000 */
.L_x_8584:
        /* <DEDUP_REMOVED lines=16> */
.L_x_8590:
[----:B------:R-:W-:Y:S05]  /*121a0*/  BSYNC B1 ;  /* 0x0000000000017941 */ /* 0x000fea0003800000 */
.L_x_8589:
        /* <DEDUP_REMOVED lines=44> */
.L_x_8588:
[----:B------:R-:W-:Y:S05]  /*12470*/  BSYNC B0 ;  /* 0x0000000000007941 */ /* 0x000fea0003800000 */
.L_x_8587:
[----:B------:R-:W0:Y:S01]  /*12480*/  I2F.U32 R206, R206 ;  /* 0x000000ce00ce7306 */ /* 0x000e220000201000 */
[C---:B------:R-:W-:Y:S02]  /*12490*/  LOP3.LUT P6, RZ, R204.reuse, 0x10, RZ, 0xc0, !PT ;  /* 0x00000010ccff7812 */ /* 0x040fe400078cc0ff */
[----:B------:R-:W-:Y:S01]  /*124a0*/  LOP3.LUT R204, R204, 0xfffffff7, RZ, 0xc0, !PT ;  /* 0xfffffff7cccc7812 */ /* 0x000fe200078ec0ff */
        /* <DEDUP_REMOVED lines=13> */
.L_x_8591:
        /* <DEDUP_REMOVED lines=12> */
.L_x_8594:
[----:B------:R-:W-:Y:S02]  /*12640*/  IMAD.MOV.U32 R12, RZ, RZ, R8 ;  /* 0x000000ffff0c7224 */ /* 0x000fe400078e0008 */
.L_x_8595:
[----:B------:R-:W-:Y:S05]  /*12650*/  BSYNC B0 ;  /* 0x0000000000007941 */ /* 0x000fea0003800000 */
.L_x_8593:
        /* <DEDUP_REMOVED lines=16> */
.L_x_8599:
[----:B------:R-:W-:Y:S05]  /*12760*/  BSYNC B1 ;  /* 0x0000000000017941 */ /* 0x000fea0003800000 */
.L_x_8598:
        /* <DEDUP_REMOVED lines=44> */
.L_x_8597:
[----:B------:R-:W-:Y:S05]  /*12a30*/  BSYNC B0 ;  /* 0x0000000000007941 */ /* 0x000fea0003800000 */
.L_x_8596:
        /* <DEDUP_REMOVED lines=11> */
.L_x_8592:
        /* <DEDUP_REMOVED lines=12> */
.L_x_8601:
[----:B------:R-:W-:Y:S02]  /*12bb0*/  IMAD.MOV.U32 R206, RZ, RZ, R8 ;  /* 0x000000ffffce7224 */ /* 0x000fe400078e0008 */
.L_x_8602:
[----:B------:R-:W-:Y:S05]  /*12bc0*/  BSYNC B0 ;  /* 0x0000000000007941 */ /* 0x000fea0003800000 */
.L_x_8600:
        /* <DEDUP_REMOVED lines=16> */
.L_x_8606:
[----:B------:R-:W-:Y:S05]  /*12cd0*/  BSYNC B1 ;  /* 0x0000000000017941 */ /* 0x000fea0003800000 */
.L_x_8605:
        /* <DEDUP_REMOVED lines=44> */
.L_x_8604:
[----:B------:R-:W-:Y:S05]  /*12fa0*/  BSYNC B0 ;  /* 0x0000000000007941 */ /* 0x000fea0003800000 */
.L_x_8603:
        /* <DEDUP_REMOVED lines=15> */
.L_x_8607:
        /* <DEDUP_REMOVED lines=12> */
.L_x_8610:
[----:B------:R-:W-:Y:S02]  /*13160*/  IMAD.MOV.U32 R13, RZ, RZ, R8 ;  /* 0x000000ffff0d7224 */ /* 0x000fe400078e0008 */
.L_x_8611:
[----:B------:R-:W-:Y:S05]  /*13170*/  BSYNC B0 ;  /* 0x0000000000007941 */ /* 0x000fea0003800000 */
.L_x_8609:
        /* <DEDUP_REMOVED lines=16> */
.L_x_8615:
[----:B------:R-:W-:Y:S05]  /*13280*/  BSYNC B1 ;  /* 0x0000000000017941 */ /* 0x000fea0003800000 */
.L_x_8614:
        /* <DEDUP_REMOVED lines=44> */
.L_x_8613:
[----:B------:R-:W-:Y:S05]  /*13550*/  BSYNC B0 ;  /* 0x0000000000007941 */ /* 0x000fea0003800000 */
.L_x_8612:
        /* <DEDUP_REMOVED lines=11> */
.L_x_8608:
        /* <DEDUP_REMOVED lines=12> */
.L_x_8617:
[----:B------:R-:W-:Y:S02]  /*136d0*/  IMAD.MOV.U32 R188, RZ, RZ, R8 ;  /* 0x000000ffffbc7224 */ /* 0x000fe400078e0008 */
.L_x_8618:
[----:B------:R-:W-:Y:S05]  /*136e0*/  BSYNC B0 ;  /* 0x0000000000007941 */ /* 0x000fea0003800000 */
.L_x_8616:
        /* <DEDUP_REMOVED lines=16> */
.L_x_8622:
[----:B------:R-:W-:Y:S05]  /*137f0*/  BSYNC B1 ;  /* 0x0000000000017941 */ /* 0x000fea0003800000 */
.L_x_8621:
        /* <DEDUP_REMOVED lines=44> */
.L_x_8620:
[----:B------:R-:W-:Y:S05]  /*13ac0*/  BSYNC B0 ;  /* 0x0000000000007941 */ /* 0x000fea0003800000 */
.L_x_8619:
        /* <DEDUP_REMOVED lines=15> */
.L_x_8623:
        /* <DEDUP_REMOVED lines=12> */
.L_x_8626:
[----:B------:R-:W-:Y:S02]  /*13c80*/  IMAD.MOV.U32 R14, RZ, RZ, R8 ;  /* 0x000000ffff0e7224 */ /* 0x000fe400078e0008 */
.L_x_8627:
[----:B------:R-:W-:Y:S05]  /*13c90*/  BSYNC B0 ;  /* 0x0000000000007941 */ /* 0x000fea0003800000 */
.L_x_8625:
        /* <DEDUP_REMOVED lines=16> */
.L_x_8631:
[----:B------:R-:W-:Y:S05]  /*13da0*/  BSYNC B1 ;  /* 0x0000000000017941 */ /* 0x000fea0003800000 */
.L_x_8630:
        /* <DEDUP_REMOVED lines=44> */
.L_x_8629:
[----:B------:R-:W-:Y:S05]  /*14070*/  BSYNC B0 ;  /* 0x0000000000007941 */ /* 0x000fea0003800000 */
.L_x_8628:
        /* <DEDUP_REMOVED lines=11> */
.L_x_8624:
        /* <DEDUP_REMOVED lines=12> */
.L_x_8633:
[----:B------:R-:W-:Y:S02]  /*141f0*/  IMAD.MOV.U32 R188, RZ, RZ, R8 ;  /* 0x000000ffffbc7224 */ /* 0x000fe400078e0008 */
.L_x_8634:
[----:B------:R-:W-:Y:S05]  /*14200*/  BSYNC B0 ;  /* 0x0000000000007941 */ /* 0x000fea0003800000 */
.L_x_8632:
        /* <DEDUP_REMOVED lines=16> */
.L_x_8638:
[----:B------:R-:W-:Y:S05]  /*14310*/  BSYNC B1 ;  /* 0x0000000000017941 */ /* 0x000fea0003800000 */
.L_x_8637:
        /* <DEDUP_REMOVED lines=44> */
.L_x_8636:
[----:B------:R-:W-:Y:S05]  /*145e0*/  BSYNC B0 ;  /* 0x0000000000007941 */ /* 0x000fea0003800000 */
.L_x_8635:
        /* <DEDUP_REMOVED lines=13> */
.L_x_8639:
        /* <DEDUP_REMOVED lines=12> */
.L_x_8642:
[----:B------:R-:W-:Y:S02]  /*14780*/  IMAD.MOV.U32 R15, RZ, RZ, R8 ;  /* 0x000000ffff0f7224 */ /* 0x000fe400078e0008 */
.L_x_8643:
[----:B------:R-:W-:Y:S05]  /*14790*/  BSYNC B0 ;  /* 0x0000000000007941 */ /* 0x000fea0003800000 */
.L_x_8641:
        /* <DEDUP_REMOVED lines=16> */
.L_x_8647:
[----:B------:R-:W-:Y:S05]  /*148a0*/  BSYNC B1 ;  /* 0x0000000000017941 */ /* 0x000fea0003800000 */
.L_x_8646:
        /* <DEDUP_REMOVED lines=44> */
.L_x_8645:
[----:B------:R-:W-:Y:S05]  /*14b70*/  BSYNC B0 ;  /* 0x0000000000007941 */ /* 0x000fea0003800000 */
.L_x_8644:
        /* <DEDUP_REMOVED lines=11> */
.L_x_8640:
        /* <DEDUP_REMOVED lines=12> */
.L_x_8649:
[----:B------:R-:W-:Y:S02]  /*14cf0*/  IMAD.MOV.U32 R206, RZ, RZ, R8 ;  /* 0x000000ffffce7224 */ /* 0x000fe400078e0008 */
.L_x_8650:
[----:B------:R-:W-:Y:S05]  /*14d00*/  BSYNC B0 ;  /* 0x0000000000007941 */ /* 0x000fea0003800000 */
.L_x_8648:
        /* <DEDUP_REMOVED lines=16> */
.L_x_8654:
[----:B------:R-:W-:Y:S05]  /*14e10*/  BSYNC B1 ;  /* 0x0000000000017941 */ /* 0x000fea0003800000 */
.L_x_8653:
        /* <DEDUP_REMOVED lines=44> */
.L_x_8652:
[----:B------:R-:W-:Y:S05]  /*150e0*/  BSYNC B0 ;  /* 0x0000000000007941 */ /* 0x000fea0003800000 */
.L_x_8651:
        /* <DEDUP_REMOVED lines=13> */
.L_x_8655:
        /* <DEDUP_REMOVED lines=12> */
.L_x_8658:
[----:B------:R-:W-:Y:S02]  /*15280*/  IMAD.MOV.U32 R16, RZ, RZ, R8 ;  /* 0x000000ffff107224 */ /* 0x000fe400078e0008 */
.L_x_8659:
[----:B------:R-:W-:Y:S05]  /*15290*/  BSYNC B0 ;  /* 0x0000000000007941 */ /* 0x000fea0003800000 */
.L_x_8657:
        /* <DEDUP_REMOVED lines=16> */
.L_x_8663:
[----:B------:R-:W-:Y:S05]  /*153a0*/  BSYNC B1 ;  /* 0x0000000000017941 */ /* 0x000fea0003800000 */
.L_x_8662:
        /* <DEDUP_REMOVED lines=44> */
.L_x_8661:
[----:B------:R-:W-:Y:S05]  /*15670*/  BSYNC B0 ;  /* 0x0000000000007941 */ /* 0x000fea0003800000 */
.L_x_8660:
        /* <DEDUP_REMOVED lines=11> */
.L_x_8656:
        /* <DEDUP_REMOVED lines=12> */
.L_x_8665:
[----:B------:R-:W-:Y:S02]  /*157f0*/  IMAD.MOV.U32 R206, RZ, RZ, R8 ;  /* 0x000000ffffce7224 */ /* 0x000fe400078e0008 */
.L_x_8666:
[----:B------:R-:W-:Y:S05]  /*15800*/  BSYNC B0 ;  /* 0x0000000000007941 */ /* 0x000fea0003800000 */
.L_x_8664:
        /* <DEDUP_REMOVED lines=16> */
.L_x_8670:
[----:B------:R-:W-:Y:S05]  /*15910*/  BSYNC B1 ;  /* 0x0000000000017941 */ /* 0x000fea0003800000 */
.L_x_8669:
        /* <DEDUP_REMOVED lines=44> */
.L_x_8668:
[----:B------:R-:W-:Y:S05]  /*15be0*/  BSYNC B0 ;  /* 0x0000000000007941 */ /* 0x000fea0003800000 */
.L_x_8667:
        /* <DEDUP_REMOVED lines=13> */
.L_x_8671:
        /* <DEDUP_REMOVED lines=12> */
.L_x_8674:
[----:B------:R-:W-:Y:S02]  /*15d80*/  IMAD.MOV.U32 R17, RZ, RZ, R8 ;  /* 0x000000ffff117224 */ /* 0x000fe400078e0008 */
.L_x_8675:
[----:B------:R-:W-:Y:S05]  /*15d90*/  BSYNC B0 ;  /* 0x0000000000007941 */ /* 0x000fea0003800000 */
.L_x_8673:
        /* <DEDUP_REMOVED lines=16> */
.L_x_8679:
[----:B------:R-:W-:Y:S05]  /*15ea0*/  BSYNC B1 ;  /* 0x0000000000017941 */ /* 0x000fea0003800000 */
.L_x_8678:
        /* <DEDUP_REMOVED lines=44> */
.L_x_8677:
[----:B------:R-:W-:Y:S05]  /*16170*/  BSYNC B0 ;  /* 0x0000000000007941 */ /* 0x000fea0003800000 */
.L_x_8676:
        /* <DEDUP_REMOVED lines=11> */
.L_x_8672:
        /* <DEDUP_REMOVED lines=12> */
.L_x_8681:
[----:B------:R-:W-:Y:S02]  /*162f0*/  IMAD.MOV.U32 R190, RZ, RZ, R8 ;  /* 0x000000ffffbe7224 */ /* 0x000fe400078e0008 */
.L_x_8682:
[----:B------:R-:W-:Y:S05]  /*16300*/  BSYNC B0 ;  /* 0x0000000000007941 */ /* 0x000fea0003800000 */
.L_x_8680:
        /* <DEDUP_REMOVED lines=16> */
.L_x_8686:
[----:B------:R-:W-:Y:S05]  /*16410*/  BSYNC B1 ;  /* 0x0000000000017941 */ /* 0x000fea0003800000 */
.L_x_8685:
        /* <DEDUP_REMOVED lines=44> */
.L_x_8684:
[----:B------:R-:W-:Y:S05]  /*166e0*/  BSYNC B0 ;  /* 0x0000000000007941 */ /* 0x000fea0003800000 */
.L_x_8683:
        /* <DEDUP_REMOVED lines=13> */
.L_x_8687:
        /* <DEDUP_REMOVED lines=12> */
.L_x_8690:
[----:B------:R-:W-:Y:S02]  /*16880*/  MOV R18, R8 ;  /* 0x0000000800127202 */ /* 0x000fe40000000f00 */
.L_x_8691:
[----:B------:R-:W-:Y:S05]  /*16890*/  BSYNC B0 ;  /* 0x0000000000007941 */ /* 0x000fea0003800000 */
.L_x_8689:
        /* <DEDUP_REMOVED lines=16> */
.L_x_8695:
[----:B------:R-:W-:Y:S05]  /*169a0*/  BSYNC B1 ;  /* 0x0000000000017941 */ /* 0x000fea0003800000 */
.L_x_8694:
        /* <DEDUP_REMOVED lines=44> */
.L_x_8693:
[----:B------:R-:W-:Y:S05]  /*16c70*/  BSYNC B0 ;  /* 0x0000000000007941 */ /* 0x000fea0003800000 */
.L_x_8692:
        /* <DEDUP_REMOVED lines=11> */
.L_x_8688:
        /* <DEDUP_REMOVED lines=12> */
.L_x_8697:
[----:B------:R-:W-:Y:S02]  /*16df0*/  IMAD.MOV.U32 R190, RZ, RZ, R8 ;  /* 0x000000ffffbe7224 */ /* 0x000fe400078e0008 */
.L_x_8698:
[----:B------:R-:W-:Y:S05]  /*16e00*/  BSYNC B0 ;  /* 0x0000000000007941 */ /* 0x000fea0003800000 */
.L_x_8696:
        /* <DEDUP_REMOVED lines=16> */
.L_x_8702:
[----:B------:R-:W-:Y:S05]  /*16f10*/  BSYNC B1 ;  /* 0x0000000000017941 */ /* 0x000fea0003800000 */
.L_x_8701:
        /* <DEDUP_REMOVED lines=44> */
.L_x_8700:
[----:B------:R-:W-:Y:S05]  /*171e0*/  BSYNC B0 ;  /* 0x0000000000007941 */ /* 0x000fea0003800000 */
.L_x_8699:
        /* <DEDUP_REMOVED lines=14> */
.L_x_8703:
        /* <DEDUP_REMOVED lines=12> */
.L_x_8706:
[----:B------:R-:W-:Y:S02]  /*17390*/  IMAD.MOV.U32 R19, RZ, RZ, R8 ;  /* 0x000000ffff137224 */ /* 0x000fe400078e0008 */
.L_x_8707:
[----:B------:R-:W-:Y:S05]  /*173a0*/  BSYNC B0 ;  /* 0x0000000000007941 */ /* 0x000fea0003800000 */
.L_x_8705:
        /* <DEDUP_REMOVED lines=18> */
.L_x_8711:
[----:B------:R-:W-:Y:S05]  /*174d0*/  BSYNC B1 ;  /* 0x0000000000017941 */ /* 0x000fea0003800000 */
.L_x_8710:
        /* <DEDUP_REMOVED lines=44> */
.L_x_8709:
[----:B------:R-:W-:Y:S05]  /*177a0*/  BSYNC B0 ;  /* 0x0000000000007941 */ /* 0x000fea0003800000 */
.L_x_8708:
        /* <DEDUP_REMOVED lines=11> */
.L_x_8704:
[----:B------:R-:W-:Y:S01]  /*17860*/  SEL R237, RZ, 0x10000, P4 ;  /* 0x00010000ffed7807 */ /* 0x000fe20002000000 */
[----:B------:R-:W-:Y:S01]  /*17870*/  IMAD.WIDE.U32 R232, R205, R214, c[0x0][0x188] ;  /* 0x00006200cde87625 */ /* 0x000fe200078e00d6 */
[----:B------:R-:W-:Y:S02]  /*17880*/  SEL R236, RZ, 0x100, P3 ;  /* 0x00000100ffec7807 */ /* 0x000fe40001800000 */
[C---:B------:R-:W-:Y:S02]  /*17890*/  LOP3.LUT P4, RZ, R204.reuse, 0x4, RZ, 0xc0, !PT ;  /* 0x00000004ccff7812 */ /* 0x040fe4000788c0ff */
[----:B------:R-:W-:Y:S02]  /*178a0*/  LOP3.LUT P3, RZ, R204, 0x2, RZ, 0xc0, !PT ;  /* 0x00000002ccff7812 */ /* 0x000fe4000786c0ff */
[----:B------:R-:W-:Y:S02]  /*178b0*/  F2FP.BF16.PACK_AB R191, R230, R228 ;  /* 0x000000e4e6bf723e */ /* 0x000fe400000010ff */
[----:B------:R-:W-:-:S02]  /*178c0*/  F2FP.BF16.PACK_AB R190, R229, R226 ;  /* 0x000000e2e5be723e */ /* 0x000fc400000010ff */
[----:B------:R-:W-:Y:S02]  /*178d0*/  F2FP.BF16.PACK_AB R189, R227, R224 ;  /* 0x000000e0e3bd723e */ /* 0x000fe400000010ff */
[----:B------:R-:W-:Y:S02]  /*178e0*/  F2FP.BF16.PACK_AB R188, R225, R223 ;  /* 0x000000dfe1bc723e */ /* 0x000fe400000010ff */
[----:B------:R-:W-:Y:S02]  /*178f0*/  SEL R206, RZ, 0x1, P1 ;  /* 0x00000001ffce7807 */ /* 0x000fe40000800000 */
[----:B------:R-:W-:Y:S01]  /*17900*/  SEL R238, RZ, 0x1000000, P5 ;  /* 0x01000000ffee7807 */ /* 0x000fe20002800000 */
[----:B------:R0:W-:Y:S01]  /*17910*/  STG.E.128 [R232.64], R188 ;  /* 0x000000bce8007986 */ /* 0x0001e2000c101d06 */
[----:B------:R-:W-:Y:S02]  /*17920*/  SEL R234, RZ, 0x1, P3 ;  /* 0x00000001ffea7807 */ /* 0x000fe40001800000 */
[----:B------:R-:W-:-:S02]  /*17930*/  SEL R235, RZ, 0x1, P4 ;  /* 0x00000001ffeb7807 */ /* 0x000fc40002000000 */
[----:B------:R-:W-:Y:S02]  /*17940*/  LOP3.LUT R236, R236, R238, R237, 0xfe, !PT ;  /* 0x000000eeecec7212 */ /* 0x000fe400078efeed */
[----:B------:R-:W-:Y:S02]  /*17950*/  SEL R237, RZ, 0x1, P2 ;  /* 0x00000001ffed7807 */ /* 0x000fe40001000000 */
[C---:B------:R-:W-:Y:S02]  /*17960*/  LOP3.LUT P5, RZ, R204.reuse, 0x8, RZ, 0xc0, !PT ;  /* 0x00000008ccff7812 */ /* 0x040fe400078ac0ff */
[----:B------:R-:W-:Y:S01]  /*17970*/  LOP3.LUT P6, RZ, R204, 0x20, RZ, 0xc0, !PT ;  /* 0x00000020ccff7812 */ /* 0x000fe200078cc0ff */
[----:B0-----:R-:W-:Y:S01]  /*17980*/  IMAD.WIDE.U32 R232, R206, 0x1000000, RZ ;  /* 0x01000000cee87825 */ /* 0x001fe200078e00ff */
[----:B------:R-:W-:-:S03]  /*17990*/  IADD3 R206, R203, 0x200, RZ ;  /* 0x00000200cbce7810 */ /* 0x000fc60007ffe0ff */
[----:B------:R-:W-:Y:S01]  /*179a0*/  IMAD.WIDE.U32 R190, R234, 0x10000, RZ ;  /* 0x00010000eabe7825 */ /* 0x000fe200078e00ff */
[----:B------:R-:W-:-:S03]  /*179b0*/  LOP3.LUT R237, R233, R236, R237, 0xfe, !PT ;  /* 0x000000ece9ed7212 */ /* 0x000fc600078efeed */
[----:B------:R-:W-:Y:S01]  /*179c0*/  IMAD.WIDE.U32 R188, R235, 0x100, RZ ;  /* 0x00000100ebbc7825 */ /* 0x000fe200078e00ff */
[----:B------:R-:W-:-:S03]  /*179d0*/  SEL R235, RZ, 0x1, P5 ;  /* 0x00000001ffeb7807 */ /* 0x000fc60002800000 */
[----:B------:R-:W-:Y:S01]  /*179e0*/  IMAD.WIDE.U32 R238, R206, R214, c[0x0][0x170] ;  /* 0x00005c00ceee7625 */ /* 0x000fe200078e00d6 */
[----:B------:R-:W-:Y:S02]  /*179f0*/  LOP3.LUT R234, R188, R232, R190, 0xfe, !PT ;  /* 0x000000e8bcea7212 */ /* 0x000fe400078efebe */
[----:B------:R-:W-:Y:S01]  /*17a00*/  LOP3.LUT R189, R189, R237, R191, 0xfe, !PT ;  /* 0x000000edbdbd7212 */ /* 0x000fe200078efebf */
[----:B------:R-:W-:Y:S01]  /*17a10*/  IMAD.WIDE.U32 R190, R205, R212, c[0x0][0x190] ;  /* 0x00006400cdbe7625 */ /* 0x000fe200078e00d4 */
[----:B------:R-:W-:-:S03]  /*17a20*/  LOP3.LUT R188, R234, R235, RZ, 0xfc, !PT ;  /* 0x000000ebeabc7212 */ /* 0x000fc600078efcff */
[CC--:B------:R-:W-:Y:S02]  /*17a30*/  @P6 IMAD.WIDE.U32 R236, R206.reuse, R214.reuse, c[0x0][0x178] ;  /* 0x00005e00ceec6625 */ /* 0x0c0fe400078e00d6 */
[----:B------:R0:W-:Y:S02]  /*17a40*/  STG.E.64 [R190.64], R188 ;  /* 0x000000bcbe007986 */ /* 0x0001e4000c101b06 */
[----:B------:R-:W-:Y:S01]  /*17a50*/  @P0 IMAD.WIDE.U32 R234, R206, R214, c[0x0][0x180] ;  /* 0x00006000ceea0625 */ /* 0x000fe200078e00d6 */
        /* <DEDUP_REMOVED lines=10> */
[----:B------:R-:W-:Y:S02]  /*17b00*/  LOP3.LUT R189, R188, 0xff00, R189, 0xf8, !PT ;  /* 0x0000ff00bcbd7812 */ /* 0x000fe400078ef8bd */
[----:B------:R-:W-:Y:S02]  /*17b10*/  LOP3.LUT R188, R13, 0xff, RZ, 0xc0, !PT ;  /* 0x000000ff0dbc7812 */ /* 0x000fe400078ec0ff */
[----:B------:R-:W-:-:S03]  /*17b20*/  LOP3.LUT R241, R189, 0xff, R16, 0xf8, !PT ;  /* 0x000000ffbdf17812 */ /* 0x000fc600078ef810 */
[----:B------:R-:W-:Y:S01]  /*17b30*/  IMAD.WIDE.U32 R188, R188, 0x100, RZ ;  /* 0x00000100bcbc7825 */ /* 0x000fe200078e00ff */
[----:B------:R-:W-:-:S04]  /*17b40*/  LOP3.LUT R241, R191, R241, R233, 0xfe, !PT ;  /* 0x000000f1bff17212 */ /* 0x000fc800078efee9 */
[----:B------:R-:W-:Y:S02]  /*17b50*/  LOP3.LUT R191, R188, R232, R190, 0xfe, !PT ;  /* 0x000000e8bcbf7212 */ /* 0x000fe400078efebe */
[----:B------:R-:W-:Y:S02]  /*17b60*/  LOP3.LUT R189, R241, R189, RZ, 0xfc, !PT ;  /* 0x000000bdf1bd7212 */ /* 0x000fe400078efcff */
[----:B------:R-:W-:Y:S01]  /*17b70*/  LOP3.LUT R188, R191, 0xff, R12, 0xf8, !PT ;  /* 0x000000ffbfbc7812 */ /* 0x000fe200078ef80c */
[----:B------:R-:W-:-:S05]  /*17b80*/  IMAD.WIDE.U32 R190, R205, R212, c[0x0][0x198] ;  /* 0x00006600cdbe7625 */ /* 0x000fca00078e00d4 */
[----:B------:R0:W-:Y:S02]  /*17b90*/  STG.E.64 [R190.64], R188 ;  /* 0x000000bcbe007986 */ /* 0x0001e4000c101b06 */
.L_x_8712:
        /* <DEDUP_REMOVED lines=15> */
.L_x_8714:
[----:B-1----:R-:W-:Y:S02]  /*17c90*/  IMAD.MOV.U32 R205, RZ, RZ, R8 ;  /* 0x000000ffffcd7224 */ /* 0x002fe400078e0008 */
.L_x_8715:
[----:B------:R-:W-:Y:S05]  /*17ca0*/  BSYNC B0 ;  /* 0x0000000000007941 */ /* 0x000fea0003800000 */
.L_x_8713:
        /* <DEDUP_REMOVED lines=16> */
.L_x_8719:
[----:B------:R-:W-:Y:S05]  /*17db0*/  BSYNC B1 ;  /* 0x0000000000017941 */ /* 0x000fea0003800000 */
.L_x_8718:
        /* <DEDUP_REMOVED lines=44> */
.L_x_8717:
[----:B------:R-:W-:Y:S05]  /*18080*/  BSYNC B0 ;  /* 0x0000000000007941 */ /* 0x000fea0003800000 */
.L_x_8716:
        /* <DEDUP_REMOVED lines=16> */
.L_x_8720:
        /* <DEDUP_REMOVED lines=12> */
.L_x_8723:
[----:B------:R-:W-:Y:S02]  /*18250*/  MOV R12, R8 ;  /* 0x00000008000c7202 */ /* 0x000fe40000000f00 */
.L_x_8724:
[----:B------:R-:W-:Y:S05]  /*18260*/  BSYNC B0 ;  /* 0x0000000000007941 */ /* 0x000fea0003800000 */
.L_x_8722:
        /* <DEDUP_REMOVED lines=16> */
.L_x_8728:
[----:B------:R-:W-:Y:S05]  /*18370*/  BSYNC B1 ;  /* 0x0000000000017941 */ /* 0x000fea0003800000 */
.L_x_8727:
        /* <DEDUP_REMOVED lines=44> */
.L_x_8726:
[----:B------:R-:W-:Y:S05]  /*18640*/  BSYNC B0 ;  /* 0x0000000000007941 */ /* 0x000fea0003800000 */
.L_x_8725:
        /* <DEDUP_REMOVED lines=11> */
.L_x_8721:
        /* <DEDUP_REMOVED lines=12> */
.L_x_8730:
[----:B------:R-:W-:Y:S02]  /*187c0*/  IMAD.MOV.U32 R205, RZ, RZ, R8 ;  /* 0x000000ffffcd7224 */ /* 0x000fe400078e0008 */
.L_x_8731:
[----:B------:R-:W-:Y:S05]  /*187d0*/  BSYNC B0 ;  /* 0x0000000000007941 */ /* 0x000fea0003800000 */
.L_x_8729:
        /* <DEDUP_REMOVED lines=16> */
.L_x_8735:
[----:B------:R-:W-:Y:S05]  /*188e0*/  BSYNC B1 ;  /* 0x0000000000017941 */ /* 0x000fea0003800000 */
.L_x_8734:
        /* <DEDUP_REMOVED lines=44> */
.L_x_8733:
[----:B------:R-:W-:Y:S05]  /*18bb0*/  BSYNC B0 ;  /* 0x0000000000007941 */ /* 0x000fea0003800000 */
.L_x_8732:
        /* <DEDUP_REMOVED lines=15> */
.L_x_8736:
        /* <DEDUP_REMOVED lines=12> */
.L_x_8739:
[----:B------:R-:W-:Y:S02]  /*18d70*/  IMAD.MOV.U32 R13, RZ, RZ, R8 ;  /* 0x000000ffff0d7224 */ /* 0x000fe400078e0008 */
.L_x_8740:
[----:B------:R-:W-:Y:S05]  /*18d80*/  BSYNC B0 ;  /* 0x0000000000007941 */ /* 0x000fea0003800000 */
.L_x_8738:
        /* <DEDUP_REMOVED lines=16> */
.L_x_8744:
[----:B------:R-:W-:Y:S05]  /*18e90*/  BSYNC B1 ;  /* 0x0000000000017941 */ /* 0x000fea0003800000 */
.L_x_8743:
        /* <DEDUP_REMOVED lines=44> */
.L_x_8742:
[----:B------:R-:W-:Y:S05]  /*19160*/  BSYNC B0 ;  /* 0x0000000000007941 */ /* 0x000fea0003800000 */
.L_x_8741:
        /* <DEDUP_REMOVED lines=11> */
.L_x_8737:
        /* <DEDUP_REMOVED lines=12> */
.L_x_8746:
[----:B------:R-:W-:Y:S02]  /*192e0*/  IMAD.MOV.U32 R188, RZ, RZ, R8 ;  /* 0x000000ffffbc7224 */ /* 0x000fe400078e0008 */
.L_x_8747:
[----:B------:R-:W-:Y:S05]  /*192f0*/  BSYNC B0 ;  /* 0x0000000000007941 */ /* 0x000fea0003800000 */
.L_x_8745:
        /* <DEDUP_REMOVED lines=16> */
.L_x_8751:
[----:B------:R-:W-:Y:S05]  /*19400*/  BSYNC B1 ;  /* 0x0000000000017941 */ /* 0x000fea0003800000 */
.L_x_8750:
        /* <DEDUP_REMOVED lines=44> */
.L_x_8749:
[----:B------:R-:W-:Y:S05]  /*196d0*/  BSYNC B0 ;  /* 0x0000000000007941 */ /* 0x000fea0003800000 */
.L_x_8748:
        /* <DEDUP_REMOVED lines=15> */
.L_x_8752:
        /* <DEDUP_REMOVED lines=12> */
.L_x_8755:
[----:B------:R-:W-:Y:S02]  /*19890*/  IMAD.MOV.U32 R14, RZ, RZ, R8 ;  /* 0x000000ffff0e7224 */ /* 0x000fe400078e0008 */
.L_x_8756:
[----:B------:R-:W-:Y:S05]  /*198a0*/  BSYNC B0 ;  /* 0x0000000000007941 */ /* 0x000fea0003800000 */
.L_x_8754:
        /* <DEDUP_REMOVED lines=16> */
.L_x_8760:
[----:B------:R-:W-:Y:S05]  /*199b0*/  BSYNC B1 ;  /* 0x0000000000017941 */ /* 0x000fea0003800000 */
.L_x_8759:
        /* <DEDUP_REMOVED lines=44> */
.L_x_8758:
[----:B------:R-:W-:Y:S05]  /*19c80*/  BSYNC B0 ;  /* 0x0000000000007941 */ /* 0x000fea0003800000 */
.L_x_8757:
        /* <DEDUP_REMOVED lines=11> */
.L_x_8753:
        /* <DEDUP_REMOVED lines=12> */
.L_x_8762:
[----:B------:R-:W-:Y:S02]  /*19e00*/  MOV R188, R8 ;  /* 0x0000000800bc7202 */ /* 0x000fe40000000f00 */
.L_x_8763:
[----:B------:R-:W-:Y:S05]  /*19e10*/  BSYNC B0 ;  /* 0x0000000000007941 */ /* 0x000fea0003800000 */
.L_x_8761:
        /* <DEDUP_REMOVED lines=16> */
.L_x_8767:
[----:B------:R-:W-:Y:S05]  /*19f20*/  BSYNC B1 ;  /* 0x0000000000017941 */ /* 0x000fea0003800000 */
.L_x_8766:
        /* <DEDUP_REMOVED lines=44> */
.L_x_8765:
[----:B------:R-:W-:Y:S05]  /*1a1f0*/  BSYNC B0 ;  /* 0x0000000000007941 */ /* 0x000fea0003800000 */
.L_x_8764:
        /* <DEDUP_REMOVED lines=13> */
.L_x_8768:
        /* <DEDUP_REMOVED lines=12> */
.L_x_8771:
[----:B------:R-:W-:Y:S02]  /*1a390*/  IMAD.MOV.U32 R15, RZ, RZ, R8 ;  /* 0x000000ffff0f7224 */ /* 0x000fe400078e0008 */
.L_x_8772:
[----:B------:R-:W-:Y:S05]  /*1a3a0*/  BSYNC B0 ;  /* 0x0000000000007941 */ /* 0x000fea0003800000 */
.L_x_8770:
        /* <DEDUP_REMOVED lines=16> */
.L_x_8776:
[----:B------:R-:W-:Y:S05]  /*1a4b0*/  BSYNC B1 ;  /* 0x0000000000017941 */ /* 0x000fea0003800000 */
.L_x_8775:
        /* <DEDUP_REMOVED lines=44> */
.L_x_8774:
[----:B------:R-:W-:Y:S05]  /*1a780*/  BSYNC B0 ;  /* 0x0000000000007941 */ /* 0x000fea0003800000 */
.L_x_8773:
        /* <DEDUP_REMOVED lines=11> */
.L_x_8769:
        /* <DEDUP_REMOVED lines=12> */
.L_x_8778:
[----:B------:R-:W-:Y:S02]  /*1a900*/  IMAD.MOV.U32 R205, RZ, RZ, R8 ;  /* 0x000000ffffcd7224 */ /* 0x000fe400078e0008 */
.L_x_8779:
[----:B------:R-:W-:Y:S05]  /*1a910*/  BSYNC B0 ;  /* 0x0000000000007941 */ /* 0x000fea0003800000 */
.L_x_8777:
        /* <DEDUP_REMOVED lines=16> */
.L_x_8783:
[----:B------:R-:W-:Y:S05]  /*1aa20*/  BSYNC B1 ;  /* 0x0000000000017941 */ /* 0x000fea0003800000 */
.L_x_8782:
        /* <DEDUP_REMOVED lines=44> */
.L_x_8781:
[----:B------:R-:W-:Y:S05]  /*1acf0*/  BSYNC B0 ;  /* 0x0000000000007941 */ /* 0x000fea0003800000 */
.L_x_8780:
        /* <DEDUP_REMOVED lines=13> */
.L_x_8784:
        /* <DEDUP_REMOVED lines=12> */
.L_x_8787:
[----:B------:R-:W-:Y:S02]  /*1ae90*/  IMAD.MOV.U32 R16, RZ, RZ, R8 ;  /* 0x000000ffff107224 */ /* 0x000fe400078e0008 */
.L_x_8788:
[----:B------:R-:W-:Y:S05]  /*1aea0*/  BSYNC B0 ;  /* 0x0000000000007941 */ /* 0x000fea0003800000 */
.L_x_8786:
        /* <DEDUP_REMOVED lines=16> */
.L_x_8792:
[----:B------:R-:W-:Y:S05]  /*1afb0*/  BSYNC B1 ;  /* 0x0000000000017941 */ /* 0x000fea0003800000 */
.L_x_8791:
        /* <DEDUP_REMOVED lines=44> */
.L_x_8790:
[----:B------:R-:W-:Y:S05]  /*1b280*/  BSYNC B0 ;  /* 0x0000000000007941 */ /* 0x000fea0003800000 */
.L_x_8789:
        /* <DEDUP_REMOVED lines=11> */
.L_x_8785:
        /* <DEDUP_REMOVED lines=12> */
.L_x_8794:
[----:B------:R-:W-:Y:S02]  /*1b400*/  IMAD.MOV.U32 R205, RZ, RZ, R8 ;  /* 0x000000ffffcd7224 */ /* 0x000fe400078e0008 */
.L_x_8795:
[----:B------:R-:W-:Y:S05]  /*1b410*/  BSYNC B0 ;  /* 0x0000000000007941 */ /* 0x000fea0003800000 */
.L_x_8793:
        /* <DEDUP_REMOVED lines=16> */
.L_x_8799:
[----:B------:R-:W-:Y:S05]  /*1b520*/  BSYNC B1 ;  /* 0x0000000000017941 */ /* 0x000fea0003800000 */
.L_x_8798:
        /* <DEDUP_REMOVED lines=44> */
.L_x_8797:
[----:B------:R-:W-:Y:S05]  /*1b7f0*/  BSYNC B0 ;  /* 0x0000000000007941 */ /* 0x000fea0003800000 */
.L_x_8796:
        /* <DEDUP_REMOVED lines=13> */
.L_x_8800:
        /* <DEDUP_REMOVED lines=12> */
.L_x_8803:
[----:B------:R-:W-:Y:S02]  /*1b990*/  IMAD.MOV.U32 R17, RZ, RZ, R8 ;  /* 0x000000ffff117224 */ /* 0x000fe400078e0008 */
.L_x_8804:
[----:B------:R-:W-:Y:S05]  /*1b9a0*/  BSYNC B0 ;  /* 0x0000000000007941 */ /* 0x000fea0003800000 */
.L_x_8802:
        /* <DEDUP_REMOVED lines=16> */
.L_x_8808:
[----:B------:R-:W-:Y:S05]  /*1bab0*/  BSYNC B1 ;  /* 0x0000000000017941 */ /* 0x000fea0003800000 */
.L_x_8807:
        /* <DEDUP_REMOVED lines=44> */
.L_x_8806:
[----:B------:R-:W-:Y:S05]  /*1bd80*/  BSYNC B0 ;  /* 0x0000000000007941 */ /* 0x000fea0003800000 */
.L_x_8805:
        /* <DEDUP_REMOVED lines=11> */
.L_x_8801:
        /* <DEDUP_REMOVED lines=12> */
.L_x_8810:
[----:B------:R-:W-:Y:S02]  /*1bf00*/  IMAD.MOV.U32 R190, RZ, RZ, R8 ;  /* 0x000000ffffbe7224 */ /* 0x000fe400078e0008 */
.L_x_8811:
[----:B------:R-:W-:Y:S05]  /*1bf10*/  BSYNC B0 ;  /* 0x0000000000007941 */ /* 0x000fea0003800000 */
.L_x_8809:
        /* <DEDUP_REMOVED lines=16> */
.L_x_8815:
[----:B------:R-:W-:Y:S05]  /*1c020*/  BSYNC B1 ;  /* 0x0000000000017941 */ /* 0x000fea0003800000 */
.L_x_8814:
        /* <DEDUP_REMOVED lines=43> */
[----:B------:R-:W-:-:S06]  /*1c2e0*/  HFMA2.MMA R189, -RZ, RZ, 0, 0 ;  /* 0x00000000ffbd7435 */ /* 0x000fcc00000001ff */
.L_x_8813:
[----:B------:R-:W-:Y:S05]  /*1c2f0*/  BSYNC B0 ;  /* 0x0000000000007941 */ /* 0x000fea0003800000 */
.L_x_8812:
        /* <DEDUP_REMOVED lines=13> */
.L_x_8816:
        /* <DEDUP_REMOVED lines=12> */
.L_x_8819:
[----:B------:R-:W-:Y:S02]  /*1c490*/  IMAD.MOV.U32 R18, RZ, RZ, R8 ;  /* 0x000000ffff127224 */ /* 0x000fe400078e0008 */
.L_x_8820:
[----:B------:R-:W-:Y:S05]  /*1c4a0*/  BSYNC B0 ;  /* 0x0000000000007941 */ /* 0x000fea0003800000 */
.L_x_8818:
        /* <DEDUP_REMOVED lines=16> */
.L_x_8824:
[----:B------:R-:W-:Y:S05]  /*1c5b0*/  BSYNC B1 ;  /* 0x0000000000017941 */ /* 0x000fea0003800000 */
.L_x_8823:
        /* <DEDUP_REMOVED lines=44> */
.L_x_8822:
[----:B------:R-:W-:Y:S05]  /*1c880*/  BSYNC B0 ;  /* 0x0000000000007941 */ /* 0x000fea0003800000 */
.L_x_8821:
        /* <DEDUP_REMOVED lines=11> */
.L_x_8817:
        /* <DEDUP_REMOVED lines=12> */
.L_x_8826:
[----:B------:R-:W-:Y:S02]  /*1ca00*/  IMAD.MOV.U32 R190, RZ, RZ, R8 ;  /* 0x000000ffffbe7224 */ /* 0x000fe400078e0008 */
.L_x_8827:
[----:B------:R-:W-:Y:S05]  /*1ca10*/  BSYNC B0 ;  /* 0x0000000000007941 */ /* 0x000fea0003800000 */
.L_x_8825:
        /* <DEDUP_REMOVED lines=16> */
.L_x_8831:
[----:B------:R-:W-:Y:S05]  /*1cb20*/  BSYNC B1 ;  /* 0x0000000000017941 */ /* 0x000fea0003800000 */
.L_x_8830:
        /* <DEDUP_REMOVED lines=44> */
.L_x_8829:
[----:B------:R-:W-:Y:S05]  /*1cdf0*/  BSYNC B0 ;  /* 0x0000000000007941 */ /* 0x000fea0003800000 */
.L_x_8828:
        /* <DEDUP_REMOVED lines=14> */
.L_x_8832:
        /* <DEDUP_REMOVED lines=12> */
.L_x_8835:
[----:B------:R-:W-:Y:S02]  /*1cfa0*/  IMAD.MOV.U32 R19, RZ, RZ, R8 ;  /* 0x000000ffff137224 */ /* 0x000fe400078e0008 */
.L_x_8836:
[----:B------:R-:W-:Y:S05]  /*1cfb0*/  BSYNC B0 ;  /* 0x0000000000007941 */ /* 0x000fea0003800000 */
.L_x_8834:
        /* <DEDUP_REMOVED lines=18> */
.L_x_8840:
[----:B------:R-:W-:Y:S05]  /*1d0e0*/  BSYNC B1 ;  /* 0x0000000000017941 */ /* 0x000fea0003800000 */
.L_x_8839:
        /* <DEDUP_REMOVED lines=44> */
.L_x_8838:
[----:B------:R-:W-:Y:S05]  /*1d3b0*/  BSYNC B0 ;  /* 0x0000000000007941 */ /* 0x000fea0003800000 */
.L_x_8837:
        /* <DEDUP_REMOVED lines=10> */
[----:B------:R-:W-:-:S03]  /*1d460*/  PRMT R19, R188, 0x7610, R19 ;  /* 0x00007610bc137816 */ /* 0x000fc60000000013 */
.L_x_8833:
[----:B------:R-:W-:Y:S01]  /*1d470*/  IMAD.WIDE.U32 R240, R206, R214, c[0x0][0x188] ;  /* 0x00006200cef07625 */ /* 0x000fe200078e00d6 */
[----:B------:R-:W-:Y:S02]  /*1d480*/  F2FP.BF16.PACK_AB R191, R238, R236 ;  /* 0x000000eceebf723e */ /* 0x000fe400000010ff */
[----:B------:R-:W-:Y:S02]  /*1d490*/  F2FP.BF16.PACK_AB R190, R237, R234 ;  /* 0x000000eaedbe723e */ /* 0x000fe400000010ff */
[----:B------:R-:W-:Y:S02]  /*1d4a0*/  F2FP.BF16.PACK_AB R189, R235, R232 ;  /* 0x000000e8ebbd723e */ /* 0x000fe400000010ff */
[----:B------:R-:W-:Y:S02]  /*1d4b0*/  F2FP.BF16.PACK_AB R188, R233, R231 ;  /* 0x000000e7e9bc723e */ /* 0x000fe400000010ff */
[----:B------:R-:W-:-:S02]  /*1d4c0*/  SEL R213, RZ, 0x1, P1 ;  /* 0x00000001ffd57807 */ /* 0x000fc40000800000 */
[----:B------:R-:W-:Y:S01]  /*1d4d0*/  SEL R242, RZ, 0x1000000, P5 ;  /* 0x01000000fff27807 */ /* 0x000fe20002800000 */
[----:B------:R0:W-:Y:S01]  /*1d4e0*/  STG.E.128 [R240.64], R188 ;  /* 0x000000bcf0007986 */ /* 0x0001e2000c101d06 */
[----:B------:R-:W-:Y:S02]  /*1d4f0*/  SEL R239, RZ, 0x10000, P4 ;  /* 0x00010000ffef7807 */ /* 0x000fe40002000000 */
[----:B------:R-:W-:Y:S02]  /*1d500*/  SEL R214, RZ, 0x100, P3 ;  /* 0x00000100ffd67807 */ /* 0x000fe40001800000 */
[----:B------:R-:W-:Y:S02]  /*1d510*/  LOP3.LUT P6, RZ, R204, 0x4, RZ, 0xc0, !PT ;  /* 0x00000004ccff7812 */ /* 0x000fe400078cc0ff */
[----:B------:R-:W-:Y:S02]  /*1d520*/  LOP3.LUT R214, R214, R242, R239, 0xfe, !PT ;  /* 0x000000f2d6d67212 */ /* 0x000fe400078efeef */
[----:B------:R-:W-:-:S02]  /*1d530*/  SEL R239, RZ, 0x1, P2 ;  /* 0x00000001ffef7807 */ /* 0x000fc40001000000 */
[C---:B------:R-:W-:Y:S02]  /*1d540*/  LOP3.LUT P5, RZ, R204.reuse, 0x2, RZ, 0xc0, !PT ;  /* 0x00000002ccff7812 */ /* 0x040fe400078ac0ff */
[----:B------:R-:W-:Y:S02]  /*1d550*/  LOP3.LUT P0, RZ, R204, 0x8, RZ, 0xc0, !PT ;  /* 0x00000008ccff7812 */ /* 0x000fe4000780c0ff */
[----:B------:R-:W-:Y:S01]  /*1d560*/  LOP3.LUT P1, RZ, R11, 0xff, RZ, 0xc0, !PT ;  /* 0x000000ff0bff7812 */ /* 0x000fe2000782c0ff */
[----:B0-----:R-:W-:Y:S01]  /*1d570*/  IMAD.WIDE.U32 R240, R213, 0x1000000, RZ ;  /* 0x01000000d5f07825 */ /* 0x001fe200078e00ff */
[----:B------:R-:W-:-:S04]  /*1d580*/  SEL R213, RZ, 0x1, P5 ;  /* 0x00000001ffd57807 */ /* 0x000fc80002800000 */
[----:B------:R-:W-:Y:S01]  /*1d590*/  LOP3.LUT R239, R241, R214, R239, 0xfe, !PT ;  /* 0x000000d6f1ef7212 */ /* 0x000fe200078efeef */
[----:B------:R-:W-:Y:S01]  /*1d5a0*/  IMAD.WIDE.U32 R190, R213, 0x10000, RZ ;  /* 0x00010000d5be7825 */ /* 0x000fe200078e00ff */
[----:B------:R-:W-:Y:S02]  /*1d5b0*/  SEL R214, RZ, 0x1, P6 ;  /* 0x00000001ffd67807 */ /* 0x000fe40003000000 */
[----:B------:R-:W-:-:S03]  /*1d5c0*/  LOP3.LUT P6, RZ, R204, 0x20, RZ, 0xc0, !PT ;  /* 0x00000020ccff7812 */ /* 0x000fc600078cc0ff */
[----:B------:R-:W-:-:S04]  /*1d5d0*/  IMAD.WIDE.U32 R188, R214, 0x100, RZ ;  /* 0x00000100d6bc7825 */ /* 0x000fc800078e00ff */
[----:B------:R-:W-:Y:S01]  /*1d5e0*/  FADD.FTZ R214, RZ, R194 ;  /* 0x000000c2ffd67221 */ /* 0x000fe20000010000 */
[----:B------:R-:W-:Y:S02]  /*1d5f0*/  LOP3.LUT R189, R189, R239, R191, 0xfe, !PT ;  /* 0x000000efbdbd7212 */ /* 0x000fe400078efebf */
[----:B------:R-:W-:Y:S01]  /*1d600*/  LOP3.LUT R240, R188, R240, R190, 0xfe, !PT ;  /* 0x000000f0bcf07212 */ /* 0x000fe200078efebe */
[----:B------:R-:W-:Y:S01]  /*1d610*/  FADD.FTZ R213, R214, R199 ;  /* 0x000000c7d6d57221 */ /* 0x000fe20000010000 */
[----:B------:R-:W-:-:S03]  /*1d620*/  SEL R191, RZ, 0x1, P0 ;  /* 0x00000001ffbf7807 */ /* 0x000fc60000000000 */
[----:B------:R-:W-:Y:S01]  /*1d630*/  FADD.FTZ R213, R213, R198 ;  /* 0x000000c6d5d57221 */ /* 0x000fe20000010000 */
[----:B------:R-:W-:Y:S01]  /*1d640*/  LOP3.LUT R188, R240, R191, RZ, 0xfc, !PT ;  /* 0x000000bff0bc7212 */ /* 0x000fe200078efcff */
[----:B------:R-:W-:-:S04]  /*1d650*/  IMAD.WIDE.U32 R190, R206, R212, c[0x0][0x190] ;  /* 0x00006400cebe7625 */ /* 0x000fc800078e00d4 */
[----:B------:R-:W-:Y:S01]  /*1d660*/  FADD.FTZ R214, R213, R208 ;  /* 0x000000d0d5d67221 */ /* 0x000fe20000010000 */
[----:B------:R0:W-:Y:S03]  /*1d670*/  STG.E.64 [R190.64], R188 ;  /* 0x000000bcbe007986 */ /* 0x0001e6000c101b06 */
        /* <DEDUP_REMOVED lines=8> */
[----:B0-----:R-:W-:Y:S02]  /*1d700*/  FADD.FTZ R189, R214, R201 ;  /* 0x000000c9d6bd7221 */ /* 0x001fe40000010000 */
[----:B------:R-:W0:Y:S02]  /*1d710*/  S2R R214, SR_TID.X ;  /* 0x0000000000d67919 */ /* 0x000e240000002100 */
[----:B------:R-:W-:-:S04]  /*1d720*/  FADD.FTZ R188, R189, R210 ;  /* 0x000000d2bdbc7221 */ /* 0x000fc80000010000 */
[----:B------:R-:W-:-:S04]  /*1d730*/  FADD.FTZ R188, R188, R209 ;  /* 0x000000d1bcbc7221 */ /* 0x000fc80000010000 */
[----:B------:R-:W-:-:S04]  /*1d740*/  FADD.FTZ R188, R188, R211 ;  /* 0x000000d3bcbc7221 */ /* 0x000fc80000010000 */
[----:B------:R-:W-:-:S04]  /*1d750*/  FADD.FTZ R189, R188, R215 ;  /* 0x000000d7bcbd7221 */ /* 0x000fc80000010000 */
[----:B------:R-:W-:-:S04]  /*1d760*/  FADD.FTZ R188, R189, R216 ;  /* 0x000000d8bdbc7221 */ /* 0x000fc80000010000 */
[----:B------:R-:W-:Y:S01]  /*1d770*/  FADD.FTZ R188, R188, R217 ;  /* 0x000000d9bcbc7221 */ /* 0x000fe20000010000 */
[----:B0-----:R-:W-:-:S03]  /*1d780*/  SHF.R.U32.HI R239, RZ, 0x5, R214 ;  /* 0x00000005ffef7819 */ /* 0x001fc600000116d6 */
[----:B------:R-:W-:Y:S01]  /*1d790*/  FADD.FTZ R189, R188, R219 ;  /* 0x000000dbbcbd7221 */ /* 0x000fe20000010000 */
[----:B------:R-:W-:Y:S02]  /*1d7a0*/  LOP3.LUT P0, RZ, R214, 0x1f, RZ, 0xc0, !PT ;  /* 0x0000001fd6ff7812 */ /* 0x000fe4000780c0ff */
[----:B------:R-:W-:Y:S01]  /*1d7b0*/  LOP3.LUT R239, R239, 0x7fffffc, RZ, 0xc0, !PT ;  /* 0x07fffffcefef7812 */ /* 0x000fe200078ec0ff */
        /* <DEDUP_REMOVED lines=19> */
[----:B------:R-:W-:Y:S05]  /*1d8f0*/  @!P6 BRA `(.L_x_8841) ;  /* 0x000001300000e947 */ /* 0x000fea0003800000 */
[----:B------:R-:W-:Y:S01]  /*1d900*/  IMAD.U32 R188, R18, 0x10000, RZ ;  /* 0x0001000012bc7824 */ /* 0x000fe200078e00ff */
        /* <DEDUP_REMOVED lines=14> */
[----:B------:R-:W-:Y:S01]  /*1d9f0*/  LOP3.LUT R189, R213, R189, RZ, 0xfc, !PT ;  /* 0x000000bdd5bd7212 */ /* 0x000fe200078efcff */
[----:B------:R-:W-:Y:S01]  /*1da00*/  IMAD.WIDE.U32 R212, R206, R212, c[0x0][0x198] ;  /* 0x00006600ced47625 */ /* 0x000fe200078e00d4 */
[----:B------:R-:W-:-:S05]  /*1da10*/  LOP3.LUT R188, R191, 0xff, R12, 0xf8, !PT ;  /* 0x000000ffbfbc7812 */ /* 0x000fca00078ef80c */
[----:B------:R0:W-:Y:S02]  /*1da20*/  STG.E.64 [R212.64], R188 ;  /* 0x000000bcd4007986 */ /* 0x0001e4000c101b06 */
.L_x_8841:
[----:B------:R-:W-:Y:S01]  /*1da30*/  @!P1 IADD3 R239, R239, 0x4, RZ ;  /* 0x00000004efef9810 */ /* 0x000fe20007ffe0ff */
[----:B------:R-:W-:Y:S01]  /*1da40*/  FADD.FTZ R240, R243, R238 ;  /* 0x000000eef3f07221 */ /* 0x000fe20000010000 */
[----:B------:R-:W-:Y:S05]  /*1da50*/  BRA.DIV ~URZ, `(.L_x_8842) ;  /* 0x000019727f007947 */ /* 0x000fea000b800000 */
[----:B0-----:R0:W1:Y:S02]  /*1da60*/  SHFL.BFLY PT, R188, R240, 0x1, 0x1f ;  /* 0x0c201f00f0bc7f89 */ /* 0x00106400000e0000 */
.L_x_8846:
        /* <DEDUP_REMOVED lines=15> */
[----:B------:R-:W-:-:S04]  /*1db60*/  FFMA.FTZ R212, R213, R213, R212 ;  /* 0x000000d5d5d47223 */ /* 0x000fc800000100d4 */
[----:B------:R-:W-:Y:S02]  /*1db70*/  FFMA.FTZ R212, R189, R189, R212 ;  /* 0x000000bdbdd47223 */ /* 0x000fe400000100d4 */
[----:B------:R-:W-:-:S04]  /*1db80*/  FADD.FTZ R189, -R188, R208 ;  /* 0x000000d0bcbd7221 */ /* 0x000fc80000010100 */
        /* <DEDUP_REMOVED lines=82> */
.L_x_8847:
[----:B------:R-:W2:Y:S01]  /*1e0b0*/  S2R R190, SR_TID.X ;  /* 0x0000000000be7919 */ /* 0x000ea20000002100 */
[----:B------:R-:W-:Y:S01]  /*1e0c0*/  @!P0 SHF.R.U32.HI R212, RZ, 0x5, R214 ;  /* 0x00000005ffd48819 */ /* 0x000fe200000116d6 */
[----:B-1----:R-:W-:Y:S01]  /*1e0d0*/  FADD.FTZ R189, R213, R240 ;  /* 0x000000f0d5bd7221 */ /* 0x002fe20000010000 */
[----:B------:R-:W-:Y:S01]  /*1e0e0*/  WARPSYNC 0xffffffff ;  /* 0xffffffff00007948 */ /* 0x000fe20003800000 */
[----:B------:R-:W-:Y:S01]  /*1e0f0*/  IMAD.MOV.U32 R214, RZ, RZ, RZ ;  /* 0x000000ffffd67224 */ /* 0x000fe200078e00ff */
[----:B------:R-:W-:-:S04]  /*1e100*/  @!P0 LOP3.LUT R212, R212, 0x3, RZ, 0xc0, !PT ;  /* 0x00000003d4d48812 */ /* 0x000fc800078ec0ff */
[----:B------:R-:W-:-:S05]  /*1e110*/  @!P0 IADD3 R212, R239, R212, RZ ;  /* 0x000000d4efd48210 */ /* 0x000fca0007ffe0ff */
[----:B------:R1:W-:Y:S01]  /*1e120*/  @!P0 STS.64 [R212.X8], R188 ;  /* 0x000000bcd4008388 */ /* 0x0003e20000008a00 */
[----:B--2---:R-:W-:Y:S01]  /*1e130*/  LOP3.LUT R242, R190, 0x1f, RZ, 0xc0, !PT ;  /* 0x0000001fbef27812 */ /* 0x004fe200078ec0ff */
[----:B-1----:R-:W-:Y:S02]  /*1e140*/  CS2R R188, SRZ ;  /* 0x0000000000bc7805 */ /* 0x002fe4000001ff00 */
[----:B------:R-:W-:Y:S01]  /*1e150*/  BAR.SYNC.DEFER_BLOCKING 0x0 ;  /* 0x0000000000007b1d */ /* 0x000fe20000010000 */
[----:B------:R-:W-:-:S13]  /*1e160*/  ISETP.GT.U32.AND P1, PT, R242, 0x3, PT ;  /* 0x00000003f200780c */ /* 0x000fda0003f24070 */
[----:B------:R-:W-:Y:S02]  /*1e170*/  @!P1 IMAD.IADD R239, R239, 0x1, R242 ;  /* 0x00000001efef9824 */ /* 0x000fe400078e02f2 */
[----:B------:R-:W-:-:S04]  /*1e180*/  @!P1 IMAD.MOV.U32 R214, RZ, RZ, 0x500 ;  /* 0x00000500ffd69424 */ /* 0x000fc800078e00ff */
[----:B------:R-:W-:Y:S01]  /*1e190*/  I2F R245, R214 ;  /* 0x000000d600f57306 */ /* 0x000fe20000201400 */
[----:B------:R-:W1:Y:S04]  /*1e1a0*/  SHFL.DOWN PT, R241, R214, 0x2, 0x1f ;  /* 0x08401f00d6f17f89 */ /* 0x000e6800000e0000 */
[----:B------:R-:W2:Y:S01]  /*1e1b0*/  @!P1 LDS.64 R188, [R239.X8] ;  /* 0x00000000efbc9984 */ /* 0x000ea20000008a00 */
[----:B------:R-:W-:Y:S01]  /*1e1c0*/  ISETP.NE.AND P1, PT, RZ, UR8, PT ;  /* 0x00000008ff007c0c */ /* 0x000fe2000bf25270 */
[----:B-1----:R-:W-:Y:S02]  /*1e1d0*/  IMAD.IADD R212, R241, 0x1, R214 ;  /* 0x00000001f1d47824 */ /* 0x002fe400078e02d6 */
[----:B------:R-:W-:Y:S03]  /*1e1e0*/  I2F R241, R241 ;  /* 0x000000f100f17306 */ /* 0x000fe60000201400 */
[----:B------:R-:W1:Y:S05]  /*1e1f0*/  SHFL.DOWN PT, R213, R212, 0x1, 0x1f ;  /* 0x08201f00d4d57f89 */ /* 0x000e6a00000e0000 */
[----:B------:R-:W3:Y:S01]  /*1e200*/  I2F R191, R212 ;  /* 0x000000d400bf7306 */ /* 0x000ee20000201400 */
[----:B--2---:R-:W2:Y:S04]  /*1e210*/  SHFL.DOWN PT, R243, R188, 0x2, 0x1f ;  /* 0x08401f00bcf37f89 */ /* 0x004ea800000e0000 */
[----:B0-----:R-:W0:Y:S03]  /*1e220*/  SHFL.DOWN PT, R240, R189, 0x2, 0x1f ;  /* 0x08401f00bdf07f89 */ /* 0x001e2600000e0000 */
[----:B---3--:R-:W3:Y:S01]  /*1e230*/  MUFU.RCP R239, R191 ;  /* 0x000000bf00ef7308 */ /* 0x008ee20000001000 */
[----:B-1----:R-:W-:-:S07]  /*1e240*/  IMAD.IADD R212, R212, 0x1, R213 ;  /* 0x00000001d4d47824 */ /* 0x002fce00078e02d5 */
[----:B------:R-:W-:Y:S08]  /*1e250*/  I2F R213, R213 ;  /* 0x000000d500d57306 */ /* 0x000ff00000201400 */
[----:B------:R-:W1:Y:S01]  /*1e260*/  I2F R212, R212 ;  /* 0x000000d400d47306 */ /* 0x000e620000201400 */
[C---:B--2---:R-:W-:Y:S02]  /*1e270*/  FADD.FTZ R242, -R243.reuse, R188 ;  /* 0x000000bcf3f27221 */ /* 0x044fe40000010100 */
[----:B------:R-:W-:-:S02]  /*1e280*/  FMUL.FTZ R243, R243, R241 ;  /* 0x000000f1f3f37220 */ /* 0x000fc40000410000 */
[----:B------:R-:W-:Y:S02]  /*1e290*/  FMUL.FTZ R242, R242, R242 ;  /* 0x000000f2f2f27220 */ /* 0x000fe40000410000 */
[----:B------:R-:W-:Y:S02]  /*1e2a0*/  FFMA.FTZ R188, R245, R188, R243 ;  /* 0x000000bcf5bc7223 */ /* 0x000fe400000100f3 */
[----:B------:R-:W-:Y:S02]  /*1e2b0*/  FMUL.FTZ R242, R242, R245 ;  /* 0x000000f5f2f27220 */ /* 0x000fe40000410000 */
[C---:B---3--:R-:W-:Y:S02]  /*1e2c0*/  FMUL.FTZ R188, R239.reuse, R188 ;  /* 0x000000bcefbc7220 */ /* 0x048fe40000410000 */
[----:B0-----:R-:W-:Y:S02]  /*1e2d0*/  FADD.FTZ R240, R240, R189 ;  /* 0x000000bdf0f07221 */ /* 0x001fe40000010000 */
[----:B------:R-:W-:Y:S01]  /*1e2e0*/  FMUL.FTZ R242, R242, R241 ;  /* 0x000000f1f2f27220 */ /* 0x000fe20000410000 */
[----:B------:R-:W0:Y:S01]  /*1e2f0*/  SHFL.DOWN PT, R189, R188, 0x1, 0x1f ;  /* 0x08201f00bcbd7f89 */ /* 0x000e2200000e0000 */
[----:B-1----:R-:W1:Y:S02]  /*1e300*/  MUFU.RCP R214, R212 ;  /* 0x000000d400d67308 */ /* 0x002e640000001000 */
[----:B------:R-:W-:-:S05]  /*1e310*/  FFMA.FTZ R240, R239, R242, R240 ;  /* 0x000000f2eff07223 */ /* 0x000fca00000100f0 */
[----:B------:R-:W2:Y:S01]  /*1e320*/  SHFL.DOWN PT, R239, R240, 0x1, 0x1f ;  /* 0x08201f00f0ef7f89 */ /* 0x000ea200000e0000 */
[----:B0-----:R-:W-:Y:S02]  /*1e330*/  FADD.FTZ R241, R188, -R189 ;  /* 0x800000bdbcf17221 */ /* 0x001fe40000010000 */
[----:B------:R-:W-:Y:S02]  /*1e340*/  FMUL.FTZ R189, R189, R213 ;  /* 0x000000d5bdbd7220 */ /* 0x000fe40000410000 */
[----:B------:R-:W-:Y:S02]  /*1e350*/  FMUL.FTZ R242, R241, R241 ;  /* 0x000000f1f1f27220 */ /* 0x000fe40000410000 */
[C---:B------:R-:W-:Y:S01]  /*1e360*/  FFMA.FTZ R189, R191.reuse, R188, R189 ;  /* 0x000000bcbfbd7223 */ /* 0x040fe200000100bd */
[----:B------:R-:W-:Y:S01]  /*1e370*/  SHF.R.U32.HI R188, RZ, 0x5, R190 ;  /* 0x00000005ffbc7819 */ /* 0x000fe200000116be */
[----:B------:R-:W-:Y:S02]  /*1e380*/  FMUL.FTZ R242, R191, R242 ;  /* 0x000000f2bff27220 */ /* 0x000fe40000410000 */
[----:B-1----:R-:W-:Y:S01]  /*1e390*/  FMUL.FTZ R189, R214, R189 ;  /* 0x000000bdd6bd7220 */ /* 0x002fe20000410000 */
[----:B------:R-:W-:Y:S01]  /*1e3a0*/  LOP3.LUT R191, R188, 0x3, RZ, 0xc0, !PT ;  /* 0x00000003bcbf7812 */ /* 0x000fe200078ec0ff */
[----:B------:R-:W-:-:S02]  /*1e3b0*/  FMUL.FTZ R242, R242, R213 ;  /* 0x000000d5f2f27220 */ /* 0x000fc40000410000 */
[----:B--2---:R-:W-:Y:S01]  /*1e3c0*/  FADD.FTZ R239, R240, R239 ;  /* 0x000000eff0ef7221 */ /* 0x004fe20000010000 */
[----:B------:R0:W1:Y:S01]  /*1e3d0*/  SHFL.IDX PT, R245, R189, RZ, 0x1f ;  /* 0x00001fffbdf57589 */ /* 0x00006200000e0000 */
[----:B------:R-:W-:Y:S01]  /*1e3e0*/  LOP3.LUT P0, RZ, R191, 0x1f, R190, 0xf8, !PT ;  /* 0x0000001fbfff7812 */ /* 0x000fe2000780f8be */
[----:B------:R-:W-:Y:S01]  /*1e3f0*/  IMAD.MOV.U32 R190, RZ, RZ, c[0x0][0x1e0] ;  /* 0x00007800ffbe7624 */ /* 0x000fe200078e00ff */
[----:B------:R-:W-:Y:S01]  /*1e400*/  SHF.L.U32 R240, R203, 0x4, RZ ;  /* 0x00000004cbf07819 */ /* 0x000fe200000006ff */
[----:B------:R-:W-:-:S06]  /*1e410*/  FFMA.FTZ R239, R214, R242, R239 ;  /* 0x000000f2d6ef7223 */ /* 0x000fcc00000100ef */
[----:B------:R-:W2:Y:S04]  /*1e420*/  SHFL.IDX PT, R239, R239, RZ, 0x1f ;  /* 0x00001fffefef7589 */ /* 0x000ea800000e0000 */
[----:B0-----:R-:W-:Y:S02]  /*1e430*/  @!P0 IMAD.MOV.U32 R189, RZ, RZ, 0x4 ;  /* 0x00000004ffbd8424 */ /* 0x001fe400078e00ff */
[----:B------:R-:W-:Y:S02]  /*1e440*/  @!P0 IMAD.MOV.U32 R213, RZ, RZ, 0x4 ;  /* 0x00000004ffd58424 */ /* 0x000fe400078e00ff */
[----:B-1----:R-:W-:-:S05]  /*1e450*/  FMUL.FTZ R188, R245, R245 ;  /* 0x000000f5f5bc7220 */ /* 0x002fca0000410000 */
[----:B------:R-:W-:Y:S01]  /*1e460*/  FSEL R191, R188, RZ, P1 ;  /* 0x000000ffbcbf7208 */ /* 0x000fe20000800000 */
[----:B--2---:R-:W-:-:S04]  /*1e470*/  FFMA.FTZ R188, R239, R190, c[0x0][0x228] ;  /* 0x00008a00efbc7623 */ /* 0x004fc800000100be */
[----:B------:R-:W-:Y:S02]  /*1e480*/  FADD.FTZ R191, R188, R191 ;  /* 0x000000bfbcbf7221 */ /* 0x000fe40000010000 */
[C---:B------:R-:W-:Y:S02]  /*1e490*/  @!P0 IMAD.WIDE R188, R0.reuse, R189, c[0x0][0x1a0] ;  /* 0x0000680000bc8625 */ /* 0x040fe400078e02bd */
[----:B------:R-:W0:Y:S03]  /*1e4a0*/  MUFU.RSQ R212, R191 ;  /* 0x000000bf00d47308 */ /* 0x000e260000001400 */
[----:B------:R1:W-:Y:S02]  /*1e4b0*/  @!P0 STG.E [R188.64], R245 ;  /* 0x000000f5bc008986 */ /* 0x0003e4000c101906 */
[----:B-1----:R-:W-:Y:S01]  /*1e4c0*/  @!P0 IMAD.WIDE R188, R0, R213, c[0x0][0x1a8] ;  /* 0x00006a0000bc8625 */ /* 0x002fe200078e02d5 */
[----:B------:R-:W-:-:S02]  /*1e4d0*/  FSEL R213, R245, RZ, !P1 ;  /* 0x000000fff5d57208 */ /* 0x000fc40004800000 */
[----:B------:R-:W-:Y:S02]  /*1e4e0*/  IADD3 R0, R0, c[0x0][0x160], RZ ;  /* 0x0000580000007a10 */ /* 0x000fe40007ffe0ff */
[----:B0-----:R0:W-:Y:S01]  /*1e4f0*/  @!P0 STG.E [R188.64], R212 ;  /* 0x000000d4bc008986 */ /* 0x0011e2000c101906 */
[C---:B------:R-:W-:Y:S02]  /*1e500*/  FADD.FTZ R239, -R213.reuse, R194 ;  /* 0x000000c2d5ef7221 */ /* 0x040fe40000010100 */
[C---:B------:R-:W-:Y:S02]  /*1e510*/  FADD.FTZ R199, -R213.reuse, R199 ;  /* 0x000000c7d5c77221 */ /* 0x040fe40000010100 */
[C---:B------:R-:W-:Y:S02]  /*1e520*/  FMUL.FTZ R239, R212.reuse, R239 ;  /* 0x000000efd4ef7220 */ /* 0x040fe40000410000 */
[----:B------:R-:W-:Y:S02]  /*1e530*/  FMUL.FTZ R194, R212, R199 ;  /* 0x000000c7d4c27220 */ /* 0x000fe40000410000 */
[----:B------:R-:W-:-:S02]  /*1e540*/  FADD.FTZ R241, -R213, R198 ;  /* 0x000000c6d5f17221 */ /* 0x000fc40000010100 */
[----:B------:R-:W-:Y:S02]  /*1e550*/  FADD.FTZ R243, -R213, R208 ;  /* 0x000000d0d5f37221 */ /* 0x000fe40000010100 */
[----:B------:R-:W-:Y:S02]  /*1e560*/  FFMA.FTZ R190, R100, R239, R20 ;  /* 0x000000ef64be7223 */ /* 0x000fe40000010014 */
[----:B------:R-:W-:Y:S02]  /*1e570*/  FFMA.FTZ R191, R101, R194, R21 ;  /* 0x000000c265bf7223 */ /* 0x000fe40000010015 */
[C---:B------:R-:W-:Y:S02]  /*1e580*/  FMUL.FTZ R241, R212.reuse, R241 ;  /* 0x000000f1d4f17220 */ /* 0x040fe40000410000 */
[----:B------:R-:W-:Y:S01]  /*1e590*/  FMUL.FTZ R208, R212, R243 ;  /* 0x000000f3d4d07220 */ /* 0x000fe20000410000 */
[----:B0-----:R-:W-:Y:S01]  /*1e5a0*/  F2FP.BF16.PACK_AB R188, R191, R190 ;  /* 0x000000bebfbc723e */ /* 0x001fe200000010ff */
[----:B------:R-:W-:-:S02]  /*1e5b0*/  FADD.FTZ R193, -R213, R193 ;  /* 0x000000c1d5c17221 */ /* 0x000fc40000010100 */
[C---:B------:R-:W-:Y:S02]  /*1e5c0*/  FADD.FTZ R197, -R213.reuse, R197 ;  /* 0x000000c5d5c57221 */ /* 0x040fe40000010100 */
[C---:B------:R-:W-:Y:S02]  /*1e5d0*/  FADD.FTZ R191, -R213.reuse, R200 ;  /* 0x000000c8d5bf7221 */ /* 0x040fe40000010100 */
[----:B------:R-:W-:Y:S01]  /*1e5e0*/  FADD.FTZ R199, -R213, R202 ;  /* 0x000000cad5c77221 */ /* 0x000fe20000010100 */
[----:B------:R-:W-:Y:S01]  /*1e5f0*/  SHF.R.U32.HI R202, RZ, 0x1c, R203 ;  /* 0x0000001cffca7819 */ /* 0x000fe200000116cb */
        /* <DEDUP_REMOVED lines=15> */
[----:B------:R-:W-:Y:S01]  /*1e6f0*/  FFMA.FTZ R239, R140, R239, R60 ;  /* 0x000000ef8cef7223 */ /* 0x000fe2000001003c */
[----:B------:R-:W-:Y:S01]  /*1e700*/  IADD3 R198, P0, R240, c[0x0][0x208], RZ ;  /* 0x00008200f0c67a10 */ /* 0x000fe20007f1e0ff */
[----:B------:R-:W-:Y:S02]  /*1e710*/  FFMA.FTZ R241, R142, R241, R62 ;  /* 0x000000f18ef17223 */ /* 0x000fe4000001003e */
[----:B------:R-:W-:Y:S01]  /*1e720*/  FFMA.FTZ R193, R144, R193, R64 ;  /* 0x000000c190c17223 */ /* 0x000fe20000010040 */
[----:B------:R-:W-:Y:S01]  /*1e730*/  IADD3.X R199, R202, c[0x0][0x20c], RZ, P0, !PT ;  /* 0x00008300cac77a10 */ /* 0x000fe200007fe4ff */
[----:B------:R-:W-:-:S02]  /*1e740*/  FFMA.FTZ R200, R145, R200, R65 ;  /* 0x000000c891c87223 */ /* 0x000fc40000010041 */
[----:B------:R-:W-:Y:S02]  /*1e750*/  FFMA.FTZ R208, R143, R208, R63 ;  /* 0x000000d08fd07223 */ /* 0x000fe4000001003f */
[----:B------:R0:W-:Y:S01]  /*1e760*/  STG.E.128 [R198.64], R188 ;  /* 0x000000bcc6007986 */ /* 0x0001e2000c101d06 */
[----:B------:R-:W-:Y:S02]  /*1e770*/  FFMA.FTZ R194, R141, R194, R61 ;  /* 0x000000c28dc27223 */ /* 0x000fe4000001003d */
[C---:B------:R-:W-:Y:S02]  /*1e780*/  FADD.FTZ R192, -R213.reuse, R192 ;  /* 0x000000c0d5c07221 */ /* 0x040fe40000010100 */
[C---:B------:R-:W-:Y:S02]  /*1e790*/  FADD.FTZ R196, -R213.reuse, R196 ;  /* 0x000000c4d5c47221 */ /* 0x040fe40000010100 */
[C---:B------:R-:W-:Y:S02]  /*1e7a0*/  FADD.FTZ R195, -R213.reuse, R195 ;  /* 0x000000c3d5c37221 */ /* 0x040fe40000010100 */
[----:B------:R-:W-:-:S02]  /*1e7b0*/  FADD.FTZ R207, -R213, R207 ;  /* 0x000000cfd5cf7221 */ /* 0x000fc40000010100 */
[C---:B------:R-:W-:Y:S02]  /*1e7c0*/  FADD.FTZ R201, -R213.reuse, R201 ;  /* 0x000000c9d5c97221 */ /* 0x040fe40000010100 */
[C---:B------:R-:W-:Y:S02]  /*1e7d0*/  FADD.FTZ R210, -R213.reuse, R210 ;  /* 0x000000d2d5d27221 */ /* 0x040fe40000010100 */
[C---:B------:R-:W-:Y:S02]  /*1e7e0*/  FADD.FTZ R209, -R213.reuse, R209 ;  /* 0x000000d1d5d17221 */ /* 0x040fe40000010100 */
[----:B------:R-:W-:Y:S01]  /*1e7f0*/  FADD.FTZ R211, -R213, R211 ;  /* 0x000000d3d5d37221 */ /* 0x000fe20000010100 */
[----:B0-----:R-:W-:Y:S01]  /*1e800*/  IADD3 R198, P0, R240, c[0x0][0x210], RZ ;  /* 0x00008400f0c67a10 */ /* 0x001fe20007f1e0ff */
[----:B------:R-:W-:Y:S01]  /*1e810*/  FMUL.FTZ R192, R212, R192 ;  /* 0x000000c0d4c07220 */ /* 0x000fe20000410000 */
[----:B------:R-:W-:Y:S01]  /*1e820*/  F2FP.BF16.PACK_AB R191, R214, R197 ;  /* 0x000000c5d6bf723e */ /* 0x000fe200000010ff */
[----:B------:R-:W-:Y:S01]  /*1e830*/  FMUL.FTZ R196, R212, R196 ;  /* 0x000000c4d4c47220 */ /* 0x000fe20000410000 */
[----:B------:R-:W-:Y:S01]  /*1e840*/  F2FP.BF16.PACK_AB R190, R200, R193 ;  /* 0x000000c1c8be723e */ /* 0x000fe200000010ff */
[----:B------:R-:W-:Y:S01]  /*1e850*/  FMUL.FTZ R195, R212, R195 ;  /* 0x000000c3d4c37220 */ /* 0x000fe20000410000 */
[----:B------:R-:W-:Y:S01]  /*1e860*/  F2FP.BF16.PACK_AB R189, R208, R241 ;  /* 0x000000f1d0bd723e */ /* 0x000fe200000010ff */
[----:B------:R-:W-:Y:S01]  /*1e870*/  FMUL.FTZ R193, R212, R207 ;  /* 0x000000cfd4c17220 */ /* 0x000fe20000410000 */
[----:B------:R-:W-:Y:S01]  /*1e880*/  F2FP.BF16.PACK_AB R188, R194, R239 ;  /* 0x000000efc2bc723e */ /* 0x000fe200000010ff */
[----:B------:R-:W-:Y:S01]  /*1e890*/  FMUL.FTZ R201, R212, R201 ;  /* 0x000000c9d4c97220 */ /* 0x000fe20000410000 */
[----:B------:R-:W-:Y:S01]  /*1e8a0*/  IADD3.X R199, R202, c[0x0][0x214], RZ, P0, !PT ;  /* 0x00008500cac77a10 */ /* 0x000fe200007fe4ff */
[C---:B------:R-:W-:Y:S01]  /*1e8b0*/  FMUL.FTZ R210, R212.reuse, R210 ;  /* 0x000000d2d4d27220 */ /* 0x040fe20000410000 */
[----:B------:R-:W-:Y:S01]  /*1e8c0*/  IADD3 R208, R203, 0x80, RZ ;  /* 0x00000080cbd07810 */ /* 0x000fe20007ffe0ff */
[----:B------:R-:W-:-:S02]  /*1e8d0*/  FMUL.FTZ R209, R212, R209 ;  /* 0x000000d1d4d17220 */ /* 0x000fc40000410000 */
[----:B------:R-:W-:Y:S01]  /*1e8e0*/  FMUL.FTZ R211, R212, R211 ;  /* 0x000000d3d4d37220 */ /* 0x000fe20000410000 */
[----:B------:R0:W-:Y:S01]  /*1e8f0*/  STG.E.128 [R198.64], R188 ;  /* 0x000000bcc6007986 */ /* 0x0001e2000c101d06 */
[----:B------:R-:W-:Y:S02]  /*1e900*/  FFMA.FTZ R194, R108, R192, R28 ;  /* 0x000000c06cc27223 */ /* 0x000fe4000001001c */
[----:B------:R-:W-:Y:S02]  /*1e910*/  FFMA.FTZ R197, R112, R201, R32 ;  /* 0x000000c970c57223 */ /* 0x000fe40000010020 */
[----:B------:R-:W-:Y:S02]  /*1e920*/  FFMA.FTZ R200, R115, R211, R35 ;  /* 0x000000d373c87223 */ /* 0x000fe40000010023 */
[----:B------:R-:W-:Y:S02]  /*1e930*/  IMAD.MOV.U32 R207, RZ, RZ, 0x10 ;  /* 0x00000010ffcf7424 */ /* 0x000fe400078e00ff */
[----:B------:R-:W-:-:S02]  /*1e940*/  FADD.FTZ R215, -R213, R215 ;  /* 0x000000d7d5d77221 */ /* 0x000fc40000010100 */
[C---:B------:R-:W-:Y:S02]  /*1e950*/  FADD.FTZ R216, -R213.reuse, R216 ;  /* 0x000000d8d5d87221 */ /* 0x040fe40000010100 */
[C---:B------:R-:W-:Y:S02]  /*1e960*/  FADD.FTZ R217, -R213.reuse, R217 ;  /* 0x000000d9d5d97221 */ /* 0x040fe40000010100 */
[C---:B------:R-:W-:Y:S02]  /*1e970*/  FADD.FTZ R219, -R213.reuse, R219 ;  /* 0x000000dbd5db7221 */ /* 0x040fe40000010100 */
[----:B------:R-:W-:Y:S02]  /*1e980*/  FADD.FTZ R218, -R213, R218 ;  /* 0x000000dad5da7221 */ /* 0x000fe40000010100 */
[----:B0-----:R-:W-:Y:S02]  /*1e990*/  FFMA.FTZ R189, R109, R196, R29 ;  /* 0x000000c46dbd7223 */ /* 0x001fe4000001001d */
[----:B------:R-:W-:-:S02]  /*1e9a0*/  FFMA.FTZ R190, R110, R195, R30 ;  /* 0x000000c36ebe7223 */ /* 0x000fc4000001001e */
[----:B------:R-:W-:Y:S01]  /*1e9b0*/  FFMA.FTZ R191, R111, R193, R31 ;  /* 0x000000c16fbf7223 */ /* 0x000fe2000001001f */
[----:B------:R-:W-:Y:S01]  /*1e9c0*/  F2FP.BF16.PACK_AB R188, R189, R194 ;  /* 0x000000c2bdbc723e */ /* 0x000fe200000010ff */
[----:B------:R-:W-:Y:S02]  /*1e9d0*/  FFMA.FTZ R198, R113, R210, R33 ;  /* 0x000000d271c67223 */ /* 0x000fe40000010021 */
[----:B------:R-:W-:Y:S01]  /*1e9e0*/  FFMA.FTZ R199, R114, R209, R34 ;  /* 0x000000d172c77223 */ /* 0x000fe20000010022 */
[----:B------:R-:W-:Y:S01]  /*1e9f0*/  F2FP.BF16.PACK_AB R189, R191, R190 ;  /* 0x000000bebfbd723e */ /* 0x000fe200000010ff */
[C---:B------:R-:W-:Y:S01]  /*1ea00*/  FADD.FTZ R221, -R213.reuse, R221 ;  /* 0x000000ddd5dd7221 */ /* 0x040fe20000010100 */
[----:B------:R-:W-:Y:S01]  /*1ea10*/  F2FP.BF16.PACK_AB R190, R198, R197 ;  /* 0x000000c5c6be723e */ /* 0x000fe200000010ff */
[----:B------:R-:W-:Y:S01]  /*1ea20*/  FADD.FTZ R220, -R213, R220 ;  /* 0x000000dcd5dc7221 */ /* 0x000fe20000010100 */
[----:B------:R-:W-:Y:S01]  /*1ea30*/  F2FP.BF16.PACK_AB R191, R200, R199 ;  /* 0x000000c7c8bf723e */ /* 0x000fe200000010ff */
[----:B------:R-:W-:-:S04]  /*1ea40*/  IMAD.WIDE.U32 R198, R208, R207, c[0x0][0x208] ;  /* 0x00008200d0c67625 */ /* 0x000fc800078e00cf */
[----:B------:R-:W-:Y:S01]  /*1ea50*/  FADD.FTZ R222, -R213, R222 ;  /* 0x000000ded5de7221 */ /* 0x000fe20000010100 */
[----:B------:R0:W-:Y:S01]  /*1ea60*/  STG.E.128 [R198.64], R188 ;  /* 0x000000bcc6007986 */ /* 0x0001e2000c101d06 */
[----:B------:R-:W-:Y:S02]  /*1ea70*/  FFMA.FTZ R195, R150, R195, R70 ;  /* 0x000000c396c37223 */ /* 0x000fe40000010046 */
[----:B------:R-:W-:Y:S02]  /*1ea80*/  FFMA.FTZ R194, R151, R193, R71 ;  /* 0x000000c197c27223 */ /* 0x000fe40000010047 */
[----:B------:R-:W-:Y:S02]  /*1ea90*/  FFMA.FTZ R209, R154, R209, R74 ;  /* 0x000000d19ad17223 */ /* 0x000fe4000001004a */
[----:B------:R-:W-:Y:S02]  /*1eaa0*/  FFMA.FTZ R200, R155, R211, R75 ;  /* 0x000000d39bc87223 */ /* 0x000fe4000001004b */
[----:B------:R-:W-:-:S02]  /*1eab0*/  FMUL.FTZ R215, R212, R215 ;  /* 0x000000d7d4d77220 */ /* 0x000fc40000410000 */
[----:B------:R-:W-:Y:S02]  /*1eac0*/  FMUL.FTZ R216, R212, R216 ;  /* 0x000000d8d4d87220 */ /* 0x000fe40000410000 */
[----:B------:R-:W-:Y:S02]  /*1ead0*/  FFMA.FTZ R201, R152, R201, R72 ;  /* 0x000000c998c97223 */ /* 0x000fe40000010048 */
[----:B------:R-:W-:Y:S02]  /*1eae0*/  FFMA.FTZ R210, R153, R210, R73 ;  /* 0x000000d299d27223 */ /* 0x000fe40000010049 */
[----:B------:R-:W-:Y:S01]  /*1eaf0*/  FMUL.FTZ R217, R212, R217 ;  /* 0x000000d9d4d97220 */ /* 0x000fe20000410000 */
[----:B0-----:R-:W-:Y:S01]  /*1eb00*/  F2FP.BF16.PACK_AB R189, R194, R195 ;  /* 0x000000c3c2bd723e */ /* 0x001fe200000010ff */
[----:B------:R-:W-:Y:S01]  /*1eb10*/  FMUL.FTZ R219, R212, R219 ;  /* 0x000000dbd4db7220 */ /* 0x000fe20000410000 */
[----:B------:R-:W-:Y:S01]  /*1eb20*/  F2FP.BF16.PACK_AB R191, R200, R209 ;  /* 0x000000d1c8bf723e */ /* 0x000fe200000010ff */
[----:B------:R-:W-:Y:S01]  /*1eb30*/  FMUL.FTZ R218, R212, R218 ;  /* 0x000000dad4da7220 */ /* 0x000fe20000410000 */
[----:B------:R-:W-:Y:S01]  /*1eb40*/  F2FP.BF16.PACK_AB R190, R210, R201 ;  /* 0x000000c9d2be723e */ /* 0x000fe200000010ff */
[----:B------:R-:W-:-:S02]  /*1eb50*/  FMUL.FTZ R221, R212, R221 ;  /* 0x000000ddd4dd7220 */ /* 0x000fc40000410000 */
[C---:B------:R-:W-:Y:S02]  /*1eb60*/  FMUL.FTZ R220, R212.reuse, R220 ;  /* 0x000000dcd4dc7220 */ /* 0x040fe40000410000 */
[----:B------:R-:W-:Y:S02]  /*1eb70*/  FMUL.FTZ R222, R212, R222 ;  /* 0x000000ded4de7220 */ /* 0x000fe40000410000 */
[----:B------:R-:W-:Y:S02]  /*1eb80*/  FFMA.FTZ R192, R148, R192, R68 ;  /* 0x000000c094c07223 */ /* 0x000fe40000010044 */
[----:B------:R-:W-:Y:S02]  /*1eb90*/  FFMA.FTZ R193, R149, R196, R69 ;  /* 0x000000c495c17223 */ /* 0x000fe40000010045 */
[C---:B------:R-:W-:Y:S02]  /*1eba0*/  FADD.FTZ R223, -R213.reuse, R223 ;  /* 0x000000dfd5df7221 */ /* 0x040fe40000010100 */
[----:B------:R-:W-:Y:S01]  /*1ebb0*/  FADD.FTZ R225, -R213, R225 ;  /* 0x000000e1d5e17221 */ /* 0x000fe20000010100 */
[----:B------:R-:W-:Y:S01]  /*1ebc0*/  F2FP.BF16.PACK_AB R188, R193, R192 ;  /* 0x000000c0c1bc723e */ /* 0x000fe200000010ff */
[----:B------:R-:W-:-:S02]  /*1ebd0*/  FADD.FTZ R228, -R213, R228 ;  /* 0x000000e4d5e47221 */ /* 0x000fc40000010100 */
[----:B------:R-:W-:Y:S02]  /*1ebe0*/  FADD.FTZ R230, -R213, R230 ;  /* 0x000000e6d5e67221 */ /* 0x000fe40000010100 */
        /* <DEDUP_REMOVED lines=11> */
[C---:B------:R-:W-:Y:S02]  /*1eca0*/  FMUL.FTZ R223, R212.reuse, R223 ;  /* 0x000000dfd4df7220 */ /* 0x040fe40000410000 */
[C---:B------:R-:W-:Y:S01]  /*1ecb0*/  FMUL.FTZ R225, R212.reuse, R225 ;  /* 0x000000e1d4e17220 */ /* 0x040fe20000410000 */
[----:B------:R-:W-:Y:S01]  /*1ecc0*/  F2FP.BF16.PACK_AB R195, R201, R198 ;  /* 0x000000c6c9c3723e */ /* 0x000fe200000010ff */
        /* <DEDUP_REMOVED lines=14> */
[----:B------:R-:W-:Y:S02]  /*1edb0*/  FFMA.FTZ R197, R158, R217, R78 ;  /* 0x000000d99ec57223 */ /* 0x000fe4000001004e */
[----:B------:R-:W-:Y:S02]  /*1edc0*/  FFMA.FTZ R200, R159, R219, R79 ;  /* 0x000000db9fc87223 */ /* 0x000fe4000001004f */
[----:B------:R-:W-:Y:S02]  /*1edd0*/  FFMA.FTZ R196, R156, R215, R76 ;  /* 0x000000d79cc47223 */ /* 0x000fe4000001004c */
[----:B------:R-:W-:Y:S01]  /*1ede0*/  FFMA.FTZ R201, R157, R216, R77 ;  /* 0x000000d89dc97223 */ /* 0x000fe2000001004d */
[----:B------:R-:W-:Y:S01]  /*1edf0*/  F2FP.BF16.PACK_AB R197, R200, R197 ;  /* 0x000000c5c8c5723e */ /* 0x000fe200000010ff */
[----:B------:R-:W-:Y:S01]  /*1ee00*/  FFMA.FTZ R198, R160, R218, R80 ;  /* 0x000000daa0c67223 */ /* 0x000fe20000010050 */
[----:B------:R-:W-:Y:S01]  /*1ee10*/  IADD3 R218, R203, 0x100, RZ ;  /* 0x00000100cbda7810 */ /* 0x000fe20007ffe0ff */
[----:B------:R-:W-:Y:S01]  /*1ee20*/  FFMA.FTZ R202, R124, R223, R44 ;  /* 0x000000df7cca7223 */ /* 0x000fe2000001002c */
[----:B------:R-:W-:Y:S01]  /*1ee30*/  F2FP.BF16.PACK_AB R196, R201, R196 ;  /* 0x000000c4c9c4723e */ /* 0x000fe200000010ff */
[----:B------:R-:W-:-:S02]  /*1ee40*/  FFMA.FTZ R209, R125, R225, R45 ;  /* 0x000000e17dd17223 */ /* 0x000fc4000001002d */
[----:B------:R-:W-:Y:S02]  /*1ee50*/  FFMA.FTZ R211, R130, R228, R50 ;  /* 0x000000e482d37223 */ /* 0x000fe40000010032 */
[----:B------:R-:W-:Y:S01]  /*1ee60*/  FFMA.FTZ R214, R131, R230, R51 ;  /* 0x000000e683d67223 */ /* 0x000fe20000010033 */
[----:B------:R-:W-:Y:S01]  /*1ee70*/  F2FP.BF16.PACK_AB R200, R209, R202 ;  /* 0x000000cad1c8723e */ /* 0x000fe200000010ff */
        /* <DEDUP_REMOVED lines=11> */
[----:B------:R-:W-:Y:S01]  /*1ef30*/  FMUL.FTZ R213, R212, R213 ;  /* 0x000000d5d4d57220 */ /* 0x000fe20000410000 */
[----:B------:R-:W-:Y:S01]  /*1ef40*/  IADD3 R212, R203, 0x180, RZ ;  /* 0x00000180cbd47810 */ /* 0x000fe20007ffe0ff */
[----:B------:R-:W-:Y:S01]  /*1ef50*/  IMAD.WIDE.U32 R216, R208, R207, c[0x0][0x210] ;  /* 0x00008400d0d87625 */ /* 0x000fe200078e00cf */
[----:B------:R-:W-:-:S03]  /*1ef60*/  F2FP.BF16.PACK_AB R203, R214, R211 ;  /* 0x000000d3d6cb723e */ /* 0x000fc600000010ff */
[----:B------:R-:W-:Y:S01]  /*1ef70*/  FFMA.FTZ R201, R126, R224, R46 ;  /* 0x000000e07ec97223 */ /* 0x000fe2000001002e */
[----:B------:R0:W-:Y:S01]  /*1ef80*/  STG.E.128 [R216.64], R188 ;  /* 0x000000bcd8007986 */ /* 0x0001e2000c101d06 */
[----:B------:R-:W-:Y:S02]  /*1ef90*/  FFMA.FTZ R202, R127, R227, R47 ;  /* 0x000000e37fca7223 */ /* 0x000fe4000001002f */
[----:B------:R-:W-:-:S03]  /*1efa0*/  IMAD.WIDE.U32 R214, R218, R207, c[0x0][0x208] ;  /* 0x00008200dad67625 */ /* 0x000fc600078e00cf */
[----:B------:R-:W-:Y:S01]  /*1efb0*/  F2FP.BF16.PACK_AB R201, R202, R201 ;  /* 0x000000c9cac9723e */ /* 0x000fe200000010ff */
[----:B------:R-:W-:Y:S01]  /*1efc0*/  FFMA.FTZ R209, R128, R226, R48 ;  /* 0x000000e280d17223 */ /* 0x000fe20000010030 */
[----:B------:R1:W-:Y:S01]  /*1efd0*/  STG.E.128 [R214.64], R192 ;  /* 0x000000c0d6007986 */ /* 0x0003e2000c101d06 */
[----:B------:R-:W-:Y:S02]  /*1efe0*/  FFMA.FTZ R210, R129, R229, R49 ;  /* 0x000000e581d27223 */ /* 0x000fe40000010031 */
[----:B------:R-:W-:Y:S02]  /*1eff0*/  FFMA.FTZ R199, R162, R220, R82 ;  /* 0x000000dca2c77223 */ /* 0x000fe40000010052 */
[----:B------:R-:W-:Y:S01]  /*1f000*/  FFMA.FTZ R222, R163, R222, R83 ;  /* 0x000000dea3de7223 */ /* 0x000fe20000010053 */
[----:B------:R-:W-:Y:S01]  /*1f010*/  F2FP.BF16.PACK_AB R202, R210, R209 ;  /* 0x000000d1d2ca723e */ /* 0x000fe200000010ff */
[----:B------:R-:W-:Y:S02]  /*1f020*/  FFMA.FTZ R221, R161, R221, R81 ;  /* 0x000000dda1dd7223 */ /* 0x000fe40000010051 */
[----:B------:R-:W-:Y:S01]  /*1f030*/  IMAD.WIDE.U32 R210, R218, R207, c[0x0][0x210] ;  /* 0x00008400dad27625 */ /* 0x000fe200078e00cf */
[----:B------:R-:W-:-:S02]  /*1f040*/  F2FP.BF16.PACK_AB R199, R222, R199 ;  /* 0x000000c7dec7723e */ /* 0x000fc400000010ff */
[----:B------:R-:W-:Y:S01]  /*1f050*/  F2FP.BF16.PACK_AB R198, R221, R198 ;  /* 0x000000c6ddc6723e */ /* 0x000fe200000010ff */
[----:B0-----:R-:W-:Y:S02]  /*1f060*/  FFMA.FTZ R216, R132, R231, R52 ;  /* 0x000000e784d87223 */ /* 0x001fe40000010034 */
[----:B------:R-:W-:Y:S02]  /*1f070*/  IMAD.WIDE.U32 R208, R212, R207, c[0x0][0x208] ;  /* 0x00008200d4d07625 */ /* 0x000fe400078e00cf */
[----:B------:R0:W-:Y:S02]  /*1f080*/  STG.E.128 [R210.64], R196 ;  /* 0x000000c4d2007986 */ /* 0x0001e4000c101d06 */
[----:B-1----:R-:W-:Y:S02]  /*1f090*/  FFMA.FTZ R193, R133, R233, R53 ;  /* 0x000000e985c17223 */ /* 0x002fe40000010035 */
[----:B------:R-:W-:Y:S01]  /*1f0a0*/  FFMA.FTZ R194, R134, R232, R54 ;  /* 0x000000e886c27223 */ /* 0x000fe20000010036 */
[----:B------:R1:W-:Y:S01]  /*1f0b0*/  STG.E.128 [R208.64], R200 ;  /* 0x000000c8d0007986 */ /* 0x0003e2000c101d06 */
        /* <DEDUP_REMOVED lines=9> */
[----:B0-----:R-:W-:Y:S01]  /*1f150*/  FFMA.FTZ R196, R138, R236, R58 ;  /* 0x000000ec8ac47223 */ /* 0x001fe2000001003a */
[----:B------:R-:W-:Y:S01]  /*1f160*/  F2FP.BF16.PACK_AB R194, R195, R194 ;  /* 0x000000c2c3c2723e */ /* 0x000fe200000010ff */
[----:B------:R-:W-:-:S02]  /*1f170*/  FFMA.FTZ R197, R139, R213, R59 ;  /* 0x000000d58bc57223 */ /* 0x000fc4000001003b */
[----:B------:R-:W-:Y:S01]  /*1f180*/  FFMA.FTZ R199, R178, R236, R98 ;  /* 0x000000ecb2c77223 */ /* 0x000fe20000010062 */
[----:B-1----:R-:W-:Y:S01]  /*1f190*/  SHF.R.U32.HI R203, RZ, 0x1c, R206 ;  /* 0x0000001cffcb7819 */ /* 0x002fe200000116ce */
[----:B------:R-:W-:Y:S01]  /*1f1a0*/  FFMA.FTZ R200, R179, R213, R99 ;  /* 0x000000d5b3c87223 */ /* 0x000fe20000010063 */
[----:B------:R-:W-:Y:S01]  /*1f1b0*/  F2FP.BF16.PACK_AB R195, R197, R196 ;  /* 0x000000c4c5c3723e */ /* 0x000fe200000010ff */
[----:B------:R-:W-:Y:S02]  /*1f1c0*/  IMAD.SHL.U32 R202, R206, 0x10, RZ ;  /* 0x00000010ceca7824 */ /* 0x000fe400078e00ff */
[----:B------:R-:W-:Y:S01]  /*1f1d0*/  FFMA.FTZ R218, R165, R225, R85 ;  /* 0x000000e1a5da7223 */ /* 0x000fe20000010055 */
[----:B------:R-:W-:Y:S01]  /*1f1e0*/  F2FP.BF16.PACK_AB R199, R200, R199 ;  /* 0x000000c7c8c7723e */ /* 0x000fe200000010ff */
[----:B------:R-:W-:Y:S01]  /*1f1f0*/  FFMA.FTZ R224, R166, R224, R86 ;  /* 0x000000e0a6e07223 */ /* 0x000fe20000010056 */
[C---:B------:R-:W-:Y:S01]  /*1f200*/  IADD3 R200, P0, R202.reuse, c[0x0][0x208], RZ ;  /* 0x00008200cac87a10 */ /* 0x040fe20007f1e0ff */
[----:B------:R-:W-:Y:S01]  /*1f210*/  FFMA.FTZ R227, R167, R227, R87 ;  /* 0x000000e3a7e37223 */ /* 0x000fe20000010057 */
[----:B------:R-:W-:Y:S01]  /*1f220*/  IADD3 R202, P1, R202, c[0x0][0x210], RZ ;  /* 0x00008400caca7a10 */ /* 0x000fe20007f3e0ff */
[----:B------:R-:W-:Y:S01]  /*1f230*/  FFMA.FTZ R226, R168, R226, R88 ;  /* 0x000000e2a8e27223 */ /* 0x000fe20000010058 */
[----:B------:R-:W-:Y:S01]  /*1f240*/  F2FP.BF16.PACK_AB R188, R218, R223 ;  /* 0x000000dfdabc723e */ /* 0x000fe200000010ff */
[----:B------:R-:W-:Y:S01]  /*1f250*/  FFMA.FTZ R229, R169, R229, R89 ;  /* 0x000000e5a9e57223 */ /* 0x000fe20000010059 */
[----:B------:R-:W-:Y:S01]  /*1f260*/  F2FP.BF16.PACK_AB R189, R227, R224 ;  /* 0x000000e0e3bd723e */ /* 0x000fe200000010ff */
[----:B------:R-:W-:Y:S01]  /*1f270*/  FFMA.FTZ R198, R176, R234, R96 ;  /* 0x000000eab0c67223 */ /* 0x000fe20000010060 */
[----:B------:R-:W-:Y:S01]  /*1f280*/  IADD3.X R201, R203, c[0x0][0x20c], RZ, P0, !PT ;  /* 0x00008300cbc97a10 */ /* 0x000fe200007fe4ff */
[----:B------:R-:W-:Y:S01]  /*1f290*/  FFMA.FTZ R237, R177, R237, R97 ;  /* 0x000000edb1ed7223 */ /* 0x000fe20000010061 */
[----:B------:R-:W-:Y:S01]  /*1f2a0*/  F2FP.BF16.PACK_AB R190, R229, R226 ;  /* 0x000000e2e5be723e */ /* 0x000fe200000010ff */
[----:B------:R-:W-:Y:S01]  /*1f2b0*/  FFMA.FTZ R197, R174, R232, R94 ;  /* 0x000000e8aec57223 */ /* 0x000fe2000001005e */
[----:B------:R-:W-:Y:S01]  /*1f2c0*/  IADD3.X R203, R203, c[0x0][0x214], RZ, P1, !PT ;  /* 0x00008500cbcb7a10 */ /* 0x000fe20000ffe4ff */
[----:B------:R-:W-:Y:S01]  /*1f2d0*/  FFMA.FTZ R206, R175, R235, R95 ;  /* 0x000000ebafce7223 */ /* 0x000fe2000001005f */
[----:B------:R-:W-:Y:S01]  /*1f2e0*/  F2FP.BF16.PACK_AB R198, R237, R198 ;  /* 0x000000c6edc6723e */ /* 0x000fe200000010ff */
[----:B------:R-:W-:Y:S01]  /*1f2f0*/  FFMA.FTZ R196, R172, R231, R92 ;  /* 0x000000e7acc47223 */ /* 0x000fe2000001005c */
[----:B------:R-:W-:Y:S01]  /*1f300*/  ISETP.GE.AND P0, PT, R0, c[0x0][0x164], PT ;  /* 0x0000590000007a0c */ /* 0x000fe20003f06270 */
[----:B------:R-:W-:Y:S01]  /*1f310*/  FFMA.FTZ R233, R173, R233, R93 ;  /* 0x000000e9ade97223 */ /* 0x000fe2000001005d */
[----:B------:R-:W-:Y:S01]  /*1f320*/  F2FP.BF16.PACK_AB R197, R206, R197 ;  /* 0x000000c5cec5723e */ /* 0x000fe200000010ff */
[----:B------:R-:W-:Y:S01]  /*1f330*/  IMAD.WIDE.U32 R212, R212, R207, c[0x0][0x210] ;  /* 0x00008400d4d47625 */ /* 0x000fe200078e00cf */
[----:B------:R-:W-:-:S02]  /*1f340*/  LOP3.LUT P1, RZ, R11, 0xff, RZ, 0xc0, !PT ;  /* 0x000000ff0bff7812 */ /* 0x000fc4000782c0ff */
[----:B------:R-:W-:Y:S02]  /*1f350*/  F2FP.BF16.PACK_AB R196, R233, R196 ;  /* 0x000000c4e9c4723e */ /* 0x000fe400000010ff */
[----:B------:R0:W-:Y:S01]  /*1f360*/  STG.E.128 [R212.64], R188 ;  /* 0x000000bcd4007986 */ /* 0x0001e2000c101d06 */
[----:B------:R-:W-:-:S03]  /*1f370*/  SEL R11, RZ, 0x1, P1 ;  /* 0x00000001ff0b7807 */ /* 0x000fc60000800000 */
[----:B------:R0:W-:Y:S04]  /*1f380*/  STG.E.128 [R200.64], R192 ;  /* 0x000000c0c8007986 */ /* 0x0001e8000c101d06 */
[----:B------:R0:W-:Y:S02]  /*1f390*/  STG.E.128 [R202.64], R196 ;  /* 0x000000c4ca007986 */ /* 0x0001e4000c101d06 */
[----:B0-----:R-:W-:Y:S01]  /*1f3a0*/  @P0 CALL.REL.NOINC `(.L_x_8844) ;  /* 0x0000001000000944 */ /* 0x001fe20003c00000 */
[----:B------:R-:W-:Y:S05]  /*1f3b0*/  BRA `(.L_x_8845) ;  /* 0xfffe182000007947 */ /* 0x000fea000383ffff */
.L_x_8844:
[----:B------:R-:W-:Y:S05]  /*1f3c0*/  EXIT ;  /* 0x000000000000794d */ /* 0x000fea0003800000 */
.L_x_8842:
[----:B0-----:R-:W-:Y:S01]  /*1f3d0*/  IMAD.MOV.U32 R213, RZ, RZ, 0x1 ;  /* 0x00000001ffd57424 */ /* 0x001fe200078e00ff */
[----:B------:R-:W-:Y:S01]  /*1f3e0*/  MOV R190, 0x1f420 ;  /* 0x0001f42000be7802 */ /* 0x000fe20000000f00 */
[----:B------:R-:W-:Y:S02]  /*1f3f0*/  IMAD.MOV.U32 R189, RZ, RZ, 0x1f ;  /* 0x0000001fffbd7424 */ /* 0x000fe400078e00ff */
[----:B------:R-:W-:-:S02]  /*1f400*/  IMAD.MOV.U32 R212, RZ, RZ, -0x1 ;  /* 0xffffffffffd47424 */ /* 0x000fc400078e00ff */
[----:B------:R-:W-:Y:S05]  /*1f410*/  CALL.REL.NOINC `($__internal_21_$__cuda_sm70_shflsync_bfly_p) ;  /* 0x0000089000007944 */ /* 0x000fea0003c00000 */
[----:B-1----:R-:W-:Y:S01]  /*1f420*/  IMAD.MOV.U32 R188, RZ, RZ, R213 ;  /* 0x000000ffffbc7224 */ /* 0x002fe200078e00d5 */
[----:B0-----:R-:W-:Y:S05]  /*1f430*/  BRA `(.L_x_8846) ;  /* 0xffffe63000007947 */ /* 0x001fea000383ffff */
.L_x_8843:
[----:B------:R-:W-:Y:S01]  /*1f440*/  IMAD.MOV.U32 R213, RZ, RZ, 0x2 ;  /* 0x00000002ffd57424 */ /* 0x000fe200078e00ff */
[----:B------:R-:W-:Y:S01]  /*1f450*/  MOV R212, 0xffffffff ;  /* 0xffffffff00d47802 */ /* 0x000fe20000000f00 */
[----:B------:R-:W-:Y:S01]  /*1f460*/  IMAD.MOV.U32 R189, RZ, RZ, 0x1f ;  /* 0x0000001fffbd7424 */ /* 0x000fe200078e00ff */
[----:B------:R-:W-:-:S02]  /*1f470*/  MOV R190, 0x1f490 ;  /* 0x0001f49000be7802 */ /* 0x000fc40000000f00 */
[----:B------:R-:W-:Y:S05]  /*1f480*/  CALL.REL.NOINC `($__internal_21_$__cuda_sm70_shflsync_bfly_p) ;  /* 0x0000082000007944 */ /* 0x000fea0003c00000 */
[----:B01----:R-:W-:Y:S01]  /*1f490*/  FADD.FTZ R240, R240, R213 ;  /* 0x000000d5f0f07221 */ /* 0x003fe20000010000 */
[----:B------:R-:W-:Y:S01]  /*1f4a0*/  MOV R190, 0x1f4f0 ;  /* 0x0001f4f000be7802 */ /* 0x000fe20000000f00 */
[----:B------:R-:W-:-:S02]  /*1f4b0*/  IMAD.MOV.U32 R213, RZ, RZ, 0x4 ;  /* 0x00000004ffd57424 */ /* 0x000fc400078e00ff */
[----:B------:R-:W-:Y:S02]  /*1f4c0*/  IMAD.MOV.U32 R189, RZ, RZ, 0x1f ;  /* 0x0000001fffbd7424 */ /* 0x000fe400078e00ff */
[----:B------:R-:W-:Y:S02]  /*1f4d0*/  IMAD.MOV.U32 R212, RZ, RZ, -0x1 ;  /* 0xffffffffffd47424 */ /* 0x000fe400078e00ff */
[----:B------:R-:W-:Y:S05]  /*1f4e0*/  CALL.REL.NOINC `($__internal_21_$__cuda_sm70_shflsync_bfly_p) ;  /* 0x000007c000007944 */ /* 0x000fea0003c00000 */
[----:B01----:R-:W-:Y:S01]  /*1f4f0*/  FADD.FTZ R240, R240, R213 ;  /* 0x000000d5f0f07221 */ /* 0x003fe20000010000 */
[----:B------:R-:W-:Y:S01]  /*1f500*/  MOV R190, 0x1f550 ;  /* 0x0001f55000be7802 */ /* 0x000fe20000000f00 */
[----:B------:R-:W-:Y:S02]  /*1f510*/  IMAD.MOV.U32 R213, RZ, RZ, 0x8 ;  /* 0x00000008ffd57424 */ /* 0x000fe400078e00ff */
[----:B------:R-:W-:Y:S02]  /*1f520*/  IMAD.MOV.U32 R189, RZ, RZ, 0x1f ;  /* 0x0000001fffbd7424 */ /* 0x000fe400078e00ff */
[----:B------:R-:W-:Y:S02]  /*1f530*/  IMAD.MOV.U32 R212, RZ, RZ, -0x1 ;  /* 0xffffffffffd47424 */ /* 0x000fe400078e00ff */
[----:B------:R-:W-:Y:S05]  /*1f540*/  CALL.REL.NOINC `($__internal_21_$__cuda_sm70_shflsync_bfly_p) ;  /* 0x0000076000007944 */ /* 0x000fea0003c00000 */
[----:B01----:R-:W-:Y:S01]  /*1f550*/  FADD.FTZ R240, R240, R213 ;  /* 0x000000d5f0f07221 */ /* 0x003fe20000010000 */
[----:B------:R-:W-:Y:S01]  /*1f560*/  MOV R212, 0xffffffff ;  /* 0xffffffff00d47802 */ /* 0x000fe20000000f00 */
[----:B------:R-:W-:Y:S01]  /*1f570*/  IMAD.MOV.U32 R213, RZ, RZ, 0x10 ;  /* 0x00000010ffd57424 */ /* 0x000fe200078e00ff */
[----:B------:R-:W-:Y:S01]  /*1f580*/  MOV R190, 0x1f5b0 ;  /* 0x0001f5b000be7802 */ /* 0x000fe20000000f00 */
[----:B------:R-:W-:-:S02]  /*1f590*/  IMAD.MOV.U32 R189, RZ, RZ, 0x1f ;  /* 0x0000001fffbd7424 */ /* 0x000fc400078e00ff */
[----:B------:R-:W-:Y:S05]  /*1f5a0*/  CALL.REL.NOINC `($__internal_21_$__cuda_sm70_shflsync_bfly_p) ;  /* 0x0000070000007944 */ /* 0x000fea0003c00000 */
[----:B-1----:R-:W-:Y:S02]  /*1f5b0*/  FADD.FTZ R188, R240, R213 ;  /* 0x000000d5f0bc7221 */ /* 0x002fe40000010000 */
[----:B------:R-:W-:-:S02]  /*1f5c0*/  IMAD.MOV.U32 R213, RZ, RZ, 0x1 ;  /* 0x00000001ffd57424 */ /* 0x000fc400078e00ff */
[----:B------:R-:W-:Y:S02]  /*1f5d0*/  FMUL.FTZ R188, R188, 0.00078125001164153218269 ;  /* 0x3a4ccccdbcbc7820 */ /* 0x000fe40000410000 */
[----:B0-----:R-:W-:Y:S02]  /*1f5e0*/  IMAD.MOV.U32 R212, RZ, RZ, -0x1 ;  /* 0xffffffffffd47424 */ /* 0x001fe400078e00ff */
[C---:B------:R-:W-:Y:S02]  /*1f5f0*/  FADD.FTZ R189, -R188.reuse, R194 ;  /* 0x000000c2bcbd7221 */ /* 0x040fe40000010100 */
[----:B------:R-:W-:Y:S02]  /*1f600*/  FADD.FTZ R190, -R188, R199 ;  /* 0x000000c7bcbe7221 */ /* 0x000fe40000010100 */
[----:B------:R-:W-:-:S04]  /*1f610*/  FFMA.FTZ R189, R189, R189, RZ ;  /* 0x000000bdbdbd7223 */ /* 0x000fc800000100ff */
        /* <DEDUP_REMOVED lines=76> */
[----:B------:R-:W-:Y:S01]  /*1fae0*/  FFMA.FTZ R240, R190, R190, R189 ;  /* 0x000000bebef07223 */ /* 0x000fe200000100bd */
[----:B------:R-:W-:Y:S01]  /*1faf0*/  MOV R190, 0x1fb20 ;  /* 0x0001fb2000be7802 */ /* 0x000fe20000000f00 */
[----:B------:R-:W-:Y:S02]  /*1fb00*/  IMAD.MOV.U32 R189, RZ, RZ, 0x1f ;  /* 0x0000001fffbd7424 */ /* 0x000fe400078e00ff */
        /* <DEDUP_REMOVED lines=25> */
[----:B01----:R-:W-:Y:S05]  /*1fca0*/  BRA `(.L_x_8847) ;  /* 0xffffe40000007947 */ /* 0x003fea000383ffff */
        .weak           $__internal_21_$__cuda_sm70_shflsync_bfly_p
        .type           $__internal_21_$__cuda_sm70_shflsync_bfly_p,@function
        .size           $__internal_21_$__cuda_sm70_shflsync_bfly_p,(.L_x_32961 - $__internal_21_$__cuda_sm70_shflsync_bfly_p)
$__internal_21_$__cuda_sm70_shflsync_bfly_p:
[----:B------:R-:W-:Y:S01]  /*1fcb0*/  IMAD.MOV.U32 R191, RZ, RZ, 0x0 ;  /* 0x00000000ffbf7424 */ /* 0x000fe200078e00ff */
[----:B------:R-:W-:Y:S04]  /*1fcc0*/  WARPSYNC R212 ;  /* 0x000000d400007348 */ /* 0x000fe80003800000 */
[----:B------:R0:W1:Y:S01]  /*1fcd0*/  SHFL.BFLY PT, R213, R240, R213, R189 ;  /* 0x0c0000d5f0d57389 */ /* 0x00006200000e00bd */
[----:B------:R-:W-:Y:S05]  /*1fce0*/  RET.REL.NODEC R190 `(_ZN10layer_norm31ln_parallel_residual_fwd_kernelINS_13Kernel_traitsIf13__nv_bfloat16S2_S2_fjLj5120ELj1ELj1ELj4ELj16ENS_18Kernel_traits_baseILj5120EfS2_S2_S2_fjLj128EEEEELb1ELb0ELb1EEEvNS_9FwdParamsE) ;  /* 0xfffe0310be007950 */ /* 0x000fea0003c3ffff */
.L_x_8848:
        /* <DEDUP_REMOVED lines=9> */
.L_x_32961:


//--------------------- .text._ZN10layer_norm31ln_parallel_residual_fwd_kernelINS_13Kernel_traitsIf13__nv_bfloat16S2_S2_fjLj5120ELj1ELj1ELj4ELj16ENS_18Kernel_traits_baseILj5120EfS2_S2_S2_fjLj128EEEEELb1ELb1ELb0EEEvNS_9FwdParamsE --------------------------
	.section	.text._ZN10layer_norm31ln_parallel_residual_fwd_kernelINS_13Kernel_traitsIf13__nv_bfloat16S2_S2_fjLj5120ELj1ELj1ELj4ELj16ENS_18Kernel_traits_baseILj5120EfS2_S2_S2_fjLj128EEEEELb1ELb1ELb0EEEvNS_9FwdParamsE,"ax",@progbits
	.sectioninfo	@"SHI_REGISTERS=168"
	.align	128
        .global         _ZN10layer_norm31ln_parallel_residual_fwd_kernelINS_13Kernel_traitsIf13__nv_bfloat16S2_S2_fjLj5120ELj1ELj1ELj4ELj16ENS_18Kernel_traits_baseILj5120EfS2_S2_S2_fjLj128EEEEELb1ELb1ELb0EEEvNS_9FwdParamsE
        .type           _ZN10layer_norm31ln_parallel_residual_fwd_kernelINS_13Kernel_traitsIf13__nv_bfloat16S2_S2_fjLj5120ELj1ELj1ELj4ELj16ENS_18Kernel_traits_baseILj5120EfS2_S2_S2_fjLj128EEEEELb1ELb1ELb0EEEvNS_9FwdParamsE,@function
        .size           _ZN10layer_norm31ln_parallel_residual_fwd_kernelINS_13Kernel_traitsIf13__nv_bfloat16S2_S2_fjLj5120ELj1ELj1ELj4ELj16ENS_18Kernel_traits_baseILj5120EfS2_S2_S2_fjLj128EEEEELb1ELb1ELb0EEEvNS_9FwdParamsE,(.L_x_32962 - _ZN10layer_norm31ln_parallel_residual_fwd_kernelINS_13Kernel_traitsIf13__nv_bfloat16S2_S2_fjLj5120ELj1ELj1ELj4ELj16ENS_18Kernel_traits_baseILj5120EfS2_S2_S2_fjLj128EEEEELb1ELb1ELb0EEEvNS_9FwdParamsE)
        .other          _ZN10layer_norm31ln_parallel_residual_fwd_kernelINS_13Kernel_traitsIf13__nv_bfloat16S2_S2_fjLj5120ELj1ELj1ELj4ELj16ENS_18Kernel_traits_baseILj5120EfS2_S2_S2_fjLj128EEEEELb1ELb1ELb0EEEvNS_9FwdParamsE,@"STO_CUDA_ENTRY STV_DEFAULT"
_ZN10layer_norm31ln_parallel_residual_fwd_kernelINS_13Kernel_traitsIf13__nv_bfloat16S2_S2_fjLj5120ELj1ELj1ELj4ELj16ENS_18Kernel_traits_baseILj5120EfS2_S2_S2_fjLj128EEEEELb1ELb1ELb0EEEvNS_9FwdParamsE:
.text._ZN10layer_norm31ln_parallel_residual_fwd_kernelINS_13Kernel_traitsIf13__nv_bfloat16S2_S2_fjLj5120ELj1ELj1ELj4ELj16ENS_18Kernel_traits_baseILj5120EfS2_S2_S2_fjLj128EEEEELb1ELb1ELb0EEEvNS_9FwdParamsE:
        /* <DEDUP_REMOVED lines=19> */
[----:B--2---:R-:W0:Y:S01]  /*0130*/  @P0 R2UR UR4, R6 ;  /* 0x00000000060403c2 */ /* 0x004e2200000e0000 */
[----:B---3--:R-:W-:-:S07]  /*0140*/  @P0 IADD3 R4, P1, R8, c[0x0][0x240], RZ ;  /* 0x0000900008040a10 */ /* 0x008fce0007f3e0ff */
[----:B------:R1:W2:Y:S01]  /*0150*/  @P0 R2UR UR5, R7 ;  /* 0x00000000070503c2 */ /* 0x0002a200000e0000 */
[----:B------:R-:W-:-:S05]  /*0160*/  @P0 IMAD.X R5, RZ, RZ, R9, P1 ;  /* 0x000000ffff050224 */ /* 0x000fca00008e0609 */
[--C-:B------:R-:W-:Y:S02]  /*0170*/  SHF.R.U64 R119, R4, 0x2, R5.reuse ;  /* 0x0000000204777819 */ /* 0x100fe40000001205 */
[----:B------:R-:W-:Y:S02]  /*0180*/  SHF.R.U32.HI R118, RZ, 0x2, R5 ;  /* 0x00000002ff767819 */ /* 0x000fe40000011605 */
[----:B------:R-:W-:Y:S01]  /*0190*/  LOP3.LUT R5, R3, 0x7f, RZ, 0x3c, !PT ;  /* 0x0000007f03057812 */ /* 0x000fe200078e3cff */
        /* <DEDUP_REMOVED lines=19> */
[----:B------:R-:W-:Y:S02]  /*02d0*/  UIADD3 UR18, UR5, -0x56f99767, URZ ;  /* 0xa906689905127890 */ /* 0x000fe4000fffe03f */
        /* <DEDUP_REMOVED lines=13> */
[C---:B------:R-:W-:Y:S01]  /*03b0*/  ISETP.GE.U32.AND P4, PT, R0.reuse, 0x180, PT ;  /* 0x000001800000780c */ /* 0x040fe20003f86070 */
        /* <DEDUP_REMOVED lines=37> */
[----:B------:R-:W-:Y:S01]  /*0610*/  IMAD.MOV.U32 R6, RZ, RZ, 0x20 ;  /* 0x00000020ff067424 */ /* 0x000fe200078e00ff */
        /* <DEDUP_REMOVED lines=12> */
[----:B------:R-:W-:-:S03]  /*06e0*/  LOP3.LUT R3, R3, 0x80, RZ, 0xfc, !PT ;  /* 0x0000008003037812 */ /* 0x000fc600078efcff */
.L_x_8850:
[----:B------:R-:W-:Y:S05]  /*06f0*/  BSYNC B0 ;  /* 0x0000000000007941 */ /* 0x000fea0003800000 */
.L_x_8849:
        /* <DEDUP_REMOVED lines=17> */
.L_x_8852:
[----:B------:R-:W-:Y:S05]  /*0810*/  BSYNC B0 ;  /* 0x0000000000007941 */ /* 0x000fea0003800000 */
.L_x_8851:
        /* <DEDUP_REMOVED lines=17> */
.L_x_8854:
[----:B------:R-:W-:Y:S05]  /*0930*/  BSYNC B0 ;  /* 0x0000000000007941 */ /* 0x000fea0003800000 */
.L_x_8853:
        /* <DEDUP_REMOVED lines=17> */
.L_x_8856:
[----:B------:R-:W-:Y:S05]  /*0a50*/  BSYNC B0 ;  /* 0x0000000000007941 */ /* 0x000fea0003800000 */
.L_x_8855:
        /* <DEDUP_REMOVED lines=15> */
[----:B------:R0:W5:Y:S02]  /*0b50*/  @P0 LDG.E.128 R36, [R8.64+0x10] ;  /* 0x0000100608240981 */ /* 0x000164000c1e1d00 */
.L_x_8858:
[----:B------:R-:W-:Y:S05]  /*0b60*/  BSYNC B0 ;  /* 0x0000000000007941 */ /* 0x000fea0003800000 */
.L_x_8857:
[----:B------:R-:W-:Y:S02]  /*0b70*/  ISETP.GE.AND P0, PT, R121, c[0x0][0x164], PT ;  /* 0x0000590079007a0c */ /* 0x000fe40003f06270 */
[----:B------:R-:W-:Y:S02]  /*0b80*/  LOP3.LUT R11, R11, UR23, R14, 0x96, !PT ;  /* 0x000000170b0b7c12 */ /* 0x000fe4000f8e960e */
[----:B------:R-:W-:-:S09]  /*0b90*/  LOP3.LUT R12, R5, UR24, R12, 0x96, !PT ;  /* 0x00000018050c7c12 */ /* 0x000fd2000f8e960c */
[----:B------:R-:W-:Y:S05]  /*0ba0*/  @P0 EXIT ;  /* 0x000000000000094d */ /* 0x000fea0003800000 */
[----:B------:R-:W-:Y:S01]  /*0bb0*/  SHF.R.S32.HI R16, RZ, 0x3, R16 ;  /* 0x00000003ff107819 */ /* 0x000fe20000011410 */
[C---:B0-----:R-:W-:Y:S01]  /*0bc0*/  IMAD.SHL.U32 R7, R2.reuse, 0x20, RZ ;  /* 0x0000002002077824 */ /* 0x041fe200078e00ff */
        /* <DEDUP_REMOVED lines=9> */
[----:B------:R-:W-:Y:S01]  /*0c60*/  IMAD.HI.U32 R19, R11, -0x2daee0ad, RZ ;  /* 0xd2511f530b137827 */ /* 0x000fe200078e00ff */
[----:B------:R-:W-:-:S02]  /*0c70*/  LOP3.LUT R113, R4, 0x3, RZ, 0xc0, !PT ;  /* 0x0000000304717812 */ /* 0x000fc400078ec0ff */
[----:B------:R-:W-:Y:S01]  /*0c80*/  IMNMX R6, RZ, R6, !PT ;  /* 0x00000006ff067217 */ /* 0x000fe20007800200 */
[----:B------:R-:W-:Y:S01]  /*0c90*/  IMAD.IADD R8, R3, 0x1, -R8 ;  /* 0x0000000103087824 */ /* 0x000fe200078e0a08 */
[----:B------:R-:W-:Y:S01]  /*0ca0*/  LOP3.LUT R19, R19, UR26, R10, 0x96, !PT ;  /* 0x0000001a13137c12 */ /* 0x000fe2000f8e960a */
[----:B------:R-:W-:Y:S01]  /*0cb0*/  IMAD R3, R17, -0x326172a9, RZ ;  /* 0xcd9e8d5711037824 */ /* 0x000fe200078e02ff */
[----:B------:R-:W-:Y:S01]  /*0cc0*/  IMNMX R6, R6, 0x20, PT ;  /* 0x0000002006067817 */ /* 0x000fe20003800200 */
[----:B------:R-:W-:Y:S01]  /*0cd0*/  IMAD R116, R12, -0x326172a9, RZ ;  /* 0xcd9e8d570c747824 */ /* 0x000fe200078e02ff */
[----:B------:R-:W-:Y:S01]  /*0ce0*/  IMNMX R8, RZ, R8, !PT ;  /* 0x00000008ff087217 */ /* 0x000fe20007800200 */
[----:B------:R-:W-:Y:S01]  /*0cf0*/  IMAD R114, R11, -0x2daee0ad, RZ ;  /* 0xd2511f530b727824 */ /* 0x000fe200078e02ff */
[----:B------:R-:W-:Y:S01]  /*0d00*/  LOP3.LUT R18, R18, UR25, R3, 0x96, !PT ;  /* 0x0000001912127c12 */ /* 0x000fe2000f8e9603 */
[----:B------:R-:W-:Y:S01]  /*0d10*/  IMAD.IADD R6, R6, 0x1, R5 ;  /* 0x0000000106067824 */ /* 0x000fe200078e0205 */
[----:B------:R-:W-:Y:S01]  /*0d20*/  IMNMX R8, R8, 0x20, PT ;  /* 0x0000002008087817 */ /* 0x000fe20003800200 */
[----:B------:R-:W-:-:S02]  /*0d30*/  IMAD.MOV.U32 R3, RZ, RZ, 0x1 ;  /* 0x00000001ff037424 */ /* 0x000fc400078e00ff */
[----:B------:R-:W-:Y:S02]  /*0d40*/  IMAD.SHL.U32 R6, R6, 0x8, RZ ;  /* 0x0000000806067824 */ /* 0x000fe400078e00ff */
[----:B------:R-:W-:Y:S02]  /*0d50*/  IMAD.IADD R8, R5, 0x1, R8 ;  /* 0x0000000105087824 */ /* 0x000fe400078e0208 */
[----:B------:R-:W-:Y:S02]  /*0d60*/  IMAD.MOV.U32 R112, RZ, RZ, RZ ;  /* 0x000000ffff707224 */ /* 0x000fe400078e00ff */
[----:B------:R-:W0:Y:S01]  /*0d70*/  I2F.U32 R6, R6 ;  /* 0x0000000600067306 */ /* 0x000e220000201000 */
[----:B------:R-:W-:-:S07]  /*0d80*/  IMAD.SHL.U32 R115, R8, 0x8, RZ ;  /* 0x0000000808737824 */ /* 0x000fce00078e00ff */
[----:B0-----:R0:W1:Y:S02]  /*0d90*/  MUFU.RCP R117, R6 ;  /* 0x0000000600757308 */ /* 0x0010640000001000 */
.L_x_9526:
        /* <DEDUP_REMOVED lines=24> */
[----:B--2---:R2:W5:Y:S01]  /*0f20*/  LDG.E.128 R108, [R158.64] ;  /* 0x000000069e6c7981 */ /* 0x004562000c1e1d00 */
[C---:B------:R-:W-:Y:S02]  /*0f30*/  ISETP.NE.AND P1, PT, R113.reuse, 0x1, PT ;  /* 0x000000017100780c */ /* 0x040fe40003f25270 */
[----:B------:R-:W-:-:S11]  /*0f40*/  IADD3 R123, R113, 0x1, RZ ;  /* 0x00000001717b7810 */ /* 0x000fd60007ffe0ff */
[----:B------:R-:W-:Y:S05]  /*0f50*/  @!P1 BRA `(.L_x_8862) ;  /* 0x0000008000009947 */ /* 0x000fea0003800000 */
[----:B--2---:R-:W-:Y:S01]  /*0f60*/  ISETP.NE.AND P1, PT, R113, 0x2, PT ;  /* 0x000000027100780c */ /* 0x004fe20003f25270 */
[----:B------:R-:W-:-:S12]  /*0f70*/  IMAD.MOV.U32 R5, RZ, RZ, R19 ;  /* 0x000000ffff057224 */ /* 0x000fd800078e0013 */
[----:B------:R-:W-:Y:S05]  /*0f80*/  @!P1 BRA `(.L_x_8863) ;  /* 0x0000006000009947 */ /* 0x000fea0003800000 */
[----:B------:R-:W-:Y:S01]  /*0f90*/  ISETP.NE.AND P1, PT, R113, 0x3, PT ;  /* 0x000000037100780c */ /* 0x000fe20003f25270 */
[----:B------:R-:W-:-:S12]  /*0fa0*/  IMAD.MOV.U32 R5, RZ, RZ, R18 ;  /* 0x000000ffff057224 */ /* 0x000fd800078e0012 */
[----:B------:R-:W-:Y:S05]  /*0fb0*/  @P1 BRA `(.L_x_8863) ;  /* 0x0000003000001947 */ /* 0x000fea0003800000 */
[----:B------:R-:W-:Y:S01]  /*0fc0*/  IMAD.MOV.U32 R5, RZ, RZ, R114 ;  /* 0x000000ffff057224 */ /* 0x000fe200078e0072 */
[----:B------:R-:W-:Y:S05]  /*0fd0*/  BRA `(.L_x_8863) ;  /* 0x0000001000007947 */ /* 0x000fea0003800000 */
.L_x_8862:
[----:B--2---:R-:W-:Y:S02]  /*0fe0*/  IMAD.MOV.U32 R5, RZ, RZ, R116 ;  /* 0x000000ffff057224 */ /* 0x004fe400078e0074 */
.L_x_8863:
[----:B------:R-:W-:Y:S05]  /*0ff0*/  BSYNC B1 ;  /* 0x0000000000017941 */ /* 0x000fea0003800000 */
.L_x_8861:
        /* <DEDUP_REMOVED lines=16> */
.L_x_8867:
[----:B------:R-:W-:Y:S05]  /*1100*/  BSYNC B2 ;  /* 0x0000000000027941 */ /* 0x000fea0003800000 */
.L_x_8866:
        /* <DEDUP_REMOVED lines=37> */
[----:B------:R-:W-:Y:S01]  /*1360*/  IMAD.WIDE.U32 R162, R162, -0x326172a9, RZ ;  /* 0xcd9e8d57a2a27825 */ /* 0x000fe200078e00ff */
[----:B------:R-:W-:-:S03]  /*1370*/  LOP3.LUT R158, R19, UR23, R158, 0x96, !PT ;  /* 0x00000017139e7c12 */ /* 0x000fc6000f8e969e */
[----:B------:R-:W-:Y:S01]  /*1380*/  IMAD.MOV.U32 R116, RZ, RZ, R162 ;  /* 0x000000ffff747224 */ /* 0x000fe200078e00a2 */
[----:B------:R-:W-:Y:S01]  /*1390*/  LOP3.LUT R18, R163, UR25, R18, 0x96, !PT ;  /* 0x00000019a3127c12 */ /* 0x000fe2000f8e9612 */
[----:B------:R-:W-:-:S04]  /*13a0*/  IMAD.WIDE.U32 R158, R158, -0x2daee0ad, RZ ;  /* 0xd2511f539e9e7825 */ /* 0x000fc800078e00ff */
[----:B------:R-:W-:Y:S01]  /*13b0*/  IMAD.MOV.U32 R114, RZ, RZ, R158 ;  /* 0x000000ffff727224 */ /* 0x000fe200078e009e */
[----:B------:R-:W-:Y:S02]  /*13c0*/  LOP3.LUT R19, R159, UR26, R160, 0x96, !PT ;  /* 0x0000001a9f137c12 */ /* 0x000fe4000f8e96a0 */
.L_x_8865:
[----:B------:R-:W-:Y:S05]  /*13d0*/  BSYNC B1 ;  /* 0x0000000000017941 */ /* 0x000fea0003800000 */
.L_x_8864:
[----:B------:R-:W2:Y:S01]  /*13e0*/  I2F.U32 R5, R5 ;  /* 0x0000000500057306 */ /* 0x000ea20000201000 */
[----:B------:R-:W-:Y:S01]  /*13f0*/  IMAD.MOV.U32 R160, RZ, RZ, 0x2f800000 ;  /* 0x2f800000ffa07424 */ /* 0x000fe200078e00ff */
[----:B------:R-:W-:Y:S02]  /*1400*/  ISETP.NE.U32.AND P1, PT, RZ, c[0x0][0x178], PT ;  /* 0x00005e00ff007a0c */ /* 0x000fe40003f25070 */
[----:B------:R-:W-:Y:S02]  /*1410*/  LOP3.LUT R122, R122, 0xfffffff7, RZ, 0xc0, !PT ;  /* 0xfffffff77a7a7812 */ /* 0x000fe400078ec0ff */
[----:B------:R-:W-:Y:S01]  /*1420*/  ISETP.NE.AND.EX P1, PT, RZ, c[0x0][0x17c], PT, P1 ;  /* 0x00005f00ff007a0c */ /* 0x000fe20003f25310 */
[----:B--2---:R-:W-:Y:S01]  /*1430*/  FFMA.FTZ R113, R5, R160, 1.1641532182693481445e-10 ;  /* 0x2f00000005717423 */ /* 0x004fe200000100a0 */
        /* <DEDUP_REMOVED lines=12> */
.L_x_8868:
[C---:B------:R-:W-:Y:S01]  /*1500*/  ISETP.NE.AND P2, PT, R123.reuse, 0x1, PT ;  /* 0x000000017b00780c */ /* 0x040fe20003f45270 */
[----:B------:R-:W-:Y:S01]  /*1510*/  BSSY B1, `(.L_x_8870) ;  /* 0x000000c000017945 */ /* 0x000fe20003800000 */
[----:B------:R-:W-:-:S11]  /*1520*/  IADD3 R124, R123, 0x1, RZ ;  /* 0x000000017b7c7810 */ /* 0x000fd60007ffe0ff */
        /* <DEDUP_REMOVED lines=9> */
.L_x_8871:
[----:B0-----:R-:W-:Y:S02]  /*15c0*/  IMAD.MOV.U32 R6, RZ, RZ, R116 ;  /* 0x000000ffff067224 */ /* 0x001fe400078e0074 */
.L_x_8872:
[----:B------:R-:W-:Y:S05]  /*15d0*/  BSYNC B1 ;  /* 0x0000000000017941 */ /* 0x000fea0003800000 */
.L_x_8870:
        /* <DEDUP_REMOVED lines=16> */
.L_x_8876:
[----:B------:R-:W-:Y:S05]  /*16e0*/  BSYNC B2 ;  /* 0x0000000000027941 */ /* 0x000fea0003800000 */
.L_x_8875:
        /* <DEDUP_REMOVED lines=44> */
.L_x_8874:
[----:B------:R-:W-:Y:S05]  /*19b0*/  BSYNC B1 ;  /* 0x0000000000017941 */ /* 0x000fea0003800000 */
.L_x_8873:
[----:B------:R0:W2:Y:S02]  /*19c0*/  I2F.U32 R113, R6 ;  /* 0x0000000600717306 */ /* 0x0000a40000201000 */
[----:B0-----:R-:W-:-:S05]  /*19d0*/  PRMT R6, RZ, 0x5410, R24 ;  /* 0x00005410ff067816 */ /* 0x001fca0000000018 */
        /* <DEDUP_REMOVED lines=9> */
.L_x_8869:
        /* <DEDUP_REMOVED lines=12> */
.L_x_8878:
[----:B------:R-:W-:Y:S02]  /*1b30*/  IMAD.MOV.U32 R113, RZ, RZ, R116 ;  /* 0x000000ffff717224 */ /* 0x000fe400078e0074 */
.L_x_8879:
[----:B------:R-:W-:Y:S05]  /*1b40*/  BSYNC B1 ;  /* 0x0000000000017941 */ /* 0x000fea0003800000 */
.L_x_8877:
        /* <DEDUP_REMOVED lines=16> */
.L_x_8883:
[----:B------:R-:W-:Y:S05]  /*1c50*/  BSYNC B2 ;  /* 0x0000000000027941 */ /* 0x000fea0003800000 */
.L_x_8882:
        /* <DEDUP_REMOVED lines=44> */
.L_x_8881:
[----:B------:R-:W-:Y:S05]  /*1f20*/  BSYNC B1 ;  /* 0x0000000000017941 */ /* 0x000fea0003800000 */
.L_x_8880:
[----:B------:R-:W2:Y:S01]  /*1f30*/  I2F.U32 R113, R113 ;  /* 0x0000007100717306 */ /* 0x000ea20000201000 */
[----:B------:R-:W-:Y:S02]  /*1f40*/  PRMT R108, RZ, 0x7610, R108 ;  /* 0x00007610ff6c7816 */ /* 0x000fe4000000006c */
[----:B------:R-:W-:-:S03]  /*1f50*/  LOP3.LUT R122, R122, 0xfffffffb, RZ, 0xc0, !PT ;  /* 0xfffffffb7a7a7812 */ /* 0x000fc600078ec0ff */
        /* <DEDUP_REMOVED lines=12> */
.L_x_8884:
        /* <DEDUP_REMOVED lines=12> */
.L_x_8887:
[----:B------:R-:W-:Y:S02]  /*20e0*/  IMAD.MOV.U32 R7, RZ, RZ, R116 ;  /* 0x000000ffff077224 */ /* 0x000fe400078e0074 */
.L_x_8888:
[----:B------:R-:W-:Y:S05]  /*20f0*/  BSYNC B1 ;  /* 0x0000000000017941 */ /* 0x000fea0003800000 */
.L_x_8886:
        /* <DEDUP_REMOVED lines=16> */
.L_x_8892:
[----:B------:R-:W-:Y:S05]  /*2200*/  BSYNC B2 ;  /* 0x0000000000027941 */ /* 0x000fea0003800000 */
.L_x_8891:
        /* <DEDUP_REMOVED lines=44> */
.L_x_8890:
[----:B------:R-:W-:Y:S05]  /*24d0*/  BSYNC B1 ;  /* 0x0000000000017941 */ /* 0x000fea0003800000 */
.L_x_8889:
[----:B------:R-:W2:Y:S02]  /*24e0*/  I2F.U32 R7, R7 ;  /* 0x0000000700077306 */ /* 0x000ea40000201000 */
[----:B--2---:R-:W-:Y:S01]  /*24f0*/  FFMA.FTZ R108, R7, R160, 1.1641532182693481445e-10 ;  /* 0x2f000000076c7423 */ /* 0x004fe200000100a0 */
        /* <DEDUP_REMOVED lines=9> */
.L_x_8885:
        /* <DEDUP_REMOVED lines=12> */
.L_x_8894:
[----:B------:R-:W-:Y:S02]  /*2650*/  IMAD.MOV.U32 R108, RZ, RZ, R116 ;  /* 0x000000ffff6c7224 */ /* 0x000fe400078e0074 */
.L_x_8895:
[----:B------:R-:W-:Y:S05]  /*2660*/  BSYNC B1 ;  /* 0x0000000000017941 */ /* 0x000fea0003800000 */
.L_x_8893:
        /* <DEDUP_REMOVED lines=16> */
.L_x_8899:
[----:B------:R-:W-:Y:S05]  /*2770*/  BSYNC B2 ;  /* 0x0000000000027941 */ /* 0x000fea0003800000 */
.L_x_8898:
        /* <DEDUP_REMOVED lines=44> */
.L_x_8897:
[----:B------:R-:W-:Y:S05]  /*2a40*/  BSYNC B1 ;  /* 0x0000000000017941 */ /* 0x000fea0003800000 */
.L_x_8896:
[----:B------:R2:W3:Y:S01]  /*2a50*/  I2F.U32 R113, R108 ;  /* 0x0000006c00717306 */ /* 0x0004e20000201000 */
[----:B------:R-:W-:Y:S02]  /*2a60*/  LOP3.LUT R122, R122, 0xfffffffd, RZ, 0xc0, !PT ;  /* 0xfffffffd7a7a7812 */ /* 0x000fe400078ec0ff */
[----:B--2---:R-:W-:-:S05]  /*2a70*/  PRMT R108, RZ, 0x5410, R109 ;  /* 0x00005410ff6c7816 */ /* 0x004fca000000006d */
[----:B------:R-:W-:Y:S02]  /*2a80*/  FMUL.FTZ R124, R108, c[0x0][0x1e8] ;  /* 0x00007a006c7c7a20 */ /* 0x000fe40000410000 */
[----:B---3--:R-:W-:-:S05]  /*2a90*/  FFMA.FTZ R113, R113, R160, 1.1641532182693481445e-10 ;  /* 0x2f00000071717423 */ /* 0x008fca00000100a0 */
        /* <DEDUP_REMOVED lines=10> */
.L_x_8900:
        /* <DEDUP_REMOVED lines=12> */
.L_x_8903:
[----:B------:R-:W-:Y:S02]  /*2c00*/  IMAD.MOV.U32 R8, RZ, RZ, R116 ;  /* 0x000000ffff087224 */ /* 0x000fe400078e0074 */
.L_x_8904:
[----:B------:R-:W-:Y:S05]  /*2c10*/  BSYNC B1 ;  /* 0x0000000000017941 */ /* 0x000fea0003800000 */
.L_x_8902:
        /* <DEDUP_REMOVED lines=16> */
.L_x_8908:
[----:B------:R-:W-:Y:S05]  /*2d20*/  BSYNC B2 ;  /* 0x0000000000027941 */ /* 0x000fea0003800000 */
.L_x_8907:
        /* <DEDUP_REMOVED lines=44> */
.L_x_8906:
[----:B------:R-:W-:Y:S05]  /*2ff0*/  BSYNC B1 ;  /* 0x0000000000017941 */ /* 0x000fea0003800000 */
.L_x_8905:
[----:B------:R2:W3:Y:S02]  /*3000*/  I2F.U32 R133, R8 ;  /* 0x0000000800857306 */ /* 0x0004e40000201000 */
[----:B--2---:R-:W-:-:S05]  /*3010*/  PRMT R8, RZ, 0x5410, R25 ;  /* 0x00005410ff087816 */ /* 0x004fca0000000019 */
[----:B------:R-:W-:Y:S02]  /*3020*/  FMUL.FTZ R108, R8, c[0x0][0x1e8] ;  /* 0x00007a00086c7a20 */ /* 0x000fe40000410000 */
[----:B---3--:R-:W-:-:S05]  /*3030*/  FFMA.FTZ R133, R133, R160, 1.1641532182693481445e-10 ;  /* 0x2f00000085857423 */ /* 0x008fca00000100a0 */
[----:B------:R-:W-:-:S04]  /*3040*/  FSETP.GTU.FTZ.AND P2, PT, R133, c[0x0][0x1e4], PT ;  /* 0x0000790085007a0b */ /* 0x000fc80003f5c000 */
[----:B------:R-:W-:Y:S02]  /*3050*/  FSEL R133, R108, RZ, !P2 ;  /* 0x000000ff6c857208 */ /* 0x000fe40005000000 */
[----:B------:R-:W-:-:S03]  /*3060*/  SEL R108, RZ, 0x1, P2 ;  /* 0x00000001ff6c7807 */ /* 0x000fc60001000000 */
[----:B------:R-:W-:Y:S01]  /*3070*/  FADD.FTZ R124, R133, R124 ;  /* 0x0000007c857c7221 */ /* 0x000fe20000010000 */
[----:B------:R-:W-:Y:S02]  /*3080*/  @P0 PRMT R133, RZ, 0x5410, R21 ;  /* 0x00005410ff850816 */ /* 0x000fe40000000015 */
[----:B------:R-:W-:-:S03]  /*3090*/  PRMT R8, R108, 0x7610, R8 ;  /* 0x000076106c087816 */ /* 0x000fc60000000008 */
[----:B------:R-:W-:Y:S02]  /*30a0*/  @P0 FADD.FTZ R124, R133, R124 ;  /* 0x0000007c857c0221 */ /* 0x000fe40000010000 */
.L_x_8901:
        /* <DEDUP_REMOVED lines=12> */
.L_x_8910:
[----:B------:R-:W-:Y:S02]  /*3170*/  IMAD.MOV.U32 R108, RZ, RZ, R116 ;  /* 0x000000ffff6c7224 */ /* 0x000fe400078e0074 */
.L_x_8911:
[----:B------:R-:W-:Y:S05]  /*3180*/  BSYNC B1 ;  /* 0x0000000000017941 */ /* 0x000fea0003800000 */
.L_x_8909:
        /* <DEDUP_REMOVED lines=16> */
.L_x_8915:
[----:B------:R-:W-:Y:S05]  /*3290*/  BSYNC B2 ;  /* 0x0000000000027941 */ /* 0x000fea0003800000 */
.L_x_8914:
        /* <DEDUP_REMOVED lines=44> */
.L_x_8913:
[----:B------:R-:W-:Y:S05]  /*3560*/  BSYNC B1 ;  /* 0x0000000000017941 */ /* 0x000fea0003800000 */
.L_x_8912:
        /* <DEDUP_REMOVED lines=15> */
.L_x_8916:
        /* <DEDUP_REMOVED lines=12> */
.L_x_8919:
[----:B------:R-:W-:Y:S02]  /*3720*/  IMAD.MOV.U32 R9, RZ, RZ, R116 ;  /* 0x000000ffff097224 */ /* 0x000fe400078e0074 */
.L_x_8920:
[----:B------:R-:W-:Y:S05]  /*3730*/  BSYNC B1 ;  /* 0x0000000000017941 */ /* 0x000fea0003800000 */
.L_x_8918:
        /* <DEDUP_REMOVED lines=16> */
.L_x_8924:
[----:B------:R-:W-:Y:S05]  /*3840*/  BSYNC B2 ;  /* 0x0000000000027941 */ /* 0x000fea0003800000 */
.L_x_8923:
        /* <DEDUP_REMOVED lines=44> */
.L_x_8922:
[----:B------:R-:W-:Y:S05]  /*3b10*/  BSYNC B1 ;  /* 0x0000000000017941 */ /* 0x000fea0003800000 */
.L_x_8921:
        /* <DEDUP_REMOVED lines=11> */
.L_x_8917:
        /* <DEDUP_REMOVED lines=12> */
.L_x_8926:
[----:B------:R-:W-:Y:S02]  /*3c90*/  IMAD.MOV.U32 R113, RZ, RZ, R116 ;  /* 0x000000ffff717224 */ /* 0x000fe400078e0074 */
.L_x_8927:
[----:B------:R-:W-:Y:S05]  /*3ca0*/  BSYNC B1 ;  /* 0x0000000000017941 */ /* 0x000fea0003800000 */
.L_x_8925:
        /* <DEDUP_REMOVED lines=16> */
.L_x_8931:
[----:B------:R-:W-:Y:S05]  /*3db0*/  BSYNC B2 ;  /* 0x0000000000027941 */ /* 0x000fea0003800000 */
.L_x_8930:
        /* <DEDUP_REMOVED lines=44> */
.L_x_8929:
[----:B------:R-:W-:Y:S05]  /*4080*/  BSYNC B1 ;  /* 0x0000000000017941 */ /* 0x000fea0003800000 */
.L_x_8928:
[----:B------:R-:W2:Y:S02]  /*4090*/  I2F.U32 R113, R113 ;  /* 0x0000007100717306 */ /* 0x000ea40000201000 */
[----:B--2---:R-:W-:Y:S01]  /*40a0*/  FFMA.FTZ R108, R113, R160, 1.1641532182693481445e-10 ;  /* 0x2f000000716c7423 */ /* 0x004fe200000100a0 */
        /* <DEDUP_REMOVED lines=11> */
.L_x_8932:
        /* <DEDUP_REMOVED lines=12> */
.L_x_8935:
[----:B------:R-:W-:Y:S02]  /*4220*/  IMAD.MOV.U32 R10, RZ, RZ, R116 ;  /* 0x000000ffff0a7224 */ /* 0x000fe400078e0074 */
.L_x_8936:
[----:B------:R-:W-:Y:S05]  /*4230*/  BSYNC B1 ;  /* 0x0000000000017941 */ /* 0x000fea0003800000 */
.L_x_8934:
        /* <DEDUP_REMOVED lines=16> */
.L_x_8940:
[----:B------:R-:W-:Y:S05]  /*4340*/  BSYNC B2 ;  /* 0x0000000000027941 */ /* 0x000fea0003800000 */
.L_x_8939:
        /* <DEDUP_REMOVED lines=44> */
.L_x_8938:
[----:B------:R-:W-:Y:S05]  /*4610*/  BSYNC B1 ;  /* 0x0000000000017941 */ /* 0x000fea0003800000 */
.L_x_8937:
        /* <DEDUP_REMOVED lines=11> */
.L_x_8933:
        /* <DEDUP_REMOVED lines=12> */
.L_x_8942:
[----:B------:R-:W-:Y:S02]  /*4790*/  IMAD.MOV.U32 R113, RZ, RZ, R116 ;  /* 0x000000ffff717224 */ /* 0x000fe400078e0074 */
.L_x_8943:
[----:B------:R-:W-:Y:S05]  /*47a0*/  BSYNC B1 ;  /* 0x0000000000017941 */ /* 0x000fea0003800000 */
.L_x_8941:
        /* <DEDUP_REMOVED lines=16> */
.L_x_8947:
[----:B------:R-:W-:Y:S05]  /*48b0*/  BSYNC B2 ;  /* 0x0000000000027941 */ /* 0x000fea0003800000 */
.L_x_8946:
        /* <DEDUP_REMOVED lines=44> */
.L_x_8945:
[----:B------:R-:W-:Y:S05]  /*4b80*/  BSYNC B1 ;  /* 0x0000000000017941 */ /* 0x000fea0003800000 */
.L_x_8944:
[----:B------:R-:W2:Y:S01]  /*4b90*/  I2F.U32 R113, R113 ;  /* 0x0000007100717306 */ /* 0x000ea20000201000 */
[----:B------:R-:W-:-:S05]  /*4ba0*/  PRMT R110, RZ, 0x7610, R110 ;  /* 0x00007610ff6e7816 */ /* 0x000fca000000006e */
[----:B------:R-:W-:Y:S02]  /*4bb0*/  FMUL.FTZ R110, R110, c[0x0][0x1e8] ;  /* 0x00007a006e6e7a20 */ /* 0x000fe40000410000 */
[----:B--2---:R-:W-:-:S05]  /*4bc0*/  FFMA.FTZ R108, R113, R160, 1.1641532182693481445e-10 ;  /* 0x2f000000716c7423 */ /* 0x004fca00000100a0 */
        /* <DEDUP_REMOVED lines=9> */
.L_x_8948:
        /* <DEDUP_REMOVED lines=12> */
.L_x_8951:
[----:B------:R-:W-:Y:S02]  /*4d20*/  IMAD.MOV.U32 R11, RZ, RZ, R116 ;  /* 0x000000ffff0b7224 */ /* 0x000fe400078e0074 */
.L_x_8952:
[----:B------:R-:W-:Y:S05]  /*4d30*/  BSYNC B1 ;  /* 0x0000000000017941 */ /* 0x000fea0003800000 */
.L_x_8950:
        /* <DEDUP_REMOVED lines=16> */
.L_x_8956:
[----:B------:R-:W-:Y:S05]  /*4e40*/  BSYNC B2 ;  /* 0x0000000000027941 */ /* 0x000fea0003800000 */
.L_x_8955:
        /* <DEDUP_REMOVED lines=44> */
.L_x_8954:
[----:B------:R-:W-:Y:S05]  /*5110*/  BSYNC B1 ;  /* 0x0000000000017941 */ /* 0x000fea0003800000 */
.L_x_8953:
        /* <DEDUP_REMOVED lines=11> */
.L_x_8949:
        /* <DEDUP_REMOVED lines=12> */
.L_x_8958:
[----:B------:R-:W-:Y:S02]  /*5290*/  IMAD.MOV.U32 R110, RZ, RZ, R116 ;  /* 0x000000ffff6e7224 */ /* 0x000fe400078e0074 */
.L_x_8959:
[----:B------:R-:W-:Y:S05]  /*52a0*/  BSYNC B1 ;  /* 0x0000000000017941 */ /* 0x000fea0003800000 */
.L_x_8957:
        /* <DEDUP_REMOVED lines=16> */
.L_x_8963:
[----:B------:R-:W-:Y:S05]  /*53b0*/  BSYNC B2 ;  /* 0x0000000000027941 */ /* 0x000fea0003800000 */
.L_x_8962:
        /* <DEDUP_REMOVED lines=44> */
.L_x_8961:
[----:B------:R-:W-:Y:S05]  /*5680*/  BSYNC B1 ;  /* 0x0000000000017941 */ /* 0x000fea0003800000 */
.L_x_8960:
        /* <DEDUP_REMOVED lines=13> */
.L_x_8964:
        /* <DEDUP_REMOVED lines=12> */
.L_x_8967:
[----:B------:R-:W-:Y:S02]  /*5820*/  IMAD.MOV.U32 R12, RZ, RZ, R116 ;  /* 0x000000ffff0c7224 */ /* 0x000fe400078e0074 */
.L_x_8968:
[----:B------:R-:W-:Y:S05]  /*5830*/  BSYNC B1 ;  /* 0x0000000000017941 */ /* 0x000fea0003800000 */
.L_x_8966:
        /* <DEDUP_REMOVED lines=16> */
.L_x_8972:
[----:B------:R-:W-:Y:S05]  /*5940*/  BSYNC B2 ;  /* 0x0000000000027941 */ /* 0x000fea0003800000 */
.L_x_8971:
        /* <DEDUP_REMOVED lines=44> */
.L_x_8970:
[----:B------:R-:W-:Y:S05]  /*5c10*/  BSYNC B1 ;  /* 0x0000000000017941 */ /* 0x000fea0003800000 */
.L_x_8969:
        /* <DEDUP_REMOVED lines=11> */
.L_x_8965:
        /* <DEDUP_REMOVED lines=12> */
.L_x_8974:
[----:B------:R-:W-:Y:S02]  /*5d90*/  IMAD.MOV.U32 R110, RZ, RZ, R116 ;  /* 0x000000ffff6e7224 */ /* 0x000fe400078e0074 */
.L_x_8975:
[----:B------:R-:W-:Y:S05]  /*5da0*/  BSYNC B1 ;  /* 0x0000000000017941 */ /* 0x000fea0003800000 */
.L_x_8973:
        /* <DEDUP_REMOVED lines=16> */
.L_x_8979:
[----:B------:R-:W-:Y:S05]  /*5eb0*/  BSYNC B2 ;  /* 0x0000000000027941 */ /* 0x000fea0003800000 */
.L_x_8978:
        /* <DEDUP_REMOVED lines=44> */
.L_x_8977:
[----:B------:R-:W-:Y:S05]  /*6180*/  BSYNC B1 ;  /* 0x0000000000017941 */ /* 0x000fea0003800000 */
.L_x_8976:
        /* <DEDUP_REMOVED lines=13> */
.L_x_8980:
        /* <DEDUP_REMOVED lines=12> */
.L_x_8983:
[----:B------:R-:W-:Y:S02]  /*6320*/  IMAD.MOV.U32 R13, RZ, RZ, R116 ;  /* 0x000000ffff0d7224 */ /* 0x000fe400078e0074 */
.L_x_8984:
[----:B------:R-:W-:Y:S05]  /*6330*/  BSYNC B1 ;  /* 0x0000000000017941 */ /* 0x000fea0003800000 */
.L_x_8982:
        /* <DEDUP_REMOVED lines=16> */
.L_x_8988:
[----:B------:R-:W-:Y:S05]  /*6440*/  BSYNC B2 ;  /* 0x0000000000027941 */ /* 0x000fea0003800000 */
.L_x_8987:
        /* <DEDUP_REMOVED lines=44> */
.L_x_8986:
[----:B------:R-:W-:Y:S05]  /*6710*/  BSYNC B1 ;  /* 0x0000000000017941 */ /* 0x000fea0003800000 */
.L_x_8985:
[----:B------:R-:W2:Y:S02]  /*6720*/  I2F.U32 R13, R13 ;  /* 0x0000000d000d7306 */ /* 0x000ea40000201000 */
[----:B--2---:R-:W-:Y:S01]  /*6730*/  FFMA.FTZ R160, R13, R160, 1.1641532182693481445e-10 ;  /* 0x2f0000000da07423 */ /* 0x004fe200000100a0 */
[----:B------:R-:W-:-:S04]  /*6740*/  PRMT R13, RZ, 0x7610, R27 ;  /* 0x00007610ff0d7816 */ /* 0x000fc8000000001b */
[----:B------:R-:W-:Y:S01]  /*6750*/  FSETP.GTU.FTZ.AND P1, PT, R160, c[0x0][0x1e4], PT ;  /* 0x00007900a0007a0b */ /* 0x000fe20003f3c000 */
[----:B------:R-:W-:-:S05]  /*6760*/  FMUL.FTZ R108, R13, c[0x0][0x1e8] ;  /* 0x00007a000d6c7a20 */ /* 0x000fca0000410000 */
[----:B------:R-:W-:-:S05]  /*6770*/  FSEL R108, R108, RZ, !P1 ;  /* 0x000000ff6c6c7208 */ /* 0x000fca0004800000 */
[----:B------:R-:W-:Y:S01]  /*6780*/  FADD.FTZ R153, R108, R153 ;  /* 0x000000996c997221 */ /* 0x000fe20000010000 */
[----:B------:R-:W-:-:S05]  /*6790*/  @P0 PRMT R108, RZ, 0x7610, R23 ;  /* 0x00007610ff6c0816 */ /* 0x000fca0000000017 */
[----:B------:R-:W-:Y:S01]  /*67a0*/  @P0 FADD.FTZ R153, R108, R153 ;  /* 0x000000996c990221 */ /* 0x000fe20000010000 */
[----:B------:R-:W-:-:S04]  /*67b0*/  SEL R108, RZ, 0x1, P1 ;  /* 0x00000001ff6c7807 */ /* 0x000fc80000800000 */
[----:B------:R-:W-:Y:S02]  /*67c0*/  PRMT R13, R108, 0x7610, R13 ;  /* 0x000076106c0d7816 */ /* 0x000fe4000000000d */
.L_x_8981:
        /* <DEDUP_REMOVED lines=18> */
[----:B--2---:R-:W-:Y:S01]  /*68f0*/  SEL R108, RZ, 0x100, P3 ;  /* 0x00000100ff6c7807 */ /* 0x004fe20001800000 */
        /* <DEDUP_REMOVED lines=15> */
[----:B--2---:R-:W-:Y:S01]  /*69f0*/  IMAD.U32 R108, R12, 0x10000, RZ ;  /* 0x000100000c6c7824 */ /* 0x004fe200078e00ff */
        /* <DEDUP_REMOVED lines=19> */
.L_x_8989:
[----:B------:R-:W-:Y:S02]  /*6b30*/  IADD3 R158, R4, 0x80, RZ ;  /* 0x00000080049e7810 */ /* 0x000fe40007ffe0ff */
.L_x_8860:
[----:B------:R-:W-:Y:S05]  /*6b40*/  BSYNC B0 ;  /* 0x0000000000007941 */ /* 0x000fea0003800000 */
.L_x_8859:
[----:B------:R-:W-:Y:S01]  /*6b50*/  LOP3.LUT P0, RZ, R122, 0x200, RZ, 0xc0, !PT ;  /* 0x000002007aff7812 */ /* 0x000fe2000780c0ff */
[----:B------:R-:W-:-:S12]  /*6b60*/  BSSY B0, `(.L_x_8990) ;  /* 0x00005d3000007945 */ /* 0x000fd80003800000 */
[----:B------:R-:W-:Y:S05]  /*6b70*/  @!P0 BRA `(.L_x_8991) ;  /* 0x00005d1000008947 */ /* 0x000fea0003800000 */
[----:B------:R-:W-:Y:S01]  /*6b80*/  ISETP.NE.U32.AND P0, PT, RZ, c[0x0][0x178], PT ;  /* 0x00005e00ff007a0c */ /* 0x000fe20003f05070 */
[----:B------:R-:W-:Y:S01]  /*6b90*/  IMAD.MOV.U32 R125, RZ, RZ, 0x10 ;  /* 0x00000010ff7d7424 */ /* 0x000fe200078e00ff */
[----:B------:R-:W-:Y:S02]  /*6ba0*/  LOP3.LUT R122, R122, 0xffffffef, RZ, 0xc0, !PT ;  /* 0xffffffef7a7a7812 */ /* 0x000fe400078ec0ff */
[----:B------:R-:W-:-:S13]  /*6bb0*/  ISETP.NE.AND.EX P2, PT, RZ, c[0x0][0x17c], PT, P0 ;  /* 0x00005f00ff007a0c */ /* 0x000fda0003f45300 */
[----:B--2---:R-:W-:Y:S01]  /*6bc0*/  @P2 LEA R110, P0, R158, c[0x0][0x178], 0x4 ;  /* 0x00005e009e6e2a11 */ /* 0x004fe200078020ff */
[----:B------:R-:W-:Y:S01]  /*6bd0*/  BSSY B1, `(.L_x_8992) ;  /* 0x0000017000017945 */ /* 0x000fe20003800000 */
[----:B------:R-:W-:Y:S02]  /*6be0*/  @P2 LOP3.LUT R122, R122, 0x10, RZ, 0xfc, !PT ;  /* 0x000000107a7a2812 */ /* 0x000fe400078efcff */
[----:B------:R-:W-:Y:S02]  /*6bf0*/  @P2 LEA.HI.X R111, R158, c[0x0][0x17c], RZ, 0x4, P0 ;  /* 0x00005f009e6f2a11 */ /* 0x000fe400000f24ff */
[----:B------:R-:W-:-:S03]  /*6c00*/  ISETP.NE.U32.AND P0, PT, RZ, c[0x0][0x180], PT ;  /* 0x00006000ff007a0c */ /* 0x000fc60003f05070 */
[----:B------:R2:W5:Y:S01]  /*6c10*/  @P2 LDG.E.128 R24, [R110.64] ;  /* 0x000000066e182981 */ /* 0x000562000c1e1d00 */
[----:B------:R-:W-:Y:S01]  /*6c20*/  ISETP.NE.AND.EX P0, PT, RZ, c[0x0][0x184], PT, P0 ;  /* 0x00006100ff007a0c */ /* 0x000fe20003f05300 */
[----:B--2---:R-:W-:-:S12]  /*6c30*/  IMAD.WIDE.U32 R110, R158, R125, c[0x0][0x170] ;  /* 0x00005c009e6e7625 */ /* 0x004fd800078e007d */
[----:B------:R-:W-:-:S04]  /*6c40*/  @P0 LEA R108, P1, R158, c[0x0][0x180], 0x4 ;  /* 0x000060009e6c0a11 */ /* 0x000fc800078220ff */
[----:B------:R-:W-:-:S05]  /*6c50*/  @P0 LEA.HI.X R109, R158, c[0x0][0x184], RZ, 0x4, P1 ;  /* 0x000061009e6d0a11 */ /* 0x000fca00008f24ff */
[----:B------:R2:W5:Y:S04]  /*6c60*/  @P0 LDG.E.128 R20, [R108.64] ;  /* 0x000000066c140981 */ /* 0x000568000c1e1d00 */
[----:B--2---:R-:W5:Y:S01]  /*6c70*/  LDG.E.128 R108, [R110.64] ;  /* 0x000000066e6c7981 */ /* 0x004f62000c1e1d00 */
        /* <DEDUP_REMOVED lines=11> */
.L_x_8993:
[----:B------:R-:W-:Y:S02]  /*6d30*/  IMAD.MOV.U32 R14, RZ, RZ, R116 ;  /* 0x000000ffff0e7224 */ /* 0x000fe400078e0074 */
.L_x_8994:
[----:B------:R-:W-:Y:S05]  /*6d40*/  BSYNC B1 ;  /* 0x0000000000017941 */ /* 0x000fea0003800000 */
.L_x_8992:
        /* <DEDUP_REMOVED lines=16> */
.L_x_8998:
[----:B------:R-:W-:Y:S05]  /*6e50*/  BSYNC B2 ;  /* 0x0000000000027941 */ /* 0x000fea0003800000 */
.L_x_8997:
        /* <DEDUP_REMOVED lines=44> */
.L_x_8996:
[----:B------:R-:W-:Y:S05]  /*7120*/  BSYNC B1 ;  /* 0x0000000000017941 */ /* 0x000fea0003800000 */
.L_x_8995:
        /* <DEDUP_REMOVED lines=18> */
.L_x_8999:
        /* <DEDUP_REMOVED lines=12> */
.L_x_9002:
[----:B0-----:R-:W-:Y:S02]  /*7310*/  IMAD.MOV.U32 R6, RZ, RZ, R116 ;  /* 0x000000ffff067224 */ /* 0x001fe400078e0074 */
.L_x_9003:
[----:B------:R-:W-:Y:S05]  /*7320*/  BSYNC B1 ;  /* 0x0000000000017941 */ /* 0x000fea0003800000 */
.L_x_9001:
        /* <DEDUP_REMOVED lines=16> */
.L_x_9007:
[----:B------:R-:W-:Y:S05]  /*7430*/  BSYNC B2 ;  /* 0x0000000000027941 */ /* 0x000fea0003800000 */
.L_x_9006:
        /* <DEDUP_REMOVED lines=44> */
.L_x_9005:
[----:B------:R-:W-:Y:S05]  /*7700*/  BSYNC B1 ;  /* 0x0000000000017941 */ /* 0x000fea0003800000 */
.L_x_9004:
        /* <DEDUP_REMOVED lines=11> */
.L_x_9000:
        /* <DEDUP_REMOVED lines=12> */
.L_x_9009:
[----:B------:R-:W-:Y:S02]  /*7880*/  IMAD.MOV.U32 R113, RZ, RZ, R116 ;  /* 0x000000ffff717224 */ /* 0x000fe400078e0074 */
.L_x_9010:
[----:B------:R-:W-:Y:S05]  /*7890*/  BSYNC B1 ;  /* 0x0000000000017941 */ /* 0x000fea0003800000 */
.L_x_9008:
        /* <DEDUP_REMOVED lines=16> */
.L_x_9014:
[----:B------:R-:W-:Y:S05]  /*79a0*/  BSYNC B2 ;  /* 0x0000000000027941 */ /* 0x000fea0003800000 */
.L_x_9013:
        /* <DEDUP_REMOVED lines=44> */
.L_x_9012:
[----:B------:R-:W-:Y:S05]  /*7c70*/  BSYNC B1 ;  /* 0x0000000000017941 */ /* 0x000fea0003800000 */
.L_x_9011:
        /* <DEDUP_REMOVED lines=15> */
.L_x_9015:
        /* <DEDUP_REMOVED lines=12> */
.L_x_9018:
[----:B------:R-:W-:Y:S02]  /*7e30*/  IMAD.MOV.U32 R7, RZ, RZ, R116 ;  /* 0x000000ffff077224 */ /* 0x000fe400078e0074 */
.L_x_9019:
[----:B------:R-:W-:Y:S05]  /*7e40*/  BSYNC B1 ;  /* 0x0000000000017941 */ /* 0x000fea0003800000 */
.L_x_9017:
        /* <DEDUP_REMOVED lines=16> */
.L_x_9023:
[----:B------:R-:W-:Y:S05]  /*7f50*/  BSYNC B2 ;  /* 0x0000000000027941 */ /* 0x000fea0003800000 */
.L_x_9022:
        /* <DEDUP_REMOVED lines=44> */
.L_x_9021:
[----:B------:R-:W-:Y:S05]  /*8220*/  BSYNC B1 ;  /* 0x0000000000017941 */ /* 0x000fea0003800000 */
.L_x_9020:
        /* <DEDUP_REMOVED lines=11> */
.L_x_9016:
        /* <DEDUP_REMOVED lines=12> */
.L_x_9025:
[----:B------:R-:W-:Y:S02]  /*83a0*/  IMAD.MOV.U32 R108, RZ, RZ, R116 ;  /* 0x000000ffff6c7224 */ /* 0x000fe400078e0074 */
.L_x_9026:
[----:B------:R-:W-:Y:S05]  /*83b0*/  BSYNC B1 ;  /* 0x0000000000017941 */ /* 0x000fea0003800000 */
.L_x_9024:
        /* <DEDUP_REMOVED lines=16> */
.L_x_9030:
[----:B------:R-:W-:Y:S05]  /*84c0*/  BSYNC B2 ;  /* 0x0000000000027941 */ /* 0x000fea0003800000 */
.L_x_9029:
        /* <DEDUP_REMOVED lines=9> */
[----:B------:R-:W-:Y:S01]  /*8560*/  LOP3.LUT R19, R19, UR10, R135, 0x96, !PT ;  /* 0x0000000a13137c12 */ /* 0x000fe2000f8e9687 */
[----:B------:R-:W-:-:S03]  /*8570*/  HFMA2.MMA R135, -RZ, RZ, 0, 0 ;  /* 0x00000000ff877435 */ /* 0x000fc600000001ff */
        /* <DEDUP_REMOVED lines=33> */
.L_x_9028:
[----:B------:R-:W-:Y:S05]  /*8790*/  BSYNC B1 ;  /* 0x0000000000017941 */ /* 0x000fea0003800000 */
.L_x_9027:
[----:B------:R-:W2:Y:S01]  /*87a0*/  I2F.U32 R108, R108 ;  /* 0x0000006c006c7306 */ /* 0x000ea20000201000 */
[----:B------:R-:W-:Y:S01]  /*87b0*/  LOP3.LUT R122, R122, 0xfffffffd, RZ, 0xc0, !PT ;  /* 0xfffffffd7a7a7812 */ /* 0x000fe200078ec0ff */
[----:B--2---:R-:W-:Y:S01]  /*87c0*/  FFMA.FTZ R113, R108, R159, 1.1641532182693481445e-10 ;  /* 0x2f0000006c717423 */ /* 0x004fe2000001009f */
        /* <DEDUP_REMOVED lines=12> */
.L_x_9031:
        /* <DEDUP_REMOVED lines=12> */
.L_x_9034:
[----:B------:R-:W-:Y:S02]  /*8950*/  IMAD.MOV.U32 R8, RZ, RZ, R116 ;  /* 0x000000ffff087224 */ /* 0x000fe400078e0074 */
.L_x_9035:
[----:B------:R-:W-:Y:S05]  /*8960*/  BSYNC B1 ;  /* 0x0000000000017941 */ /* 0x000fea0003800000 */
.L_x_9033:
        /* <DEDUP_REMOVED lines=16> */
.L_x_9039:
[----:B------:R-:W-:Y:S05]  /*8a70*/  BSYNC B2 ;  /* 0x0000000000027941 */ /* 0x000fea0003800000 */
.L_x_9038:
        /* <DEDUP_REMOVED lines=44> */
.L_x_9037:
[----:B------:R-:W-:Y:S05]  /*8d40*/  BSYNC B1 ;  /* 0x0000000000017941 */ /* 0x000fea0003800000 */
.L_x_9036:
        /* <DEDUP_REMOVED lines=11> */
.L_x_9032:
        /* <DEDUP_REMOVED lines=12> */
.L_x_9041:
[----:B------:R-:W-:Y:S02]  /*8ec0*/  IMAD.MOV.U32 R108, RZ, RZ, R116 ;  /* 0x000000ffff6c7224 */ /* 0x000fe400078e0074 */
.L_x_9042:
[----:B------:R-:W-:Y:S05]  /*8ed0*/  BSYNC B1 ;  /* 0x0000000000017941 */ /* 0x000fea0003800000 */
.L_x_9040:
        /* <DEDUP_REMOVED lines=16> */
.L_x_9046:
[----:B------:R-:W-:Y:S05]  /*8fe0*/  BSYNC B2 ;  /* 0x0000000000027941 */ /* 0x000fea0003800000 */
.L_x_9045:
        /* <DEDUP_REMOVED lines=44> */
.L_x_9044:
[----:B------:R-:W-:Y:S05]  /*92b0*/  BSYNC B1 ;  /* 0x0000000000017941 */ /* 0x000fea0003800000 */
.L_x_9043:
        /* <DEDUP_REMOVED lines=15> */
.L_x_9047:
        /* <DEDUP_REMOVED lines=12> */
.L_x_9050:
[----:B------:R-:W-:Y:S02]  /*9470*/  IMAD.MOV.U32 R9, RZ, RZ, R116 ;  /* 0x000000ffff097224 */ /* 0x000fe400078e0074 */
.L_x_9051:
[----:B------:R-:W-:Y:S05]  /*9480*/  BSYNC B1 ;  /* 0x0000000000017941 */ /* 0x000fea0003800000 */
.L_x_9049:
        /* <DEDUP_REMOVED lines=16> */
.L_x_9055:
[----:B------:R-:W-:Y:S05]  /*9590*/  BSYNC B2 ;  /* 0x0000000000027941 */ /* 0x000fea0003800000 */
.L_x_9054:
        /* <DEDUP_REMOVED lines=44> */
.L_x_9053:
[----:B------:R-:W-:Y:S05]  /*9860*/  BSYNC B1 ;  /* 0x0000000000017941 */ /* 0x000fea0003800000 */
.L_x_9052:
        /* <DEDUP_REMOVED lines=11> */
.L_x_9048:
        /* <DEDUP_REMOVED lines=12> */
.L_x_9057:
[----:B------:R-:W-:Y:S02]  /*99e0*/  IMAD.MOV.U32 R113, RZ, RZ, R116 ;  /* 0x000000ffff717224 */ /* 0x000fe400078e0074 */
.L_x_9058:
[----:B------:R-:W-:Y:S05]  /*99f0*/  BSYNC B1 ;  /* 0x0000000000017941 */ /* 0x000fea0003800000 */
.L_x_9056:
        /* <DEDUP_REMOVED lines=16> */
.L_x_9062:
[----:B------:R-:W-:Y:S05]  /*9b00*/  BSYNC B2 ;  /* 0x0000000000027941 */ /* 0x000fea0003800000 */
.L_x_9061:
        /* <DEDUP_REMOVED lines=44> */
.L_x_9060:
[----:B------:R-:W-:Y:S05]  /*9dd0*/  BSYNC B1 ;  /* 0x0000000000017941 */ /* 0x000fea0003800000 */
.L_x_9059:
[----:B------:R2:W3:Y:S02]  /*9de0*/  I2F.U32 R108, R113 ;  /* 0x00000071006c7306 */ /* 0x0004e40000201000 */
[----:B--2---:R-:W-:-:S05]  /*9df0*/  PRMT R113, RZ, 0x5410, R110 ;  /* 0x00005410ff717816 */ /* 0x004fca000000006e */
[----:B------:R-:W-:Y:S02]  /*9e00*/  FMUL.FTZ R136, R113, c[0x0][0x1e8] ;  /* 0x00007a0071887a20 */ /* 0x000fe40000410000 */
[----:B---3--:R-:W-:-:S05]  /*9e10*/  FFMA.FTZ R108, R108, R159, 1.1641532182693481445e-10 ;  /* 0x2f0000006c6c7423 */ /* 0x008fca000001009f */
        /* <DEDUP_REMOVED lines=9> */
.L_x_9063:
        /* <DEDUP_REMOVED lines=12> */
.L_x_9066:
[----:B------:R-:W-:Y:S02]  /*9f70*/  IMAD.MOV.U32 R10, RZ, RZ, R116 ;  /* 0x000000ffff0a7224 */ /* 0x000fe400078e0074 */
.L_x_9067:
[----:B------:R-:W-:Y:S05]  /*9f80*/  BSYNC B1 ;  /* 0x0000000000017941 */ /* 0x000fea0003800000 */
.L_x_9065:
        /* <DEDUP_REMOVED lines=16> */
.L_x_9071:
[----:B------:R-:W-:Y:S05]  /*a090*/  BSYNC B2 ;  /* 0x0000000000027941 */ /* 0x000fea0003800000 */
.L_x_9070:
        /* <DEDUP_REMOVED lines=44> */
.L_x_9069:
[----:B------:R-:W-:Y:S05]  /*a360*/  BSYNC B1 ;  /* 0x0000000000017941 */ /* 0x000fea0003800000 */
.L_x_9068:
        /* <DEDUP_REMOVED lines=11> */
.L_x_9064:
        /* <DEDUP_REMOVED lines=12> */
.L_x_9073:
[----:B------:R-:W-:Y:S02]  /*a4e0*/  IMAD.MOV.U32 R113, RZ, RZ, R116 ;  /* 0x000000ffff717224 */ /* 0x000fe400078e0074 */
.L_x_9074:
[----:B------:R-:W-:Y:S05]  /*a4f0*/  BSYNC B1 ;  /* 0x0000000000017941 */ /* 0x000fea0003800000 */
.L_x_9072:
        /* <DEDUP_REMOVED lines=16> */
.L_x_9078:
[----:B------:R-:W-:Y:S05]  /*a600*/  BSYNC B2 ;  /* 0x0000000000027941 */ /* 0x000fea0003800000 */
.L_x_9077:
        /* <DEDUP_REMOVED lines=44> */
.L_x_9076:
[----:B------:R-:W-:Y:S05]  /*a8d0*/  BSYNC B1 ;  /* 0x0000000000017941 */ /* 0x000fea0003800000 */
.L_x_9075:
        /* <DEDUP_REMOVED lines=13> */
.L_x_9079:
        /* <DEDUP_REMOVED lines=12> */
.L_x_9082:
[----:B------:R-:W-:Y:S02]  /*aa70*/  IMAD.MOV.U32 R11, RZ, RZ, R116 ;  /* 0x000000ffff0b7224 */ /* 0x000fe400078e0074 */
.L_x_9083:
[----:B------:R-:W-:Y:S05]  /*aa80*/  BSYNC B1 ;  /* 0x0000000000017941 */ /* 0x000fea0003800000 */
.L_x_9081:
        /* <DEDUP_REMOVED lines=16> */
.L_x_9087:
[----:B------:R-:W-:Y:S05]  /*ab90*/  BSYNC B2 ;  /* 0x0000000000027941 */ /* 0x000fea0003800000 */
.L_x_9086:
        /* <DEDUP_REMOVED lines=44> */
.L_x_9085:
[----:B------:R-:W-:Y:S05]  /*ae60*/  BSYNC B1 ;  /* 0x0000000000017941 */ /* 0x000fea0003800000 */
.L_x_9084:
        /* <DEDUP_REMOVED lines=11> */
.L_x_9080:
        /* <DEDUP_REMOVED lines=12> */
.L_x_9089:
[----:B------:R-:W-:Y:S02]  /*afe0*/  IMAD.MOV.U32 R110, RZ, RZ, R116 ;  /* 0x000000ffff6e7224 */ /* 0x000fe400078e0074 */
.L_x_9090:
[----:B------:R-:W-:Y:S05]  /*aff0*/  BSYNC B1 ;  /* 0x0000000000017941 */ /* 0x000fea0003800000 */
.L_x_9088:
        /* <DEDUP_REMOVED lines=16> */
.L_x_9094:
[----:B------:R-:W-:Y:S05]  /*b100*/  BSYNC B2 ;  /* 0x0000000000027941 */ /* 0x000fea0003800000 */
.L_x_9093:
        /* <DEDUP_REMOVED lines=44> */
.L_x_9092:
[----:B------:R-:W-:Y:S05]  /*b3d0*/  BSYNC B1 ;  /* 0x0000000000017941 */ /* 0x000fea0003800000 */
.L_x_9091:
        /* <DEDUP_REMOVED lines=13> */
.L_x_9095:
        /* <DEDUP_REMOVED lines=12> */
.L_x_9098:
[----:B------:R-:W-:Y:S02]  /*b570*/  IMAD.MOV.U32 R12, RZ, RZ, R116 ;  /* 0x000000ffff0c7224 */ /* 0x000fe400078e0074 */
.L_x_9099:
[----:B------:R-:W-:Y:S05]  /*b580*/  BSYNC B1 ;  /* 0x0000000000017941 */ /* 0x000fea0003800000 */
.L_x_9097:
        /* <DEDUP_REMOVED lines=16> */
.L_x_9103:
[----:B------:R-:W-:Y:S05]  /*b690*/  BSYNC B2 ;  /* 0x0000000000027941 */ /* 0x000fea0003800000 */
.L_x_9102:
        /* <DEDUP_REMOVED lines=44> */
.L_x_9101:
[----:B------:R-:W-:Y:S05]  /*b960*/  BSYNC B1 ;  /* 0x0000000000017941 */ /* 0x000fea0003800000 */
.L_x_9100:
        /* <DEDUP_REMOVED lines=11> */
.L_x_9096:
        /* <DEDUP_REMOVED lines=12> */
.L_x_9105:
[----:B------:R-:W-:Y:S02]  /*bae0*/  IMAD.MOV.U32 R110, RZ, RZ, R116 ;  /* 0x000000ffff6e7224 */ /* 0x000fe400078e0074 */
.L_x_9106:
[----:B------:R-:W-:Y:S05]  /*baf0*/  BSYNC B1 ;  /* 0x0000000000017941 */ /* 0x000fea0003800000 */
.L_x_9104:
        /* <DEDUP_REMOVED lines=16> */
.L_x_9110:
[----:B------:R-:W-:Y:S05]  /*bc00*/  BSYNC B2 ;  /* 0x0000000000027941 */ /* 0x000fea0003800000 */
.L_x_9109:
        /* <DEDUP_REMOVED lines=44> */
.L_x_9108:
[----:B------:R-:W-:Y:S05]  /*bed0*/  BSYNC B1 ;  /* 0x0000000000017941 */ /* 0x000fea0003800000 */
.L_x_9107:
        /* <DEDUP_REMOVED lines=13> */
.L_x_9111:
        /* <DEDUP_REMOVED lines=12> */
.L_x_9114:
[----:B------:R-:W-:Y:S02]  /*c070*/  IMAD.MOV.U32 R13, RZ, RZ, R116 ;  /* 0x000000ffff0d7224 */ /* 0x000fe400078e0074 */
.L_x_9115:
[----:B------:R-:W-:Y:S05]  /*c080*/  BSYNC B1 ;  /* 0x0000000000017941 */ /* 0x000fea0003800000 */
.L_x_9113:
        /* <DEDUP_REMOVED lines=16> */
.L_x_9119:
[----:B------:R-:W-:Y:S05]  /*c190*/  BSYNC B2 ;  /* 0x0000000000027941 */ /* 0x000fea0003800000 */
.L_x_9118:
        /* <DEDUP_REMOVED lines=44> */
.L_x_9117:
[----:B------:R-:W-:Y:S05]  /*c460*/  BSYNC B1 ;  /* 0x0000000000017941 */ /* 0x000fea0003800000 */
.L_x_9116:
[----:B------:R2:W3:Y:S02]  /*c470*/  I2F.U32 R108, R13 ;  /* 0x0000000d006c7306 */ /* 0x0004e40000201000 */
[----:B--2---:R-:W-:-:S05]  /*c480*/  PRMT R13, RZ, 0x7610, R27 ;  /* 0x00007610ff0d7816 */ /* 0x004fca000000001b */
[----:B------:R-:W-:Y:S01]  /*c490*/  FMUL.FTZ R109, R13, c[0x0][0x1e8] ;  /* 0x00007a000d6d7a20 */ /* 0x000fe20000410000 */
[----:B------:R-:W-:Y:S01]  /*c4a0*/  @P0 PRMT R13, RZ, 0x7610, R23 ;  /* 0x00007610ff0d0816 */ /* 0x000fe20000000017 */
[----:B---3--:R-:W-:-:S05]  /*c4b0*/  FFMA.FTZ R108, R108, R159, 1.1641532182693481445e-10 ;  /* 0x2f0000006c6c7423 */ /* 0x008fca000001009f */
[----:B------:R-:W-:-:S04]  /*c4c0*/  FSETP.GTU.FTZ.AND P1, PT, R108, c[0x0][0x1e4], PT ;  /* 0x000079006c007a0b */ /* 0x000fc80003f3c000 */
[----:B------:R-:W-:Y:S02]  /*c4d0*/  FSEL R109, R109, RZ, !P1 ;  /* 0x000000ff6d6d7208 */ /* 0x000fe40004800000 */
[----:B------:R-:W-:-:S03]  /*c4e0*/  SEL R108, RZ, 0x1, P1 ;  /* 0x00000001ff6c7807 */ /* 0x000fc60000800000 */
[----:B------:R-:W-:-:S04]  /*c4f0*/  FADD.FTZ R154, R109, R154 ;  /* 0x0000009a6d9a7221 */ /* 0x000fc80000010000 */
[----:B------:R-:W-:Y:S01]  /*c500*/  @P0 FADD.FTZ R154, R13, R154 ;  /* 0x0000009a0d9a0221 */ /* 0x000fe20000010000 */
[----:B------:R-:W-:Y:S02]  /*c510*/  PRMT R13, R108, 0x7610, R13 ;  /* 0x000076106c0d7816 */ /* 0x000fe4000000000d */
.L_x_9112:
        /* <DEDUP_REMOVED lines=15> */
[----:B--2---:R-:W-:Y:S01]  /*c610*/  SEL R109, RZ, 0x10000, P4 ;  /* 0x00010000ff6d7807 */ /* 0x004fe20002000000 */
        /* <DEDUP_REMOVED lines=38> */
.L_x_9120:
[----:B------:R-:W-:Y:S02]  /*c880*/  IADD3 R158, R158, 0x80, RZ ;  /* 0x000000809e9e7810 */ /* 0x000fe40007ffe0ff */
.L_x_8991:
[----:B------:R-:W-:Y:S05]  /*c890*/  BSYNC B0 ;  /* 0x0000000000007941 */ /* 0x000fea0003800000 */
.L_x_8990:
        /* <DEDUP_REMOVED lines=30> */
.L_x_9124:
[----:B------:R-:W-:Y:S02]  /*ca80*/  IMAD.MOV.U32 R15, RZ, RZ, R116 ;  /* 0x000000ffff0f7224 */ /* 0x000fe400078e0074 */
.L_x_9125:
[----:B------:R-:W-:Y:S05]  /*ca90*/  BSYNC B1 ;  /* 0x0000000000017941 */ /* 0x000fea0003800000 */
.L_x_9123:
        /* <DEDUP_REMOVED lines=16> */
.L_x_9129:
[----:B------:R-:W-:Y:S05]  /*cba0*/  BSYNC B2 ;  /* 0x0000000000027941 */ /* 0x000fea0003800000 */
.L_x_9128:
        /* <DEDUP_REMOVED lines=44> */
.L_x_9127:
[----:B------:R-:W-:Y:S05]  /*ce70*/  BSYNC B1 ;  /* 0x0000000000017941 */ /* 0x000fea0003800000 */
.L_x_9126:
[----:B------:R2:W3:Y:S01]  /*ce80*/  I2F.U32 R128, R15 ;  /* 0x0000000f00807306 */ /* 0x0004e20000201000 */
[----:B------:R-:W-:Y:S01]  /*ce90*/  IMAD.MOV.U32 R159, RZ, RZ, 0x2f800000 ;  /* 0x2f800000ff9f7424 */ /* 0x000fe200078e00ff */
[----:B------:R-:W-:Y:S02]  /*cea0*/  ISETP.NE.U32.AND P1, PT, RZ, c[0x0][0x178], PT ;  /* 0x00005e00ff007a0c */ /* 0x000fe40003f25070 */
[----:B------:R-:W-:Y:S02]  /*ceb0*/  LOP3.LUT R122, R122, 0xfffffff7, RZ, 0xc0, !PT ;  /* 0xfffffff77a7a7812 */ /* 0x000fe400078ec0ff */
[----:B------:R-:W-:Y:S02]  /*cec0*/  ISETP.NE.AND.EX P1, PT, RZ, c[0x0][0x17c], PT, P1 ;  /* 0x00005f00ff007a0c */ /* 0x000fe40003f25310 */
[----:B--2--5:R-:W-:-:S05]  /*ced0*/  PRMT R15, RZ, 0x5410, R108 ;  /* 0x00005410ff0f7816 */ /* 0x024fca000000006c */
        /* <DEDUP_REMOVED lines=12> */
.L_x_9130:
        /* <DEDUP_REMOVED lines=12> */
.L_x_9133:
[----:B0-----:R-:W-:Y:S02]  /*d060*/  IMAD.MOV.U32 R6, RZ, RZ, R116 ;  /* 0x000000ffff067224 */ /* 0x001fe400078e0074 */
.L_x_9134:
[----:B------:R-:W-:Y:S05]  /*d070*/  BSYNC B1 ;  /* 0x0000000000017941 */ /* 0x000fea0003800000 */
.L_x_9132:
        /* <DEDUP_REMOVED lines=16> */
.L_x_9138:
[----:B------:R-:W-:Y:S05]  /*d180*/  BSYNC B2 ;  /* 0x0000000000027941 */ /* 0x000fea0003800000 */
.L_x_9137:
        /* <DEDUP_REMOVED lines=44> */
.L_x_9136:
[----:B------:R-:W-:Y:S05]  /*d450*/  BSYNC B1 ;  /* 0x0000000000017941 */ /* 0x000fea0003800000 */
.L_x_9135:
        /* <DEDUP_REMOVED lines=11> */
.L_x_9131:
        /* <DEDUP_REMOVED lines=12> */
.L_x_9140:
[----:B------:R-:W-:Y:S02]  /*d5d0*/  IMAD.MOV.U32 R113, RZ, RZ, R116 ;  /* 0x000000ffff717224 */ /* 0x000fe400078e0074 */
.L_x_9141:
[----:B------:R-:W-:Y:S05]  /*d5e0*/  BSYNC B1 ;  /* 0x0000000000017941 */ /* 0x000fea0003800000 */
.L_x_9139:
        /* <DEDUP_REMOVED lines=16> */
.L_x_9145:
[----:B------:R-:W-:Y:S05]  /*d6f0*/  BSYNC B2 ;  /* 0x0000000000027941 */ /* 0x000fea0003800000 */
.L_x_9144:
        /* <DEDUP_REMOVED lines=44> */
.L_x_9143:
[----:B------:R-:W-:Y:S05]  /*d9c0*/  BSYNC B1 ;  /* 0x0000000000017941 */ /* 0x000fea0003800000 */
.L_x_9142:
        /* <DEDUP_REMOVED lines=15> */
.L_x_9146:
        /* <DEDUP_REMOVED lines=12> */
.L_x_9149:
[----:B------:R-:W-:Y:S02]  /*db80*/  IMAD.MOV.U32 R7, RZ, RZ, R116 ;  /* 0x000000ffff077224 */ /* 0x000fe400078e0074 */
.L_x_9150:
[----:B------:R-:W-:Y:S05]  /*db90*/  BSYNC B1 ;  /* 0x0000000000017941 */ /* 0x000fea0003800000 */
.L_x_9148:
        /* <DEDUP_REMOVED lines=16> */
.L_x_9154:
[----:B------:R-:W-:Y:S05]  /*dca0*/  BSYNC B2 ;  /* 0x0000000000027941 */ /* 0x000fea0003800000 */
.L_x_9153:
        /* <DEDUP_REMOVED lines=44> */
.L_x_9152:
[----:B------:R-:W-:Y:S05]  /*df70*/  BSYNC B1 ;  /* 0x0000000000017941 */ /* 0x000fea0003800000 */
.L_x_9151:
        /* <DEDUP_REMOVED lines=11> */
.L_x_9147:
        /* <DEDUP_REMOVED lines=12> */
.L_x_9156:
[----:B------:R-:W-:Y:S02]  /*e0f0*/  IMAD.MOV.U32 R108, RZ, RZ, R116 ;  /* 0x000000ffff6c7224 */ /* 0x000fe400078e0074 */
.L_x_9157:
[----:B------:R-:W-:Y:S05]  /*e100*/  BSYNC B1 ;  /* 0x0000000000017941 */ /* 0x000fea0003800000 */
.L_x_9155:
        /* <DEDUP_REMOVED lines=16> */
.L_x_9161:
[----:B------:R-:W-:Y:S05]  /*e210*/  BSYNC B2 ;  /* 0x0000000000027941 */ /* 0x000fea0003800000 */
.L_x_9160:
        /* <DEDUP_REMOVED lines=44> */
.L_x_9159:
[----:B------:R-:W-:Y:S05]  /*e4e0*/  BSYNC B1 ;  /* 0x0000000000017941 */ /* 0x000fea0003800000 */
.L_x_9158:
        /* <DEDUP_REMOVED lines=15> */
.L_x_9162:
        /* <DEDUP_REMOVED lines=12> */
.L_x_9165:
[----:B------:R-:W-:Y:S02]  /*e6a0*/  IMAD.MOV.U32 R8, RZ, RZ, R116 ;  /* 0x000000ffff087224 */ /* 0x000fe400078e0074 */
.L_x_9166:
[----:B------:R-:W-:Y:S05]  /*e6b0*/  BSYNC B1 ;  /* 0x0000000000017941 */ /* 0x000fea0003800000 */
.L_x_9164:
        /* <DEDUP_REMOVED lines=16> */
.L_x_9170:
[----:B------:R-:W-:Y:S05]  /*e7c0*/  BSYNC B2 ;  /* 0x0000000000027941 */ /* 0x000fea0003800000 */
.L_x_9169:
        /* <DEDUP_REMOVED lines=44> */
.L_x_9168:
[----:B------:R-:W-:Y:S05]  /*ea90*/  BSYNC B1 ;  /* 0x0000000000017941 */ /* 0x000fea0003800000 */
.L_x_9167:
        /* <DEDUP_REMOVED lines=11> */
.L_x_9163:
        /* <DEDUP_REMOVED lines=12> */
.L_x_9172:
[----:B------:R-:W-:Y:S02]  /*ec10*/  IMAD.MOV.U32 R108, RZ, RZ, R116 ;  /* 0x000000ffff6c7224 */ /* 0x000fe400078e0074 */
.L_x_9173:
[----:B------:R-:W-:Y:S05]  /*ec20*/  BSYNC B1 ;  /* 0x0000000000017941 */ /* 0x000fea0003800000 */
.L_x_9171:
        /* <DEDUP_REMOVED lines=16> */
.L_x_9177:
[----:B------:R-:W-:Y:S05]  /*ed30*/  BSYNC B2 ;  /* 0x0000000000027941 */ /* 0x000fea0003800000 */
.L_x_9176:
        /* <DEDUP_REMOVED lines=44> */
.L_x_9175:
[----:B------:R-:W-:Y:S05]  /*f000*/  BSYNC B1 ;  /* 0x0000000000017941 */ /* 0x000fea0003800000 */
.L_x_9174:
        /* <DEDUP_REMOVED lines=15> */
.L_x_9178:
        /* <DEDUP_REMOVED lines=12> */
.L_x_9181:
[----:B------:R-:W-:Y:S02]  /*f1c0*/  IMAD.MOV.U32 R9, RZ, RZ, R116 ;  /* 0x000000ffff097224 */ /* 0x000fe400078e0074 */
.L_x_9182:
[----:B------:R-:W-:Y:S05]  /*f1d0*/  BSYNC B1 ;  /* 0x0000000000017941 */ /* 0x000fea0003800000 */
.L_x_9180:
        /* <DEDUP_REMOVED lines=16> */
.L_x_9186:
[----:B------:R-:W-:Y:S05]  /*f2e0*/  BSYNC B2 ;  /* 0x0000000000027941 */ /* 0x000fea0003800000 */
.L_x_9185:
        /* <DEDUP_REMOVED lines=44> */
.L_x_9184:
[----:B------:R-:W-:Y:S05]  /*f5b0*/  BSYNC B1 ;  /* 0x0000000000017941 */ /* 0x000fea0003800000 */
.L_x_9183:
        /* <DEDUP_REMOVED lines=11> */
.L_x_9179:
        /* <DEDUP_REMOVED lines=12> */
.L_x_9188:
[----:B------:R-:W-:Y:S02]  /*f730*/  IMAD.MOV.U32 R113, RZ, RZ, R116 ;  /* 0x000000ffff717224 */ /* 0x000fe400078e0074 */
.L_x_9189:
[----:B------:R-:W-:Y:S05]  /*f740*/  BSYNC B1 ;  /* 0x0000000000017941 */ /* 0x000fea0003800000 */
.L_x_9187:
        /* <DEDUP_REMOVED lines=16> */
.L_x_9193:
[----:B------:R-:W-:Y:S05]  /*f850*/  BSYNC B2 ;  /* 0x0000000000027941 */ /* 0x000fea0003800000 */
.L_x_9192:
        /* <DEDUP_REMOVED lines=44> */
.L_x_9191:
[----:B------:R-:W-:Y:S05]  /*fb20*/  BSYNC B1 ;  /* 0x0000000000017941 */ /* 0x000fea0003800000 */
.L_x_9190:
        /* <DEDUP_REMOVED lines=13> */
.L_x_9194:
        /* <DEDUP_REMOVED lines=12> */
.L_x_9197:
[----:B------:R-:W-:Y:S02]  /*fcc0*/  IMAD.MOV.U32 R10, RZ, RZ, R116 ;  /* 0x000000ffff0a7224 */ /* 0x000fe400078e0074 */
.L_x_9198:
[----:B------:R-:W-:Y:S05]  /*fcd0*/  BSYNC B1 ;  /* 0x0000000000017941 */ /* 0x000fea0003800000 */
.L_x_9196:
        /* <DEDUP_REMOVED lines=16> */
.L_x_9202:
[----:B------:R-:W-:Y:S05]  /*fde0*/  BSYNC B2 ;  /* 0x0000000000027941 */ /* 0x000fea0003800000 */
.L_x_9201:
        /* <DEDUP_REMOVED lines=44> */
.L_x_9200:
[----:B------:R-:W-:Y:S05]  /*100b0*/  BSYNC B1 ;  /* 0x0000000000017941 */ /* 0x000fea0003800000 */
.L_x_9199:
        /* <DEDUP_REMOVED lines=11> */
.L_x_9195:
        /* <DEDUP_REMOVED lines=12> */
.L_x_9204:
[----:B------:R-:W-:Y:S02]  /*10230*/  IMAD.MOV.U32 R113, RZ, RZ, R116 ;  /* 0x000000ffff717224 */ /* 0x000fe400078e0074 */
.L_x_9205:
[----:B------:R-:W-:Y:S05]  /*10240*/  BSYNC B1 ;  /* 0x0000000000017941 */ /* 0x000fea0003800000 */
.L_x_9203:
        /* <DEDUP_REMOVED lines=16> */
.L_x_9209:
[----:B------:R-:W-:Y:S05]  /*10350*/  BSYNC B2 ;  /* 0x0000000000027941 */ /* 0x000fea0003800000 */
.L_x_9208:
        /* <DEDUP_REMOVED lines=44> */
.L_x_9207:
[----:B------:R-:W-:Y:S05]  /*10620*/  BSYNC B1 ;  /* 0x0000000000017941 */ /* 0x000fea0003800000 */
.L_x_9206:
        /* <DEDUP_REMOVED lines=13> */
.L_x_9210:
        /* <DEDUP_REMOVED lines=12> */
.L_x_9213:
[----:B------:R-:W-:Y:S02]  /*107c0*/  IMAD.MOV.U32 R11, RZ, RZ, R116 ;  /* 0x000000ffff0b7224 */ /* 0x000fe400078e0074 */
.L_x_9214:
[----:B------:R-:W-:Y:S05]  /*107d0*/  BSYNC B1 ;  /* 0x0000000000017941 */ /* 0x000fea0003800000 */
.L_x_9212:
        /* <DEDUP_REMOVED lines=16> */
.L_x_9218:
[----:B------:R-:W-:Y:S05]  /*108e0*/  BSYNC B2 ;  /* 0x0000000000027941 */ /* 0x000fea0003800000 */
.L_x_9217:
        /* <DEDUP_REMOVED lines=44> */
.L_x_9216:
[----:B------:R-:W-:Y:S05]  /*10bb0*/  BSYNC B1 ;  /* 0x0000000000017941 */ /* 0x000fea0003800000 */
.L_x_9215:
        /* <DEDUP_REMOVED lines=11> */
.L_x_9211:
        /* <DEDUP_REMOVED lines=12> */
.L_x_9220:
[----:B------:R-:W-:Y:S02]  /*10d30*/  IMAD.MOV.U32 R110, RZ, RZ, R116 ;  /* 0x000000ffff6e7224 */ /* 0x000fe400078e0074 */
.L_x_9221:
[----:B------:R-:W-:Y:S05]  /*10d40*/  BSYNC B1 ;  /* 0x0000000000017941 */ /* 0x000fea0003800000 */
.L_x_9219:
        /* <DEDUP_REMOVED lines=16> */
.L_x_9225:
[----:B------:R-:W-:Y:S05]  /*10e50*/  BSYNC B2 ;  /* 0x0000000000027941 */ /* 0x000fea0003800000 */
.L_x_9224:
        /* <DEDUP_REMOVED lines=44> */
.L_x_9223:
[----:B------:R-:W-:Y:S05]  /*11120*/  BSYNC B1 ;  /* 0x0000000000017941 */ /* 0x000fea0003800000 */
.L_x_9222:
        /* <DEDUP_REMOVED lines=13> */
.L_x_9226:
        /* <DEDUP_REMOVED lines=12> */
.L_x_9229:
[----:B------:R-:W-:Y:S02]  /*112c0*/  IMAD.MOV.U32 R12, RZ, RZ, R116 ;  /* 0x000000ffff0c7224 */ /* 0x000fe400078e0074 */
.L_x_9230:
[----:B------:R-:W-:Y:S05]  /*112d0*/  BSYNC B1 ;  /* 0x0000000000017941 */ /* 0x000fea0003800000 */
.L_x_9228:
        /* <DEDUP_REMOVED lines=16> */
.L_x_9234:
[----:B------:R-:W-:Y:S05]  /*113e0*/  BSYNC B2 ;  /* 0x0000000000027941 */ /* 0x000fea0003800000 */
.L_x_9233:
        /* <DEDUP_REMOVED lines=44> */
.L_x_9232:
[----:B------:R-:W-:Y:S05]  /*116b0*/  BSYNC B1 ;  /* 0x0000000000017941 */ /* 0x000fea0003800000 */
.L_x_9231:
        /* <DEDUP_REMOVED lines=11> */
.L_x_9227:
        /* <DEDUP_REMOVED lines=12> */
.L_x_9236:
[----:B------:R-:W-:Y:S02]  /*11830*/  IMAD.MOV.U32 R110, RZ, RZ, R116 ;  /* 0x000000ffff6e7224 */ /* 0x000fe400078e0074 */
.L_x_9237:
[----:B------:R-:W-:Y:S05]  /*11840*/  BSYNC B1 ;  /* 0x0000000000017941 */ /* 0x000fea0003800000 */
.L_x_9235:
        /* <DEDUP_REMOVED lines=16> */
.L_x_9241:
[----:B------:R-:W-:Y:S05]  /*11950*/  BSYNC B2 ;  /* 0x0000000000027941 */ /* 0x000fea0003800000 */
.L_x_9240:
        /* <DEDUP_REMOVED lines=44> */
.L_x_9239:
[----:B------:R-:W-:Y:S05]  /*11c20*/  BSYNC B1 ;  /* 0x0000000000017941 */ /* 0x000fea0003800000 */
.L_x_9238:
        /* <DEDUP_REMOVED lines=13> */
.L_x_9242:
        /* <DEDUP_REMOVED lines=12> */
.L_x_9245:
[----:B------:R-:W-:Y:S02]  /*11dc0*/  IMAD.MOV.U32 R13, RZ, RZ, R116 ;  /* 0x000000ffff0d7224 */ /* 0x000fe400078e0074 */
.L_x_9246:
[----:B------:R-:W-:Y:S05]  /*11dd0*/  BSYNC B1 ;  /* 0x0000000000017941 */ /* 0x000fea0003800000 */
.L_x_9244:
        /* <DEDUP_REMOVED lines=16> */
.L_x_9250:
[----:B------:R-:W-:Y:S05]  /*11ee0*/  BSYNC B2 ;  /* 0x0000000000027941 */ /* 0x000fea0003800000 */
.L_x_9249:
        /* <DEDUP_REMOVED lines=44> */
.L_x_9248:
[----:B------:R-:W-:Y:S05]  /*121b0*/  BSYNC B1 ;  /* 0x0000000000017941 */ /* 0x000fea0003800000 */
.L_x_9247:
[----:B------:R2:W3:Y:S02]  /*121c0*/  I2F.U32 R108, R13 ;  /* 0x0000000d006c7306 */ /* 0x0004e40000201000 */
[----:B--2---:R-:W-:-:S05]  /*121d0*/  PRMT R13, RZ, 0x7610, R27 ;  /* 0x00007610ff0d7816 */ /* 0x004fca000000001b */
[----:B------:R-:W-:Y:S02]  /*121e0*/  FMUL.FTZ R109, R13, c[0x0][0x1e8] ;  /* 0x00007a000d6d7a20 */ /* 0x000fe40000410000 */
[----:B---3--:R-:W-:-:S05]  /*121f0*/  FFMA.FTZ R108, R108, R159, 1.1641532182693481445e-10 ;  /* 0x2f0000006c6c7423 */ /* 0x008fca000001009f */
[----:B------:R-:W-:-:S04]  /*12200*/  FSETP.GTU.FTZ.AND P1, PT, R108, c[0x0][0x1e4], PT ;  /* 0x000079006c007a0b */ /* 0x000fc80003f3c000 */
[----:B------:R-:W-:-:S05]  /*12210*/  FSEL R108, R109, RZ, !P1 ;  /* 0x000000ff6d6c7208 */ /* 0x000fca0004800000 */
[----:B------:R-:W-:Y:S01]  /*12220*/  FADD.FTZ R155, R108, R155 ;  /* 0x0000009b6c9b7221 */ /* 0x000fe20000010000 */
[----:B------:R-:W-:-:S05]  /*12230*/  @P0 PRMT R108, RZ, 0x7610, R23 ;  /* 0x00007610ff6c0816 */ /* 0x000fca0000000017 */
[----:B------:R-:W-:Y:S01]  /*12240*/  @P0 FADD.FTZ R155, R108, R155 ;  /* 0x0000009b6c9b0221 */ /* 0x000fe20000010000 */
[----:B------:R-:W-:-:S04]  /*12250*/  SEL R108, RZ, 0x1, P1 ;  /* 0x00000001ff6c7807 */ /* 0x000fc80000800000 */
[----:B------:R-:W-:Y:S02]  /*12260*/  PRMT R13, R108, 0x7610, R13 ;  /* 0x000076106c0d7816 */ /* 0x000fe4000000000d */
.L_x_9243:
        /* <DEDUP_REMOVED lines=54> */
.L_x_9251:
[----:B------:R-:W-:Y:S02]  /*125d0*/  IADD3 R158, R158, 0x80, RZ ;  /* 0x000000809e9e7810 */ /* 0x000fe40007ffe0ff */
.L_x_9122:
[----:B------:R-:W-:Y:S05]  /*125e0*/  BSYNC B0 ;  /* 0x0000000000007941 */ /* 0x000fea0003800000 */
.L_x_9121:
        /* <DEDUP_REMOVED lines=30> */
.L_x_9255:
[----:B------:R-:W-:Y:S02]  /*127d0*/  IMAD.MOV.U32 R16, RZ, RZ, R116 ;  /* 0x000000ffff107224 */ /* 0x000fe400078e0074 */
.L_x_9256:
[----:B------:R-:W-:Y:S05]  /*127e0*/  BSYNC B1 ;  /* 0x0000000000017941 */ /* 0x000fea0003800000 */
.L_x_9254:
        /* <DEDUP_REMOVED lines=16> */
.L_x_9260:
[----:B------:R-:W-:Y:S05]  /*128f0*/  BSYNC B2 ;  /* 0x0000000000027941 */ /* 0x000fea0003800000 */
.L_x_9259:
        /* <DEDUP_REMOVED lines=44> */
.L_x_9258:
[----:B------:R-:W-:Y:S05]  /*12bc0*/  BSYNC B1 ;  /* 0x0000000000017941 */ /* 0x000fea0003800000 */
.L_x_9257:
        /* <DEDUP_REMOVED lines=18> */
.L_x_9261:
        /* <DEDUP_REMOVED lines=12> */
.L_x_9264:
[----:B0-----:R-:W-:Y:S02]  /*12db0*/  IMAD.MOV.U32 R6, RZ, RZ, R116 ;  /* 0x000000ffff067224 */ /* 0x001fe400078e0074 */
.L_x_9265:
[----:B------:R-:W-:Y:S05]  /*12dc0*/  BSYNC B1 ;  /* 0x0000000000017941 */ /* 0x000fea0003800000 */
.L_x_9263:
        /* <DEDUP_REMOVED lines=16> */
.L_x_9269:
[----:B------:R-:W-:Y:S05]  /*12ed0*/  BSYNC B2 ;  /* 0x0000000000027941 */ /* 0x000fea0003800000 */
.L_x_9268:
        /* <DEDUP_REMOVED lines=44> */
.L_x_9267:
[----:B------:R-:W-:Y:S05]  /*131a0*/  BSYNC B1 ;  /* 0x0000000000017941 */ /* 0x000fea0003800000 */
.L_x_9266:
        /* <DEDUP_REMOVED lines=11> */
.L_x_9262:
        /* <DEDUP_REMOVED lines=12> */
.L_x_9271:
[----:B------:R-:W-:Y:S02]  /*13320*/  IMAD.MOV.U32 R113, RZ, RZ, R116 ;  /* 0x000000ffff717224 */ /* 0x000fe400078e0074 */
.L_x_9272:
[----:B------:R-:W-:Y:S05]  /*13330*/  BSYNC B1 ;  /* 0x0000000000017941 */ /* 0x000fea0003800000 */
.L_x_9270:
        /* <DEDUP_REMOVED lines=16> */
.L_x_9276:
[----:B------:R-:W-:Y:S05]  /*13440*/  BSYNC B2 ;  /* 0x0000000000027941 */ /* 0x000fea0003800000 */
.L_x_9275:
        /* <DEDUP_REMOVED lines=44> */
.L_x_9274:
[----:B------:R-:W-:Y:S05]  /*13710*/  BSYNC B1 ;  /* 0x0000000000017941 */ /* 0x000fea0003800000 */
.L_x_9273:
        /* <DEDUP_REMOVED lines=15> */
.L_x_9277:
        /* <DEDUP_REMOVED lines=12> */
.L_x_9280:
[----:B------:R-:W-:Y:S02]  /*138d0*/  IMAD.MOV.U32 R7, RZ, RZ, R116 ;  /* 0x000000ffff077224 */ /* 0x000fe400078e0074 */
.L_x_9281:
[----:B------:R-:W-:Y:S05]  /*138e0*/  BSYNC B1 ;  /* 0x0000000000017941 */ /* 0x000fea0003800000 */
.L_x_9279:
        /* <DEDUP_REMOVED lines=16> */
.L_x_9285:
[----:B------:R-:W-:Y:S05]  /*139f0*/  BSYNC B2 ;  /* 0x0000000000027941 */ /* 0x000fea0003800000 */
.L_x_9284:
        /* <DEDUP_REMOVED lines=44> */
.L_x_9283:
[----:B------:R-:W-:Y:S05]  /*13cc0*/  BSYNC B1 ;  /* 0x0000000000017941 */ /* 0x000fea0003800000 */
.L_x_9282:
        /* <DEDUP_REMOVED lines=11> */
.L_x_9278:
        /* <DEDUP_REMOVED lines=12> */
.L_x_9287:
[----:B------:R-:W-:Y:S02]  /*13e40*/  IMAD.MOV.U32 R108, RZ, RZ, R116 ;  /* 0x000000ffff6c7224 */ /* 0x000fe400078e0074 */
.L_x_9288:
[----:B------:R-:W-:Y:S05]  /*13e50*/  BSYNC B1 ;  /* 0x0000000000017941 */ /* 0x000fea0003800000 */
.L_x_9286:
        /* <DEDUP_REMOVED lines=16> */
.L_x_9292:
[----:B------:R-:W-:Y:S05]  /*13f60*/  BSYNC B2 ;  /* 0x0000000000027941 */ /* 0x000fea0003800000 */
.L_x_9291:
        /* <DEDUP_REMOVED lines=44> */
.L_x_9290:
[----:B------:R-:W-:Y:S05]  /*14230*/  BSYNC B1 ;  /* 0x0000000000017941 */ /* 0x000fea0003800000 */
.L_x_9289:
        /* <DEDUP_REMOVED lines=15> */
.L_x_9293:
        /* <DEDUP_REMOVED lines=12> */
.L_x_9296:
[----:B------:R-:W-:Y:S02]  /*143f0*/  IMAD.MOV.U32 R8, RZ, RZ, R116 ;  /* 0x000000ffff087224 */ /* 0x000fe400078e0074 */
.L_x_9297:
[----:B------:R-:W-:Y:S05]  /*14400*/  BSYNC B1 ;  /* 0x0000000000017941 */ /* 0x000fea0003800000 */
.L_x_9295:
        /* <DEDUP_REMOVED lines=16> */
.L_x_9301:
[----:B------:R-:W-:Y:S05]  /*14510*/  BSYNC B2 ;  /* 0x0000000000027941 */ /* 0x000fea0003800000 */
.L_x_9300:
        /* <DEDUP_REMOVED lines=44> */
.L_x_9299:
[----:B------:R-:W-:Y:S05]  /*147e0*/  BSYNC B1 ;  /* 0x0000000000017941 */ /* 0x000fea0003800000 */
.L_x_9298:
        /* <DEDUP_REMOVED lines=11> */
.L_x_9294:
        /* <DEDUP_REMOVED lines=12> */
.L_x_9303:
[----:B------:R-:W-:Y:S02]  /*14960*/  IMAD.MOV.U32 R108, RZ, RZ, R116 ;  /* 0x000000ffff6c7224 */ /* 0x000fe400078e0074 */
.L_x_9304:
[----:B------:R-:W-:Y:S05]  /*14970*/  BSYNC B1 ;  /* 0x0000000000017941 */ /* 0x000fea0003800000 */
.L_x_9302:
        /* <DEDUP_REMOVED lines=16> */
.L_x_9308:
[----:B------:R-:W-:Y:S05]  /*14a80*/  BSYNC B2 ;  /* 0x0000000000027941 */ /* 0x000fea0003800000 */
.L_x_9307:
        /* <DEDUP_REMOVED lines=44> */
.L_x_9306:
[----:B------:R-:W-:Y:S05]  /*14d50*/  BSYNC B1 ;  /* 0x0000000000017941 */ /* 0x000fea0003800000 */
.L_x_9305:
        /* <DEDUP_REMOVED lines=15> */
.L_x_9309:
        /* <DEDUP_REMOVED lines=12> */
.L_x_9312:
[----:B------:R-:W-:Y:S02]  /*14f10*/  IMAD.MOV.U32 R9, RZ, RZ, R116 ;  /* 0x000000ffff097224 */ /* 0x000fe400078e0074 */
.L_x_9313:
[----:B------:R-:W-:Y:S05]  /*14f20*/  BSYNC B1 ;  /* 0x0000000000017941 */ /* 0x000fea0003800000 */
.L_x_9311:
        /* <DEDUP_REMOVED lines=16> */
.L_x_9317:
[----:B------:R-:W-:Y:S05]  /*15030*/  BSYNC B2 ;  /* 0x0000000000027941 */ /* 0x000fea0003800000 */
.L_x_9316:
        /* <DEDUP_REMOVED lines=44> */
.L_x_9315:
[----:B------:R-:W-:Y:S05]  /*15300*/  BSYNC B1 ;  /* 0x0000000000017941 */ /* 0x000fea0003800000 */
.L_x_9314:
        /* <DEDUP_REMOVED lines=11> */
.L_x_9310:
        /* <DEDUP_REMOVED lines=12> */
.L_x_9319:
[----:B------:R-:W-:Y:S02]  /*15480*/  IMAD.MOV.U32 R113, RZ, RZ, R116 ;  /* 0x000000ffff717224 */ /* 0x000fe400078e0074 */
.L_x_9320:
[----:B------:R-:W-:Y:S05]  /*15490*/  BSYNC B1 ;  /* 0x0000000000017941 */ /* 0x000fea0003800000 */
.L_x_9318:
        /* <DEDUP_REMOVED lines=16> */
.L_x_9324:
[----:B------:R-:W-:Y:S05]  /*155a0*/  BSYNC B2 ;  /* 0x0000000000027941 */ /* 0x000fea0003800000 */
.L_x_9323:
        /* <DEDUP_REMOVED lines=44> */
.L_x_9322:
[----:B------:R-:W-:Y:S05]  /*15870*/  BSYNC B1 ;  /* 0x0000000000017941 */ /* 0x000fea0003800000 */
.L_x_9321:
        /* <DEDUP_REMOVED lines=13> */
.L_x_9325:
        /* <DEDUP_REMOVED lines=12> */
.L_x_9328:
[----:B------:R-:W-:Y:S02]  /*15a10*/  IMAD.MOV.U32 R10, RZ, RZ, R116 ;  /* 0x000000ffff0a7224 */ /* 0x000fe400078e0074 */
.L_x_9329:
[----:B------:R-:W-:Y:S05]  /*15a20*/  BSYNC B1 ;  /* 0x0000000000017941 */ /* 0x000fea0003800000 */
.L_x_9327:
        /* <DEDUP_REMOVED lines=16> */
.L_x_9333:
[----:B------:R-:W-:Y:S05]  /*15b30*/  BSYNC B2 ;  /* 0x0000000000027941 */ /* 0x000fea0003800000 */
.L_x_9332:
        /* <DEDUP_REMOVED lines=44> */
.L_x_9331:
[----:B------:R-:W-:Y:S05]  /*15e00*/  BSYNC B1 ;  /* 0x0000000000017941 */ /* 0x000fea0003800000 */
.L_x_9330:
        /* <DEDUP_REMOVED lines=11> */
.L_x_9326:
        /* <DEDUP_REMOVED lines=12> */
.L_x_9335:
[----:B------:R-:W-:Y:S02]  /*15f80*/  IMAD.MOV.U32 R113, RZ, RZ, R116 ;  /* 0x000000ffff717224 */ /* 0x000fe400078e0074 */
.L_x_9336:
[----:B------:R-:W-:Y:S05]  /*15f90*/  BSYNC B1 ;  /* 0x0000000000017941 */ /* 0x000fea0003800000 */
.L_x_9334:
        /* <DEDUP_REMOVED lines=16> */
.L_x_9340:
[----:B------:R-:W-:Y:S05]  /*160a0*/  BSYNC B2 ;  /* 0x0000000000027941 */ /* 0x000fea0003800000 */
.L_x_9339:
        /* <DEDUP_REMOVED lines=44> */
.L_x_9338:
[----:B------:R-:W-:Y:S05]  /*16370*/  BSYNC B1 ;  /* 0x0000000000017941 */ /* 0x000fea0003800000 */
.L_x_9337:
        /* <DEDUP_REMOVED lines=13> */
.L_x_9341:
        /* <DEDUP_REMOVED lines=12> */
.L_x_9344:
[----:B------:R-:W-:Y:S02]  /*16510*/  IMAD.MOV.U32 R11, RZ, RZ, R116 ;  /* 0x000000ffff0b7224 */ /* 0x000fe400078e0074 */
.L_x_9345:
[----:B------:R-:W-:Y:S05]  /*16520*/  BSYNC B1 ;  /* 0x0000000000017941 */ /* 0x000fea0003800000 */
.L_x_9343:
        /* <DEDUP_REMOVED lines=16> */
.L_x_9349:
[----:B------:R-:W-:Y:S05]  /*16630*/  BSYNC B2 ;  /* 0x0000000000027941 */ /* 0x000fea0003800000 */
.L_x_9348:
        /* <DEDUP_REMOVED lines=44> */
.L_x_9347:
[----:B------:R-:W-:Y:S05]  /*16900*/  BSYNC B1 ;  /* 0x0000000000017941 */ /* 0x000fea0003800000 */
.L_x_9346:
        /* <DEDUP_REMOVED lines=11> */
.L_x_9342:
        /* <DEDUP_REMOVED lines=12> */
.L_x_9351:
[----:B------:R-:W-:Y:S02]  /*16a80*/  IMAD.MOV.U32 R110, RZ, RZ, R116 ;  /* 0x000000ffff6e7224 */ /* 0x000fe400078e0074 */
.L_x_9352:
[----:B------:R-:W-:Y:S05]  /*16a90*/  BSYNC B1 ;  /* 0x0000000000017941 */ /* 0x000fea0003800000 */
.L_x_9350:
        /* <DEDUP_REMOVED lines=16> */
.L_x_9356:
[----:B------:R-:W-:Y:S05]  /*16ba0*/  BSYNC B2 ;  /* 0x0000000000027941 */ /* 0x000fea0003800000 */
.L_x_9355:
        /* <DEDUP_REMOVED lines=44> */
.L_x_9354:
[----:B------:R-:W-:Y:S05]  /*16e70*/  BSYNC B1 ;  /* 0x0000000000017941 */ /* 0x000fea0003800000 */
.L_x_9353:
        /* <DEDUP_REMOVED lines=13> */
.L_x_9357:
        /* <DEDUP_REMOVED lines=12> */
.L_x_9360:
[----:B------:R-:W-:Y:S02]  /*17010*/  IMAD.MOV.U32 R12, RZ, RZ, R116 ;  /* 0x000000ffff0c7224 */ /* 0x000fe400078e0074 */
.L_x_9361:
[----:B------:R-:W-:Y:S05]  /*17020*/  BSYNC B1 ;  /* 0x0000000000017941 */ /* 0x000fea0003800000 */
.L_x_9359:
        /* <DEDUP_REMOVED lines=16> */
.L_x_9365:
[----:B------:R-:W-:Y:S05]  /*17130*/  BSYNC B2 ;  /* 0x0000000000027941 */ /* 0x000fea0003800000 */
.L_x_9364:
        /* <DEDUP_REMOVED lines=44> */
.L_x_9363:
[----:B------:R-:W-:Y:S05]  /*17400*/  BSYNC B1 ;  /* 0x0000000000017941 */ /* 0x000fea0003800000 */
.L_x_9362:
        /* <DEDUP_REMOVED lines=11> */
.L_x_9358:
        /* <DEDUP_REMOVED lines=12> */
.L_x_9367:
[----:B------:R-:W-:Y:S02]  /*17580*/  IMAD.MOV.U32 R110, RZ, RZ, R116 ;  /* 0x000000ffff6e7224 */ /* 0x000fe400078e0074 */
.L_x_9368:
[----:B------:R-:W-:Y:S05]  /*17590*/  BSYNC B1 ;  /* 0x0000000000017941 */ /* 0x000fea0003800000 */
.L_x_9366:
        /* <DEDUP_REMOVED lines=16> */
.L_x_9372:
[----:B------:R-:W-:Y:S05]  /*176a0*/  BSYNC B2 ;  /* 0x0000000000027941 */ /* 0x000fea0003800000 */
.L_x_9371:
        /* <DEDUP_REMOVED lines=44> */
.L_x_9370:
[----:B------:R-:W-:Y:S05]  /*17970*/  BSYNC B1 ;  /* 0x0000000000017941 */ /* 0x000fea0003800000 */
.L_x_9369:
        /* <DEDUP_REMOVED lines=13> */
.L_x_9373:
        /* <DEDUP_REMOVED lines=12> */
.L_x_9376:
[----:B------:R-:W-:Y:S02]  /*17b10*/  MOV R13, R116 ;  /* 0x00000074000d7202 */ /* 0x000fe40000000f00 */
.L_x_9377:
[----:B------:R-:W-:Y:S05]  /*17b20*/  BSYNC B1 ;  /* 0x0000000000017941 */ /* 0x000fea0003800000 */
.L_x_9375:
        /* <DEDUP_REMOVED lines=16> */
.L_x_9381:
[----:B------:R-:W-:Y:S05]  /*17c30*/  BSYNC B2 ;  /* 0x0000000000027941 */ /* 0x000fea0003800000 */
.L_x_9380:
        /* <DEDUP_REMOVED lines=44> */
.L_x_9379:
[----:B------:R-:W-:Y:S05]  /*17f00*/  BSYNC B1 ;  /* 0x0000000000017941 */ /* 0x000fea0003800000 */
.L_x_9378:
        /* <DEDUP_REMOVED lines=11> */
.L_x_9374:
        /* <DEDUP_REMOVED lines=54> */
.L_x_9382:
[----:B------:R-:W-:Y:S02]  /*18320*/  IADD3 R158, R158, 0x80, RZ ;  /* 0x000000809e9e7810 */ /* 0x000fe40007ffe0ff */
.L_x_9253:
[----:B------:R-:W-:Y:S05]  /*18330*/  BSYNC B0 ;  /* 0x0000000000007941 */ /* 0x000fea0003800000 */
.L_x_9252:
        /* <DEDUP_REMOVED lines=30> */
.L_x_9386:
[----:B------:R-:W-:Y:S02]  /*18520*/  IMAD.MOV.U32 R17, RZ, RZ, R116 ;  /* 0x000000ffff117224 */ /* 0x000fe400078e0074 */
.L_x_9387:
[----:B------:R-:W-:Y:S05]  /*18530*/  BSYNC B1 ;  /* 0x0000000000017941 */ /* 0x000fea0003800000 */
.L_x_9385:
        /* <DEDUP_REMOVED lines=16> */
.L_x_9391:
[----:B------:R-:W-:Y:S05]  /*18640*/  BSYNC B2 ;  /* 0x0000000000027941 */ /* 0x000fea0003800000 */
.L_x_9390:
        /* <DEDUP_REMOVED lines=44> */
.L_x_9389:
[----:B------:R-:W-:Y:S05]  /*18910*/  BSYNC B1 ;  /* 0x0000000000017941 */ /* 0x000fea0003800000 */
.L_x_9388:
        /* <DEDUP_REMOVED lines=18> */
.L_x_9392:
        /* <DEDUP_REMOVED lines=12> */
.L_x_9395:
[----:B0-----:R-:W-:Y:S02]  /*18b00*/  IMAD.MOV.U32 R6, RZ, RZ, R116 ;  /* 0x000000ffff067224 */ /* 0x001fe400078e0074 */
.L_x_9396:
[----:B------:R-:W-:Y:S05]  /*18b10*/  BSYNC B1 ;  /* 0x0000000000017941 */ /* 0x000fea0003800000 */
.L_x_9394:
        /* <DEDUP_REMOVED lines=16> */
.L_x_9400:
[----:B------:R-:W-:Y:S05]  /*18c20*/  BSYNC B2 ;  /* 0x0000000000027941 */ /* 0x000fea0003800000 */
.L_x_9399:
        /* <DEDUP_REMOVED lines=44> */
.L_x_9398:
[----:B------:R-:W-:Y:S05]  /*18ef0*/  BSYNC B1 ;  /* 0x0000000000017941 */ /* 0x000fea0003800000 */
.L_x_9397:
        /* <DEDUP_REMOVED lines=11> */
.L_x_9393:
        /* <DEDUP_REMOVED lines=12> */
.L_x_9402:
[----:B------:R-:W-:Y:S02]  /*19070*/  IMAD.MOV.U32 R113, RZ, RZ, R116 ;  /* 0x000000ffff717224 */ /* 0x000fe400078e0074 */
.L_x_9403:
[----:B------:R-:W-:Y:S05]  /*19080*/  BSYNC B1 ;  /* 0x0000000000017941 */ /* 0x000fea0003800000 */
.L_x_9401:
        /* <DEDUP_REMOVED lines=16> */
.L_x_9407:
[----:B------:R-:W-:Y:S05]  /*19190*/  BSYNC B2 ;  /* 0x0000000000027941 */ /* 0x000fea0003800000 */
.L_x_9406:
        /* <DEDUP_REMOVED lines=44> */
.L_x_9405:
[----:B------:R-:W-:Y:S05]  /*19460*/  BSYNC B1 ;  /* 0x0000000000017941 */ /* 0x000fea0003800000 */
.L_x_9404:
        /* <DEDUP_REMOVED lines=15> */
.L_x_9408:
        /* <DEDUP_REMOVED lines=12> */
.L_x_9411:
[----:B------:R-:W-:Y:S02]  /*19620*/  IMAD.MOV.U32 R7, RZ, RZ, R116 ;  /* 0x000000ffff077224 */ /* 0x000fe400078e0074 */
.L_x_9412:
[----:B------:R-:W-:Y:S05]  /*19630*/  BSYNC B1 ;  /* 0x0000000000017941 */ /* 0x000fea0003800000 */
.L_x_9410:
        /* <DEDUP_REMOVED lines=16> */
.L_x_9416:
[----:B------:R-:W-:Y:S05]  /*19740*/  BSYNC B2 ;  /* 0x0000000000027941 */ /* 0x000fea0003800000 */
.L_x_9415:
        /* <DEDUP_REMOVED lines=44> */
.L_x_9414:
[----:B------:R-:W-:Y:S05]  /*19a10*/  BSYNC B1 ;  /* 0x0000000000017941 */ /* 0x000fea0003800000 */
.L_x_9413:
        /* <DEDUP_REMOVED lines=11> */
.L_x_9409:
        /* <DEDUP_REMOVED lines=12> */
.L_x_9418:
[----:B------:R-:W-:Y:S02]  /*19b90*/  IMAD.MOV.U32 R108, RZ, RZ, R116 ;  /* 0x000000ffff6c7224 */ /* 0x000fe400078e0074 */
.L_x_9419:
[----:B------:R-:W-:Y:S05]  /*19ba0*/  BSYNC B1 ;  /* 0x0000000000017941 */ /* 0x000fea0003800000 */
.L_x_9417:
        /* <DEDUP_REMOVED lines=16> */
.L_x_9423:
[----:B------:R-:W-:Y:S05]  /*19cb0*/  BSYNC B2 ;  /* 0x0000000000027941 */ /* 0x000fea0003800000 */
.L_x_9422:
        /* <DEDUP_REMOVED lines=44> */
.L_x_9421:
[----:B------:R-:W-:Y:S05]  /*19f80*/  BSYNC B1 ;  /* 0x0000000000017941 */ /* 0x000fea0003800000 */
.L_x_9420:
        /* <DEDUP_REMOVED lines=15> */
.L_x_9424:
        /* <DEDUP_REMOVED lines=12> */
.L_x_9427:
[----:B------:R-:W-:Y:S02]  /*1a140*/  IMAD.MOV.U32 R8, RZ, RZ, R116 ;  /* 0x000000ffff087224 */ /* 0x000fe400078e0074 */
.L_x_9428:
[----:B------:R-:W-:Y:S05]  /*1a150*/  BSYNC B1 ;  /* 0x0000000000017941 */ /* 0x000fea0003800000 */
.L_x_9426:
        /* <DEDUP_REMOVED lines=16> */
.L_x_9432:
[----:B------:R-:W-:Y:S05]  /*1a260*/  BSYNC B2 ;  /* 0x0000000000027941 */ /* 0x000fea0003800000 */
.L_x_9431:
        /* <DEDUP_REMOVED lines=44> */
.L_x_9430:
[----:B------:R-:W-:Y:S05]  /*1a530*/  BSYNC B1 ;  /* 0x0000000000017941 */ /* 0x000fea0003800000 */
.L_x_9429:
        /* <DEDUP_REMOVED lines=11> */
.L_x_9425:
        /* <DEDUP_REMOVED lines=12> */
.L_x_9434:
[----:B------:R-:W-:Y:S02]  /*1a6b0*/  IMAD.MOV.U32 R108, RZ, RZ, R116 ;  /* 0x000000ffff6c7224 */ /* 0x000fe400078e0074 */
.L_x_9435:
[----:B------:R-:W-:Y:S05]  /*1a6c0*/  BSYNC B1 ;  /* 0x0000000000017941 */ /* 0x000fea0003800000 */
.L_x_9433:
        /* <DEDUP_REMOVED lines=16> */
.L_x_9439:
[----:B------:R-:W-:Y:S05]  /*1a7d0*/  BSYNC B2 ;  /* 0x0000000000027941 */ /* 0x000fea0003800000 */
.L_x_9438:
        /* <DEDUP_REMOVED lines=44> */
.L_x_9437:
[----:B------:R-:W-:Y:S05]  /*1aaa0*/  BSYNC B1 ;  /* 0x0000000000017941 */ /* 0x000fea0003800000 */
.L_x_9436:
        /* <DEDUP_REMOVED lines=15> */
.L_x_9440:
        /* <DEDUP_REMOVED lines=12> */
.L_x_9443:
[----:B------:R-:W-:Y:S02]  /*1ac60*/  IMAD.MOV.U32 R9, RZ, RZ, R116 ;  /* 0x000000ffff097224 */ /* 0x000fe400078e0074 */
.L_x_9444:
[----:B------:R-:W-:Y:S05]  /*1ac70*/  BSYNC B1 ;  /* 0x0000000000017941 */ /* 0x000fea0003800000 */
.L_x_9442:
        /* <DEDUP_REMOVED lines=16> */
.L_x_9448:
[----:B------:R-:W-:Y:S05]  /*1ad80*/  BSYNC B2 ;  /* 0x0000000000027941 */ /* 0x000fea0003800000 */
.L_x_9447:
        /* <DEDUP_REMOVED lines=44> */
.L_x_9446:
[----:B------:R-:W-:Y:S05]  /*1b050*/  BSYNC B1 ;  /* 0x0000000000017941 */ /* 0x000fea0003800000 */
.L_x_9445:
        /* <DEDUP_REMOVED lines=11> */
.L_x_9441:
        /* <DEDUP_REMOVED lines=12> */
.L_x_9450:
[----:B------:R-:W-:Y:S02]  /*1b1d0*/  IMAD.MOV.U32 R113, RZ, RZ, R116 ;  /* 0x000000ffff717224 */ /* 0x000fe400078e0074 */
.L_x_9451:
[----:B------:R-:W-:Y:S05]  /*1b1e0*/  BSYNC B1 ;  /* 0x0000000000017941 */ /* 0x000fea0003800000 */
.L_x_9449:
        /* <DEDUP_REMOVED lines=16> */
.L_x_9455:
[----:B------:R-:W-:Y:S05]  /*1b2f0*/  BSYNC B2 ;  /* 0x0000000000027941 */ /* 0x000fea0003800000 */
.L_x_9454:
        /* <DEDUP_REMOVED lines=44> */
.L_x_9453:
[----:B------:R-:W-:Y:S05]  /*1b5c0*/  BSYNC B1 ;  /* 0x0000000000017941 */ /* 0x000fea0003800000 */
.L_x_9452:
        /* <DEDUP_REMOVED lines=13> */
.L_x_9456:
        /* <DEDUP_REMOVED lines=12> */
.L_x_9459:
[----:B------:R-:W-:Y:S02]  /*1b760*/  IMAD.MOV.U32 R10, RZ, RZ, R116 ;  /* 0x000000ffff0a7224 */ /* 0x000fe400078e0074 */
.L_x_9460:
[----:B------:R-:W-:Y:S05]  /*1b770*/  BSYNC B1 ;  /* 0x0000000000017941 */ /* 0x000fea0003800000 */
.L_x_9458:
        /* <DEDUP_REMOVED lines=16> */
.L_x_9464:
[----:B------:R-:W-:Y:S05]  /*1b880*/  BSYNC B2 ;  /* 0x0000000000027941 */ /* 0x000fea0003800000 */
.L_x_9463:
        /* <DEDUP_REMOVED lines=44> */
.L_x_9462:
[----:B------:R-:W-:Y:S05]  /*1bb50*/  BSYNC B1 ;  /* 0x0000000000017941 */ /* 0x000fea0003800000 */
.L_x_9461:
        /* <DEDUP_REMOVED lines=11> */
.L_x_9457:
        /* <DEDUP_REMOVED lines=12> */
.L_x_9466:
[----:B------:R-:W-:Y:S02]  /*1bcd0*/  IMAD.MOV.U32 R113, RZ, RZ, R116 ;  /* 0x000000ffff717224 */ /* 0x000fe400078e0074 */
.L_x_9467:
[----:B------:R-:W-:Y:S05]  /*1bce0*/  BSYNC B1 ;  /* 0x0000000000017941 */ /* 0x000fea0003800000 */
.L_x_9465:
        /* <DEDUP_REMOVED lines=16> */
.L_x_9471:
[----:B------:R-:W-:Y:S05]  /*1bdf0*/  BSYNC B2 ;  /* 0x0000000000027941 */ /* 0x000fea0003800000 */
.L_x_9470:
        /* <DEDUP_REMOVED lines=44> */
.L_x_9469:
[----:B------:R-:W-:Y:S05]  /*1c0c0*/  BSYNC B1 ;  /* 0x0000000000017941 */ /* 0x000fea0003800000 */
.L_x_9468:
        /* <DEDUP_REMOVED lines=13> */
.L_x_9472:
        /* <DEDUP_REMOVED lines=12> */
.L_x_9475:
[----:B------:R-:W-:Y:S02]  /*1c260*/  IMAD.MOV.U32 R11, RZ, RZ, R116 ;  /* 0x000000ffff0b7224 */ /* 0x000fe400078e0074 */
.L_x_9476:
[----:B------:R-:W-:Y:S05]  /*1c270*/  BSYNC B1 ;  /* 0x0000000000017941 */ /* 0x000fea0003800000 */
.L_x_9474:
        /* <DEDUP_REMOVED lines=16> */
.L_x_9480:
[----:B------:R-:W-:Y:S05]  /*1c380*/  BSYNC B2 ;  /* 0x0000000000027941 */ /* 0x000fea0003800000 */
.L_x_9479:
        /* <DEDUP_REMOVED lines=44> */
.L_x_9478:
[----:B------:R-:W-:Y:S05]  /*1c650*/  BSYNC B1 ;  /* 0x0000000000017941 */ /* 0x000fea0003800000 */
.L_x_9477:
        /* <DEDUP_REMOVED lines=11> */
.L_x_9473:
        /* <DEDUP_REMOVED lines=12> */
.L_x_9482:
[----:B------:R-:W-:Y:S02]  /*1c7d0*/  IMAD.MOV.U32 R110, RZ, RZ, R116 ;  /* 0x000000ffff6e7224 */ /* 0x000fe400078e0074 */
.L_x_9483:
[----:B------:R-:W-:Y:S05]  /*1c7e0*/  BSYNC B1 ;  /* 0x0000000000017941 */ /* 0x000fea0003800000 */
.L_x_9481:
        /* <DEDUP_REMOVED lines=16> */
.L_x_9487:
[----:B------:R-:W-:Y:S05]  /*1c8f0*/  BSYNC B2 ;  /* 0x0000000000027941 */ /* 0x000fea0003800000 */
.L_x_9486:
        /* <DEDUP_REMOVED lines=44> */
.L_x_9485:
[----:B------:R-:W-:Y:S05]  /*1cbc0*/  BSYNC B1 ;  /* 0x0000000000017941 */ /* 0x000fea0003800000 */
.L_x_9484:
        /* <DEDUP_REMOVED lines=13> */
.L_x_9488:
        /* <DEDUP_REMOVED lines=12> */
.L_x_9491:
[----:B------:R-:W-:Y:S02]  /*1cd60*/  IMAD.MOV.U32 R12, RZ, RZ, R116 ;  /* 0x000000ffff0c7224 */ /* 0x000fe400078e0074 */
.L_x_9492:
[----:B------:R-:W-:Y:S05]  /*1cd70*/  BSYNC B1 ;  /* 0x0000000000017941 */ /* 0x000fea0003800000 */
.L_x_9490:
        /* <DEDUP_REMOVED lines=16> */
.L_x_9496:
[----:B------:R-:W-:Y:S05]  /*1ce80*/  BSYNC B2 ;  /* 0x0000000000027941 */ /* 0x000fea0003800000 */
.L_x_9495:
        /* <DEDUP_REMOVED lines=44> */
.L_x_9494:
[----:B------:R-:W-:Y:S05]  /*1d150*/  BSYNC B1 ;  /* 0x0000000000017941 */ /* 0x000fea0003800000 */
.L_x_9493:
        /* <DEDUP_REMOVED lines=11> */
.L_x_9489:
        /* <DEDUP_REMOVED lines=12> */
.L_x_9498:
[----:B------:R-:W-:Y:S02]  /*1d2d0*/  IMAD.MOV.U32 R110, RZ, RZ, R116 ;  /* 0x000000ffff6e7224 */ /* 0x000fe400078e0074 */
.L_x_9499:
[----:B------:R-:W-:Y:S05]  /*1d2e0*/  BSYNC B1 ;  /* 0x0000000000017941 */ /* 0x000fea0003800000 */
.L_x_9497:
        /* <DEDUP_REMOVED lines=16> */
.L_x_9503:
[----:B------:R-:W-:Y:S05]  /*1d3f0*/  BSYNC B2 ;  /* 0x0000000000027941 */ /* 0x000fea0003800000 */
.L_x_9502:
        /* <DEDUP_REMOVED lines=44> */
.L_x_9501:
[----:B------:R-:W-:Y:S05]  /*1d6c0*/  BSYNC B1 ;  /* 0x0000000000017941 */ /* 0x000fea0003800000 */
.L_x_9500:
        /* <DEDUP_REMOVED lines=13> */
.L_x_9504:
        /* <DEDUP_REMOVED lines=12> */
.L_x_9507:
[----:B------:R-:W-:Y:S02]  /*1d860*/  IMAD.MOV.U32 R13, RZ, RZ, R116 ;  /* 0x000000ffff0d7224 */ /* 0x000fe400078e0074 */
.L_x_9508:
[----:B------:R-:W-:Y:S05]  /*1d870*/  BSYNC B1 ;  /* 0x0000000000017941 */ /* 0x000fea0003800000 */
.L_x_9506:
        /* <DEDUP_REMOVED lines=16> */
.L_x_9512:
[----:B------:R-:W-:Y:S05]  /*1d980*/  BSYNC B2 ;  /* 0x0000000000027941 */ /* 0x000fea0003800000 */
.L_x_9511:
        /* <DEDUP_REMOVED lines=44> */
.L_x_9510:
[----:B------:R-:W-:Y:S05]  /*1dc50*/  BSYNC B1 ;  /* 0x0000000000017941 */ /* 0x000fea0003800000 */
.L_x_9509:
        /* <DEDUP_REMOVED lines=11> */
.L_x_9505:
        /* <DEDUP_REMOVED lines=45> */
[----:B------:R-:W-:Y:S02]  /*1dfe0*/  LOP3.LUT R109, R108, 0xff00, R109, 0xf8, !PT ;  /* 0x0000ff006c6d7812 */ /* 0x000fe400078ef86d */
[----:B------:R-:W-:Y:S02]  /*1dff0*/  LOP3.LUT R108, R7, 0xff, RZ, 0xc0, !PT ;  /* 0x000000ff076c7812 */ /* 0x000fe400078ec0ff */
[----:B------:R-:W-:-:S03]  /*1e000*/  LOP3.LUT R163, R109, 0xff, R10, 0xf8, !PT ;  /* 0x000000ff6da37812 */ /* 0x000fc600078ef80a */
[----:B------:R-:W-:Y:S01]  /*1e010*/  IMAD.WIDE.U32 R108, R108, 0x100, RZ ;  /* 0x000001006c6c7825 */ /* 0x000fe200078e00ff */
[----:B------:R-:W-:-:S04]  /*1e020*/  LOP3.LUT R163, R111, R163, R159, 0xfe, !PT ;  /* 0x000000a36fa37212 */ /* 0x000fc800078efe9f */
[----:B------:R-:W-:Y:S02]  /*1e030*/  LOP3.LUT R111, R108, R158, R110, 0xfe, !PT ;  /* 0x0000009e6c6f7212 */ /* 0x000fe400078efe6e */
[----:B------:R-:W-:Y:S02]  /*1e040*/  LOP3.LUT R109, R163, R109, RZ, 0xfc, !PT ;  /* 0x0000006da36d7212 */ /* 0x000fe400078efcff */
[----:B------:R-:W-:-:S05]  /*1e050*/  LOP3.LUT R108, R111, 0xff, R6, 0xf8, !PT ;  /* 0x000000ff6f6c7812 */ /* 0x000fca00078ef806 */
[----:B------:R2:W-:Y:S02]  /*1e060*/  STG.E.64 [R160.64], R108 ;  /* 0x0000006ca0007986 */ /* 0x0005e4000c101b06 */
.L_x_9384:
[----:B------:R-:W-:Y:S05]  /*1e070*/  BSYNC B0 ;  /* 0x0000000000007941 */ /* 0x000fea0003800000 */
.L_x_9383:
[----:B--2---:R-:W-:Y:S01]  /*1e080*/  FADD.FTZ R108, RZ, R5 ;  /* 0x00000005ff6c7221 */ /* 0x004fe20000010000 */
        /* <DEDUP_REMOVED lines=50> */
[----:B------:R2:W3:Y:S02]  /*1e3b0*/  SHFL.BFLY PT, R160, R108, 0x1, 0x1f ;  /* 0x0c201f006ca07f89 */ /* 0x0004e400000e0000 */
.L_x_9527:
[----:B---3--:R-:W-:Y:S01]  /*1e3c0*/  FADD.FTZ R109, R108, R160 ;  /* 0x000000a06c6d7221 */ /* 0x008fe20000010000 */
[----:B------:R-:W-:Y:S05]  /*1e3d0*/  BRA.DIV ~URZ, `(.L_x_9514) ;  /* 0x000016627f007947 */ /* 0x000fea000b800000 */
[----:B--2---:R-:W2:Y:S01]  /*1e3e0*/  SHFL.BFLY PT, R108, R109, 0x2, 0x1f ;  /* 0x0c401f006d6c7f89 */ /* 0x004ea200000e0000 */
[----:B------:R-:W-:Y:S01]  /*1e3f0*/  LOP3.LUT P4, RZ, R122, 0x20, RZ, 0xc0, !PT ;  /* 0x000000207aff7812 */ /* 0x000fe2000788c0ff */
[----:B--2---:R-:W-:-:S05]  /*1e400*/  FADD.FTZ R109, R109, R108 ;  /* 0x0000006c6d6d7221 */ /* 0x004fca0000010000 */
[----:B------:R-:W2:Y:S02]  /*1e410*/  SHFL.BFLY PT, R108, R109, 0x4, 0x1f ;  /* 0x0c801f006d6c7f89 */ /* 0x000ea400000e0000 */
[----:B--2---:R-:W-:-:S05]  /*1e420*/  FADD.FTZ R110, R109, R108 ;  /* 0x0000006c6d6e7221 */ /* 0x004fca0000010000 */
[----:B------:R-:W2:Y:S02]  /*1e430*/  SHFL.BFLY PT, R111, R110, 0x8, 0x1f ;  /* 0x0d001f006e6f7f89 */ /* 0x000ea400000e0000 */
[----:B--2---:R-:W-:-:S05]  /*1e440*/  FADD.FTZ R111, R110, R111 ;  /* 0x0000006f6e6f7221 */ /* 0x004fca0000010000 */
[----:B------:R-:W2:Y:S02]  /*1e450*/  SHFL.BFLY PT, R108, R111, 0x10, 0x1f ;  /* 0x0e001f006f6c7f89 */ /* 0x000ea400000e0000 */
[----:B--2---:R-:W-:-:S04]  /*1e460*/  FADD.FTZ R108, R111, R108 ;  /* 0x0000006c6f6c7221 */ /* 0x004fc80000010000 */
[----:B-1----:R-:W-:-:S04]  /*1e470*/  FMUL.FTZ R108, R117, R108 ;  /* 0x0000006c756c7220 */ /* 0x002fc80000410000 */
[--C-:B------:R-:W-:Y:S02]  /*1e480*/  FADD.FTZ R159, R5, -R108.reuse ;  /* 0x8000006c059f7221 */ /* 0x100fe40000010000 */
[--C-:B------:R-:W-:Y:S02]  /*1e490*/  FADD.FTZ R160, R123, -R108.reuse ;  /* 0x8000006c7ba07221 */ /* 0x100fe40000010000 */
[----:B------:R-:W-:Y:S02]  /*1e4a0*/  FFMA.FTZ R159, R159, R159, RZ ;  /* 0x0000009f9f9f7223 */ /* 0x000fe400000100ff */
[--C-:B------:R-:W-:Y:S02]  /*1e4b0*/  FADD.FTZ R110, R133, -R108.reuse ;  /* 0x8000006c856e7221 */ /* 0x100fe40000010000 */
[----:B------:R-:W-:Y:S02]  /*1e4c0*/  FFMA.FTZ R159, R160, R160, R159 ;  /* 0x000000a0a09f7223 */ /* 0x000fe4000001009f */
[----:B------:R-:W-:-:S02]  /*1e4d0*/  FADD.FTZ R160, R124, -R108 ;  /* 0x8000006c7ca07221 */ /* 0x000fc40000010000 */
[--C-:B------:R-:W-:Y:S02]  /*1e4e0*/  FADD.FTZ R109, R14, -R108.reuse ;  /* 0x8000006c0e6d7221 */ /* 0x100fe40000010000 */
[----:B------:R-:W-:Y:S02]  /*1e4f0*/  FFMA.FTZ R159, R160, R160, R159 ;  /* 0x000000a0a09f7223 */ /* 0x000fe4000001009f */
[--C-:B------:R-:W-:Y:S02]  /*1e500*/  FADD.FTZ R160, R125, -R108.reuse ;  /* 0x8000006c7da07221 */ /* 0x100fe40000010000 */
        /* <DEDUP_REMOVED lines=8> */
[----:B------:R-:W-:-:S05]  /*1e590*/  FFMA.FTZ R110, R110, R110, R159 ;  /* 0x0000006e6e6e7223 */ /* 0x000fca000001009f */
        /* <DEDUP_REMOVED lines=63> */
[----:B------:R-:W1:Y:S02]  /*1e990*/  SHFL.BFLY PT, R109, R110, 0x1, 0x1f ;  /* 0x0c201f006e6d7f89 */ /* 0x000e6400000e0000 */
[----:B-1----:R-:W-:-:S05]  /*1e9a0*/  FADD.FTZ R111, R110, R109 ;  /* 0x0000006d6e6f7221 */ /* 0x002fca0000010000 */
[----:B------:R-:W1:Y:S02]  /*1e9b0*/  SHFL.BFLY PT, R160, R111, 0x2, 0x1f ;  /* 0x0c401f006fa07f89 */ /* 0x000e6400000e0000 */
[----:B-1----:R-:W-:-:S05]  /*1e9c0*/  FADD.FTZ R160, R111, R160 ;  /* 0x000000a06fa07221 */ /* 0x002fca0000010000 */
[----:B------:R-:W1:Y:S02]  /*1e9d0*/  SHFL.BFLY PT, R109, R160, 0x4, 0x1f ;  /* 0x0c801f00a06d7f89 */ /* 0x000e6400000e0000 */
[----:B-1----:R-:W-:-:S05]  /*1e9e0*/  FADD.FTZ R159, R160, R109 ;  /* 0x0000006da09f7221 */ /* 0x002fca0000010000 */
[----:B------:R-:W1:Y:S02]  /*1e9f0*/  SHFL.BFLY PT, R162, R159, 0x8, 0x1f ;  /* 0x0d001f009fa27f89 */ /* 0x000e6400000e0000 */
[----:B-1----:R-:W-:-:S05]  /*1ea00*/  FADD.FTZ R109, R159, R162 ;  /* 0x000000a29f6d7221 */ /* 0x002fca0000010000 */
[----:B------:R1:W2:Y:S02]  /*1ea10*/  SHFL.BFLY PT, R160, R109, 0x10, 0x1f ;  /* 0x0e001f006da07f89 */ /* 0x0002a400000e0000 */
.L_x_9528:
[----:B------:R-:W-:Y:S01]  /*1ea20*/  LOP3.LUT P0, RZ, R2, 0x1f, RZ, 0xc0, !PT ;  /* 0x0000001f02ff7812 */ /* 0x000fe2000780c0ff */
[----:B-12---:R-:W-:Y:S01]  /*1ea30*/  FADD.FTZ R109, R160, R109 ;  /* 0x0000006da06d7221 */ /* 0x006fe20000010000 */
        /* <DEDUP_REMOVED lines=8> */
[----:B-1----:R-:W-:Y:S01]  /*1eac0*/  CS2R R108, SRZ ;  /* 0x00000000006c7805 */ /* 0x002fe2000001ff00 */
[----:B------:R-:W-:Y:S01]  /*1ead0*/  @!P0 IMAD.IADD R158, R158, 0x1, R159 ;  /* 0x000000019e9e8824 */ /* 0x000fe200078e029f */
[----:B------:R-:W-:Y:S01]  /*1eae0*/  ISETP.NE.AND P1, PT, RZ, UR8, PT ;  /* 0x00000008ff007c0c */ /* 0x000fe2000bf25270 */
[----:B------:R-:W-:Y:S01]  /*1eaf0*/  IMAD.MOV.U32 R162, RZ, RZ, RZ ;  /* 0x000000ffffa27224 */ /* 0x000fe200078e00ff */
[----:B------:R-:W-:Y:S01]  /*1eb00*/  LOP3.LUT P2, RZ, R122, 0x20, RZ, 0xc0, !PT ;  /* 0x000000207aff7812 */ /* 0x000fe2000784c0ff */
[----:B------:R-:W-:Y:S01]  /*1eb10*/  @!P0 IMAD.MOV.U32 R162, RZ, RZ, R115 ;  /* 0x000000ffffa28224 */ /* 0x000fe200078e0073 */
[----:B------:R-:W-:Y:S03]  /*1eb20*/  BSSY B0, `(.L_x_9515) ;  /* 0x0000054000007945 */ /* 0x000fe60003800000 */
[----:B------:R-:W-:Y:S01]  /*1eb30*/  I2F R161, R162 ;  /* 0x000000a200a17306 */ /* 0x000fe20000201400 */
[----:B------:R-:W1:Y:S04]  /*1eb40*/  SHFL.DOWN PT, R163, R162, 0x2, 0x1f ;  /* 0x08401f00a2a37f89 */ /* 0x000e6800000e0000 */
[----:B------:R2:W3:Y:S01]  /*1eb50*/  @!P0 LDS.64 R108, [R158.X8] ;  /* 0x000000009e6c8984 */ /* 0x0004e20000008a00 */
[----:B------:R-:W-:-:S02]  /*1eb60*/  LOP3.LUT P0, RZ, R111, 0x1f, R2, 0xf8, !PT ;  /* 0x0000001f6fff7812 */ /* 0x000fc4000780f802 */
[----:B-1----:R1:W4:Y:S01]  /*1eb70*/  I2F R159, R163 ;  /* 0x000000a3009f7306 */ /* 0x0023220000201400 */
[----:B------:R-:W-:-:S07]  /*1eb80*/  IMAD.IADD R110, R163, 0x1, R162 ;  /* 0x00000001a36e7824 */ /* 0x000fce00078e02a2 */
[----:B--2---:R-:W-:Y:S01]  /*1eb90*/  I2F R158, R110 ;  /* 0x0000006e009e7306 */ /* 0x004fe20000201400 */
[----:B-1----:R-:W1:Y:S04]  /*1eba0*/  SHFL.DOWN PT, R163, R110, 0x1, 0x1f ;  /* 0x08201f006ea37f89 */ /* 0x002e6800000e0000 */
[----:B---3--:R-:W2:Y:S01]  /*1ebb0*/  SHFL.DOWN PT, R160, R108, 0x2, 0x1f ;  /* 0x08401f006ca07f89 */ /* 0x008ea200000e0000 */
[----:B-1----:R-:W-:-:S06]  /*1ebc0*/  IMAD.IADD R162, R110, 0x1, R163 ;  /* 0x000000016ea27824 */ /* 0x002fcc00078e02a3 */
[----:B------:R-:W1:Y:S01]  /*1ebd0*/  I2F R162, R162 ;  /* 0x000000a200a27306 */ /* 0x000e620000201400 */
[C---:B--2---:R-:W-:Y:S02]  /*1ebe0*/  FADD.FTZ R164, -R160.reuse, R108 ;  /* 0x0000006ca0a47221 */ /* 0x044fe40000010100 */
[----:B----4-:R-:W-:-:S05]  /*1ebf0*/  FMUL.FTZ R160, R160, R159 ;  /* 0x0000009fa0a07220 */ /* 0x010fca0000410000 */
[----:B-1----:R-:W-:Y:S01]  /*1ec00*/  MUFU.RCP R110, R162 ;  /* 0x000000a2006e7308 */ /* 0x002fe20000001000 */
[----:B------:R-:W-:Y:S02]  /*1ec10*/  FMUL.FTZ R164, R164, R164 ;  /* 0x000000a4a4a47220 */ /* 0x000fe40000410000 */
[----:B------:R-:W-:Y:S02]  /*1ec20*/  FFMA.FTZ R160, R161, R108, R160 ;  /* 0x0000006ca1a07223 */ /* 0x000fe400000100a0 */
[----:B------:R-:W-:Y:S02]  /*1ec30*/  FMUL.FTZ R161, R164, R161 ;  /* 0x000000a1a4a17220 */ /* 0x000fe40000410000 */
[----:B------:R-:W1:Y:S02]  /*1ec40*/  SHFL.DOWN PT, R164, R109, 0x2, 0x1f ;  /* 0x08401f006da47f89 */ /* 0x000e6400000e0000 */
[----:B------:R-:W-:Y:S02]  /*1ec50*/  FMUL.FTZ R165, R161, R159 ;  /* 0x0000009fa1a57220 */ /* 0x000fe40000410000 */
[----:B------:R-:W2:Y:S02]  /*1ec60*/  MUFU.RCP R159, R158 ;  /* 0x0000009e009f7308 */ /* 0x000ea40000001000 */
[----:B--2---:R-:W-:-:S02]  /*1ec70*/  FMUL.FTZ R161, R159, R160 ;  /* 0x000000a09fa17220 */ /* 0x004fc40000410000 */
[----:B-1----:R-:W-:-:S03]  /*1ec80*/  FADD.FTZ R108, R164, R109 ;  /* 0x0000006da46c7221 */ /* 0x002fc60000010000 */
[----:B------:R-:W1:Y:S01]  /*1ec90*/  SHFL.DOWN PT, R160, R161, 0x1, 0x1f ;  /* 0x08201f00a1a07f89 */ /* 0x000e6200000e0000 */
[----:B------:R-:W-:Y:S02]  /*1eca0*/  FFMA.FTZ R108, R159, R165, R108 ;  /* 0x000000a59f6c7223 */ /* 0x000fe4000001006c */
[----:B------:R-:W1:Y:S03]  /*1ecb0*/  I2F R159, R163 ;  /* 0x000000a3009f7306 */ /* 0x000e660000201400 */
[----:B------:R-:W2:Y:S01]  /*1ecc0*/  SHFL.DOWN PT, R165, R108, 0x1, 0x1f ;  /* 0x08201f006ca57f89 */ /* 0x000ea200000e0000 */
[----:B-1----:R-:W-:Y:S02]  /*1ecd0*/  FMUL.FTZ R109, R160, R159 ;  /* 0x0000009fa06d7220 */ /* 0x002fe40000410000 */
[----:B------:R-:W-:Y:S02]  /*1ece0*/  FADD.FTZ R160, R161, -R160 ;  /* 0x800000a0a1a07221 */ /* 0x000fe40000010000 */
[----:B------:R-:W-:-:S02]  /*1ecf0*/  FFMA.FTZ R109, R158, R161, R109 ;  /* 0x000000a19e6d7223 */ /* 0x000fc4000001006d */
[----:B------:R-:W-:Y:S02]  /*1ed00*/  FMUL.FTZ R160, R160, R160 ;  /* 0x000000a0a0a07220 */ /* 0x000fe40000410000 */
[----:B------:R-:W-:Y:S02]  /*1ed10*/  FMUL.FTZ R109, R110, R109 ;  /* 0x0000006d6e6d7220 */ /* 0x000fe40000410000 */
[----:B------:R-:W-:Y:S02]  /*1ed20*/  FMUL.FTZ R160, R158, R160 ;  /* 0x000000a09ea07220 */ /* 0x000fe40000410000 */
[----:B--2---:R-:W-:Y:S01]  /*1ed30*/  FADD.FTZ R165, R108, R165 ;  /* 0x000000a56ca57221 */ /* 0x004fe20000010000 */
[----:B------:R-:W1:Y:S01]  /*1ed40*/  SHFL.IDX PT, R161, R109, RZ, 0x1f ;  /* 0x00001fff6da17589 */ /* 0x000e6200000e0000 */
[----:B------:R-:W-:Y:S02]  /*1ed50*/  FMUL.FTZ R160, R160, R159 ;  /* 0x0000009fa0a07220 */ /* 0x000fe40000410000 */
[----:B------:R-:W-:-:S02]  /*1ed60*/  IMAD.MOV.U32 R108, RZ, RZ, c[0x0][0x1e0] ;  /* 0x00007800ff6c7624 */ /* 0x000fc400078e00ff */
[----:B------:R-:W-:-:S05]  /*1ed70*/  FFMA.FTZ R160, R110, R160, R165 ;  /* 0x000000a06ea07223 */ /* 0x000fca00000100a5 */
[----:B------:R-:W2:Y:S01]  /*1ed80*/  SHFL.IDX PT, R159, R160, RZ, 0x1f ;  /* 0x00001fffa09f7589 */ /* 0x000ea200000e0000 */
[C---:B-1----:R-:W-:Y:S01]  /*1ed90*/  FMUL.FTZ R110, R161.reuse, R161 ;  /* 0x000000a1a16e7220 */ /* 0x042fe20000410000 */
[----:B------:R-:W-:-:S04]  /*1eda0*/  FSEL R158, R161, RZ, !P1 ;  /* 0x000000ffa19e7208 */ /* 0x000fc80004800000 */
[----:B------:R-:W-:Y:S01]  /*1edb0*/  FSEL R111, R110, RZ, P1 ;  /* 0x000000ff6e6f7208 */ /* 0x000fe20000800000 */
[----:B------:R-:W-:Y:S02]  /*1edc0*/  @!P0 IMAD.MOV.U32 R110, RZ, RZ, 0x4 ;  /* 0x00000004ff6e8424 */ /* 0x000fe400078e00ff */
[----:B--2---:R-:W-:-:S04]  /*1edd0*/  FFMA.FTZ R108, R159, R108, c[0x0][0x228] ;  /* 0x00008a009f6c7623 */ /* 0x004fc8000001006c */
[----:B------:R-:W-:Y:S02]  /*1ede0*/  FADD.FTZ R111, R108, R111 ;  /* 0x0000006f6c6f7221 */ /* 0x000fe40000010000 */
[----:B------:R-:W-:Y:S02]  /*1edf0*/  @!P0 IMAD.MOV.U32 R108, RZ, RZ, 0x4 ;  /* 0x00000004ff6c8424 */ /* 0x000fe400078e00ff */
[----:B------:R-:W1:Y:S02]  /*1ee00*/  MUFU.RSQ R159, R111 ;  /* 0x0000006f009f7308 */ /* 0x000e640000001400 */
[----:B------:R-:W-:-:S05]  /*1ee10*/  @!P0 IMAD.WIDE R108, R121, R108, c[0x0][0x1a0] ;  /* 0x00006800796c8625 */ /* 0x000fca00078e026c */
[----:B------:R2:W-:Y:S02]  /*1ee20*/  @!P0 STG.E [R108.64], R161 ;  /* 0x000000a16c008986 */ /* 0x0005e4000c101906 */
[----:B--2---:R-:W-:-:S05]  /*1ee30*/  @!P0 IMAD.WIDE R108, R121, R110, c[0x0][0x1a8] ;  /* 0x00006a00796c8625 */ /* 0x004fca00078e026e */
[----:B-1----:R1:W-:Y:S01]  /*1ee40*/  @!P0 STG.E [R108.64], R159 ;  /* 0x0000009f6c008986 */ /* 0x0023e2000c101906 */
[----:B------:R-:W-:Y:S05]  /*1ee50*/  @!P2 BRA `(.L_x_9516) ;  /* 0x000002000000a947 */ /* 0x000fea0003800000 */
[--C-:B-1----:R-:W-:Y:S02]  /*1ee60*/  FADD.FTZ R108, R5, -R158.reuse ;  /* 0x8000009e056c7221 */ /* 0x102fe40000010000 */
[--C-:B------:R-:W-:Y:S02]  /*1ee70*/  FADD.FTZ R160, R124, -R158.reuse ;  /* 0x8000009e7ca07221 */ /* 0x100fe40000010000 */
[----:B------:R-:W-:Y:S02]  /*1ee80*/  FMUL.FTZ R109, R159, R108 ;  /* 0x0000006c9f6d7220 */ /* 0x000fe40000410000 */
[--C-:B------:R-:W-:Y:S02]  /*1ee90*/  FADD.FTZ R108, R123, -R158.reuse ;  /* 0x8000009e7b6c7221 */ /* 0x100fe40000010000 */
[----:B------:R-:W-:Y:S02]  /*1eea0*/  FADD.FTZ R162, R133, -R158 ;  /* 0x8000009e85a27221 */ /* 0x000fe40000010000 */
        /* <DEDUP_REMOVED lines=11> */
[----:B------:R-:W-:Y:S02]  /*1ef60*/  FMUL.FTZ R111, R159, R110 ;  /* 0x0000006e9f6f7220 */ /* 0x000fe40000410000 */
[--C-:B------:R-:W-:Y:S02]  /*1ef70*/  FADD.FTZ R110, R143, -R158.reuse ;  /* 0x8000009e8f6e7221 */ /* 0x100fe40000010000 */
[----:B------:R-:W-:Y:S02]  /*1ef80*/  FADD.FTZ R162, R144, -R158 ;  /* 0x8000009e90a27221 */ /* 0x000fe40000010000 */
        /* <DEDUP_REMOVED lines=13> */
.L_x_9516:
[----:B------:R-:W-:Y:S05]  /*1f060*/  BSYNC B0 ;  /* 0x0000000000007941 */ /* 0x000fea0003800000 */
.L_x_9515:
[----:B------:R-:W-:Y:S01]  /*1f070*/  LOP3.LUT P0, RZ, R122, 0x200, RZ, 0xc0, !PT ;  /* 0x000002007aff7812 */ /* 0x000fe2000780c0ff */
[----:B------:R-:W-:-:S12]  /*1f080*/  BSSY B0, `(.L_x_9517) ;  /* 0x0000022000007945 */ /* 0x000fd80003800000 */
        /* <DEDUP_REMOVED lines=33> */
.L_x_9518:
[----:B------:R-:W-:Y:S05]  /*1f2a0*/  BSYNC B0 ;  /* 0x0000000000007941 */ /* 0x000fea0003800000 */
.L_x_9517:
        /* <DEDUP_REMOVED lines=35> */
.L_x_9520:
[----:B------:R-:W-:Y:S05]  /*1f4e0*/  BSYNC B0 ;  /* 0x0000000000007941 */ /* 0x000fea0003800000 */
.L_x_9519:
        /* <DEDUP_REMOVED lines=35> */
.L_x_9522:
[----:B------:R-:W-:Y:S05]  /*1f720*/  BSYNC B0 ;  /* 0x0000000000007941 */ /* 0x000fea0003800000 */
.L_x_9521:
[----:B------:R-:W-:Y:S01]  /*1f730*/  LOP3.LUT P0, RZ, R122, 0x40, RZ, 0xc0, !PT ;  /* 0x000000407aff7812 */ /* 0x000fe2000780c0ff */
[----:B------:R-:W-:-:S12]  /*1f740*/  BSSY B0, `(.L_x_9523) ;  /* 0x0000021000007945 */ /* 0x000fd80003800000 */
[----:B------:R-:W-:Y:S05]  /*1f750*/  @!P0 BRA `(.L_x_9524) ;  /* 0x000001f000008947 */ /* 0x000fea0003800000 */
[--C-:B-1----:R-:W-:Y:S02]  /*1f760*/  FADD.FTZ R108, R17, -R158.reuse ;  /* 0x8000009e116c7221 */ /* 0x102fe40000010000 */
        /* <DEDUP_REMOVED lines=11> */
[----:B------:R-:W-:Y:S02]  /*1f820*/  FMUL.FTZ R158, R159, R158 ;  /* 0x0000009e9f9e7220 */ /* 0x000fe40000410000 */
[----:B-----5:R-:W-:Y:S02]  /*1f830*/  FFMA.FTZ R111, R30, R111, R38 ;  /* 0x0000006f1e6f7223 */ /* 0x020fe40000010026 */
[----:B------:R-:W-:Y:S02]  /*1f840*/  FFMA.FTZ R158, R31, R158, R39 ;  /* 0x0000009e1f9e7223 */ /* 0x000fe40000010027 */
[C---:B------:R-:W-:Y:S02]  /*1f850*/  FMUL.FTZ R110, R159.reuse, R110 ;  /* 0x0000006e9f6e7220 */ /* 0x040fe40000410000 */
[C---:B------:R-:W-:Y:S01]  /*1f860*/  FMUL.FTZ R163, R159.reuse, R164 ;  /* 0x000000a49fa37220 */ /* 0x040fe20000410000 */
[----:B------:R-:W-:Y:S01]  /*1f870*/  F2FP.BF16.PACK_AB R111, R158, R111 ;  /* 0x0000006f9e6f723e */ /* 0x000fe200000010ff */
[----:B------:R-:W-:-:S02]  /*1f880*/  FMUL.FTZ R162, R159, R162 ;  /* 0x000000a29fa27220 */ /* 0x000fc40000410000 */
[----:B------:R-:W-:Y:S02]  /*1f890*/  FFMA.FTZ R109, R34, R109, R42 ;  /* 0x0000006d226d7223 */ /* 0x000fe4000001002a */
[----:B------:R-:W-:Y:S02]  /*1f8a0*/  FFMA.FTZ R158, R35, R110, R43 ;  /* 0x0000006e239e7223 */ /* 0x000fe4000001002b */
        /* <DEDUP_REMOVED lines=10> */
.L_x_9524:
[----:B------:R-:W-:Y:S05]  /*1f950*/  BSYNC B0 ;  /* 0x0000000000007941 */ /* 0x000fea0003800000 */
.L_x_9523:
[----:B------:R-:W-:Y:S02]  /*1f960*/  IADD3 R121, R121, c[0x0][0x160], RZ ;  /* 0x0000580079797a10 */ /* 0x000fe40007ffe0ff */
[----:B------:R-:W-:Y:S02]  /*1f970*/  LOP3.LUT P1, RZ, R3, 0xff, RZ, 0xc0, !PT ;  /* 0x000000ff03ff7812 */ /* 0x000fe4000782c0ff */
[----:B------:R-:W-:Y:S02]  /*1f980*/  ISETP.GE.AND P0, PT, R121, c[0x0][0x164], PT ;  /* 0x0000590079007a0c */ /* 0x000fe40003f06270 */
[----:B------:R-:W-:-:S11]  /*1f990*/  SEL R3, RZ, 0x1, P1 ;  /* 0x00000001ff037807 */ /* 0x000fd60000800000 */
[----:B01---5:R-:W-:Y:S01]  /*1f9a0*/  @P0 CALL.REL.NOINC `(.L_x_9525) ;  /* 0x0000001000000944 */ /* 0x023fe20003c00000 */
[----:B------:R-:W-:Y:S05]  /*1f9b0*/  BRA `(.L_x_9526) ;  /* 0xfffe13e000007947 */ /* 0x000fea000383ffff */
.L_x_9525:
[----:B------:R-:W-:Y:S05]  /*1f9c0*/  EXIT ;  /* 0x000000000000794d */ /* 0x000fea0003800000 */
.L_x_9513:
[----:B------:R-:W-:Y:S01]  /*1f9d0*/  IMAD.MOV.U32 R109, RZ, RZ, R108 ;  /* 0x000000ffff6d7224 */ /* 0x000fe200078e006c */
[----:B------:R-:W-:Y:S01]  /*1f9e0*/  MOV R110, 0x1fa30 ;  /* 0x0001fa30006e7802 */ /* 0x000fe20000000f00 */
[----:B------:R-:W-:Y:S02]  /*1f9f0*/  IMAD.MOV.U32 R161, RZ, RZ, 0x1 ;  /* 0x00000001ffa17424 */ /* 0x000fe400078e00ff */
[----:B------:R-:W-:Y:S02]  /*1fa00*/  IMAD.MOV.U32 R159, RZ, RZ, 0x1f ;  /* 0x0000001fff9f7424 */ /* 0x000fe400078e00ff */
[----:B------:R-:W-:Y:S02]  /*1fa10*/  IMAD.MOV.U32 R160, RZ, RZ, -0x1 ;  /* 0xffffffffffa07424 */ /* 0x000fe400078e00ff */
[----:B01---5:R-:W-:Y:S05]  /*1fa20*/  CALL.REL.NOINC `($__internal_22_$__cuda_sm70_shflsync_bfly_p) ;  /* 0x000008a000007944 */ /* 0x023fea0003c00000 */
[----:B01----:R-:W-:Y:S05]  /*1fa30*/  BRA `(.L_x_9527) ;  /* 0xffffe98000007947 */ /* 0x003fea000383ffff */
.L_x_9514:
[----:B------:R-:W-:Y:S01]  /*1fa40*/  IMAD.MOV.U32 R161, RZ, RZ, 0x2 ;  /* 0x00000002ffa17424 */ /* 0x000fe200078e00ff */
[----:B------:R-:W-:Y:S01]  /*1fa50*/  MOV R110, 0x1fa90 ;  /* 0x0001fa90006e7802 */ /* 0x000fe20000000f00 */
[----:B------:R-:W-:Y:S02]  /*1fa60*/  IMAD.MOV.U32 R159, RZ, RZ, 0x1f ;  /* 0x0000001fff9f7424 */ /* 0x000fe400078e00ff */
[----:B------:R-:W-:-:S02]  /*1fa70*/  IMAD.MOV.U32 R160, RZ, RZ, -0x1 ;  /* 0xffffffffffa07424 */ /* 0x000fc400078e00ff */
[----:B012--5:R-:W-:Y:S05]  /*1fa80*/  CALL.REL.NOINC `($__internal_22_$__cuda_sm70_shflsync_bfly_p) ;  /* 0x0000084000007944 */ /* 0x027fea0003c00000 */
[----:B01----:R-:W-:Y:S01]  /*1fa90*/  FADD.FTZ R109, R109, R160 ;  /* 0x000000a06d6d7221 */ /* 0x003fe20000010000 */
[----:B------:R-:W-:Y:S01]  /*1faa0*/  MOV R110, 0x1faf0 ;  /* 0x0001faf0006e7802 */ /* 0x000fe20000000f00 */
[----:B------:R-:W-:-:S02]  /*1fab0*/  IMAD.MOV.U32 R161, RZ, RZ, 0x4 ;  /* 0x00000004ffa17424 */ /* 0x000fc400078e00ff */
[----:B------:R-:W-:Y:S02]  /*1fac0*/  IMAD.MOV.U32 R159, RZ, RZ, 0x1f ;  /* 0x0000001fff9f7424 */ /* 0x000fe400078e00ff */
[----:B------:R-:W-:Y:S02]  /*1fad0*/  IMAD.MOV.U32 R160, RZ, RZ, -0x1 ;  /* 0xffffffffffa07424 */ /* 0x000fe400078e00ff */
[----:B------:R-:W-:Y:S05]  /*1fae0*/  CALL.REL.NOINC `($__internal_22_$__cuda_sm70_shflsync_bfly_p) ;  /* 0x000007e000007944 */ /* 0x000fea0003c00000 */
[----:B01----:R-:W-:Y:S01]  /*1faf0*/  FADD.FTZ R109, R109, R160 ;  /* 0x000000a06d6d7221 */ /* 0x003fe20000010000 */
[----:B------:R-:W-:Y:S01]  /*1fb00*/  MOV R110, 0x1fb50 ;  /* 0x0001fb50006e7802 */ /* 0x000fe20000000f00 */
[----:B------:R-:W-:Y:S02]  /*1fb10*/  IMAD.MOV.U32 R161, RZ, RZ, 0x8 ;  /* 0x00000008ffa17424 */ /* 0x000fe400078e00ff */
[----:B------:R-:W-:Y:S02]  /*1fb20*/  IMAD.MOV.U32 R159, RZ, RZ, 0x1f ;  /* 0x0000001fff9f7424 */ /* 0x000fe400078e00ff */
[----:B------:R-:W-:Y:S02]  /*1fb30*/  IMAD.MOV.U32 R160, RZ, RZ, -0x1 ;  /* 0xffffffffffa07424 */ /* 0x000fe400078e00ff */
[----:B------:R-:W-:Y:S05]  /*1fb40*/  CALL.REL.NOINC `($__internal_22_$__cuda_sm70_shflsync_bfly_p) ;  /* 0x0000078000007944 */ /* 0x000fea0003c00000 */
[----:B01----:R-:W-:Y:S01]  /*1fb50*/  FADD.FTZ R109, R109, R160 ;  /* 0x000000a06d6d7221 */ /* 0x003fe20000010000 */
[----:B------:R-:W-:Y:S01]  /*1fb60*/  MOV R110, 0x1fbb0 ;  /* 0x0001fbb0006e7802 */ /* 0x000fe20000000f00 */
[----:B------:R-:W-:-:S02]  /*1fb70*/  IMAD.MOV.U32 R161, RZ, RZ, 0x10 ;  /* 0x00000010ffa17424 */ /* 0x000fc400078e00ff */
[----:B------:R-:W-:Y:S02]  /*1fb80*/  IMAD.MOV.U32 R159, RZ, RZ, 0x1f ;  /* 0x0000001fff9f7424 */ /* 0x000fe400078e00ff */
[----:B------:R-:W-:Y:S02]  /*1fb90*/  IMAD.MOV.U32 R160, RZ, RZ, -0x1 ;  /* 0xffffffffffa07424 */ /* 0x000fe400078e00ff */
[----:B------:R-:W-:Y:S05]  /*1fba0*/  CALL.REL.NOINC `($__internal_22_$__cuda_sm70_shflsync_bfly_p) ;  /* 0x0000072000007944 */ /* 0x000fea0003c00000 */
[----:B-1----:R-:W-:Y:S01]  /*1fbb0*/  FADD.FTZ R108, R109, R160 ;  /* 0x000000a06d6c7221 */ /* 0x002fe20000010000 */
[----:B------:R-:W-:Y:S01]  /*1fbc0*/  LOP3.LUT P4, RZ, R122, 0x20, RZ, 0xc0, !PT ;  /* 0x000000207aff7812 */ /* 0x000fe2000788c0ff */
[----:B0-----:R-:W-:Y:S02]  /*1fbd0*/  IMAD.MOV.U32 R161, RZ, RZ, 0x1 ;  /* 0x00000001ffa17424 */ /* 0x001fe400078e00ff */
        /* <DEDUP_REMOVED lines=94> */
[----:B------:R-:W-:Y:S02]  /*201c0*/  IMAD.MOV.U32 R161, RZ, RZ, 0x4 ;  /* 0x00000004ffa17424 */ /* 0x000fe400078e00ff */
[----:B------:R-:W-:-:S02]  /*201d0*/  IMAD.MOV.U32 R159, RZ, RZ, 0x1f ;  /* 0x0000001fff9f7424 */ /* 0x000fc400078e00ff */
        /* <DEDUP_REMOVED lines=14> */
[----:B01----:R-:W-:Y:S05]  /*202c0*/  BRA `(.L_x_9528) ;  /* 0xffffe75000007947 */ /* 0x003fea000383ffff */
        .weak           $__internal_22_$__cuda_sm70_shflsync_bfly_p
        .type           $__internal_22_$__cuda_sm70_shflsync_bfly_p,@function
        .size           $__internal_22_$__cuda_sm70_shflsync_bfly_p,(.L_x_32962 - $__internal_22_$__cuda_sm70_shflsync_bfly_p)
$__internal_22_$__cuda_sm70_shflsync_bfly_p:
[----:B------:R-:W-:Y:S01]  /*202d0*/  IMAD.MOV.U32 R111, RZ, RZ, 0x0 ;  /* 0x00000000ff6f7424 */ /* 0x000fe200078e00ff */
[----:B------:R-:W-:Y:S04]  /*202e0*/  WARPSYNC R160 ;  /* 0x000000a000007348 */ /* 0x000fe80003800000 */
[----:B------:R0:W1:Y:S01]  /*202f0*/  SHFL.BFLY PT, R160, R109, R161, R159 ;  /* 0x0c0000a16da07389 */ /* 0x00006200000e009f */
[----:B------:R-:W-:Y:S05]  /*20300*/  RET.REL.NODEC R110 `(_ZN10layer_norm31ln_parallel_residual_fwd_kernelINS_13Kernel_traitsIf13__nv_bfloat16S2_S2_fjLj5120ELj1ELj1ELj4ELj16ENS_18Kernel_traits_baseILj5120EfS2_S2_S2_fjLj128EEEEELb1ELb1ELb0EEEvNS_9FwdParamsE) ;  /* 0xfffdfcf06e007950 */ /* 0x000fea0003c3ffff */
.L_x_9529:
        /* <DEDUP_REMOVED lines=15> */
.L_x_32962:


//--------------------- .text._ZN10layer_norm31ln_parallel_residual_fwd_kernelINS_13Kernel_traitsIf13__nv_bfloat16S2_S2_fjLj5120ELj1ELj1ELj4ELj16ENS_18Kernel_traits_baseILj5120EfS2_S2_S2_fjLj128EEEEELb1ELb1ELb1EEEvNS_9FwdParamsE --------------------------
	.section	.text._ZN10layer_norm31ln_parallel_residual_fwd_kernelINS_13Kernel_traitsIf13__nv_bfloat16S2_S2_fjLj5120ELj1ELj1ELj4ELj16ENS_18Kernel_traits_baseILj5120EfS2_S2_S2_fjLj128EEEEELb1ELb1ELb1EEEvNS_9FwdParamsE,"ax",@progbits
	.sectioninfo	@"SHI_REGISTERS=167"
	.align	128
        .global         _ZN10layer_norm31ln_parallel_residual_fwd_kernelINS_13Kernel_traitsIf13__nv_bfloat16S2_S2_fjLj5120ELj1ELj1ELj4ELj16ENS_18Kernel_traits_baseILj5120EfS2_S2_S2_fjLj128EEEEELb1ELb1ELb1EEEvNS_9FwdParamsE
        .type           _ZN10layer_norm31ln_parallel_residual_fwd_kernelINS_13Kernel_traitsIf13__nv_bfloat16S2_S2_fjLj5120ELj1ELj1ELj4ELj16ENS_18Kernel_traits_baseILj5120EfS2_S2_S2_fjLj128EEEEELb1ELb1ELb1EEEvNS_9FwdParamsE,@function
        .size           _ZN10layer_norm31ln_parallel_residual_fwd_kernelINS_13Kernel_traitsIf13__nv_bfloat16S2_S2_fjLj5120ELj1ELj1ELj4ELj16ENS_18Kernel_traits_baseILj5120EfS2_S2_S2_fjLj128EEEEELb1ELb1ELb1EEEvNS_9FwdParamsE,(.L_x_32963 - _ZN10layer_norm31ln_parallel_residual_fwd_kernelINS_13Kernel_traitsIf13__nv_bfloat16S2_S2_fjLj5120ELj1ELj1ELj4ELj16ENS_18Kernel_traits_baseILj5120EfS2_S2_S2_fjLj128EEEEELb1ELb1ELb1EEEvNS_9FwdParamsE)
        .other          _ZN10layer_norm31ln_parallel_residual_fwd_kernelINS_13Kernel_traitsIf13__nv_bfloat16S2_S2_fjLj5120ELj1ELj1ELj4ELj16ENS_18Kernel_traits_baseILj5120EfS2_S2_S2_fjLj128EEEEELb1ELb1ELb1EEEvNS_9FwdParamsE,@"STO_CUDA_ENTRY STV_DEFAULT"
_ZN10layer_norm31ln_parallel_residual_fwd_kernelINS_13Kernel_traitsIf13__nv_bfloat16S2_S2_fjLj5120ELj1ELj1ELj4ELj16ENS_18Kernel_traits_baseILj5120EfS2_S2_S2_fjLj128EEEEELb1ELb1ELb1EEEvNS_9FwdParamsE:
.text._ZN10layer_norm31ln_parallel_residual_fwd_kernelINS_13Kernel_traitsIf13__nv_bfloat16S2_S2_fjLj5120ELj1ELj1ELj4ELj16ENS_18Kernel_traits_baseILj5120EfS2_S2_S2_fjLj128EEEEELb1ELb1ELb1EEEvNS_9FwdParamsE:
        /* <DEDUP_REMOVED lines=35> */
[----:B0-----:R-:W-:Y:S01]  /*0230*/  IMAD R122, R123, c[0x0][0x0], R4 ;  /* 0x000000007b7a7a24 */ /* 0x001fe200078e0204 */
[----:B------:R-:W-:-:S03]  /*0240*/  LEA.HI R123, R4, R123, RZ, 0x19 ;  /* 0x0000007b047b7211 */ /* 0x000fc600078fc8ff */
[----:B------:R-:W-:Y:S01]  /*0250*/  IMAD.WIDE.U32 R8, R122, -0x326172a9, RZ ;  /* 0xcd9e8d577a087825 */ /* 0x000fe200078e00ff */
        /* <DEDUP_REMOVED lines=21> */
[----:B------:R-:W-:Y:S01]  /*03b0*/  UIADD3 UR15, UR4, 0x78dde6e4, URZ ;  /* 0x78dde6e4040f7890 */ /* 0x000fe2000fffe03f */
[----:B------:R-:W-:Y:S01]  /*03c0*/  LOP3.LUT R0, R0, 0xfe0, RZ, 0xc0, !PT ;  /* 0x00000fe000007812 */ /* 0x000fe200078ec0ff */
[----:B------:R-:W-:Y:S01]  /*03d0*/  UIADD3 UR16, UR5, -0x126145ec, URZ ;  /* 0xed9eba1405107890 */ /* 0x000fe2000fffe03f */
[----:B------:R-:W-:Y:S01]  /*03e0*/  LOP3.LUT R6, R11, UR9, R8, 0x96, !PT ;  /* 0x000000090b067c12 */ /* 0x000fe2000f8e9608 */
        /* <DEDUP_REMOVED lines=31> */
[----:B------:R-:W-:Y:S02]  /*05e0*/  IADD3 R6, P2, R0, c[0x0][0x1b0], RZ ;  /* 0x00006c0000067a10 */ /* 0x000fe40007f5e0ff */
[----:B------:R-:W-:Y:S01]  /*05f0*/  LOP3.LUT R8, R11, UR21, R8, 0x96, !PT ;  /* 0x000000150b087c12 */ /* 0x000fe2000f8e9608 */
[----:B------:R-:W-:Y:S01]  /*0600*/  IMAD.HI.U32 R5, R9, -0x326172a9, RZ ;  /* 0xcd9e8d5709057827 */ /* 0x000fe200078e00ff */
[----:B------:R-:W-:-:S03]  /*0610*/  IADD3.X R7, RZ, c[0x0][0x1b4], RZ, P2, !PT ;  /* 0x00006d00ff077a10 */ /* 0x000fc600017fe4ff */
[----:B------:R-:W-:Y:S01]  /*0620*/  IMAD.HI.U32 R3, R8, -0x2daee0ad, RZ ;  /* 0xd2511f5308037827 */ /* 0x000fe200078e00ff */
[----:B------:R-:W-:-:S04]  /*0630*/  LOP3.LUT R10, R5, UR23, R10, 0x96, !PT ;  /* 0x00000017050a7c12 */ /* 0x000fc8000f8e960a */
[----:B------:R-:W-:Y:S02]  /*0640*/  LOP3.LUT R11, R3, UR24, R2, 0x96, !PT ;  /* 0x00000018030b7c12 */ /* 0x000fe4000f8e9602 */
[----:B------:R-:W-:-:S05]  /*0650*/  IADD3 R2, P1, R0, c[0x0][0x218], RZ ;  /* 0x0000860000027a10 */ /* 0x000fca0007f3e0ff */
[----:B------:R-:W-:Y:S01]  /*0660*/  IMAD.X R3, RZ, RZ, c[0x0][0x21c], P1 ;  /* 0x00008700ff037624 */ /* 0x000fe200008e06ff */
[----:B------:R-:W-:-:S04]  /*0670*/  ISETP.GE.AND P1, PT, R123, c[0x0][0x164], PT ;  /* 0x000059007b007a0c */ /* 0x000fc80003f26270 */
        /* <DEDUP_REMOVED lines=11> */
[----:B------:R-:W-:Y:S01]  /*0730*/  UIADD3 UR25, UR4, -0x700cb87f, URZ ;  /* 0x8ff3478104197890 */ /* 0x000fe2000fffe03f */
[----:B------:R-:W-:Y:S01]  /*0740*/  IMAD R5, R8, -0x2daee0ad, RZ ;  /* 0xd2511f5308057824 */ /* 0x000fe200078e02ff */
[----:B------:R-:W-:Y:S01]  /*0750*/  UIADD3 UR26, UR5, -0x695add53, URZ ;  /* 0x96a522ad051a7890 */ /* 0x000fe2000fffe03f */
[----:B------:R-:W-:Y:S01]  /*0760*/  IMAD R0, R9, -0x326172a9, RZ ;  /* 0xcd9e8d5709007824 */ /* 0x000fe200078e02ff */
[----:B------:R1:W5:Y:S01]  /*0770*/  LDG.E.128 R56, [R6.64] ;  /* 0x0000000606387981 */ /* 0x000362000c1e1d00 */
[----:B0-----:R-:W-:-:S03]  /*0780*/  IMAD.HI.U32 R3, R11, -0x326172a9, RZ ;  /* 0xcd9e8d570b037827 */ /* 0x001fc600078e00ff */
[----:B------:R1:W5:Y:S01]  /*0790*/  LDG.E.128 R60, [R6.64+0x10] ;  /* 0x00001006063c7981 */ /* 0x000362000c1e1d00 */
[----:B------:R-:W-:Y:S01]  /*07a0*/  IMAD.WIDE.U32 R8, R10, -0x2daee0ad, RZ ;  /* 0xd2511f530a087825 */ /* 0x000fe200078e00ff */
[----:B------:R-:W-:Y:S02]  /*07b0*/  LOP3.LUT R3, R3, UR25, R0, 0x96, !PT ;  /* 0x0000001903037c12 */ /* 0x000fe4000f8e9600 */
[----:B------:R1:W5:Y:S01]  /*07c0*/  LDG.E.128 R64, [R6.64+0x1000] ;  /* 0x0010000606407981 */ /* 0x000362000c1e1d00 */
[----:B------:R-:W-:Y:S01]  /*07d0*/  IMAD.MOV.U32 R0, RZ, RZ, R8 ;  /* 0x000000ffff007224 */ /* 0x000fe200078e0008 */
[----:B------:R-:W-:Y:S01]  /*07e0*/  LOP3.LUT R2, R9, UR26, R5, 0x96, !PT ;  /* 0x0000001a09027c12 */ /* 0x000fe2000f8e9605 */
[----:B------:R-:W-:Y:S01]  /*07f0*/  IMAD.MOV.U32 R5, RZ, RZ, R12 ;  /* 0x000000ffff057224 */ /* 0x000fe200078e000c */
[----:B------:R1:W5:Y:S01]  /*0800*/  LDG.E.128 R68, [R6.64+0x1010] ;  /* 0x0010100606447981 */ /* 0x000362000c1e1d00 */
[----:B------:R-:W-:Y:S01]  /*0810*/  IMAD.MOV.U32 R9, RZ, RZ, 0x1 ;  /* 0x00000001ff097424 */ /* 0x000fe200078e00ff */
[----:B------:R-:W-:Y:S01]  /*0820*/  LOP3.LUT R133, R133, 0x3, RZ, 0xc0, !PT ;  /* 0x0000000385857812 */ /* 0x000fe200078ec0ff */
[----:B------:R-:W-:Y:S01]  /*0830*/  IMAD R8, R11, -0x326172a9, RZ ;  /* 0xcd9e8d570b087824 */ /* 0x000fe200078e02ff */
[----:B------:R1:W5:Y:S04]  /*0840*/  LDG.E.128 R72, [R6.64+0x2000] ;  /* 0x0020000606487981 */ /* 0x000368000c1e1d00 */
[----:B------:R1:W5:Y:S04]  /*0850*/  LDG.E.128 R76, [R6.64+0x2010] ;  /* 0x00201006064c7981 */ /* 0x000368000c1e1d00 */
[----:B------:R1:W5:Y:S04]  /*0860*/  LDG.E.128 R80, [R6.64+0x3000] ;  /* 0x0030000606507981 */ /* 0x000368000c1e1d00 */
[----:B------:R1:W5:Y:S04]  /*0870*/  LDG.E.128 R84, [R6.64+0x3010] ;  /* 0x0030100606547981 */ /* 0x000368000c1e1d00 */
[----:B------:R1:W5:Y:S04]  /*0880*/  LDG.E.128 R88, [R6.64+0x4000] ;  /* 0x0040000606587981 */ /* 0x000368000c1e1d00 */
[----:B------:R1:W5:Y:S01]  /*0890*/  LDG.E.128 R92, [R6.64+0x4010] ;  /* 0x00401006065c7981 */ /* 0x000362000c1e1d00 */
[----:B------:R-:W-:Y:S01]  /*08a0*/  ULDC.U8 UR8, c[0x0][0x1f0] ;  /* 0x00007c0000087ab9 */ /* 0x000fe20000000000 */
[----:B-1----:R-:W-:-:S02]  /*08b0*/  IMAD.MOV.U32 R6, RZ, RZ, R13 ;  /* 0x000000ffff067224 */ /* 0x002fc400078e000d */
[----:B------:R-:W-:Y:S02]  /*08c0*/  IMAD.MOV.U32 R7, RZ, RZ, RZ ;  /* 0x000000ffff077224 */ /* 0x000fe400078e00ff */
.L_x_10178:
[----:B------:R-:W-:Y:S01]  /*08d0*/  IMAD R104, R123, c[0x0][0x168], RZ ;  /* 0x00005a007b687a24 */ /* 0x000fe200078e02ff */
[----:B------:R-:W-:Y:S01]  /*08e0*/  ISETP.NE.U32.AND P0, PT, RZ, c[0x0][0x178], PT ;  /* 0x00005e00ff007a0c */ /* 0x000fe20003f05070 */
[----:B------:R-:W-:Y:S01]  /*08f0*/  IMAD.MOV.U32 R119, RZ, RZ, 0x10 ;  /* 0x00000010ff777424 */ /* 0x000fe200078e00ff */
[----:B------:R-:W-:Y:S02]  /*0900*/  ISETP.NE.U32.AND P1, PT, RZ, c[0x0][0x180], PT ;  /* 0x00006000ff007a0c */ /* 0x000fe40003f25070 */
[----:B------:R-:W-:Y:S02]  /*0910*/  SHF.R.S32.HI R105, RZ, 0x1f, R104 ;  /* 0x0000001fff697819 */ /* 0x000fe40000011468 */
[----:B------:R-:W-:Y:S02]  /*0920*/  ISETP.NE.AND.EX P2, PT, RZ, c[0x0][0x17c], PT, P0 ;  /* 0x00005f00ff007a0c */ /* 0x000fe40003f45300 */
[----:B------:R-:W-:Y:S02]  /*0930*/  ISETP.NE.AND.EX P0, PT, RZ, c[0x0][0x184], PT, P1 ;  /* 0x00006100ff007a0c */ /* 0x000fe40003f05310 */
[----:B------:R-:W-:-:S02]  /*0940*/  LEA.HI R105, R105, R104, RZ, 0x3 ;  /* 0x0000006869697211 */ /* 0x000fc400078f18ff */
        /* <DEDUP_REMOVED lines=22> */
.L_x_9531:
[----:B0-----:R-:W-:Y:S02]  /*0ab0*/  IMAD.MOV.U32 R109, RZ, RZ, R8 ;  /* 0x000000ffff6d7224 */ /* 0x001fe400078e0008 */
.L_x_9532:
[----:B------:R-:W-:Y:S05]  /*0ac0*/  BSYNC B0 ;  /* 0x0000000000007941 */ /* 0x000fea0003800000 */
.L_x_9530:
        /* <DEDUP_REMOVED lines=16> */
.L_x_9536:
[----:B------:R-:W-:Y:S05]  /*0bd0*/  BSYNC B1 ;  /* 0x0000000000017941 */ /* 0x000fea0003800000 */
.L_x_9535:
        /* <DEDUP_REMOVED lines=44> */
.L_x_9534:
[----:B------:R-:W-:Y:S05]  /*0ea0*/  BSYNC B0 ;  /* 0x0000000000007941 */ /* 0x000fea0003800000 */
.L_x_9533:
        /* <DEDUP_REMOVED lines=20> */
.L_x_9537:
        /* <DEDUP_REMOVED lines=12> */
.L_x_9540:
[----:B------:R-:W-:Y:S02]  /*10b0*/  IMAD.MOV.U32 R109, RZ, RZ, R8 ;  /* 0x000000ffff6d7224 */ /* 0x000fe400078e0008 */
.L_x_9541:
[----:B------:R-:W-:Y:S05]  /*10c0*/  BSYNC B0 ;  /* 0x0000000000007941 */ /* 0x000fea0003800000 */
.L_x_9539:
        /* <DEDUP_REMOVED lines=16> */
.L_x_9545:
[----:B------:R-:W-:Y:S05]  /*11d0*/  BSYNC B1 ;  /* 0x0000000000017941 */ /* 0x000fea0003800000 */
.L_x_9544:
        /* <DEDUP_REMOVED lines=44> */
.L_x_9543:
[----:B------:R-:W-:Y:S05]  /*14a0*/  BSYNC B0 ;  /* 0x0000000000007941 */ /* 0x000fea0003800000 */
.L_x_9542:
        /* <DEDUP_REMOVED lines=10> */
.L_x_9538:
        /* <DEDUP_REMOVED lines=12> */
.L_x_9547:
[----:B------:R-:W-:Y:S02]  /*1610*/  MOV R109, R8 ;  /* 0x00000008006d7202 */ /* 0x000fe40000000f00 */
.L_x_9548:
[----:B------:R-:W-:Y:S05]  /*1620*/  BSYNC B0 ;  /* 0x0000000000007941 */ /* 0x000fea0003800000 */
.L_x_9546:
        /* <DEDUP_REMOVED lines=16> */
.L_x_9552:
[----:B------:R-:W-:Y:S05]  /*1730*/  BSYNC B1 ;  /* 0x0000000000017941 */ /* 0x000fea0003800000 */
.L_x_9551:
        /* <DEDUP_REMOVED lines=44> */
.L_x_9550:
[----:B------:R-:W-:Y:S05]  /*1a00*/  BSYNC B0 ;  /* 0x0000000000007941 */ /* 0x000fea0003800000 */
.L_x_9549:
        /* <DEDUP_REMOVED lines=15> */
.L_x_9553:
        /* <DEDUP_REMOVED lines=12> */
.L_x_9556:
[----:B------:R-:W-:Y:S02]  /*1bc0*/  IMAD.MOV.U32 R104, RZ, RZ, R8 ;  /* 0x000000ffff687224 */ /* 0x000fe400078e0008 */
.L_x_9557:
[----:B------:R-:W-:Y:S05]  /*1bd0*/  BSYNC B0 ;  /* 0x0000000000007941 */ /* 0x000fea0003800000 */
.L_x_9555:
        /* <DEDUP_REMOVED lines=16> */
.L_x_9561:
[----:B------:R-:W-:Y:S05]  /*1ce0*/  BSYNC B1 ;  /* 0x0000000000017941 */ /* 0x000fea0003800000 */
.L_x_9560:
        /* <DEDUP_REMOVED lines=44> */
.L_x_9559:
[----:B------:R-:W-:Y:S05]  /*1fb0*/  BSYNC B0 ;  /* 0x0000000000007941 */ /* 0x000fea0003800000 */
.L_x_9558:
        /* <DEDUP_REMOVED lines=10> */
.L_x_9554:
        /* <DEDUP_REMOVED lines=12> */
.L_x_9563:
[----:B------:R-:W-:Y:S02]  /*2120*/  MOV R104, R8 ;  /* 0x0000000800687202 */ /* 0x000fe40000000f00 */
.L_x_9564:
[----:B------:R-:W-:Y:S05]  /*2130*/  BSYNC B0 ;  /* 0x0000000000007941 */ /* 0x000fea0003800000 */
.L_x_9562:
        /* <DEDUP_REMOVED lines=16> */
.L_x_9568:
[----:B------:R-:W-:Y:S05]  /*2240*/  BSYNC B1 ;  /* 0x0000000000017941 */ /* 0x000fea0003800000 */
.L_x_9567:
        /* <DEDUP_REMOVED lines=44> */
.L_x_9566:
[----:B------:R-:W-:Y:S05]  /*2510*/  BSYNC B0 ;  /* 0x0000000000007941 */ /* 0x000fea0003800000 */
.L_x_9565:
[----:B------:R0:W1:Y:S01]  /*2520*/  I2F.U32 R109, R104 ;  /* 0x00000068006d7306 */ /* 0x0000620000201000 */
[----:B------:R-:W-:Y:S02]  /*2530*/  LOP3.LUT R124, R124, 0xfffffffd, RZ, 0xc0, !PT ;  /* 0xfffffffd7c7c7812 */ /* 0x000fe400078ec0ff */
[----:B0-----:R-:W-:Y:S01]  /*2540*/  PRMT R104, RZ, 0x5410, R105 ;  /* 0x00005410ff687816 */ /* 0x001fe20000000069 */
[----:B-1----:R-:W-:-:S05]  /*2550*/  FFMA.FTZ R109, R109, R118, 1.1641532182693481445e-10 ;  /* 0x2f0000006d6d7423 */ /* 0x002fca0000010076 */
        /* <DEDUP_REMOVED lines=11> */
.L_x_9569:
        /* <DEDUP_REMOVED lines=12> */
.L_x_9572:
[----:B------:R-:W-:Y:S02]  /*26d0*/  IMAD.MOV.U32 R104, RZ, RZ, R8 ;  /* 0x000000ffff687224 */ /* 0x000fe400078e0008 */
.L_x_9573:
[----:B------:R-:W-:Y:S05]  /*26e0*/  BSYNC B0 ;  /* 0x0000000000007941 */ /* 0x000fea0003800000 */
.L_x_9571:
        /* <DEDUP_REMOVED lines=16> */
.L_x_9577:
[----:B------:R-:W-:Y:S05]  /*27f0*/  BSYNC B1 ;  /* 0x0000000000017941 */ /* 0x000fea0003800000 */
.L_x_9576:
        /* <DEDUP_REMOVED lines=44> */
.L_x_9575:
[----:B------:R-:W-:Y:S05]  /*2ac0*/  BSYNC B0 ;  /* 0x0000000000007941 */ /* 0x000fea0003800000 */
.L_x_9574:
        /* <DEDUP_REMOVED lines=10> */
.L_x_9570:
        /* <DEDUP_REMOVED lines=12> */
.L_x_9579:
[----:B------:R-:W-:Y:S02]  /*2c30*/  MOV R104, R8 ;  /* 0x0000000800687202 */ /* 0x000fe40000000f00 */
.L_x_9580:
[----:B------:R-:W-:Y:S05]  /*2c40*/  BSYNC B0 ;  /* 0x0000000000007941 */ /* 0x000fea0003800000 */
.L_x_9578:
        /* <DEDUP_REMOVED lines=16> */
.L_x_9584:
[----:B------:R-:W-:Y:S05]  /*2d50*/  BSYNC B1 ;  /* 0x0000000000017941 */ /* 0x000fea0003800000 */
.L_x_9583:
        /* <DEDUP_REMOVED lines=44> */
.L_x_9582:
[----:B------:R-:W-:Y:S05]  /*3020*/  BSYNC B0 ;  /* 0x0000000000007941 */ /* 0x000fea0003800000 */
.L_x_9581:
        /* <DEDUP_REMOVED lines=13> */
.L_x_9585:
        /* <DEDUP_REMOVED lines=12> */
.L_x_9588:
[----:B------:R-:W-:Y:S02]  /*31c0*/  IMAD.MOV.U32 R104, RZ, RZ, R8 ;  /* 0x000000ffff687224 */ /* 0x000fe400078e0008 */
.L_x_9589:
[----:B------:R-:W-:Y:S05]  /*31d0*/  BSYNC B0 ;  /* 0x0000000000007941 */ /* 0x000fea0003800000 */
.L_x_9587:
        /* <DEDUP_REMOVED lines=16> */
.L_x_9593:
[----:B------:R-:W-:Y:S05]  /*32e0*/  BSYNC B1 ;  /* 0x0000000000017941 */ /* 0x000fea0003800000 */
.L_x_9592:
        /* <DEDUP_REMOVED lines=44> */
.L_x_9591:
[----:B------:R-:W-:Y:S05]  /*35b0*/  BSYNC B0 ;  /* 0x0000000000007941 */ /* 0x000fea0003800000 */
.L_x_9590:
        /* <DEDUP_REMOVED lines=10> */
.L_x_9586:
        /* <DEDUP_REMOVED lines=12> */
.L_x_9595:
[----:B------:R-:W-:Y:S02]  /*3720*/  MOV R104, R8 ;  /* 0x0000000800687202 */ /* 0x000fe40000000f00 */
.L_x_9596:
[----:B------:R-:W-:Y:S05]  /*3730*/  BSYNC B0 ;  /* 0x0000000000007941 */ /* 0x000fea0003800000 */
.L_x_9594:
        /* <DEDUP_REMOVED lines=16> */
.L_x_9600:
[----:B------:R-:W-:Y:S05]  /*3840*/  BSYNC B1 ;  /* 0x0000000000017941 */ /* 0x000fea0003800000 */
.L_x_9599:
        /* <DEDUP_REMOVED lines=44> */
.L_x_9598:
[----:B------:R-:W-:Y:S05]  /*3b10*/  BSYNC B0 ;  /* 0x0000000000007941 */ /* 0x000fea0003800000 */
.L_x_9597:
        /* <DEDUP_REMOVED lines=13> */
.L_x_9601:
        /* <DEDUP_REMOVED lines=12> */
.L_x_9604:
[----:B------:R-:W-:Y:S02]  /*3cb0*/  IMAD.MOV.U32 R104, RZ, RZ, R8 ;  /* 0x000000ffff687224 */ /* 0x000fe400078e0008 */
.L_x_9605:
[----:B------:R-:W-:Y:S05]  /*3cc0*/  BSYNC B0 ;  /* 0x0000000000007941 */ /* 0x000fea0003800000 */
.L_x_9603:
        /* <DEDUP_REMOVED lines=16> */
.L_x_9609:
[----:B------:R-:W-:Y:S05]  /*3dd0*/  BSYNC B1 ;  /* 0x0000000000017941 */ /* 0x000fea0003800000 */
.L_x_9608:
        /* <DEDUP_REMOVED lines=44> */
.L_x_9607:
[----:B------:R-:W-:Y:S05]  /*40a0*/  BSYNC B0 ;  /* 0x0000000000007941 */ /* 0x000fea0003800000 */
.L_x_9606:
        /* <DEDUP_REMOVED lines=10> */
.L_x_9602:
        /* <DEDUP_REMOVED lines=12> */
.L_x_9611:
[----:B------:R-:W-:Y:S02]  /*4210*/  MOV R104, R8 ;  /* 0x0000000800687202 */ /* 0x000fe40000000f00 */
.L_x_9612:
[----:B------:R-:W-:Y:S05]  /*4220*/  BSYNC B0 ;  /* 0x0000000000007941 */ /* 0x000fea0003800000 */
.L_x_9610:
        /* <DEDUP_REMOVED lines=16> */
.L_x_9616:
[----:B------:R-:W-:Y:S05]  /*4330*/  BSYNC B1 ;  /* 0x0000000000017941 */ /* 0x000fea0003800000 */
.L_x_9615:
        /* <DEDUP_REMOVED lines=44> */
.L_x_9614:
[----:B------:R-:W-:Y:S05]  /*4600*/  BSYNC B0 ;  /* 0x0000000000007941 */ /* 0x000fea0003800000 */
.L_x_9613:
        /* <DEDUP_REMOVED lines=13> */
.L_x_9617:
        /* <DEDUP_REMOVED lines=12> */
.L_x_9620:
[----:B------:R-:W-:Y:S02]  /*47a0*/  IMAD.MOV.U32 R104, RZ, RZ, R8 ;  /* 0x000000ffff687224 */ /* 0x000fe400078e0008 */
.L_x_9621:
[----:B------:R-:W-:Y:S05]  /*47b0*/  BSYNC B0 ;  /* 0x0000000000007941 */ /* 0x000fea0003800000 */
.L_x_9619:
        /* <DEDUP_REMOVED lines=16> */
.L_x_9625:
[----:B------:R-:W-:Y:S05]  /*48c0*/  BSYNC B1 ;  /* 0x0000000000017941 */ /* 0x000fea0003800000 */
.L_x_9624:
        /* <DEDUP_REMOVED lines=44> */
.L_x_9623:
[----:B------:R-:W-:Y:S05]  /*4b90*/  BSYNC B0 ;  /* 0x0000000000007941 */ /* 0x000fea0003800000 */
.L_x_9622:
        /* <DEDUP_REMOVED lines=10> */
.L_x_9618:
        /* <DEDUP_REMOVED lines=12> */
.L_x_9627:
[----:B------:R-:W-:Y:S02]  /*4d00*/  MOV R104, R8 ;  /* 0x0000000800687202 */ /* 0x000fe40000000f00 */
.L_x_9628:
[----:B------:R-:W-:Y:S05]  /*4d10*/  BSYNC B0 ;  /* 0x0000000000007941 */ /* 0x000fea0003800000 */
.L_x_9626:
        /* <DEDUP_REMOVED lines=16> */
.L_x_9632:
[----:B------:R-:W-:Y:S05]  /*4e20*/  BSYNC B1 ;  /* 0x0000000000017941 */ /* 0x000fea0003800000 */
.L_x_9631:
        /* <DEDUP_REMOVED lines=44> */
.L_x_9630:
[----:B------:R-:W-:Y:S05]  /*50f0*/  BSYNC B0 ;  /* 0x0000000000007941 */ /* 0x000fea0003800000 */
.L_x_9629:
        /* <DEDUP_REMOVED lines=13> */
.L_x_9633:
        /* <DEDUP_REMOVED lines=12> */
.L_x_9636:
[----:B------:R-:W-:Y:S02]  /*5290*/  IMAD.MOV.U32 R104, RZ, RZ, R8 ;  /* 0x000000ffff687224 */ /* 0x000fe400078e0008 */
.L_x_9637:
[----:B------:R-:W-:Y:S05]  /*52a0*/  BSYNC B0 ;  /* 0x0000000000007941 */ /* 0x000fea0003800000 */
.L_x_9635:
        /* <DEDUP_REMOVED lines=16> */
.L_x_9641:
[----:B------:R-:W-:Y:S05]  /*53b0*/  BSYNC B1 ;  /* 0x0000000000017941 */ /* 0x000fea0003800000 */
.L_x_9640:
        /* <DEDUP_REMOVED lines=44> */
.L_x_9639:
[----:B------:R-:W-:Y:S05]  /*5680*/  BSYNC B0 ;  /* 0x0000000000007941 */ /* 0x000fea0003800000 */
.L_x_9638:
        /* <DEDUP_REMOVED lines=10> */
.L_x_9634:
        /* <DEDUP_REMOVED lines=12> */
.L_x_9643:
[----:B------:R-:W-:Y:S02]  /*57f0*/  MOV R104, R8 ;  /* 0x0000000800687202 */ /* 0x000fe40000000f00 */
.L_x_9644:
[----:B------:R-:W-:Y:S05]  /*5800*/  BSYNC B0 ;  /* 0x0000000000007941 */ /* 0x000fea0003800000 */
.L_x_9642:
        /* <DEDUP_REMOVED lines=16> */
.L_x_9648:
[----:B------:R-:W-:Y:S05]  /*5910*/  BSYNC B1 ;  /* 0x0000000000017941 */ /* 0x000fea0003800000 */
.L_x_9647:
        /* <DEDUP_REMOVED lines=44> */
.L_x_9646:
[----:B------:R-:W-:Y:S05]  /*5be0*/  BSYNC B0 ;  /* 0x0000000000007941 */ /* 0x000fea0003800000 */
.L_x_9645:
        /* <DEDUP_REMOVED lines=14> */
.L_x_9649:
        /* <DEDUP_REMOVED lines=12> */
.L_x_9652:
[----:B------:R-:W-:Y:S02]  /*5d90*/  IMAD.MOV.U32 R104, RZ, RZ, R8 ;  /* 0x000000ffff687224 */ /* 0x000fe400078e0008 */
.L_x_9653:
[----:B------:R-:W-:Y:S05]  /*5da0*/  BSYNC B0 ;  /* 0x0000000000007941 */ /* 0x000fea0003800000 */
.L_x_9651:
        /* <DEDUP_REMOVED lines=18> */
.L_x_9657:
[----:B------:R-:W-:Y:S05]  /*5ed0*/  BSYNC B1 ;  /* 0x0000000000017941 */ /* 0x000fea0003800000 */
.L_x_9656:
        /* <DEDUP_REMOVED lines=44> */
.L_x_9655:
[----:B------:R-:W-:Y:S05]  /*61a0*/  BSYNC B0 ;  /* 0x0000000000007941 */ /* 0x000fea0003800000 */
.L_x_9654:
        /* <DEDUP_REMOVED lines=10> */
.L_x_9650:
[----:B------:R-:W-:Y:S01]  /*6250*/  SEL R105, RZ, 0x10000, P4 ;  /* 0x00010000ff697807 */ /* 0x000fe20002000000 */
[----:B------:R-:W-:Y:S01]  /*6260*/  IMAD.MOV.U32 R115, RZ, RZ, 0x8 ;  /* 0x00000008ff737424 */ /* 0x000fe200078e00ff */
[----:B------:R-:W-:Y:S01]  /*6270*/  SEL R104, RZ, 0x100, P3 ;  /* 0x00000100ff687807 */ /* 0x000fe20001800000 */
[----:B------:R-:W-:Y:S01]  /*6280*/  IMAD.WIDE.U32 R128, R116, R119, c[0x0][0x188] ;  /* 0x0000620074807625 */ /* 0x000fe200078e0077 */
        /* <DEDUP_REMOVED lines=19> */
[----:B------:R-:W-:Y:S01]  /*63c0*/  LOP3.LUT R130, R132, R133, RZ, 0xfc, !PT ;  /* 0x0000008584827212 */ /* 0x000fe200078efcff */
[----:B------:R-:W-:Y:S01]  /*63d0*/  IMAD.WIDE.U32 R132, R116, R115, c[0x0][0x190] ;  /* 0x0000640074847625 */ /* 0x000fe200078e0073 */
[----:B------:R-:W-:Y:S01]  /*63e0*/  LOP3.LUT R131, R131, R135, R127, 0xfe, !PT ;  /* 0x0000008783837212 */ /* 0x000fe200078efe7f */
[----:B------:R0:W-:Y:S01]  /*63f0*/  STG.E.128 [R128.64], R104 ;  /* 0x0000006880007986 */ /* 0x0001e2000c101d06 */
[----:B------:R-:W-:Y:S02]  /*6400*/  LOP3.LUT P6, RZ, R124, 0x20, RZ, 0xc0, !PT ;  /* 0x000000207cff7812 */ /* 0x000fe400078cc0ff */
[----:B------:R-:W-:Y:S01]  /*6410*/  IADD3 R142, R116, 0x80, RZ ;  /* 0x00000080748e7810 */ /* 0x000fe20007ffe0ff */
[----:B------:R1:W-:Y:S04]  /*6420*/  STG.E.64 [R132.64], R130 ;  /* 0x0000008284007986 */ /* 0x0003e8000c101b06 */
[----:B------:R-:W-:-:S06]  /*6430*/  IMAD.WIDE.U32 R126, R142, R119, c[0x0][0x170] ;  /* 0x00005c008e7e7625 */ /* 0x000fcc00078e0077 */
[----:B0-----:R-:W-:-:S04]  /*6440*/  @P6 IMAD.WIDE.U32 R104, R142, R119, c[0x0][0x178] ;  /* 0x00005e008e686625 */ /* 0x001fc800078e0077 */
[----:B------:R-:W-:Y:S01]  /*6450*/  @P0 IMAD.WIDE.U32 R106, R142, R119, c[0x0][0x180] ;  /* 0x000060008e6a0625 */ /* 0x000fe200078e0077 */
[----:B------:R-:W-:Y:S05]  /*6460*/  @!P6 BRA `(.L_x_9658) ;  /* 0x000001300000e947 */ /* 0x000fea0003800000 */
[----:B-1----:R-:W-:Y:S01]  /*6470*/  IMAD.U32 R129, R120, 0x10000, RZ ;  /* 0x0001000078817824 */ /* 0x002fe200078e00ff */
        /* <DEDUP_REMOVED lines=18> */
.L_x_9658:
[----:B-1----:R1:W5:Y:S04]  /*65a0*/  @P6 LDG.E.128 R100, [R104.64] ;  /* 0x0000000668646981 */ /* 0x002368000c1e1d00 */
        /* <DEDUP_REMOVED lines=14> */
.L_x_9660:
[----:B-1----:R-:W-:Y:S02]  /*6690*/  IMAD.MOV.U32 R128, RZ, RZ, R8 ;  /* 0x000000ffff807224 */ /* 0x002fe400078e0008 */
.L_x_9661:
[----:B------:R-:W-:Y:S05]  /*66a0*/  BSYNC B0 ;  /* 0x0000000000007941 */ /* 0x000fea0003800000 */
.L_x_9659:
        /* <DEDUP_REMOVED lines=16> */
.L_x_9665:
[----:B------:R-:W-:Y:S05]  /*67b0*/  BSYNC B1 ;  /* 0x0000000000017941 */ /* 0x000fea0003800000 */
.L_x_9664:
        /* <DEDUP_REMOVED lines=44> */
.L_x_9663:
[----:B------:R-:W-:Y:S05]  /*6a80*/  BSYNC B0 ;  /* 0x0000000000007941 */ /* 0x000fea0003800000 */
.L_x_9662:
        /* <DEDUP_REMOVED lines=16> */
.L_x_9666:
        /* <DEDUP_REMOVED lines=12> */
.L_x_9669:
[----:B------:R-:W-:Y:S02]  /*6c50*/  IMAD.MOV.U32 R128, RZ, RZ, R8 ;  /* 0x000000ffff807224 */ /* 0x000fe400078e0008 */
.L_x_9670:
[----:B------:R-:W-:Y:S05]  /*6c60*/  BSYNC B0 ;  /* 0x0000000000007941 */ /* 0x000fea0003800000 */
.L_x_9668:
        /* <DEDUP_REMOVED lines=16> */
.L_x_9674:
[----:B------:R-:W-:Y:S05]  /*6d70*/  BSYNC B1 ;  /* 0x0000000000017941 */ /* 0x000fea0003800000 */
.L_x_9673:
        /* <DEDUP_REMOVED lines=44> */
.L_x_9672:
[----:B------:R-:W-:Y:S05]  /*7040*/  BSYNC B0 ;  /* 0x0000000000007941 */ /* 0x000fea0003800000 */
.L_x_9671:
        /* <DEDUP_REMOVED lines=10> */
.L_x_9667:
        /* <DEDUP_REMOVED lines=12> */
.L_x_9676:
[----:B------:R-:W-:Y:S02]  /*71b0*/  IMAD.MOV.U32 R134, RZ, RZ, R8 ;  /* 0x000000ffff867224 */ /* 0x000fe400078e0008 */
.L_x_9677:
[----:B------:R-:W-:Y:S05]  /*71c0*/  BSYNC B0 ;  /* 0x0000000000007941 */ /* 0x000fea0003800000 */
.L_x_9675:
        /* <DEDUP_REMOVED lines=16> */
.L_x_9681:
[----:B------:R-:W-:Y:S05]  /*72d0*/  BSYNC B1 ;  /* 0x0000000000017941 */ /* 0x000fea0003800000 */
.L_x_9680:
        /* <DEDUP_REMOVED lines=44> */
.L_x_9679:
[----:B------:R-:W-:Y:S05]  /*75a0*/  BSYNC B0 ;  /* 0x0000000000007941 */ /* 0x000fea0003800000 */
.L_x_9678:
        /* <DEDUP_REMOVED lines=15> */
.L_x_9682:
        /* <DEDUP_REMOVED lines=12> */
.L_x_9685:
[----:B------:R-:W-:Y:S02]  /*7760*/  IMAD.MOV.U32 R104, RZ, RZ, R8 ;  /* 0x000000ffff687224 */ /* 0x000fe400078e0008 */
.L_x_9686:
[----:B------:R-:W-:Y:S05]  /*7770*/  BSYNC B0 ;  /* 0x0000000000007941 */ /* 0x000fea0003800000 */
.L_x_9684:
        /* <DEDUP_REMOVED lines=16> */
.L_x_9690:
[----:B------:R-:W-:Y:S05]  /*7880*/  BSYNC B1 ;  /* 0x0000000000017941 */ /* 0x000fea0003800000 */
.L_x_9689:
        /* <DEDUP_REMOVED lines=44> */
.L_x_9688:
[----:B------:R-:W-:Y:S05]  /*7b50*/  BSYNC B0 ;  /* 0x0000000000007941 */ /* 0x000fea0003800000 */
.L_x_9687:
        /* <DEDUP_REMOVED lines=10> */
.L_x_9683:
        /* <DEDUP_REMOVED lines=12> */
.L_x_9692:
[----:B------:R-:W-:Y:S02]  /*7cc0*/  IMAD.MOV.U32 R104, RZ, RZ, R8 ;  /* 0x000000ffff687224 */ /* 0x000fe400078e0008 */
.L_x_9693:
[----:B------:R-:W-:Y:S05]  /*7cd0*/  BSYNC B0 ;  /* 0x0000000000007941 */ /* 0x000fea0003800000 */
.L_x_9691:
        /* <DEDUP_REMOVED lines=16> */
.L_x_9697:
[----:B------:R-:W-:Y:S05]  /*7de0*/  BSYNC B1 ;  /* 0x0000000000017941 */ /* 0x000fea0003800000 */
.L_x_9696:
        /* <DEDUP_REMOVED lines=44> */
.L_x_9695:
[----:B------:R-:W-:Y:S05]  /*80b0*/  BSYNC B0 ;  /* 0x0000000000007941 */ /* 0x000fea0003800000 */
.L_x_9694:
        /* <DEDUP_REMOVED lines=15> */
.L_x_9698:
        /* <DEDUP_REMOVED lines=12> */
.L_x_9701:
[----:B------:R-:W-:Y:S02]  /*8270*/  IMAD.MOV.U32 R104, RZ, RZ, R8 ;  /* 0x000000ffff687224 */ /* 0x000fe400078e0008 */
.L_x_9702:
[----:B------:R-:W-:Y:S05]  /*8280*/  BSYNC B0 ;  /* 0x0000000000007941 */ /* 0x000fea0003800000 */
.L_x_9700:
        /* <DEDUP_REMOVED lines=16> */
.L_x_9706:
[----:B------:R-:W-:Y:S05]  /*8390*/  BSYNC B1 ;  /* 0x0000000000017941 */ /* 0x000fea0003800000 */
.L_x_9705:
        /* <DEDUP_REMOVED lines=44> */
.L_x_9704:
[----:B------:R-:W-:Y:S05]  /*8660*/  BSYNC B0 ;  /* 0x0000000000007941 */ /* 0x000fea0003800000 */
.L_x_9703:
        /* <DEDUP_REMOVED lines=10> */
.L_x_9699:
        /* <DEDUP_REMOVED lines=12> */
.L_x_9708:
[----:B------:R-:W-:Y:S02]  /*87d0*/  IMAD.MOV.U32 R104, RZ, RZ, R8 ;  /* 0x000000ffff687224 */ /* 0x000fe400078e0008 */
.L_x_9709:
[----:B------:R-:W-:Y:S05]  /*87e0*/  BSYNC B0 ;  /* 0x0000000000007941 */ /* 0x000fea0003800000 */
.L_x_9707:
        /* <DEDUP_REMOVED lines=16> */
.L_x_9713:
[----:B------:R-:W-:Y:S05]  /*88f0*/  BSYNC B1 ;  /* 0x0000000000017941 */ /* 0x000fea0003800000 */
.L_x_9712:
        /* <DEDUP_REMOVED lines=44> */
.L_x_9711:
[----:B------:R-:W-:Y:S05]  /*8bc0*/  BSYNC B0 ;  /* 0x0000000000007941 */ /* 0x000fea0003800000 */
.L_x_9710:
        /* <DEDUP_REMOVED lines=13> */
.L_x_9714:
        /* <DEDUP_REMOVED lines=12> */
.L_x_9717:
[----:B------:R-:W-:Y:S02]  /*8d60*/  IMAD.MOV.U32 R128, RZ, RZ, R8 ;  /* 0x000000ffff807224 */ /* 0x000fe400078e0008 */
.L_x_9718:
[----:B------:R-:W-:Y:S05]  /*8d70*/  BSYNC B0 ;  /* 0x0000000000007941 */ /* 0x000fea0003800000 */
.L_x_9716:
        /* <DEDUP_REMOVED lines=16> */
.L_x_9722:
[----:B------:R-:W-:Y:S05]  /*8e80*/  BSYNC B1 ;  /* 0x0000000000017941 */ /* 0x000fea0003800000 */
.L_x_9721:
        /* <DEDUP_REMOVED lines=44> */
.L_x_9720:
[----:B------:R-:W-:Y:S05]  /*9150*/  BSYNC B0 ;  /* 0x0000000000007941 */ /* 0x000fea0003800000 */
.L_x_9719:
        /* <DEDUP_REMOVED lines=10> */
.L_x_9715:
        /* <DEDUP_REMOVED lines=12> */
.L_x_9724:
[----:B------:R-:W-:Y:S02]  /*92c0*/  IMAD.MOV.U32 R134, RZ, RZ, R8 ;  /* 0x000000ffff867224 */ /* 0x000fe400078e0008 */
.L_x_9725:
[----:B------:R-:W-:Y:S05]  /*92d0*/  BSYNC B0 ;  /* 0x0000000000007941 */ /* 0x000fea0003800000 */
.L_x_9723:
        /* <DEDUP_REMOVED lines=16> */
.L_x_9729:
[----:B------:R-:W-:Y:S05]  /*93e0*/  BSYNC B1 ;  /* 0x0000000000017941 */ /* 0x000fea0003800000 */
.L_x_9728:
        /* <DEDUP_REMOVED lines=44> */
.L_x_9727:
[----:B------:R-:W-:Y:S05]  /*96b0*/  BSYNC B0 ;  /* 0x0000000000007941 */ /* 0x000fea0003800000 */
.L_x_9726:
        /* <DEDUP_REMOVED lines=13> */
.L_x_9730:
        /* <DEDUP_REMOVED lines=12> */
.L_x_9733:
[----:B------:R-:W-:Y:S02]  /*9850*/  IMAD.MOV.U32 R134, RZ, RZ, R8 ;  /* 0x000000ffff867224 */ /* 0x000fe400078e0008 */
.L_x_9734:
[----:B------:R-:W-:Y:S05]  /*9860*/  BSYNC B0 ;  /* 0x0000000000007941 */ /* 0x000fea0003800000 */
.L_x_9732:
        /* <DEDUP_REMOVED lines=16> */
.L_x_9738:
[----:B------:R-:W-:Y:S05]  /*9970*/  BSYNC B1 ;  /* 0x0000000000017941 */ /* 0x000fea0003800000 */
.L_x_9737:
        /* <DEDUP_REMOVED lines=44> */
.L_x_9736:
[----:B------:R-:W-:Y:S05]  /*9c40*/  BSYNC B0 ;  /* 0x0000000000007941 */ /* 0x000fea0003800000 */
.L_x_9735:
        /* <DEDUP_REMOVED lines=10> */
.L_x_9731:
        /* <DEDUP_REMOVED lines=12> */
.L_x_9740:
[----:B------:R-:W-:Y:S02]  /*9db0*/  IMAD.MOV.U32 R134, RZ, RZ, R8 ;  /* 0x000000ffff867224 */ /* 0x000fe400078e0008 */
.L_x_9741:
[----:B------:R-:W-:Y:S05]  /*9dc0*/  BSYNC B0 ;  /* 0x0000000000007941 */ /* 0x000fea0003800000 */
.L_x_9739:
        /* <DEDUP_REMOVED lines=16> */
.L_x_9745:
[----:B------:R-:W-:Y:S05]  /*9ed0*/  BSYNC B1 ;  /* 0x0000000000017941 */ /* 0x000fea0003800000 */
.L_x_9744:
        /* <DEDUP_REMOVED lines=44> */
.L_x_9743:
[----:B------:R-:W-:Y:S05]  /*a1a0*/  BSYNC B0 ;  /* 0x0000000000007941 */ /* 0x000fea0003800000 */
.L_x_9742:
        /* <DEDUP_REMOVED lines=13> */
.L_x_9746:
        /* <DEDUP_REMOVED lines=12> */
.L_x_9749:
[----:B------:R-:W-:Y:S02]  /*a340*/  IMAD.MOV.U32 R106, RZ, RZ, R8 ;  /* 0x000000ffff6a7224 */ /* 0x000fe400078e0008 */
.L_x_9750:
[----:B------:R-:W-:Y:S05]  /*a350*/  BSYNC B0 ;  /* 0x0000000000007941 */ /* 0x000fea0003800000 */
.L_x_9748:
        /* <DEDUP_REMOVED lines=16> */
.L_x_9754:
[----:B------:R-:W-:Y:S05]  /*a460*/  BSYNC B1 ;  /* 0x0000000000017941 */ /* 0x000fea0003800000 */
.L_x_9753:
        /* <DEDUP_REMOVED lines=44> */
.L_x_9752:
[----:B------:R-:W-:Y:S05]  /*a730*/  BSYNC B0 ;  /* 0x0000000000007941 */ /* 0x000fea0003800000 */
.L_x_9751:
        /* <DEDUP_REMOVED lines=10> */
.L_x_9747:
        /* <DEDUP_REMOVED lines=12> */
.L_x_9756:
[----:B------:R-:W-:Y:S02]  /*a8a0*/  IMAD.MOV.U32 R106, RZ, RZ, R8 ;  /* 0x000000ffff6a7224 */ /* 0x000fe400078e0008 */
.L_x_9757:
[----:B------:R-:W-:Y:S05]  /*a8b0*/  BSYNC B0 ;  /* 0x0000000000007941 */ /* 0x000fea0003800000 */
.L_x_9755:
        /* <DEDUP_REMOVED lines=16> */
.L_x_9761:
[----:B------:R-:W-:Y:S05]  /*a9c0*/  BSYNC B1 ;  /* 0x0000000000017941 */ /* 0x000fea0003800000 */
.L_x_9760:
        /* <DEDUP_REMOVED lines=44> */
.L_x_9759:
[----:B------:R-:W-:Y:S05]  /*ac90*/  BSYNC B0 ;  /* 0x0000000000007941 */ /* 0x000fea0003800000 */
.L_x_9758:
        /* <DEDUP_REMOVED lines=13> */
.L_x_9762:
        /* <DEDUP_REMOVED lines=12> */
.L_x_9765:
[----:B------:R-:W-:Y:S02]  /*ae30*/  IMAD.MOV.U32 R106, RZ, RZ, R8 ;  /* 0x000000ffff6a7224 */ /* 0x000fe400078e0008 */
.L_x_9766:
[----:B------:R-:W-:Y:S05]  /*ae40*/  BSYNC B0 ;  /* 0x0000000000007941 */ /* 0x000fea0003800000 */
.L_x_9764:
        /* <DEDUP_REMOVED lines=16> */
.L_x_9770:
[----:B------:R-:W-:Y:S05]  /*af50*/  BSYNC B1 ;  /* 0x0000000000017941 */ /* 0x000fea0003800000 */
.L_x_9769:
        /* <DEDUP_REMOVED lines=44> */
.L_x_9768:
[----:B------:R-:W-:Y:S05]  /*b220*/  BSYNC B0 ;  /* 0x0000000000007941 */ /* 0x000fea0003800000 */
.L_x_9767:
        /* <DEDUP_REMOVED lines=10> */
.L_x_9763:
        /* <DEDUP_REMOVED lines=12> */
.L_x_9772:
[----:B------:R-:W-:Y:S02]  /*b390*/  IMAD.MOV.U32 R106, RZ, RZ, R8 ;  /* 0x000000ffff6a7224 */ /* 0x000fe400078e0008 */
.L_x_9773:
[----:B------:R-:W-:Y:S05]  /*b3a0*/  BSYNC B0 ;  /* 0x0000000000007941 */ /* 0x000fea0003800000 */
.L_x_9771:
        /* <DEDUP_REMOVED lines=16> */
.L_x_9777:
[----:B------:R-:W-:Y:S05]  /*b4b0*/  BSYNC B1 ;  /* 0x0000000000017941 */ /* 0x000fea0003800000 */
.L_x_9776:
        /* <DEDUP_REMOVED lines=44> */
.L_x_9775:
[----:B------:R-:W-:Y:S05]  /*b780*/  BSYNC B0 ;  /* 0x0000000000007941 */ /* 0x000fea0003800000 */
.L_x_9774:
        /* <DEDUP_REMOVED lines=14> */
.L_x_9778:
        /* <DEDUP_REMOVED lines=12> */
.L_x_9781:
[----:B------:R-:W-:Y:S02]  /*b930*/  IMAD.MOV.U32 R121, RZ, RZ, R8 ;  /* 0x000000ffff797224 */ /* 0x000fe400078e0008 */
.L_x_9782:
[----:B------:R-:W-:Y:S05]  /*b940*/  BSYNC B0 ;  /* 0x0000000000007941 */ /* 0x000fea0003800000 */
.L_x_9780:
        /* <DEDUP_REMOVED lines=18> */
.L_x_9786:
[----:B------:R-:W-:Y:S05]  /*ba70*/  BSYNC B1 ;  /* 0x0000000000017941 */ /* 0x000fea0003800000 */
.L_x_9785:
        /* <DEDUP_REMOVED lines=44> */
.L_x_9784:
[----:B------:R-:W-:Y:S05]  /*bd40*/  BSYNC B0 ;  /* 0x0000000000007941 */ /* 0x000fea0003800000 */
.L_x_9783:
        /* <DEDUP_REMOVED lines=11> */
.L_x_9779:
        /* <DEDUP_REMOVED lines=52> */
.L_x_9787:
        /* <DEDUP_REMOVED lines=15> */
.L_x_9789:
[----:B-1----:R-:W-:Y:S02]  /*c230*/  IMAD.MOV.U32 R140, RZ, RZ, R8 ;  /* 0x000000ffff8c7224 */ /* 0x002fe400078e0008 */
.L_x_9790:
[----:B------:R-:W-:Y:S05]  /*c240*/  BSYNC B0 ;  /* 0x0000000000007941 */ /* 0x000fea0003800000 */
.L_x_9788:
        /* <DEDUP_REMOVED lines=16> */
.L_x_9794:
[----:B------:R-:W-:Y:S05]  /*c350*/  BSYNC B1 ;  /* 0x0000000000017941 */ /* 0x000fea0003800000 */
.L_x_9793:
        /* <DEDUP_REMOVED lines=44> */
.L_x_9792:
[----:B------:R-:W-:Y:S05]  /*c620*/  BSYNC B0 ;  /* 0x0000000000007941 */ /* 0x000fea0003800000 */
.L_x_9791:
        /* <DEDUP_REMOVED lines=16> */
.L_x_9795:
        /* <DEDUP_REMOVED lines=12> */
.L_x_9798:
[----:B------:R-:W-:Y:S02]  /*c7f0*/  IMAD.MOV.U32 R10, RZ, RZ, R8 ;  /* 0x000000ffff0a7224 */ /* 0x000fe400078e0008 */
.L_x_9799:
[----:B------:R-:W-:Y:S05]  /*c800*/  BSYNC B0 ;  /* 0x0000000000007941 */ /* 0x000fea0003800000 */
.L_x_9797:
        /* <DEDUP_REMOVED lines=16> */
.L_x_9803:
[----:B------:R-:W-:Y:S05]  /*c910*/  BSYNC B1 ;  /* 0x0000000000017941 */ /* 0x000fea0003800000 */
.L_x_9802:
        /* <DEDUP_REMOVED lines=44> */
.L_x_9801:
[----:B------:R-:W-:Y:S05]  /*cbe0*/  BSYNC B0 ;  /* 0x0000000000007941 */ /* 0x000fea0003800000 */
.L_x_9800:
        /* <DEDUP_REMOVED lines=11> */
.L_x_9796:
        /* <DEDUP_REMOVED lines=12> */
.L_x_9805:
[----:B------:R-:W-:Y:S02]  /*cd60*/  IMAD.MOV.U32 R134, RZ, RZ, R8 ;  /* 0x000000ffff867224 */ /* 0x000fe400078e0008 */
.L_x_9806:
[----:B------:R-:W-:Y:S05]  /*cd70*/  BSYNC B0 ;  /* 0x0000000000007941 */ /* 0x000fea0003800000 */
.L_x_9804:
        /* <DEDUP_REMOVED lines=16> */
.L_x_9810:
[----:B------:R-:W-:Y:S05]  /*ce80*/  BSYNC B1 ;  /* 0x0000000000017941 */ /* 0x000fea0003800000 */
.L_x_9809:
        /* <DEDUP_REMOVED lines=44> */
.L_x_9808:
[----:B------:R-:W-:Y:S05]  /*d150*/  BSYNC B0 ;  /* 0x0000000000007941 */ /* 0x000fea0003800000 */
.L_x_9807:
        /* <DEDUP_REMOVED lines=15> */
.L_x_9811:
        /* <DEDUP_REMOVED lines=12> */
.L_x_9814:
[----:B------:R-:W-:Y:S02]  /*d310*/  IMAD.MOV.U32 R11, RZ, RZ, R8 ;  /* 0x000000ffff0b7224 */ /* 0x000fe400078e0008 */
.L_x_9815:
[----:B------:R-:W-:Y:S05]  /*d320*/  BSYNC B0 ;  /* 0x0000000000007941 */ /* 0x000fea0003800000 */
.L_x_9813:
        /* <DEDUP_REMOVED lines=16> */
.L_x_9819:
[----:B------:R-:W-:Y:S05]  /*d430*/  BSYNC B1 ;  /* 0x0000000000017941 */ /* 0x000fea0003800000 */
.L_x_9818:
        /* <DEDUP_REMOVED lines=44> */
.L_x_9817:
[----:B------:R-:W-:Y:S05]  /*d700*/  BSYNC B0 ;  /* 0x0000000000007941 */ /* 0x000fea0003800000 */
.L_x_9816:
        /* <DEDUP_REMOVED lines=11> */
.L_x_9812:
        /* <DEDUP_REMOVED lines=12> */
.L_x_9821:
[----:B------:R-:W-:Y:S02]  /*d880*/  IMAD.MOV.U32 R104, RZ, RZ, R8 ;  /* 0x000000ffff687224 */ /* 0x000fe400078e0008 */
.L_x_9822:
[----:B------:R-:W-:Y:S05]  /*d890*/  BSYNC B0 ;  /* 0x0000000000007941 */ /* 0x000fea0003800000 */
.L_x_9820:
        /* <DEDUP_REMOVED lines=16> */
.L_x_9826:
[----:B------:R-:W-:Y:S05]  /*d9a0*/  BSYNC B1 ;  /* 0x0000000000017941 */ /* 0x000fea0003800000 */
.L_x_9825:
        /* <DEDUP_REMOVED lines=44> */
.L_x_9824:
[----:B------:R-:W-:Y:S05]  /*dc70*/  BSYNC B0 ;  /* 0x0000000000007941 */ /* 0x000fea0003800000 */
.L_x_9823:
        /* <DEDUP_REMOVED lines=15> */
.L_x_9827:
        /* <DEDUP_REMOVED lines=12> */
.L_x_9830:
[----:B------:R-:W-:Y:S02]  /*de30*/  IMAD.MOV.U32 R12, RZ, RZ, R8 ;  /* 0x000000ffff0c7224 */ /* 0x000fe400078e0008 */
.L_x_9831:
[----:B------:R-:W-:Y:S05]  /*de40*/  BSYNC B0 ;  /* 0x0000000000007941 */ /* 0x000fea0003800000 */
.L_x_9829:
        /* <DEDUP_REMOVED lines=16> */
.L_x_9835:
[----:B------:R-:W-:Y:S05]  /*df50*/  BSYNC B1 ;  /* 0x0000000000017941 */ /* 0x000fea0003800000 */
.L_x_9834:
        /* <DEDUP_REMOVED lines=44> */
.L_x_9833:
[----:B------:R-:W-:Y:S05]  /*e220*/  BSYNC B0 ;  /* 0x0000000000007941 */ /* 0x000fea0003800000 */
.L_x_9832:
        /* <DEDUP_REMOVED lines=11> */
.L_x_9828:
        /* <DEDUP_REMOVED lines=12> */
.L_x_9837:
[----:B------:R-:W-:Y:S02]  /*e3a0*/  IMAD.MOV.U32 R104, RZ, RZ, R8 ;  /* 0x000000ffff687224 */ /* 0x000fe400078e0008 */
.L_x_9838:
[----:B------:R-:W-:Y:S05]  /*e3b0*/  BSYNC B0 ;  /* 0x0000000000007941 */ /* 0x000fea0003800000 */
.L_x_9836:
        /* <DEDUP_REMOVED lines=16> */
.L_x_9842:
[----:B------:R-:W-:Y:S05]  /*e4c0*/  BSYNC B1 ;  /* 0x0000000000017941 */ /* 0x000fea0003800000 */
.L_x_9841:
        /* <DEDUP_REMOVED lines=44> */
.L_x_9840:
[----:B------:R-:W-:Y:S05]  /*e790*/  BSYNC B0 ;  /* 0x0000000000007941 */ /* 0x000fea0003800000 */
.L_x_9839:
        /* <DEDUP_REMOVED lines=13> */
.L_x_9843:
        /* <DEDUP_REMOVED lines=12> */
.L_x_9846:
[----:B------:R-:W-:Y:S02]  /*e930*/  IMAD.MOV.U32 R13, RZ, RZ, R8 ;  /* 0x000000ffff0d7224 */ /* 0x000fe400078e0008 */
.L_x_9847:
[----:B------:R-:W-:Y:S05]  /*e940*/  BSYNC B0 ;  /* 0x0000000000007941 */ /* 0x000fea0003800000 */
.L_x_9845:
        /* <DEDUP_REMOVED lines=16> */
.L_x_9851:
[----:B------:R-:W-:Y:S05]  /*ea50*/  BSYNC B1 ;  /* 0x0000000000017941 */ /* 0x000fea0003800000 */
.L_x_9850:
        /* <DEDUP_REMOVED lines=44> */
.L_x_9849:
[----:B------:R-:W-:Y:S05]  /*ed20*/  BSYNC B0 ;  /* 0x0000000000007941 */ /* 0x000fea0003800000 */
.L_x_9848:
        /* <DEDUP_REMOVED lines=11> */
.L_x_9844:
        /* <DEDUP_REMOVED lines=12> */
.L_x_9853:
[----:B------:R-:W-:Y:S02]  /*eea0*/  IMAD.MOV.U32 R134, RZ, RZ, R8 ;  /* 0x000000ffff867224 */ /* 0x000fe400078e0008 */
.L_x_9854:
[----:B------:R-:W-:Y:S05]  /*eeb0*/  BSYNC B0 ;  /* 0x0000000000007941 */ /* 0x000fea0003800000 */
.L_x_9852:
        /* <DEDUP_REMOVED lines=16> */
.L_x_9858:
[----:B------:R-:W-:Y:S05]  /*efc0*/  BSYNC B1 ;  /* 0x0000000000017941 */ /* 0x000fea0003800000 */
.L_x_9857:
        /* <DEDUP_REMOVED lines=44> */
.L_x_9856:
[----:B------:R-:W-:Y:S05]  /*f290*/  BSYNC B0 ;  /* 0x0000000000007941 */ /* 0x000fea0003800000 */
.L_x_9855:
        /* <DEDUP_REMOVED lines=13> */
.L_x_9859:
        /* <DEDUP_REMOVED lines=12> */
.L_x_9862:
[----:B------:R-:W-:Y:S02]  /*f430*/  IMAD.MOV.U32 R14, RZ, RZ, R8 ;  /* 0x000000ffff0e7224 */ /* 0x000fe400078e0008 */
.L_x_9863:
[----:B------:R-:W-:Y:S05]  /*f440*/  BSYNC B0 ;  /* 0x0000000000007941 */ /* 0x000fea0003800000 */
.L_x_9861:
        /* <DEDUP_REMOVED lines=16> */
.L_x_9867:
[----:B------:R-:W-:Y:S05]  /*f550*/  BSYNC B1 ;  /* 0x0000000000017941 */ /* 0x000fea0003800000 */
.L_x_9866:
        /* <DEDUP_REMOVED lines=44> */
.L_x_9865:
[----:B------:R-:W-:Y:S05]  /*f820*/  BSYNC B0 ;  /* 0x0000000000007941 */ /* 0x000fea0003800000 */
.L_x_9864:
        /* <DEDUP_REMOVED lines=11> */
.L_x_9860:
        /* <DEDUP_REMOVED lines=12> */
.L_x_9869:
[----:B------:R-:W-:Y:S02]  /*f9a0*/  IMAD.MOV.U32 R134, RZ, RZ, R8 ;  /* 0x000000ffff867224 */ /* 0x000fe400078e0008 */
.L_x_9870:
[----:B------:R-:W-:Y:S05]  /*f9b0*/  BSYNC B0 ;  /* 0x0000000000007941 */ /* 0x000fea0003800000 */
.L_x_9868:
        /* <DEDUP_REMOVED lines=16> */
.L_x_9874:
[----:B------:R-:W-:Y:S05]  /*fac0*/  BSYNC B1 ;  /* 0x0000000000017941 */ /* 0x000fea0003800000 */
.L_x_9873:
        /* <DEDUP_REMOVED lines=44> */
.L_x_9872:
[----:B------:R-:W-:Y:S05]  /*fd90*/  BSYNC B0 ;  /* 0x0000000000007941 */ /* 0x000fea0003800000 */
.L_x_9871:
        /* <DEDUP_REMOVED lines=13> */
.L_x_9875:
        /* <DEDUP_REMOVED lines=12> */
.L_x_9878:
[----:B------:R-:W-:Y:S02]  /*ff30*/  IMAD.MOV.U32 R15, RZ, RZ, R8 ;  /* 0x000000ffff0f7224 */ /* 0x000fe400078e0008 */
.L_x_9879:
[----:B------:R-:W-:Y:S05]  /*ff40*/  BSYNC B0 ;  /* 0x0000000000007941 */ /* 0x000fea0003800000 */
.L_x_9877:
        /* <DEDUP_REMOVED lines=16> */
.L_x_9883:
[----:B------:R-:W-:Y:S05]  /*10050*/  BSYNC B1 ;  /* 0x0000000000017941 */ /* 0x000fea0003800000 */
.L_x_9882:
        /* <DEDUP_REMOVED lines=44> */
.L_x_9881:
[----:B------:R-:W-:Y:S05]  /*10320*/  BSYNC B0 ;  /* 0x0000000000007941 */ /* 0x000fea0003800000 */
.L_x_9880:
        /* <DEDUP_REMOVED lines=11> */
.L_x_9876:
        /* <DEDUP_REMOVED lines=12> */
.L_x_9885:
[----:B------:R-:W-:Y:S02]  /*104a0*/  IMAD.MOV.U32 R106, RZ, RZ, R8 ;  /* 0x000000ffff6a7224 */ /* 0x000fe400078e0008 */
.L_x_9886:
[----:B------:R-:W-:Y:S05]  /*104b0*/  BSYNC B0 ;  /* 0x0000000000007941 */ /* 0x000fea0003800000 */
.L_x_9884:
        /* <DEDUP_REMOVED lines=16> */
.L_x_9890:
[----:B------:R-:W-:Y:S05]  /*105c0*/  BSYNC B1 ;  /* 0x0000000000017941 */ /* 0x000fea0003800000 */
.L_x_9889:
        /* <DEDUP_REMOVED lines=44> */
.L_x_9888:
[----:B------:R-:W-:Y:S05]  /*10890*/  BSYNC B0 ;  /* 0x0000000000007941 */ /* 0x000fea0003800000 */
.L_x_9887:
        /* <DEDUP_REMOVED lines=13> */
.L_x_9891:
        /* <DEDUP_REMOVED lines=12> */
.L_x_9894:
[----:B------:R-:W-:Y:S02]  /*10a30*/  IMAD.MOV.U32 R106, RZ, RZ, R8 ;  /* 0x000000ffff6a7224 */ /* 0x000fe400078e0008 */
.L_x_9895:
[----:B------:R-:W-:Y:S05]  /*10a40*/  BSYNC B0 ;  /* 0x0000000000007941 */ /* 0x000fea0003800000 */
.L_x_9893:
        /* <DEDUP_REMOVED lines=16> */
.L_x_9899:
[----:B------:R-:W-:Y:S05]  /*10b50*/  BSYNC B1 ;  /* 0x0000000000017941 */ /* 0x000fea0003800000 */
.L_x_9898:
        /* <DEDUP_REMOVED lines=44> */
.L_x_9897:
[----:B------:R-:W-:Y:S05]  /*10e20*/  BSYNC B0 ;  /* 0x0000000000007941 */ /* 0x000fea0003800000 */
.L_x_9896:
        /* <DEDUP_REMOVED lines=10> */
.L_x_9892:
        /* <DEDUP_REMOVED lines=12> */
.L_x_9901:
[----:B------:R-:W-:Y:S02]  /*10f90*/  IMAD.MOV.U32 R106, RZ, RZ, R8 ;  /* 0x000000ffff6a7224 */ /* 0x000fe400078e0008 */
.L_x_9902:
[----:B------:R-:W-:Y:S05]  /*10fa0*/  BSYNC B0 ;  /* 0x0000000000007941 */ /* 0x000fea0003800000 */
.L_x_9900:
        /* <DEDUP_REMOVED lines=16> */
.L_x_9906:
[----:B------:R-:W-:Y:S05]  /*110b0*/  BSYNC B1 ;  /* 0x0000000000017941 */ /* 0x000fea0003800000 */
.L_x_9905:
        /* <DEDUP_REMOVED lines=44> */
.L_x_9904:
[----:B------:R-:W-:Y:S05]  /*11380*/  BSYNC B0 ;  /* 0x0000000000007941 */ /* 0x000fea0003800000 */
.L_x_9903:
        /* <DEDUP_REMOVED lines=14> */
.L_x_9907:
        /* <DEDUP_REMOVED lines=12> */
.L_x_9910:
[----:B------:R-:W-:Y:S02]  /*11530*/  IMAD.MOV.U32 R121, RZ, RZ, R8 ;  /* 0x000000ffff797224 */ /* 0x000fe400078e0008 */
.L_x_9911:
[----:B------:R-:W-:Y:S05]  /*11540*/  BSYNC B0 ;  /* 0x0000000000007941 */ /* 0x000fea0003800000 */
.L_x_9909:
        /* <DEDUP_REMOVED lines=18> */
.L_x_9915:
[----:B------:R-:W-:Y:S05]  /*11670*/  BSYNC B1 ;  /* 0x0000000000017941 */ /* 0x000fea0003800000 */
.L_x_9914:
        /* <DEDUP_REMOVED lines=44> */
.L_x_9913:
[----:B------:R-:W-:Y:S05]  /*11940*/  BSYNC B0 ;  /* 0x0000000000007941 */ /* 0x000fea0003800000 */
.L_x_9912:
        /* <DEDUP_REMOVED lines=11> */
.L_x_9908:
        /* <DEDUP_REMOVED lines=24> */
[----:B0-----:R-:W-:Y:S01]  /*11b80*/  LOP3.LUT R105, R145, R149, R147, 0xfe, !PT ;  /* 0x0000009591697212 */ /* 0x001fe200078efe93 */
[----:B------:R-:W-:Y:S01]  /*11b90*/  IMAD.WIDE.U32 R106, R133, R115, c[0x0][0x190] ;  /* 0x00006400856a7625 */ /* 0x000fe200078e0073 */
[----:B------:R-:W-:Y:S02]  /*11ba0*/  LOP3.LUT R104, R148, R143, RZ, 0xfc, !PT ;  /* 0x0000008f94687212 */ /* 0x000fe400078efcff */
[----:B------:R-:W-:-:S03]  /*11bb0*/  IADD3 R151, R116, 0x180, RZ ;  /* 0x0000018074977810 */ /* 0x000fc60007ffe0ff */
[----:B------:R0:W-:Y:S04]  /*11bc0*/  STG.E.64 [R106.64], R104 ;  /* 0x000000686a007986 */ /* 0x0001e8000c101b06 */
[----:B------:R-:W-:-:S04]  /*11bd0*/  @P6 IMAD.WIDE.U32 R148, R151, R119, c[0x0][0x178] ;  /* 0x00005e0097946625 */ /* 0x000fc800078e0077 */
[----:B------:R-:W-:-:S04]  /*11be0*/  @P0 IMAD.WIDE.U32 R146, R151, R119, c[0x0][0x180] ;  /* 0x0000600097920625 */ /* 0x000fc800078e0077 */
[----:B------:R-:W-:Y:S01]  /*11bf0*/  IMAD.WIDE.U32 R152, R151, R119, c[0x0][0x170] ;  /* 0x00005c0097987625 */ /* 0x000fe200078e0077 */
        /* <DEDUP_REMOVED lines=8> */
[----:B------:R-:W-:Y:S01]  /*11c80*/  LOP3.LUT R107, R104, 0xff00, R107, 0xf8, !PT ;  /* 0x0000ff00686b7812 */ /* 0x000fe200078ef86b */
[----:B------:R-:W-:Y:S01]  /*11c90*/  IMAD.WIDE.U32 R144, R144, 0x1000000, RZ ;  /* 0x0100000090907825 */ /* 0x000fe200078e00ff */
[----:B------:R-:W-:Y:S02]  /*11ca0*/  LOP3.LUT R104, R11, 0xff, RZ, 0xc0, !PT ;  /* 0x000000ff0b687812 */ /* 0x000fe400078ec0ff */
[----:B------:R-:W-:Y:S01]  /*11cb0*/  LOP3.LUT R143, R107, 0xff, R14, 0xf8, !PT ;  /* 0x000000ff6b8f7812 */ /* 0x000fe200078ef80e */
[----:B------:R-:W-:-:S04]  /*11cc0*/  IMAD.WIDE.U32 R106, R106, 0x10000, RZ ;  /* 0x000100006a6a7825 */ /* 0x000fc800078e00ff */
[----:B------:R-:W-:Y:S01]  /*11cd0*/  IMAD.WIDE.U32 R104, R104, 0x100, RZ ;  /* 0x0000010068687825 */ /* 0x000fe200078e00ff */
[----:B------:R-:W-:-:S04]  /*11ce0*/  LOP3.LUT R143, R107, R143, R145, 0xfe, !PT ;  /* 0x0000008f6b8f7212 */ /* 0x000fc800078efe91 */
[----:B------:R-:W-:Y:S02]  /*11cf0*/  LOP3.LUT R107, R104, R144, R106, 0xfe, !PT ;  /* 0x00000090686b7212 */ /* 0x000fe400078efe6a */
[----:B------:R-:W-:Y:S02]  /*11d00*/  LOP3.LUT R105, R143, R105, RZ, 0xfc, !PT ;  /* 0x000000698f697212 */ /* 0x000fe400078efcff */
[----:B------:R-:W-:Y:S01]  /*11d10*/  LOP3.LUT R104, R107, 0xff, R10, 0xf8, !PT ;  /* 0x000000ff6b687812 */ /* 0x000fe200078ef80a */
[----:B------:R-:W-:-:S05]  /*11d20*/  IMAD.WIDE.U32 R106, R133, R115, c[0x0][0x198] ;  /* 0x00006600856a7625 */ /* 0x000fca00078e0073 */
[----:B------:R0:W-:Y:S02]  /*11d30*/  STG.E.64 [R106.64], R104 ;  /* 0x000000686a007986 */ /* 0x0001e4000c101b06 */
.L_x_9916:
        /* <DEDUP_REMOVED lines=15> */
.L_x_9918:
[----:B-1----:R-:W-:Y:S02]  /*11e30*/  IMAD.MOV.U32 R133, RZ, RZ, R8 ;  /* 0x000000ffff857224 */ /* 0x002fe400078e0008 */
.L_x_9919:
[----:B------:R-:W-:Y:S05]  /*11e40*/  BSYNC B0 ;  /* 0x0000000000007941 */ /* 0x000fea0003800000 */
.L_x_9917:
        /* <DEDUP_REMOVED lines=16> */
.L_x_9923:
[----:B------:R-:W-:Y:S05]  /*11f50*/  BSYNC B1 ;  /* 0x0000000000017941 */ /* 0x000fea0003800000 */
.L_x_9922:
        /* <DEDUP_REMOVED lines=44> */
.L_x_9921:
[----:B------:R-:W-:Y:S05]  /*12220*/  BSYNC B0 ;  /* 0x0000000000007941 */ /* 0x000fea0003800000 */
.L_x_9920:
        /* <DEDUP_REMOVED lines=10> */
[----:B------:R-:W-:Y:S01]  /*122d0*/  MOV R134, R144 ;  /* 0x0000009000867202 */ /* 0x000fe20000000f00 */
[----:B------:R-:W-:Y:S05]  /*122e0*/  @!P0 BRA `(.L_x_9925) ;  /* 0x000005b000008947 */ /* 0x000fea0003800000 */
[----:B------:R-:W-:Y:S01]  /*122f0*/  IMAD.MOV.U32 R134, RZ, RZ, R144 ;  /* 0x000000ffff867224 */ /* 0x000fe200078e0090 */
[----:B------:R-:W-:-:S05]  /*12300*/  PRMT R144, RZ, 0x5410, R96 ;  /* 0x00005410ff907816 */ /* 0x000fca0000000060 */
[----:B------:R-:W-:Y:S01]  /*12310*/  FADD.FTZ R143, R144, R143 ;  /* 0x0000008f908f7221 */ /* 0x000fe20000010000 */
[----:B------:R-:W-:Y:S05]  /*12320*/  BRA `(.L_x_9925) ;  /* 0x0000057000007947 */ /* 0x000fea0003800000 */
.L_x_9924:
        /* <DEDUP_REMOVED lines=12> */
.L_x_9927:
[----:B------:R-:W-:Y:S02]  /*123f0*/  IMAD.MOV.U32 R10, RZ, RZ, R8 ;  /* 0x000000ffff0a7224 */ /* 0x000fe400078e0008 */
.L_x_9928:
[----:B------:R-:W-:Y:S05]  /*12400*/  BSYNC B0 ;  /* 0x0000000000007941 */ /* 0x000fea0003800000 */
.L_x_9926:
        /* <DEDUP_REMOVED lines=16> */
.L_x_9932:
[----:B------:R-:W-:Y:S05]  /*12510*/  BSYNC B1 ;  /* 0x0000000000017941 */ /* 0x000fea0003800000 */
.L_x_9931:
[----:B------:R-:W-:Y:S01]  /*12520*/  IMAD.HI.U32 R3, R122, -0x326172a9, RZ ;  /* 0xcd9e8d577a037827 */ /* 0x000fe200078e00ff */
        /* <DEDUP_REMOVED lines=43> */
.L_x_9930:
[----:B------:R-:W-:Y:S05]  /*127e0*/  BSYNC B0 ;  /* 0x0000000000007941 */ /* 0x000fea0003800000 */
.L_x_9929:
        /* <DEDUP_REMOVED lines=11> */
.L_x_9925:
        /* <DEDUP_REMOVED lines=12> */
.L_x_9934:
[----:B------:R-:W-:Y:S02]  /*12960*/  IMAD.MOV.U32 R133, RZ, RZ, R8 ;  /* 0x000000ffff857224 */ /* 0x000fe400078e0008 */
.L_x_9935:
[----:B------:R-:W-:Y:S05]  /*12970*/  BSYNC B0 ;  /* 0x0000000000007941 */ /* 0x000fea0003800000 */
.L_x_9933:
        /* <DEDUP_REMOVED lines=16> */
.L_x_9939:
[----:B------:R-:W-:Y:S05]  /*12a80*/  BSYNC B1 ;  /* 0x0000000000017941 */ /* 0x000fea0003800000 */
.L_x_9938:
        /* <DEDUP_REMOVED lines=44> */
.L_x_9937:
[----:B------:R-:W-:Y:S05]  /*12d50*/  BSYNC B0 ;  /* 0x0000000000007941 */ /* 0x000fea0003800000 */
.L_x_9936:
        /* <DEDUP_REMOVED lines=15> */
.L_x_9940:
        /* <DEDUP_REMOVED lines=12> */
.L_x_9943:
[----:B------:R-:W-:Y:S02]  /*12f10*/  IMAD.MOV.U32 R11, RZ, RZ, R8 ;  /* 0x000000ffff0b7224 */ /* 0x000fe400078e0008 */
.L_x_9944:
[----:B------:R-:W-:Y:S05]  /*12f20*/  BSYNC B0 ;  /* 0x0000000000007941 */ /* 0x000fea0003800000 */
.L_x_9942:
        /* <DEDUP_REMOVED lines=16> */
.L_x_9948:
[----:B------:R-:W-:Y:S05]  /*13030*/  BSYNC B1 ;  /* 0x0000000000017941 */ /* 0x000fea0003800000 */
.L_x_9947:
        /* <DEDUP_REMOVED lines=9> */
[----:B------:R-:W-:Y:S01]  /*130d0*/  IMAD.WIDE.U32 R152, R133, -0x2daee0ad, RZ ;  /* 0xd2511f5385987825 */ /* 0x000fe200078e00ff */
[----:B------:R-:W-:-:S03]  /*130e0*/  HFMA2.MMA R133, -RZ, RZ, 0, 0 ;  /* 0x00000000ff857435 */ /* 0x000fc600000001ff */
        /* <DEDUP_REMOVED lines=33> */
.L_x_9946:
[----:B------:R-:W-:Y:S05]  /*13300*/  BSYNC B0 ;  /* 0x0000000000007941 */ /* 0x000fea0003800000 */
.L_x_9945:
        /* <DEDUP_REMOVED lines=11> */
.L_x_9941:
        /* <DEDUP_REMOVED lines=12> */
.L_x_9950:
[----:B------:R-:W-:Y:S02]  /*13480*/  IMAD.MOV.U32 R104, RZ, RZ, R8 ;  /* 0x000000ffff687224 */ /* 0x000fe400078e0008 */
.L_x_9951:
[----:B------:R-:W-:Y:S05]  /*13490*/  BSYNC B0 ;  /* 0x0000000000007941 */ /* 0x000fea0003800000 */
.L_x_9949:
        /* <DEDUP_REMOVED lines=16> */
.L_x_9955:
[----:B------:R-:W-:Y:S05]  /*135a0*/  BSYNC B1 ;  /* 0x0000000000017941 */ /* 0x000fea0003800000 */
.L_x_9954:
        /* <DEDUP_REMOVED lines=44> */
.L_x_9953:
[----:B------:R-:W-:Y:S05]  /*13870*/  BSYNC B0 ;  /* 0x0000000000007941 */ /* 0x000fea0003800000 */
.L_x_9952:
        /* <DEDUP_REMOVED lines=15> */
.L_x_9956:
        /* <DEDUP_REMOVED lines=12> */
.L_x_9959:
[----:B------:R-:W-:Y:S02]  /*13a30*/  IMAD.MOV.U32 R12, RZ, RZ, R8 ;  /* 0x000000ffff0c7224 */ /* 0x000fe400078e0008 */
.L_x_9960:
[----:B------:R-:W-:Y:S05]  /*13a40*/  BSYNC B0 ;  /* 0x0000000000007941 */ /* 0x000fea0003800000 */
.L_x_9958:
        /* <DEDUP_REMOVED lines=16> */
.L_x_9964:
[----:B------:R-:W-:Y:S05]  /*13b50*/  BSYNC B1 ;  /* 0x0000000000017941 */ /* 0x000fea0003800000 */
.L_x_9963:
        /* <DEDUP_REMOVED lines=44> */
.L_x_9962:
[----:B------:R-:W-:Y:S05]  /*13e20*/  BSYNC B0 ;  /* 0x0000000000007941 */ /* 0x000fea0003800000 */
.L_x_9961:
        /* <DEDUP_REMOVED lines=11> */
.L_x_9957:
        /* <DEDUP_REMOVED lines=12> */
.L_x_9966:
[----:B------:R-:W-:Y:S02]  /*13fa0*/  IMAD.MOV.U32 R104, RZ, RZ, R8 ;  /* 0x000000ffff687224 */ /* 0x000fe400078e0008 */
.L_x_9967:
[----:B------:R-:W-:Y:S05]  /*13fb0*/  BSYNC B0 ;  /* 0x0000000000007941 */ /* 0x000fea0003800000 */
.L_x_9965:
        /* <DEDUP_REMOVED lines=16> */
.L_x_9971:
[----:B------:R-:W-:Y:S05]  /*140c0*/  BSYNC B1 ;  /* 0x0000000000017941 */ /* 0x000fea0003800000 */
.L_x_9970:
        /* <DEDUP_REMOVED lines=44> */
.L_x_9969:
[----:B------:R-:W-:Y:S05]  /*14390*/  BSYNC B0 ;  /* 0x0000000000007941 */ /* 0x000fea0003800000 */
.L_x_9968:
        /* <DEDUP_REMOVED lines=13> */
.L_x_9972:
        /* <DEDUP_REMOVED lines=12> */
.L_x_9975:
[----:B------:R-:W-:Y:S02]  /*14530*/  IMAD.MOV.U32 R13, RZ, RZ, R8 ;  /* 0x000000ffff0d7224 */ /* 0x000fe400078e0008 */
.L_x_9976:
[----:B------:R-:W-:Y:S05]  /*14540*/  BSYNC B0 ;  /* 0x0000000000007941 */ /* 0x000fea0003800000 */
.L_x_9974:
        /* <DEDUP_REMOVED lines=16> */
.L_x_9980:
[----:B------:R-:W-:Y:S05]  /*14650*/  BSYNC B1 ;  /* 0x0000000000017941 */ /* 0x000fea0003800000 */
.L_x_9979:
        /* <DEDUP_REMOVED lines=44> */
.L_x_9978:
[----:B------:R-:W-:Y:S05]  /*14920*/  BSYNC B0 ;  /* 0x0000000000007941 */ /* 0x000fea0003800000 */
.L_x_9977:
        /* <DEDUP_REMOVED lines=11> */
.L_x_9973:
        /* <DEDUP_REMOVED lines=12> */
.L_x_9982:
[----:B------:R-:W-:Y:S02]  /*14aa0*/  IMAD.MOV.U32 R133, RZ, RZ, R8 ;  /* 0x000000ffff857224 */ /* 0x000fe400078e0008 */
.L_x_9983:
[----:B------:R-:W-:Y:S05]  /*14ab0*/  BSYNC B0 ;  /* 0x0000000000007941 */ /* 0x000fea0003800000 */
.L_x_9981:
        /* <DEDUP_REMOVED lines=16> */
.L_x_9987:
[----:B------:R-:W-:Y:S05]  /*14bc0*/  BSYNC B1 ;  /* 0x0000000000017941 */ /* 0x000fea0003800000 */
.L_x_9986:
        /* <DEDUP_REMOVED lines=44> */
.L_x_9985:
[----:B------:R-:W-:Y:S05]  /*14e90*/  BSYNC B0 ;  /* 0x0000000000007941 */ /* 0x000fea0003800000 */
.L_x_9984:
        /* <DEDUP_REMOVED lines=13> */
.L_x_9988:
        /* <DEDUP_REMOVED lines=12> */
.L_x_9991:
[----:B------:R-:W-:Y:S02]  /*15030*/  IMAD.MOV.U32 R14, RZ, RZ, R8 ;  /* 0x000000ffff0e7224 */ /* 0x000fe400078e0008 */
.L_x_9992:
[----:B------:R-:W-:Y:S05]  /*15040*/  BSYNC B0 ;  /* 0x0000000000007941 */ /* 0x000fea0003800000 */
.L_x_9990:
        /* <DEDUP_REMOVED lines=16> */
.L_x_9996:
[----:B------:R-:W-:Y:S05]  /*15150*/  BSYNC B1 ;  /* 0x0000000000017941 */ /* 0x000fea0003800000 */
.L_x_9995:
        /* <DEDUP_REMOVED lines=44> */
.L_x_9994:
[----:B------:R-:W-:Y:S05]  /*15420*/  BSYNC B0 ;  /* 0x0000000000007941 */ /* 0x000fea0003800000 */
.L_x_9993:
        /* <DEDUP_REMOVED lines=11> */
.L_x_9989:
        /* <DEDUP_REMOVED lines=12> */
.L_x_9998:
[----:B------:R-:W-:Y:S02]  /*155a0*/  IMAD.MOV.U32 R133, RZ, RZ, R8 ;  /* 0x000000ffff857224 */ /* 0x000fe400078e0008 */
.L_x_9999:
[----:B------:R-:W-:Y:S05]  /*155b0*/  BSYNC B0 ;  /* 0x0000000000007941 */ /* 0x000fea0003800000 */
.L_x_9997:
        /* <DEDUP_REMOVED lines=16> */
.L_x_10003:
[----:B------:R-:W-:Y:S05]  /*156c0*/  BSYNC B1 ;  /* 0x0000000000017941 */ /* 0x000fea0003800000 */
.L_x_10002:
        /* <DEDUP_REMOVED lines=44> */
.L_x_10001:
[----:B------:R-:W-:Y:S05]  /*15990*/  BSYNC B0 ;  /* 0x0000000000007941 */ /* 0x000fea0003800000 */
.L_x_10000:
        /* <DEDUP_REMOVED lines=13> */
.L_x_10004:
        /* <DEDUP_REMOVED lines=12> */
.L_x_10007:
[----:B------:R-:W-:Y:S02]  /*15b30*/  IMAD.MOV.U32 R15, RZ, RZ, R8 ;  /* 0x000000ffff0f7224 */ /* 0x000fe400078e0008 */
.L_x_10008:
[----:B------:R-:W-:Y:S05]  /*15b40*/  BSYNC B0 ;  /* 0x0000000000007941 */ /* 0x000fea0003800000 */
.L_x_10006:
        /* <DEDUP_REMOVED lines=16> */
.L_x_10012:
[----:B------:R-:W-:Y:S05]  /*15c50*/  BSYNC B1 ;  /* 0x0000000000017941 */ /* 0x000fea0003800000 */
.L_x_10011:
        /* <DEDUP_REMOVED lines=44> */
.L_x_10010:
[----:B------:R-:W-:Y:S05]  /*15f20*/  BSYNC B0 ;  /* 0x0000000000007941 */ /* 0x000fea0003800000 */
.L_x_10009:
        /* <DEDUP_REMOVED lines=11> */
.L_x_10005:
        /* <DEDUP_REMOVED lines=12> */
.L_x_10014:
[----:B------:R-:W-:Y:S02]  /*160a0*/  IMAD.MOV.U32 R106, RZ, RZ, R8 ;  /* 0x000000ffff6a7224 */ /* 0x000fe400078e0008 */
.L_x_10015:
[----:B------:R-:W-:Y:S05]  /*160b0*/  BSYNC B0 ;  /* 0x0000000000007941 */ /* 0x000fea0003800000 */
.L_x_10013:
        /* <DEDUP_REMOVED lines=16> */
.L_x_10019:
[----:B------:R-:W-:Y:S05]  /*161c0*/  BSYNC B1 ;  /* 0x0000000000017941 */ /* 0x000fea0003800000 */
.L_x_10018:
        /* <DEDUP_REMOVED lines=44> */
.L_x_10017:
[----:B------:R-:W-:Y:S05]  /*16490*/  BSYNC B0 ;  /* 0x0000000000007941 */ /* 0x000fea0003800000 */
.L_x_10016:
        /* <DEDUP_REMOVED lines=13> */
.L_x_10020:
        /* <DEDUP_REMOVED lines=12> */
.L_x_10023:
[----:B------:R-:W-:Y:S02]  /*16630*/  IMAD.MOV.U32 R106, RZ, RZ, R8 ;  /* 0x000000ffff6a7224 */ /* 0x000fe400078e0008 */
.L_x_10024:
[----:B------:R-:W-:Y:S05]  /*16640*/  BSYNC B0 ;  /* 0x0000000000007941 */ /* 0x000fea0003800000 */
.L_x_10022:
        /* <DEDUP_REMOVED lines=16> */
.L_x_10028:
[----:B------:R-:W-:Y:S05]  /*16750*/  BSYNC B1 ;  /* 0x0000000000017941 */ /* 0x000fea0003800000 */
.L_x_10027:
        /* <DEDUP_REMOVED lines=44> */
.L_x_10026:
[----:B------:R-:W-:Y:S05]  /*16a20*/  BSYNC B0 ;  /* 0x0000000000007941 */ /* 0x000fea0003800000 */
.L_x_10025:
        /* <DEDUP_REMOVED lines=10> */
.L_x_10021:
        /* <DEDUP_REMOVED lines=12> */
.L_x_10030:
[----:B------:R-:W-:Y:S02]  /*16b90*/  IMAD.MOV.U32 R106, RZ, RZ, R8 ;  /* 0x000000ffff6a7224 */ /* 0x000fe400078e0008 */
.L_x_10031:
[----:B------:R-:W-:Y:S05]  /*16ba0*/  BSYNC B0 ;  /* 0x0000000000007941 */ /* 0x000fea0003800000 */
.L_x_10029:
        /* <DEDUP_REMOVED lines=16> */
.L_x_10035:
[----:B------:R-:W-:Y:S05]  /*16cb0*/  BSYNC B1 ;  /* 0x0000000000017941 */ /* 0x000fea0003800000 */
.L_x_10034:
        /* <DEDUP_REMOVED lines=44> */
.L_x_10033:
[----:B------:R-:W-:Y:S05]  /*16f80*/  BSYNC B0 ;  /* 0x0000000000007941 */ /* 0x000fea0003800000 */
.L_x_10032:
        /* <DEDUP_REMOVED lines=14> */
.L_x_10036:
        /* <DEDUP_REMOVED lines=12> */
.L_x_10039:
[----:B------:R-:W-:Y:S02]  /*17130*/  IMAD.MOV.U32 R121, RZ, RZ, R8 ;  /* 0x000000ffff797224 */ /* 0x000fe400078e0008 */
.L_x_10040:
[----:B------:R-:W-:Y:S05]  /*17140*/  BSYNC B0 ;  /* 0x0000000000007941 */ /* 0x000fea0003800000 */
.L_x_10038:
        /* <DEDUP_REMOVED lines=18> */
.L_x_10044:
[----:B------:R-:W-:Y:S05]  /*17270*/  BSYNC B1 ;  /* 0x0000000000017941 */ /* 0x000fea0003800000 */
.L_x_10043:
        /* <DEDUP_REMOVED lines=44> */
.L_x_10042:
[----:B------:R-:W-:Y:S05]  /*17540*/  BSYNC B0 ;  /* 0x0000000000007941 */ /* 0x000fea0003800000 */
.L_x_10041:
        /* <DEDUP_REMOVED lines=10> */
[----:B------:R-:W-:-:S05]  /*175f0*/  @P0 FADD.FTZ R150, R105, R150 ;  /* 0x0000009669960221 */ /* 0x000fca0000010000 */
.L_x_10037:
[----:B------:R-:W-:Y:S01]  /*17600*/  F2FP.BF16.PACK_AB R107, R150, R148 ;  /* 0x00000094966b723e */ /* 0x000fe200000010ff */
[----:B------:R-:W-:Y:S01]  /*17610*/  IMAD.WIDE.U32 R152, R151, R119, c[0x0][0x188] ;  /* 0x0000620097987625 */ /* 0x000fe200078e0077 */
[----:B------:R-:W-:Y:S02]  /*17620*/  F2FP.BF16.PACK_AB R106, R149, R146 ;  /* 0x00000092956a723e */ /* 0x000fe400000010ff */
[----:B------:R-:W-:Y:S02]  /*17630*/  F2FP.BF16.PACK_AB R105, R147, R144 ;  /* 0x000000909369723e */ /* 0x000fe400000010ff */
[----:B------:R-:W-:Y:S02]  /*17640*/  F2FP.BF16.PACK_AB R104, R145, R143 ;  /* 0x0000008f9168723e */ /* 0x000fe400000010ff */
[----:B------:R-:W-:Y:S02]  /*17650*/  SEL R134, RZ, 0x1, P1 ;  /* 0x00000001ff867807 */ /* 0x000fe40000800000 */
[----:B------:R-:W-:Y:S01]  /*17660*/  SEL R154, RZ, 0x1000000, P5 ;  /* 0x01000000ff9a7807 */ /* 0x000fe20002800000 */
[----:B------:R0:W-:Y:S01]  /*17670*/  STG.E.128 [R152.64], R104 ;  /* 0x0000006898007986 */ /* 0x0001e2000c101d06 */
[----:B------:R-:W-:-:S02]  /*17680*/  SEL R157, RZ, 0x10000, P4 ;  /* 0x00010000ff9d7807 */ /* 0x000fc40002000000 */
[----:B------:R-:W-:Y:S02]  /*17690*/  SEL R156, RZ, 0x100, P3 ;  /* 0x00000100ff9c7807 */ /* 0x000fe40001800000 */
[C---:B------:R-:W-:Y:S02]  /*176a0*/  LOP3.LUT P4, RZ, R124.reuse, 0x4, RZ, 0xc0, !PT ;  /* 0x000000047cff7812 */ /* 0x040fe4000788c0ff */
[----:B------:R-:W-:Y:S02]  /*176b0*/  LOP3.LUT P3, RZ, R124, 0x2, RZ, 0xc0, !PT ;  /* 0x000000027cff7812 */ /* 0x000fe4000786c0ff */
[----:B------:R-:W-:Y:S02]  /*176c0*/  LOP3.LUT R156, R156, R154, R157, 0xfe, !PT ;  /* 0x0000009a9c9c7212 */ /* 0x000fe400078efe9d */
[----:B------:R-:W-:Y:S02]  /*176d0*/  SEL R154, RZ, 0x1, P4 ;  /* 0x00000001ff9a7807 */ /* 0x000fe40002000000 */
[----:B------:R-:W-:-:S02]  /*176e0*/  SEL R155, RZ, 0x1, P2 ;  /* 0x00000001ff9b7807 */ /* 0x000fc40001000000 */
[C---:B------:R-:W-:Y:S02]  /*176f0*/  LOP3.LUT P5, RZ, R124.reuse, 0x8, RZ, 0xc0, !PT ;  /* 0x000000087cff7812 */ /* 0x040fe400078ac0ff */
        /* <DEDUP_REMOVED lines=8> */
[----:B------:R-:W-:-:S04]  /*17780*/  SEL R107, RZ, 0x1, P5 ;  /* 0x00000001ff6b7807 */ /* 0x000fc80002800000 */
[----:B------:R-:W-:Y:S01]  /*17790*/  LOP3.LUT R104, R134, R107, RZ, 0xfc, !PT ;  /* 0x0000006b86687212 */ /* 0x000fe200078efcff */
[----:B------:R-:W-:Y:S01]  /*177a0*/  IMAD.WIDE.U32 R106, R151, R115, c[0x0][0x190] ;  /* 0x00006400976a7625 */ /* 0x000fe200078e0073 */
[----:B------:R-:W-:-:S04]  /*177b0*/  IADD3 R134, R116, 0x200, RZ ;  /* 0x0000020074867810 */ /* 0x000fc80007ffe0ff */
[----:B------:R0:W-:Y:S01]  /*177c0*/  STG.E.64 [R106.64], R104 ;  /* 0x000000686a007986 */ /* 0x0001e2000c101b06 */
        /* <DEDUP_REMOVED lines=21> */
.L_x_10045:
[CC--:B0-----:R-:W-:Y:S01]  /*17920*/  @P0 IMAD.WIDE.U32 R104, R134.reuse, R119.reuse, c[0x0][0x180] ;  /* 0x0000600086680625 */ /* 0x0c1fe200078e0077 */
[----:B------:R0:W5:Y:S03]  /*17930*/  @P6 LDG.E.128 R100, [R154.64] ;  /* 0x000000069a646981 */ /* 0x000166000c1e1d00 */
[----:B------:R-:W-:Y:S01]  /*17940*/  IMAD.WIDE.U32 R106, R134, R119, c[0x0][0x170] ;  /* 0x00005c00866a7625 */ /* 0x000fe200078e0077 */
[----:B------:R1:W5:Y:S05]  /*17950*/  @P0 LDG.E.128 R96, [R104.64] ;  /* 0x0000000668600981 */ /* 0x00036a000c1e1d00 */
[----:B-1----:R-:W5:Y:S01]  /*17960*/  LDG.E.128 R104, [R106.64] ;  /* 0x000000066a687981 */ /* 0x002f62000c1e1d00 */
[C---:B------:R-:W-:Y:S01]  /*17970*/  ISETP.NE.AND P1, PT, R133.reuse, 0x1, PT ;  /* 0x000000018500780c */ /* 0x040fe20003f25270 */
[----:B------:R-:W-:Y:S01]  /*17980*/  BSSY B0, `(.L_x_10046) ;  /* 0x000000c000007945 */ /* 0x000fe20003800000 */
        /* <DEDUP_REMOVED lines=10> */
.L_x_10047:
[----:B0-----:R-:W-:Y:S02]  /*17a30*/  IMAD.MOV.U32 R151, RZ, RZ, R8 ;  /* 0x000000ffff977224 */ /* 0x001fe400078e0008 */
.L_x_10048:
[----:B------:R-:W-:Y:S05]  /*17a40*/  BSYNC B0 ;  /* 0x0000000000007941 */ /* 0x000fea0003800000 */
.L_x_10046:
        /* <DEDUP_REMOVED lines=16> */
.L_x_10052:
[----:B------:R-:W-:Y:S05]  /*17b50*/  BSYNC B1 ;  /* 0x0000000000017941 */ /* 0x000fea0003800000 */
.L_x_10051:
        /* <DEDUP_REMOVED lines=44> */
.L_x_10050:
[----:B------:R-:W-:Y:S05]  /*17e20*/  BSYNC B0 ;  /* 0x0000000000007941 */ /* 0x000fea0003800000 */
.L_x_10049:
[----:B------:R-:W0:Y:S01]  /*17e30*/  I2F.U32 R133, R151 ;  /* 0x0000009700857306 */ /* 0x000e220000201000 */
[C---:B------:R-:W-:Y:S02]  /*17e40*/  LOP3.LUT P6, RZ, R124.reuse, 0x10, RZ, 0xc0, !PT ;  /* 0x000000107cff7812 */ /* 0x040fe400078cc0ff */
[----:B------:R-:W-:Y:S01]  /*17e50*/  LOP3.LUT R124, R124, 0xfffffff7, RZ, 0xc0, !PT ;  /* 0xfffffff77c7c7812 */ /* 0x000fe200078ec0ff */
[----:B0-----:R-:W-:-:S05]  /*17e60*/  FFMA.FTZ R133, R133, R118, 1.1641532182693481445e-10 ;  /* 0x2f00000085857423 */ /* 0x001fca0000010076 */
[----:B------:R-:W-:Y:S02]  /*17e70*/  FSETP.GTU.FTZ.AND P1, PT, R133, c[0x0][0x1e4], PT ;  /* 0x0000790085007a0b */ /* 0x000fe40003f3c000 */
[----:B-----5:R-:W-:-:S05]  /*17e80*/  PRMT R133, RZ, 0x5410, R104 ;  /* 0x00005410ff857816 */ /* 0x020fca0000000068 */
[----:B------:R-:W-:-:S05]  /*17e90*/  FMUL.FTZ R133, R133, c[0x0][0x1e8] ;  /* 0x00007a0085857a20 */ /* 0x000fca0000410000 */
[----:B------:R-:W-:Y:S02]  /*17ea0*/  FSEL R151, R133, RZ, !P1 ;  /* 0x000000ff85977208 */ /* 0x000fe40004800000 */
        /* <DEDUP_REMOVED lines=8> */
.L_x_10053:
        /* <DEDUP_REMOVED lines=12> */
.L_x_10056:
[----:B------:R-:W-:Y:S02]  /*17ff0*/  IMAD.MOV.U32 R10, RZ, RZ, R8 ;  /* 0x000000ffff0a7224 */ /* 0x000fe400078e0008 */
.L_x_10057:
[----:B------:R-:W-:Y:S05]  /*18000*/  BSYNC B0 ;  /* 0x0000000000007941 */ /* 0x000fea0003800000 */
.L_x_10055:
        /* <DEDUP_REMOVED lines=16> */
.L_x_10061:
[----:B------:R-:W-:Y:S05]  /*18110*/  BSYNC B1 ;  /* 0x0000000000017941 */ /* 0x000fea0003800000 */
.L_x_10060:
        /* <DEDUP_REMOVED lines=42> */
[----:B------:R-:W-:Y:S01]  /*183c0*/  IMAD.MOV.U32 R153, RZ, RZ, RZ ;  /* 0x000000ffff997224 */ /* 0x000fe200078e00ff */
[----:B------:R-:W-:Y:S02]  /*183d0*/  MOV R0, R152 ;  /* 0x0000009800007202 */ /* 0x000fe40000000f00 */
.L_x_10059:
[----:B------:R-:W-:Y:S05]  /*183e0*/  BSYNC B0 ;  /* 0x0000000000007941 */ /* 0x000fea0003800000 */
.L_x_10058:
        /* <DEDUP_REMOVED lines=11> */
.L_x_10054:
        /* <DEDUP_REMOVED lines=12> */
.L_x_10063:
[----:B------:R-:W-:Y:S02]  /*18560*/  IMAD.MOV.U32 R133, RZ, RZ, R8 ;  /* 0x000000ffff857224 */ /* 0x000fe400078e0008 */
.L_x_10064:
[----:B------:R-:W-:Y:S05]  /*18570*/  BSYNC B0 ;  /* 0x0000000000007941 */ /* 0x000fea0003800000 */
.L_x_10062:
        /* <DEDUP_REMOVED lines=16> */
.L_x_10068:
[----:B------:R-:W-:Y:S05]  /*18680*/  BSYNC B1 ;  /* 0x0000000000017941 */ /* 0x000fea0003800000 */
.L_x_10067:
[----:B------:R-:W-:Y:S01]  /*18690*/  LOP3.LUT R0, R0, UR5, R7, 0x96, !PT ;  /* 0x0000000500007c12 */ /* 0x000fe2000f8e9607 */
[----:B------:R-:W-:-:S04]  /*186a0*/  IMAD.HI.U32 R3, R122, -0x326172a9, RZ ;  /* 0xcd9e8d577a037827 */ /* 0x000fc800078e00ff */
[----:B------:R-:W-:Y:S01]  /*186b0*/  IMAD R155, R122, -0x326172a9, RZ ;  /* 0xcd9e8d577a9b7824 */ /* 0x000fe200078e02ff */
[----:B------:R-:W-:Y:S01]  /*186c0*/  LOP3.LUT R3, R3, UR4, R6, 0x96, !PT ;  /* 0x0000000403037c12 */ /* 0x000fe2000f8e9606 */
[----:B------:R-:W-:-:S05]  /*186d0*/  IMAD.WIDE.U32 R152, R0, -0x326172a9, RZ ;  /* 0xcd9e8d5700987825 */ /* 0x000fca00078e00ff */
[----:B------:R-:W-:Y:S01]  /*186e0*/  LOP3.LUT R2, R153, UR9, R155, 0x96, !PT ;  /* 0x0000000999027c12 */ /* 0x000fe2000f8e969b */
[----:B------:R-:W-:Y:S02]  /*186f0*/  IMAD R153, R5, -0x2daee0ad, RZ ;  /* 0xd2511f5305997824 */ /* 0x000fe400078e02ff */
        /* <DEDUP_REMOVED lines=34> */
[----:B------:R-:W-:Y:S01]  /*18920*/  MOV R0, R152 ;  /* 0x0000009800007202 */ /* 0x000fe20000000f00 */
[----:B------:R-:W-:Y:S01]  /*18930*/  IMAD.MOV.U32 R152, RZ, RZ, RZ ;  /* 0x000000ffff987224 */ /* 0x000fe200078e00ff */
[----:B------:R-:W-:Y:S02]  /*18940*/  LOP3.LUT R2, R153, UR26, R2, 0x96, !PT ;  /* 0x0000001a99027c12 */ /* 0x000fe4000f8e9602 */
.L_x_10066:
[----:B------:R-:W-:Y:S05]  /*18950*/  BSYNC B0 ;  /* 0x0000000000007941 */ /* 0x000fea0003800000 */
.L_x_10065:
        /* <DEDUP_REMOVED lines=15> */
.L_x_10069:
        /* <DEDUP_REMOVED lines=12> */
.L_x_10072:
[----:B------:R-:W-:Y:S02]  /*18b10*/  IMAD.MOV.U32 R11, RZ, RZ, R8 ;  /* 0x000000ffff0b7224 */ /* 0x000fe400078e0008 */
.L_x_10073:
[----:B------:R-:W-:Y:S05]  /*18b20*/  BSYNC B0 ;  /* 0x0000000000007941 */ /* 0x000fea0003800000 */
.L_x_10071:
        /* <DEDUP_REMOVED lines=16> */
.L_x_10077:
[----:B------:R-:W-:Y:S05]  /*18c30*/  BSYNC B1 ;  /* 0x0000000000017941 */ /* 0x000fea0003800000 */
.L_x_10076:
        /* <DEDUP_REMOVED lines=44> */
.L_x_10075:
[----:B------:R-:W-:Y:S05]  /*18f00*/  BSYNC B0 ;  /* 0x0000000000007941 */ /* 0x000fea0003800000 */
.L_x_10074:
[----:B------:R-:W0:Y:S01]  /*18f10*/  I2F.U32 R11, R11 ;  /* 0x0000000b000b7306 */ /* 0x000e220000201000 */
[----:B------:R-:W-:Y:S01]  /*18f20*/  @P0 PRMT R152, RZ, 0x7610, R96 ;  /* 0x00007610ff980816 */ /* 0x000fe20000000060 */
[----:B0-----:R-:W-:Y:S01]  /*18f30*/  FFMA.FTZ R104, R11, R118, 1.1641532182693481445e-10 ;  /* 0x2f0000000b687423 */ /* 0x001fe20000010076 */
[----:B------:R-:W-:-:S04]  /*18f40*/  PRMT R11, RZ, 0x7610, R100 ;  /* 0x00007610ff0b7816 */ /* 0x000fc80000000064 */
[----:B------:R-:W-:Y:S01]  /*18f50*/  FSETP.GTU.FTZ.AND P1, PT, R104, c[0x0][0x1e4], PT ;  /* 0x0000790068007a0b */ /* 0x000fe20003f3c000 */
[----:B------:R-:W-:-:S05]  /*18f60*/  FMUL.FTZ R104, R11, c[0x0][0x1e8] ;  /* 0x00007a000b687a20 */ /* 0x000fca0000410000 */
[----:B------:R-:W-:-:S05]  /*18f70*/  FSEL R104, R104, RZ, !P1 ;  /* 0x000000ff68687208 */ /* 0x000fca0004800000 */
[----:B------:R-:W-:Y:S01]  /*18f80*/  FADD.FTZ R153, R153, R104 ;  /* 0x0000006899997221 */ /* 0x000fe20000010000 */
[----:B------:R-:W-:-:S03]  /*18f90*/  SEL R104, RZ, 0x1, P1 ;  /* 0x00000001ff687807 */ /* 0x000fc60000800000 */
[----:B------:R-:W-:Y:S01]  /*18fa0*/  @P0 FADD.FTZ R153, R152, R153 ;  /* 0x0000009998990221 */ /* 0x000fe20000010000 */
[----:B------:R-:W-:Y:S02]  /*18fb0*/  PRMT R11, R104, 0x7610, R11 ;  /* 0x00007610680b7816 */ /* 0x000fe4000000000b */
.L_x_10070:
        /* <DEDUP_REMOVED lines=12> */
.L_x_10079:
[----:B------:R-:W-:Y:S02]  /*19080*/  IMAD.MOV.U32 R104, RZ, RZ, R8 ;  /* 0x000000ffff687224 */ /* 0x000fe400078e0008 */
.L_x_10080:
[----:B------:R-:W-:Y:S05]  /*19090*/  BSYNC B0 ;  /* 0x0000000000007941 */ /* 0x000fea0003800000 */
.L_x_10078:
        /* <DEDUP_REMOVED lines=16> */
.L_x_10084:
[----:B------:R-:W-:Y:S05]  /*191a0*/  BSYNC B1 ;  /* 0x0000000000017941 */ /* 0x000fea0003800000 */
.L_x_10083:
        /* <DEDUP_REMOVED lines=44> */
.L_x_10082:
[----:B------:R-:W-:Y:S05]  /*19470*/  BSYNC B0 ;  /* 0x0000000000007941 */ /* 0x000fea0003800000 */
.L_x_10081:
        /* <DEDUP_REMOVED lines=15> */
.L_x_10085:
        /* <DEDUP_REMOVED lines=12> */
.L_x_10088:
[----:B------:R-:W-:Y:S02]  /*19630*/  IMAD.MOV.U32 R12, RZ, RZ, R8 ;  /* 0x000000ffff0c7224 */ /* 0x000fe400078e0008 */
.L_x_10089:
[----:B------:R-:W-:Y:S05]  /*19640*/  BSYNC B0 ;  /* 0x0000000000007941 */ /* 0x000fea0003800000 */
.L_x_10087:
        /* <DEDUP_REMOVED lines=16> */
.L_x_10093:
[----:B------:R-:W-:Y:S05]  /*19750*/  BSYNC B1 ;  /* 0x0000000000017941 */ /* 0x000fea0003800000 */
.L_x_10092:
        /* <DEDUP_REMOVED lines=44> */
.L_x_10091:
[----:B------:R-:W-:Y:S05]  /*19a20*/  BSYNC B0 ;  /* 0x0000000000007941 */ /* 0x000fea0003800000 */
.L_x_10090:
[----:B------:R0:W1:Y:S02]  /*19a30*/  I2F.U32 R155, R12 ;  /* 0x0000000c009b7306 */ /* 0x0000640000201000 */
[----:B0-----:R-:W-:Y:S01]  /*19a40*/  PRMT R12, RZ, 0x5410, R101 ;  /* 0x00005410ff0c7816 */ /* 0x001fe20000000065 */
[----:B-1----:R-:W-:-:S05]  /*19a50*/  FFMA.FTZ R155, R155, R118, 1.1641532182693481445e-10 ;  /* 0x2f0000009b9b7423 */ /* 0x002fca0000010076 */
        /* <DEDUP_REMOVED lines=8> */
.L_x_10086:
        /* <DEDUP_REMOVED lines=12> */
.L_x_10095:
[----:B------:R-:W-:Y:S02]  /*19ba0*/  IMAD.MOV.U32 R104, RZ, RZ, R8 ;  /* 0x000000ffff687224 */ /* 0x000fe400078e0008 */
.L_x_10096:
[----:B------:R-:W-:Y:S05]  /*19bb0*/  BSYNC B0 ;  /* 0x0000000000007941 */ /* 0x000fea0003800000 */
.L_x_10094:
        /* <DEDUP_REMOVED lines=16> */
.L_x_10100:
[----:B------:R-:W-:Y:S05]  /*19cc0*/  BSYNC B1 ;  /* 0x0000000000017941 */ /* 0x000fea0003800000 */
.L_x_10099:
        /* <DEDUP_REMOVED lines=44> */
.L_x_10098:
[----:B------:R-:W-:Y:S05]  /*19f90*/  BSYNC B0 ;  /* 0x0000000000007941 */ /* 0x000fea0003800000 */
.L_x_10097:
        /* <DEDUP_REMOVED lines=13> */
.L_x_10101:
        /* <DEDUP_REMOVED lines=12> */
.L_x_10104:
[----:B------:R-:W-:Y:S02]  /*1a130*/  IMAD.MOV.U32 R13, RZ, RZ, R8 ;  /* 0x000000ffff0d7224 */ /* 0x000fe400078e0008 */
.L_x_10105:
[----:B------:R-:W-:Y:S05]  /*1a140*/  BSYNC B0 ;  /* 0x0000000000007941 */ /* 0x000fea0003800000 */
.L_x_10103:
        /* <DEDUP_REMOVED lines=16> */
.L_x_10109:
[----:B------:R-:W-:Y:S05]  /*1a250*/  BSYNC B1 ;  /* 0x0000000000017941 */ /* 0x000fea0003800000 */
.L_x_10108:
        /* <DEDUP_REMOVED lines=44> */
.L_x_10107:
[----:B------:R-:W-:Y:S05]  /*1a520*/  BSYNC B0 ;  /* 0x0000000000007941 */ /* 0x000fea0003800000 */
.L_x_10106:
        /* <DEDUP_REMOVED lines=11> */
.L_x_10102:
        /* <DEDUP_REMOVED lines=12> */
.L_x_10111:
[----:B------:R-:W-:Y:S02]  /*1a6a0*/  IMAD.MOV.U32 R133, RZ, RZ, R8 ;  /* 0x000000ffff857224 */ /* 0x000fe400078e0008 */
.L_x_10112:
[----:B------:R-:W-:Y:S05]  /*1a6b0*/  BSYNC B0 ;  /* 0x0000000000007941 */ /* 0x000fea0003800000 */
.L_x_10110:
        /* <DEDUP_REMOVED lines=16> */
.L_x_10116:
[----:B------:R-:W-:Y:S05]  /*1a7c0*/  BSYNC B1 ;  /* 0x0000000000017941 */ /* 0x000fea0003800000 */
.L_x_10115:
        /* <DEDUP_REMOVED lines=44> */
.L_x_10114:
[----:B------:R-:W-:Y:S05]  /*1aa90*/  BSYNC B0 ;  /* 0x0000000000007941 */ /* 0x000fea0003800000 */
.L_x_10113:
        /* <DEDUP_REMOVED lines=13> */
.L_x_10117:
        /* <DEDUP_REMOVED lines=12> */
.L_x_10120:
[----:B------:R-:W-:Y:S02]  /*1ac30*/  IMAD.MOV.U32 R14, RZ, RZ, R8 ;  /* 0x000000ffff0e7224 */ /* 0x000fe400078e0008 */
.L_x_10121:
[----:B------:R-:W-:Y:S05]  /*1ac40*/  BSYNC B0 ;  /* 0x0000000000007941 */ /* 0x000fea0003800000 */
.L_x_10119:
        /* <DEDUP_REMOVED lines=16> */
.L_x_10125:
[----:B------:R-:W-:Y:S05]  /*1ad50*/  BSYNC B1 ;  /* 0x0000000000017941 */ /* 0x000fea0003800000 */
.L_x_10124:
        /* <DEDUP_REMOVED lines=44> */
.L_x_10123:
[----:B------:R-:W-:Y:S05]  /*1b020*/  BSYNC B0 ;  /* 0x0000000000007941 */ /* 0x000fea0003800000 */
.L_x_10122:
        /* <DEDUP_REMOVED lines=11> */
.L_x_10118:
        /* <DEDUP_REMOVED lines=12> */
.L_x_10127:
[----:B------:R-:W-:Y:S02]  /*1b1a0*/  IMAD.MOV.U32 R133, RZ, RZ, R8 ;  /* 0x000000ffff857224 */ /* 0x000fe400078e0008 */
.L_x_10128:
[----:B------:R-:W-:Y:S05]  /*1b1b0*/  BSYNC B0 ;  /* 0x0000000000007941 */ /* 0x000fea0003800000 */
.L_x_10126:
        /* <DEDUP_REMOVED lines=16> */
.L_x_10132:
[----:B------:R-:W-:Y:S05]  /*1b2c0*/  BSYNC B1 ;  /* 0x0000000000017941 */ /* 0x000fea0003800000 */
.L_x_10131:
        /* <DEDUP_REMOVED lines=44> */
.L_x_10130:
[----:B------:R-:W-:Y:S05]  /*1b590*/  BSYNC B0 ;  /* 0x0000000000007941 */ /* 0x000fea0003800000 */
.L_x_10129:
        /* <DEDUP_REMOVED lines=13> */
.L_x_10133:
        /* <DEDUP_REMOVED lines=12> */
.L_x_10136:
[----:B------:R-:W-:Y:S02]  /*1b730*/  IMAD.MOV.U32 R15, RZ, RZ, R8 ;  /* 0x000000ffff0f7224 */ /* 0x000fe400078e0008 */
.L_x_10137:
[----:B------:R-:W-:Y:S05]  /*1b740*/  BSYNC B0 ;  /* 0x0000000000007941 */ /* 0x000fea0003800000 */
.L_x_10135:
        /* <DEDUP_REMOVED lines=16> */
.L_x_10141:
[----:B------:R-:W-:Y:S05]  /*1b850*/  BSYNC B1 ;  /* 0x0000000000017941 */ /* 0x000fea0003800000 */
.L_x_10140:
        /* <DEDUP_REMOVED lines=44> */
.L_x_10139:
[----:B------:R-:W-:Y:S05]  /*1bb20*/  BSYNC B0 ;  /* 0x0000000000007941 */ /* 0x000fea0003800000 */
.L_x_10138:
        /* <DEDUP_REMOVED lines=11> */
.L_x_10134:
        /* <DEDUP_REMOVED lines=12> */
.L_x_10143:
[----:B------:R-:W-:Y:S02]  /*1bca0*/  IMAD.MOV.U32 R106, RZ, RZ, R8 ;  /* 0x000000ffff6a7224 */ /* 0x000fe400078e0008 */
.L_x_10144:
[----:B------:R-:W-:Y:S05]  /*1bcb0*/  BSYNC B0 ;  /* 0x0000000000007941 */ /* 0x000fea0003800000 */
.L_x_10142:
        /* <DEDUP_REMOVED lines=16> */
.L_x_10148:
[----:B------:R-:W-:Y:S05]  /*1bdc0*/  BSYNC B1 ;  /* 0x0000000000017941 */ /* 0x000fea0003800000 */
.L_x_10147:
        /* <DEDUP_REMOVED lines=44> */
.L_x_10146:
[----:B------:R-:W-:Y:S05]  /*1c090*/  BSYNC B0 ;  /* 0x0000000000007941 */ /* 0x000fea0003800000 */
.L_x_10145:
        /* <DEDUP_REMOVED lines=13> */
.L_x_10149:
        /* <DEDUP_REMOVED lines=12> */
.L_x_10152:
[----:B------:R-:W-:Y:S02]  /*1c230*/  IMAD.MOV.U32 R106, RZ, RZ, R8 ;  /* 0x000000ffff6a7224 */ /* 0x000fe400078e0008 */
.L_x_10153:
[----:B------:R-:W-:Y:S05]  /*1c240*/  BSYNC B0 ;  /* 0x0000000000007941 */ /* 0x000fea0003800000 */
.L_x_10151:
        /* <DEDUP_REMOVED lines=16> */
.L_x_10157:
[----:B------:R-:W-:Y:S05]  /*1c350*/  BSYNC B1 ;  /* 0x0000000000017941 */ /* 0x000fea0003800000 */
.L_x_10156:
        /* <DEDUP_REMOVED lines=44> */
.L_x_10155:
[----:B------:R-:W-:Y:S05]  /*1c620*/  BSYNC B0 ;  /* 0x0000000000007941 */ /* 0x000fea0003800000 */
.L_x_10154:
        /* <DEDUP_REMOVED lines=10> */
.L_x_10150:
        /* <DEDUP_REMOVED lines=12> */
.L_x_10159:
[----:B------:R-:W-:Y:S02]  /*1c790*/  IMAD.MOV.U32 R106, RZ, RZ, R8 ;  /* 0x000000ffff6a7224 */ /* 0x000fe400078e0008 */
.L_x_10160:
[----:B------:R-:W-:Y:S05]  /*1c7a0*/  BSYNC B0 ;  /* 0x0000000000007941 */ /* 0x000fea0003800000 */
.L_x_10158:
        /* <DEDUP_REMOVED lines=16> */
.L_x_10164:
[----:B------:R-:W-:Y:S05]  /*1c8b0*/  BSYNC B1 ;  /* 0x0000000000017941 */ /* 0x000fea0003800000 */
.L_x_10163:
        /* <DEDUP_REMOVED lines=44> */
.L_x_10162:
[----:B------:R-:W-:Y:S05]  /*1cb80*/  BSYNC B0 ;  /* 0x0000000000007941 */ /* 0x000fea0003800000 */
.L_x_10161:
        /* <DEDUP_REMOVED lines=14> */
.L_x_10165:
        /* <DEDUP_REMOVED lines=12> */
.L_x_10168:
[----:B------:R-:W-:Y:S02]  /*1cd30*/  IMAD.MOV.U32 R121, RZ, RZ, R8 ;  /* 0x000000ffff797224 */ /* 0x000fe400078e0008 */
.L_x_10169:
[----:B------:R-:W-:Y:S05]  /*1cd40*/  BSYNC B0 ;  /* 0x0000000000007941 */ /* 0x000fea0003800000 */
.L_x_10167:
        /* <DEDUP_REMOVED lines=18> */
.L_x_10173:
[----:B------:R-:W-:Y:S05]  /*1ce70*/  BSYNC B1 ;  /* 0x0000000000017941 */ /* 0x000fea0003800000 */
.L_x_10172:
[----:B------:R-:W-:Y:S01]  /*1ce80*/  LOP3.LUT R0, R0, UR5, R7, 0x96, !PT ;  /* 0x0000000500007c12 */ /* 0x000fe2000f8e9607 */
[----:B------:R-:W-:-:S04]  /*1ce90*/  IMAD.HI.U32 R3, R122, -0x326172a9, RZ ;  /* 0xcd9e8d577a037827 */ /* 0x000fc800078e00ff */
[----:B------:R-:W-:Y:S01]  /*1cea0*/  IMAD R107, R122, -0x326172a9, RZ ;  /* 0xcd9e8d577a6b7824 */ /* 0x000fe200078e02ff */
[----:B------:R-:W-:Y:S01]  /*1ceb0*/  LOP3.LUT R3, R3, UR4, R6, 0x96, !PT ;  /* 0x0000000403037c12 */ /* 0x000fe2000f8e9606 */
[----:B------:R-:W-:-:S04]  /*1cec0*/  IMAD.WIDE.U32 R104, R0, -0x326172a9, RZ ;  /* 0xcd9e8d5700687825 */ /* 0x000fc800078e00ff */
[----:B------:R-:W-:Y:S01]  /*1ced0*/  IMAD.MOV.U32 R133, RZ, RZ, RZ ;  /* 0x000000ffff857224 */ /* 0x000fe200078e00ff */
        /* <DEDUP_REMOVED lines=38> */
.L_x_10171:
[----:B------:R-:W-:Y:S05]  /*1d140*/  BSYNC B0 ;  /* 0x0000000000007941 */ /* 0x000fea0003800000 */
.L_x_10170:
        /* <DEDUP_REMOVED lines=11> */
.L_x_10166:
[----:B------:R-:W-:Y:S01]  /*1d200*/  SEL R161, RZ, 0x1000000, P5 ;  /* 0x01000000ffa17807 */ /* 0x000fe20002800000 */
[----:B------:R-:W-:Y:S01]  /*1d210*/  IMAD.WIDE.U32 R118, R134, R119, c[0x0][0x188] ;  /* 0x0000620086767625 */ /* 0x000fe200078e0077 */
[----:B------:R-:W-:Y:S02]  /*1d220*/  SEL R159, RZ, 0x10000, P4 ;  /* 0x00010000ff9f7807 */ /* 0x000fe40002000000 */
[----:B------:R-:W-:Y:S02]  /*1d230*/  SEL R160, RZ, 0x100, P3 ;  /* 0x00000100ffa07807 */ /* 0x000fe40001800000 */
[----:B------:R-:W-:Y:S02]  /*1d240*/  F2FP.BF16.PACK_AB R107, R158, R157 ;  /* 0x0000009d9e6b723e */ /* 0x000fe400000010ff */
[----:B------:R-:W-:Y:S02]  /*1d250*/  F2FP.BF16.PACK_AB R106, R156, R154 ;  /* 0x0000009a9c6a723e */ /* 0x000fe400000010ff */
[----:B------:R-:W-:-:S02]  /*1d260*/  F2FP.BF16.PACK_AB R105, R155, R152 ;  /* 0x000000989b69723e */ /* 0x000fc400000010ff */
[----:B------:R-:W-:Y:S02]  /*1d270*/  F2FP.BF16.PACK_AB R104, R153, R151 ;  /* 0x000000979968723e */ /* 0x000fe400000010ff */
[----:B------:R-:W-:Y:S02]  /*1d280*/  LOP3.LUT R160, R160, R161, R159, 0xfe, !PT ;  /* 0x000000a1a0a07212 */ /* 0x000fe400078efe9f */
[----:B------:R-:W-:Y:S01]  /*1d290*/  SEL R159, RZ, 0x1, P1 ;  /* 0x00000001ff9f7807 */ /* 0x000fe20000800000 */
[----:B------:R0:W-:Y:S01]  /*1d2a0*/  STG.E.128 [R118.64], R104 ;  /* 0x0000006876007986 */ /* 0x0001e2000c101d06 */
[----:B------:R-:W-:Y:S02]  /*1d2b0*/  SEL R161, RZ, 0x1, P2 ;  /* 0x00000001ffa17807 */ /* 0x000fe40001000000 */
[C---:B------:R-:W-:Y:S02]  /*1d2c0*/  LOP3.LUT P6, RZ, R124.reuse, 0x4, RZ, 0xc0, !PT ;  /* 0x000000047cff7812 */ /* 0x040fe400078cc0ff */
[----:B------:R-:W-:-:S02]  /*1d2d0*/  LOP3.LUT P5, RZ, R124, 0x2, RZ, 0xc0, !PT ;  /* 0x000000027cff7812 */ /* 0x000fc400078ac0ff */
[----:B------:R-:W-:Y:S02]  /*1d2e0*/  LOP3.LUT P0, RZ, R124, 0x8, RZ, 0xc0, !PT ;  /* 0x000000087cff7812 */ /* 0x000fe4000780c0ff */
[----:B------:R-:W-:Y:S01]  /*1d2f0*/  LOP3.LUT P1, RZ, R9, 0xff, RZ, 0xc0, !PT ;  /* 0x000000ff09ff7812 */ /* 0x000fe2000782c0ff */
[----:B0-----:R-:W-:Y:S01]  /*1d300*/  IMAD.WIDE.U32 R118, R159, 0x1000000, RZ ;  /* 0x010000009f767825 */ /* 0x001fe200078e00ff */
[----:B------:R-:W-:-:S04]  /*1d310*/  SEL R159, RZ, 0x1, P5 ;  /* 0x00000001ff9f7807 */ /* 0x000fc80002800000 */
[----:B------:R-:W-:Y:S01]  /*1d320*/  LOP3.LUT R161, R119, R160, R161, 0xfe, !PT ;  /* 0x000000a077a17212 */ /* 0x000fe200078efea1 */
[----:B------:R-:W-:Y:S01]  /*1d330*/  IMAD.WIDE.U32 R106, R159, 0x10000, RZ ;  /* 0x000100009f6a7825 */ /* 0x000fe200078e00ff */
[----:B------:R-:W-:-:S03]  /*1d340*/  SEL R160, RZ, 0x1, P6 ;  /* 0x00000001ffa07807 */ /* 0x000fc60003000000 */
[----:B------:R-:W-:Y:S02]  /*1d350*/  FADD.FTZ R119, RZ, R108 ;  /* 0x0000006cff777221 */ /* 0x000fe40000010000 */
[----:B------:R-:W-:-:S05]  /*1d360*/  IMAD.WIDE.U32 R104, R160, 0x100, RZ ;  /* 0x00000100a0687825 */ /* 0x000fca00078e00ff */
[----:B------:R-:W-:Y:S02]  /*1d370*/  LOP3.LUT R105, R105, R161, R107, 0xfe, !PT ;  /* 0x000000a169697212 */ /* 0x000fe400078efe6b */
[----:B------:R-:W-:Y:S02]  /*1d380*/  LOP3.LUT R118, R104, R118, R106, 0xfe, !PT ;  /* 0x0000007668767212 */ /* 0x000fe400078efe6a */
[----:B------:R-:W-:Y:S02]  /*1d390*/  SEL R107, RZ, 0x1, P0 ;  /* 0x00000001ff6b7807 */ /* 0x000fe40000000000 */
[----:B------:R-:W-:Y:S02]  /*1d3a0*/  LOP3.LUT P0, RZ, R124, 0x20, RZ, 0xc0, !PT ;  /* 0x000000207cff7812 */ /* 0x000fe4000780c0ff */
[----:B------:R-:W-:Y:S01]  /*1d3b0*/  LOP3.LUT R104, R118, R107, RZ, 0xfc, !PT ;  /* 0x0000006b76687212 */ /* 0x000fe200078efcff */
[----:B------:R-:W-:Y:S02]  /*1d3c0*/  FADD.FTZ R118, R119, R110 ;  /* 0x0000006e77767221 */ /* 0x000fe40000010000 */
        /* <DEDUP_REMOVED lines=11> */
[----:B0-----:R-:W-:-:S04]  /*1d480*/  FADD.FTZ R105, R118, R129 ;  /* 0x0000008176697221 */ /* 0x001fc80000010000 */
        /* <DEDUP_REMOVED lines=45> */
.L_x_10174:
[----:B0-----:R-:W-:Y:S01]  /*1d760*/  FADD.FTZ R104, R159, R156 ;  /* 0x0000009c9f687221 */ /* 0x001fe20000010000 */
[----:B------:R-:W-:Y:S02]  /*1d770*/  SHF.R.U32.HI R118, RZ, 0x5, R4 ;  /* 0x00000005ff767819 */ /* 0x000fe40000011604 */
[----:B------:R-:W-:Y:S01]  /*1d780*/  LOP3.LUT P0, RZ, R4, 0x1f, RZ, 0xc0, !PT ;  /* 0x0000001f04ff7812 */ /* 0x000fe2000780c0ff */
[----:B------:R-:W-:Y:S01]  /*1d790*/  FADD.FTZ R105, R104, R157 ;  /* 0x0000009d68697221 */ /* 0x000fe20000010000 */
[----:B------:R-:W-:-:S03]  /*1d7a0*/  LOP3.LUT R118, R118, 0x7fffffc, RZ, 0xc0, !PT ;  /* 0x07fffffc76767812 */ /* 0x000fc600078ec0ff */
[----:B------:R-:W-:Y:S01]  /*1d7b0*/  FADD.FTZ R105, R105, R158 ;  /* 0x0000009e69697221 */ /* 0x000fe20000010000 */
[----:B------:R-:W-:Y:S01]  /*1d7c0*/  @!P1 IADD3 R118, R118, 0x4, RZ ;  /* 0x0000000476769810 */ /* 0x000fe20007ffe0ff */
[----:B------:R-:W-:Y:S05]  /*1d7d0*/  BRA.DIV ~URZ, `(.L_x_10175) ;  /* 0x000014827f007947 */ /* 0x000fea000b800000 */
[----:B------:R0:W1:Y:S02]  /*1d7e0*/  SHFL.BFLY PT, R115, R105, 0x1, 0x1f ;  /* 0x0c201f0069737f89 */ /* 0x00006400000e0000 */
.L_x_10179:
        /* <DEDUP_REMOVED lines=16> */
[----:B------:R-:W-:-:S04]  /*1d8f0*/  FADD.FTZ R160, -R104, R109 ;  /* 0x0000006d68a07221 */ /* 0x000fc80000010100 */
        /* <DEDUP_REMOVED lines=83> */
.L_x_10180:
[----:B------:R-:W-:Y:S01]  /*1de30*/  SHF.R.U32.HI R107, RZ, 0x5, R4 ;  /* 0x00000005ff6b7819 */ /* 0x000fe20000011604 */
[----:B01----:R-:W-:Y:S01]  /*1de40*/  FADD.FTZ R105, R162, R105 ;  /* 0x00000069a2697221 */ /* 0x003fe20000010000 */
[----:B------:R-:W-:Y:S01]  /*1de50*/  WARPSYNC 0xffffffff ;  /* 0xffffffff00007948 */ /* 0x000fe20003800000 */
[----:B------:R-:W-:Y:S01]  /*1de60*/  LOP3.LUT R115, R4, 0x1f, RZ, 0xc0, !PT ;  /* 0x0000001f04737812 */ /* 0x000fe200078ec0ff */
[----:B------:R-:W-:Y:S01]  /*1de70*/  IMAD.MOV.U32 R159, RZ, RZ, RZ ;  /* 0x000000ffff9f7224 */ /* 0x000fe200078e00ff */
[----:B------:R-:W-:Y:S02]  /*1de80*/  LOP3.LUT R107, R107, 0x3, RZ, 0xc0, !PT ;  /* 0x000000036b6b7812 */ /* 0x000fe400078ec0ff */
[----:B------:R-:W-:-:S03]  /*1de90*/  ISETP.GT.U32.AND P1, PT, R115, 0x3, PT ;  /* 0x000000037300780c */ /* 0x000fc60003f24070 */
[----:B------:R-:W-:-:S05]  /*1dea0*/  @!P0 IMAD.IADD R106, R118, 0x1, R107 ;  /* 0x00000001766a8824 */ /* 0x000fca00078e026b */
[----:B------:R0:W-:Y:S04]  /*1deb0*/  @!P0 STS.64 [R106.X8], R104 ;  /* 0x000000686a008388 */ /* 0x0001e80000008a00 */
[----:B------:R-:W-:Y:S01]  /*1dec0*/  BAR.SYNC.DEFER_BLOCKING 0x0 ;  /* 0x0000000000007b1d */ /* 0x000fe20000010000 */
[----:B------:R-:W-:Y:S01]  /*1ded0*/  @!P1 IMAD.IADD R161, R118, 0x1, R115 ;  /* 0x0000000176a19824 */ /* 0x000fe200078e0273 */
[----:B------:R-:W-:Y:S02]  /*1dee0*/  @!P1 MOV R159, 0x500 ;  /* 0x00000500009f9802 */ /* 0x000fe40000000f00 */
[----:B------:R-:W-:Y:S02]  /*1def0*/  LOP3.LUT P0, RZ, R107, 0x1f, R4, 0xf8, !PT ;  /* 0x0000001f6bff7812 */ /* 0x000fe4000780f804 */
[----:B------:R-:W-:Y:S01]  /*1df00*/  I2F R119, R159 ;  /* 0x0000009f00777306 */ /* 0x000fe20000201400 */
[----:B------:R-:W1:Y:S01]  /*1df10*/  SHFL.DOWN PT, R162, R159, 0x2, 0x1f ;  /* 0x08401f009fa27f89 */ /* 0x000e6200000e0000 */
[----:B0-----:R-:W-:-:S06]  /*1df20*/  CS2R R104, SRZ ;  /* 0x0000000000687805 */ /* 0x001fcc000001ff00 */
[----:B------:R-:W0:Y:S01]  /*1df30*/  @!P1 LDS.64 R104, [R161.X8] ;  /* 0x00000000a1689984 */ /* 0x000e220000008a00 */
[----:B------:R-:W-:Y:S01]  /*1df40*/  ISETP.NE.AND P1, PT, RZ, UR8, PT ;  /* 0x00000008ff007c0c */ /* 0x000fe2000bf25270 */
[----:B-1----:R-:W-:Y:S01]  /*1df50*/  I2F R118, R162 ;  /* 0x000000a200767306 */ /* 0x002fe20000201400 */
[----:B------:R-:W-:-:S07]  /*1df60*/  IMAD.IADD R115, R162, 0x1, R159 ;  /* 0x00000001a2737824 */ /* 0x000fce00078e029f */
[----:B------:R-:W1:Y:S08]  /*1df70*/  I2F R106, R115 ;  /* 0x00000073006a7306 */ /* 0x000e700000201400 */
[----:B-1----:R-:W1:Y:S01]  /*1df80*/  MUFU.RCP R159, R106 ;  /* 0x0000006a009f7308 */ /* 0x002e620000001000 */
[----:B0-----:R-:W0:Y:S04]  /*1df90*/  SHFL.DOWN PT, R163, R104, 0x2, 0x1f ;  /* 0x08401f0068a37f89 */ /* 0x001e2800000e0000 */
[----:B------:R-:W2:Y:S01]  /*1dfa0*/  SHFL.DOWN PT, R160, R105, 0x2, 0x1f ;  /* 0x08401f0069a07f89 */ /* 0x000ea200000e0000 */
[----:B0-----:R-:W-:-:S02]  /*1dfb0*/  FADD.FTZ R164, -R163, R104 ;  /* 0x00000068a3a47221 */ /* 0x001fc40000010100 */
[----:B------:R-:W-:Y:S02]  /*1dfc0*/  FMUL.FTZ R163, R163, R118 ;  /* 0x00000076a3a37220 */ /* 0x000fe40000410000 */
[----:B------:R-:W-:Y:S02]  /*1dfd0*/  FMUL.FTZ R164, R164, R164 ;  /* 0x000000a4a4a47220 */ /* 0x000fe40000410000 */
[----:B------:R-:W-:Y:S02]  /*1dfe0*/  FFMA.FTZ R163, R119, R104, R163 ;  /* 0x0000006877a37223 */ /* 0x000fe400000100a3 */
[----:B------:R-:W0:Y:S01]  /*1dff0*/  SHFL.DOWN PT, R104, R115, 0x1, 0x1f ;  /* 0x08201f0073687f89 */ /* 0x000e2200000e0000 */
[----:B------:R-:W-:-:S04]  /*1e000*/  FMUL.FTZ R119, R164, R119 ;  /* 0x00000077a4777220 */ /* 0x000fc80000410000 */
[----:B------:R-:W-:Y:S02]  /*1e010*/  FMUL.FTZ R161, R119, R118 ;  /* 0x0000007677a17220 */ /* 0x000fe40000410000 */
[----:B--2---:R-:W-:Y:S02]  /*1e020*/  FADD.FTZ R118, R160, R105 ;  /* 0x00000069a0767221 */ /* 0x004fe40000010000 */
[C---:B-1----:R-:W-:Y:S02]  /*1e030*/  FMUL.FTZ R119, R159.reuse, R163 ;  /* 0x000000a39f777220 */ /* 0x042fe40000410000 */
[----:B------:R-:W-:-:S03]  /*1e040*/  FFMA.FTZ R118, R159, R161, R118 ;  /* 0x000000a19f767223 */ /* 0x000fc60000010076 */
[----:B------:R-:W1:Y:S04]  /*1e050*/  SHFL.DOWN PT, R160, R119, 0x1, 0x1f ;  /* 0x08201f0077a07f89 */ /* 0x000e6800000e0000 */
[----:B------:R-:W2:Y:S01]  /*1e060*/  SHFL.DOWN PT, R159, R118, 0x1, 0x1f ;  /* 0x08201f00769f7f89 */ /* 0x000ea200000e0000 */
[----:B0-----:R-:W-:Y:S02]  /*1e070*/  IMAD.IADD R161, R115, 0x1, R104 ;  /* 0x0000000173a17824 */ /* 0x001fe400078e0268 */
[----:B------:R-:W0:Y:S08]  /*1e080*/  I2F R104, R104 ;  /* 0x0000006800687306 */ /* 0x000e300000201400 */
[----:B------:R-:W3:Y:S01]  /*1e090*/  I2F R105, R161 ;  /* 0x000000a100697306 */ /* 0x000ee20000201400 */
[----:B-1----:R-:W-:-:S02]  /*1e0a0*/  FADD.FTZ R115, R119, -R160 ;  /* 0x800000a077737221 */ /* 0x002fc40000010000 */
[-C--:B0-----:R-:W-:Y:S02]  /*1e0b0*/  FMUL.FTZ R160, R160, R104.reuse ;  /* 0x00000068a0a07220 */ /* 0x081fe40000410000 */
[----:B------:R-:W-:Y:S02]  /*1e0c0*/  FMUL.FTZ R115, R115, R115 ;  /* 0x0000007373737220 */ /* 0x000fe40000410000 */
[C---:B------:R-:W-:Y:S02]  /*1e0d0*/  FFMA.FTZ R160, R106.reuse, R119, R160 ;  /* 0x000000776aa07223 */ /* 0x040fe400000100a0 */
[----:B------:R-:W-:Y:S01]  /*1e0e0*/  FMUL.FTZ R115, R106, R115 ;  /* 0x000000736a737220 */ /* 0x000fe20000410000 */
[----:B---3--:R-:W0:Y:S01]  /*1e0f0*/  MUFU.RCP R105, R105 ;  /* 0x0000006900697308 */ /* 0x008e220000001000 */
[----:B--2---:R-:W-:Y:S02]  /*1e100*/  FADD.FTZ R106, R118, R159 ;  /* 0x0000009f766a7221 */ /* 0x004fe40000010000 */
[----:B------:R-:W-:-:S02]  /*1e110*/  FMUL.FTZ R115, R115, R104 ;  /* 0x0000006873737220 */ /* 0x000fc40000410000 */
[----:B------:R-:W-:Y:S02]  /*1e120*/  IMAD.MOV.U32 R104, RZ, RZ, c[0x0][0x1e0] ;  /* 0x00007800ff687624 */ /* 0x000fe400078e00ff */
[C---:B0-----:R-:W-:Y:S02]  /*1e130*/  FMUL.FTZ R119, R105.reuse, R160 ;  /* 0x000000a069777220 */ /* 0x041fe40000410000 */
[----:B------:R-:W-:-:S04]  /*1e140*/  FFMA.FTZ R106, R105, R115, R106 ;  /* 0x00000073696a7223 */ /* 0x000fc8000001006a */
[----:B------:R-:W0:Y:S04]  /*1e150*/  SHFL.IDX PT, R119, R119, RZ, 0x1f ;  /* 0x00001fff77777589 */ /* 0x000e2800000e0000 */
[----:B------:R1:W2:Y:S02]  /*1e160*/  SHFL.IDX PT, R115, R106, RZ, 0x1f ;  /* 0x00001fff6a737589 */ /* 0x0002a400000e0000 */
[----:B-1----:R-:W-:Y:S02]  /*1e170*/  @!P0 IMAD.MOV.U32 R106, RZ, RZ, 0x4 ;  /* 0x00000004ff6a8424 */ /* 0x002fe400078e00ff */
[----:B0-----:R-:W-:Y:S02]  /*1e180*/  FMUL.FTZ R105, R119, R119 ;  /* 0x0000007777697220 */ /* 0x001fe40000410000 */
[----:B--2---:R-:W-:-:S03]  /*1e190*/  FFMA.FTZ R104, R115, R104, c[0x0][0x228] ;  /* 0x00008a0073687623 */ /* 0x004fc60000010068 */
[----:B------:R-:W-:-:S05]  /*1e1a0*/  FSEL R105, R105, RZ, P1 ;  /* 0x000000ff69697208 */ /* 0x000fca0000800000 */
[----:B------:R-:W-:Y:S02]  /*1e1b0*/  FADD.FTZ R115, R104, R105 ;  /* 0x0000006968737221 */ /* 0x000fe40000010000 */
[----:B------:R-:W-:-:S04]  /*1e1c0*/  @!P0 IMAD.MOV.U32 R104, RZ, RZ, 0x4 ;  /* 0x00000004ff688424 */ /* 0x000fc800078e00ff */
[----:B------:R-:W0:Y:S01]  /*1e1d0*/  MUFU.RSQ R115, R115 ;  /* 0x0000007300737308 */ /* 0x000e220000001400 */
[----:B------:R-:W-:-:S05]  /*1e1e0*/  @!P0 IMAD.WIDE R104, R123, R104, c[0x0][0x1a0] ;  /* 0x000068007b688625 */ /* 0x000fca00078e0268 */
[----:B------:R1:W-:Y:S02]  /*1e1f0*/  @!P0 STG.E [R104.64], R119 ;  /* 0x0000007768008986 */ /* 0x0003e4000c101906 */
[----:B-1----:R-:W-:Y:S01]  /*1e200*/  @!P0 IMAD.WIDE R104, R123, R106, c[0x0][0x1a8] ;  /* 0x00006a007b688625 */ /* 0x002fe200078e026a */
[----:B------:R-:W-:Y:S02]  /*1e210*/  FSEL R106, R119, RZ, !P1 ;  /* 0x000000ff776a7208 */ /* 0x000fe40004800000 */
[----:B------:R-:W-:Y:S02]  /*1e220*/  IADD3 R123, R123, c[0x0][0x160], RZ ;  /* 0x000058007b7b7a10 */ /* 0x000fe40007ffe0ff */
[----:B0-----:R0:W-:Y:S01]  /*1e230*/  @!P0 STG.E [R104.64], R115 ;  /* 0x0000007368008986 */ /* 0x0011e2000c101906 */
[C---:B------:R-:W-:Y:S01]  /*1e240*/  FADD.FTZ R162, -R106.reuse, R112 ;  /* 0x000000706aa27221 */ /* 0x040fe20000010100 */
[----:B------:R-:W-:Y:S01]  /*1e250*/  LOP3.LUT P1, RZ, R9, 0xff, RZ, 0xc0, !PT ;  /* 0x000000ff09ff7812 */ /* 0x000fe2000782c0ff */
[----:B------:R-:W-:-:S02]  /*1e260*/  FADD.FTZ R113, -R106, R113 ;  /* 0x000000716a717221 */ /* 0x000fc40000010100 */
[C---:B------:R-:W-:Y:S01]  /*1e270*/  FADD.FTZ R107, -R106.reuse, R114 ;  /* 0x000000726a6b7221 */ /* 0x040fe20000010100 */
[----:B------:R-:W-:Y:S01]  /*1e280*/  SEL R9, RZ, 0x1, P1 ;  /* 0x00000001ff097807 */ /* 0x000fe20000800000 */
[C---:B------:R-:W-:Y:S02]  /*1e290*/  FADD.FTZ R117, -R106.reuse, R117 ;  /* 0x000000756a757221 */ /* 0x040fe40000010100 */
[C---:B------:R-:W-:Y:S02]  /*1e2a0*/  FMUL.FTZ R107, R115.reuse, R107 ;  /* 0x0000006b736b7220 */ /* 0x040fe40000410000 */
[----:B------:R-:W-:Y:S02]  /*1e2b0*/  FADD.FTZ R118, -R106, R109 ;  /* 0x0000006d6a767221 */ /* 0x000fe40000010100 */
[C---:B0-----:R-:W-:Y:S02]  /*1e2c0*/  FMUL.FTZ R105, R115.reuse, R162 ;  /* 0x000000a273697220 */ /* 0x041fe40000410000 */
[----:B------:R-:W-:-:S02]  /*1e2d0*/  FMUL.FTZ R104, R115, R113 ;  /* 0x0000007173687220 */ /* 0x000fc40000410000 */
[----:B------:R-:W-:Y:S02]  /*1e2e0*/  FMUL.FTZ R162, R115, R117 ;  /* 0x0000007573a27220 */ /* 0x000fe40000410000 */
[----:B------:R-:W-:Y:S02]  /*1e2f0*/  FFMA.FTZ R105, R60, R105, R20 ;  /* 0x000000693c697223 */ /* 0x000fe40000010014 */
[----:B------:R-:W-:Y:S02]  /*1e300*/  FFMA.FTZ R104, R61, R104, R21 ;  /* 0x000000683d687223 */ /* 0x000fe40000010015 */
[----:B------:R-:W-:Y:S02]  /*1e310*/  FFMA.FTZ R107, R62, R107, R22 ;  /* 0x0000006b3e6b7223 */ /* 0x000fe40000010016 */
[----:B------:R-:W-:Y:S02]  /*1e320*/  FFMA.FTZ R109, R63, R162, R23 ;  /* 0x000000a23f6d7223 */ /* 0x000fe40000010017 */
[----:B------:R-:W-:-:S02]  /*1e330*/  FADD.FTZ R108, -R106, R108 ;  /* 0x0000006c6a6c7221 */ /* 0x000fc40000010100 */
[C---:B------:R-:W-:Y:S01]  /*1e340*/  FADD.FTZ R110, -R106.reuse, R110 ;  /* 0x0000006e6a6e7221 */ /* 0x040fe20000010100 */
[----:B------:R-:W-:Y:S01]  /*1e350*/  F2FP.BF16.PACK_AB R107, R109, R107 ;  /* 0x0000006b6d6b723e */ /* 0x000fe200000010ff */
        /* <DEDUP_REMOVED lines=33> */
[----:B------:R-:W-:Y:S01]  /*1e570*/  F2FP.BF16.PACK_AB R106, R104, R105 ;  /* 0x00000069686a723e */ /* 0x000fe200000010ff */
[C---:B------:R-:W-:Y:S01]  /*1e580*/  FMUL.FTZ R105, R115.reuse, R108 ;  /* 0x0000006c73697220 */ /* 0x040fe20000410000 */
[----:B------:R-:W-:Y:S01]  /*1e590*/  LEA R108, P0, R116, c[0x0][0x208], 0x4 ;  /* 0x00008200746c7a11 */ /* 0x000fe200078020ff */
[----:B------:R-:W-:-:S02]  /*1e5a0*/  FMUL.FTZ R109, R115, R118 ;  /* 0x00000076736d7220 */ /* 0x000fc40000410000 */
[C---:B------:R-:W-:Y:S02]  /*1e5b0*/  FMUL.FTZ R110, R115.reuse, R110 ;  /* 0x0000006e736e7220 */ /* 0x040fe40000410000 */
[----:B------:R-:W-:Y:S02]  /*1e5c0*/  FMUL.FTZ R160, R115, R160 ;  /* 0x000000a073a07220 */ /* 0x000fe40000410000 */
[----:B------:R-:W-:Y:S02]  /*1e5d0*/  FFMA.FTZ R104, R56, R105, R16 ;  /* 0x0000006938687223 */ /* 0x000fe40000010010 */
[----:B------:R-:W-:Y:S02]  /*1e5e0*/  FFMA.FTZ R105, R58, R109, R18 ;  /* 0x0000006d3a697223 */ /* 0x000fe40000010012 */
[----:B------:R-:W-:Y:S02]  /*1e5f0*/  FFMA.FTZ R109, R57, R110, R17 ;  /* 0x0000006e396d7223 */ /* 0x000fe40000010011 */
[----:B------:R-:W-:-:S02]  /*1e600*/  FFMA.FTZ R160, R59, R160, R19 ;  /* 0x000000a03ba07223 */ /* 0x000fc40000010013 */
[----:B------:R-:W-:Y:S01]  /*1e610*/  FMUL.FTZ R113, R115, R114 ;  /* 0x0000007273717220 */ /* 0x000fe20000410000 */
[----:B------:R-:W-:Y:S01]  /*1e620*/  F2FP.BF16.PACK_AB R104, R109, R104 ;  /* 0x000000686d68723e */ /* 0x000fe200000010ff */
[----:B------:R-:W-:Y:S01]  /*1e630*/  FMUL.FTZ R164, R115, R164 ;  /* 0x000000a473a47220 */ /* 0x000fe20000410000 */
[----:B------:R-:W-:Y:S01]  /*1e640*/  F2FP.BF16.PACK_AB R105, R160, R105 ;  /* 0x00000069a069723e */ /* 0x000fe200000010ff */
[----:B------:R-:W-:Y:S01]  /*1e650*/  FFMA.FTZ R113, R66, R113, R26 ;  /* 0x0000007142717223 */ /* 0x000fe2000001001a */
[----:B------:R-:W-:Y:S01]  /*1e660*/  LEA.HI.X R109, R116, c[0x0][0x20c], RZ, 0x4, P0 ;  /* 0x00008300746d7a11 */ /* 0x000fe200000f24ff */
[----:B------:R-:W-:Y:S02]  /*1e670*/  FFMA.FTZ R164, R67, R164, R27 ;  /* 0x000000a443a47223 */ /* 0x000fe4000001001b */
[C---:B------:R-:W-:Y:S02]  /*1e680*/  FMUL.FTZ R111, R115.reuse, R112 ;  /* 0x00000070736f7220 */ /* 0x040fe40000410000 */
[C---:B------:R-:W-:Y:S01]  /*1e690*/  FMUL.FTZ R135, R115.reuse, R135 ;  /* 0x0000008773877220 */ /* 0x040fe20000410000 */
[----:B------:R0:W-:Y:S01]  /*1e6a0*/  STG.E.128 [R108.64], R104 ;  /* 0x000000686c007986 */ /* 0x0001e2000c101d06 */
[----:B------:R-:W-:-:S02]  /*1e6b0*/  FMUL.FTZ R110, R115, R137 ;  /* 0x00000089736e7220 */ /* 0x000fc40000410000 */
[C---:B------:R-:W-:Y:S02]  /*1e6c0*/  FMUL.FTZ R117, R115.reuse, R128 ;  /* 0x0000008073757220 */ /* 0x040fe40000410000 */
[C---:B------:R-:W-:Y:S02]  /*1e6d0*/  FMUL.FTZ R112, R115.reuse, R131 ;  /* 0x0000008373707220 */ /* 0x040fe40000410000 */
[C---:B------:R-:W-:Y:S02]  /*1e6e0*/  FMUL.FTZ R125, R115.reuse, R130 ;  /* 0x00000082737d7220 */ /* 0x040fe40000410000 */
[----:B------:R-:W-:Y:S02]  /*1e6f0*/  FMUL.FTZ R132, R115, R132 ;  /* 0x0000008473847220 */ /* 0x000fe40000410000 */
[----:B------:R-:W-:Y:S02]  /*1e700*/  FFMA.FTZ R117, R68, R117, R28 ;  /* 0x0000007544757223 */ /* 0x000fe4000001001c */
[----:B------:R-:W-:-:S02]  /*1e710*/  FFMA.FTZ R112, R69, R112, R29 ;  /* 0x0000007045707223 */ /* 0x000fc4000001001d */
[C---:B------:R-:W-:Y:S02]  /*1e720*/  FMUL.FTZ R119, R115.reuse, R136 ;  /* 0x0000008873777220 */ /* 0x040fe40000410000 */
[----:B------:R-:W-:Y:S01]  /*1e730*/  FMUL.FTZ R114, R115, R139 ;  /* 0x0000008b73727220 */ /* 0x000fe20000410000 */
[----:B0-----:R-:W-:Y:S01]  /*1e740*/  F2FP.BF16.PACK_AB R105, R164, R113 ;  /* 0x00000071a469723e */ /* 0x001fe200000010ff */
[----:B------:R-:W-:Y:S01]  /*1e750*/  FFMA.FTZ R108, R72, R135, R32 ;  /* 0x00000087486c7223 */ /* 0x000fe20000010020 */
[----:B------:R-:W-:Y:S01]  /*1e760*/  F2FP.BF16.PACK_AB R106, R112, R117 ;  /* 0x00000075706a723e */ /* 0x000fe200000010ff */
[----:B------:R-:W-:Y:S02]  /*1e770*/  FFMA.FTZ R113, R73, R110, R33 ;  /* 0x0000006e49717223 */ /* 0x000fe40000010021 */
[C---:B------:R-:W-:Y:S02]  /*1e780*/  FMUL.FTZ R127, R115.reuse, R138 ;  /* 0x0000008a737f7220 */ /* 0x040fe40000410000 */
[----:B------:R-:W-:Y:S01]  /*1e790*/  FMUL.FTZ R129, R115, R144 ;  /* 0x0000009073817220 */ /* 0x000fe20000410000 */
[----:B------:R-:W-:Y:S01]  /*1e7a0*/  F2FP.BF16.PACK_AB R108, R113, R108 ;  /* 0x0000006c716c723e */ /* 0x000fe200000010ff */
[----:B------:R-:W-:-:S02]  /*1e7b0*/  FMUL.FTZ R130, R115, R147 ;  /* 0x0000009373827220 */ /* 0x000fc40000410000 */
[----:B------:R-:W-:Y:S02]  /*1e7c0*/  FFMA.FTZ R125, R70, R125, R30 ;  /* 0x0000007d467d7223 */ /* 0x000fe4000001001e */
[----:B------:R-:W-:Y:S02]  /*1e7d0*/  FFMA.FTZ R132, R71, R132, R31 ;  /* 0x0000008447847223 */ /* 0x000fe4000001001f */
[C---:B------:R-:W-:Y:S02]  /*1e7e0*/  FMUL.FTZ R118, R115.reuse, R145 ;  /* 0x0000009173767220 */ /* 0x040fe40000410000 */
[C---:B------:R-:W-:Y:S01]  /*1e7f0*/  FMUL.FTZ R137, R115.reuse, R146 ;  /* 0x0000009273897220 */ /* 0x040fe20000410000 */
[----:B------:R-:W-:Y:S01]  /*1e800*/  F2FP.BF16.PACK_AB R107, R132, R125 ;  /* 0x0000007d846b723e */ /* 0x000fe200000010ff */
        /* <DEDUP_REMOVED lines=10> */
[C---:B------:R-:W-:Y:S02]  /*1e8b0*/  FMUL.FTZ R131, R115.reuse, R140 ;  /* 0x0000008c73837220 */ /* 0x040fe40000410000 */
[----:B------:R-:W-:Y:S01]  /*1e8c0*/  FMUL.FTZ R142, R115, R142 ;  /* 0x0000008e738e7220 */ /* 0x000fe20000410000 */
[----:B------:R-:W-:Y:S01]  /*1e8d0*/  F2FP.BF16.PACK_AB R113, R130, R113 ;  /* 0x000000718271723e */ /* 0x000fe200000010ff */
[----:B------:R-:W-:Y:S01]  /*1e8e0*/  FFMA.FTZ R137, R84, R137, R44 ;  /* 0x0000008954897223 */ /* 0x000fe2000001002c */
[----:B------:R-:W-:Y:S01]  /*1e8f0*/  IADD3 R130, R116, 0x100, RZ ;  /* 0x0000010074827810 */ /* 0x000fe20007ffe0ff */
[----:B------:R-:W-:Y:S02]  /*1e900*/  FFMA.FTZ R138, R85, R138, R45 ;  /* 0x0000008a558a7223 */ /* 0x000fe4000001002d */
[----:B------:R-:W-:-:S02]  /*1e910*/  FFMA.FTZ R117, R81, R118, R41 ;  /* 0x0000007651757223 */ /* 0x000fc40000010029 */
[----:B------:R-:W-:Y:S01]  /*1e920*/  FFMA.FTZ R118, R92, R145, R52 ;  /* 0x000000915c767223 */ /* 0x000fe20000010034 */
[----:B------:R-:W-:Y:S01]  /*1e930*/  F2FP.BF16.PACK_AB R114, R138, R137 ;  /* 0x000000898a72723e */ /* 0x000fe200000010ff */
[----:B------:R-:W-:Y:S01]  /*1e940*/  FFMA.FTZ R125, R93, R156, R53 ;  /* 0x0000009c5d7d7223 */ /* 0x000fe20000010035 */
[----:B------:R-:W-:Y:S01]  /*1e950*/  IADD3 R137, R116, 0x180, RZ ;  /* 0x0000018074897810 */ /* 0x000fe20007ffe0ff */
[C---:B------:R-:W-:Y:S02]  /*1e960*/  FMUL.FTZ R143, R115.reuse, R143 ;  /* 0x0000008f738f7220 */ /* 0x040fe40000410000 */
[----:B------:R-:W-:Y:S01]  /*1e970*/  FMUL.FTZ R141, R115, R148 ;  /* 0x00000094738d7220 */ /* 0x000fe20000410000 */
[----:B------:R-:W-:Y:S01]  /*1e980*/  F2FP.BF16.PACK_AB R118, R125, R118 ;  /* 0x000000767d76723e */ /* 0x000fe200000010ff */
[C---:B------:R-:W-:Y:S02]  /*1e990*/  FMUL.FTZ R150, R115.reuse, R150 ;  /* 0x0000009673967220 */ /* 0x040fe40000410000 */
        /* <DEDUP_REMOVED lines=8> */
[----:B------:R-:W-:Y:S01]  /*1ea20*/  FFMA.FTZ R115, R77, R128, R37 ;  /* 0x000000804d737223 */ /* 0x000fe20000010025 */
[----:B------:R-:W-:Y:S01]  /*1ea30*/  IADD3 R128, R116, 0x80, RZ ;  /* 0x0000008074807810 */ /* 0x000fe20007ffe0ff */
[----:B------:R-:W-:Y:S01]  /*1ea40*/  FFMA.FTZ R131, R78, R131, R38 ;  /* 0x000000834e837223 */ /* 0x000fe20000010026 */
[----:B------:R-:W-:Y:S01]  /*1ea50*/  F2FP.BF16.PACK_AB R104, R126, R111 ;  /* 0x0000006f7e68723e */ /* 0x000fe200000010ff */
[----:B------:R-:W-:Y:S01]  /*1ea60*/  FFMA.FTZ R142, R79, R142, R39 ;  /* 0x0000008e4f8e7223 */ /* 0x000fe20000010027 */
[----:B------:R-:W-:Y:S01]  /*1ea70*/  LEA R126, P0, R134, c[0x0][0x208], 0x4 ;  /* 0x00008200867e7a11 */ /* 0x000fe200078020ff */
[----:B------:R-:W-:Y:S02]  /*1ea80*/  FFMA.FTZ R110, R76, R127, R36 ;  /* 0x0000007f4c6e7223 */ /* 0x000fe40000010024 */
[----:B------:R-:W-:Y:S01]  /*1ea90*/  IMAD.MOV.U32 R127, RZ, RZ, 0x10 ;  /* 0x00000010ff7f7424 */ /* 0x000fe200078e00ff */
        /* <DEDUP_REMOVED lines=19> */
[----:B------:R-:W-:Y:S01]  /*1ebd0*/  IMAD.WIDE.U32 R136, R137, R127, c[0x0][0x208] ;  /* 0x0000820089887625 */ /* 0x000fe200078e007f */
[----:B------:R-:W-:Y:S01]  /*1ebe0*/  LEA.HI.X R127, R134, c[0x0][0x20c], RZ, 0x4, P0 ;  /* 0x00008300867f7a11 */ /* 0x000fe200000f24ff */
[----:B------:R0:W-:Y:S01]  /*1ebf0*/  STG.E.128 [R130.64], R108 ;  /* 0x0000006c82007986 */ /* 0x0001e2000c101d06 */
[----:B------:R-:W-:-:S03]  /*1ec00*/  ISETP.GE.AND P0, PT, R123, c[0x0][0x164], PT ;  /* 0x000059007b007a0c */ /* 0x000fc60003f06270 */
[----:B------:R0:W-:Y:S04]  /*1ec10*/  STG.E.128 [R136.64], R112 ;  /* 0x0000007088007986 */ /* 0x0001e8000c101d06 */
[----:B------:R0:W-:Y:S06]  /*1ec20*/  STG.E.128 [R126.64], R116 ;  /* 0x000000747e007986 */ /* 0x0001ec000c101d06 */
[----:B0-----:R-:W-:Y:S01]  /*1ec30*/  @P0 CALL.REL.NOINC `(.L_x_10177) ;  /* 0x0000001000000944 */ /* 0x001fe20003c00000 */
[----:B------:R-:W-:Y:S05]  /*1ec40*/  BRA `(.L_x_10178) ;  /* 0xfffe1c8000007947 */ /* 0x000fea000383ffff */
.L_x_10177:
[----:B------:R-:W-:Y:S05]  /*1ec50*/  EXIT ;  /* 0x000000000000794d */ /* 0x000fea0003800000 */
.L_x_10175:
[----:B------:R-:W-:Y:S01]  /*1ec60*/  IMAD.MOV.U32 R119, RZ, RZ, 0x1 ;  /* 0x00000001ff777424 */ /* 0x000fe200078e00ff */
[----:B------:R-:W-:Y:S01]  /*1ec70*/  MOV R106, 0x1ecb0 ;  /* 0x0001ecb0006a7802 */ /* 0x000fe20000000f00 */
[----:B------:R-:W-:-:S02]  /*1ec80*/  IMAD.MOV.U32 R160, RZ, RZ, 0x1f ;  /* 0x0000001fffa07424 */ /* 0x000fc400078e00ff */
[----:B------:R-:W-:Y:S02]  /*1ec90*/  IMAD.MOV.U32 R115, RZ, RZ, -0x1 ;  /* 0xffffffffff737424 */ /* 0x000fe400078e00ff */
[----:B------:R-:W-:Y:S05]  /*1eca0*/  CALL.REL.NOINC `($__internal_23_$__cuda_sm70_shflsync_bfly_p) ;  /* 0x0000089000007944 */ /* 0x000fea0003c00000 */
[----:B01----:R-:W-:Y:S05]  /*1ecb0*/  BRA `(.L_x_10179) ;  /* 0xffffeb3000007947 */ /* 0x003fea000383ffff */
.L_x_10176:
[----:B------:R-:W-:Y:S01]  /*1ecc0*/  HFMA2.MMA R119, -RZ, RZ, 0, 1.1920928955078125e-07 ;  /* 0x00000002ff777435 */ /* 0x000fe200000001ff */
[----:B------:R-:W-:Y:S01]  /*1ecd0*/  IMAD.MOV.U32 R160, RZ, RZ, 0x1f ;  /* 0x0000001fffa07424 */ /* 0x000fe200078e00ff */
[----:B------:R-:W-:Y:S01]  /*1ece0*/  MOV R106, 0x1ed10 ;  /* 0x0001ed10006a7802 */ /* 0x000fe20000000f00 */
[----:B------:R-:W-:-:S03]  /*1ecf0*/  IMAD.MOV.U32 R115, RZ, RZ, -0x1 ;  /* 0xffffffffff737424 */ /* 0x000fc600078e00ff */
[----:B------:R-:W-:Y:S05]  /*1ed00*/  CALL.REL.NOINC `($__internal_23_$__cuda_sm70_shflsync_bfly_p) ;  /* 0x0000083000007944 */ /* 0x000fea0003c00000 */
[----:B01----:R-:W-:Y:S01]  /*1ed10*/  FADD.FTZ R105, R105, R115 ;  /* 0x0000007369697221 */ /* 0x003fe20000010000 */
[----:B------:R-:W-:Y:S01]  /*1ed20*/  MOV R106, 0x1ed70 ;  /* 0x0001ed70006a7802 */ /* 0x000fe20000000f00 */
[----:B------:R-:W-:Y:S02]  /*1ed30*/  IMAD.MOV.U32 R119, RZ, RZ, 0x4 ;  /* 0x00000004ff777424 */ /* 0x000fe400078e00ff */
[----:B------:R-:W-:Y:S02]  /*1ed40*/  IMAD.MOV.U32 R160, RZ, RZ, 0x1f ;  /* 0x0000001fffa07424 */ /* 0x000fe400078e00ff */
[----:B------:R-:W-:Y:S02]  /*1ed50*/  IMAD.MOV.U32 R115, RZ, RZ, -0x1 ;  /* 0xffffffffff737424 */ /* 0x000fe400078e00ff */
[----:B------:R-:W-:Y:S05]  /*1ed60*/  CALL.REL.NOINC `($__internal_23_$__cuda_sm70_shflsync_bfly_p) ;  /* 0x000007d000007944 */ /* 0x000fea0003c00000 */
[----:B01----:R-:W-:Y:S01]  /*1ed70*/  FADD.FTZ R105, R105, R115 ;  /* 0x0000007369697221 */ /* 0x003fe20000010000 */
[----:B------:R-:W-:Y:S01]  /*1ed80*/  MOV R106, 0x1edd0 ;  /* 0x0001edd0006a7802 */ /* 0x000fe20000000f00 */
[----:B------:R-:W-:-:S02]  /*1ed90*/  IMAD.MOV.U32 R119, RZ, RZ, 0x8 ;  /* 0x00000008ff777424 */ /* 0x000fc400078e00ff */
[----:B------:R-:W-:Y:S02]  /*1eda0*/  IMAD.MOV.U32 R160, RZ, RZ, 0x1f ;  /* 0x0000001fffa07424 */ /* 0x000fe400078e00ff */
[----:B------:R-:W-:Y:S02]  /*1edb0*/  IMAD.MOV.U32 R115, RZ, RZ, -0x1 ;  /* 0xffffffffff737424 */ /* 0x000fe400078e00ff */
[----:B------:R-:W-:Y:S05]  /*1edc0*/  CALL.REL.NOINC `($__internal_23_$__cuda_sm70_shflsync_bfly_p) ;  /* 0x0000077000007944 */ /* 0x000fea0003c00000 */
[----:B01----:R-:W-:Y:S01]  /*1edd0*/  FADD.FTZ R105, R105, R115 ;  /* 0x0000007369697221 */ /* 0x003fe20000010000 */
[----:B------:R-:W-:Y:S01]  /*1ede0*/  MOV R160, 0x1f ;  /* 0x0000001f00a07802 */ /* 0x000fe20000000f00 */
[----:B------:R-:W-:Y:S01]  /*1edf0*/  IMAD.MOV.U32 R119, RZ, RZ, 0x10 ;  /* 0x00000010ff777424 */ /* 0x000fe200078e00ff */
[----:B------:R-:W-:Y:S01]  /*1ee00*/  MOV R106, 0x1ee30 ;  /* 0x0001ee30006a7802 */ /* 0x000fe20000000f00 */
[----:B------:R-:W-:Y:S02]  /*1ee10*/  IMAD.MOV.U32 R115, RZ, RZ, -0x1 ;  /* 0xffffffffff737424 */ /* 0x000fe400078e00ff */
[----:B------:R-:W-:Y:S05]  /*1ee20*/  CALL.REL.NOINC `($__internal_23_$__cuda_sm70_shflsync_bfly_p) ;  /* 0x0000071000007944 */ /* 0x000fea0003c00000 */
[----:B-1----:R-:W-:Y:S02]  /*1ee30*/  FADD.FTZ R104, R105, R115 ;  /* 0x0000007369687221 */ /* 0x002fe40000010000 */
[----:B0-----:R-:W-:Y:S02]  /*1ee40*/  IMAD.MOV.U32 R119, RZ, RZ, 0x1 ;  /* 0x00000001ff777424 */ /* 0x001fe400078e00ff */
[----:B------:R-:W-:-:S02]  /*1ee50*/  FMUL.FTZ R104, R104, 0.00078125001164153218269 ;  /* 0x3a4ccccd68687820 */ /* 0x000fc40000410000 */
[----:B------:R-:W-:Y:S02]  /*1ee60*/  IMAD.MOV.U32 R160, RZ, RZ, 0x1f ;  /* 0x0000001fffa07424 */ /* 0x000fe400078e00ff */
[C---:B------:R-:W-:Y:S02]  /*1ee70*/  FADD.FTZ R105, -R104.reuse, R108 ;  /* 0x0000006c68697221 */ /* 0x040fe40000010100 */
[----:B------:R-:W-:Y:S02]  /*1ee80*/  FADD.FTZ R106, -R104, R110 ;  /* 0x0000006e686a7221 */ /* 0x000fe40000010100 */
[----:B------:R-:W-:Y:S02]  /*1ee90*/  FFMA.FTZ R105, R105, R105, RZ ;  /* 0x0000006969697223 */ /* 0x000fe400000100ff */
[----:B------:R-:W-:Y:S02]  /*1eea0*/  IMAD.MOV.U32 R115, RZ, RZ, -0x1 ;  /* 0xffffffffff737424 */ /* 0x000fe400078e00ff */
[----:B------:R-:W-:-:S02]  /*1eeb0*/  FFMA.FTZ R105, R106, R106, R105 ;  /* 0x0000006a6a697223 */ /* 0x000fc40000010069 */
        /* <DEDUP_REMOVED lines=76> */
[----:B------:R-:W-:Y:S02]  /*1f380*/  MOV R106, 0x1f3a0 ;  /* 0x0001f3a0006a7802 */ /* 0x000fe40000000f00 */
        /* <DEDUP_REMOVED lines=9> */
[----:B------:R-:W-:Y:S01]  /*1f420*/  IMAD.MOV.U32 R119, RZ, RZ, 0x4 ;  /* 0x00000004ff777424 */ /* 0x000fe200078e00ff */
[----:B------:R-:W-:Y:S01]  /*1f430*/  MOV R106, 0x1f460 ;  /* 0x0001f460006a7802 */ /* 0x000fe20000000f00 */
[----:B------:R-:W-:-:S02]  /*1f440*/  IMAD.MOV.U32 R160, RZ, RZ, 0x1f ;  /* 0x0000001fffa07424 */ /* 0x000fc400078e00ff */
        /* <DEDUP_REMOVED lines=9> */
[----:B------:R-:W-:Y:S02]  /*1f4e0*/  IMAD.MOV.U32 R119, RZ, RZ, 0x10 ;  /* 0x00000010ff777424 */ /* 0x000fe400078e00ff */
[----:B------:R-:W-:Y:S02]  /*1f4f0*/  IMAD.MOV.U32 R160, RZ, RZ, 0x1f ;  /* 0x0000001fffa07424 */ /* 0x000fe400078e00ff */
[----:B------:R-:W-:Y:S02]  /*1f500*/  IMAD.MOV.U32 R115, RZ, RZ, -0x1 ;  /* 0xffffffffff737424 */ /* 0x000fe400078e00ff */
[----:B------:R-:W-:Y:S05]  /*1f510*/  CALL.REL.NOINC `($__internal_23_$__cuda_sm70_shflsync_bfly_p) ;  /* 0x0000002000007944 */ /* 0x000fea0003c00000 */
[----:B-1----:R-:W-:Y:S01]  /*1f520*/  IMAD.MOV.U32 R162, RZ, RZ, R115 ;  /* 0x000000ffffa27224 */ /* 0x002fe200078e0073 */
[----:B0-----:R-:W-:Y:S05]  /*1f530*/  BRA `(.L_x_10180) ;  /* 0xffffe8f000007947 */ /* 0x001fea000383ffff */
        .weak           $__internal_23_$__cuda_sm70_shflsync_bfly_p
        .type           $__internal_23_$__cuda_sm70_shflsync_bfly_p,@function
        .size           $__internal_23_$__cuda_sm70_shflsync_bfly_p,(.L_x_32963 - $__internal_23_$__cuda_sm70_shflsync_bfly_p)
$__internal_23_$__cuda_sm70_shflsync_bfly_p:
[----:B------:R-:W-:Y:S01]  /*1f540*/  IMAD.MOV.U32 R107, RZ, RZ, 0x0 ;  /* 0x00000000ff6b7424 */ /* 0x000fe200078e00ff */
[----:B------:R-:W-:Y:S04]  /*1f550*/  WARPSYNC R115 ;  /* 0x0000007300007348 */ /* 0x000fe80003800000 */
[----:B------:R0:W1:Y:S01]  /*1f560*/  SHFL.BFLY PT, R115, R105, R119, R160 ;  /* 0x0c00007769737389 */ /* 0x00006200000e00a0 */
[----:B------:R-:W-:Y:S05]  /*1f570*/  RET.REL.NODEC R106 `(_ZN10layer_norm31ln_parallel_residual_fwd_kernelINS_13Kernel_traitsIf13__nv_bfloat16S2_S2_fjLj5120ELj1ELj1ELj4ELj16ENS_18Kernel_traits_baseILj5120EfS2_S2_S2_fjLj128EEEEELb1ELb1ELb1EEEvNS_9FwdParamsE) ;  /* 0xfffe0a806a007950 */ /* 0x000fea0003c3ffff */
.L_x_10181:
        /* <DEDUP_REMOVED lines=16> */
.L_x_32963:


//--------------------- .text._ZN10layer_norm31ln_parallel_residual_fwd_kernelINS_13Kernel_traitsI13__nv_bfloat16S2_fS2_fjLj5120ELj1ELj1ELj4ELj16ENS_18Kernel_traits_baseILj5120ES2_S2_fS2_fjLj128EEEEELb0ELb0ELb0EEEvNS_9FwdParamsE --------------------------
	.section	.text._ZN10layer_norm31ln_parallel_residual_fwd_kernelINS_13Kernel_traitsI13__nv_bfloat16S2_fS2_fjLj5120ELj1ELj1ELj4ELj16ENS_18Kernel_traits_baseILj5120ES2_S2_fS2_fjLj128EEEEELb0ELb0ELb0EEEvNS_9FwdParamsE,"ax",@progbits
	.sectioninfo	@"SHI_REGISTERS=241"
	.align	128
        .global         _ZN10layer_norm31ln_parallel_residual_fwd_kernelINS_13Kernel_traitsI13__nv_bfloat16S2_fS2_fjLj5120ELj1ELj1ELj4ELj16ENS_18Kernel_traits_baseILj5120ES2_S2_fS2_fjLj128EEEEELb0ELb0ELb0EEEvNS_9FwdParamsE
        .type           _ZN10layer_norm31ln_parallel_residual_fwd_kernelINS_13Kernel_traitsI13__nv_bfloat16S2_fS2_fjLj5120ELj1ELj1ELj4ELj16ENS_18Kernel_traits_baseILj5120ES2_S2_fS2_fjLj128EEEEELb0ELb0ELb0EEEvNS_9FwdParamsE,@function
        .size           _ZN10layer_norm31ln_parallel_residual_fwd_kernelINS_13Kernel_traitsI13__nv_bfloat16S2_fS2_fjLj5120ELj1ELj1ELj4ELj16ENS_18Kernel_traits_baseILj5120ES2_S2_fS2_fjLj128EEEEELb0ELb0ELb0EEEvNS_9FwdParamsE,(.L_x_32964 - _ZN10layer_norm31ln_parallel_residual_fwd_kernelINS_13Kernel_traitsI13__nv_bfloat16S2_fS2_fjLj5120ELj1ELj1ELj4ELj16ENS_18Kernel_traits_baseILj5120ES2_S2_fS2_fjLj128EEEEELb0ELb0ELb0EEEvNS_9FwdParamsE)
        .other          _ZN10layer_norm31ln_parallel_residual_fwd_kernelINS_13Kernel_traitsI13__nv_bfloat16S2_fS2_fjLj5120ELj1ELj1ELj4ELj16ENS_18Kernel_traits_baseILj5120ES2_S2_fS2_fjLj128EEEEELb0ELb0ELb0EEEvNS_9FwdParamsE,@"STO_CUDA_ENTRY STV_DEFAULT"
_ZN10layer_norm31ln_parallel_residual_fwd_kernelINS_13Kernel_traitsI13__nv_bfloat16S2_fS2_fjLj5120ELj1ELj1ELj4ELj16ENS_18Kernel_traits_baseILj5120ES2_S2_fS2_fjLj128EEEEELb0ELb0ELb0EEEvNS_9FwdParamsE:
.text._ZN10layer_norm31ln_parallel_residual_fwd_kernelINS_13Kernel_traitsI13__nv_bfloat16S2_fS2_fjLj5120ELj1ELj1ELj4ELj16ENS_18Kernel_traits_baseILj5120ES2_S2_fS2_fjLj128EEEEELb0ELb0ELb0EEEvNS_9FwdParamsE:
        /* <DEDUP_REMOVED lines=13> */
[----:B------:R-:W-:Y:S02]  /*00d0*/  P2R R0, PR, RZ, 0x40 ;  /* 0x00000040ff007803 */ /* 0x000fe40000000000 */
[----:B------:R-:W-:Y:S02]  /*00e0*/  ISETP.GE.U32.AND P1, PT, R42, 0x200, PT ;  /* 0x000002002a00780c */ /* 0x000fe40003f26070 */
[----:B------:R-:W-:-:S03]  /*00f0*/  P2R R0, PR, RZ, 0x20 ;  /* 0x00000020ff007803 */ /* 0x000fc60000000000 */
        /* <DEDUP_REMOVED lines=17> */
[----:B------:R0:W5:Y:S04]  /*0210*/  LDG.E.128 R32, [R2.64] ;  /* 0x0000000402207981 */ /* 0x000168000c1e1d00 */
[----:B------:R-:W5:Y:S01]  /*0220*/  LDG.E.128 R16, [R16.64] ;  /* 0x0000000410107981 */ /* 0x000f62000c1e1d00 */
[----:B------:R-:W-:Y:S01]  /*0230*/  LOP3.LUT R56, R56, 0x80, RZ, 0xfc, !PT ;  /* 0x0000008038387812 */ /* 0x000fe200078efcff */
[----:B------:R-:W-:Y:S01]  /*0240*/  @!P2 CS2R R8, SRZ ;  /* 0x000000000008a805 */ /* 0x000fe2000001ff00 */
[----:B------:R-:W-:Y:S01]  /*0250*/  @!P2 CS2R R10, SRZ ;  /* 0x00000000000aa805 */ /* 0x000fe2000001ff00 */
[----:B------:R-:W-:Y:S01]  /*0260*/  @!P3 CS2R R4, SRZ ;  /* 0x000000000004b805 */ /* 0x000fe2000001ff00 */
[----:B------:R-:W-:-:S02]  /*0270*/  @!P3 CS2R R6, SRZ ;  /* 0x000000000006b805 */ /* 0x000fc4000001ff00 */
.L_x_10183:
[----:B0-----:R-:W-:Y:S05]  /*0280*/  BSYNC B0 ;  /* 0x0000000000007941 */ /* 0x001fea0003800000 */
.L_x_10182:
        /* <DEDUP_REMOVED lines=10> */
[----:B------:R-:W-:Y:S02]  /*0330*/  @P3 IADD3 R106, P4, R100, c[0x0][0x220], RZ ;  /* 0x00008800646a3a10 */ /* 0x000fe40007f9e0ff */
        /* <DEDUP_REMOVED lines=14> */
.L_x_10185:
[----:B------:R-:W-:Y:S05]  /*0420*/  BSYNC B0 ;  /* 0x0000000000007941 */ /* 0x000fea0003800000 */
.L_x_10184:
        /* <DEDUP_REMOVED lines=25> */
.L_x_10187:
[----:B------:R-:W-:Y:S05]  /*05c0*/  BSYNC B0 ;  /* 0x0000000000007941 */ /* 0x000fea0003800000 */
.L_x_10186:
        /* <DEDUP_REMOVED lines=25> */
.L_x_10189:
[----:B------:R-:W-:Y:S05]  /*0760*/  BSYNC B0 ;  /* 0x0000000000007941 */ /* 0x000fea0003800000 */
.L_x_10188:
        /* <DEDUP_REMOVED lines=25> */
.L_x_10191:
[----:B0-----:R-:W-:Y:S05]  /*0900*/  BSYNC B0 ;  /* 0x0000000000007941 */ /* 0x001fea0003800000 */
.L_x_10190:
[----:B------:R-:W0:Y:S02]  /*0910*/  S2UR UR6, SR_CTAID.X ;  /* 0x00000000000679c3 */ /* 0x000e240000002500 */
[----:B0-----:R-:W-:-:S04]  /*0920*/  LEA.HI R221, R43, UR6, RZ, 0x19 ;  /* 0x000000062bdd7c11 */ /* 0x001fc8000f8fc8ff */
[----:B------:R-:W-:-:S13]  /*0930*/  ISETP.GE.AND P3, PT, R221, c[0x0][0x164], PT ;  /* 0x00005900dd007a0c */ /* 0x000fda0003f66270 */
[----:B------:R-:W-:Y:S05]  /*0940*/  @P3 EXIT ;  /* 0x000000000000394d */ /* 0x000fea0003800000 */
[--C-:B-----5:R-:W-:Y:S01]  /*0950*/  PRMT R29, RZ, 0x5410, R10.reuse ;  /* 0x00005410ff1d7816 */ /* 0x120fe2000000000a */
[----:B------:R-:W-:Y:S01]  /*0960*/  ULDC.U8 UR6, c[0x0][0x1f0] ;  /* 0x00007c0000067ab9 */ /* 0x000fe20000000000 */
        /* <DEDUP_REMOVED lines=38> */
[----:B------:R-:W-:Y:S02]  /*0bd0*/  LOP3.LUT R50, R43, 0x60, RZ, 0xc0, !PT ;  /* 0x000000602b327812 */ /* 0x000fe400078ec0ff */
[----:B------:R-:W-:Y:S02]  /*0be0*/  LOP3.LUT R49, R48, 0x7f, RZ, 0xc0, !PT ;  /* 0x0000007f30317812 */ /* 0x000fe400078ec0ff */
[----:B------:R-:W-:-:S02]  /*0bf0*/  SHF.R.U32.HI R48, RZ, 0x2, R48 ;  /* 0x00000002ff307819 */ /* 0x000fc40000011630 */
[----:B------:R-:W-:Y:S02]  /*0c00*/  IADD3 R50, R49, -R50, RZ ;  /* 0x8000003231327210 */ /* 0x000fe40007ffe0ff */
[--C-:B------:R-:W-:Y:S02]  /*0c10*/  PRMT R108, RZ, 0x5410, R51.reuse ;  /* 0x00005410ff6c7816 */ /* 0x100fe40000000033 */
[----:B------:R-:W-:Y:S02]  /*0c20*/  IMNMX R50, RZ, R50, !PT ;  /* 0x00000032ff327217 */ /* 0x000fe40007800200 */
[----:B------:R-:W-:Y:S02]  /*0c30*/  PRMT R111, RZ, 0x7610, R51 ;  /* 0x00007610ff6f7816 */ /* 0x000fe40000000033 */
[----:B------:R-:W-:Y:S02]  /*0c40*/  LOP3.LUT R51, R48, 0x3fffffe0, RZ, 0xc0, !PT ;  /* 0x3fffffe030337812 */ /* 0x000fe400078ec0ff */
[----:B------:R-:W-:-:S02]  /*0c50*/  IMNMX R50, R50, 0x20, PT ;  /* 0x0000002032327817 */ /* 0x000fc40003800200 */
[----:B------:R-:W-:Y:S02]  /*0c60*/  SHF.L.U32 R48, R43, 0x5, RZ ;  /* 0x000000052b307819 */ /* 0x000fe400000006ff */
[----:B------:R-:W-:Y:S02]  /*0c70*/  IADD3 R50, R50, R51, RZ ;  /* 0x0000003332327210 */ /* 0x000fe40007ffe0ff */
[----:B------:R-:W-:Y:S02]  /*0c80*/  LOP3.LUT R48, R48, 0x3e0, RZ, 0xc0, !PT ;  /* 0x000003e030307812 */ /* 0x000fe400078ec0ff */
[----:B------:R-:W-:Y:S02]  /*0c90*/  SHF.L.U32 R50, R50, 0x3, RZ ;  /* 0x0000000332327819 */ /* 0x000fe400000006ff */
[----:B------:R-:W-:Y:S02]  /*0ca0*/  IADD3 R48, R49, -R48, RZ ;  /* 0x8000003031307210 */ /* 0x000fe40007ffe0ff */
[----:B------:R-:W-:-:S02]  /*0cb0*/  PRMT R36, RZ, 0x5410, R34 ;  /* 0x00005410ff247816 */ /* 0x000fc40000000022 */
[----:B------:R-:W0:Y:S01]  /*0cc0*/  I2F.U32 R50, R50 ;  /* 0x0000003200327306 */ /* 0x000e220000201000 */
[----:B------:R-:W-:Y:S02]  /*0cd0*/  IMNMX R48, RZ, R48, !PT ;  /* 0x00000030ff307217 */ /* 0x000fe40007800200 */
[----:B------:R-:W-:Y:S02]  /*0ce0*/  PRMT R37, RZ, 0x7610, R34 ;  /* 0x00007610ff257816 */ /* 0x000fe40000000022 */
[----:B------:R-:W-:Y:S02]  /*0cf0*/  IMNMX R48, R48, 0x20, PT ;  /* 0x0000002030307817 */ /* 0x000fe40003800200 */
[--C-:B------:R-:W-:Y:S02]  /*0d00*/  PRMT R20, RZ, 0x5410, R18.reuse ;  /* 0x00005410ff147816 */ /* 0x100fe40000000012 */
[----:B------:R-:W-:Y:S02]  /*0d10*/  IADD3 R48, R51, R48, RZ ;  /* 0x0000003033307210 */ /* 0x000fe40007ffe0ff */
[----:B------:R-:W-:-:S02]  /*0d20*/  PRMT R21, RZ, 0x7610, R18 ;  /* 0x00007610ff157816 */ /* 0x000fc40000000012 */
[----:B------:R-:W-:Y:S02]  /*0d30*/  PRMT R34, RZ, 0x5410, R35 ;  /* 0x00005410ff227816 */ /* 0x000fe40000000023 */
[----:B------:R-:W-:Y:S01]  /*0d40*/  PRMT R18, RZ, 0x5410, R19 ;  /* 0x00005410ff127816 */ /* 0x000fe20000000013 */
[----:B0-----:R0:W1:Y:S01]  /*0d50*/  MUFU.RCP R214, R50 ;  /* 0x0000003200d67308 */ /* 0x0010620000001000 */
        /* <DEDUP_REMOVED lines=106> */
[----:B------:R-:W-:Y:S02]  /*1400*/  MOV R218, 0x1 ;  /* 0x0000000100da7802 */ /* 0x000fe40000000f00 */
[--C-:B------:R-:W-:Y:S02]  /*1410*/  PRMT R217, RZ, 0x5410, R60.reuse ;  /* 0x00005410ffd97816 */ /* 0x100fe4000000003c */
[----:B------:R-:W-:Y:S02]  /*1420*/  PRMT R216, RZ, 0x7610, R60 ;  /* 0x00007610ffd87816 */ /* 0x000fe4000000003c */
[----:B------:R-:W-:Y:S02]  /*1430*/  SHF.L.U32 R220, R48, 0x3, RZ ;  /* 0x0000000330dc7819 */ /* 0x000fe400000006ff */
[--C-:B------:R-:W-:Y:S02]  /*1440*/  PRMT R219, RZ, 0x5410, R61.reuse ;  /* 0x00005410ffdb7816 */ /* 0x100fe4000000003d */
[----:B------:R-:W-:-:S02]  /*1450*/  PRMT R222, RZ, 0x7610, R61 ;  /* 0x00007610ffde7816 */ /* 0x000fc4000000003d */
[--C-:B------:R-:W-:Y:S02]  /*1460*/  PRMT R223, RZ, 0x5410, R62.reuse ;  /* 0x00005410ffdf7816 */ /* 0x100fe4000000003e */
[----:B------:R-:W-:Y:S02]  /*1470*/  PRMT R224, RZ, 0x7610, R62 ;  /* 0x00007610ffe07816 */ /* 0x000fe4000000003e */
[--C-:B------:R-:W-:Y:S02]  /*1480*/  PRMT R225, RZ, 0x5410, R63.reuse ;  /* 0x00005410ffe17816 */ /* 0x100fe4000000003f */
[----:B01----:R-:W-:Y:S02]  /*1490*/  PRMT R226, RZ, 0x7610, R63 ;  /* 0x00007610ffe27816 */ /* 0x003fe4000000003f */
.L_x_10295:
        /* <DEDUP_REMOVED lines=8> */
[----:B------:R-:W-:Y:S01]  /*1520*/  ISETP.NE.U32.AND P4, PT, RZ, c[0x0][0x178], PT ;  /* 0x00005e00ff007a0c */ /* 0x000fe20003f85070 */
[----:B------:R-:W-:-:S03]  /*1530*/  HFMA2.MMA R64, -RZ, RZ, 0, 9.5367431640625e-07 ;  /* 0x00000010ff407435 */ /* 0x000fc600000001ff */
[----:B------:R-:W-:-:S07]  /*1540*/  ISETP.NE.AND.EX P4, PT, RZ, c[0x0][0x17c], PT, P4 ;  /* 0x00005f00ff007a0c */ /* 0x000fce0003f85340 */
[----:B------:R-:W-:-:S06]  /*1550*/  IMAD.WIDE.U32 R64, R227, R64, c[0x0][0x170] ;  /* 0x00005c00e3407625 */ /* 0x000fcc00078e0040 */
[C---:B------:R-:W-:Y:S01]  /*1560*/  @P4 LEA R60, P3, R227.reuse, c[0x0][0x178], 0x4 ;  /* 0x00005e00e33c4a11 */ /* 0x040fe200078620ff */
[----:B------:R-:W2:Y:S03]  /*1570*/  LDG.E.128 R64, [R64.64] ;  /* 0x0000000440407981 */ /* 0x000ea6000c1e1d00 */
[----:B------:R-:W-:Y:S02]  /*1580*/  @P4 LEA.HI.X R61, R227, c[0x0][0x17c], RZ, 0x4, P3 ;  /* 0x00005f00e33d4a11 */ /* 0x000fe400018f24ff */
[----:B------:R-:W-:-:S03]  /*1590*/  ISETP.NE.U32.AND P3, PT, RZ, c[0x0][0x180], PT ;  /* 0x00006000ff007a0c */ /* 0x000fc60003f65070 */
[----:B------:R2:W5:Y:S01]  /*15a0*/  @P4 LDG.E.128 R48, [R60.64] ;  /* 0x000000043c304981 */ /* 0x000562000c1e1d00 */
[----:B------:R-:W-:-:S13]  /*15b0*/  ISETP.NE.AND.EX P3, PT, RZ, c[0x0][0x184], PT, P3 ;  /* 0x00006100ff007a0c */ /* 0x000fda0003f65330 */
[----:B------:R-:W-:-:S04]  /*15c0*/  @P3 LEA R62, P5, R227, c[0x0][0x180], 0x5 ;  /* 0x00006000e33e3a11 */ /* 0x000fc800078a28ff */
[----:B------:R-:W-:-:S05]  /*15d0*/  @P3 LEA.HI.X R63, R227, c[0x0][0x184], RZ, 0x5, P5 ;  /* 0x00006100e33f3a11 */ /* 0x000fca00028f2cff */
[----:B------:R0:W5:Y:S04]  /*15e0*/  @P3 LDG.E.128 R52, [R62.64] ;  /* 0x000000043e343981 */ /* 0x000168000c1e1d00 */
[----:B------:R0:W5:Y:S01]  /*15f0*/  @P3 LDG.E.128 R56, [R62.64+0x10] ;  /* 0x000010043e383981 */ /* 0x000162000c1e1d00 */
[----:B------:R-:W-:-:S04]  /*1600*/  ISETP.NE.U32.AND P4, PT, RZ, c[0x0][0x178], PT ;  /* 0x00005e00ff007a0c */ /* 0x000fc80003f85070 */
[----:B------:R-:W-:Y:S02]  /*1610*/  ISETP.NE.AND.EX P4, PT, RZ, c[0x0][0x17c], PT, P4 ;  /* 0x00005f00ff007a0c */ /* 0x000fe40003f85340 */
[----:B--2---:R-:W-:-:S11]  /*1620*/  PRMT R60, RZ, 0x5410, R64 ;  /* 0x00005410ff3c7816 */ /* 0x004fd60000000040 */
[----:B------:R-:W-:Y:S05]  /*1630*/  @P4 BRA `(.L_x_10194) ;  /* 0x0000003000004947 */ /* 0x000fea0003800000 */
[----:B0-----:R-:W-:Y:S05]  /*1640*/  @!P3 BRA `(.L_x_10195) ;  /* 0x000000500000b947 */ /* 0x001fea0003800000 */
[----:B-----5:R-:W-:Y:S01]  /*1650*/  FADD.FTZ R60, R52, R60 ;  /* 0x0000003c343c7221 */ /* 0x020fe20000010000 */
[----:B------:R-:W-:Y:S05]  /*1660*/  BRA `(.L_x_10195) ;  /* 0x0000003000007947 */ /* 0x000fea0003800000 */
.L_x_10194:
[----:B0----5:R-:W-:-:S05]  /*1670*/  PRMT R61, RZ, 0x5410, R48 ;  /* 0x00005410ff3d7816 */ /* 0x021fca0000000030 */
[----:B------:R-:W-:-:S04]  /*1680*/  FADD.FTZ R60, R61, R60 ;  /* 0x0000003c3d3c7221 */ /* 0x000fc80000010000 */
[----:B------:R-:W-:Y:S02]  /*1690*/  @P3 FADD.FTZ R60, R52, R60 ;  /* 0x0000003c343c3221 */ /* 0x000fe40000010000 */
.L_x_10195:
[----:B------:R-:W-:Y:S01]  /*16a0*/  PRMT R61, RZ, 0x7610, R64 ;  /* 0x00007610ff3d7816 */ /* 0x000fe20000000040 */
[----:B------:R-:W-:Y:S05]  /*16b0*/  @P4 BRA `(.L_x_10196) ;  /* 0x0000003000004947 */ /* 0x000fea0003800000 */
[----:B------:R-:W-:Y:S05]  /*16c0*/  @!P3 BRA `(.L_x_10197) ;  /* 0x000000500000b947 */ /* 0x000fea0003800000 */
[----:B-----5:R-:W-:Y:S01]  /*16d0*/  FADD.FTZ R61, R53, R61 ;  /* 0x0000003d353d7221 */ /* 0x020fe20000010000 */
[----:B------:R-:W-:Y:S05]  /*16e0*/  BRA `(.L_x_10197) ;  /* 0x0000003000007947 */ /* 0x000fea0003800000 */
.L_x_10196:
[----:B-----5:R-:W-:-:S05]  /*16f0*/  PRMT R62, RZ, 0x7610, R48 ;  /* 0x00007610ff3e7816 */ /* 0x020fca0000000030 */
[----:B------:R-:W-:-:S04]  /*1700*/  FADD.FTZ R61, R62, R61 ;  /* 0x0000003d3e3d7221 */ /* 0x000fc80000010000 */
[----:B------:R-:W-:Y:S02]  /*1710*/  @P3 FADD.FTZ R61, R53, R61 ;  /* 0x0000003d353d3221 */ /* 0x000fe40000010000 */
.L_x_10197:
[----:B------:R-:W-:Y:S01]  /*1720*/  PRMT R62, RZ, 0x5410, R65 ;  /* 0x00005410ff3e7816 */ /* 0x000fe20000000041 */
[----:B------:R-:W-:Y:S05]  /*1730*/  @P4 BRA `(.L_x_10198) ;  /* 0x0000003000004947 */ /* 0x000fea0003800000 */
[----:B------:R-:W-:Y:S05]  /*1740*/  @!P3 BRA `(.L_x_10199) ;  /* 0x000000500000b947 */ /* 0x000fea0003800000 */
[----:B-----5:R-:W-:Y:S01]  /*1750*/  FADD.FTZ R62, R54, R62 ;  /* 0x0000003e363e7221 */ /* 0x020fe20000010000 */
[----:B------:R-:W-:Y:S05]  /*1760*/  BRA `(.L_x_10199) ;  /* 0x0000003000007947 */ /* 0x000fea0003800000 */
.L_x_10198:
[----:B-----5:R-:W-:-:S05]  /*1770*/  PRMT R63, RZ, 0x5410, R49 ;  /* 0x00005410ff3f7816 */ /* 0x020fca0000000031 */
[----:B------:R-:W-:-:S04]  /*1780*/  FADD.FTZ R62, R63, R62 ;  /* 0x0000003e3f3e7221 */ /* 0x000fc80000010000 */
[----:B------:R-:W-:Y:S02]  /*1790*/  @P3 FADD.FTZ R62, R54, R62 ;  /* 0x0000003e363e3221 */ /* 0x000fe40000010000 */
.L_x_10199:
[----:B------:R-:W-:Y:S01]  /*17a0*/  PRMT R63, RZ, 0x7610, R65 ;  /* 0x00007610ff3f7816 */ /* 0x000fe20000000041 */
[----:B------:R-:W-:Y:S05]  /*17b0*/  @P4 BRA `(.L_x_10200) ;  /* 0x0000003000004947 */ /* 0x000fea0003800000 */
[----:B------:R-:W-:Y:S05]  /*17c0*/  @!P3 BRA `(.L_x_10201) ;  /* 0x000000500000b947 */ /* 0x000fea0003800000 */
[----:B-----5:R-:W-:Y:S01]  /*17d0*/  FADD.FTZ R63, R55, R63 ;  /* 0x0000003f373f7221 */ /* 0x020fe20000010000 */
[----:B------:R-:W-:Y:S05]  /*17e0*/  BRA `(.L_x_10201) ;  /* 0x0000003000007947 */ /* 0x000fea0003800000 */
.L_x_10200:
[----:B-----5:R-:W-:-:S05]  /*17f0*/  PRMT R64, RZ, 0x7610, R49 ;  /* 0x00007610ff407816 */ /* 0x020fca0000000031 */
[----:B------:R-:W-:-:S04]  /*1800*/  FADD.FTZ R63, R64, R63 ;  /* 0x0000003f403f7221 */ /* 0x000fc80000010000 */
[----:B------:R-:W-:Y:S02]  /*1810*/  @P3 FADD.FTZ R63, R55, R63 ;  /* 0x0000003f373f3221 */ /* 0x000fe40000010000 */
.L_x_10201:
[----:B------:R-:W-:Y:S01]  /*1820*/  PRMT R64, RZ, 0x5410, R66 ;  /* 0x00005410ff407816 */ /* 0x000fe20000000042 */
[----:B------:R-:W-:Y:S05]  /*1830*/  @P4 BRA `(.L_x_10202) ;  /* 0x0000003000004947 */ /* 0x000fea0003800000 */
[----:B------:R-:W-:Y:S05]  /*1840*/  @!P3 BRA `(.L_x_10203) ;  /* 0x000000500000b947 */ /* 0x000fea0003800000 */
[----:B-----5:R-:W-:Y:S01]  /*1850*/  FADD.FTZ R64, R56, R64 ;  /* 0x0000004038407221 */ /* 0x020fe20000010000 */
[----:B------:R-:W-:Y:S05]  /*1860*/  BRA `(.L_x_10203) ;  /* 0x0000003000007947 */ /* 0x000fea0003800000 */
.L_x_10202:
[----:B-----5:R-:W-:-:S05]  /*1870*/  PRMT R65, RZ, 0x5410, R50 ;  /* 0x00005410ff417816 */ /* 0x020fca0000000032 */
[----:B------:R-:W-:-:S04]  /*1880*/  FADD.FTZ R64, R65, R64 ;  /* 0x0000004041407221 */ /* 0x000fc80000010000 */
[----:B------:R-:W-:Y:S02]  /*1890*/  @P3 FADD.FTZ R64, R56, R64 ;  /* 0x0000004038403221 */ /* 0x000fe40000010000 */
.L_x_10203:
[----:B------:R-:W-:Y:S01]  /*18a0*/  PRMT R65, RZ, 0x7610, R66 ;  /* 0x00007610ff417816 */ /* 0x000fe20000000042 */
[----:B------:R-:W-:Y:S05]  /*18b0*/  @P4 BRA `(.L_x_10204) ;  /* 0x0000003000004947 */ /* 0x000fea0003800000 */
[----:B------:R-:W-:Y:S05]  /*18c0*/  @!P3 BRA `(.L_x_10205) ;  /* 0x000000500000b947 */ /* 0x000fea0003800000 */
[----:B-----5:R-:W-:Y:S01]  /*18d0*/  FADD.FTZ R65, R57, R65 ;  /* 0x0000004139417221 */ /* 0x020fe20000010000 */
[----:B------:R-:W-:Y:S05]  /*18e0*/  BRA `(.L_x_10205) ;  /* 0x0000003000007947 */ /* 0x000fea0003800000 */
.L_x_10204:
[----:B-----5:R-:W-:-:S05]  /*18f0*/  PRMT R66, RZ, 0x7610, R50 ;  /* 0x00007610ff427816 */ /* 0x020fca0000000032 */
[----:B------:R-:W-:-:S04]  /*1900*/  FADD.FTZ R65, R66, R65 ;  /* 0x0000004142417221 */ /* 0x000fc80000010000 */
[----:B------:R-:W-:Y:S02]  /*1910*/  @P3 FADD.FTZ R65, R57, R65 ;  /* 0x0000004139413221 */ /* 0x000fe40000010000 */
.L_x_10205:
[----:B------:R-:W-:Y:S01]  /*1920*/  PRMT R66, RZ, 0x5410, R67 ;  /* 0x00005410ff427816 */ /* 0x000fe20000000043 */
[----:B------:R-:W-:Y:S05]  /*1930*/  @P4 BRA `(.L_x_10206) ;  /* 0x0000003000004947 */ /* 0x000fea0003800000 */
[----:B------:R-:W-:Y:S05]  /*1940*/  @!P3 BRA `(.L_x_10207) ;  /* 0x000000500000b947 */ /* 0x000fea0003800000 */
[----:B-----5:R-:W-:Y:S01]  /*1950*/  FADD.FTZ R66, R58, R66 ;  /* 0x000000423a427221 */ /* 0x020fe20000010000 */
[----:B------:R-:W-:Y:S05]  /*1960*/  BRA `(.L_x_10207) ;  /* 0x0000003000007947 */ /* 0x000fea0003800000 */
.L_x_10206:
[----:B-----5:R-:W-:-:S05]  /*1970*/  PRMT R101, RZ, 0x5410, R51 ;  /* 0x00005410ff657816 */ /* 0x020fca0000000033 */
[----:B------:R-:W-:-:S04]  /*1980*/  FADD.FTZ R66, R101, R66 ;  /* 0x0000004265427221 */ /* 0x000fc80000010000 */
[----:B------:R-:W-:Y:S02]  /*1990*/  @P3 FADD.FTZ R66, R58, R66 ;  /* 0x000000423a423221 */ /* 0x000fe40000010000 */
.L_x_10207:
[----:B------:R-:W-:Y:S01]  /*19a0*/  PRMT R67, RZ, 0x7610, R67 ;  /* 0x00007610ff437816 */ /* 0x000fe20000000043 */
[----:B------:R-:W-:Y:S05]  /*19b0*/  @P4 BRA `(.L_x_10208) ;  /* 0x0000003000004947 */ /* 0x000fea0003800000 */
[----:B------:R-:W-:Y:S05]  /*19c0*/  @!P3 BRA `(.L_x_10209) ;  /* 0x000000500000b947 */ /* 0x000fea0003800000 */
[----:B-----5:R-:W-:Y:S01]  /*19d0*/  FADD.FTZ R67, R59, R67 ;  /* 0x000000433b437221 */ /* 0x020fe20000010000 */
[----:B------:R-:W-:Y:S05]  /*19e0*/  BRA `(.L_x_10209) ;  /* 0x0000003000007947 */ /* 0x000fea0003800000 */
.L_x_10208:
[----:B-----5:R-:W-:-:S05]  /*19f0*/  PRMT R100, RZ, 0x7610, R51 ;  /* 0x00007610ff647816 */ /* 0x020fca0000000033 */
[----:B------:R-:W-:-:S04]  /*1a00*/  FADD.FTZ R67, R100, R67 ;  /* 0x0000004364437221 */ /* 0x000fc80000010000 */
[----:B------:R-:W-:Y:S02]  /*1a10*/  @P3 FADD.FTZ R67, R59, R67 ;  /* 0x000000433b433221 */ /* 0x000fe40000010000 */
.L_x_10209:
[C---:B------:R-:W-:Y:S02]  /*1a20*/  LEA R100, P3, R227.reuse, c[0x0][0x188], 0x5 ;  /* 0x00006200e3647a11 */ /* 0x040fe400078628ff */
[C---:B------:R-:W-:Y:S02]  /*1a30*/  IADD3 R102, R227.reuse, 0x80, RZ ;  /* 0x00000080e3667810 */ /* 0x040fe40007ffe0ff */
[----:B------:R-:W-:-:S05]  /*1a40*/  LEA.HI.X R101, R227, c[0x0][0x18c], RZ, 0x5, P3 ;  /* 0x00006300e3657a11 */ /* 0x000fca00018f2cff */
[----:B------:R0:W-:Y:S04]  /*1a50*/  STG.E.128 [R100.64], R60 ;  /* 0x0000003c64007986 */ /* 0x0001e8000c101d04 */
[----:B------:R0:W-:Y:S02]  /*1a60*/  STG.E.128 [R100.64+0x10], R64 ;  /* 0x0000104064007986 */ /* 0x0001e4000c101d04 */
.L_x_10193:
[----:B------:R-:W-:Y:S05]  /*1a70*/  BSYNC B0 ;  /* 0x0000000000007941 */ /* 0x000fea0003800000 */
.L_x_10192:
[----:B------:R-:W-:Y:S01]  /*1a80*/  ISETP.GE.U32.AND P3, PT, R42, 0x100, PT ;  /* 0x000001002a00780c */ /* 0x000fe20003f66070 */
[----:B------:R-:W-:-:S12]  /*1a90*/  BSSY B0, `(.L_x_10210) ;  /* 0x0000057000007945 */ /* 0x000fd80003800000 */
[----:B------:R-:W-:Y:S05]  /*1aa0*/  @!P3 BRA `(.L_x_10211) ;  /* 0x000005500000b947 */ /* 0x000fea0003800000 */
[----:B------:R-:W-:Y:S02]  /*1ab0*/  ISETP.NE.U32.AND P4, PT, RZ, c[0x0][0x178], PT ;  /* 0x00005e00ff007a0c */ /* 0x000fe40003f85070 */
[----:B------:R-:W-:Y:S02]  /*1ac0*/  MOV R73, 0x10 ;  /* 0x0000001000497802 */ /* 0x000fe40000000f00 */
[----:B------:R-:W-:-:S03]  /*1ad0*/  ISETP.NE.AND.EX P4, PT, RZ, c[0x0][0x17c], PT, P4 ;  /* 0x00005f00ff007a0c */ /* 0x000fc60003f85340 */
[----:B------:R-:W-:-:S06]  /*1ae0*/  IMAD.WIDE.U32 R72, R102, R73, c[0x0][0x170] ;  /* 0x00005c0066487625 */ /* 0x000fcc00078e0049 */
[----:B------:R-:W2:Y:S04]  /*1af0*/  LDG.E.128 R72, [R72.64] ;  /* 0x0000000448487981 */ /* 0x000ea8000c1e1d00 */
[----:B------:R-:W-:-:S04]  /*1b00*/  @P4 LEA R68, P3, R102, c[0x0][0x178], 0x4 ;  /* 0x00005e0066444a11 */ /* 0x000fc800078620ff */
[----:B------:R-:W-:Y:S02]  /*1b10*/  @P4 LEA.HI.X R69, R102, c[0x0][0x17c], RZ, 0x4, P3 ;  /* 0x00005f0066454a11 */ /* 0x000fe400018f24ff */
[----:B------:R-:W-:-:S03]  /*1b20*/  ISETP.NE.U32.AND P3, PT, RZ, c[0x0][0x180], PT ;  /* 0x00006000ff007a0c */ /* 0x000fc60003f65070 */
[----:B-----5:R2:W5:Y:S01]  /*1b30*/  @P4 LDG.E.128 R48, [R68.64] ;  /* 0x0000000444304981 */ /* 0x020562000c1e1d00 */
        /* <DEDUP_REMOVED lines=9> */
[----:B-1----:R-:W-:Y:S05]  /*1bd0*/  @!P3 BRA `(.L_x_10213) ;  /* 0x000000500000b947 */ /* 0x002fea0003800000 */
[----:B-----5:R-:W-:Y:S01]  /*1be0*/  FADD.FTZ R68, R52, R68 ;  /* 0x0000004434447221 */ /* 0x020fe20000010000 */
[----:B------:R-:W-:Y:S05]  /*1bf0*/  BRA `(.L_x_10213) ;  /* 0x0000003000007947 */ /* 0x000fea0003800000 */
.L_x_10212:
[----:B-1---5:R-:W-:-:S05]  /*1c00*/  PRMT R69, RZ, 0x5410, R48 ;  /* 0x00005410ff457816 */ /* 0x022fca0000000030 */
[----:B------:R-:W-:-:S04]  /*1c10*/  FADD.FTZ R68, R69, R68 ;  /* 0x0000004445447221 */ /* 0x000fc80000010000 */
[----:B------:R-:W-:Y:S02]  /*1c20*/  @P3 FADD.FTZ R68, R52, R68 ;  /* 0x0000004434443221 */ /* 0x000fe40000010000 */
.L_x_10213:
[----:B------:R-:W-:Y:S01]  /*1c30*/  PRMT R69, RZ, 0x7610, R72 ;  /* 0x00007610ff457816 */ /* 0x000fe20000000048 */
[----:B------:R-:W-:Y:S05]  /*1c40*/  @P4 BRA `(.L_x_10214) ;  /* 0x0000003000004947 */ /* 0x000fea0003800000 */
[----:B------:R-:W-:Y:S05]  /*1c50*/  @!P3 BRA `(.L_x_10215) ;  /* 0x000000500000b947 */ /* 0x000fea0003800000 */
[----:B-----5:R-:W-:Y:S01]  /*1c60*/  FADD.FTZ R69, R53, R69 ;  /* 0x0000004535457221 */ /* 0x020fe20000010000 */
[----:B------:R-:W-:Y:S05]  /*1c70*/  BRA `(.L_x_10215) ;  /* 0x0000003000007947 */ /* 0x000fea0003800000 */
.L_x_10214:
[----:B-----5:R-:W-:-:S05]  /*1c80*/  PRMT R70, RZ, 0x7610, R48 ;  /* 0x00007610ff467816 */ /* 0x020fca0000000030 */
[----:B------:R-:W-:-:S04]  /*1c90*/  FADD.FTZ R69, R70, R69 ;  /* 0x0000004546457221 */ /* 0x000fc80000010000 */
[----:B------:R-:W-:Y:S02]  /*1ca0*/  @P3 FADD.FTZ R69, R53, R69 ;  /* 0x0000004535453221 */ /* 0x000fe40000010000 */
.L_x_10215:
[----:B------:R-:W-:Y:S01]  /*1cb0*/  PRMT R70, RZ, 0x5410, R73 ;  /* 0x00005410ff467816 */ /* 0x000fe20000000049 */
[----:B------:R-:W-:Y:S05]  /*1cc0*/  @P4 BRA `(.L_x_10216) ;  /* 0x0000003000004947 */ /* 0x000fea0003800000 */
[----:B------:R-:W-:Y:S05]  /*1cd0*/  @!P3 BRA `(.L_x_10217) ;  /* 0x000000500000b947 */ /* 0x000fea0003800000 */
[----:B-----5:R-:W-:Y:S01]  /*1ce0*/  FADD.FTZ R70, R54, R70 ;  /* 0x0000004636467221 */ /* 0x020fe20000010000 */
[----:B------:R-:W-:Y:S05]  /*1cf0*/  BRA `(.L_x_10217) ;  /* 0x0000003000007947 */ /* 0x000fea0003800000 */
.L_x_10216:
[----:B-----5:R-:W-:-:S05]  /*1d00*/  PRMT R71, RZ, 0x5410, R49 ;  /* 0x00005410ff477816 */ /* 0x020fca0000000031 */
[----:B------:R-:W-:-:S04]  /*1d10*/  FADD.FTZ R70, R71, R70 ;  /* 0x0000004647467221 */ /* 0x000fc80000010000 */
[----:B------:R-:W-:Y:S02]  /*1d20*/  @P3 FADD.FTZ R70, R54, R70 ;  /* 0x0000004636463221 */ /* 0x000fe40000010000 */
.L_x_10217:
[----:B------:R-:W-:Y:S01]  /*1d30*/  PRMT R71, RZ, 0x7610, R73 ;  /* 0x00007610ff477816 */ /* 0x000fe20000000049 */
[----:B------:R-:W-:Y:S05]  /*1d40*/  @P4 BRA `(.L_x_10218) ;  /* 0x0000003000004947 */ /* 0x000fea0003800000 */
[----:B------:R-:W-:Y:S05]  /*1d50*/  @!P3 BRA `(.L_x_10219) ;  /* 0x000000500000b947 */ /* 0x000fea0003800000 */
[----:B-----5:R-:W-:Y:S01]  /*1d60*/  FADD.FTZ R71, R55, R71 ;  /* 0x0000004737477221 */ /* 0x020fe20000010000 */
[----:B------:R-:W-:Y:S05]  /*1d70*/  BRA `(.L_x_10219) ;  /* 0x0000003000007947 */ /* 0x000fea0003800000 */
.L_x_10218:
[----:B-----5:R-:W-:-:S05]  /*1d80*/  PRMT R72, RZ, 0x7610, R49 ;  /* 0x00007610ff487816 */ /* 0x020fca0000000031 */
[----:B------:R-:W-:-:S04]  /*1d90*/  FADD.FTZ R71, R72, R71 ;  /* 0x0000004748477221 */ /* 0x000fc80000010000 */
[----:B------:R-:W-:Y:S02]  /*1da0*/  @P3 FADD.FTZ R71, R55, R71 ;  /* 0x0000004737473221 */ /* 0x000fe40000010000 */
.L_x_10219:
[----:B------:R-:W-:Y:S01]  /*1db0*/  PRMT R72, RZ, 0x5410, R74 ;  /* 0x00005410ff487816 */ /* 0x000fe2000000004a */
[----:B------:R-:W-:Y:S05]  /*1dc0*/  @P4 BRA `(.L_x_10220) ;  /* 0x0000003000004947 */ /* 0x000fea0003800000 */
[----:B------:R-:W-:Y:S05]  /*1dd0*/  @!P3 BRA `(.L_x_10221) ;  /* 0x000000500000b947 */ /* 0x000fea0003800000 */
[----:B-----5:R-:W-:Y:S01]  /*1de0*/  FADD.FTZ R72, R56, R72 ;  /* 0x0000004838487221 */ /* 0x020fe20000010000 */
[----:B------:R-:W-:Y:S05]  /*1df0*/  BRA `(.L_x_10221) ;  /* 0x0000003000007947 */ /* 0x000fea0003800000 */
.L_x_10220:
[----:B-----5:R-:W-:-:S05]  /*1e00*/  PRMT R73, RZ, 0x5410, R50 ;  /* 0x00005410ff497816 */ /* 0x020fca0000000032 */
[----:B------:R-:W-:-:S04]  /*1e10*/  FADD.FTZ R72, R73, R72 ;  /* 0x0000004849487221 */ /* 0x000fc80000010000 */
[----:B------:R-:W-:Y:S02]  /*1e20*/  @P3 FADD.FTZ R72, R56, R72 ;  /* 0x0000004838483221 */ /* 0x000fe40000010000 */
.L_x_10221:
[----:B------:R-:W-:Y:S01]  /*1e30*/  PRMT R73, RZ, 0x7610, R74 ;  /* 0x00007610ff497816 */ /* 0x000fe2000000004a */
[----:B------:R-:W-:Y:S05]  /*1e40*/  @P4 BRA `(.L_x_10222) ;  /* 0x0000003000004947 */ /* 0x000fea0003800000 */
[----:B------:R-:W-:Y:S05]  /*1e50*/  @!P3 BRA `(.L_x_10223) ;  /* 0x000000500000b947 */ /* 0x000fea0003800000 */
[----:B-----5:R-:W-:Y:S01]  /*1e60*/  FADD.FTZ R73, R57, R73 ;  /* 0x0000004939497221 */ /* 0x020fe20000010000 */
[----:B------:R-:W-:Y:S05]  /*1e70*/  BRA `(.L_x_10223) ;  /* 0x0000003000007947 */ /* 0x000fea0003800000 */
.L_x_10222:
[----:B-----5:R-:W-:-:S05]  /*1e80*/  PRMT R74, RZ, 0x7610, R50 ;  /* 0x00007610ff4a7816 */ /* 0x020fca0000000032 */
[----:B------:R-:W-:-:S04]  /*1e90*/  FADD.FTZ R73, R74, R73 ;  /* 0x000000494a497221 */ /* 0x000fc80000010000 */
[----:B------:R-:W-:Y:S02]  /*1ea0*/  @P3 FADD.FTZ R73, R57, R73 ;  /* 0x0000004939493221 */ /* 0x000fe40000010000 */
.L_x_10223:
[----:B------:R-:W-:Y:S01]  /*1eb0*/  PRMT R74, RZ, 0x5410, R75 ;  /* 0x00005410ff4a7816 */ /* 0x000fe2000000004b */
[----:B------:R-:W-:Y:S05]  /*1ec0*/  @P4 BRA `(.L_x_10224) ;  /* 0x0000003000004947 */ /* 0x000fea0003800000 */
[----:B------:R-:W-:Y:S05]  /*1ed0*/  @!P3 BRA `(.L_x_10225) ;  /* 0x000000500000b947 */ /* 0x000fea0003800000 */
[----:B-----5:R-:W-:Y:S01]  /*1ee0*/  FADD.FTZ R74, R58, R74 ;  /* 0x0000004a3a4a7221 */ /* 0x020fe20000010000 */
[----:B------:R-:W-:Y:S05]  /*1ef0*/  BRA `(.L_x_10225) ;  /* 0x0000003000007947 */ /* 0x000fea0003800000 */
.L_x_10224:
[----:B0----5:R-:W-:-:S05]  /*1f00*/  PRMT R101, RZ, 0x5410, R51 ;  /* 0x00005410ff657816 */ /* 0x021fca0000000033 */
[----:B------:R-:W-:-:S04]  /*1f10*/  FADD.FTZ R74, R101, R74 ;  /* 0x0000004a654a7221 */ /* 0x000fc80000010000 */
[----:B------:R-:W-:Y:S02]  /*1f20*/  @P3 FADD.FTZ R74, R58, R74 ;  /* 0x0000004a3a4a3221 */ /* 0x000fe40000010000 */
.L_x_10225:
[----:B------:R-:W-:Y:S01]  /*1f30*/  PRMT R75, RZ, 0x7610, R75 ;  /* 0x00007610ff4b7816 */ /* 0x000fe2000000004b */
[----:B------:R-:W-:Y:S05]  /*1f40*/  @P4 BRA `(.L_x_10226) ;  /* 0x0000003000004947 */ /* 0x000fea0003800000 */
[----:B------:R-:W-:Y:S05]  /*1f50*/  @!P3 BRA `(.L_x_10227) ;  /* 0x000000500000b947 */ /* 0x000fea0003800000 */
[----:B-----5:R-:W-:Y:S01]  /*1f60*/  FADD.FTZ R75, R59, R75 ;  /* 0x0000004b3b4b7221 */ /* 0x020fe20000010000 */
[----:B------:R-:W-:Y:S05]  /*1f70*/  BRA `(.L_x_10227) ;  /* 0x0000003000007947 */ /* 0x000fea0003800000 */
.L_x_10226:
[----:B0----5:R-:W-:-:S05]  /*1f80*/  PRMT R100, RZ, 0x7610, R51 ;  /* 0x00007610ff647816 */ /* 0x021fca0000000033 */
[----:B------:R-:W-:-:S04]  /*1f90*/  FADD.FTZ R75, R100, R75 ;  /* 0x0000004b644b7221 */ /* 0x000fc80000010000 */
[----:B------:R-:W-:Y:S02]  /*1fa0*/  @P3 FADD.FTZ R75, R59, R75 ;  /* 0x0000004b3b4b3221 */ /* 0x000fe40000010000 */
.L_x_10227:
[----:B0-----:R-:W-:-:S04]  /*1fb0*/  LEA R100, P3, R102, c[0x0][0x188], 0x5 ;  /* 0x0000620066647a11 */ /* 0x001fc800078628ff */
[C---:B------:R-:W-:Y:S02]  /*1fc0*/  LEA.HI.X R101, R102.reuse, c[0x0][0x18c], RZ, 0x5, P3 ;  /* 0x0000630066657a11 */ /* 0x040fe400018f2cff */
[----:B------:R-:W-:-:S03]  /*1fd0*/  IADD3 R102, R102, 0x80, RZ ;  /* 0x0000008066667810 */ /* 0x000fc60007ffe0ff */
[----:B------:R0:W-:Y:S04]  /*1fe0*/  STG.E.128 [R100.64], R68 ;  /* 0x0000004464007986 */ /* 0x0001e8000c101d04 */
[----:B------:R0:W-:Y:S02]  /*1ff0*/  STG.E.128 [R100.64+0x10], R72 ;  /* 0x0000104864007986 */ /* 0x0001e4000c101d04 */
.L_x_10211:
[----:B------:R-:W-:Y:S05]  /*2000*/  BSYNC B0 ;  /* 0x0000000000007941 */ /* 0x000fea0003800000 */
.L_x_10210:
[----:B------:R-:W-:Y:S01]  /*2010*/  ISETP.GE.U32.AND P3, PT, R42, 0x180, PT ;  /* 0x000001802a00780c */ /* 0x000fe20003f66070 */
[----:B------:R-:W-:-:S12]  /*2020*/  BSSY B0, `(.L_x_10228) ;  /* 0x0000057000007945 */ /* 0x000fd80003800000 */
        /* <DEDUP_REMOVED lines=22> */
.L_x_10230:
[----:B-1---5:R-:W-:-:S05]  /*2190*/  PRMT R77, RZ, 0x5410, R48 ;  /* 0x00005410ff4d7816 */ /* 0x022fca0000000030 */
[----:B------:R-:W-:-:S04]  /*21a0*/  FADD.FTZ R76, R77, R76 ;  /* 0x0000004c4d4c7221 */ /* 0x000fc80000010000 */
[----:B------:R-:W-:Y:S02]  /*21b0*/  @P3 FADD.FTZ R76, R52, R76 ;  /* 0x0000004c344c3221 */ /* 0x000fe40000010000 */
.L_x_10231:
[----:B------:R-:W-:Y:S01]  /*21c0*/  PRMT R77, RZ, 0x7610, R80 ;  /* 0x00007610ff4d7816 */ /* 0x000fe20000000050 */
[----:B------:R-:W-:Y:S05]  /*21d0*/  @P4 BRA `(.L_x_10232) ;  /* 0x0000003000004947 */ /* 0x000fea0003800000 */
[----:B------:R-:W-:Y:S05]  /*21e0*/  @!P3 BRA `(.L_x_10233) ;  /* 0x000000500000b947 */ /* 0x000fea0003800000 */
[----:B-----5:R-:W-:Y:S01]  /*21f0*/  FADD.FTZ R77, R53, R77 ;  /* 0x0000004d354d7221 */ /* 0x020fe20000010000 */
[----:B------:R-:W-:Y:S05]  /*2200*/  BRA `(.L_x_10233) ;  /* 0x0000003000007947 */ /* 0x000fea0003800000 */
.L_x_10232:
[----:B-----5:R-:W-:-:S05]  /*2210*/  PRMT R78, RZ, 0x7610, R48 ;  /* 0x00007610ff4e7816 */ /* 0x020fca0000000030 */
[----:B------:R-:W-:-:S04]  /*2220*/  FADD.FTZ R77, R78, R77 ;  /* 0x0000004d4e4d7221 */ /* 0x000fc80000010000 */
[----:B------:R-:W-:Y:S02]  /*2230*/  @P3 FADD.FTZ R77, R53, R77 ;  /* 0x0000004d354d3221 */ /* 0x000fe40000010000 */
.L_x_10233:
[----:B------:R-:W-:Y:S01]  /*2240*/  PRMT R78, RZ, 0x5410, R81 ;  /* 0x00005410ff4e7816 */ /* 0x000fe20000000051 */
[----:B------:R-:W-:Y:S05]  /*2250*/  @P4 BRA `(.L_x_10234) ;  /* 0x0000003000004947 */ /* 0x000fea0003800000 */
[----:B------:R-:W-:Y:S05]  /*2260*/  @!P3 BRA `(.L_x_10235) ;  /* 0x000000500000b947 */ /* 0x000fea0003800000 */
[----:B-----5:R-:W-:Y:S01]  /*2270*/  FADD.FTZ R78, R54, R78 ;  /* 0x0000004e364e7221 */ /* 0x020fe20000010000 */
[----:B------:R-:W-:Y:S05]  /*2280*/  BRA `(.L_x_10235) ;  /* 0x0000003000007947 */ /* 0x000fea0003800000 */
.L_x_10234:
[----:B-----5:R-:W-:-:S05]  /*2290*/  PRMT R79, RZ, 0x5410, R49 ;  /* 0x00005410ff4f7816 */ /* 0x020fca0000000031 */
[----:B------:R-:W-:-:S04]  /*22a0*/  FADD.FTZ R78, R79, R78 ;  /* 0x0000004e4f4e7221 */ /* 0x000fc80000010000 */
[----:B------:R-:W-:Y:S02]  /*22b0*/  @P3 FADD.FTZ R78, R54, R78 ;  /* 0x0000004e364e3221 */ /* 0x000fe40000010000 */
.L_x_10235:
[----:B------:R-:W-:Y:S01]  /*22c0*/  PRMT R79, RZ, 0x7610, R81 ;  /* 0x00007610ff4f7816 */ /* 0x000fe20000000051 */
[----:B------:R-:W-:Y:S05]  /*22d0*/  @P4 BRA `(.L_x_10236) ;  /* 0x0000003000004947 */ /* 0x000fea0003800000 */
[----:B------:R-:W-:Y:S05]  /*22e0*/  @!P3 BRA `(.L_x_10237) ;  /* 0x000000500000b947 */ /* 0x000fea0003800000 */
[----:B-----5:R-:W-:Y:S01]  /*22f0*/  FADD.FTZ R79, R55, R79 ;  /* 0x0000004f374f7221 */ /* 0x020fe20000010000 */
[----:B------:R-:W-:Y:S05]  /*2300*/  BRA `(.L_x_10237) ;  /* 0x0000003000007947 */ /* 0x000fea0003800000 */
.L_x_10236:
[----:B-----5:R-:W-:-:S05]  /*2310*/  PRMT R80, RZ, 0x7610, R49 ;  /* 0x00007610ff507816 */ /* 0x020fca0000000031 */
[----:B------:R-:W-:-:S04]  /*2320*/  FADD.FTZ R79, R80, R79 ;  /* 0x0000004f504f7221 */ /* 0x000fc80000010000 */
[----:B------:R-:W-:Y:S02]  /*2330*/  @P3 FADD.FTZ R79, R55, R79 ;  /* 0x0000004f374f3221 */ /* 0x000fe40000010000 */
.L_x_10237:
[----:B------:R-:W-:Y:S01]  /*2340*/  PRMT R80, RZ, 0x5410, R82 ;  /* 0x00005410ff507816 */ /* 0x000fe20000000052 */
[----:B------:R-:W-:Y:S05]  /*2350*/  @P4 BRA `(.L_x_10238) ;  /* 0x0000003000004947 */ /* 0x000fea0003800000 */
[----:B------:R-:W-:Y:S05]  /*2360*/  @!P3 BRA `(.L_x_10239) ;  /* 0x000000500000b947 */ /* 0x000fea0003800000 */
[----:B-----5:R-:W-:Y:S01]  /*2370*/  FADD.FTZ R80, R56, R80 ;  /* 0x0000005038507221 */ /* 0x020fe20000010000 */
[----:B------:R-:W-:Y:S05]  /*2380*/  BRA `(.L_x_10239) ;  /* 0x0000003000007947 */ /* 0x000fea0003800000 */
.L_x_10238:
[----:B-----5:R-:W-:-:S05]  /*2390*/  PRMT R81, RZ, 0x5410, R50 ;  /* 0x00005410ff517816 */ /* 0x020fca0000000032 */
[----:B------:R-:W-:-:S04]  /*23a0*/  FADD.FTZ R80, R81, R80 ;  /* 0x0000005051507221 */ /* 0x000fc80000010000 */
[----:B------:R-:W-:Y:S02]  /*23b0*/  @P3 FADD.FTZ R80, R56, R80 ;  /* 0x0000005038503221 */ /* 0x000fe40000010000 */
.L_x_10239:
[----:B------:R-:W-:Y:S01]  /*23c0*/  PRMT R81, RZ, 0x7610, R82 ;  /* 0x00007610ff517816 */ /* 0x000fe20000000052 */
[----:B------:R-:W-:Y:S05]  /*23d0*/  @P4 BRA `(.L_x_10240) ;  /* 0x0000003000004947 */ /* 0x000fea0003800000 */
[----:B------:R-:W-:Y:S05]  /*23e0*/  @!P3 BRA `(.L_x_10241) ;  /* 0x000000500000b947 */ /* 0x000fea0003800000 */
[----:B-----5:R-:W-:Y:S01]  /*23f0*/  FADD.FTZ R81, R57, R81 ;  /* 0x0000005139517221 */ /* 0x020fe20000010000 */
[----:B------:R-:W-:Y:S05]  /*2400*/  BRA `(.L_x_10241) ;  /* 0x0000003000007947 */ /* 0x000fea0003800000 */
.L_x_10240:
[----:B-----5:R-:W-:-:S05]  /*2410*/  PRMT R82, RZ, 0x7610, R50 ;  /* 0x00007610ff527816 */ /* 0x020fca0000000032 */
[----:B------:R-:W-:-:S04]  /*2420*/  FADD.FTZ R81, R82, R81 ;  /* 0x0000005152517221 */ /* 0x000fc80000010000 */
[----:B------:R-:W-:Y:S02]  /*2430*/  @P3 FADD.FTZ R81, R57, R81 ;  /* 0x0000005139513221 */ /* 0x000fe40000010000 */
.L_x_10241:
[----:B------:R-:W-:Y:S01]  /*2440*/  PRMT R82, RZ, 0x5410, R83 ;  /* 0x00005410ff527816 */ /* 0x000fe20000000053 */
[----:B------:R-:W-:Y:S05]  /*2450*/  @P4 BRA `(.L_x_10242) ;  /* 0x0000003000004947 */ /* 0x000fea0003800000 */
[----:B------:R-:W-:Y:S05]  /*2460*/  @!P3 BRA `(.L_x_10243) ;  /* 0x000000500000b947 */ /* 0x000fea0003800000 */
[----:B-----5:R-:W-:Y:S01]  /*2470*/  FADD.FTZ R82, R58, R82 ;  /* 0x000000523a527221 */ /* 0x020fe20000010000 */
[----:B------:R-:W-:Y:S05]  /*2480*/  BRA `(.L_x_10243) ;  /* 0x0000003000007947 */ /* 0x000fea0003800000 */
.L_x_10242:
[----:B0----5:R-:W-:-:S05]  /*2490*/  PRMT R101, RZ, 0x5410, R51 ;  /* 0x00005410ff657816 */ /* 0x021fca0000000033 */
[----:B------:R-:W-:-:S04]  /*24a0*/  FADD.FTZ R82, R101, R82 ;  /* 0x0000005265527221 */ /* 0x000fc80000010000 */
[----:B------:R-:W-:Y:S02]  /*24b0*/  @P3 FADD.FTZ R82, R58, R82 ;  /* 0x000000523a523221 */ /* 0x000fe40000010000 */
.L_x_10243:
[----:B------:R-:W-:Y:S01]  /*24c0*/  PRMT R83, RZ, 0x7610, R83 ;  /* 0x00007610ff537816 */ /* 0x000fe20000000053 */
[----:B------:R-:W-:Y:S05]  /*24d0*/  @P4 BRA `(.L_x_10244) ;  /* 0x0000003000004947 */ /* 0x000fea0003800000 */
[----:B------:R-:W-:Y:S05]  /*24e0*/  @!P3 BRA `(.L_x_10245) ;  /* 0x000000500000b947 */ /* 0x000fea0003800000 */
[----:B-----5:R-:W-:Y:S01]  /*24f0*/  FADD.FTZ R83, R59, R83 ;  /* 0x000000533b537221 */ /* 0x020fe20000010000 */
[----:B------:R-:W-:Y:S05]  /*2500*/  BRA `(.L_x_10245) ;  /* 0x0000003000007947 */ /* 0x000fea0003800000 */
.L_x_10244:
[----:B0----5:R-:W-:-:S05]  /*2510*/  PRMT R100, RZ, 0x7610, R51 ;  /* 0x00007610ff647816 */ /* 0x021fca0000000033 */
[----:B------:R-:W-:-:S04]  /*2520*/  FADD.FTZ R83, R100, R83 ;  /* 0x0000005364537221 */ /* 0x000fc80000010000 */
[----:B------:R-:W-:Y:S02]  /*2530*/  @P3 FADD.FTZ R83, R59, R83 ;  /* 0x000000533b533221 */ /* 0x000fe40000010000 */
.L_x_10245:
[----:B0-----:R-:W-:-:S04]  /*2540*/  LEA R100, P3, R102, c[0x0][0x188], 0x5 ;  /* 0x0000620066647a11 */ /* 0x001fc800078628ff */
[C---:B------:R-:W-:Y:S02]  /*2550*/  LEA.HI.X R101, R102.reuse, c[0x0][0x18c], RZ, 0x5, P3 ;  /* 0x0000630066657a11 */ /* 0x040fe400018f2cff */
[----:B------:R-:W-:-:S03]  /*2560*/  IADD3 R102, R102, 0x80, RZ ;  /* 0x0000008066667810 */ /* 0x000fc60007ffe0ff */
[----:B------:R0:W-:Y:S04]  /*2570*/  STG.E.128 [R100.64], R76 ;  /* 0x0000004c64007986 */ /* 0x0001e8000c101d04 */
[----:B------:R0:W-:Y:S02]  /*2580*/  STG.E.128 [R100.64+0x10], R80 ;  /* 0x0000105064007986 */ /* 0x0001e4000c101d04 */
.L_x_10229:
[----:B------:R-:W-:Y:S05]  /*2590*/  BSYNC B0 ;  /* 0x0000000000007941 */ /* 0x000fea0003800000 */
.L_x_10228:
[----:B------:R-:W-:Y:S01]  /*25a0*/  BSSY B0, `(.L_x_10246) ;  /* 0x0000057000007945 */ /* 0x000fe20003800000 */
        /* <DEDUP_REMOVED lines=22> */
.L_x_10248:
[----:B-1---5:R-:W-:-:S05]  /*2710*/  PRMT R85, RZ, 0x5410, R48 ;  /* 0x00005410ff557816 */ /* 0x022fca0000000030 */
[----:B------:R-:W-:-:S04]  /*2720*/  FADD.FTZ R84, R85, R84 ;  /* 0x0000005455547221 */ /* 0x000fc80000010000 */
[----:B------:R-:W-:Y:S02]  /*2730*/  @P3 FADD.FTZ R84, R52, R84 ;  /* 0x0000005434543221 */ /* 0x000fe40000010000 */
.L_x_10249:
[----:B------:R-:W-:Y:S01]  /*2740*/  PRMT R85, RZ, 0x7610, R88 ;  /* 0x00007610ff557816 */ /* 0x000fe20000000058 */
[----:B------:R-:W-:Y:S05]  /*2750*/  @P4 BRA `(.L_x_10250) ;  /* 0x0000003000004947 */ /* 0x000fea0003800000 */
[----:B------:R-:W-:Y:S05]  /*2760*/  @!P3 BRA `(.L_x_10251) ;  /* 0x000000500000b947 */ /* 0x000fea0003800000 */
[----:B-----5:R-:W-:Y:S01]  /*2770*/  FADD.FTZ R85, R53, R85 ;  /* 0x0000005535557221 */ /* 0x020fe20000010000 */
[----:B------:R-:W-:Y:S05]  /*2780*/  BRA `(.L_x_10251) ;  /* 0x0000003000007947 */ /* 0x000fea0003800000 */
.L_x_10250:
[----:B-----5:R-:W-:-:S05]  /*2790*/  PRMT R86, RZ, 0x7610, R48 ;  /* 0x00007610ff567816 */ /* 0x020fca0000000030 */
[----:B------:R-:W-:-:S04]  /*27a0*/  FADD.FTZ R85, R86, R85 ;  /* 0x0000005556557221 */ /* 0x000fc80000010000 */
[----:B------:R-:W-:Y:S02]  /*27b0*/  @P3 FADD.FTZ R85, R53, R85 ;  /* 0x0000005535553221 */ /* 0x000fe40000010000 */
.L_x_10251:
[----:B------:R-:W-:Y:S01]  /*27c0*/  PRMT R86, RZ, 0x5410, R89 ;  /* 0x00005410ff567816 */ /* 0x000fe20000000059 */
[----:B------:R-:W-:Y:S05]  /*27d0*/  @P4 BRA `(.L_x_10252) ;  /* 0x0000003000004947 */ /* 0x000fea0003800000 */
[----:B------:R-:W-:Y:S05]  /*27e0*/  @!P3 BRA `(.L_x_10253) ;  /* 0x000000500000b947 */ /* 0x000fea0003800000 */
[----:B-----5:R-:W-:Y:S01]  /*27f0*/  FADD.FTZ R86, R54, R86 ;  /* 0x0000005636567221 */ /* 0x020fe20000010000 */
[----:B------:R-:W-:Y:S05]  /*2800*/  BRA `(.L_x_10253) ;  /* 0x0000003000007947 */ /* 0x000fea0003800000 */
.L_x_10252:
[----:B-----5:R-:W-:-:S05]  /*2810*/  PRMT R87, RZ, 0x5410, R49 ;  /* 0x00005410ff577816 */ /* 0x020fca0000000031 */
[----:B------:R-:W-:-:S04]  /*2820*/  FADD.FTZ R86, R87, R86 ;  /* 0x0000005657567221 */ /* 0x000fc80000010000 */
[----:B------:R-:W-:Y:S02]  /*2830*/  @P3 FADD.FTZ R86, R54, R86 ;  /* 0x0000005636563221 */ /* 0x000fe40000010000 */
.L_x_10253:
[----:B------:R-:W-:Y:S01]  /*2840*/  PRMT R87, RZ, 0x7610, R89 ;  /* 0x00007610ff577816 */ /* 0x000fe20000000059 */
[----:B------:R-:W-:Y:S05]  /*2850*/  @P4 BRA `(.L_x_10254) ;  /* 0x0000003000004947 */ /* 0x000fea0003800000 */
[----:B------:R-:W-:Y:S05]  /*2860*/  @!P3 BRA `(.L_x_10255) ;  /* 0x000000500000b947 */ /* 0x000fea0003800000 */
[----:B-----5:R-:W-:Y:S01]  /*2870*/  FADD.FTZ R87, R55, R87 ;  /* 0x0000005737577221 */ /* 0x020fe20000010000 */
[----:B------:R-:W-:Y:S05]  /*2880*/  BRA `(.L_x_10255) ;  /* 0x0000003000007947 */ /* 0x000fea0003800000 */
.L_x_10254:
[----:B-----5:R-:W-:-:S05]  /*2890*/  PRMT R88, RZ, 0x7610, R49 ;  /* 0x00007610ff587816 */ /* 0x020fca0000000031 */
[----:B------:R-:W-:-:S04]  /*28a0*/  FADD.FTZ R87, R88, R87 ;  /* 0x0000005758577221 */ /* 0x000fc80000010000 */
[----:B------:R-:W-:Y:S02]  /*28b0*/  @P3 FADD.FTZ R87, R55, R87 ;  /* 0x0000005737573221 */ /* 0x000fe40000010000 */
.L_x_10255:
[----:B------:R-:W-:Y:S01]  /*28c0*/  PRMT R88, RZ, 0x5410, R90 ;  /* 0x00005410ff587816 */ /* 0x000fe2000000005a */
[----:B------:R-:W-:Y:S05]  /*28d0*/  @P4 BRA `(.L_x_10256) ;  /* 0x0000003000004947 */ /* 0x000fea0003800000 */
[----:B------:R-:W-:Y:S05]  /*28e0*/  @!P3 BRA `(.L_x_10257) ;  /* 0x000000500000b947 */ /* 0x000fea0003800000 */
[----:B-----5:R-:W-:Y:S01]  /*28f0*/  FADD.FTZ R88, R56, R88 ;  /* 0x0000005838587221 */ /* 0x020fe20000010000 */
[----:B------:R-:W-:Y:S05]  /*2900*/  BRA `(.L_x_10257) ;  /* 0x0000003000007947 */ /* 0x000fea0003800000 */
.L_x_10256:
[----:B-----5:R-:W-:-:S05]  /*2910*/  PRMT R89, RZ, 0x5410, R50 ;  /* 0x00005410ff597816 */ /* 0x020fca0000000032 */
[----:B------:R-:W-:-:S04]  /*2920*/  FADD.FTZ R88, R89, R88 ;  /* 0x0000005859587221 */ /* 0x000fc80000010000 */
[----:B------:R-:W-:Y:S02]  /*2930*/  @P3 FADD.FTZ R88, R56, R88 ;  /* 0x0000005838583221 */ /* 0x000fe40000010000 */
.L_x_10257:
[----:B------:R-:W-:Y:S01]  /*2940*/  PRMT R89, RZ, 0x7610, R90 ;  /* 0x00007610ff597816 */ /* 0x000fe2000000005a */
[----:B------:R-:W-:Y:S05]  /*2950*/  @P4 BRA `(.L_x_10258) ;  /* 0x0000003000004947 */ /* 0x000fea0003800000 */
[----:B------:R-:W-:Y:S05]  /*2960*/  @!P3 BRA `(.L_x_10259) ;  /* 0x000000500000b947 */ /* 0x000fea0003800000 */
[----:B-----5:R-:W-:Y:S01]  /*2970*/  FADD.FTZ R89, R57, R89 ;  /* 0x0000005939597221 */ /* 0x020fe20000010000 */
[----:B------:R-:W-:Y:S05]  /*2980*/  BRA `(.L_x_10259) ;  /* 0x0000003000007947 */ /* 0x000fea0003800000 */
.L_x_10258:
[----:B-----5:R-:W-:-:S05]  /*2990*/  PRMT R90, RZ, 0x7610, R50 ;  /* 0x00007610ff5a7816 */ /* 0x020fca0000000032 */
[----:B------:R-:W-:-:S04]  /*29a0*/  FADD.FTZ R89, R90, R89 ;  /* 0x000000595a597221 */ /* 0x000fc80000010000 */
[----:B------:R-:W-:Y:S02]  /*29b0*/  @P3 FADD.FTZ R89, R57, R89 ;  /* 0x0000005939593221 */ /* 0x000fe40000010000 */
.L_x_10259:
[----:B------:R-:W-:Y:S01]  /*29c0*/  PRMT R90, RZ, 0x5410, R91 ;  /* 0x00005410ff5a7816 */ /* 0x000fe2000000005b */
[----:B------:R-:W-:Y:S05]  /*29d0*/  @P4 BRA `(.L_x_10260) ;  /* 0x0000003000004947 */ /* 0x000fea0003800000 */
[----:B------:R-:W-:Y:S05]  /*29e0*/  @!P3 BRA `(.L_x_10261) ;  /* 0x000000500000b947 */ /* 0x000fea0003800000 */
[----:B-----5:R-:W-:Y:S01]  /*29f0*/  FADD.FTZ R90, R58, R90 ;  /* 0x0000005a3a5a7221 */ /* 0x020fe20000010000 */
[----:B------:R-:W-:Y:S05]  /*2a00*/  BRA `(.L_x_10261) ;  /* 0x0000003000007947 */ /* 0x000fea0003800000 */
.L_x_10260:
[----:B0----5:R-:W-:-:S05]  /*2a10*/  PRMT R101, RZ, 0x5410, R51 ;  /* 0x00005410ff657816 */ /* 0x021fca0000000033 */
[----:B------:R-:W-:-:S04]  /*2a20*/  FADD.FTZ R90, R101, R90 ;  /* 0x0000005a655a7221 */ /* 0x000fc80000010000 */
[----:B------:R-:W-:Y:S02]  /*2a30*/  @P3 FADD.FTZ R90, R58, R90 ;  /* 0x0000005a3a5a3221 */ /* 0x000fe40000010000 */
.L_x_10261:
[----:B------:R-:W-:Y:S01]  /*2a40*/  PRMT R91, RZ, 0x7610, R91 ;  /* 0x00007610ff5b7816 */ /* 0x000fe2000000005b */
[----:B------:R-:W-:Y:S05]  /*2a50*/  @P4 BRA `(.L_x_10262) ;  /* 0x0000003000004947 */ /* 0x000fea0003800000 */
[----:B------:R-:W-:Y:S05]  /*2a60*/  @!P3 BRA `(.L_x_10263) ;  /* 0x000000500000b947 */ /* 0x000fea0003800000 */
[----:B-----5:R-:W-:Y:S01]  /*2a70*/  FADD.FTZ R91, R59, R91 ;  /* 0x0000005b3b5b7221 */ /* 0x020fe20000010000 */
[----:B------:R-:W-:Y:S05]  /*2a80*/  BRA `(.L_x_10263) ;  /* 0x0000003000007947 */ /* 0x000fea0003800000 */
.L_x_10262:
[----:B0----5:R-:W-:-:S05]  /*2a90*/  PRMT R100, RZ, 0x7610, R51 ;  /* 0x00007610ff647816 */ /* 0x021fca0000000033 */
[----:B------:R-:W-:-:S04]  /*2aa0*/  FADD.FTZ R91, R100, R91 ;  /* 0x0000005b645b7221 */ /* 0x000fc80000010000 */
[----:B------:R-:W-:Y:S02]  /*2ab0*/  @P3 FADD.FTZ R91, R59, R91 ;  /* 0x0000005b3b5b3221 */ /* 0x000fe40000010000 */
.L_x_10263:
[----:B0-----:R-:W-:-:S04]  /*2ac0*/  LEA R100, P3, R102, c[0x0][0x188], 0x5 ;  /* 0x0000620066647a11 */ /* 0x001fc800078628ff */
[C---:B------:R-:W-:Y:S02]  /*2ad0*/  LEA.HI.X R101, R102.reuse, c[0x0][0x18c], RZ, 0x5, P3 ;  /* 0x0000630066657a11 */ /* 0x040fe400018f2cff */
[----:B------:R-:W-:-:S03]  /*2ae0*/  IADD3 R102, R102, 0x80, RZ ;  /* 0x0000008066667810 */ /* 0x000fc60007ffe0ff */
[----:B------:R0:W-:Y:S04]  /*2af0*/  STG.E.128 [R100.64], R84 ;  /* 0x0000005464007986 */ /* 0x0001e8000c101d04 */
[----:B------:R0:W-:Y:S02]  /*2b00*/  STG.E.128 [R100.64+0x10], R88 ;  /* 0x0000105864007986 */ /* 0x0001e4000c101d04 */
.L_x_10247:
[----:B------:R-:W-:Y:S05]  /*2b10*/  BSYNC B0 ;  /* 0x0000000000007941 */ /* 0x000fea0003800000 */
.L_x_10246:
[----:B------:R-:W-:Y:S01]  /*2b20*/  BSSY B0, `(.L_x_10264) ;  /* 0x0000056000007945 */ /* 0x000fe20003800000 */
        /* <DEDUP_REMOVED lines=22> */
.L_x_10266:
[----:B-1---5:R-:W-:-:S05]  /*2c90*/  PRMT R93, RZ, 0x5410, R48 ;  /* 0x00005410ff5d7816 */ /* 0x022fca0000000030 */
[----:B------:R-:W-:-:S04]  /*2ca0*/  FADD.FTZ R92, R93, R92 ;  /* 0x0000005c5d5c7221 */ /* 0x000fc80000010000 */
[----:B------:R-:W-:Y:S02]  /*2cb0*/  @P3 FADD.FTZ R92, R52, R92 ;  /* 0x0000005c345c3221 */ /* 0x000fe40000010000 */
.L_x_10267:
[----:B------:R-:W-:Y:S01]  /*2cc0*/  PRMT R93, RZ, 0x7610, R96 ;  /* 0x00007610ff5d7816 */ /* 0x000fe20000000060 */
[----:B------:R-:W-:Y:S05]  /*2cd0*/  @P4 BRA `(.L_x_10268) ;  /* 0x0000003000004947 */ /* 0x000fea0003800000 */
[----:B------:R-:W-:Y:S05]  /*2ce0*/  @!P3 BRA `(.L_x_10269) ;  /* 0x000000500000b947 */ /* 0x000fea0003800000 */
[----:B-----5:R-:W-:Y:S01]  /*2cf0*/  FADD.FTZ R93, R53, R93 ;  /* 0x0000005d355d7221 */ /* 0x020fe20000010000 */
[----:B------:R-:W-:Y:S05]  /*2d00*/  BRA `(.L_x_10269) ;  /* 0x0000003000007947 */ /* 0x000fea0003800000 */
.L_x_10268:
[----:B-----5:R-:W-:-:S05]  /*2d10*/  PRMT R94, RZ, 0x7610, R48 ;  /* 0x00007610ff5e7816 */ /* 0x020fca0000000030 */
[----:B------:R-:W-:-:S04]  /*2d20*/  FADD.FTZ R93, R94, R93 ;  /* 0x0000005d5e5d7221 */ /* 0x000fc80000010000 */
[----:B------:R-:W-:Y:S02]  /*2d30*/  @P3 FADD.FTZ R93, R53, R93 ;  /* 0x0000005d355d3221 */ /* 0x000fe40000010000 */
.L_x_10269:
[----:B------:R-:W-:Y:S01]  /*2d40*/  PRMT R94, RZ, 0x5410, R97 ;  /* 0x00005410ff5e7816 */ /* 0x000fe20000000061 */
[----:B------:R-:W-:Y:S05]  /*2d50*/  @P4 BRA `(.L_x_10270) ;  /* 0x0000003000004947 */ /* 0x000fea0003800000 */
[----:B------:R-:W-:Y:S05]  /*2d60*/  @!P3 BRA `(.L_x_10271) ;  /* 0x000000500000b947 */ /* 0x000fea0003800000 */
[----:B-----5:R-:W-:Y:S01]  /*2d70*/  FADD.FTZ R94, R54, R94 ;  /* 0x0000005e365e7221 */ /* 0x020fe20000010000 */
[----:B------:R-:W-:Y:S05]  /*2d80*/  BRA `(.L_x_10271) ;  /* 0x0000003000007947 */ /* 0x000fea0003800000 */
.L_x_10270:
[----:B-----5:R-:W-:-:S05]  /*2d90*/  PRMT R95, RZ, 0x5410, R49 ;  /* 0x00005410ff5f7816 */ /* 0x020fca0000000031 */
[----:B------:R-:W-:-:S04]  /*2da0*/  FADD.FTZ R94, R95, R94 ;  /* 0x0000005e5f5e7221 */ /* 0x000fc80000010000 */
[----:B------:R-:W-:Y:S02]  /*2db0*/  @P3 FADD.FTZ R94, R54, R94 ;  /* 0x0000005e365e3221 */ /* 0x000fe40000010000 */
.L_x_10271:
[----:B------:R-:W-:Y:S01]  /*2dc0*/  PRMT R95, RZ, 0x7610, R97 ;  /* 0x00007610ff5f7816 */ /* 0x000fe20000000061 */
[----:B------:R-:W-:Y:S05]  /*2dd0*/  @P4 BRA `(.L_x_10272) ;  /* 0x0000003000004947 */ /* 0x000fea0003800000 */
[----:B------:R-:W-:Y:S05]  /*2de0*/  @!P3 BRA `(.L_x_10273) ;  /* 0x000000500000b947 */ /* 0x000fea0003800000 */
[----:B-----5:R-:W-:Y:S01]  /*2df0*/  FADD.FTZ R95, R55, R95 ;  /* 0x0000005f375f7221 */ /* 0x020fe20000010000 */
[----:B------:R-:W-:Y:S05]  /*2e00*/  BRA `(.L_x_10273) ;  /* 0x0000003000007947 */ /* 0x000fea0003800000 */
.L_x_10272:
[----:B-----5:R-:W-:-:S05]  /*2e10*/  PRMT R96, RZ, 0x7610, R49 ;  /* 0x00007610ff607816 */ /* 0x020fca0000000031 */
[----:B------:R-:W-:-:S04]  /*2e20*/  FADD.FTZ R95, R96, R95 ;  /* 0x0000005f605f7221 */ /* 0x000fc80000010000 */
[----:B------:R-:W-:Y:S02]  /*2e30*/  @P3 FADD.FTZ R95, R55, R95 ;  /* 0x0000005f375f3221 */ /* 0x000fe40000010000 */
.L_x_10273:
[----:B------:R-:W-:Y:S01]  /*2e40*/  PRMT R96, RZ, 0x5410, R98 ;  /* 0x00005410ff607816 */ /* 0x000fe20000000062 */
[----:B------:R-:W-:Y:S05]  /*2e50*/  @P4 BRA `(.L_x_10274) ;  /* 0x0000003000004947 */ /* 0x000fea0003800000 */
[----:B------:R-:W-:Y:S05]  /*2e60*/  @!P3 BRA `(.L_x_10275) ;  /* 0x000000500000b947 */ /* 0x000fea0003800000 */
[----:B-----5:R-:W-:Y:S01]  /*2e70*/  FADD.FTZ R96, R56, R96 ;  /* 0x0000006038607221 */ /* 0x020fe20000010000 */
[----:B------:R-:W-:Y:S05]  /*2e80*/  BRA `(.L_x_10275) ;  /* 0x0000003000007947 */ /* 0x000fea0003800000 */
.L_x_10274:
[----:B-----5:R-:W-:-:S05]  /*2e90*/  PRMT R97, RZ, 0x5410, R50 ;  /* 0x00005410ff617816 */ /* 0x020fca0000000032 */
[----:B------:R-:W-:-:S04]  /*2ea0*/  FADD.FTZ R96, R97, R96 ;  /* 0x0000006061607221 */ /* 0x000fc80000010000 */
[----:B------:R-:W-:Y:S02]  /*2eb0*/  @P3 FADD.FTZ R96, R56, R96 ;  /* 0x0000006038603221 */ /* 0x000fe40000010000 */
.L_x_10275:
[----:B------:R-:W-:Y:S01]  /*2ec0*/  PRMT R97, RZ, 0x7610, R98 ;  /* 0x00007610ff617816 */ /* 0x000fe20000000062 */
[----:B------:R-:W-:Y:S05]  /*2ed0*/  @P4 BRA `(.L_x_10276) ;  /* 0x0000003000004947 */ /* 0x000fea0003800000 */
[----:B------:R-:W-:Y:S05]  /*2ee0*/  @!P3 BRA `(.L_x_10277) ;  /* 0x000000500000b947 */ /* 0x000fea0003800000 */
[----:B-----5:R-:W-:Y:S01]  /*2ef0*/  FADD.FTZ R97, R57, R97 ;  /* 0x0000006139617221 */ /* 0x020fe20000010000 */
[----:B------:R-:W-:Y:S05]  /*2f00*/  BRA `(.L_x_10277) ;  /* 0x0000003000007947 */ /* 0x000fea0003800000 */
.L_x_10276:
[----:B-----5:R-:W-:-:S05]  /*2f10*/  PRMT R98, RZ, 0x7610, R50 ;  /* 0x00007610ff627816 */ /* 0x020fca0000000032 */
[----:B------:R-:W-:-:S04]  /*2f20*/  FADD.FTZ R97, R98, R97 ;  /* 0x0000006162617221 */ /* 0x000fc80000010000 */
[----:B------:R-:W-:Y:S02]  /*2f30*/  @P3 FADD.FTZ R97, R57, R97 ;  /* 0x0000006139613221 */ /* 0x000fe40000010000 */
.L_x_10277:
[----:B------:R-:W-:Y:S01]  /*2f40*/  PRMT R98, RZ, 0x5410, R99 ;  /* 0x00005410ff627816 */ /* 0x000fe20000000063 */
[----:B------:R-:W-:Y:S05]  /*2f50*/  @P4 BRA `(.L_x_10278) ;  /* 0x0000003000004947 */ /* 0x000fea0003800000 */
[----:B------:R-:W-:Y:S05]  /*2f60*/  @!P3 BRA `(.L_x_10279) ;  /* 0x000000500000b947 */ /* 0x000fea0003800000 */
[----:B-----5:R-:W-:Y:S01]  /*2f70*/  FADD.FTZ R98, R58, R98 ;  /* 0x000000623a627221 */ /* 0x020fe20000010000 */
[----:B------:R-:W-:Y:S05]  /*2f80*/  BRA `(.L_x_10279) ;  /* 0x0000003000007947 */ /* 0x000fea0003800000 */
.L_x_10278:
[----:B0----5:R-:W-:-:S05]  /*2f90*/  PRMT R101, RZ, 0x5410, R51 ;  /* 0x00005410ff657816 */ /* 0x021fca0000000033 */
[----:B------:R-:W-:-:S04]  /*2fa0*/  FADD.FTZ R98, R101, R98 ;  /* 0x0000006265627221 */ /* 0x000fc80000010000 */
[----:B------:R-:W-:Y:S02]  /*2fb0*/  @P3 FADD.FTZ R98, R58, R98 ;  /* 0x000000623a623221 */ /* 0x000fe40000010000 */
.L_x_10279:
[----:B------:R-:W-:Y:S01]  /*2fc0*/  PRMT R99, RZ, 0x7610, R99 ;  /* 0x00007610ff637816 */ /* 0x000fe20000000063 */
[----:B------:R-:W-:Y:S05]  /*2fd0*/  @P4 BRA `(.L_x_10280) ;  /* 0x0000003000004947 */ /* 0x000fea0003800000 */
[----:B------:R-:W-:Y:S05]  /*2fe0*/  @!P3 BRA `(.L_x_10281) ;  /* 0x000000500000b947 */ /* 0x000fea0003800000 */
[----:B-----5:R-:W-:Y:S01]  /*2ff0*/  FADD.FTZ R99, R59, R99 ;  /* 0x000000633b637221 */ /* 0x020fe20000010000 */
[----:B------:R-:W-:Y:S05]  /*3000*/  BRA `(.L_x_10281) ;  /* 0x0000003000007947 */ /* 0x000fea0003800000 */
.L_x_10280:
[----:B0----5:R-:W-:-:S05]  /*3010*/  PRMT R100, RZ, 0x7610, R51 ;  /* 0x00007610ff647816 */ /* 0x021fca0000000033 */
[----:B------:R-:W-:-:S04]  /*3020*/  FADD.FTZ R99, R100, R99 ;  /* 0x0000006364637221 */ /* 0x000fc80000010000 */
[----:B------:R-:W-:Y:S02]  /*3030*/  @P3 FADD.FTZ R99, R59, R99 ;  /* 0x000000633b633221 */ /* 0x000fe40000010000 */
.L_x_10281:
[----:B0-----:R-:W-:-:S04]  /*3040*/  LEA R100, P3, R102, c[0x0][0x188], 0x5 ;  /* 0x0000620066647a11 */ /* 0x001fc800078628ff */
[----:B------:R-:W-:-:S05]  /*3050*/  LEA.HI.X R101, R102, c[0x0][0x18c], RZ, 0x5, P3 ;  /* 0x0000630066657a11 */ /* 0x000fca00018f2cff */
[----:B------:R0:W-:Y:S04]  /*3060*/  STG.E.128 [R100.64], R92 ;  /* 0x0000005c64007986 */ /* 0x0001e8000c101d04 */
[----:B------:R0:W-:Y:S02]  /*3070*/  STG.E.128 [R100.64+0x10], R96 ;  /* 0x0000106064007986 */ /* 0x0001e4000c101d04 */
.L_x_10265:
[----:B------:R-:W-:Y:S05]  /*3080*/  BSYNC B0 ;  /* 0x0000000000007941 */ /* 0x000fea0003800000 */
.L_x_10264:
[----:B0-----:R-:W-:Y:S01]  /*3090*/  FADD.FTZ R100, RZ, R60 ;  /* 0x0000003cff647221 */ /* 0x001fe20000010000 */
[----:B------:R-:W-:Y:S02]  /*30a0*/  ISETP.GT.U32.AND P3, PT, R42, 0xff, PT ;  /* 0x000000ff2a00780c */ /* 0x000fe40003f64070 */
[----:B------:R-:W-:Y:S01]  /*30b0*/  LOP3.LUT P4, RZ, R218, 0xff, RZ, 0xc0, !PT ;  /* 0x000000ffdaff7812 */ /* 0x000fe2000788c0ff */
[----:B------:R-:W-:Y:S01]  /*30c0*/  FADD.FTZ R101, R61, R100 ;  /* 0x000000643d657221 */ /* 0x000fe20000010000 */
[----:B------:R-:W-:Y:S02]  /*30d0*/  SHF.R.U32.HI R104, RZ, 0x5, R43 ;  /* 0x00000005ff687819 */ /* 0x000fe4000001162b */
[----:B------:R-:W-:Y:S01]  /*30e0*/  ISETP.GT.U32.AND P5, PT, R42, 0x1ff, PT ;  /* 0x000001ff2a00780c */ /* 0x000fe20003fa4070 */
[----:B------:R-:W-:Y:S01]  /*30f0*/  FADD.FTZ R100, R62, R101 ;  /* 0x000000653e647221 */ /* 0x000fe20000010000 */
[----:B------:R-:W-:-:S02]  /*3100*/  LOP3.LUT R104, R104, 0x7fffffc, RZ, 0xc0, !PT ;  /* 0x07fffffc68687812 */ /* 0x000fc400078ec0ff */
        /* <DEDUP_REMOVED lines=43> */
.L_x_10296:
        /* <DEDUP_REMOVED lines=29> */
[--C-:B------:R-:W-:Y:S01]  /*3590*/  FADD.FTZ R106, R92, -R100.reuse ;  /* 0x800000645c6a7221 */ /* 0x100fe20000010000 */
        /* <DEDUP_REMOVED lines=71> */
.L_x_10297:
[C---:B------:R-:W-:Y:S01]  /*3a10*/  LOP3.LUT P3, RZ, R43.reuse, 0x1f, RZ, 0xc0, !PT ;  /* 0x0000001f2bff7812 */ /* 0x040fe2000786c0ff */
        /* <DEDUP_REMOVED lines=13> */
[----:B------:R-:W-:Y:S01]  /*3af0*/  BSSY B0, `(.L_x_10284) ;  /* 0x0000063000007945 */ /* 0x000fe20003800000 */
[----:B------:R-:W-:Y:S02]  /*3b00*/  ISETP.NE.AND P4, PT, RZ, UR6, PT ;  /* 0x00000006ff007c0c */ /* 0x000fe4000bf85270 */
[----:B------:R-:W-:Y:S01]  /*3b10*/  I2F R230, R103 ;  /* 0x0000006700e67306 */ /* 0x000fe20000201400 */
[----:B------:R-:W0:Y:S04]  /*3b20*/  SHFL.DOWN PT, R106, R103, 0x2, 0x1f ;  /* 0x08401f00676a7f89 */ /* 0x000e2800000e0000 */
[----:B------:R1:W2:Y:S01]  /*3b30*/  @!P3 LDS.64 R100, [R104.X8] ;  /* 0x000000006864b984 */ /* 0x0002a20000008a00 */
[----:B------:R-:W-:-:S02]  /*3b40*/  LOP3.LUT P3, RZ, R102, 0x1f, R43, 0xf8, !PT ;  /* 0x0000001f66ff7812 */ /* 0x000fc4000786f82b */
[----:B0-----:R-:W-:Y:S02]  /*3b50*/  IADD3 R107, R106, R103, RZ ;  /* 0x000000676a6b7210 */ /* 0x001fe40007ffe0ff */
[----:B------:R-:W-:Y:S03]  /*3b60*/  I2F R106, R106 ;  /* 0x0000006a006a7306 */ /* 0x000fe60000201400 */
[----:B------:R-:W-:Y:S05]  /*3b70*/  SHFL.DOWN PT, R234, R107, 0x1, 0x1f ;  /* 0x08201f006bea7f89 */ /* 0x000fea00000e0000 */
        /* <DEDUP_REMOVED lines=9> */
[----:B------:R-:W-:Y:S01]  /*3c10*/  FMUL.FTZ R105, R105, R230 ;  /* 0x000000e669697220 */ /* 0x000fe20000410000 */
[----:B------:R-:W-:Y:S01]  /*3c20*/  IADD3 R230, R107, R234, RZ ;  /* 0x000000ea6be67210 */ /* 0x000fe20007ffe0ff */
[----:B--2---:R-:W-:Y:S01]  /*3c30*/  FADD.FTZ R103, R228, R101 ;  /* 0x00000065e4677221 */ /* 0x004fe20000010000 */
[----:B------:R-:W0:Y:S01]  /*3c40*/  SHFL.DOWN PT, R107, R232, 0x1, 0x1f ;  /* 0x08201f00e86b7f89 */ /* 0x000e2200000e0000 */
[----:B------:R-:W-:Y:S01]  /*3c50*/  FMUL.FTZ R105, R105, R106 ;  /* 0x0000006a69697220 */ /* 0x000fe20000410000 */
[----:B------:R-:W-:Y:S03]  /*3c60*/  I2F R234, R234 ;  /* 0x000000ea00ea7306 */ /* 0x000fe60000201400 */
[----:B------:R-:W-:-:S05]  /*3c70*/  FFMA.FTZ R103, R104, R105, R103 ;  /* 0x0000006968677223 */ /* 0x000fca0000010067 */
[----:B------:R-:W1:Y:S01]  /*3c80*/  I2F R230, R230 ;  /* 0x000000e600e67306 */ /* 0x000e620000201400 */
[----:B------:R-:W2:Y:S01]  /*3c90*/  SHFL.DOWN PT, R100, R103, 0x1, 0x1f ;  /* 0x08201f0067647f89 */ /* 0x000ea200000e0000 */
[----:B0-----:R-:W-:-:S06]  /*3ca0*/  FADD.FTZ R104, R232, -R107 ;  /* 0x8000006be8687221 */ /* 0x001fcc0000010000 */
[----:B-1----:R-:W0:Y:S01]  /*3cb0*/  MUFU.RCP R101, R230 ;  /* 0x000000e600657308 */ /* 0x002e220000001000 */
[----:B------:R-:W-:Y:S02]  /*3cc0*/  FMUL.FTZ R107, R107, R234 ;  /* 0x000000ea6b6b7220 */ /* 0x000fe40000410000 */
[----:B------:R-:W-:Y:S02]  /*3cd0*/  FMUL.FTZ R104, R104, R104 ;  /* 0x0000006868687220 */ /* 0x000fe40000410000 */
[C---:B------:R-:W-:Y:S02]  /*3ce0*/  FFMA.FTZ R106, R229.reuse, R232, R107 ;  /* 0x000000e8e56a7223 */ /* 0x040fe4000001006b */
[----:B------:R-:W-:Y:S02]  /*3cf0*/  FMUL.FTZ R104, R229, R104 ;  /* 0x00000068e5687220 */ /* 0x000fe40000410000 */
[----:B--2---:R-:W-:Y:S01]  /*3d00*/  FADD.FTZ R100, R103, R100 ;  /* 0x0000006467647221 */ /* 0x004fe20000010000 */
[----:B------:R-:W-:Y:S01]  /*3d10*/  MOV R103, c[0x0][0x1e0] ;  /* 0x0000780000677a02 */ /* 0x000fe20000000f00 */
[----:B------:R-:W-:-:S02]  /*3d20*/  FMUL.FTZ R104, R104, R234 ;  /* 0x000000ea68687220 */ /* 0x000fc40000410000 */
[C---:B0-----:R-:W-:Y:S02]  /*3d30*/  FMUL.FTZ R106, R101.reuse, R106 ;  /* 0x0000006a656a7220 */ /* 0x041fe40000410000 */
[----:B------:R-:W-:Y:S01]  /*3d40*/  FFMA.FTZ R100, R101, R104, R100 ;  /* 0x0000006865647223 */ /* 0x000fe20000010064 */
[----:B------:R-:W-:Y:S02]  /*3d50*/  @!P3 MOV R104, 0x4 ;  /* 0x000000040068b802 */ /* 0x000fe40000000f00 */
[----:B------:R-:W0:Y:S04]  /*3d60*/  SHFL.IDX PT, R105, R106, RZ, 0x1f ;  /* 0x00001fff6a697589 */ /* 0x000e2800000e0000 */
[----:B------:R-:W1:Y:S01]  /*3d70*/  SHFL.IDX PT, R100, R100, RZ, 0x1f ;  /* 0x00001fff64647589 */ /* 0x000e6200000e0000 */
[C---:B0-----:R-:W-:Y:S01]  /*3d80*/  FMUL.FTZ R101, R105.reuse, R105 ;  /* 0x0000006969657220 */ /* 0x041fe20000410000 */
[----:B------:R-:W-:-:S04]  /*3d90*/  FSEL R228, R105, RZ, !P4 ;  /* 0x000000ff69e47208 */ /* 0x000fc80006000000 */
[----:B------:R-:W-:Y:S01]  /*3da0*/  FSEL R102, R101, RZ, P4 ;  /* 0x000000ff65667208 */ /* 0x000fe20002000000 */
[----:B-1----:R-:W-:-:S04]  /*3db0*/  FFMA.FTZ R101, R100, R103, c[0x0][0x228] ;  /* 0x00008a0064657623 */ /* 0x002fc80000010067 */
[----:B------:R-:W-:Y:S01]  /*3dc0*/  FADD.FTZ R229, R101, R102 ;  /* 0x0000006665e57221 */ /* 0x000fe20000010000 */
[----:B------:R-:W-:Y:S01]  /*3dd0*/  @!P3 MOV R102, 0x4 ;  /* 0x000000040066b802 */ /* 0x000fe20000000f00 */
[----:B------:R-:W-:-:S04]  /*3de0*/  @!P3 IMAD.WIDE R100, R221, R104, c[0x0][0x1a8] ;  /* 0x00006a00dd64b625 */ /* 0x000fc800078e0268 */
[----:B------:R-:W0:Y:S01]  /*3df0*/  MUFU.RSQ R229, R229 ;  /* 0x000000e500e57308 */ /* 0x000e220000001400 */
[----:B------:R-:W-:-:S05]  /*3e00*/  @!P3 IMAD.WIDE R102, R221, R102, c[0x0][0x1a0] ;  /* 0x00006800dd66b625 */ /* 0x000fca00078e0266 */
[----:B------:R1:W-:Y:S04]  /*3e10*/  @!P3 STG.E [R102.64], R105 ;  /* 0x000000696600b986 */ /* 0x0003e8000c101904 */
[----:B0-----:R1:W-:Y:S01]  /*3e20*/  @!P3 STG.E [R100.64], R229 ;  /* 0x000000e56400b986 */ /* 0x0013e2000c101904 */
[----:B------:R-:W-:Y:S05]  /*3e30*/  @!P0 BRA `(.L_x_10285) ;  /* 0x000002e000008947 */ /* 0x000fea0003800000 */
[--C-:B-1----:R-:W-:Y:S02]  /*3e40*/  FADD.FTZ R102, R66, -R228.reuse ;  /* 0x800000e442667221 */ /* 0x102fe40000010000 */
[--C-:B------:R-:W-:Y:S02]  /*3e50*/  FADD.FTZ R106, R67, -R228.reuse ;  /* 0x800000e4436a7221 */ /* 0x100fe40000010000 */
[--C-:B------:R-:W-:Y:S02]  /*3e60*/  FADD.FTZ R100, R60, -R228.reuse ;  /* 0x800000e43c647221 */ /* 0x100fe40000010000 */
[----:B------:R-:W-:-:S02]  /*3e70*/  FADD.FTZ R104, R61, -R228 ;  /* 0x800000e43d687221 */ /* 0x000fc40000010000 */
[C---:B------:R-:W-:Y:S02]  /*3e80*/  FMUL.FTZ R107, R229.reuse, R102 ;  /* 0x00000066e56b7220 */ /* 0x040fe40000410000 */
[C---:B------:R-:W-:Y:S02]  /*3e90*/  FMUL.FTZ R235, R229.reuse, R106 ;  /* 0x0000006ae5eb7220 */ /* 0x040fe40000410000 */
        /* <DEDUP_REMOVED lines=15> */
[----:B------:R-:W-:Y:S02]  /*3f90*/  FMUL.FTZ R234, R229, R234 ;  /* 0x000000eae5ea7220 */ /* 0x000fe40000410000 */
[----:B------:R-:W-:Y:S02]  /*3fa0*/  FFMA.FTZ R233, R18, R107, R11 ;  /* 0x0000006b12e97223 */ /* 0x000fe4000001000b */
[----:B------:R-:W-:-:S02]  /*3fb0*/  FFMA.FTZ R101, R38, R106, R31 ;  /* 0x0000006a26657223 */ /* 0x000fc4000001001f */
[----:B------:R-:W-:Y:S02]  /*3fc0*/  FFMA.FTZ R102, R39, R231, R30 ;  /* 0x000000e727667223 */ /* 0x000fe4000001001e */
[----:B------:R-:W-:Y:S02]  /*3fd0*/  FFMA.FTZ R107, R36, R232, R29 ;  /* 0x000000e8246b7223 */ /* 0x000fe4000001001d */
[----:B------:R-:W-:Y:S01]  /*3fe0*/  FFMA.FTZ R230, R37, R234, R28 ;  /* 0x000000ea25e67223 */ /* 0x000fe2000001001c */
[----:B------:R-:W-:Y:S01]  /*3ff0*/  F2FP.BF16.PACK_AB R101, R102, R101 ;  /* 0x000000656665723e */ /* 0x000fe200000010ff */
[----:B------:R-:W-:-:S03]  /*4000*/  FFMA.FTZ R236, R19, R235, R10 ;  /* 0x000000eb13ec7223 */ /* 0x000fc6000001000a */
[----:B------:R-:W-:Y:S01]  /*4010*/  F2FP.BF16.PACK_AB R102, R230, R107 ;  /* 0x0000006be666723e */ /* 0x000fe200000010ff */
[----:B------:R-:W-:Y:S01]  /*4020*/  FFMA.FTZ R230, R24, R105, R17 ;  /* 0x0000006918e67223 */ /* 0x000fe20000010011 */
[----:B------:R-:W-:Y:S01]  /*4030*/  F2FP.BF16.PACK_AB R107, R236, R233 ;  /* 0x000000e9ec6b723e */ /* 0x000fe200000010ff */
[----:B------:R-:W-:Y:S01]  /*4040*/  FFMA.FTZ R233, R21, R234, R12 ;  /* 0x000000ea15e97223 */ /* 0x000fe2000001000c */
[----:B------:R-:W-:Y:S01]  /*4050*/  HFMA2.MMA R234, -RZ, RZ, 0, 9.5367431640625e-07 ;  /* 0x00000010ffea7435 */ /* 0x000fe200000001ff */
[----:B------:R-:W-:Y:S02]  /*4060*/  FFMA.FTZ R105, R22, R106, R15 ;  /* 0x0000006a16697223 */ /* 0x000fe4000001000f */
[----:B------:R-:W-:Y:S02]  /*4070*/  FFMA.FTZ R106, R20, R232, R13 ;  /* 0x000000e8146a7223 */ /* 0x000fe4000001000d */
[----:B------:R-:W-:Y:S02]  /*4080*/  FFMA.FTZ R232, R23, R231, R14 ;  /* 0x000000e717e87223 */ /* 0x000fe4000001000e */
[----:B------:R-:W-:Y:S01]  /*4090*/  FFMA.FTZ R231, R25, R104, R16 ;  /* 0x0000006819e77223 */ /* 0x000fe20000010010 */
[----:B------:R-:W-:-:S02]  /*40a0*/  F2FP.BF16.PACK_AB R106, R233, R106 ;  /* 0x0000006ae96a723e */ /* 0x000fc400000010ff */
[----:B------:R-:W-:Y:S01]  /*40b0*/  F2FP.BF16.PACK_AB R105, R232, R105 ;  /* 0x00000069e869723e */ /* 0x000fe200000010ff */
[----:B------:R-:W-:Y:S01]  /*40c0*/  IMAD.WIDE.U32 R232, R227, R234, c[0x0][0x208] ;  /* 0x00008200e3e87625 */ /* 0x000fe200078e00ea */
[----:B------:R-:W-:-:S03]  /*40d0*/  F2FP.BF16.PACK_AB R104, R231, R230 ;  /* 0x000000e6e768723e */ /* 0x000fc600000010ff */
[C---:B------:R-:W-:Y:S01]  /*40e0*/  IMAD.WIDE.U32 R230, R227.reuse, R234, c[0x0][0x210] ;  /* 0x00008400e3e67625 */ /* 0x040fe200078e00ea */
[----:B------:R0:W-:Y:S01]  /*40f0*/  STG.E.128 [R232.64], R100 ;  /* 0x00000064e8007986 */ /* 0x0001e2000c101d04 */
[----:B------:R-:W-:-:S03]  /*4100*/  IADD3 R227, R227, 0x80, RZ ;  /* 0x00000080e3e37810 */ /* 0x000fc60007ffe0ff */
[----:B------:R0:W-:Y:S04]  /*4110*/  STG.E.128 [R230.64], R104 ;  /* 0x00000068e6007986 */ /* 0x0001e8000c101d04 */
.L_x_10285:
[----:B------:R-:W-:Y:S05]  /*4120*/  BSYNC B0 ;  /* 0x0000000000007941 */ /* 0x000fea0003800000 */
.L_x_10284:
        /* <DEDUP_REMOVED lines=35> */
[----:B------:R-:W-:Y:S02]  /*4360*/  FFMA.FTZ R105, R112, R106, R121 ;  /* 0x0000006a70697223 */ /* 0x000fe40000010079 */
[----:B------:R-:W-:Y:S02]  /*4370*/  FFMA.FTZ R106, R114, R232, R123 ;  /* 0x000000e8726a7223 */ /* 0x000fe4000001007b */
[----:B------:R-:W-:Y:S01]  /*4380*/  FFMA.FTZ R233, R117, R234, R124 ;  /* 0x000000ea75e97223 */ /* 0x000fe2000001007c */
[----:B------:R-:W-:Y:S01]  /*4390*/  MOV R234, 0x10 ;  /* 0x0000001000ea7802 */ /* 0x000fe20000000f00 */
        /* <DEDUP_REMOVED lines=10> */
.L_x_10287:
[----:B------:R-:W-:Y:S05]  /*4440*/  BSYNC B0 ;  /* 0x0000000000007941 */ /* 0x000fea0003800000 */
.L_x_10286:
        /* <DEDUP_REMOVED lines=49> */
.L_x_10289:
[----:B------:R-:W-:Y:S05]  /*4760*/  BSYNC B0 ;  /* 0x0000000000007941 */ /* 0x000fea0003800000 */
.L_x_10288:
[----:B------:R-:W-:Y:S01]  /*4770*/  BSSY B0, `(.L_x_10290) ;  /* 0x0000030000007945 */ /* 0x000fe20003800000 */
        /* <DEDUP_REMOVED lines=47> */
.L_x_10291:
[----:B------:R-:W-:Y:S05]  /*4a70*/  BSYNC B0 ;  /* 0x0000000000007941 */ /* 0x000fea0003800000 */
.L_x_10290:
        /* <DEDUP_REMOVED lines=14> */
[----:B------:R-:W-:Y:S01]  /*4b60*/  F2FP.BF16.PACK_AB R100, R101, R100 ;  /* 0x000000646564723e */ /* 0x000fe200000010ff */
        /* <DEDUP_REMOVED lines=9> */
[-C--:B------:R-:W-:Y:S01]  /*4c00*/  FFMA.FTZ R228, R197, R234.reuse, R204 ;  /* 0x000000eac5e47223 */ /* 0x080fe200000100cc */
[----:B------:R-:W-:Y:S01]  /*4c10*/  F2FP.BF16.PACK_AB R101, R102, R101 ;  /* 0x000000656665723e */ /* 0x000fe200000010ff */
[----:B------:R-:W-:Y:S01]  /*4c20*/  FFMA.FTZ R231, R213, R234, R224 ;  /* 0x000000ead5e77223 */ /* 0x000fe200000100e0 */
[----:B------:R-:W-:Y:S01]  /*4c30*/  HFMA2.MMA R234, -RZ, RZ, 0, 9.5367431640625e-07 ;  /* 0x00000010ffea7435 */ /* 0x000fe200000001ff */
[----:B------:R-:W-:Y:S01]  /*4c40*/  FFMA.FTZ R107, R196, R236, R205 ;  /* 0x000000ecc46b7223 */ /* 0x000fe200000100cd */
[----:B------:R-:W-:Y:S01]  /*4c50*/  F2FP.BF16.PACK_AB R102, R228, R103 ;  /* 0x00000067e466723e */ /* 0x000fe200000010ff */
[----:B------:R-:W-:-:S02]  /*4c60*/  FFMA.FTZ R238, R198, R229, R207 ;  /* 0x000000e5c6ee7223 */ /* 0x000fc400000100cf */
        /* <DEDUP_REMOVED lines=10> */
[CC--:B------:R-:W-:Y:S01]  /*4d10*/  IMAD.WIDE.U32 R228, R227.reuse, R234.reuse, c[0x0][0x208] ;  /* 0x00008200e3e47625 */ /* 0x0c0fe200078e00ea */
[----:B------:R-:W-:Y:S02]  /*4d20*/  F2FP.BF16.PACK_AB R105, R230, R105 ;  /* 0x00000069e669723e */ /* 0x000fe400000010ff */
[----:B------:R-:W-:Y:S01]  /*4d30*/  F2FP.BF16.PACK_AB R107, R232, R107 ;  /* 0x0000006be86b723e */ /* 0x000fe200000010ff */
[----:B------:R-:W-:Y:S01]  /*4d40*/  IMAD.WIDE.U32 R230, R227, R234, c[0x0][0x210] ;  /* 0x00008400e3e67625 */ /* 0x000fe200078e00ea */
[----:B------:R0:W-:Y:S04]  /*4d50*/  STG.E.128 [R228.64], R100 ;  /* 0x00000064e4007986 */ /* 0x0001e8000c101d04 */
[----:B------:R0:W-:Y:S02]  /*4d60*/  STG.E.128 [R230.64], R104 ;  /* 0x00000068e6007986 */ /* 0x0001e4000c101d04 */
.L_x_10293:
[----:B------:R-:W-:Y:S05]  /*4d70*/  BSYNC B0 ;  /* 0x0000000000007941 */ /* 0x000fea0003800000 */
.L_x_10292:
[----:B------:R-:W-:Y:S02]  /*4d80*/  IADD3 R221, R221, c[0x0][0x160], RZ ;  /* 0x00005800dddd7a10 */ /* 0x000fe40007ffe0ff */
[----:B------:R-:W-:-:S02]  /*4d90*/  LOP3.LUT P4, RZ, R218, 0xff, RZ, 0xc0, !PT ;  /* 0x000000ffdaff7812 */ /* 0x000fc4000788c0ff */
[----:B------:R-:W-:Y:S02]  /*4da0*/  ISETP.GE.AND P3, PT, R221, c[0x0][0x164], PT ;  /* 0x00005900dd007a0c */ /* 0x000fe40003f66270 */
[----:B------:R-:W-:-:S11]  /*4db0*/  SEL R218, RZ, 0x1, P4 ;  /* 0x00000001ffda7807 */ /* 0x000fd60002000000 */
[----:B01---5:R-:W-:Y:S01]  /*4dc0*/  @P3 CALL.REL.NOINC `(.L_x_10294) ;  /* 0x0000001000003944 */ /* 0x023fe20003c00000 */
[----:B------:R-:W-:Y:S05]  /*4dd0*/  BRA `(.L_x_10295) ;  /* 0xffffc6c000007947 */ /* 0x000fea000383ffff */
.L_x_10294:
[----:B------:R-:W-:Y:S05]  /*4de0*/  EXIT ;  /* 0x000000000000794d */ /* 0x000fea0003800000 */
.L_x_10282:
[----:B------:R-:W-:Y:S01]  /*4df0*/  HFMA2.MMA R106, -RZ, RZ, 0, 1.847743988037109375e-06 ;  /* 0x0000001fff6a7435 */ /* 0x000fe200000001ff */
[----:B------:R-:W-:Y:S02]  /*4e00*/  MOV R228, 0x1 ;  /* 0x0000000100e47802 */ /* 0x000fe40000000f00 */
[----:B------:R-:W-:Y:S02]  /*4e10*/  MOV R107, 0xffffffff ;  /* 0xffffffff006b7802 */ /* 0x000fe40000000f00 */
[----:B------:R-:W-:Y:S02]  /*4e20*/  MOV R102, 0x4e40 ;  /* 0x00004e4000667802 */ /* 0x000fe40000000f00 */
[----:B-----5:R-:W-:Y:S05]  /*4e30*/  CALL.REL.NOINC `($__internal_24_$__cuda_sm70_shflsync_bfly_p) ;  /* 0x000008b000007944 */ /* 0x020fea0003c00000 */
[----:B-1----:R-:W-:Y:S01]  /*4e40*/  MOV R100, R228 ;  /* 0x000000e400647202 */ /* 0x002fe20000000f00 */
[----:B0-----:R-:W-:Y:S05]  /*4e50*/  BRA `(.L_x_10296) ;  /* 0xffffe56000007947 */ /* 0x001fea000383ffff */
.L_x_10283:
[----:B------:R-:W-:Y:S01]  /*4e60*/  HFMA2.MMA R228, -RZ, RZ, 0, 1.1920928955078125e-07 ;  /* 0x00000002ffe47435 */ /* 0x000fe200000001ff */
[----:B------:R-:W-:Y:S02]  /*4e70*/  MOV R106, 0x1f ;  /* 0x0000001f006a7802 */ /* 0x000fe40000000f00 */
[----:B------:R-:W-:Y:S02]  /*4e80*/  MOV R107, 0xffffffff ;  /* 0xffffffff006b7802 */ /* 0x000fe40000000f00 */
[----:B------:R-:W-:-:S02]  /*4e90*/  MOV R102, 0x4eb0 ;  /* 0x00004eb000667802 */ /* 0x000fc40000000f00 */
[----:B-----5:R-:W-:Y:S05]  /*4ea0*/  CALL.REL.NOINC `($__internal_24_$__cuda_sm70_shflsync_bfly_p) ;  /* 0x0000084000007944 */ /* 0x020fea0003c00000 */
[----:B01----:R-:W-:Y:S01]  /*4eb0*/  FADD.FTZ R101, R101, R228 ;  /* 0x000000e465657221 */ /* 0x003fe20000010000 */
[----:B------:R-:W-:Y:S01]  /*4ec0*/  HFMA2.MMA R228, -RZ, RZ, 0, 2.384185791015625e-07 ;  /* 0x00000004ffe47435 */ /* 0x000fe200000001ff */
[----:B------:R-:W-:-:S02]  /*4ed0*/  MOV R106, 0x1f ;  /* 0x0000001f006a7802 */ /* 0x000fc40000000f00 */
[----:B------:R-:W-:Y:S02]  /*4ee0*/  MOV R107, 0xffffffff ;  /* 0xffffffff006b7802 */ /* 0x000fe40000000f00 */
[----:B------:R-:W-:Y:S02]  /*4ef0*/  MOV R102, 0x4f10 ;  /* 0x00004f1000667802 */ /* 0x000fe40000000f00 */
[----:B------:R-:W-:Y:S05]  /*4f00*/  CALL.REL.NOINC `($__internal_24_$__cuda_sm70_shflsync_bfly_p) ;  /* 0x000007e000007944 */ /* 0x000fea0003c00000 */
[----:B01----:R-:W-:Y:S01]  /*4f10*/  FADD.FTZ R101, R101, R228 ;  /* 0x000000e465657221 */ /* 0x003fe20000010000 */
[----:B------:R-:W-:Y:S01]  /*4f20*/  HFMA2.MMA R228, -RZ, RZ, 0, 4.76837158203125e-07 ;  /* 0x00000008ffe47435 */ /* 0x000fe200000001ff */
[----:B------:R-:W-:Y:S02]  /*4f30*/  MOV R106, 0x1f ;  /* 0x0000001f006a7802 */ /* 0x000fe40000000f00 */
[----:B------:R-:W-:Y:S02]  /*4f40*/  MOV R107, 0xffffffff ;  /* 0xffffffff006b7802 */ /* 0x000fe40000000f00 */
[----:B------:R-:W-:Y:S02]  /*4f50*/  MOV R102, 0x4f70 ;  /* 0x00004f7000667802 */ /* 0x000fe40000000f00 */
[----:B------:R-:W-:Y:S05]  /*4f60*/  CALL.REL.NOINC `($__internal_24_$__cuda_sm70_shflsync_bfly_p) ;  /* 0x0000078000007944 */ /* 0x000fea0003c00000 */
[----:B01----:R-:W-:Y:S01]  /*4f70*/  FADD.FTZ R101, R101, R228 ;  /* 0x000000e465657221 */ /* 0x003fe20000010000 */
[----:B------:R-:W-:Y:S01]  /*4f80*/  HFMA2.MMA R228, -RZ, RZ, 0, 9.5367431640625e-07 ;  /* 0x00000010ffe47435 */ /* 0x000fe200000001ff */
[----:B------:R-:W-:-:S02]  /*4f90*/  MOV R106, 0x1f ;  /* 0x0000001f006a7802 */ /* 0x000fc40000000f00 */
[----:B------:R-:W-:Y:S02]  /*4fa0*/  MOV R107, 0xffffffff ;  /* 0xffffffff006b7802 */ /* 0x000fe40000000f00 */
[----:B------:R-:W-:Y:S02]  /*4fb0*/  MOV R102, 0x4fd0 ;  /* 0x00004fd000667802 */ /* 0x000fe40000000f00 */
[----:B------:R-:W-:Y:S05]  /*4fc0*/  CALL.REL.NOINC `($__internal_24_$__cuda_sm70_shflsync_bfly_p) ;  /* 0x0000072000007944 */ /* 0x000fea0003c00000 */
        /* <DEDUP_REMOVED lines=70> */
[----:B------:R-:W-:Y:S01]  /*5430*/  @P5 FFMA.FTZ R101, R103, R103, R102 ;  /* 0x0000006767655223 */ /* 0x000fe20000010066 */
[----:B------:R-:W-:Y:S01]  /*5440*/  MOV R102, 0x5550 ;  /* 0x0000555000667802 */ /* 0x000fe20000000f00 */
        /* <DEDUP_REMOVED lines=15> */
[----:B------:R-:W-:Y:S05]  /*5540*/  CALL.REL.NOINC `($__internal_24_$__cuda_sm70_shflsync_bfly_p) ;  /* 0x000001a000007944 */ /* 0x000fea0003c00000 */
[----:B01----:R-:W-:Y:S01]  /*5550*/  FADD.FTZ R101, R101, R228 ;  /* 0x000000e465657221 */ /* 0x003fe20000010000 */
[----:B------:R-:W-:Y:S01]  /*5560*/  HFMA2.MMA R228, -RZ, RZ, 0, 1.1920928955078125e-07 ;  /* 0x00000002ffe47435 */ /* 0x000fe200000001ff */
[----:B------:R-:W-:Y:S02]  /*5570*/  MOV R106, 0x1f ;  /* 0x0000001f006a7802 */ /* 0x000fe40000000f00 */
[----:B------:R-:W-:Y:S02]  /*5580*/  MOV R107, 0xffffffff ;  /* 0xffffffff006b7802 */ /* 0x000fe40000000f00 */
[----:B------:R-:W-:Y:S02]  /*5590*/  MOV R102, 0x55b0 ;  /* 0x000055b000667802 */ /* 0x000fe40000000f00 */
[----:B------:R-:W-:Y:S05]  /*55a0*/  CALL.REL.NOINC `($__internal_24_$__cuda_sm70_shflsync_bfly_p) ;  /* 0x0000014000007944 */ /* 0x000fea0003c00000 */
[----:B01----:R-:W-:Y:S01]  /*55b0*/  FADD.FTZ R101, R101, R228 ;  /* 0x000000e465657221 */ /* 0x003fe20000010000 */
[----:B------:R-:W-:Y:S01]  /*55c0*/  HFMA2.MMA R228, -RZ, RZ, 0, 2.384185791015625e-07 ;  /* 0x00000004ffe47435 */ /* 0x000fe200000001ff */
[----:B------:R-:W-:Y:S02]  /*55d0*/  MOV R106, 0x1f ;  /* 0x0000001f006a7802 */ /* 0x000fe40000000f00 */
[----:B------:R-:W-:-:S02]  /*55e0*/  MOV R107, 0xffffffff ;  /* 0xffffffff006b7802 */ /* 0x000fc40000000f00 */
        /* <DEDUP_REMOVED lines=8> */
[----:B-1----:R-:W-:Y:S01]  /*5670*/  FADD.FTZ R105, R101, R228 ;  /* 0x000000e465697221 */ /* 0x002fe20000010000 */
[----:B------:R-:W-:Y:S01]  /*5680*/  HFMA2.MMA R228, -RZ, RZ, 0, 9.5367431640625e-07 ;  /* 0x00000010ffe47435 */ /* 0x000fe200000001ff */
[----:B0-----:R-:W-:Y:S02]  /*5690*/  MOV R106, 0x1f ;  /* 0x0000001f006a7802 */ /* 0x001fe40000000f00 */
[----:B------:R-:W-:-:S02]  /*56a0*/  MOV R107, 0xffffffff ;  /* 0xffffffff006b7802 */ /* 0x000fc40000000f00 */
[----:B------:R-:W-:Y:S02]  /*56b0*/  MOV R101, R105 ;  /* 0x0000006900657202 */ /* 0x000fe40000000f00 */
[----:B------:R-:W-:Y:S02]  /*56c0*/  MOV R102, 0x56e0 ;  /* 0x000056e000667802 */ /* 0x000fe40000000f00 */
[----:B------:R-:W-:Y:S05]  /*56d0*/  CALL.REL.NOINC `($__internal_24_$__cuda_sm70_shflsync_bfly_p) ;  /* 0x0000001000007944 */ /* 0x000fea0003c00000 */
[----:B01----:R-:W-:Y:S05]  /*56e0*/  BRA `(.L_x_10297) ;  /* 0xffffe32000007947 */ /* 0x003fea000383ffff */
        .weak           $__internal_24_$__cuda_sm70_shflsync_bfly_p
        .type           $__internal_24_$__cuda_sm70_shflsync_bfly_p,@function
        .size           $__internal_24_$__cuda_sm70_shflsync_bfly_p,(.L_x_32964 - $__internal_24_$__cuda_sm70_shflsync_bfly_p)
$__internal_24_$__cuda_sm70_shflsync_bfly_p:
[----:B------:R-:W-:Y:S01]  /*56f0*/  HFMA2.MMA R103, -RZ, RZ, 0, 0 ;  /* 0x00000000ff677435 */ /* 0x000fe200000001ff */
[----:B------:R-:W-:Y:S04]  /*5700*/  WARPSYNC R107 ;  /* 0x0000006b00007348 */ /* 0x000fe80003800000 */
[----:B------:R0:W1:Y:S01]  /*5710*/  SHFL.BFLY PT, R228, R101, R228, R106 ;  /* 0x0c0000e465e47389 */ /* 0x00006200000e006a */
[----:B------:R-:W-:Y:S05]  /*5720*/  RET.REL.NODEC R102 `(_ZN10layer_norm31ln_parallel_residual_fwd_kernelINS_13Kernel_traitsI13__nv_bfloat16S2_fS2_fjLj5120ELj1ELj1ELj4ELj16ENS_18Kernel_traits_baseILj5120ES2_S2_fS2_fjLj128EEEEELb0ELb0ELb0EEEvNS_9FwdParamsE) ;  /* 0xffffa8d066007950 */ /* 0x000fea0003c3ffff */
.L_x_10298:
        /* <DEDUP_REMOVED lines=13> */
.L_x_32964:


//--------------------- .text._ZN10layer_norm31ln_parallel_residual_fwd_kernelINS_13Kernel_traitsI13__nv_bfloat16S2_fS2_fjLj5120ELj1ELj1ELj4ELj16ENS_18Kernel_traits_baseILj5120ES2_S2_fS2_fjLj128EEEEELb0ELb0ELb1EEEvNS_9FwdParamsE --------------------------
	.section	.text._ZN10layer_norm31ln_parallel_residual_fwd_kernelINS_13Kernel_traitsI13__nv_bfloat16S2_fS2_fjLj5120ELj1ELj1ELj4ELj16ENS_18Kernel_traits_baseILj5120ES2_S2_fS2_fjLj128EEEEELb0ELb0ELb1EEEvNS_9FwdParamsE,"ax",@progbits
	.sectioninfo	@"SHI_REGISTERS=228"
	.align	128
        .global         _ZN10layer_norm31ln_parallel_residual_fwd_kernelINS_13Kernel_traitsI13__nv_bfloat16S2_fS2_fjLj5120ELj1ELj1ELj4ELj16ENS_18Kernel_traits_baseILj5120ES2_S2_fS2_fjLj128EEEEELb0ELb0ELb1EEEvNS_9FwdParamsE
        .type           _ZN10layer_norm31ln_parallel_residual_fwd_kernelINS_13Kernel_traitsI13__nv_bfloat16S2_fS2_fjLj5120ELj1ELj1ELj4ELj16ENS_18Kernel_traits_baseILj5120ES2_S2_fS2_fjLj128EEEEELb0ELb0ELb1EEEvNS_9FwdParamsE,@function
        .size           _ZN10layer_norm31ln_parallel_residual_fwd_kernelINS_13Kernel_traitsI13__nv_bfloat16S2_fS2_fjLj5120ELj1ELj1ELj4ELj16ENS_18Kernel_traits_baseILj5120ES2_S2_fS2_fjLj128EEEEELb0ELb0ELb1EEEvNS_9FwdParamsE,(.L_x_32965 - _ZN10layer_norm31ln_parallel_residual_fwd_kernelINS_13Kernel_traitsI13__nv_bfloat16S2_fS2_fjLj5120ELj1ELj1ELj4ELj16ENS_18Kernel_traits_baseILj5120ES2_S2_fS2_fjLj128EEEEELb0ELb0ELb1EEEvNS_9FwdParamsE)
        .other          _ZN10layer_norm31ln_parallel_residual_fwd_kernelINS_13Kernel_traitsI13__nv_bfloat16S2_fS2_fjLj5120ELj1ELj1ELj4ELj16ENS_18Kernel_traits_baseILj5120ES2_S2_fS2_fjLj128EEEEELb0ELb0ELb1EEEvNS_9FwdParamsE,@"STO_CUDA_ENTRY STV_DEFAULT"
_ZN10layer_norm31ln_parallel_residual_fwd_kernelINS_13Kernel_traitsI13__nv_bfloat16S2_fS2_fjLj5120ELj1ELj1ELj4ELj16ENS_18Kernel_traits_baseILj5120ES2_S2_fS2_fjLj128EEEEELb0ELb0ELb1EEEvNS_9FwdParamsE:
.text._ZN10layer_norm31ln_parallel_residual_fwd_kernelINS_13Kernel_traitsI13__nv_bfloat16S2_fS2_fjLj5120ELj1ELj1ELj4ELj16ENS_18Kernel_traits_baseILj5120ES2_S2_fS2_fjLj128EEEEELb0ELb0ELb1EEEvNS_9FwdParamsE:
[----:B------:R-:W-:Y:S02]  /*0000*/  MOV R1, c[0x0][0x28] ;  /* 0x00000a0000017a02 */ /* 0x000fe40000000f00 */
[----:B------:R-:W0:Y:S01]  /*0010*/  S2R R135, SR_TID.X ;  /* 0x0000000000877919 */ /* 0x000e220000002100 */
[----:B------:R-:W-:Y:S01]  /*0020*/  ULDC.64 UR4, c[0x0][0x118] ;  /* 0x0000460000047ab9 */ /* 0x000fe20000000a00 */
[----:B------:R-:W-:Y:S01]  /*0030*/  ISETP.NE.U32.AND P0, PT, RZ, c[0x0][0x218], PT ;  /* 0x00008600ff007a0c */ /* 0x000fe20003f05070 */
[----:B------:R-:W1:Y:S03]  /*0040*/  S2UR UR6, SR_CTAID.X ;  /* 0x00000000000679c3 */ /* 0x000e660000002500 */
[----:B------:R-:W-:Y:S02]  /*0050*/  ISETP.NE.AND.EX P0, PT, RZ, c[0x0][0x21c], PT, P0 ;  /* 0x00008700ff007a0c */ /* 0x000fe40003f05300 */
[----:B0-----:R-:W-:-:S04]  /*0060*/  SHF.L.U32 R0, R135, 0x4, RZ ;  /* 0x0000000487007819 */ /* 0x001fc800000006ff */
[----:B------:R-:W-:-:S04]  /*0070*/  LOP3.LUT R2, R0, 0x7f0, RZ, 0xc0, !PT ;  /* 0x000007f000027812 */ /* 0x000fc800078ec0ff */
[----:B------:R-:W-:Y:S02]  /*0080*/  IADD3 R4, P1, R2, c[0x0][0x218], RZ ;  /* 0x0000860002047a10 */ /* 0x000fe40007f3e0ff */
[----:B------:R-:W-:Y:S02]  /*0090*/  LOP3.LUT R134, R135, 0x7f, RZ, 0xc0, !PT ;  /* 0x0000007f87867812 */ /* 0x000fe400078ec0ff */
[----:B------:R-:W-:Y:S02]  /*00a0*/  IADD3.X R5, RZ, c[0x0][0x21c], RZ, P1, !PT ;  /* 0x00008700ff057a10 */ /* 0x000fe40000ffe4ff */
[----:B------:R-:W-:Y:S02]  /*00b0*/  ISETP.NE.U32.AND P1, PT, RZ, c[0x0][0x220], PT ;  /* 0x00008800ff007a0c */ /* 0x000fe40003f25070 */
[----:B------:R-:W-:Y:S01]  /*00c0*/  SHF.L.U32 R0, R134, 0x4, RZ ;  /* 0x0000000486007819 */ /* 0x000fe200000006ff */
[----:B------:R0:W5:Y:S01]  /*00d0*/  @P0 LDG.E.128 R8, [R4.64] ;  /* 0x0000000404080981 */ /* 0x000162000c1e1d00 */
[----:B------:R-:W-:-:S02]  /*00e0*/  ISETP.NE.AND.EX P1, PT, RZ, c[0x0][0x224], PT, P1 ;  /* 0x00008900ff007a0c */ /* 0x000fc40003f25310 */
[----:B------:R-:W-:Y:S01]  /*00f0*/  IADD3 R6, P2, R0, c[0x0][0x220], RZ ;  /* 0x0000880000067a10 */ /* 0x000fe20007f5e0ff */
[----:B------:R0:W5:Y:S03]  /*0100*/  @P0 LDG.E.128 R12, [R4.64+0x800] ;  /* 0x00080004040c0981 */ /* 0x000166000c1e1d00 */
[----:B------:R-:W-:Y:S01]  /*0110*/  IADD3.X R7, RZ, c[0x0][0x224], RZ, P2, !PT ;  /* 0x00008900ff077a10 */ /* 0x000fe200017fe4ff */
[----:B------:R0:W5:Y:S01]  /*0120*/  @P0 LDG.E.128 R72, [R4.64+0x1000] ;  /* 0x0010000404480981 */ /* 0x000162000c1e1d00 */
[----:B------:R-:W-:Y:S02]  /*0130*/  SHF.R.U32.HI R176, RZ, 0x7, R135 ;  /* 0x00000007ffb07819 */ /* 0x000fe40000011687 */
[----:B------:R-:W-:Y:S01]  /*0140*/  IADD3 R2, P3, R2, c[0x0][0x1b0], RZ ;  /* 0x00006c0002027a10 */ /* 0x000fe20007f7e0ff */
[----:B------:R0:W5:Y:S04]  /*0150*/  @P0 LDG.E.128 R76, [R4.64+0x1800] ;  /* 0x00180004044c0981 */ /* 0x000168000c1e1d00 */
[----:B------:R2:W5:Y:S04]  /*0160*/  @P1 LDG.E.128 R48, [R6.64] ;  /* 0x0000000406301981 */ /* 0x000568000c1e1d00 */
[----:B------:R2:W5:Y:S04]  /*0170*/  @P1 LDG.E.128 R64, [R6.64+0x800] ;  /* 0x0008000406401981 */ /* 0x000568000c1e1d00 */
[----:B------:R2:W5:Y:S04]  /*0180*/  @P1 LDG.E.128 R60, [R6.64+0x1000] ;  /* 0x00100004063c1981 */ /* 0x000568000c1e1d00 */
[----:B------:R2:W5:Y:S04]  /*0190*/  @P1 LDG.E.128 R56, [R6.64+0x1800] ;  /* 0x0018000406381981 */ /* 0x000568000c1e1d00 */
[----:B------:R2:W5:Y:S01]  /*01a0*/  @P1 LDG.E.128 R52, [R6.64+0x2000] ;  /* 0x0020000406341981 */ /* 0x000562000c1e1d00 */
[----:B-1----:R-:W-:-:S03]  /*01b0*/  IADD3 R177, R176, UR6, RZ ;  /* 0x00000006b0b17c10 */ /* 0x002fc6000fffe0ff */
[----:B------:R0:W5:Y:S01]  /*01c0*/  @P0 LDG.E.128 R68, [R4.64+0x2000] ;  /* 0x0020000404440981 */ /* 0x000162000c1e1d00 */
[----:B------:R-:W-:Y:S02]  /*01d0*/  ISETP.GE.AND P2, PT, R177, c[0x0][0x164], PT ;  /* 0x00005900b1007a0c */ /* 0x000fe40003f46270 */
[----:B------:R-:W-:Y:S02]  /*01e0*/  IADD3.X R3, RZ, c[0x0][0x1b4], RZ, P3, !PT ;  /* 0x00006d00ff037a10 */ /* 0x000fe40001ffe4ff */
[----:B0-----:R-:W-:-:S04]  /*01f0*/  IADD3 R4, P4, R0, c[0x0][0x1b8], RZ ;  /* 0x00006e0000047a10 */ /* 0x001fc80007f9e0ff */
[----:B------:R-:W-:-:S05]  /*0200*/  IADD3.X R5, RZ, c[0x0][0x1bc], RZ, P4, !PT ;  /* 0x00006f00ff057a10 */ /* 0x000fca00027fe4ff */
[----:B------:R-:W-:Y:S05]  /*0210*/  @P2 EXIT ;  /* 0x000000000000294d */ /* 0x000fea0003800000 */
[----:B--2---:R0:W2:Y:S04]  /*0220*/  LDG.E.128 R124, [R2.64+0x1800] ;  /* 0x00180004027c7981 */ /* 0x0040a8000c1e1d00 */
[----:B------:R1:W3:Y:S04]  /*0230*/  LDG.E.128 R120, [R4.64+0x1800] ;  /* 0x0018000404787981 */ /* 0x0002e8000c1e1d00 */
[----:B------:R0:W4:Y:S04]  /*0240*/  LDG.E.128 R44, [R2.64+0x2000] ;  /* 0x00200004022c7981 */ /* 0x000128000c1e1d00 */
[----:B------:R1:W4:Y:S01]  /*0250*/  LDG.E.128 R40, [R4.64+0x2000] ;  /* 0x0020000404287981 */ /* 0x000322000c1e1d00 */
[----:B-----5:R-:W-:Y:S01]  /*0260*/  @!P1 CS2R R48, SRZ ;  /* 0x0000000000309805 */ /* 0x020fe2000001ff00 */
[----:B------:R-:W-:Y:S01]  /*0270*/  @!P0 CS2R R8, SRZ ;  /* 0x0000000000088805 */ /* 0x000fe2000001ff00 */
[----:B------:R-:W-:Y:S01]  /*0280*/  @!P0 CS2R R10, SRZ ;  /* 0x00000000000a8805 */ /* 0x000fe2000001ff00 */
[----:B------:R0:W5:Y:S03]  /*0290*/  LDG.E.128 R116, [R2.64] ;  /* 0x0000000402747981 */ /* 0x000166000c1e1d00 */
[--C-:B------:R-:W-:Y:S01]  /*02a0*/  PRMT R0, RZ, 0x5410, R48.reuse ;  /* 0x00005410ff007816 */ /* 0x100fe20000000030 */
[----:B------:R0:W5:Y:S01]  /*02b0*/  LDG.E.128 R112, [R2.64+0x800] ;  /* 0x0008000402707981 */ /* 0x000162000c1e1d00 */
[----:B------:R-:W-:Y:S01]  /*02c0*/  PRMT R136, RZ, 0x7610, R48 ;  /* 0x00007610ff887816 */ /* 0x000fe20000000030 */
[----:B------:R-:W-:Y:S01]  /*02d0*/  HFMA2.MMA R48, -RZ, RZ, 0, 5.9604644775390625e-08 ;  /* 0x00000001ff307435 */ /* 0x000fe200000001ff */
        /* <DEDUP_REMOVED lines=17> */
[----:B------:R-:W-:Y:S01]  /*03f0*/  SHF.R.U32.HI R188, RZ, 0x5, R135 ;  /* 0x00000005ffbc7819 */ /* 0x000fe20000011687 */
[----:B------:R0:W5:Y:S01]  /*0400*/  LDG.E.128 R108, [R2.64+0x1000] ;  /* 0x00100004026c7981 */ /* 0x000162000c1e1d00 */
[----:B------:R-:W-:-:S02]  /*0410*/  PRMT R133, RZ, 0x5410, R8 ;  /* 0x00005410ff857816 */ /* 0x000fc40000000008 */
[----:B------:R-:W-:Y:S01]  /*0420*/  PRMT R132, RZ, 0x7610, R8 ;  /* 0x00007610ff847816 */ /* 0x000fe20000000008 */
[----:B------:R1:W5:Y:S01]  /*0430*/  LDG.E.128 R104, [R4.64] ;  /* 0x0000000404687981 */ /* 0x000362000c1e1d00 */
[--C-:B------:R-:W-:Y:S02]  /*0440*/  PRMT R39, RZ, 0x5410, R9.reuse ;  /* 0x00005410ff277816 */ /* 0x100fe40000000009 */
[----:B------:R-:W-:Y:S01]  /*0450*/  PRMT R38, RZ, 0x7610, R9 ;  /* 0x00007610ff267816 */ /* 0x000fe20000000009 */
[----:B------:R1:W5:Y:S01]  /*0460*/  LDG.E.128 R100, [R4.64+0x800] ;  /* 0x0008000404647981 */ /* 0x000362000c1e1d00 */
[--C-:B------:R-:W-:Y:S02]  /*0470*/  PRMT R37, RZ, 0x5410, R10.reuse ;  /* 0x00005410ff257816 */ /* 0x100fe4000000000a */
[----:B------:R-:W-:Y:S01]  /*0480*/  PRMT R36, RZ, 0x7610, R10 ;  /* 0x00007610ff247816 */ /* 0x000fe2000000000a */
[----:B------:R1:W5:Y:S01]  /*0490*/  LDG.E.128 R96, [R4.64+0x1000] ;  /* 0x0010000404607981 */ /* 0x000362000c1e1d00 */
[--C-:B------:R-:W-:Y:S01]  /*04a0*/  PRMT R35, RZ, 0x5410, R11.reuse ;  /* 0x00005410ff237816 */ /* 0x100fe2000000000b */
[----:B------:R-:W-:Y:S01]  /*04b0*/  ULDC.U8 UR6, c[0x0][0x1f0] ;  /* 0x00007c0000067ab9 */ /* 0x000fe20000000000 */
        /* <DEDUP_REMOVED lines=29> */
[--C-:B-1----:R-:W-:Y:S02]  /*0690*/  PRMT R5, RZ, 0x5410, R70.reuse ;  /* 0x00005410ff057816 */ /* 0x102fe40000000046 */
        /* <DEDUP_REMOVED lines=41> */
[----:B------:R-:W-:Y:S02]  /*0930*/  LEA R176, R176, 0x4, 0x2 ;  /* 0x00000004b0b07811 */ /* 0x000fe400078e10ff */
[----:B------:R-:W-:-:S02]  /*0940*/  LOP3.LUT R175, R135, 0x1f, RZ, 0xc0, !PT ;  /* 0x0000001f87af7812 */ /* 0x000fc400078ec0ff */
[----:B------:R-:W-:Y:S02]  /*0950*/  LOP3.LUT R188, R188, 0x3, RZ, 0xc0, !PT ;  /* 0x00000003bcbc7812 */ /* 0x000fe400078ec0ff */
[--C-:B--2---:R-:W-:Y:S02]  /*0960*/  PRMT R180, RZ, 0x5410, R126.reuse ;  /* 0x00005410ffb47816 */ /* 0x104fe4000000007e */
[----:B------:R-:W-:Y:S02]  /*0970*/  PRMT R181, RZ, 0x7610, R126 ;  /* 0x00007610ffb57816 */ /* 0x000fe4000000007e */
[--C-:B---3--:R-:W-:Y:S02]  /*0980*/  PRMT R179, RZ, 0x5410, R121.reuse ;  /* 0x00005410ffb37816 */ /* 0x108fe40000000079 */
[----:B------:R-:W-:Y:S02]  /*0990*/  PRMT R126, RZ, 0x7610, R121 ;  /* 0x00007610ff7e7816 */ /* 0x000fe40000000079 */
[----:B------:R-:W-:-:S02]  /*09a0*/  PRMT R174, RZ, 0x5410, R125 ;  /* 0x00005410ffae7816 */ /* 0x000fc4000000007d */
[--C-:B------:R-:W-:Y:S02]  /*09b0*/  PRMT R121, RZ, 0x5410, R122.reuse ;  /* 0x00005410ff797816 */ /* 0x100fe4000000007a */
[----:B------:R-:W-:Y:S02]  /*09c0*/  PRMT R182, RZ, 0x7610, R122 ;  /* 0x00007610ffb67816 */ /* 0x000fe4000000007a */
[--C-:B----4-:R-:W-:Y:S02]  /*09d0*/  PRMT R186, RZ, 0x5410, R46.reuse ;  /* 0x00005410ffba7816 */ /* 0x110fe4000000002e */
[----:B------:R-:W-:Y:S02]  /*09e0*/  PRMT R189, RZ, 0x7610, R46 ;  /* 0x00007610ffbd7816 */ /* 0x000fe4000000002e */
[----:B------:R-:W-:Y:S02]  /*09f0*/  PRMT R193, RZ, 0x5410, R42 ;  /* 0x00005410ffc17816 */ /* 0x000fe4000000002a */
[----:B------:R-:W-:-:S02]  /*0a00*/  PRMT R125, RZ, 0x7610, R125 ;  /* 0x00007610ff7d7816 */ /* 0x000fc4000000007d */
[--C-:B------:R-:W-:Y:S02]  /*0a10*/  PRMT R122, RZ, 0x5410, R44.reuse ;  /* 0x00005410ff7a7816 */ /* 0x100fe4000000002c */
[----:B------:R-:W-:Y:S02]  /*0a20*/  PRMT R183, RZ, 0x7610, R44 ;  /* 0x00007610ffb77816 */ /* 0x000fe4000000002c */
[--C-:B------:R-:W-:Y:S02]  /*0a30*/  PRMT R184, RZ, 0x5410, R45.reuse ;  /* 0x00005410ffb87816 */ /* 0x100fe4000000002d */
[----:B------:R-:W-:Y:S02]  /*0a40*/  PRMT R185, RZ, 0x7610, R45 ;  /* 0x00007610ffb97816 */ /* 0x000fe4000000002d */
[----:B------:R-:W-:Y:S02]  /*0a50*/  PRMT R46, R48, 0x7610, R46 ;  /* 0x00007610302e7816 */ /* 0x000fe4000000002e */
[----:B------:R-:W-:-:S02]  /*0a60*/  PRMT R187, RZ, 0x5410, R40 ;  /* 0x00005410ffbb7816 */ /* 0x000fc40000000028 */
[----:B------:R-:W-:Y:S02]  /*0a70*/  PRMT R190, RZ, 0x7610, R40 ;  /* 0x00007610ffbe7816 */ /* 0x000fe40000000028 */
[--C-:B------:R-:W-:Y:S02]  /*0a80*/  PRMT R191, RZ, 0x5410, R41.reuse ;  /* 0x00005410ffbf7816 */ /* 0x100fe40000000029 */
[----:B------:R-:W-:Y:S02]  /*0a90*/  PRMT R192, RZ, 0x7610, R41 ;  /* 0x00007610ffc07816 */ /* 0x000fe40000000029 */
[----:B------:R-:W-:Y:S02]  /*0aa0*/  PRMT R42, RZ, 0x7610, R42 ;  /* 0x00007610ff2a7816 */ /* 0x000fe4000000002a */
[----:B------:R-:W-:Y:S02]  /*0ab0*/  PRMT R194, RZ, 0x7610, R120 ;  /* 0x00007610ffc27816 */ /* 0x000fe40000000078 */
.L_x_10382:
[----:B------:R-:W-:Y:S01]  /*0ac0*/  IMAD R40, R177, c[0x0][0x168], RZ ;  /* 0x00005a00b1287a24 */ /* 0x000fe200078e02ff */
[----:B------:R-:W-:Y:S02]  /*0ad0*/  ISETP.NE.U32.AND P0, PT, RZ, c[0x0][0x178], PT ;  /* 0x00005e00ff007a0c */ /* 0x000fe40003f05070 */
[----:B------:R-:W-:-:S02]  /*0ae0*/  ISETP.NE.U32.AND P1, PT, RZ, c[0x0][0x180], PT ;  /* 0x00006000ff007a0c */ /* 0x000fc40003f25070 */
[----:B------:R-:W-:Y:S02]  /*0af0*/  SHF.R.S32.HI R41, RZ, 0x1f, R40 ;  /* 0x0000001fff297819 */ /* 0x000fe40000011428 */
[----:B------:R-:W-:Y:S02]  /*0b00*/  ISETP.NE.AND.EX P0, PT, RZ, c[0x0][0x17c], PT, P0 ;  /* 0x00005f00ff007a0c */ /* 0x000fe40003f05300 */
[----:B------:R-:W-:Y:S02]  /*0b10*/  ISETP.NE.AND.EX P1, PT, RZ, c[0x0][0x184], PT, P1 ;  /* 0x00006100ff007a0c */ /* 0x000fe40003f25310 */
[----:B------:R-:W-:Y:S02]  /*0b20*/  LEA.HI R41, R41, R40, RZ, 0x3 ;  /* 0x0000002829297211 */ /* 0x000fe400078f18ff */
[----:B------:R-:W-:Y:S02]  /*0b30*/  MOV R128, 0x10 ;  /* 0x0000001000807802 */ /* 0x000fe40000000f00 */
[----:B------:R-:W-:-:S05]  /*0b40*/  LEA.HI.SX32 R198, R41, R134, 0x1d ;  /* 0x0000008629c67211 */ /* 0x000fca00078feaff */
[C---:B------:R-:W-:Y:S01]  /*0b50*/  IMAD.WIDE.U32 R76, R198.reuse, R128, c[0x0][0x170] ;  /* 0x00005c00c64c7625 */ /* 0x040fe200078e0080 */
[C---:B------:R-:W-:Y:S02]  /*0b60*/  @P0 LEA R40, P2, R198.reuse, c[0x0][0x178], 0x4 ;  /* 0x00005e00c6280a11 */ /* 0x040fe400078420ff */
[C---:B------:R-:W-:Y:S02]  /*0b70*/  @P1 LEA R44, P3, R198.reuse, c[0x0][0x180], 0x5 ;  /* 0x00006000c62c1a11 */ /* 0x040fe400078628ff */
[C---:B------:R-:W-:Y:S01]  /*0b80*/  @P0 LEA.HI.X R41, R198.reuse, c[0x0][0x17c], RZ, 0x4, P2 ;  /* 0x00005f00c6290a11 */ /* 0x040fe200010f24ff */
[----:B------:R-:W2:Y:S01]  /*0b90*/  LDG.E.128 R76, [R76.64] ;  /* 0x000000044c4c7981 */ /* 0x000ea2000c1e1d00 */
[----:B------:R-:W-:-:S03]  /*0ba0*/  @P1 LEA.HI.X R45, R198, c[0x0][0x184], RZ, 0x5, P3 ;  /* 0x00006100c62d1a11 */ /* 0x000fc600018f2cff */
[----:B-----5:R0:W5:Y:S04]  /*0bb0*/  @P0 LDG.E.128 R92, [R40.64] ;  /* 0x00000004285c0981 */ /* 0x020168000c1e1d00 */
        /* <DEDUP_REMOVED lines=9> */
.L_x_10299:
[----:B0----5:R-:W-:-:S05]  /*0c50*/  PRMT R41, RZ, 0x5410, R92 ;  /* 0x00005410ff297816 */ /* 0x021fca000000005c */
[----:B------:R-:W-:-:S04]  /*0c60*/  FADD.FTZ R80, R80, R41 ;  /* 0x0000002950507221 */ /* 0x000fc80000010000 */
[----:B------:R-:W-:Y:S02]  /*0c70*/  @P1 FADD.FTZ R80, R88, R80 ;  /* 0x0000005058501221 */ /* 0x000fe40000010000 */
.L_x_10300:
[----:B------:R-:W-:Y:S01]  /*0c80*/  PRMT R81, RZ, 0x7610, R76 ;  /* 0x00007610ff517816 */ /* 0x000fe2000000004c */
[----:B------:R-:W-:Y:S05]  /*0c90*/  @P2 BRA `(.L_x_10301) ;  /* 0x0000003000002947 */ /* 0x000fea0003800000 */
[----:B------:R-:W-:Y:S05]  /*0ca0*/  @!P1 BRA `(.L_x_10302) ;  /* 0x0000005000009947 */ /* 0x000fea0003800000 */
[----:B-----5:R-:W-:Y:S01]  /*0cb0*/  FADD.FTZ R81, R89, R81 ;  /* 0x0000005159517221 */ /* 0x020fe20000010000 */
[----:B------:R-:W-:Y:S05]  /*0cc0*/  BRA `(.L_x_10302) ;  /* 0x0000003000007947 */ /* 0x000fea0003800000 */
.L_x_10301:
[----:B-----5:R-:W-:-:S05]  /*0cd0*/  PRMT R40, RZ, 0x7610, R92 ;  /* 0x00007610ff287816 */ /* 0x020fca000000005c */
[----:B------:R-:W-:-:S04]  /*0ce0*/  FADD.FTZ R81, R81, R40 ;  /* 0x0000002851517221 */ /* 0x000fc80000010000 */
[----:B------:R-:W-:Y:S02]  /*0cf0*/  @P1 FADD.FTZ R81, R89, R81 ;  /* 0x0000005159511221 */ /* 0x000fe40000010000 */
.L_x_10302:
[----:B------:R-:W-:Y:S01]  /*0d00*/  PRMT R82, RZ, 0x5410, R77 ;  /* 0x00005410ff527816 */ /* 0x000fe2000000004d */
[----:B------:R-:W-:Y:S05]  /*0d10*/  @P2 BRA `(.L_x_10303) ;  /* 0x0000003000002947 */ /* 0x000fea0003800000 */
[----:B------:R-:W-:Y:S05]  /*0d20*/  @!P1 BRA `(.L_x_10304) ;  /* 0x0000005000009947 */ /* 0x000fea0003800000 */
[----:B-----5:R-:W-:Y:S01]  /*0d30*/  FADD.FTZ R82, R90, R82 ;  /* 0x000000525a527221 */ /* 0x020fe20000010000 */
[----:B------:R-:W-:Y:S05]  /*0d40*/  BRA `(.L_x_10304) ;  /* 0x0000003000007947 */ /* 0x000fea0003800000 */
.L_x_10303:
[----:B-----5:R-:W-:-:S05]  /*0d50*/  PRMT R41, RZ, 0x5410, R93 ;  /* 0x00005410ff297816 */ /* 0x020fca000000005d */
[----:B------:R-:W-:-:S04]  /*0d60*/  FADD.FTZ R82, R82, R41 ;  /* 0x0000002952527221 */ /* 0x000fc80000010000 */
[----:B------:R-:W-:Y:S02]  /*0d70*/  @P1 FADD.FTZ R82, R90, R82 ;  /* 0x000000525a521221 */ /* 0x000fe40000010000 */
.L_x_10304:
[----:B------:R-:W-:Y:S01]  /*0d80*/  PRMT R83, RZ, 0x7610, R77 ;  /* 0x00007610ff537816 */ /* 0x000fe2000000004d */
[----:B------:R-:W-:Y:S05]  /*0d90*/  @P2 BRA `(.L_x_10305) ;  /* 0x0000003000002947 */ /* 0x000fea0003800000 */
[----:B------:R-:W-:Y:S05]  /*0da0*/  @!P1 BRA `(.L_x_10306) ;  /* 0x0000005000009947 */ /* 0x000fea0003800000 */
[----:B-----5:R-:W-:Y:S01]  /*0db0*/  FADD.FTZ R83, R91, R83 ;  /* 0x000000535b537221 */ /* 0x020fe20000010000 */
[----:B------:R-:W-:Y:S05]  /*0dc0*/  BRA `(.L_x_10306) ;  /* 0x0000003000007947 */ /* 0x000fea0003800000 */
.L_x_10305:
[----:B-----5:R-:W-:-:S05]  /*0dd0*/  PRMT R40, RZ, 0x7610, R93 ;  /* 0x00007610ff287816 */ /* 0x020fca000000005d */
[----:B------:R-:W-:-:S04]  /*0de0*/  FADD.FTZ R83, R83, R40 ;  /* 0x0000002853537221 */ /* 0x000fc80000010000 */
[----:B------:R-:W-:Y:S02]  /*0df0*/  @P1 FADD.FTZ R83, R91, R83 ;  /* 0x000000535b531221 */ /* 0x000fe40000010000 */
.L_x_10306:
[----:B------:R-:W-:Y:S01]  /*0e00*/  PRMT R76, RZ, 0x5410, R78 ;  /* 0x00005410ff4c7816 */ /* 0x000fe2000000004e */
[----:B------:R-:W-:Y:S05]  /*0e10*/  @P2 BRA `(.L_x_10307) ;  /* 0x0000003000002947 */ /* 0x000fea0003800000 */
[----:B------:R-:W-:Y:S05]  /*0e20*/  @!P1 BRA `(.L_x_10308) ;  /* 0x0000005000009947 */ /* 0x000fea0003800000 */
[----:B-----5:R-:W-:Y:S01]  /*0e30*/  FADD.FTZ R76, R84, R76 ;  /* 0x0000004c544c7221 */ /* 0x020fe20000010000 */
[----:B------:R-:W-:Y:S05]  /*0e40*/  BRA `(.L_x_10308) ;  /* 0x0000003000007947 */ /* 0x000fea0003800000 */
.L_x_10307:
[----:B-----5:R-:W-:-:S05]  /*0e50*/  PRMT R41, RZ, 0x5410, R94 ;  /* 0x00005410ff297816 */ /* 0x020fca000000005e */
[----:B------:R-:W-:-:S04]  /*0e60*/  FADD.FTZ R76, R76, R41 ;  /* 0x000000294c4c7221 */ /* 0x000fc80000010000 */
[----:B------:R-:W-:Y:S02]  /*0e70*/  @P1 FADD.FTZ R76, R84, R76 ;  /* 0x0000004c544c1221 */ /* 0x000fe40000010000 */
.L_x_10308:
[----:B------:R-:W-:Y:S01]  /*0e80*/  PRMT R77, RZ, 0x7610, R78 ;  /* 0x00007610ff4d7816 */ /* 0x000fe2000000004e */
[----:B------:R-:W-:Y:S05]  /*0e90*/  @P2 BRA `(.L_x_10309) ;  /* 0x0000003000002947 */ /* 0x000fea0003800000 */
[----:B------:R-:W-:Y:S05]  /*0ea0*/  @!P1 BRA `(.L_x_10310) ;  /* 0x0000005000009947 */ /* 0x000fea0003800000 */
[----:B-----5:R-:W-:Y:S01]  /*0eb0*/  FADD.FTZ R77, R85, R77 ;  /* 0x0000004d554d7221 */ /* 0x020fe20000010000 */
[----:B------:R-:W-:Y:S05]  /*0ec0*/  BRA `(.L_x_10310) ;  /* 0x0000003000007947 */ /* 0x000fea0003800000 */
.L_x_10309:
[----:B-----5:R-:W-:-:S05]  /*0ed0*/  PRMT R40, RZ, 0x7610, R94 ;  /* 0x00007610ff287816 */ /* 0x020fca000000005e */
[----:B------:R-:W-:-:S04]  /*0ee0*/  FADD.FTZ R77, R77, R40 ;  /* 0x000000284d4d7221 */ /* 0x000fc80000010000 */
[----:B------:R-:W-:Y:S02]  /*0ef0*/  @P1 FADD.FTZ R77, R85, R77 ;  /* 0x0000004d554d1221 */ /* 0x000fe40000010000 */
.L_x_10310:
[----:B------:R-:W-:Y:S01]  /*0f00*/  PRMT R78, RZ, 0x5410, R79 ;  /* 0x00005410ff4e7816 */ /* 0x000fe2000000004f */
[----:B------:R-:W-:Y:S05]  /*0f10*/  @P2 BRA `(.L_x_10311) ;  /* 0x0000003000002947 */ /* 0x000fea0003800000 */
[----:B------:R-:W-:Y:S05]  /*0f20*/  @!P1 BRA `(.L_x_10312) ;  /* 0x0000005000009947 */ /* 0x000fea0003800000 */
[----:B-----5:R-:W-:Y:S01]  /*0f30*/  FADD.FTZ R78, R86, R78 ;  /* 0x0000004e564e7221 */ /* 0x020fe20000010000 */
[----:B------:R-:W-:Y:S05]  /*0f40*/  BRA `(.L_x_10312) ;  /* 0x0000003000007947 */ /* 0x000fea0003800000 */
.L_x_10311:
[----:B-----5:R-:W-:-:S05]  /*0f50*/  PRMT R41, RZ, 0x5410, R95 ;  /* 0x00005410ff297816 */ /* 0x020fca000000005f */
[----:B------:R-:W-:-:S04]  /*0f60*/  FADD.FTZ R78, R78, R41 ;  /* 0x000000294e4e7221 */ /* 0x000fc80000010000 */
[----:B------:R-:W-:Y:S02]  /*0f70*/  @P1 FADD.FTZ R78, R86, R78 ;  /* 0x0000004e564e1221 */ /* 0x000fe40000010000 */
.L_x_10312:
[----:B------:R-:W-:Y:S01]  /*0f80*/  PRMT R79, RZ, 0x7610, R79 ;  /* 0x00007610ff4f7816 */ /* 0x000fe2000000004f */
[----:B------:R-:W-:Y:S05]  /*0f90*/  @P2 BRA `(.L_x_10313) ;  /* 0x0000003000002947 */ /* 0x000fea0003800000 */
[----:B------:R-:W-:Y:S05]  /*0fa0*/  @!P1 BRA `(.L_x_10314) ;  /* 0x0000005000009947 */ /* 0x000fea0003800000 */
[----:B-----5:R-:W-:Y:S01]  /*0fb0*/  FADD.FTZ R79, R87, R79 ;  /* 0x0000004f574f7221 */ /* 0x020fe20000010000 */
[----:B------:R-:W-:Y:S05]  /*0fc0*/  BRA `(.L_x_10314) ;  /* 0x0000003000007947 */ /* 0x000fea0003800000 */
.L_x_10313:
[----:B-----5:R-:W-:-:S05]  /*0fd0*/  PRMT R40, RZ, 0x7610, R95 ;  /* 0x00007610ff287816 */ /* 0x020fca000000005f */
[----:B------:R-:W-:-:S04]  /*0fe0*/  FADD.FTZ R79, R79, R40 ;  /* 0x000000284f4f7221 */ /* 0x000fc80000010000 */
[----:B------:R-:W-:Y:S02]  /*0ff0*/  @P1 FADD.FTZ R79, R87, R79 ;  /* 0x0000004f574f1221 */ /* 0x000fe40000010000 */
.L_x_10314:
[C---:B------:R-:W-:Y:S02]  /*1000*/  IADD3 R199, R198.reuse, 0x80, RZ ;  /* 0x00000080c6c77810 */ /* 0x040fe40007ffe0ff */
[C---:B------:R-:W-:Y:S02]  /*1010*/  LEA R48, P3, R198.reuse, c[0x0][0x188], 0x5 ;  /* 0x00006200c6307a11 */ /* 0x040fe400078628ff */
[C---:B------:R-:W-:Y:S01]  /*1020*/  @P1 LEA R44, P4, R199.reuse, c[0x0][0x180], 0x5 ;  /* 0x00006000c72c1a11 */ /* 0x040fe200078828ff */
[C---:B------:R-:W-:Y:S01]  /*1030*/  IMAD.WIDE.U32 R68, R199.reuse, R128, c[0x0][0x170] ;  /* 0x00005c00c7447625 */ /* 0x040fe200078e0080 */
[----:B------:R-:W-:Y:S02]  /*1040*/  LEA.HI.X R49, R198, c[0x0][0x18c], RZ, 0x5, P3 ;  /* 0x00006300c6317a11 */ /* 0x000fe400018f2cff */
[C---:B------:R-:W-:Y:S02]  /*1050*/  @P0 LEA R40, P3, R199.reuse, c[0x0][0x178], 0x4 ;  /* 0x00005e00c7280a11 */ /* 0x040fe400078620ff */
[C---:B------:R-:W-:Y:S01]  /*1060*/  @P1 LEA.HI.X R45, R199.reuse, c[0x0][0x184], RZ, 0x5, P4 ;  /* 0x00006100c72d1a11 */ /* 0x040fe200020f2cff */
[----:B------:R0:W-:Y:S01]  /*1070*/  STG.E.128 [R48.64], R80 ;  /* 0x0000005030007986 */ /* 0x0001e2000c101d04 */
[----:B------:R-:W-:-:S03]  /*1080*/  @P0 LEA.HI.X R41, R199, c[0x0][0x17c], RZ, 0x4, P3 ;  /* 0x00005f00c7290a11 */ /* 0x000fc600018f24ff */
[----:B------:R0:W-:Y:S04]  /*1090*/  STG.E.128 [R48.64+0x10], R76 ;  /* 0x0000104c30007986 */ /* 0x0001e8000c101d04 */
[----:B------:R-:W2:Y:S04]  /*10a0*/  LDG.E.128 R68, [R68.64] ;  /* 0x0000000444447981 */ /* 0x000ea8000c1e1d00 */
[----:B-----5:R0:W5:Y:S04]  /*10b0*/  @P0 LDG.E.128 R92, [R40.64] ;  /* 0x00000004285c0981 */ /* 0x020168000c1e1d00 */
[----:B------:R0:W5:Y:S04]  /*10c0*/  @P1 LDG.E.128 R88, [R44.64] ;  /* 0x000000042c581981 */ /* 0x000168000c1e1d00 */
[----:B------:R0:W5:Y:S01]  /*10d0*/  @P1 LDG.E.128 R84, [R44.64+0x10] ;  /* 0x000010042c541981 */ /* 0x000162000c1e1d00 */
[----:B--2---:R-:W-:Y:S01]  /*10e0*/  PRMT R72, RZ, 0x5410, R68 ;  /* 0x00005410ff487816 */ /* 0x004fe20000000044 */
[----:B------:R-:W-:Y:S05]  /*10f0*/  @P2 BRA `(.L_x_10315) ;  /* 0x0000003000002947 */ /* 0x000fea0003800000 */
[----:B0-----:R-:W-:Y:S05]  /*1100*/  @!P1 BRA `(.L_x_10316) ;  /* 0x0000005000009947 */ /* 0x001fea0003800000 */
[----:B-----5:R-:W-:Y:S01]  /*1110*/  FADD.FTZ R72, R88, R72 ;  /* 0x0000004858487221 */ /* 0x020fe20000010000 */
[----:B------:R-:W-:Y:S05]  /*1120*/  BRA `(.L_x_10316) ;  /* 0x0000003000007947 */ /* 0x000fea0003800000 */
.L_x_10315:
[----:B0----5:R-:W-:-:S05]  /*1130*/  PRMT R41, RZ, 0x5410, R92 ;  /* 0x00005410ff297816 */ /* 0x021fca000000005c */
[----:B------:R-:W-:-:S04]  /*1140*/  FADD.FTZ R72, R41, R72 ;  /* 0x0000004829487221 */ /* 0x000fc80000010000 */
[----:B------:R-:W-:Y:S02]  /*1150*/  @P1 FADD.FTZ R72, R88, R72 ;  /* 0x0000004858481221 */ /* 0x000fe40000010000 */
.L_x_10316:
[----:B------:R-:W-:Y:S01]  /*1160*/  PRMT R73, RZ, 0x7610, R68 ;  /* 0x00007610ff497816 */ /* 0x000fe20000000044 */
[----:B------:R-:W-:Y:S05]  /*1170*/  @P2 BRA `(.L_x_10317) ;  /* 0x0000003000002947 */ /* 0x000fea0003800000 */
[----:B------:R-:W-:Y:S05]  /*1180*/  @!P1 BRA `(.L_x_10318) ;  /* 0x0000005000009947 */ /* 0x000fea0003800000 */
[----:B-----5:R-:W-:Y:S01]  /*1190*/  FADD.FTZ R73, R89, R73 ;  /* 0x0000004959497221 */ /* 0x020fe20000010000 */
[----:B------:R-:W-:Y:S05]  /*11a0*/  BRA `(.L_x_10318) ;  /* 0x0000003000007947 */ /* 0x000fea0003800000 */
.L_x_10317:
[----:B-----5:R-:W-:-:S05]  /*11b0*/  PRMT R40, RZ, 0x7610, R92 ;  /* 0x00007610ff287816 */ /* 0x020fca000000005c */
[----:B------:R-:W-:-:S04]  /*11c0*/  FADD.FTZ R73, R40, R73 ;  /* 0x0000004928497221 */ /* 0x000fc80000010000 */
[----:B------:R-:W-:Y:S02]  /*11d0*/  @P1 FADD.FTZ R73, R89, R73 ;  /* 0x0000004959491221 */ /* 0x000fe40000010000 */
.L_x_10318:
[----:B------:R-:W-:Y:S01]  /*11e0*/  PRMT R74, RZ, 0x5410, R69 ;  /* 0x00005410ff4a7816 */ /* 0x000fe20000000045 */
[----:B------:R-:W-:Y:S05]  /*11f0*/  @P2 BRA `(.L_x_10319) ;  /* 0x0000003000002947 */ /* 0x000fea0003800000 */
[----:B------:R-:W-:Y:S05]  /*1200*/  @!P1 BRA `(.L_x_10320) ;  /* 0x0000005000009947 */ /* 0x000fea0003800000 */
[----:B-----5:R-:W-:Y:S01]  /*1210*/  FADD.FTZ R74, R90, R74 ;  /* 0x0000004a5a4a7221 */ /* 0x020fe20000010000 */
[----:B------:R-:W-:Y:S05]  /*1220*/  BRA `(.L_x_10320) ;  /* 0x0000003000007947 */ /* 0x000fea0003800000 */
.L_x_10319:
[----:B-----5:R-:W-:-:S05]  /*1230*/  PRMT R41, RZ, 0x5410, R93 ;  /* 0x00005410ff297816 */ /* 0x020fca000000005d */
[----:B------:R-:W-:-:S04]  /*1240*/  FADD.FTZ R74, R41, R74 ;  /* 0x0000004a294a7221 */ /* 0x000fc80000010000 */
[----:B------:R-:W-:Y:S02]  /*1250*/  @P1 FADD.FTZ R74, R90, R74 ;  /* 0x0000004a5a4a1221 */ /* 0x000fe40000010000 */
.L_x_10320:
[----:B------:R-:W-:Y:S01]  /*1260*/  PRMT R75, RZ, 0x7610, R69 ;  /* 0x00007610ff4b7816 */ /* 0x000fe20000000045 */
[----:B------:R-:W-:Y:S05]  /*1270*/  @P2 BRA `(.L_x_10321) ;  /* 0x0000003000002947 */ /* 0x000fea0003800000 */
[----:B------:R-:W-:Y:S05]  /*1280*/  @!P1 BRA `(.L_x_10322) ;  /* 0x0000005000009947 */ /* 0x000fea0003800000 */
[----:B-----5:R-:W-:Y:S01]  /*1290*/  FADD.FTZ R75, R91, R75 ;  /* 0x0000004b5b4b7221 */ /* 0x020fe20000010000 */
[----:B------:R-:W-:Y:S05]  /*12a0*/  BRA `(.L_x_10322) ;  /* 0x0000003000007947 */ /* 0x000fea0003800000 */
.L_x_10321:
[----:B-----5:R-:W-:-:S05]  /*12b0*/  PRMT R40, RZ, 0x7610, R93 ;  /* 0x00007610ff287816 */ /* 0x020fca000000005d */
[----:B------:R-:W-:-:S04]  /*12c0*/  FADD.FTZ R75, R40, R75 ;  /* 0x0000004b284b7221 */ /* 0x000fc80000010000 */
[----:B------:R-:W-:Y:S02]  /*12d0*/  @P1 FADD.FTZ R75, R91, R75 ;  /* 0x0000004b5b4b1221 */ /* 0x000fe40000010000 */
.L_x_10322:
[----:B------:R-:W-:Y:S01]  /*12e0*/  PRMT R68, RZ, 0x5410, R70 ;  /* 0x00005410ff447816 */ /* 0x000fe20000000046 */
[----:B------:R-:W-:Y:S05]  /*12f0*/  @P2 BRA `(.L_x_10323) ;  /* 0x0000003000002947 */ /* 0x000fea0003800000 */
[----:B------:R-:W-:Y:S05]  /*1300*/  @!P1 BRA `(.L_x_10324) ;  /* 0x0000005000009947 */ /* 0x000fea0003800000 */
[----:B-----5:R-:W-:Y:S01]  /*1310*/  FADD.FTZ R68, R84, R68 ;  /* 0x0000004454447221 */ /* 0x020fe20000010000 */
[----:B------:R-:W-:Y:S05]  /*1320*/  BRA `(.L_x_10324) ;  /* 0x0000003000007947 */ /* 0x000fea0003800000 */
.L_x_10323:
[----:B-----5:R-:W-:-:S05]  /*1330*/  PRMT R41, RZ, 0x5410, R94 ;  /* 0x00005410ff297816 */ /* 0x020fca000000005e */
[----:B------:R-:W-:-:S04]  /*1340*/  FADD.FTZ R68, R41, R68 ;  /* 0x0000004429447221 */ /* 0x000fc80000010000 */
[----:B------:R-:W-:Y:S02]  /*1350*/  @P1 FADD.FTZ R68, R84, R68 ;  /* 0x0000004454441221 */ /* 0x000fe40000010000 */
.L_x_10324:
[----:B------:R-:W-:Y:S01]  /*1360*/  PRMT R69, RZ, 0x7610, R70 ;  /* 0x00007610ff457816 */ /* 0x000fe20000000046 */
[----:B------:R-:W-:Y:S05]  /*1370*/  @P2 BRA `(.L_x_10325) ;  /* 0x0000003000002947 */ /* 0x000fea0003800000 */
[----:B------:R-:W-:Y:S05]  /*1380*/  @!P1 BRA `(.L_x_10326) ;  /* 0x0000005000009947 */ /* 0x000fea0003800000 */
[----:B-----5:R-:W-:Y:S01]  /*1390*/  FADD.FTZ R69, R85, R69 ;  /* 0x0000004555457221 */ /* 0x020fe20000010000 */
[----:B------:R-:W-:Y:S05]  /*13a0*/  BRA `(.L_x_10326) ;  /* 0x0000003000007947 */ /* 0x000fea0003800000 */
.L_x_10325:
[----:B-----5:R-:W-:-:S05]  /*13b0*/  PRMT R40, RZ, 0x7610, R94 ;  /* 0x00007610ff287816 */ /* 0x020fca000000005e */
[----:B------:R-:W-:-:S04]  /*13c0*/  FADD.FTZ R69, R40, R69 ;  /* 0x0000004528457221 */ /* 0x000fc80000010000 */
[----:B------:R-:W-:Y:S02]  /*13d0*/  @P1 FADD.FTZ R69, R85, R69 ;  /* 0x0000004555451221 */ /* 0x000fe40000010000 */
.L_x_10326:
[----:B------:R-:W-:Y:S01]  /*13e0*/  PRMT R70, RZ, 0x5410, R71 ;  /* 0x00005410ff467816 */ /* 0x000fe20000000047 */
[----:B------:R-:W-:Y:S05]  /*13f0*/  @P2 BRA `(.L_x_10327) ;  /* 0x0000003000002947 */ /* 0x000fea0003800000 */
[----:B------:R-:W-:Y:S05]  /*1400*/  @!P1 BRA `(.L_x_10328) ;  /* 0x0000005000009947 */ /* 0x000fea0003800000 */
[----:B-----5:R-:W-:Y:S01]  /*1410*/  FADD.FTZ R70, R86, R70 ;  /* 0x0000004656467221 */ /* 0x020fe20000010000 */
[----:B------:R-:W-:Y:S05]  /*1420*/  BRA `(.L_x_10328) ;  /* 0x0000003000007947 */ /* 0x000fea0003800000 */
.L_x_10327:
[----:B-----5:R-:W-:-:S05]  /*1430*/  PRMT R41, RZ, 0x5410, R95 ;  /* 0x00005410ff297816 */ /* 0x020fca000000005f */
[----:B------:R-:W-:-:S04]  /*1440*/  FADD.FTZ R70, R41, R70 ;  /* 0x0000004629467221 */ /* 0x000fc80000010000 */
[----:B------:R-:W-:Y:S02]  /*1450*/  @P1 FADD.FTZ R70, R86, R70 ;  /* 0x0000004656461221 */ /* 0x000fe40000010000 */
.L_x_10328:
[----:B------:R-:W-:Y:S01]  /*1460*/  PRMT R71, RZ, 0x7610, R71 ;  /* 0x00007610ff477816 */ /* 0x000fe20000000047 */
[----:B------:R-:W-:Y:S05]  /*1470*/  @P2 BRA `(.L_x_10329) ;  /* 0x0000003000002947 */ /* 0x000fea0003800000 */
[----:B------:R-:W-:Y:S05]  /*1480*/  @!P1 BRA `(.L_x_10330) ;  /* 0x0000005000009947 */ /* 0x000fea0003800000 */
[----:B-----5:R-:W-:Y:S01]  /*1490*/  FADD.FTZ R71, R87, R71 ;  /* 0x0000004757477221 */ /* 0x020fe20000010000 */
[----:B------:R-:W-:Y:S05]  /*14a0*/  BRA `(.L_x_10330) ;  /* 0x0000003000007947 */ /* 0x000fea0003800000 */
.L_x_10329:
[----:B-----5:R-:W-:-:S05]  /*14b0*/  PRMT R40, RZ, 0x7610, R95 ;  /* 0x00007610ff287816 */ /* 0x020fca000000005f */
[----:B------:R-:W-:-:S04]  /*14c0*/  FADD.FTZ R71, R40, R71 ;  /* 0x0000004728477221 */ /* 0x000fc80000010000 */
[----:B------:R-:W-:Y:S02]  /*14d0*/  @P1 FADD.FTZ R71, R87, R71 ;  /* 0x0000004757471221 */ /* 0x000fe40000010000 */
.L_x_10330:
[----:B------:R-:W-:Y:S02]  /*14e0*/  IADD3 R196, R198, 0x100, RZ ;  /* 0x00000100c6c47810 */ /* 0x000fe40007ffe0ff */
        /* <DEDUP_REMOVED lines=18> */
.L_x_10331:
[----:B0----5:R-:W-:-:S05]  /*1610*/  PRMT R41, RZ, 0x5410, R92 ;  /* 0x00005410ff297816 */ /* 0x021fca000000005c */
[----:B------:R-:W-:-:S04]  /*1620*/  FADD.FTZ R64, R41, R64 ;  /* 0x0000004029407221 */ /* 0x000fc80000010000 */
[----:B------:R-:W-:Y:S02]  /*1630*/  @P1 FADD.FTZ R64, R88, R64 ;  /* 0x0000004058401221 */ /* 0x000fe40000010000 */
.L_x_10332:
[----:B------:R-:W-:Y:S01]  /*1640*/  PRMT R65, RZ, 0x7610, R60 ;  /* 0x00007610ff417816 */ /* 0x000fe2000000003c */
[----:B------:R-:W-:Y:S05]  /*1650*/  @P2 BRA `(.L_x_10333) ;  /* 0x0000003000002947 */ /* 0x000fea0003800000 */
[----:B------:R-:W-:Y:S05]  /*1660*/  @!P1 BRA `(.L_x_10334) ;  /* 0x0000005000009947 */ /* 0x000fea0003800000 */
[----:B-----5:R-:W-:Y:S01]  /*1670*/  FADD.FTZ R65, R89, R65 ;  /* 0x0000004159417221 */ /* 0x020fe20000010000 */
[----:B------:R-:W-:Y:S05]  /*1680*/  BRA `(.L_x_10334) ;  /* 0x0000003000007947 */ /* 0x000fea0003800000 */
.L_x_10333:
[----:B-----5:R-:W-:-:S05]  /*1690*/  PRMT R40, RZ, 0x7610, R92 ;  /* 0x00007610ff287816 */ /* 0x020fca000000005c */
[----:B------:R-:W-:-:S04]  /*16a0*/  FADD.FTZ R65, R40, R65 ;  /* 0x0000004128417221 */ /* 0x000fc80000010000 */
[----:B------:R-:W-:Y:S02]  /*16b0*/  @P1 FADD.FTZ R65, R89, R65 ;  /* 0x0000004159411221 */ /* 0x000fe40000010000 */
.L_x_10334:
[----:B------:R-:W-:Y:S01]  /*16c0*/  PRMT R66, RZ, 0x5410, R61 ;  /* 0x00005410ff427816 */ /* 0x000fe2000000003d */
[----:B------:R-:W-:Y:S05]  /*16d0*/  @P2 BRA `(.L_x_10335) ;  /* 0x0000003000002947 */ /* 0x000fea0003800000 */
[----:B------:R-:W-:Y:S05]  /*16e0*/  @!P1 BRA `(.L_x_10336) ;  /* 0x0000005000009947 */ /* 0x000fea0003800000 */
[----:B-----5:R-:W-:Y:S01]  /*16f0*/  FADD.FTZ R66, R90, R66 ;  /* 0x000000425a427221 */ /* 0x020fe20000010000 */
[----:B------:R-:W-:Y:S05]  /*1700*/  BRA `(.L_x_10336) ;  /* 0x0000003000007947 */ /* 0x000fea0003800000 */
.L_x_10335:
[----:B-----5:R-:W-:-:S05]  /*1710*/  PRMT R41, RZ, 0x5410, R93 ;  /* 0x00005410ff297816 */ /* 0x020fca000000005d */
[----:B------:R-:W-:-:S04]  /*1720*/  FADD.FTZ R66, R41, R66 ;  /* 0x0000004229427221 */ /* 0x000fc80000010000 */
[----:B------:R-:W-:Y:S02]  /*1730*/  @P1 FADD.FTZ R66, R90, R66 ;  /* 0x000000425a421221 */ /* 0x000fe40000010000 */
.L_x_10336:
[----:B------:R-:W-:Y:S01]  /*1740*/  PRMT R67, RZ, 0x7610, R61 ;  /* 0x00007610ff437816 */ /* 0x000fe2000000003d */
[----:B------:R-:W-:Y:S05]  /*1750*/  @P2 BRA `(.L_x_10337) ;  /* 0x0000003000002947 */ /* 0x000fea0003800000 */
[----:B------:R-:W-:Y:S05]  /*1760*/  @!P1 BRA `(.L_x_10338) ;  /* 0x0000005000009947 */ /* 0x000fea0003800000 */
[----:B-----5:R-:W-:Y:S01]  /*1770*/  FADD.FTZ R67, R91, R67 ;  /* 0x000000435b437221 */ /* 0x020fe20000010000 */
[----:B------:R-:W-:Y:S05]  /*1780*/  BRA `(.L_x_10338) ;  /* 0x0000003000007947 */ /* 0x000fea0003800000 */
.L_x_10337:
[----:B-----5:R-:W-:-:S05]  /*1790*/  PRMT R40, RZ, 0x7610, R93 ;  /* 0x00007610ff287816 */ /* 0x020fca000000005d */
[----:B------:R-:W-:-:S04]  /*17a0*/  FADD.FTZ R67, R40, R67 ;  /* 0x0000004328437221 */ /* 0x000fc80000010000 */
[----:B------:R-:W-:Y:S02]  /*17b0*/  @P1 FADD.FTZ R67, R91, R67 ;  /* 0x000000435b431221 */ /* 0x000fe40000010000 */
.L_x_10338:
[----:B------:R-:W-:Y:S01]  /*17c0*/  PRMT R60, RZ, 0x5410, R62 ;  /* 0x00005410ff3c7816 */ /* 0x000fe2000000003e */
[----:B------:R-:W-:Y:S05]  /*17d0*/  @P2 BRA `(.L_x_10339) ;  /* 0x0000003000002947 */ /* 0x000fea0003800000 */
[----:B------:R-:W-:Y:S05]  /*17e0*/  @!P1 BRA `(.L_x_10340) ;  /* 0x0000005000009947 */ /* 0x000fea0003800000 */
[----:B-----5:R-:W-:Y:S01]  /*17f0*/  FADD.FTZ R60, R84, R60 ;  /* 0x0000003c543c7221 */ /* 0x020fe20000010000 */
[----:B------:R-:W-:Y:S05]  /*1800*/  BRA `(.L_x_10340) ;  /* 0x0000003000007947 */ /* 0x000fea0003800000 */
.L_x_10339:
[----:B-----5:R-:W-:-:S05]  /*1810*/  PRMT R41, RZ, 0x5410, R94 ;  /* 0x00005410ff297816 */ /* 0x020fca000000005e */
[----:B------:R-:W-:-:S04]  /*1820*/  FADD.FTZ R60, R41, R60 ;  /* 0x0000003c293c7221 */ /* 0x000fc80000010000 */
[----:B------:R-:W-:Y:S02]  /*1830*/  @P1 FADD.FTZ R60, R84, R60 ;  /* 0x0000003c543c1221 */ /* 0x000fe40000010000 */
.L_x_10340:
[----:B------:R-:W-:Y:S01]  /*1840*/  PRMT R61, RZ, 0x7610, R62 ;  /* 0x00007610ff3d7816 */ /* 0x000fe2000000003e */
[----:B------:R-:W-:Y:S05]  /*1850*/  @P2 BRA `(.L_x_10341) ;  /* 0x0000003000002947 */ /* 0x000fea0003800000 */
[----:B------:R-:W-:Y:S05]  /*1860*/  @!P1 BRA `(.L_x_10342) ;  /* 0x0000005000009947 */ /* 0x000fea0003800000 */
[----:B-----5:R-:W-:Y:S01]  /*1870*/  FADD.FTZ R61, R85, R61 ;  /* 0x0000003d553d7221 */ /* 0x020fe20000010000 */
[----:B------:R-:W-:Y:S05]  /*1880*/  BRA `(.L_x_10342) ;  /* 0x0000003000007947 */ /* 0x000fea0003800000 */
.L_x_10341:
[----:B-----5:R-:W-:-:S05]  /*1890*/  PRMT R40, RZ, 0x7610, R94 ;  /* 0x00007610ff287816 */ /* 0x020fca000000005e */
[----:B------:R-:W-:-:S04]  /*18a0*/  FADD.FTZ R61, R40, R61 ;  /* 0x0000003d283d7221 */ /* 0x000fc80000010000 */
[----:B------:R-:W-:Y:S02]  /*18b0*/  @P1 FADD.FTZ R61, R85, R61 ;  /* 0x0000003d553d1221 */ /* 0x000fe40000010000 */
.L_x_10342:
[----:B------:R-:W-:Y:S01]  /*18c0*/  PRMT R62, RZ, 0x5410, R63 ;  /* 0x00005410ff3e7816 */ /* 0x000fe2000000003f */
[----:B------:R-:W-:Y:S05]  /*18d0*/  @P2 BRA `(.L_x_10343) ;  /* 0x0000003000002947 */ /* 0x000fea0003800000 */
[----:B------:R-:W-:Y:S05]  /*18e0*/  @!P1 BRA `(.L_x_10344) ;  /* 0x0000005000009947 */ /* 0x000fea0003800000 */
[----:B-----5:R-:W-:Y:S01]  /*18f0*/  FADD.FTZ R62, R86, R62 ;  /* 0x0000003e563e7221 */ /* 0x020fe20000010000 */
[----:B------:R-:W-:Y:S05]  /*1900*/  BRA `(.L_x_10344) ;  /* 0x0000003000007947 */ /* 0x000fea0003800000 */
.L_x_10343:
[----:B-----5:R-:W-:-:S05]  /*1910*/  PRMT R41, RZ, 0x5410, R95 ;  /* 0x00005410ff297816 */ /* 0x020fca000000005f */
[----:B------:R-:W-:-:S04]  /*1920*/  FADD.FTZ R62, R41, R62 ;  /* 0x0000003e293e7221 */ /* 0x000fc80000010000 */
[----:B------:R-:W-:Y:S02]  /*1930*/  @P1 FADD.FTZ R62, R86, R62 ;  /* 0x0000003e563e1221 */ /* 0x000fe40000010000 */
.L_x_10344:
[----:B------:R-:W-:Y:S01]  /*1940*/  PRMT R63, RZ, 0x7610, R63 ;  /* 0x00007610ff3f7816 */ /* 0x000fe2000000003f */
[----:B------:R-:W-:Y:S05]  /*1950*/  @P2 BRA `(.L_x_10345) ;  /* 0x0000003000002947 */ /* 0x000fea0003800000 */
[----:B------:R-:W-:Y:S05]  /*1960*/  @!P1 BRA `(.L_x_10346) ;  /* 0x0000005000009947 */ /* 0x000fea0003800000 */
[----:B-----5:R-:W-:Y:S01]  /*1970*/  FADD.FTZ R63, R87, R63 ;  /* 0x0000003f573f7221 */ /* 0x020fe20000010000 */
[----:B------:R-:W-:Y:S05]  /*1980*/  BRA `(.L_x_10346) ;  /* 0x0000003000007947 */ /* 0x000fea0003800000 */
.L_x_10345:
[----:B-----5:R-:W-:-:S05]  /*1990*/  PRMT R40, RZ, 0x7610, R95 ;  /* 0x00007610ff287816 */ /* 0x020fca000000005f */
[----:B------:R-:W-:-:S04]  /*19a0*/  FADD.FTZ R63, R40, R63 ;  /* 0x0000003f283f7221 */ /* 0x000fc80000010000 */
[----:B------:R-:W-:Y:S02]  /*19b0*/  @P1 FADD.FTZ R63, R87, R63 ;  /* 0x0000003f573f1221 */ /* 0x000fe40000010000 */
.L_x_10346:
        /* <DEDUP_REMOVED lines=19> */
.L_x_10347:
[----:B0----5:R-:W-:-:S05]  /*1af0*/  PRMT R41, RZ, 0x5410, R92 ;  /* 0x00005410ff297816 */ /* 0x021fca000000005c */
[----:B------:R-:W-:-:S04]  /*1b00*/  FADD.FTZ R56, R41, R56 ;  /* 0x0000003829387221 */ /* 0x000fc80000010000 */
[----:B------:R-:W-:Y:S02]  /*1b10*/  @P1 FADD.FTZ R56, R88, R56 ;  /* 0x0000003858381221 */ /* 0x000fe40000010000 */
.L_x_10348:
[----:B------:R-:W-:Y:S01]  /*1b20*/  PRMT R57, RZ, 0x7610, R52 ;  /* 0x00007610ff397816 */ /* 0x000fe20000000034 */
[----:B------:R-:W-:Y:S05]  /*1b30*/  @P2 BRA `(.L_x_10349) ;  /* 0x0000003000002947 */ /* 0x000fea0003800000 */
[----:B------:R-:W-:Y:S05]  /*1b40*/  @!P1 BRA `(.L_x_10350) ;  /* 0x0000005000009947 */ /* 0x000fea0003800000 */
[----:B-----5:R-:W-:Y:S01]  /*1b50*/  FADD.FTZ R57, R89, R57 ;  /* 0x0000003959397221 */ /* 0x020fe20000010000 */
[----:B------:R-:W-:Y:S05]  /*1b60*/  BRA `(.L_x_10350) ;  /* 0x0000003000007947 */ /* 0x000fea0003800000 */
.L_x_10349:
[----:B-----5:R-:W-:-:S05]  /*1b70*/  PRMT R40, RZ, 0x7610, R92 ;  /* 0x00007610ff287816 */ /* 0x020fca000000005c */
[----:B------:R-:W-:-:S04]  /*1b80*/  FADD.FTZ R57, R40, R57 ;  /* 0x0000003928397221 */ /* 0x000fc80000010000 */
[----:B------:R-:W-:Y:S02]  /*1b90*/  @P1 FADD.FTZ R57, R89, R57 ;  /* 0x0000003959391221 */ /* 0x000fe40000010000 */
.L_x_10350:
[----:B------:R-:W-:Y:S01]  /*1ba0*/  PRMT R58, RZ, 0x5410, R53 ;  /* 0x00005410ff3a7816 */ /* 0x000fe20000000035 */
[----:B------:R-:W-:Y:S05]  /*1bb0*/  @P2 BRA `(.L_x_10351) ;  /* 0x0000003000002947 */ /* 0x000fea0003800000 */
[----:B------:R-:W-:Y:S05]  /*1bc0*/  @!P1 BRA `(.L_x_10352) ;  /* 0x0000005000009947 */ /* 0x000fea0003800000 */
[----:B-----5:R-:W-:Y:S01]  /*1bd0*/  FADD.FTZ R58, R90, R58 ;  /* 0x0000003a5a3a7221 */ /* 0x020fe20000010000 */
[----:B------:R-:W-:Y:S05]  /*1be0*/  BRA `(.L_x_10352) ;  /* 0x0000003000007947 */ /* 0x000fea0003800000 */
.L_x_10351:
[----:B-----5:R-:W-:-:S05]  /*1bf0*/  PRMT R41, RZ, 0x5410, R93 ;  /* 0x00005410ff297816 */ /* 0x020fca000000005d */
[----:B------:R-:W-:-:S04]  /*1c00*/  FADD.FTZ R58, R41, R58 ;  /* 0x0000003a293a7221 */ /* 0x000fc80000010000 */
[----:B------:R-:W-:Y:S02]  /*1c10*/  @P1 FADD.FTZ R58, R90, R58 ;  /* 0x0000003a5a3a1221 */ /* 0x000fe40000010000 */
.L_x_10352:
[----:B------:R-:W-:Y:S01]  /*1c20*/  PRMT R59, RZ, 0x7610, R53 ;  /* 0x00007610ff3b7816 */ /* 0x000fe20000000035 */
[----:B------:R-:W-:Y:S05]  /*1c30*/  @P2 BRA `(.L_x_10353) ;  /* 0x0000003000002947 */ /* 0x000fea0003800000 */
[----:B------:R-:W-:Y:S05]  /*1c40*/  @!P1 BRA `(.L_x_10354) ;  /* 0x0000005000009947 */ /* 0x000fea0003800000 */
[----:B-----5:R-:W-:Y:S01]  /*1c50*/  FADD.FTZ R59, R91, R59 ;  /* 0x0000003b5b3b7221 */ /* 0x020fe20000010000 */
[----:B------:R-:W-:Y:S05]  /*1c60*/  BRA `(.L_x_10354) ;  /* 0x0000003000007947 */ /* 0x000fea0003800000 */
.L_x_10353:
[----:B-----5:R-:W-:-:S05]  /*1c70*/  PRMT R40, RZ, 0x7610, R93 ;  /* 0x00007610ff287816 */ /* 0x020fca000000005d */
[----:B------:R-:W-:-:S04]  /*1c80*/  FADD.FTZ R59, R40, R59 ;  /* 0x0000003b283b7221 */ /* 0x000fc80000010000 */
[----:B------:R-:W-:Y:S02]  /*1c90*/  @P1 FADD.FTZ R59, R91, R59 ;  /* 0x0000003b5b3b1221 */ /* 0x000fe40000010000 */
.L_x_10354:
[----:B------:R-:W-:Y:S01]  /*1ca0*/  PRMT R52, RZ, 0x5410, R54 ;  /* 0x00005410ff347816 */ /* 0x000fe20000000036 */
[----:B------:R-:W-:Y:S05]  /*1cb0*/  @P2 BRA `(.L_x_10355) ;  /* 0x0000003000002947 */ /* 0x000fea0003800000 */
[----:B------:R-:W-:Y:S05]  /*1cc0*/  @!P1 BRA `(.L_x_10356) ;  /* 0x0000005000009947 */ /* 0x000fea0003800000 */
[----:B-----5:R-:W-:Y:S01]  /*1cd0*/  FADD.FTZ R52, R84, R52 ;  /* 0x0000003454347221 */ /* 0x020fe20000010000 */
[----:B------:R-:W-:Y:S05]  /*1ce0*/  BRA `(.L_x_10356) ;  /* 0x0000003000007947 */ /* 0x000fea0003800000 */
.L_x_10355:
[----:B-----5:R-:W-:-:S05]  /*1cf0*/  PRMT R41, RZ, 0x5410, R94 ;  /* 0x00005410ff297816 */ /* 0x020fca000000005e */
[----:B------:R-:W-:-:S04]  /*1d00*/  FADD.FTZ R52, R41, R52 ;  /* 0x0000003429347221 */ /* 0x000fc80000010000 */
[----:B------:R-:W-:Y:S02]  /*1d10*/  @P1 FADD.FTZ R52, R84, R52 ;  /* 0x0000003454341221 */ /* 0x000fe40000010000 */
.L_x_10356:
[----:B------:R-:W-:Y:S01]  /*1d20*/  PRMT R53, RZ, 0x7610, R54 ;  /* 0x00007610ff357816 */ /* 0x000fe20000000036 */
[----:B------:R-:W-:Y:S05]  /*1d30*/  @P2 BRA `(.L_x_10357) ;  /* 0x0000003000002947 */ /* 0x000fea0003800000 */
[----:B------:R-:W-:Y:S05]  /*1d40*/  @!P1 BRA `(.L_x_10358) ;  /* 0x0000005000009947 */ /* 0x000fea0003800000 */
[----:B-----5:R-:W-:Y:S01]  /*1d50*/  FADD.FTZ R53, R85, R53 ;  /* 0x0000003555357221 */ /* 0x020fe20000010000 */
[----:B------:R-:W-:Y:S05]  /*1d60*/  BRA `(.L_x_10358) ;  /* 0x0000003000007947 */ /* 0x000fea0003800000 */
.L_x_10357:
[----:B-----5:R-:W-:-:S05]  /*1d70*/  PRMT R40, RZ, 0x7610, R94 ;  /* 0x00007610ff287816 */ /* 0x020fca000000005e */
[----:B------:R-:W-:-:S04]  /*1d80*/  FADD.FTZ R53, R40, R53 ;  /* 0x0000003528357221 */ /* 0x000fc80000010000 */
[----:B------:R-:W-:Y:S02]  /*1d90*/  @P1 FADD.FTZ R53, R85, R53 ;  /* 0x0000003555351221 */ /* 0x000fe40000010000 */
.L_x_10358:
[----:B------:R-:W-:Y:S01]  /*1da0*/  PRMT R54, RZ, 0x5410, R55 ;  /* 0x00005410ff367816 */ /* 0x000fe20000000037 */
[----:B------:R-:W-:Y:S05]  /*1db0*/  @P2 BRA `(.L_x_10359) ;  /* 0x0000003000002947 */ /* 0x000fea0003800000 */
[----:B------:R-:W-:Y:S05]  /*1dc0*/  @!P1 BRA `(.L_x_10360) ;  /* 0x0000005000009947 */ /* 0x000fea0003800000 */
[----:B-----5:R-:W-:Y:S01]  /*1dd0*/  FADD.FTZ R54, R86, R54 ;  /* 0x0000003656367221 */ /* 0x020fe20000010000 */
[----:B------:R-:W-:Y:S05]  /*1de0*/  BRA `(.L_x_10360) ;  /* 0x0000003000007947 */ /* 0x000fea0003800000 */
.L_x_10359:
[----:B-----5:R-:W-:-:S05]  /*1df0*/  PRMT R41, RZ, 0x5410, R95 ;  /* 0x00005410ff297816 */ /* 0x020fca000000005f */
[----:B------:R-:W-:-:S04]  /*1e00*/  FADD.FTZ R54, R41, R54 ;  /* 0x0000003629367221 */ /* 0x000fc80000010000 */
[----:B------:R-:W-:Y:S02]  /*1e10*/  @P1 FADD.FTZ R54, R86, R54 ;  /* 0x0000003656361221 */ /* 0x000fe40000010000 */
.L_x_10360:
[----:B------:R-:W-:Y:S01]  /*1e20*/  PRMT R55, RZ, 0x7610, R55 ;  /* 0x00007610ff377816 */ /* 0x000fe20000000037 */
[----:B------:R-:W-:Y:S05]  /*1e30*/  @P2 BRA `(.L_x_10361) ;  /* 0x0000003000002947 */ /* 0x000fea0003800000 */
[----:B------:R-:W-:Y:S05]  /*1e40*/  @!P1 BRA `(.L_x_10362) ;  /* 0x0000005000009947 */ /* 0x000fea0003800000 */
[----:B-----5:R-:W-:Y:S01]  /*1e50*/  FADD.FTZ R55, R87, R55 ;  /* 0x0000003757377221 */ /* 0x020fe20000010000 */
[----:B------:R-:W-:Y:S05]  /*1e60*/  BRA `(.L_x_10362) ;  /* 0x0000003000007947 */ /* 0x000fea0003800000 */
.L_x_10361:
[----:B-----5:R-:W-:-:S05]  /*1e70*/  PRMT R40, RZ, 0x7610, R95 ;  /* 0x00007610ff287816 */ /* 0x020fca000000005f */
[----:B------:R-:W-:-:S04]  /*1e80*/  FADD.FTZ R55, R40, R55 ;  /* 0x0000003728377221 */ /* 0x000fc80000010000 */
[----:B------:R-:W-:Y:S02]  /*1e90*/  @P1 FADD.FTZ R55, R87, R55 ;  /* 0x0000003757371221 */ /* 0x000fe40000010000 */
.L_x_10362:
[----:B------:R-:W-:Y:S02]  /*1ea0*/  IADD3 R195, R198, 0x200, RZ ;  /* 0x00000200c6c37810 */ /* 0x000fe40007ffe0ff */
[----:B------:R-:W-:Y:S02]  /*1eb0*/  LEA R48, P3, R197, c[0x0][0x188], 0x5 ;  /* 0x00006200c5307a11 */ /* 0x000fe400078628ff */
[C---:B------:R-:W-:Y:S01]  /*1ec0*/  @P1 LEA R44, P4, R195.reuse, c[0x0][0x180], 0x5 ;  /* 0x00006000c32c1a11 */ /* 0x040fe200078828ff */
[----:B------:R-:W-:Y:S01]  /*1ed0*/  IMAD.WIDE.U32 R128, R195, R128, c[0x0][0x170] ;  /* 0x00005c00c3807625 */ /* 0x000fe200078e0080 */
[----:B------:R-:W-:Y:S02]  /*1ee0*/  LEA.HI.X R49, R197, c[0x0][0x18c], RZ, 0x5, P3 ;  /* 0x00006300c5317a11 */ /* 0x000fe400018f2cff */
[C---:B------:R-:W-:Y:S02]  /*1ef0*/  @P0 LEA R40, P3, R195.reuse, c[0x0][0x178], 0x4 ;  /* 0x00005e00c3280a11 */ /* 0x040fe400078620ff */
[C---:B------:R-:W-:Y:S01]  /*1f00*/  @P1 LEA.HI.X R45, R195.reuse, c[0x0][0x184], RZ, 0x5, P4 ;  /* 0x00006100c32d1a11 */ /* 0x040fe200020f2cff */
[----:B------:R-:W-:Y:S01]  /*1f10*/  STG.E.128 [R48.64], R56 ;  /* 0x0000003830007986 */ /* 0x000fe2000c101d04 */
[----:B------:R-:W-:-:S03]  /*1f20*/  @P0 LEA.HI.X R41, R195, c[0x0][0x17c], RZ, 0x4, P3 ;  /* 0x00005f00c3290a11 */ /* 0x000fc600018f24ff */
[----:B------:R0:W-:Y:S04]  /*1f30*/  STG.E.128 [R48.64+0x10], R52 ;  /* 0x0000103430007986 */ /* 0x0001e8000c101d04 */
[----:B------:R-:W0:Y:S04]  /*1f40*/  LDG.E.128 R128, [R128.64] ;  /* 0x0000000480807981 */ /* 0x000e28000c1e1d00 */
[----:B-----5:R1:W5:Y:S04]  /*1f50*/  @P0 LDG.E.128 R92, [R40.64] ;  /* 0x00000004285c0981 */ /* 0x020368000c1e1d00 */
[----:B------:R1:W5:Y:S04]  /*1f60*/  @P1 LDG.E.128 R88, [R44.64] ;  /* 0x000000042c581981 */ /* 0x000368000c1e1d00 */
[----:B------:R1:W5:Y:S01]  /*1f70*/  @P1 LDG.E.128 R84, [R44.64+0x10] ;  /* 0x000010042c541981 */ /* 0x000362000c1e1d00 */
[----:B0-----:R-:W-:Y:S01]  /*1f80*/  PRMT R48, RZ, 0x5410, R128 ;  /* 0x00005410ff307816 */ /* 0x001fe20000000080 */
[----:B------:R-:W-:Y:S05]  /*1f90*/  @P2 BRA `(.L_x_10363) ;  /* 0x0000003000002947 */ /* 0x000fea0003800000 */
[----:B-1----:R-:W-:Y:S05]  /*1fa0*/  @!P1 BRA `(.L_x_10364) ;  /* 0x0000005000009947 */ /* 0x002fea0003800000 */
[----:B-----5:R-:W-:Y:S01]  /*1fb0*/  FADD.FTZ R48, R88, R48 ;  /* 0x0000003058307221 */ /* 0x020fe20000010000 */
[----:B------:R-:W-:Y:S05]  /*1fc0*/  BRA `(.L_x_10364) ;  /* 0x0000003000007947 */ /* 0x000fea0003800000 */
.L_x_10363:
[----:B-1---5:R-:W-:-:S05]  /*1fd0*/  PRMT R41, RZ, 0x5410, R92 ;  /* 0x00005410ff297816 */ /* 0x022fca000000005c */
[----:B------:R-:W-:-:S04]  /*1fe0*/  FADD.FTZ R48, R41, R48 ;  /* 0x0000003029307221 */ /* 0x000fc80000010000 */
[----:B------:R-:W-:Y:S02]  /*1ff0*/  @P1 FADD.FTZ R48, R88, R48 ;  /* 0x0000003058301221 */ /* 0x000fe40000010000 */
.L_x_10364:
[----:B------:R-:W-:Y:S01]  /*2000*/  PRMT R49, RZ, 0x7610, R128 ;  /* 0x00007610ff317816 */ /* 0x000fe20000000080 */
[----:B------:R-:W-:Y:S05]  /*2010*/  @P2 BRA `(.L_x_10365) ;  /* 0x0000003000002947 */ /* 0x000fea0003800000 */
[----:B------:R-:W-:Y:S05]  /*2020*/  @!P1 BRA `(.L_x_10366) ;  /* 0x0000005000009947 */ /* 0x000fea0003800000 */
[----:B-----5:R-:W-:Y:S01]  /*2030*/  FADD.FTZ R49, R89, R49 ;  /* 0x0000003159317221 */ /* 0x020fe20000010000 */
[----:B------:R-:W-:Y:S05]  /*2040*/  BRA `(.L_x_10366) ;  /* 0x0000003000007947 */ /* 0x000fea0003800000 */
.L_x_10365:
[----:B-----5:R-:W-:-:S05]  /*2050*/  PRMT R40, RZ, 0x7610, R92 ;  /* 0x00007610ff287816 */ /* 0x020fca000000005c */
[----:B------:R-:W-:-:S04]  /*2060*/  FADD.FTZ R49, R40, R49 ;  /* 0x0000003128317221 */ /* 0x000fc80000010000 */
[----:B------:R-:W-:Y:S02]  /*2070*/  @P1 FADD.FTZ R49, R89, R49 ;  /* 0x0000003159311221 */ /* 0x000fe40000010000 */
.L_x_10366:
[----:B------:R-:W-:Y:S01]  /*2080*/  PRMT R50, RZ, 0x5410, R129 ;  /* 0x00005410ff327816 */ /* 0x000fe20000000081 */
[----:B------:R-:W-:Y:S05]  /*2090*/  @P2 BRA `(.L_x_10367) ;  /* 0x0000003000002947 */ /* 0x000fea0003800000 */
[----:B------:R-:W-:Y:S05]  /*20a0*/  @!P1 BRA `(.L_x_10368) ;  /* 0x0000005000009947 */ /* 0x000fea0003800000 */
[----:B-----5:R-:W-:Y:S01]  /*20b0*/  FADD.FTZ R50, R90, R50 ;  /* 0x000000325a327221 */ /* 0x020fe20000010000 */
[----:B------:R-:W-:Y:S05]  /*20c0*/  BRA `(.L_x_10368) ;  /* 0x0000003000007947 */ /* 0x000fea0003800000 */
.L_x_10367:
[----:B-----5:R-:W-:-:S05]  /*20d0*/  PRMT R41, RZ, 0x5410, R93 ;  /* 0x00005410ff297816 */ /* 0x020fca000000005d */
[----:B------:R-:W-:-:S04]  /*20e0*/  FADD.FTZ R50, R41, R50 ;  /* 0x0000003229327221 */ /* 0x000fc80000010000 */
[----:B------:R-:W-:Y:S02]  /*20f0*/  @P1 FADD.FTZ R50, R90, R50 ;  /* 0x000000325a321221 */ /* 0x000fe40000010000 */
.L_x_10368:
[----:B------:R-:W-:Y:S01]  /*2100*/  PRMT R51, RZ, 0x7610, R129 ;  /* 0x00007610ff337816 */ /* 0x000fe20000000081 */
[----:B------:R-:W-:Y:S05]  /*2110*/  @P2 BRA `(.L_x_10369) ;  /* 0x0000003000002947 */ /* 0x000fea0003800000 */
[----:B------:R-:W-:Y:S05]  /*2120*/  @!P1 BRA `(.L_x_10370) ;  /* 0x0000005000009947 */ /* 0x000fea0003800000 */
[----:B-----5:R-:W-:Y:S01]  /*2130*/  FADD.FTZ R51, R91, R51 ;  /* 0x000000335b337221 */ /* 0x020fe20000010000 */
[----:B------:R-:W-:Y:S05]  /*2140*/  BRA `(.L_x_10370) ;  /* 0x0000003000007947 */ /* 0x000fea0003800000 */
.L_x_10369:
[----:B-----5:R-:W-:-:S05]  /*2150*/  PRMT R40, RZ, 0x7610, R93 ;  /* 0x00007610ff287816 */ /* 0x020fca000000005d */
[----:B------:R-:W-:-:S04]  /*2160*/  FADD.FTZ R51, R40, R51 ;  /* 0x0000003328337221 */ /* 0x000fc80000010000 */
[----:B------:R-:W-:Y:S02]  /*2170*/  @P1 FADD.FTZ R51, R91, R51 ;  /* 0x000000335b331221 */ /* 0x000fe40000010000 */
.L_x_10370:
[----:B------:R-:W-:Y:S01]  /*2180*/  PRMT R128, RZ, 0x5410, R130 ;  /* 0x00005410ff807816 */ /* 0x000fe20000000082 */
[----:B------:R-:W-:Y:S05]  /*2190*/  @P2 BRA `(.L_x_10371) ;  /* 0x0000003000002947 */ /* 0x000fea0003800000 */
[----:B------:R-:W-:Y:S05]  /*21a0*/  @!P1 BRA `(.L_x_10372) ;  /* 0x0000005000009947 */ /* 0x000fea0003800000 */
[----:B-----5:R-:W-:Y:S01]  /*21b0*/  FADD.FTZ R128, R84, R128 ;  /* 0x0000008054807221 */ /* 0x020fe20000010000 */
[----:B------:R-:W-:Y:S05]  /*21c0*/  BRA `(.L_x_10372) ;  /* 0x0000003000007947 */ /* 0x000fea0003800000 */
.L_x_10371:
[----:B-----5:R-:W-:-:S05]  /*21d0*/  PRMT R41, RZ, 0x5410, R94 ;  /* 0x00005410ff297816 */ /* 0x020fca000000005e */
[----:B------:R-:W-:-:S04]  /*21e0*/  FADD.FTZ R128, R41, R128 ;  /* 0x0000008029807221 */ /* 0x000fc80000010000 */
[----:B------:R-:W-:Y:S02]  /*21f0*/  @P1 FADD.FTZ R128, R84, R128 ;  /* 0x0000008054801221 */ /* 0x000fe40000010000 */
.L_x_10372:
[----:B------:R-:W-:Y:S01]  /*2200*/  PRMT R129, RZ, 0x7610, R130 ;  /* 0x00007610ff817816 */ /* 0x000fe20000000082 */
[----:B------:R-:W-:Y:S05]  /*2210*/  @P2 BRA `(.L_x_10373) ;  /* 0x0000003000002947 */ /* 0x000fea0003800000 */
[----:B------:R-:W-:Y:S05]  /*2220*/  @!P1 BRA `(.L_x_10374) ;  /* 0x0000005000009947 */ /* 0x000fea0003800000 */
[----:B-----5:R-:W-:Y:S01]  /*2230*/  FADD.FTZ R129, R85, R129 ;  /* 0x0000008155817221 */ /* 0x020fe20000010000 */
[----:B------:R-:W-:Y:S05]  /*2240*/  BRA `(.L_x_10374) ;  /* 0x0000003000007947 */ /* 0x000fea0003800000 */
.L_x_10373:
[----:B-----5:R-:W-:-:S05]  /*2250*/  PRMT R40, RZ, 0x7610, R94 ;  /* 0x00007610ff287816 */ /* 0x020fca000000005e */
[----:B------:R-:W-:-:S04]  /*2260*/  FADD.FTZ R129, R40, R129 ;  /* 0x0000008128817221 */ /* 0x000fc80000010000 */
[----:B------:R-:W-:Y:S02]  /*2270*/  @P1 FADD.FTZ R129, R85, R129 ;  /* 0x0000008155811221 */ /* 0x000fe40000010000 */
.L_x_10374:
[----:B------:R-:W-:Y:S01]  /*2280*/  PRMT R130, RZ, 0x5410, R131 ;  /* 0x00005410ff827816 */ /* 0x000fe20000000083 */
[----:B------:R-:W-:Y:S05]  /*2290*/  @P2 BRA `(.L_x_10375) ;  /* 0x0000003000002947 */ /* 0x000fea0003800000 */
[----:B------:R-:W-:Y:S05]  /*22a0*/  @!P1 BRA `(.L_x_10376) ;  /* 0x0000005000009947 */ /* 0x000fea0003800000 */
[----:B-----5:R-:W-:Y:S01]  /*22b0*/  FADD.FTZ R130, R86, R130 ;  /* 0x0000008256827221 */ /* 0x020fe20000010000 */
[----:B------:R-:W-:Y:S05]  /*22c0*/  BRA `(.L_x_10376) ;  /* 0x0000003000007947 */ /* 0x000fea0003800000 */
.L_x_10375:
[----:B-----5:R-:W-:-:S05]  /*22d0*/  PRMT R41, RZ, 0x5410, R95 ;  /* 0x00005410ff297816 */ /* 0x020fca000000005f */
[----:B------:R-:W-:-:S04]  /*22e0*/  FADD.FTZ R130, R41, R130 ;  /* 0x0000008229827221 */ /* 0x000fc80000010000 */
[----:B------:R-:W-:Y:S02]  /*22f0*/  @P1 FADD.FTZ R130, R86, R130 ;  /* 0x0000008256821221 */ /* 0x000fe40000010000 */
.L_x_10376:
[----:B------:R-:W-:Y:S01]  /*2300*/  PRMT R131, RZ, 0x7610, R131 ;  /* 0x00007610ff837816 */ /* 0x000fe20000000083 */
[----:B------:R-:W-:Y:S05]  /*2310*/  @P2 BRA `(.L_x_10377) ;  /* 0x0000003000002947 */ /* 0x000fea0003800000 */
[----:B------:R-:W-:Y:S05]  /*2320*/  @!P1 BRA `(.L_x_10378) ;  /* 0x0000005000009947 */ /* 0x000fea0003800000 */
[----:B-----5:R-:W-:Y:S01]  /*2330*/  FADD.FTZ R131, R87, R131 ;  /* 0x0000008357837221 */ /* 0x020fe20000010000 */
[----:B------:R-:W-:Y:S05]  /*2340*/  BRA `(.L_x_10378) ;  /* 0x0000003000007947 */ /* 0x000fea0003800000 */
.L_x_10377:
[----:B-----5:R-:W-:-:S05]  /*2350*/  PRMT R40, RZ, 0x7610, R95 ;  /* 0x00007610ff287816 */ /* 0x020fca000000005f */
[----:B------:R-:W-:-:S04]  /*2360*/  FADD.FTZ R131, R40, R131 ;  /* 0x0000008328837221 */ /* 0x000fc80000010000 */
[----:B------:R-:W-:Y:S02]  /*2370*/  @P1 FADD.FTZ R131, R87, R131 ;  /* 0x0000008357831221 */ /* 0x000fe40000010000 */
.L_x_10378:
[----:B------:R-:W-:Y:S01]  /*2380*/  FADD.FTZ R40, RZ, R80 ;  /* 0x00000050ff287221 */ /* 0x000fe20000010000 */
[----:B------:R-:W0:Y:S03]  /*2390*/  S2R R200, SR_TID.X ;  /* 0x0000000000c87919 */ /* 0x000e260000002100 */
        /* <DEDUP_REMOVED lines=31> */
[----:B------:R-:W-:-:S03]  /*2590*/  LEA R40, P0, R195, c[0x0][0x188], 0x5 ;  /* 0x00006200c3287a11 */ /* 0x000fc600078028ff */
[----:B------:R-:W-:Y:S01]  /*25a0*/  FADD.FTZ R44, R41, R48 ;  /* 0x00000030292c7221 */ /* 0x000fe20000010000 */
[----:B------:R-:W-:Y:S02]  /*25b0*/  LEA.HI.X R41, R195, c[0x0][0x18c], RZ, 0x5, P0 ;  /* 0x00006300c3297a11 */ /* 0x000fe400000f2cff */
[----:B------:R-:W-:Y:S01]  /*25c0*/  LOP3.LUT P0, RZ, R46, 0xff, RZ, 0xc0, !PT ;  /* 0x000000ff2eff7812 */ /* 0x000fe2000780c0ff */
[----:B------:R-:W-:Y:S02]  /*25d0*/  FADD.FTZ R45, R44, R49 ;  /* 0x000000312c2d7221 */ /* 0x000fe40000010000 */
[----:B------:R1:W-:Y:S02]  /*25e0*/  STG.E.128 [R40.64], R48 ;  /* 0x0000003028007986 */ /* 0x0003e4000c101d04 */
[----:B------:R-:W-:Y:S02]  /*25f0*/  FADD.FTZ R44, R45, R50 ;  /* 0x000000322d2c7221 */ /* 0x000fe40000010000 */
[----:B------:R1:W-:Y:S02]  /*2600*/  STG.E.128 [R40.64+0x10], R128 ;  /* 0x0000108028007986 */ /* 0x0003e4000c101d04 */
[----:B------:R-:W-:-:S04]  /*2610*/  FADD.FTZ R45, R44, R51 ;  /* 0x000000332c2d7221 */ /* 0x000fc80000010000 */
[----:B------:R-:W-:Y:S01]  /*2620*/  FADD.FTZ R44, R45, R128 ;  /* 0x000000802d2c7221 */ /* 0x000fe20000010000 */
[----:B0-----:R-:W-:-:S03]  /*2630*/  SHF.R.U32.HI R45, RZ, 0x5, R200 ;  /* 0x00000005ff2d7819 */ /* 0x001fc600000116c8 */
[----:B------:R-:W-:Y:S01]  /*2640*/  FADD.FTZ R201, R44, R129 ;  /* 0x000000812cc97221 */ /* 0x000fe20000010000 */
[----:B------:R-:W-:-:S03]  /*2650*/  LOP3.LUT R45, R45, 0x7fffffc, RZ, 0xc0, !PT ;  /* 0x07fffffc2d2d7812 */ /* 0x000fc600078ec0ff */
[----:B------:R-:W-:Y:S01]  /*2660*/  FADD.FTZ R44, R201, R130 ;  /* 0x00000082c92c7221 */ /* 0x000fe20000010000 */
[----:B------:R-:W-:-:S03]  /*2670*/  SEL R200, R176, R45, !P0 ;  /* 0x0000002db0c87207 */ /* 0x000fc60004000000 */
[----:B------:R-:W-:Y:S01]  /*2680*/  FADD.FTZ R203, R44, R131 ;  /* 0x000000832ccb7221 */ /* 0x000fe20000010000 */
[----:B------:R-:W-:Y:S05]  /*2690*/  BRA.DIV ~URZ, `(.L_x_10379) ;  /* 0x00001d527f007947 */ /* 0x000fea000b800000 */
[----:B-1----:R0:W1:Y:S02]  /*26a0*/  SHFL.BFLY PT, R40, R203, 0x1, 0x1f ;  /* 0x0c201f00cb287f89 */ /* 0x00206400000e0000 */
.L_x_10383:
        /* <DEDUP_REMOVED lines=100> */
.L_x_10384:
[C---:B------:R-:W-:Y:S01]  /*2cf0*/  ISETP.NE.AND P0, PT, R175.reuse, RZ, PT ;  /* 0x000000ffaf00720c */ /* 0x040fe20003f05270 */
[----:B-1----:R-:W-:Y:S01]  /*2d00*/  FADD.FTZ R41, R204, R203 ;  /* 0x000000cbcc297221 */ /* 0x002fe20000010000 */
[----:B------:R-:W-:Y:S01]  /*2d10*/  WARPSYNC 0xffffffff ;  /* 0xffffffff00007948 */ /* 0x000fe20003800000 */
[----:B------:R-:W-:Y:S01]  /*2d20*/  ISETP.GT.U32.AND P1, PT, R175, 0x3, PT ;  /* 0x00000003af00780c */ /* 0x000fe20003f24070 */
[----:B------:R-:W-:Y:S01]  /*2d30*/  CS2R R44, SRZ ;  /* 0x00000000002c7805 */ /* 0x000fe2000001ff00 */
[----:B------:R-:W-:Y:S02]  /*2d40*/  PRMT R221, RZ, 0x7610, R116 ;  /* 0x00007610ffdd7816 */ /* 0x000fe40000000074 */
[--C-:B------:R-:W-:Y:S02]  /*2d50*/  PRMT R223, RZ, 0x7610, R112.reuse ;  /* 0x00007610ffdf7816 */ /* 0x100fe40000000070 */
[----:B------:R-:W-:Y:S02]  /*2d60*/  PRMT R222, RZ, 0x5410, R112 ;  /* 0x00005410ffde7816 */ /* 0x000fe40000000070 */
[----:B------:R-:W-:-:S02]  /*2d70*/  PRMT R225, RZ, 0x7610, R43 ;  /* 0x00007610ffe17816 */ /* 0x000fc4000000002b */
[----:B------:R-:W-:-:S03]  /*2d80*/  @!P0 IADD3 R201, R188, R200, RZ ;  /* 0x000000c8bcc98210 */ /* 0x000fc60007ffe0ff */
[----:B------:R-:W-:Y:S02]  /*2d90*/  @!P1 IADD3 R202, R175, R200, RZ ;  /* 0x000000c8afca9210 */ /* 0x000fe40007ffe0ff */
[----:B------:R-:W-:Y:S01]  /*2da0*/  @!P0 STS.64 [R201.X8], R40 ;  /* 0x00000028c9008388 */ /* 0x000fe20000008a00 */
[----:B------:R-:W-:Y:S02]  /*2db0*/  MOV R200, RZ ;  /* 0x000000ff00c87202 */ /* 0x000fe40000000f00 */
[----:B------:R-:W-:Y:S01]  /*2dc0*/  @!P1 MOV R200, 0x500 ;  /* 0x0000050000c89802 */ /* 0x000fe20000000f00 */
[----:B------:R-:W-:Y:S01]  /*2dd0*/  BAR.SYNC.DEFER_BLOCKING 0x0 ;  /* 0x0000000000007b1d */ /* 0x000fe20000010000 */
[----:B------:R-:W-:-:S05]  /*2de0*/  LOP3.LUT P0, RZ, R188, 0x1f, R135, 0xf8, !PT ;  /* 0x0000001fbcff7812 */ /* 0x000fca000780f887 */
[----:B0-----:R-:W0:Y:S01]  /*2df0*/  SHFL.DOWN PT, R203, R200, 0x2, 0x1f ;  /* 0x08401f00c8cb7f89 */ /* 0x001e2200000e0000 */
[----:B------:R-:W-:Y:S03]  /*2e00*/  I2F R207, R200 ;  /* 0x000000c800cf7306 */ /* 0x000fe60000201400 */
[----:B------:R-:W-:Y:S01]  /*2e10*/  @!P1 LDS.64 R44, [R202.X8] ;  /* 0x00000000ca2c9984 */ /* 0x000fe20000008a00 */
[----:B------:R-:W-:Y:S02]  /*2e20*/  ISETP.NE.AND P1, PT, RZ, UR6, PT ;  /* 0x00000006ff007c0c */ /* 0x000fe4000bf25270 */
[----:B0-----:R-:W-:Y:S02]  /*2e30*/  IADD3 R204, R203, R200, RZ ;  /* 0x000000c8cbcc7210 */ /* 0x001fe40007ffe0ff */
[----:B------:R-:W-:Y:S03]  /*2e40*/  I2F R203, R203 ;  /* 0x000000cb00cb7306 */ /* 0x000fe60000201400 */
[----:B------:R-:W0:Y:S05]  /*2e50*/  SHFL.DOWN PT, R209, R204, 0x1, 0x1f ;  /* 0x08201f00ccd17f89 */ /* 0x000e2a00000e0000 */
[----:B------:R-:W1:Y:S08]  /*2e60*/  I2F R206, R204 ;  /* 0x000000cc00ce7306 */ /* 0x000e700000201400 */
[----:B-1----:R-:W1:Y:S01]  /*2e70*/  MUFU.RCP R41, R206 ;  /* 0x000000ce00297308 */ /* 0x002e620000001000 */
[----:B0-----:R-:W-:Y:S01]  /*2e80*/  IADD3 R208, R204, R209, RZ ;  /* 0x000000d1ccd07210 */ /* 0x001fe20007ffe0ff */
[----:B------:R-:W0:Y:S06]  /*2e90*/  SHFL.DOWN PT, R205, R44, 0x2, 0x1f ;  /* 0x08401f002ccd7f89 */ /* 0x000e2c00000e0000 */
[----:B------:R-:W-:Y:S08]  /*2ea0*/  I2F R209, R209 ;  /* 0x000000d100d17306 */ /* 0x000ff00000201400 */
[----:B------:R-:W2:Y:S01]  /*2eb0*/  I2F R208, R208 ;  /* 0x000000d000d07306 */ /* 0x000ea20000201400 */
[----:B0-----:R-:W-:-:S04]  /*2ec0*/  FMUL.FTZ R40, R205, R203 ;  /* 0x000000cbcd287220 */ /* 0x001fc80000410000 */
[----:B------:R-:W-:Y:S02]  /*2ed0*/  FFMA.FTZ R202, R207, R44, R40 ;  /* 0x0000002ccfca7223 */ /* 0x000fe40000010028 */
[----:B------:R-:W0:Y:S01]  /*2ee0*/  SHFL.DOWN PT, R40, R45, 0x2, 0x1f ;  /* 0x08401f002d287f89 */ /* 0x000e2200000e0000 */
[----:B------:R-:W-:Y:S02]  /*2ef0*/  FADD.FTZ R44, -R205, R44 ;  /* 0x0000002ccd2c7221 */ /* 0x000fe40000010100 */
[----:B-1----:R-:W-:Y:S02]  /*2f00*/  FMUL.FTZ R201, R41, R202 ;  /* 0x000000ca29c97220 */ /* 0x002fe40000410000 */
[----:B------:R-:W-:Y:S01]  /*2f10*/  FMUL.FTZ R44, R44, R44 ;  /* 0x0000002c2c2c7220 */ /* 0x000fe20000410000 */
[----:B--2---:R-:W1:Y:S02]  /*2f20*/  MUFU.RCP R202, R208 ;  /* 0x000000d000ca7308 */ /* 0x004e640000001000 */
[----:B------:R-:W2:Y:S01]  /*2f30*/  SHFL.DOWN PT, R200, R201, 0x1, 0x1f ;  /* 0x08201f00c9c87f89 */ /* 0x000ea200000e0000 */
[----:B------:R-:W-:-:S04]  /*2f40*/  FMUL.FTZ R44, R44, R207 ;  /* 0x000000cf2c2c7220 */ /* 0x000fc80000410000 */
[----:B------:R-:W-:Y:S02]  /*2f50*/  FMUL.FTZ R44, R44, R203 ;  /* 0x000000cb2c2c7220 */ /* 0x000fe40000410000 */
[----:B0-----:R-:W-:-:S04]  /*2f60*/  FADD.FTZ R40, R40, R45 ;  /* 0x0000002d28287221 */ /* 0x001fc80000010000 */
[----:B------:R-:W-:Y:S02]  /*2f70*/  FFMA.FTZ R40, R41, R44, R40 ;  /* 0x0000002c29287223 */ /* 0x000fe40000010028 */
[----:B--2---:R-:W-:Y:S02]  /*2f80*/  FMUL.FTZ R41, R200, R209 ;  /* 0x000000d1c8297220 */ /* 0x004fe40000410000 */
[----:B------:R-:W-:Y:S02]  /*2f90*/  FADD.FTZ R200, R201, -R200 ;  /* 0x800000c8c9c87221 */ /* 0x000fe40000010000 */
[----:B------:R-:W-:Y:S02]  /*2fa0*/  FFMA.FTZ R45, R206, R201, R41 ;  /* 0x000000c9ce2d7223 */ /* 0x000fe40000010029 */
[----:B------:R-:W0:Y:S02]  /*2fb0*/  SHFL.DOWN PT, R41, R40, 0x1, 0x1f ;  /* 0x08201f0028297f89 */ /* 0x000e2400000e0000 */
[----:B-1----:R-:W-:-:S02]  /*2fc0*/  FMUL.FTZ R44, R202, R45 ;  /* 0x0000002dca2c7220 */ /* 0x002fc40000410000 */
[----:B------:R-:W-:Y:S01]  /*2fd0*/  FMUL.FTZ R45, R200, R200 ;  /* 0x000000c8c82d7220 */ /* 0x000fe20000410000 */
[----:B------:R-:W-:Y:S02]  /*2fe0*/  @!P0 MOV R200, 0x4 ;  /* 0x0000000400c88802 */ /* 0x000fe40000000f00 */
[----:B------:R-:W1:Y:S01]  /*2ff0*/  SHFL.IDX PT, R203, R44, RZ, 0x1f ;  /* 0x00001fff2ccb7589 */ /* 0x000e6200000e0000 */
[----:B------:R-:W-:-:S04]  /*3000*/  FMUL.FTZ R45, R206, R45 ;  /* 0x0000002dce2d7220 */ /* 0x000fc80000410000 */
[----:B------:R-:W-:Y:S02]  /*3010*/  FMUL.FTZ R45, R45, R209 ;  /* 0x000000d12d2d7220 */ /* 0x000fe40000410000 */
[----:B0-----:R-:W-:-:S04]  /*3020*/  FADD.FTZ R41, R40, R41 ;  /* 0x0000002928297221 */ /* 0x001fc80000010000 */
[----:B------:R-:W-:Y:S02]  /*3030*/  FFMA.FTZ R45, R202, R45, R41 ;  /* 0x0000002dca2d7223 */ /* 0x000fe40000010029 */
[----:B------:R-:W-:Y:S01]  /*3040*/  @!P0 IMAD.WIDE R40, R177, R200, c[0x0][0x1a0] ;  /* 0x00006800b1288625 */ /* 0x000fe200078e02c8 */
[----:B-1----:R-:W-:-:S03]  /*3050*/  FSEL R44, R203, RZ, !P1 ;  /* 0x000000ffcb2c7208 */ /* 0x002fc60004800000 */
[----:B------:R-:W0:Y:S02]  /*3060*/  SHFL.IDX PT, R45, R45, RZ, 0x1f ;  /* 0x00001fff2d2d7589 */ /* 0x000e2400000e0000 */
[C---:B------:R-:W-:Y:S02]  /*3070*/  FADD.FTZ R205, -R44.reuse, R66 ;  /* 0x000000422ccd7221 */ /* 0x040fe40000010100 */
[----:B------:R1:W-:Y:S01]  /*3080*/  @!P0 STG.E [R40.64], R203 ;  /* 0x000000cb28008986 */ /* 0x0003e2000c101904 */
[C---:B------:R-:W-:Y:S01]  /*3090*/  FADD.FTZ R66, -R44.reuse, R52 ;  /* 0x000000342c427221 */ /* 0x040fe20000010100 */
[----:B------:R-:W-:Y:S01]  /*30a0*/  @!P0 MOV R52, 0x4 ;  /* 0x0000000400348802 */ /* 0x000fe20000000f00 */
[C---:B------:R-:W-:Y:S02]  /*30b0*/  FADD.FTZ R78, -R44.reuse, R78 ;  /* 0x0000004e2c4e7221 */ /* 0x040fe40000010100 */
[C---:B------:R-:W-:Y:S02]  /*30c0*/  FADD.FTZ R73, -R44.reuse, R73 ;  /* 0x000000492c497221 */ /* 0x040fe40000010100 */
[----:B------:R-:W-:-:S02]  /*30d0*/  FADD.FTZ R206, -R44, R67 ;  /* 0x000000432cce7221 */ /* 0x000fc40000010100 */
[C---:B------:R-:W-:Y:S02]  /*30e0*/  FADD.FTZ R67, -R44.reuse, R55 ;  /* 0x000000372c437221 */ /* 0x040fe40000010100 */
[C---:B------:R-:W-:Y:S01]  /*30f0*/  FADD.FTZ R51, -R44.reuse, R51 ;  /* 0x000000332c337221 */ /* 0x040fe20000010100 */
[----:B-1----:R-:W-:Y:S01]  /*3100*/  MOV R40, c[0x0][0x1e0] ;  /* 0x0000780000287a02 */ /* 0x002fe20000000f00 */
[----:B------:R-:W-:Y:S02]  /*3110*/  FMUL.FTZ R41, R203, R203 ;  /* 0x000000cbcb297220 */ /* 0x000fe40000410000 */
[C---:B------:R-:W-:Y:S02]  /*3120*/  FADD.FTZ R204, -R44.reuse, R65 ;  /* 0x000000412ccc7221 */ /* 0x040fe40000010100 */
[C---:B------:R-:W-:Y:S01]  /*3130*/  FADD.FTZ R79, -R44.reuse, R79 ;  /* 0x0000004f2c4f7221 */ /* 0x040fe20000010100 */
[----:B------:R-:W-:Y:S01]  /*3140*/  FSEL R41, R41, RZ, P1 ;  /* 0x000000ff29297208 */ /* 0x000fe20000800000 */
[----:B------:R-:W-:-:S02]  /*3150*/  FADD.FTZ R80, -R44, R80 ;  /* 0x000000502c507221 */ /* 0x000fc40000010100 */
[----:B0-----:R-:W-:Y:S02]  /*3160*/  FFMA.FTZ R40, R45, R40, c[0x0][0x228] ;  /* 0x00008a002d287623 */ /* 0x001fe40000010028 */
[----:B------:R-:W-:Y:S02]  /*3170*/  FADD.FTZ R214, -R44, R71 ;  /* 0x000000472cd67221 */ /* 0x000fe40000010100 */
[----:B------:R-:W-:Y:S02]  /*3180*/  FADD.FTZ R40, R40, R41 ;  /* 0x0000002928287221 */ /* 0x000fe40000010000 */
[C---:B------:R-:W-:Y:S02]  /*3190*/  FADD.FTZ R81, -R44.reuse, R81 ;  /* 0x000000512c517221 */ /* 0x040fe40000010100 */
[----:B------:R0:W1:Y:S01]  /*31a0*/  MUFU.RSQ R213, R40 ;  /* 0x0000002800d57308 */ /* 0x0000620000001400 */
[C---:B------:R-:W-:Y:S02]  /*31b0*/  FADD.FTZ R82, -R44.reuse, R82 ;  /* 0x000000522c527221 */ /* 0x040fe40000010100 */
[----:B------:R-:W-:-:S02]  /*31c0*/  FADD.FTZ R83, -R44, R83 ;  /* 0x000000532c537221 */ /* 0x000fc40000010100 */
[C---:B------:R-:W-:Y:S02]  /*31d0*/  FADD.FTZ R76, -R44.reuse, R76 ;  /* 0x0000004c2c4c7221 */ /* 0x040fe40000010100 */
[----:B------:R-:W-:Y:S02]  /*31e0*/  FADD.FTZ R77, -R44, R77 ;  /* 0x0000004d2c4d7221 */ /* 0x000fe40000010100 */
[C---:B0-----:R-:W-:Y:S01]  /*31f0*/  @!P0 IMAD.WIDE R40, R177.reuse, R52, c[0x0][0x1a8] ;  /* 0x00006a00b1288625 */ /* 0x041fe200078e0234 */
[----:B------:R-:W-:-:S03]  /*3200*/  IADD3 R177, R177, c[0x0][0x160], RZ ;  /* 0x00005800b1b17a10 */ /* 0x000fc60007ffe0ff */
[C---:B------:R-:W-:Y:S02]  /*3210*/  FADD.FTZ R72, -R44.reuse, R72 ;  /* 0x000000482c487221 */ /* 0x040fe40000010100 */
[C---:B------:R-:W-:Y:S01]  /*3220*/  FADD.FTZ R74, -R44.reuse, R74 ;  /* 0x0000004a2c4a7221 */ /* 0x040fe20000010100 */
[----:B-1----:R0:W-:Y:S01]  /*3230*/  @!P0 STG.E [R40.64], R213 ;  /* 0x000000d528008986 */ /* 0x0021e2000c101904 */
[C---:B------:R-:W-:Y:S02]  /*3240*/  FMUL.FTZ R55, R213.reuse, R78 ;  /* 0x0000004ed5377220 */ /* 0x040fe40000410000 */
[C---:B------:R-:W-:Y:S02]  /*3250*/  FMUL.FTZ R65, R213.reuse, R73 ;  /* 0x00000049d5417220 */ /* 0x040fe40000410000 */
[----:B------:R-:W-:Y:S02]  /*3260*/  FMUL.FTZ R73, R213, R51 ;  /* 0x00000033d5497220 */ /* 0x000fe40000410000 */
[----:B------:R-:W-:-:S02]  /*3270*/  FADD.FTZ R75, -R44, R75 ;  /* 0x0000004b2c4b7221 */ /* 0x000fc40000010100 */
[C---:B------:R-:W-:Y:S02]  /*3280*/  FADD.FTZ R68, -R44.reuse, R68 ;  /* 0x000000442c447221 */ /* 0x040fe40000010100 */
[C---:B------:R-:W-:Y:S01]  /*3290*/  FADD.FTZ R215, -R44.reuse, R69 ;  /* 0x000000452cd77221 */ /* 0x040fe20000010100 */
[----:B0-----:R-:W-:Y:S01]  /*32a0*/  PRMT R40, RZ, 0x5410, R119 ;  /* 0x00005410ff287816 */ /* 0x001fe20000000077 */
[C---:B------:R-:W-:Y:S01]  /*32b0*/  FADD.FTZ R70, -R44.reuse, R70 ;  /* 0x000000462c467221 */ /* 0x040fe20000010100 */
[----:B------:R-:W-:Y:S01]  /*32c0*/  PRMT R41, RZ, 0x5410, R107 ;  /* 0x00005410ff297816 */ /* 0x000fe2000000006b */
[C---:B------:R-:W-:Y:S02]  /*32d0*/  FADD.FTZ R203, -R44.reuse, R64 ;  /* 0x000000402ccb7221 */ /* 0x040fe40000010100 */
[C---:B------:R-:W-:Y:S01]  /*32e0*/  FFMA.FTZ R51, R55.reuse, R40, R35 ;  /* 0x0000002837337223 */ /* 0x040fe20000010023 */
[----:B------:R-:W-:Y:S01]  /*32f0*/  PRMT R40, RZ, 0x7610, R107 ;  /* 0x00007610ff287816 */ /* 0x000fe2000000006b */
[----:B------:R-:W-:Y:S01]  /*3300*/  FFMA.FTZ R55, R55, R41, R140 ;  /* 0x0000002937377223 */ /* 0x000fe2000001008c */
        /* <DEDUP_REMOVED lines=21> */
[C---:B------:R-:W-:Y:S02]  /*3460*/  FFMA.FTZ R56, R44.reuse, R41, R34 ;  /* 0x000000292c387223 */ /* 0x040fe40000010022 */
[----:B------:R-:W-:Y:S01]  /*3470*/  FFMA.FTZ R44, R44, R40, R143 ;  /* 0x000000282c2c7223 */ /* 0x000fe2000001008f */
[----:B------:R-:W-:Y:S01]  /*3480*/  PRMT R40, RZ, 0x7610, R106 ;  /* 0x00007610ff287816 */ /* 0x000fe2000000006a */
[C---:B------:R-:W-:Y:S01]  /*3490*/  FMUL.FTZ R77, R213.reuse, R77 ;  /* 0x0000004dd54d7220 */ /* 0x040fe20000410000 */
[----:B------:R-:W-:Y:S01]  /*34a0*/  F2FP.BF16.PACK_AB R51, R56, R51 ;  /* 0x000000333833723e */ /* 0x000fe200000010ff */
[C---:B------:R-:W-:Y:S01]  /*34b0*/  FMUL.FTZ R60, R213.reuse, R72 ;  /* 0x00000048d53c7220 */ /* 0x040fe20000410000 */
[----:B------:R-:W-:Y:S01]  /*34c0*/  F2FP.BF16.PACK_AB R55, R44, R55 ;  /* 0x000000372c37723e */ /* 0x000fe200000010ff */
[C---:B------:R-:W-:Y:S01]  /*34d0*/  FMUL.FTZ R128, R213.reuse, R53 ;  /* 0x00000035d5807220 */ /* 0x040fe20000410000 */
[----:B------:R-:W-:Y:S01]  /*34e0*/  PRMT R53, RZ, 0x5410, R105 ;  /* 0x00005410ff357816 */ /* 0x000fe20000000069 */
[C---:B------:R-:W-:Y:S01]  /*34f0*/  FMUL.FTZ R72, R213.reuse, R49 ;  /* 0x00000031d5487220 */ /* 0x040fe20000410000 */
[--C-:B------:R-:W-:Y:S01]  /*3500*/  PRMT R49, RZ, 0x5410, R117.reuse ;  /* 0x00005410ff317816 */ /* 0x100fe20000000075 */
[----:B------:R-:W-:Y:S01]  /*3510*/  FMUL.FTZ R62, R213, R68 ;  /* 0x00000044d53e7220 */ /* 0x000fe20000410000 */
[----:B------:R-:W-:Y:S01]  /*3520*/  PRMT R68, RZ, 0x7610, R117 ;  /* 0x00007610ff447816 */ /* 0x000fe20000000075 */
[----:B------:R-:W-:Y:S01]  /*3530*/  FFMA.FTZ R41, R77, R40, R141 ;  /* 0x000000284d297223 */ /* 0x000fe2000001008d */
[----:B------:R-:W-:Y:S01]  /*3540*/  PRMT R40, RZ, 0x7610, R105 ;  /* 0x00007610ff287816 */ /* 0x000fe20000000069 */
[----:B------:R-:W-:-:S02]  /*3550*/  FMUL.FTZ R48, R213, R82 ;  /* 0x00000052d5307220 */ /* 0x000fc40000410000 */
[----:B------:R-:W-:Y:S02]  /*3560*/  FMUL.FTZ R45, R213, R83 ;  /* 0x00000053d52d7220 */ /* 0x000fe40000410000 */
[C---:B------:R-:W-:Y:S02]  /*3570*/  FFMA.FTZ R49, R48.reuse, R49, R39 ;  /* 0x0000003130317223 */ /* 0x040fe40000010027 */
[----:B------:R-:W-:Y:S01]  /*3580*/  FFMA.FTZ R53, R48, R53, R137 ;  /* 0x0000003530357223 */ /* 0x000fe20000010089 */
[----:B------:R-:W-:Y:S01]  /*3590*/  PRMT R48, RZ, 0x5410, R116 ;  /* 0x00005410ff307816 */ /* 0x000fe20000000074 */
[C---:B------:R-:W-:Y:S02]  /*35a0*/  FFMA.FTZ R68, R45.reuse, R68, R38 ;  /* 0x000000442d447223 */ /* 0x040fe40000010026 */
[----:B------:R-:W-:Y:S01]  /*35b0*/  FFMA.FTZ R40, R45, R40, R138 ;  /* 0x000000282d287223 */ /* 0x000fe2000001008a */
[----:B------:R-:W-:Y:S01]  /*35c0*/  PRMT R45, RZ, 0x5410, R104 ;  /* 0x00005410ff2d7816 */ /* 0x000fe20000000068 */
[----:B------:R-:W-:Y:S01]  /*35d0*/  FFMA.FTZ R48, R52, R48, R133 ;  /* 0x0000003034307223 */ /* 0x000fe20000010085 */
[----:B------:R-:W-:Y:S01]  /*35e0*/  F2FP.BF16.PACK_AB R49, R68, R49 ;  /* 0x000000314431723e */ /* 0x000fe200000010ff */
[C---:B------:R-:W-:Y:S01]  /*35f0*/  FMUL.FTZ R69, R213.reuse, R81 ;  /* 0x00000051d5457220 */ /* 0x040fe20000410000 */
[----:B------:R-:W-:Y:S01]  /*3600*/  SHF.L.U32 R68, R198, 0x4, RZ ;  /* 0x00000004c6447819 */ /* 0x000fe200000006ff */
[----:B------:R-:W-:Y:S01]  /*3610*/  FFMA.FTZ R52, R52, R45, R0 ;  /* 0x0000002d34347223 */ /* 0x000fe20000010000 */
[----:B------:R-:W-:Y:S01]  /*3620*/  PRMT R45, RZ, 0x7610, R104 ;  /* 0x00007610ff2d7816 */ /* 0x000fe20000000068 */
[----:B------:R-:W-:Y:S01]  /*3630*/  FMUL.FTZ R129, R213, R58 ;  /* 0x0000003ad5817220 */ /* 0x000fe20000410000 */
[----:B------:R-:W-:Y:S01]  /*3640*/  PRMT R58, RZ, 0x5410, R115 ;  /* 0x00005410ff3a7816 */ /* 0x000fe20000000073 */
[C---:B------:R-:W-:Y:S01]  /*3650*/  FFMA.FTZ R221, R69.reuse, R221, R132 ;  /* 0x000000dd45dd7223 */ /* 0x040fe20000010084 */
[----:B------:R-:W-:Y:S01]  /*3660*/  F2FP.BF16.PACK_AB R53, R40, R53 ;  /* 0x000000352835723e */ /* 0x000fe200000010ff */
[----:B------:R-:W-:Y:S01]  /*3670*/  FFMA.FTZ R69, R69, R45, R136 ;  /* 0x0000002d45457223 */ /* 0x000fe20000010088 */
[----:B------:R-:W-:Y:S01]  /*3680*/  PRMT R45, RZ, 0x5410, R103 ;  /* 0x00005410ff2d7816 */ /* 0x000fe20000000067 */
[C---:B------:R-:W-:Y:S01]  /*3690*/  FMUL.FTZ R63, R213.reuse, R70 ;  /* 0x00000046d53f7220 */ /* 0x040fe20000410000 */
[----:B------:R-:W-:Y:S01]  /*36a0*/  SHF.R.U32.HI R198, RZ, 0x1c, R198 ;  /* 0x0000001cffc67819 */ /* 0x000fe200000116c6 */
[----:B------:R-:W-:Y:S01]  /*36b0*/  FMUL.FTZ R82, R213, R59 ;  /* 0x0000003bd5527220 */ /* 0x000fe20000410000 */
[C---:B------:R-:W-:Y:S01]  /*36c0*/  IADD3 R40, P0, R68.reuse, c[0x0][0x208], RZ ;  /* 0x0000820044287a10 */ /* 0x040fe20007f1e0ff */
[C---:B------:R-:W-:Y:S01]  /*36d0*/  FFMA.FTZ R59, R63.reuse, R58, R27 ;  /* 0x0000003a3f3b7223 */ /* 0x040fe2000001001b */
[----:B------:R-:W-:Y:S01]  /*36e0*/  PRMT R58, RZ, 0x7610, R103 ;  /* 0x00007610ff3a7816 */ /* 0x000fe20000000067 */
[----:B------:R-:W-:Y:S01]  /*36f0*/  FFMA.FTZ R63, R63, R45, R148 ;  /* 0x0000002d3f3f7223 */ /* 0x000fe20000010094 */
[----:B------:R-:W-:Y:S01]  /*3700*/  PRMT R45, RZ, 0x7610, R115 ;  /* 0x00007610ff2d7816 */ /* 0x000fe20000000073 */
[C---:B------:R-:W-:Y:S01]  /*3710*/  FMUL.FTZ R214, R213.reuse, R214 ;  /* 0x000000d6d5d67220 */ /* 0x040fe20000410000 */
[----:B------:R-:W-:Y:S01]  /*3720*/  IADD3 R68, P1, R68, c[0x0][0x210], RZ ;  /* 0x0000840044447a10 */ /* 0x000fe20007f3e0ff */
[C---:B------:R-:W-:Y:S01]  /*3730*/  FMUL.FTZ R83, R213.reuse, R66 ;  /* 0x00000042d5537220 */ /* 0x040fe20000410000 */
[----:B------:R-:W-:Y:S01]  /*3740*/  PRMT R66, RZ, 0x7610, R102 ;  /* 0x00007610ff427816 */ /* 0x000fe20000000066 */
[C---:B------:R-:W-:Y:S01]  /*3750*/  FFMA.FTZ R216, R214.reuse, R45, R26 ;  /* 0x0000002dd6d87223 */ /* 0x040fe2000001001a */
[----:B------:R-:W-:Y:S01]  /*3760*/  PRMT R45, RZ, 0x5410, R102 ;  /* 0x00005410ff2d7816 */ /* 0x000fe20000000066 */
[----:B------:R-:W-:Y:S01]  /*3770*/  FFMA.FTZ R214, R214, R58, R151 ;  /* 0x0000003ad6d67223 */ /* 0x000fe20000010097 */
[----:B------:R-:W-:Y:S01]  /*3780*/  PRMT R58, RZ, 0x5410, R114 ;  /* 0x00005410ff3a7816 */ /* 0x000fe20000000072 */
[----:B------:R-:W-:Y:S01]  /*3790*/  FMUL.FTZ R215, R213, R215 ;  /* 0x000000d7d5d77220 */ /* 0x000fe20000410000 */
[----:B------:R-:W-:Y:S01]  /*37a0*/  F2FP.BF16.PACK_AB R48, R221, R48 ;  /* 0x00000030dd30723e */ /* 0x000fe200000010ff */
[----:B------:R-:W-:Y:S01]  /*37b0*/  FMUL.FTZ R131, R213, R67 ;  /* 0x00000043d5837220 */ /* 0x000fe20000410000 */
[----:B------:R-:W-:Y:S01]  /*37c0*/  PRMT R67, RZ, 0x5410, R101 ;  /* 0x00005410ff437816 */ /* 0x000fe20000000065 */
[C---:B------:R-:W-:Y:S01]  /*37d0*/  FFMA.FTZ R58, R62.reuse, R58, R29 ;  /* 0x0000003a3e3a7223 */ /* 0x040fe2000001001d */
[----:B------:R-:W-:Y:S01]  /*37e0*/  F2FP.BF16.PACK_AB R52, R69, R52 ;  /* 0x000000344534723e */ /* 0x000fe200000010ff */
[----:B------:R-:W-:Y:S01]  /*37f0*/  FFMA.FTZ R62, R62, R45, R146 ;  /* 0x0000002d3e3e7223 */ /* 0x000fe20000010092 */
[----:B------:R-:W-:Y:S01]  /*3800*/  PRMT R45, RZ, 0x7610, R114 ;  /* 0x00007610ff2d7816 */ /* 0x000fe20000000072 */
[C---:B------:R-:W-:Y:S01]  /*3810*/  FMUL.FTZ R61, R213.reuse, R74 ;  /* 0x0000004ad53d7220 */ /* 0x040fe20000410000 */
[----:B------:R-:W-:Y:S01]  /*3820*/  IADD3.X R69, R198, c[0x0][0x214], RZ, P1, !PT ;  /* 0x00008500c6457a10 */ /* 0x000fe20000ffe4ff */
[----:B------:R-:W-:Y:S01]  /*3830*/  FMUL.FTZ R64, R213, R75 ;  /* 0x0000004bd5407220 */ /* 0x000fe20000410000 */
[----:B------:R-:W-:Y:S01]  /*3840*/  F2FP.BF16.PACK_AB R59, R216, R59 ;  /* 0x0000003bd83b723e */ /* 0x000fe200000010ff */
[C---:B------:R-:W-:Y:S01]  /*3850*/  FFMA.FTZ R45, R215.reuse, R45, R28 ;  /* 0x0000002dd72d7223 */ /* 0x040fe2000001001c */
[----:B------:R-:W-:Y:S01]  /*3860*/  F2FP.BF16.PACK_AB R63, R214, R63 ;  /* 0x0000003fd63f723e */ /* 0x000fe200000010ff */
[----:B------:R-:W-:Y:S01]  /*3870*/  FFMA.FTZ R215, R215, R66, R149 ;  /* 0x00000042d7d77223 */ /* 0x000fe20000010095 */
[----:B------:R-:W-:Y:S01]  /*3880*/  PRMT R66, RZ, 0x5410, R113 ;  /* 0x00005410ff427816 */ /* 0x000fe20000000071 */
[----:B------:R-:W-:Y:S01]  /*3890*/  FMUL.FTZ R81, R213, R57 ;  /* 0x00000039d5517220 */ /* 0x000fe20000410000 */
[----:B------:R-:W-:Y:S01]  /*38a0*/  PRMT R57, RZ, 0x7610, R118 ;  /* 0x00007610ff397816 */ /* 0x000fe20000000076 */
[----:B------:R-:W-:Y:S01]  /*38b0*/  FFMA.FTZ R223, R65, R223, R32 ;  /* 0x000000df41df7223 */ /* 0x000fe20000010020 */
[----:B------:R-:W-:Y:S01]  /*38c0*/  F2FP.BF16.PACK_AB R58, R45, R58 ;  /* 0x0000003a2d3a723e */ /* 0x000fe200000010ff */
[C---:B------:R-:W-:Y:S01]  /*38d0*/  FFMA.FTZ R219, R61.reuse, R66, R31 ;  /* 0x000000423ddb7223 */ /* 0x040fe2000001001f */
[----:B------:R-:W-:Y:S01]  /*38e0*/  PRMT R66, RZ, 0x7610, R101 ;  /* 0x00007610ff427816 */ /* 0x000fe20000000065 */
[----:B------:R-:W-:Y:S01]  /*38f0*/  FFMA.FTZ R61, R61, R67, R144 ;  /* 0x000000433d3d7223 */ /* 0x000fe20000010090 */
[----:B------:R-:W-:Y:S01]  /*3900*/  PRMT R67, RZ, 0x7610, R113 ;  /* 0x00007610ff437816 */ /* 0x000fe20000000071 */
[C---:B------:R-:W-:Y:S01]  /*3910*/  FMUL.FTZ R130, R213.reuse, R54 ;  /* 0x00000036d5827220 */ /* 0x040fe20000410000 */
[----:B------:R-:W-:Y:S01]  /*3920*/  PRMT R54, RZ, 0x5410, R106 ;  /* 0x00005410ff367816 */ /* 0x000fe2000000006a */
[C---:B------:R-:W-:Y:S01]  /*3930*/  FMUL.FTZ R70, R213.reuse, R50 ;  /* 0x00000032d5467220 */ /* 0x040fe20000410000 */
[----:B------:R-:W-:Y:S01]  /*3940*/  PRMT R50, RZ, 0x5410, R118 ;  /* 0x00005410ff327816 */ /* 0x000fe20000000076 */
[C---:B------:R-:W-:Y:S01]  /*3950*/  FFMA.FTZ R220, R64.reuse, R67, R30 ;  /* 0x0000004340dc7223 */ /* 0x040fe2000001001e */
[--C-:B------:R-:W-:Y:S01]  /*3960*/  PRMT R67, RZ, 0x5410, R100.reuse ;  /* 0x00005410ff437816 */ /* 0x100fe20000000064 */
[----:B------:R-:W-:Y:S01]  /*3970*/  FFMA.FTZ R64, R64, R66, R147 ;  /* 0x0000004240407223 */ /* 0x000fe20000010093 */
[----:B------:R-:W-:Y:S01]  /*3980*/  PRMT R66, RZ, 0x7610, R100 ;  /* 0x00007610ff427816 */ /* 0x000fe20000000064 */
[----:B------:R-:W-:Y:S01]  /*3990*/  FMUL.FTZ R209, R213, R209 ;  /* 0x000000d1d5d17220 */ /* 0x000fe20000410000 */
[----:B------:R-:W-:Y:S01]  /*39a0*/  F2FP.BF16.PACK_AB R62, R215, R62 ;  /* 0x0000003ed73e723e */ /* 0x000fe200000010ff */
[----:B------:R-:W-:Y:S01]  /*39b0*/  FMUL.FTZ R76, R213, R76 ;  /* 0x0000004cd54c7220 */ /* 0x000fe20000410000 */
[----:B------:R-:W-:Y:S01]  /*39c0*/  F2FP.BF16.PACK_AB R61, R64, R61 ;  /* 0x0000003d403d723e */ /* 0x000fe200000010ff */
[----:B------:R-:W-:Y:S01]  /*39d0*/  FFMA.FTZ R65, R65, R66, R145 ;  /* 0x0000004241417223 */ /* 0x000fe20000010091 */
[----:B------:R-:W-:Y:S01]  /*39e0*/  PRMT R66, RZ, 0x5410, R111 ;  /* 0x00005410ff427816 */ /* 0x000fe2000000006f */
[----:B------:R-:W-:-:S02]  /*39f0*/  FFMA.FTZ R222, R60, R222, R33 ;  /* 0x000000de3cde7223 */ /* 0x000fc40000010021 */
[----:B------:R-:W-:Y:S01]  /*3a00*/  FFMA.FTZ R57, R77, R57, R36 ;  /* 0x000000394d397223 */ /* 0x000fe20000010024 */
[----:B------:R-:W-:Y:S01]  /*3a10*/  PRMT R77, RZ, 0x7610, R111 ;  /* 0x00007610ff4d7816 */ /* 0x000fe2000000006f */
[----:B------:R-:W-:Y:S01]  /*3a20*/  FFMA.FTZ R60, R60, R67, R142 ;  /* 0x000000433c3c7223 */ /* 0x000fe2000001008e */
[----:B------:R-:W-:Y:S01]  /*3a30*/  F2FP.BF16.PACK_AB R56, R223, R222 ;  /* 0x000000dedf38723e */ /* 0x000fe200000010ff */
[----:B------:R-:W-:Y:S01]  /*3a40*/  FFMA.FTZ R67, R209, R66, R19 ;  /* 0x00000042d1437223 */ /* 0x000fe20000010013 */
[----:B------:R-:W-:Y:S01]  /*3a50*/  PRMT R66, RZ, 0x7610, R99 ;  /* 0x00007610ff427816 */ /* 0x000fe20000000063 */
[----:B------:R-:W-:Y:S01]  /*3a60*/  FMUL.FTZ R210, R213, R210 ;  /* 0x000000d2d5d27220 */ /* 0x000fe20000410000 */
[----:B------:R-:W-:Y:S01]  /*3a70*/  F2FP.BF16.PACK_AB R60, R65, R60 ;  /* 0x0000003c413c723e */ /* 0x000fe200000010ff */
[C---:B------:R-:W-:Y:S02]  /*3a80*/  FFMA.FTZ R50, R76.reuse, R50, R37 ;  /* 0x000000324c327223 */ /* 0x040fe40000010025 */
        /* <DEDUP_REMOVED lines=16> */
[----:B------:R-:W-:Y:S01]  /*3b90*/  FMUL.FTZ R208, R213, R208 ;  /* 0x000000d0d5d07220 */ /* 0x000fe20000410000 */
[----:B------:R-:W-:Y:S01]  /*3ba0*/  SHF.L.U32 R219, R199, 0x4, RZ ;  /* 0x00000004c7db7819 */ /* 0x000fe200000006ff */
[----:B------:R-:W-:Y:S01]  /*3bb0*/  FMUL.FTZ R205, R213, R205 ;  /* 0x000000cdd5cd7220 */ /* 0x000fe20000410000 */
[----:B------:R-:W-:Y:S01]  /*3bc0*/  F2FP.BF16.PACK_AB R54, R41, R54 ;  /* 0x000000362936723e */ /* 0x000fe200000010ff */
[C---:B------:R-:W-:Y:S01]  /*3bd0*/  FFMA.FTZ R211, R208.reuse, R211, R20 ;  /* 0x000000d3d0d37223 */ /* 0x040fe20000010014 */
[----:B------:R-:W-:Y:S01]  /*3be0*/  SHF.R.U32.HI R199, RZ, 0x1c, R199 ;  /* 0x0000001cffc77819 */ /* 0x000fe200000116c7 */
[----:B------:R-:W-:Y:S01]  /*3bf0*/  FFMA.FTZ R208, R208, R76, R157 ;  /* 0x0000004cd0d07223 */ /* 0x000fe2000001009d */
[----:B------:R-:W-:Y:S01]  /*3c00*/  PRMT R76, RZ, 0x5410, R109 ;  /* 0x00005410ff4c7816 */ /* 0x000fe2000000006d */
[----:B------:R-:W-:Y:S01]  /*3c10*/  FMUL.FTZ R203, R213, R203 ;  /* 0x000000cbd5cb7220 */ /* 0x000fe20000410000 */
[----:B------:R-:W-:Y:S01]  /*3c20*/  IADD3 R44, P2, R219, c[0x0][0x208], RZ ;  /* 0x00008200db2c7a10 */ /* 0x000fe20007f5e0ff */
[C---:B------:R-:W-:Y:S01]  /*3c30*/  FMUL.FTZ R204, R213.reuse, R204 ;  /* 0x000000ccd5cc7220 */ /* 0x040fe20000410000 */
[----:B------:R-:W-:Y:S01]  /*3c40*/  IADD3.X R41, R198, c[0x0][0x20c], RZ, P0, !PT ;  /* 0x00008300c6297a10 */ /* 0x000fe200007fe4ff */
[----:B------:R-:W-:Y:S01]  /*3c50*/  FMUL.FTZ R206, R213, R206 ;  /* 0x000000ced5ce7220 */ /* 0x000fe20000410000 */
[----:B------:R-:W-:Y:S01]  /*3c60*/  IADD3.X R45, R199, c[0x0][0x20c], RZ, P2, !PT ;  /* 0x00008300c72d7a10 */ /* 0x000fe200017fe4ff */
[----:B------:R-:W-:Y:S01]  /*3c70*/  FMUL.FTZ R71, R213, R71 ;  /* 0x00000047d5477220 */ /* 0x000fe20000410000 */
[----:B------:R-:W-:Y:S01]  /*3c80*/  F2FP.BF16.PACK_AB R66, R211, R66 ;  /* 0x00000042d342723e */ /* 0x000fe200000010ff */
[C---:B------:R-:W-:Y:S01]  /*3c90*/  FMUL.FTZ R79, R213.reuse, R200 ;  /* 0x000000c8d54f7220 */ /* 0x040fe20000410000 */
[----:B------:R0:W-:Y:S01]  /*3ca0*/  STG.E.128 [R40.64], R48 ;  /* 0x0000003028007986 */ /* 0x0001e2000c101d04 */
[C---:B------:R-:W-:Y:S01]  /*3cb0*/  FMUL.FTZ R78, R213.reuse, R201 ;  /* 0x000000c9d54e7220 */ /* 0x040fe20000410000 */
[----:B------:R-:W-:Y:S01]  /*3cc0*/  PRMT R200, RZ, 0x5410, R127 ;  /* 0x00005410ffc87816 */ /* 0x000fe2000000007f */
[----:B------:R-:W-:Y:S01]  /*3cd0*/  FMUL.FTZ R74, R213, R202 ;  /* 0x000000cad54a7220 */ /* 0x000fe20000410000 */
[----:B------:R1:W-:Y:S01]  /*3ce0*/  STG.E.128 [R68.64], R52 ;  /* 0x0000003444007986 */ /* 0x0003e2000c101d04 */
[C---:B------:R-:W-:Y:S01]  /*3cf0*/  FFMA.FTZ R213, R205.reuse, R76, R23 ;  /* 0x0000004ccdd57223 */ /* 0x040fe20000010017 */
[----:B------:R-:W-:Y:S01]  /*3d00*/  PRMT R76, RZ, 0x7610, R97 ;  /* 0x00007610ff4c7816 */ /* 0x000fe20000000061 */
[----:B------:R-:W-:Y:S01]  /*3d10*/  FFMA.FTZ R205, R205, R77, R152 ;  /* 0x0000004dcdcd7223 */ /* 0x000fe20000010098 */
[----:B------:R-:W-:Y:S01]  /*3d20*/  PRMT R77, RZ, 0x7610, R109 ;  /* 0x00007610ff4d7816 */ /* 0x000fe2000000006d */
[----:B------:R2:W-:Y:S01]  /*3d30*/  STG.E.128 [R44.64], R56 ;  /* 0x000000382c007986 */ /* 0x0005e2000c101d04 */
        /* <DEDUP_REMOVED lines=8> */
[----:B0-----:R-:W-:Y:S01]  /*3dc0*/  SHF.L.U32 R41, R196, 0x4, RZ ;  /* 0x00000004c4297819 */ /* 0x001fe200000006ff */
[----:B------:R-:W-:Y:S01]  /*3dd0*/  FFMA.FTZ R201, R131, R201, R10 ;  /* 0x000000c983c97223 */ /* 0x000fe2000001000a */
[----:B------:R-:W-:Y:S01]  /*3de0*/  IADD3 R40, P0, R219, c[0x0][0x210], RZ ;  /* 0x00008400db287a10 */ /* 0x000fe20007f1e0ff */
[----:B------:R-:W-:Y:S01]  /*3df0*/  FFMA.FTZ R217, R203, R76, R25 ;  /* 0x0000004ccbd97223 */ /* 0x000fe20000010019 */
[----:B-1----:R-:W-:Y:S01]  /*3e00*/  IADD3 R54, P1, R41, c[0x0][0x208], RZ ;  /* 0x0000820029367a10 */ /* 0x002fe20007f3e0ff */
[----:B------:R-:W-:Y:S01]  /*3e10*/  FFMA.FTZ R203, R203, R77, R150 ;  /* 0x0000004dcbcb7223 */ /* 0x000fe20000010096 */
[----:B------:R-:W-:-:S02]  /*3e20*/  PRMT R77, RZ, 0x7610, R108 ;  /* 0x00007610ff4d7816 */ /* 0x000fc4000000006c */
[----:B------:R-:W-:Y:S01]  /*3e30*/  PRMT R76, RZ, 0x7610, R96 ;  /* 0x00007610ff4c7816 */ /* 0x000fe20000000060 */
[----:B--2---:R-:W-:Y:S01]  /*3e40*/  FFMA.FTZ R56, R174, R129, R15 ;  /* 0x00000081ae387223 */ /* 0x004fe2000001000f */
[----:B------:R-:W-:Y:S01]  /*3e50*/  IADD3 R44, P2, R41, c[0x0][0x210], RZ ;  /* 0x00008400292c7a10 */ /* 0x000fe20007f5e0ff */
[C---:B------:R-:W-:Y:S01]  /*3e60*/  FFMA.FTZ R224, R204.reuse, R77, R24 ;  /* 0x0000004dcce07223 */ /* 0x040fe20000010018 */
[----:B------:R-:W-:Y:S01]  /*3e70*/  IADD3.X R41, R199, c[0x0][0x214], RZ, P0, !PT ;  /* 0x00008500c7297a10 */ /* 0x000fe200007fe4ff */
[----:B------:R-:W-:Y:S01]  /*3e80*/  FFMA.FTZ R204, R204, R76, R153 ;  /* 0x0000004ccccc7223 */ /* 0x000fe20000010099 */
[--C-:B------:R-:W-:Y:S01]  /*3e90*/  PRMT R77, RZ, 0x5410, R123.reuse ;  /* 0x00005410ff4d7816 */ /* 0x100fe2000000007b */
[----:B------:R-:W-:Y:S01]  /*3ea0*/  FFMA.FTZ R57, R125, R82, R14 ;  /* 0x000000527d397223 */ /* 0x000fe2000001000e */
[----:B------:R-:W-:Y:S01]  /*3eb0*/  SHF.R.U32.HI R196, RZ, 0x1c, R196 ;  /* 0x0000001cffc47819 */ /* 0x000fe200000116c4 */
[----:B------:R0:W-:Y:S01]  /*3ec0*/  STG.E.128 [R40.64], R60 ;  /* 0x0000003c28007986 */ /* 0x0001e2000c101d04 */
[----:B------:R-:W-:Y:S01]  /*3ed0*/  SHF.L.U32 R68, R197, 0x4, RZ ;  /* 0x00000004c5447819 */ /* 0x000fe200000006ff */
        /* <DEDUP_REMOVED lines=9> */
[----:B------:R-:W-:-:S02]  /*3f70*/  IADD3.X R55, R196, c[0x0][0x20c], RZ, P1, !PT ;  /* 0x00008300c4377a10 */ /* 0x000fc40000ffe4ff */
[----:B------:R-:W-:Y:S02]  /*3f80*/  PRMT R77, RZ, 0x5410, R120 ;  /* 0x00005410ff4d7816 */ /* 0x000fe40000000078 */
[----:B------:R-:W-:Y:S01]  /*3f90*/  F2FP.BF16.PACK_AB R51, R210, R209 ;  /* 0x000000d1d233723e */ /* 0x000fe200000010ff */
[----:B------:R1:W-:Y:S01]  /*3fa0*/  STG.E.128 [R54.64], R64 ;  /* 0x0000004036007986 */ /* 0x0003e2000c101d04 */
[----:B------:R-:W-:Y:S01]  /*3fb0*/  F2FP.BF16.PACK_AB R50, R208, R207 ;  /* 0x000000cfd032723e */ /* 0x000fe200000010ff */
[----:B------:R-:W-:Y:S01]  /*3fc0*/  FFMA.FTZ R80, R80, R77, R158 ;  /* 0x0000004d50507223 */ /* 0x000fe2000001009e */
[----:B0-----:R-:W-:Y:S01]  /*3fd0*/  PRMT R40, RZ, 0x7610, R124 ;  /* 0x00007610ff287816 */ /* 0x001fe2000000007c */
[----:B------:R-:W-:Y:S01]  /*3fe0*/  FFMA.FTZ R62, R192, R73, R171 ;  /* 0x00000049c03e7223 */ /* 0x000fe200000100ab */
[----:B------:R-:W-:Y:S02]  /*3ff0*/  F2FP.BF16.PACK_AB R49, R206, R205 ;  /* 0x000000cdce31723e */ /* 0x000fe400000010ff */
[----:B------:R-:W-:Y:S01]  /*4000*/  F2FP.BF16.PACK_AB R48, R204, R203 ;  /* 0x000000cbcc30723e */ /* 0x000fe200000010ff */
[----:B------:R-:W-:Y:S01]  /*4010*/  FFMA.FTZ R53, R81, R40, R16 ;  /* 0x0000002851357223 */ /* 0x000fe20000010010 */
[----:B------:R-:W-:Y:S01]  /*4020*/  IADD3.X R45, R196, c[0x0][0x214], RZ, P2, !PT ;  /* 0x00008500c42d7a10 */ /* 0x000fe200017fe4ff */
[----:B------:R-:W-:Y:S01]  /*4030*/  FFMA.FTZ R81, R194, R81, R161 ;  /* 0x00000051c2517223 */ /* 0x000fe200000100a1 */
[----:B------:R-:W-:-:S02]  /*4040*/  SHF.R.U32.HI R197, RZ, 0x1c, R197 ;  /* 0x0000001cffc57819 */ /* 0x000fc400000116c5 */
[----:B------:R-:W-:Y:S01]  /*4050*/  IADD3 R40, P0, R68, c[0x0][0x208], RZ ;  /* 0x0000820044287a10 */ /* 0x000fe20007f1e0ff */
[----:B------:R0:W-:Y:S01]  /*4060*/  STG.E.128 [R44.64], R48 ;  /* 0x000000302c007986 */ /* 0x0001e2000c101d04 */
[----:B------:R-:W-:Y:S02]  /*4070*/  F2FP.BF16.PACK_AB R52, R53, R202 ;  /* 0x000000ca3534723e */ /* 0x000fe400000010ff */
[----:B------:R-:W-:Y:S02]  /*4080*/  PRMT R76, RZ, 0x5410, R47 ;  /* 0x00005410ff4c7816 */ /* 0x000fe4000000002f */
[----:B------:R-:W-:Y:S01]  /*4090*/  F2FP.BF16.PACK_AB R53, R57, R56 ;  /* 0x000000383935723e */ /* 0x000fe200000010ff */
[----:B------:R-:W-:Y:S01]  /*40a0*/  FFMA.FTZ R56, R184, R70, R7 ;  /* 0x00000046b8387223 */ /* 0x000fe20000010007 */
[----:B-1----:R-:W-:Y:S01]  /*40b0*/  F2FP.BF16.PACK_AB R54, R59, R58 ;  /* 0x0000003a3b36723e */ /* 0x002fe200000010ff */
[----:B------:R-:W-:Y:S01]  /*40c0*/  FFMA.FTZ R76, R74, R76, R3 ;  /* 0x0000004c4a4c7223 */ /* 0x000fe20000010003 */
[----:B------:R-:W-:Y:S01]  /*40d0*/  F2FP.BF16.PACK_AB R55, R201, R200 ;  /* 0x000000c8c937723e */ /* 0x000fe200000010ff */
[----:B------:R-:W-:Y:S01]  /*40e0*/  FFMA.FTZ R57, R185, R73, R6 ;  /* 0x00000049b9397223 */ /* 0x000fe20000010006 */
[----:B------:R-:W-:Y:S01]  /*40f0*/  IADD3.X R41, R197, c[0x0][0x20c], RZ, P0, !PT ;  /* 0x00008300c5297a10 */ /* 0x000fe200007fe4ff */
[-C--:B------:R-:W-:Y:S01]  /*4100*/  FFMA.FTZ R58, R186, R79.reuse, R5 ;  /* 0x0000004fba3a7223 */ /* 0x080fe20000010005 */
[----:B------:R-:W-:Y:S01]  /*4110*/  PRMT R77, RZ, 0x5410, R43 ;  /* 0x00005410ff4d7816 */ /* 0x000fe2000000002b */
[----:B------:R-:W-:Y:S01]  /*4120*/  FFMA.FTZ R79, R193, R79, R170 ;  /* 0x0000004fc14f7223 */ /* 0x000fe200000100aa */
[----:B------:R-:W-:Y:S01]  /*4130*/  IADD3 R60, P0, R68, c[0x0][0x210], RZ ;  /* 0x00008400443c7a10 */ /* 0x000fe20007f1e0ff */
[----:B------:R1:W-:Y:S01]  /*4140*/  STG.E.128 [R40.64], R52 ;  /* 0x0000003428007986 */ /* 0x0003e2000c101d04 */
[----:B0-----:R-:W-:Y:S01]  /*4150*/  FFMA.FTZ R50, R121, R83, R162 ;  /* 0x0000005379327223 */ /* 0x001fe200000100a2 */
        /* <DEDUP_REMOVED lines=8> */
[----:B------:R-:W-:Y:S01]  /*41e0*/  IADD3.X R61, R197, c[0x0][0x214], RZ, P0, !PT ;  /* 0x00008500c53d7a10 */ /* 0x000fe200007fe4ff */
[----:B------:R-:W-:Y:S01]  /*41f0*/  FFMA.FTZ R49, R179, R129, R160 ;  /* 0x00000081b3317223 */ /* 0x000fe200000100a0 */
[----:B------:R-:W-:Y:S01]  /*4200*/  ISETP.GE.AND P0, PT, R177, c[0x0][0x164], PT ;  /* 0x00005900b1007a0c */ /* 0x000fe20003f06270 */
[----:B------:R-:W-:-:S02]  /*4210*/  FFMA.FTZ R77, R75, R77, R2 ;  /* 0x0000004d4b4d7223 */ /* 0x000fc40000010002 */
[----:B------:R-:W-:Y:S01]  /*4220*/  FFMA.FTZ R75, R75, R225, R178 ;  /* 0x000000e14b4b7223 */ /* 0x000fe200000100b2 */
[----:B------:R-:W-:Y:S01]  /*4230*/  F2FP.BF16.PACK_AB R49, R82, R49 ;  /* 0x000000315231723e */ /* 0x000fe200000010ff */
[-C--:B-1----:R-:W-:Y:S01]  /*4240*/  FFMA.FTZ R41, R189, R78.reuse, R4 ;  /* 0x0000004ebd297223 */ /* 0x082fe20000010004 */
[----:B------:R-:W-:Y:S01]  /*4250*/  SHF.L.U32 R40, R195, 0x4, RZ ;  /* 0x00000004c3287819 */ /* 0x000fe200000006ff */
[----:B------:R-:W-:Y:S01]  /*4260*/  FFMA.FTZ R78, R42, R78, R173 ;  /* 0x0000004e2a4e7223 */ /* 0x000fe200000100ad */
[----:B------:R-:W-:Y:S01]  /*4270*/  F2FP.BF16.PACK_AB R53, R57, R56 ;  /* 0x000000383935723e */ /* 0x000fe200000010ff */
[----:B------:R-:W-:Y:S01]  /*4280*/  FFMA.FTZ R56, R187, R71, R166 ;  /* 0x00000047bb387223 */ /* 0x000fe200000100a6 */
[----:B------:R-:W-:Y:S01]  /*4290*/  F2FP.BF16.PACK_AB R54, R41, R58 ;  /* 0x0000003a2936723e */ /* 0x000fe200000010ff */
[----:B------:R-:W-:Y:S01]  /*42a0*/  FFMA.FTZ R41, R190, R72, R169 ;  /* 0x00000048be297223 */ /* 0x000fe200000100a9 */
[----:B------:R-:W-:Y:S01]  /*42b0*/  F2FP.BF16.PACK_AB R52, R45, R44 ;  /* 0x0000002c2d34723e */ /* 0x000fe200000010ff */
[----:B------:R-:W-:Y:S01]  /*42c0*/  FFMA.FTZ R57, R191, R70, R168 ;  /* 0x00000046bf397223 */ /* 0x000fe200000100a8 */
[----:B------:R-:W-:Y:S01]  /*42d0*/  SHF.R.U32.HI R195, RZ, 0x1c, R195 ;  /* 0x0000001cffc37819 */ /* 0x000fe200000116c3 */
[----:B------:R0:W-:Y:S01]  /*42e0*/  STG.E.128 [R60.64], R48 ;  /* 0x000000303c007986 */ /* 0x0001e2000c101d04 */
[----:B------:R-:W-:-:S02]  /*42f0*/  IADD3 R44, P1, R40, c[0x0][0x208], RZ ;  /* 0x00008200282c7a10 */ /* 0x000fc40007f3e0ff */
[----:B------:R-:W-:Y:S02]  /*4300*/  IADD3 R40, P2, R40, c[0x0][0x210], RZ ;  /* 0x0000840028287a10 */ /* 0x000fe40007f5e0ff */
[----:B------:R-:W-:Y:S02]  /*4310*/  F2FP.BF16.PACK_AB R55, R77, R76 ;  /* 0x0000004c4d37723e */ /* 0x000fe400000010ff */
[----:B------:R-:W-:Y:S02]  /*4320*/  IADD3.X R45, R195, c[0x0][0x20c], RZ, P1, !PT ;  /* 0x00008300c32d7a10 */ /* 0x000fe40000ffe4ff */
[----:B------:R-:W-:Y:S02]  /*4330*/  F2FP.BF16.PACK_AB R56, R41, R56 ;  /* 0x000000382938723e */ /* 0x000fe400000010ff */
[----:B------:R-:W-:Y:S01]  /*4340*/  F2FP.BF16.PACK_AB R59, R75, R74 ;  /* 0x0000004a4b3b723e */ /* 0x000fe200000010ff */
[----:B------:R0:W-:Y:S01]  /*4350*/  STG.E.128 [R44.64], R52 ;  /* 0x000000342c007986 */ /* 0x0001e2000c101d04 */
[----:B------:R-:W-:-:S02]  /*4360*/  F2FP.BF16.PACK_AB R58, R78, R79 ;  /* 0x0000004f4e3a723e */ /* 0x000fc400000010ff */
[----:B------:R-:W-:Y:S02]  /*4370*/  F2FP.BF16.PACK_AB R57, R62, R57 ;  /* 0x000000393e39723e */ /* 0x000fe400000010ff */
[----:B------:R-:W-:Y:S02]  /*4380*/  IADD3.X R41, R195, c[0x0][0x214], RZ, P2, !PT ;  /* 0x00008500c3297a10 */ /* 0x000fe400017fe4ff */
[----:B------:R-:W-:-:S03]  /*4390*/  LOP3.LUT P1, RZ, R46, 0xff, RZ, 0xc0, !PT ;  /* 0x000000ff2eff7812 */ /* 0x000fc6000782c0ff */
[----:B------:R0:W-:Y:S01]  /*43a0*/  STG.E.128 [R40.64], R56 ;  /* 0x0000003828007986 */ /* 0x0001e2000c101d04 */
[----:B------:R-:W-:Y:S01]  /*43b0*/  SEL R46, RZ, 0x1, P1 ;  /* 0x00000001ff2e7807 */ /* 0x000fe20000800000 */
[----:B0----5:R-:W-:Y:S01]  /*43c0*/  @P0 CALL.REL.NOINC `(.L_x_10381) ;  /* 0x0000001000000944 */ /* 0x021fe20003c00000 */
[----:B------:R-:W-:Y:S05]  /*43d0*/  BRA `(.L_x_10382) ;  /* 0xffffc6e000007947 */ /* 0x000fea000383ffff */
.L_x_10381:
[----:B------:R-:W-:Y:S05]  /*43e0*/  EXIT ;  /* 0x000000000000794d */ /* 0x000fea0003800000 */
.L_x_10379:
[----:B-1----:R-:W-:Y:S01]  /*43f0*/  HFMA2.MMA R204, -RZ, RZ, 0, 5.9604644775390625e-08 ;  /* 0x00000001ffcc7435 */ /* 0x002fe200000001ff */
[----:B------:R-:W-:Y:S02]  /*4400*/  MOV R41, 0x1f ;  /* 0x0000001f00297802 */ /* 0x000fe40000000f00 */
[----:B------:R-:W-:Y:S02]  /*4410*/  MOV R202, 0xffffffff ;  /* 0xffffffff00ca7802 */ /* 0x000fe40000000f00 */
[----:B------:R-:W-:Y:S02]  /*4420*/  MOV R44, 0x4440 ;  /* 0x00004440002c7802 */ /* 0x000fe40000000f00 */
[----:B-----5:R-:W-:Y:S05]  /*4430*/  CALL.REL.NOINC `($__internal_25_$__cuda_sm70_shflsync_bfly_p) ;  /* 0x0000089000007944 */ /* 0x020fea0003c00000 */
[----:B-1----:R-:W-:Y:S01]  /*4440*/  MOV R40, R204 ;  /* 0x000000cc00287202 */ /* 0x002fe20000000f00 */
[----:B0-----:R-:W-:Y:S05]  /*4450*/  BRA `(.L_x_10383) ;  /* 0xffffe25000007947 */ /* 0x001fea000383ffff */
.L_x_10380:
[----:B------:R-:W-:Y:S01]  /*4460*/  HFMA2.MMA R204, -RZ, RZ, 0, 1.1920928955078125e-07 ;  /* 0x00000002ffcc7435 */ /* 0x000fe200000001ff */
[----:B------:R-:W-:Y:S02]  /*4470*/  MOV R41, 0x1f ;  /* 0x0000001f00297802 */ /* 0x000fe40000000f00 */
[----:B------:R-:W-:-:S02]  /*4480*/  MOV R202, 0xffffffff ;  /* 0xffffffff00ca7802 */ /* 0x000fc40000000f00 */
[----:B------:R-:W-:Y:S02]  /*4490*/  MOV R44, 0x44b0 ;  /* 0x000044b0002c7802 */ /* 0x000fe40000000f00 */
[----:B-----5:R-:W-:Y:S05]  /*44a0*/  CALL.REL.NOINC `($__internal_25_$__cuda_sm70_shflsync_bfly_p) ;  /* 0x0000082000007944 */ /* 0x020fea0003c00000 */
[----:B01----:R-:W-:Y:S01]  /*44b0*/  FADD.FTZ R203, R203, R204 ;  /* 0x000000cccbcb7221 */ /* 0x003fe20000010000 */
[----:B------:R-:W-:Y:S01]  /*44c0*/  HFMA2.MMA R204, -RZ, RZ, 0, 2.384185791015625e-07 ;  /* 0x00000004ffcc7435 */ /* 0x000fe200000001ff */
[----:B------:R-:W-:Y:S02]  /*44d0*/  MOV R41, 0x1f ;  /* 0x0000001f00297802 */ /* 0x000fe40000000f00 */
[----:B------:R-:W-:Y:S02]  /*44e0*/  MOV R202, 0xffffffff ;  /* 0xffffffff00ca7802 */ /* 0x000fe40000000f00 */
[----:B------:R-:W-:Y:S02]  /*44f0*/  MOV R44, 0x4510 ;  /* 0x00004510002c7802 */ /* 0x000fe40000000f00 */
[----:B------:R-:W-:Y:S05]  /*4500*/  CALL.REL.NOINC `($__internal_25_$__cuda_sm70_shflsync_bfly_p) ;  /* 0x000007c000007944 */ /* 0x000fea0003c00000 */
[----:B01----:R-:W-:Y:S01]  /*4510*/  FADD.FTZ R203, R203, R204 ;  /* 0x000000cccbcb7221 */ /* 0x003fe20000010000 */
[----:B------:R-:W-:Y:S01]  /*4520*/  HFMA2.MMA R204, -RZ, RZ, 0, 4.76837158203125e-07 ;  /* 0x00000008ffcc7435 */ /* 0x000fe200000001ff */
[----:B------:R-:W-:Y:S02]  /*4530*/  MOV R41, 0x1f ;  /* 0x0000001f00297802 */ /* 0x000fe40000000f00 */
[----:B------:R-:W-:-:S02]  /*4540*/  MOV R202, 0xffffffff ;  /* 0xffffffff00ca7802 */ /* 0x000fc40000000f00 */
[----:B------:R-:W-:Y:S02]  /*4550*/  MOV R44, 0x4570 ;  /* 0x00004570002c7802 */ /* 0x000fe40000000f00 */
[----:B------:R-:W-:Y:S05]  /*4560*/  CALL.REL.NOINC `($__internal_25_$__cuda_sm70_shflsync_bfly_p) ;  /* 0x0000076000007944 */ /* 0x000fea0003c00000 */
[----:B01----:R-:W-:Y:S01]  /*4570*/  FADD.FTZ R203, R203, R204 ;  /* 0x000000cccbcb7221 */ /* 0x003fe20000010000 */
[----:B------:R-:W-:Y:S01]  /*4580*/  HFMA2.MMA R204, -RZ, RZ, 0, 9.5367431640625e-07 ;  /* 0x00000010ffcc7435 */ /* 0x000fe200000001ff */
[----:B------:R-:W-:Y:S02]  /*4590*/  MOV R41, 0x1f ;  /* 0x0000001f00297802 */ /* 0x000fe40000000f00 */
[----:B------:R-:W-:Y:S02]  /*45a0*/  MOV R202, 0xffffffff ;  /* 0xffffffff00ca7802 */ /* 0x000fe40000000f00 */
[----:B------:R-:W-:Y:S02]  /*45b0*/  MOV R44, 0x45d0 ;  /* 0x000045d0002c7802 */ /* 0x000fe40000000f00 */
[----:B------:R-:W-:Y:S05]  /*45c0*/  CALL.REL.NOINC `($__internal_25_$__cuda_sm70_shflsync_bfly_p) ;  /* 0x0000070000007944 */ /* 0x000fea0003c00000 */
        /* <DEDUP_REMOVED lines=86> */
[----:B------:R-:W-:Y:S05]  /*4b30*/  CALL.REL.NOINC `($__internal_25_$__cuda_sm70_shflsync_bfly_p) ;  /* 0x0000019000007944 */ /* 0x000fea0003c00000 */
[----:B01----:R-:W-:Y:S01]  /*4b40*/  FADD.FTZ R203, R203, R204 ;  /* 0x000000cccbcb7221 */ /* 0x003fe20000010000 */
[----:B------:R-:W-:Y:S01]  /*4b50*/  HFMA2.MMA R204, -RZ, RZ, 0, 1.1920928955078125e-07 ;  /* 0x00000002ffcc7435 */ /* 0x000fe200000001ff */
[----:B------:R-:W-:Y:S02]  /*4b60*/  MOV R41, 0x1f ;  /* 0x0000001f00297802 */ /* 0x000fe40000000f00 */
[----:B------:R-:W-:Y:S02]  /*4b70*/  MOV R202, 0xffffffff ;  /* 0xffffffff00ca7802 */ /* 0x000fe40000000f00 */
[----:B------:R-:W-:Y:S02]  /*4b80*/  MOV R44, 0x4ba0 ;  /* 0x00004ba0002c7802 */ /* 0x000fe40000000f00 */
[----:B------:R-:W-:Y:S05]  /*4b90*/  CALL.REL.NOINC `($__internal_25_$__cuda_sm70_shflsync_bfly_p) ;  /* 0x0000013000007944 */ /* 0x000fea0003c00000 */
[----:B01----:R-:W-:Y:S01]  /*4ba0*/  FADD.FTZ R203, R203, R204 ;  /* 0x000000cccbcb7221 */ /* 0x003fe20000010000 */
[----:B------:R-:W-:Y:S01]  /*4bb0*/  HFMA2.MMA R204, -RZ, RZ, 0, 2.384185791015625e-07 ;  /* 0x00000004ffcc7435 */ /* 0x000fe200000001ff */
[----:B------:R-:W-:-:S02]  /*4bc0*/  MOV R41, 0x1f ;  /* 0x0000001f00297802 */ /* 0x000fc40000000f00 */
[----:B------:R-:W-:Y:S02]  /*4bd0*/  MOV R202, 0xffffffff ;  /* 0xffffffff00ca7802 */ /* 0x000fe40000000f00 */
[----:B------:R-:W-:Y:S02]  /*4be0*/  MOV R44, 0x4c00 ;  /* 0x00004c00002c7802 */ /* 0x000fe40000000f00 */
[----:B------:R-:W-:Y:S05]  /*4bf0*/  CALL.REL.NOINC `($__internal_25_$__cuda_sm70_shflsync_bfly_p) ;  /* 0x000000d000007944 */ /* 0x000fea0003c00000 */
[----:B01----:R-:W-:Y:S01]  /*4c00*/  FADD.FTZ R203, R203, R204 ;  /* 0x000000cccbcb7221 */ /* 0x003fe20000010000 */
[----:B------:R-:W-:Y:S01]  /*4c10*/  HFMA2.MMA R204, -RZ, RZ, 0, 4.76837158203125e-07 ;  /* 0x00000008ffcc7435 */ /* 0x000fe200000001ff */
[----:B------:R-:W-:Y:S02]  /*4c20*/  MOV R41, 0x1f ;  /* 0x0000001f00297802 */ /* 0x000fe40000000f00 */
[----:B------:R-:W-:Y:S02]  /*4c30*/  MOV R202, 0xffffffff ;  /* 0xffffffff00ca7802 */ /* 0x000fe40000000f00 */
[----:B------:R-:W-:Y:S02]  /*4c40*/  MOV R44, 0x4c60 ;  /* 0x00004c60002c7802 */ /* 0x000fe40000000f00 */
[----:B------:R-:W-:Y:S05]  /*4c50*/  CALL.REL.NOINC `($__internal_25_$__cuda_sm70_shflsync_bfly_p) ;  /* 0x0000007000007944 */ /* 0x000fea0003c00000 */
[----:B01----:R-:W-:Y:S01]  /*4c60*/  FADD.FTZ R203, R203, R204 ;  /* 0x000000cccbcb7221 */ /* 0x003fe20000010000 */
[----:B------:R-:W-:Y:S01]  /*4c70*/  HFMA2.MMA R204, -RZ, RZ, 0, 9.5367431640625e-07 ;  /* 0x00000010ffcc7435 */ /* 0x000fe200000001ff */
[----:B------:R-:W-:-:S02]  /*4c80*/  MOV R41, 0x1f ;  /* 0x0000001f00297802 */ /* 0x000fc40000000f00 */
[----:B------:R-:W-:Y:S02]  /*4c90*/  MOV R202, 0xffffffff ;  /* 0xffffffff00ca7802 */ /* 0x000fe40000000f00 */
[----:B------:R-:W-:Y:S02]  /*4ca0*/  MOV R44, 0x4cc0 ;  /* 0x00004cc0002c7802 */ /* 0x000fe40000000f00 */
[----:B------:R-:W-:Y:S05]  /*4cb0*/  CALL.REL.NOINC `($__internal_25_$__cuda_sm70_shflsync_bfly_p) ;  /* 0x0000001000007944 */ /* 0x000fea0003c00000 */
[----:B01----:R-:W-:Y:S05]  /*4cc0*/  BRA `(.L_x_10384) ;  /* 0xffffe02000007947 */ /* 0x003fea000383ffff */
        .weak           $__internal_25_$__cuda_sm70_shflsync_bfly_p
        .type           $__internal_25_$__cuda_sm70_shflsync_bfly_p,@function
        .size           $__internal_25_$__cuda_sm70_shflsync_bfly_p,(.L_x_32965 - $__internal_25_$__cuda_sm70_shflsync_bfly_p)
$__internal_25_$__cuda_sm70_shflsync_bfly_p:
[----:B------:R-:W-:Y:S01]  /*4cd0*/  HFMA2.MMA R45, -RZ, RZ, 0, 0 ;  /* 0x00000000ff2d7435 */ /* 0x000fe200000001ff */
[----:B------:R-:W-:Y:S04]  /*4ce0*/  WARPSYNC R202 ;  /* 0x000000ca00007348 */ /* 0x000fe80003800000 */
[----:B------:R0:W1:Y:S01]  /*4cf0*/  SHFL.BFLY PT, R204, R203, R204, R41 ;  /* 0x0c0000cccbcc7389 */ /* 0x00006200000e0029 */
[----:B------:R-:W-:Y:S05]  /*4d00*/  RET.REL.NODEC R44 `(_ZN10layer_norm31ln_parallel_residual_fwd_kernelINS_13Kernel_traitsI13__nv_bfloat16S2_fS2_fjLj5120ELj1ELj1ELj4ELj16ENS_18Kernel_traits_baseILj5120ES2_S2_fS2_fjLj128EEEEELb0ELb0ELb1EEEvNS_9FwdParamsE) ;  /* 0xffffb2f02c007950 */ /* 0x000fea0003c3ffff */
.L_x_10385:
        /* <DEDUP_REMOVED lines=15> */
.L_x_32965:


//--------------------- .text._ZN10layer_norm31ln_parallel_residual_fwd_kernelINS_13Kernel_traitsI13__nv_bfloat16S2_fS2_fjLj5120ELj1ELj1ELj4ELj16ENS_18Kernel_traits_baseILj5120ES2_S2_fS2_fjLj128EEEEELb0ELb1ELb0EEEvNS_9FwdParamsE --------------------------
	.section	.text._ZN10layer_norm31ln_parallel_residual_fwd_kernelINS_13Kernel_traitsI13__nv_bfloat16S2_fS2_fjLj5120ELj1ELj1ELj4ELj16ENS_18Kernel_traits_baseILj5120ES2_S2_fS2_fjLj128EEEEELb0ELb1ELb0EEEvNS_9FwdParamsE,"ax",@progbits
	.sectioninfo	@"SHI_REGISTERS=157"
	.align	128
        .global         _ZN10layer_norm31ln_parallel_residual_fwd_kernelINS_13Kernel_traitsI13__nv_bfloat16S2_fS2_fjLj5120ELj1ELj1ELj4ELj16ENS_18Kernel_traits_baseILj5120ES2_S2_fS2_fjLj128EEEEELb0ELb1ELb0EEEvNS_9FwdParamsE
        .type           _ZN10layer_norm31ln_parallel_residual_fwd_kernelINS_13Kernel_traitsI13__nv_bfloat16S2_fS2_fjLj5120ELj1ELj1ELj4ELj16ENS_18Kernel_traits_baseILj5120ES2_S2_fS2_fjLj128EEEEELb0ELb1ELb0EEEvNS_9FwdParamsE,@function
        .size           _ZN10layer_norm31ln_parallel_residual_fwd_kernelINS_13Kernel_traitsI13__nv_bfloat16S2_fS2_fjLj5120ELj1ELj1ELj4ELj16ENS_18Kernel_traits_baseILj5120ES2_S2_fS2_fjLj128EEEEELb0ELb1ELb0EEEvNS_9FwdParamsE,(.L_x_32966 - _ZN10layer_norm31ln_parallel_residual_fwd_kernelINS_13Kernel_traitsI13__nv_bfloat16S2_fS2_fjLj5120ELj1ELj1ELj4ELj16ENS_18Kernel_traits_baseILj5120ES2_S2_fS2_fjLj128EEEEELb0ELb1ELb0EEEvNS_9FwdParamsE)
        .other          _ZN10layer_norm31ln_parallel_residual_fwd_kernelINS_13Kernel_traitsI13__nv_bfloat16S2_fS2_fjLj5120ELj1ELj1ELj4ELj16ENS_18Kernel_traits_baseILj5120ES2_S2_fS2_fjLj128EEEEELb0ELb1ELb0EEEvNS_9FwdParamsE,@"STO_CUDA_ENTRY STV_DEFAULT"
_ZN10layer_norm31ln_parallel_residual_fwd_kernelINS_13Kernel_traitsI13__nv_bfloat16S2_fS2_fjLj5120ELj1ELj1ELj4ELj16ENS_18Kernel_traits_baseILj5120ES2_S2_fS2_fjLj128EEEEELb0ELb1ELb0EEEvNS_9FwdParamsE:
.text._ZN10layer_norm31ln_parallel_residual_fwd_kernelINS_13Kernel_traitsI13__nv_bfloat16S2_fS2_fjLj5120ELj1ELj1ELj4ELj16ENS_18Kernel_traits_baseILj5120ES2_S2_fS2_fjLj128EEEEELb0ELb1ELb0EEEvNS_9FwdParamsE:
        /* <DEDUP_REMOVED lines=14> */
[C---:B------:R-:W-:Y:S02]  /*00e0*/  ISETP.GE.U32.AND P1, PT, R90.reuse, 0x200, PT ;  /* 0x000002005a00780c */ /* 0x040fe40003f26070 */
[----:B------:R-:W-:-:S02]  /*00f0*/  ISETP.GE.U32.AND P2, PT, R90, 0x280, PT ;  /* 0x000002805a00780c */ /* 0x000fc40003f46070 */
        /* <DEDUP_REMOVED lines=13> */
.L_x_10387:
[----:B0-----:R-:W-:Y:S05]  /*01d0*/  BSYNC B0 ;  /* 0x0000000000007941 */ /* 0x001fea0003800000 */
.L_x_10386:
        /* <DEDUP_REMOVED lines=13> */
.L_x_10389:
[----:B0-----:R-:W-:Y:S05]  /*02b0*/  BSYNC B0 ;  /* 0x0000000000007941 */ /* 0x001fea0003800000 */
.L_x_10388:
        /* <DEDUP_REMOVED lines=13> */
.L_x_10391:
[----:B0-----:R-:W-:Y:S05]  /*0390*/  BSYNC B0 ;  /* 0x0000000000007941 */ /* 0x001fea0003800000 */
.L_x_10390:
        /* <DEDUP_REMOVED lines=13> */
.L_x_10393:
[----:B0-----:R-:W-:Y:S05]  /*0470*/  BSYNC B0 ;  /* 0x0000000000007941 */ /* 0x001fea0003800000 */
.L_x_10392:
        /* <DEDUP_REMOVED lines=12> */
.L_x_10395:
[----:B0-----:R-:W-:Y:S05]  /*0540*/  BSYNC B0 ;  /* 0x0000000000007941 */ /* 0x001fea0003800000 */
.L_x_10394:
[----:B------:R-:W0:Y:S02]  /*0550*/  S2UR UR6, SR_CTAID.X ;  /* 0x00000000000679c3 */ /* 0x000e240000002500 */
[----:B0-----:R-:W-:-:S04]  /*0560*/  LEA.HI R137, R91, UR6, RZ, 0x19 ;  /* 0x000000065b897c11 */ /* 0x001fc8000f8fc8ff */
[----:B------:R-:W-:-:S13]  /*0570*/  ISETP.GE.AND P3, PT, R137, c[0x0][0x164], PT ;  /* 0x0000590089007a0c */ /* 0x000fda0003f66270 */
[----:B------:R-:W-:Y:S05]  /*0580*/  @P3 EXIT ;  /* 0x000000000000394d */ /* 0x000fea0003800000 */
[----:B------:R-:W-:Y:S01]  /*0590*/  SHF.R.S32.HI R56, RZ, 0x3, R56 ;  /* 0x00000003ff387819 */ /* 0x000fe20000011438 */
[----:B------:R-:W-:Y:S01]  /*05a0*/  ULDC.U8 UR6, c[0x0][0x1f0] ;  /* 0x00007c0000067ab9 */ /* 0x000fe20000000000 */
[--C-:B-----5:R-:W-:Y:S02]  /*05b0*/  PRMT R99, RZ, 0x5410, R28.reuse ;  /* 0x00005410ff637816 */ /* 0x120fe4000000001c */
[----:B------:R-:W-:Y:S02]  /*05c0*/  PRMT R100, RZ, 0x7610, R28 ;  /* 0x00007610ff647816 */ /* 0x000fe4000000001c */
[--C-:B------:R-:W-:Y:S02]  /*05d0*/  PRMT R101, RZ, 0x5410, R29.reuse ;  /* 0x00005410ff657816 */ /* 0x100fe4000000001d */
[----:B------:R-:W-:Y:S02]  /*05e0*/  PRMT R102, RZ, 0x7610, R29 ;  /* 0x00007610ff667816 */ /* 0x000fe4000000001d */
[----:B------:R-:W-:-:S02]  /*05f0*/  LOP3.LUT R29, R91, 0x60, RZ, 0xc0, !PT ;  /* 0x000000605b1d7812 */ /* 0x000fc400078ec0ff */
[----:B------:R-:W-:Y:S02]  /*0600*/  LOP3.LUT R28, R56, 0x7f, RZ, 0xc0, !PT ;  /* 0x0000007f381c7812 */ /* 0x000fe400078ec0ff */
[----:B------:R-:W-:Y:S02]  /*0610*/  SHF.R.U32.HI R56, RZ, 0x2, R56 ;  /* 0x00000002ff387819 */ /* 0x000fe40000011638 */
[----:B------:R-:W-:Y:S02]  /*0620*/  IADD3 R29, R28, -R29, RZ ;  /* 0x8000001d1c1d7210 */ /* 0x000fe40007ffe0ff */
[----:B------:R-:W-:Y:S02]  /*0630*/  LOP3.LUT R56, R56, 0x3fffffe0, RZ, 0xc0, !PT ;  /* 0x3fffffe038387812 */ /* 0x000fe400078ec0ff */
[----:B------:R-:W-:Y:S02]  /*0640*/  IMNMX R29, RZ, R29, !PT ;  /* 0x0000001dff1d7217 */ /* 0x000fe40007800200 */
[----:B------:R-:W-:-:S02]  /*0650*/  PRMT R103, RZ, 0x5410, R30 ;  /* 0x00005410ff677816 */ /* 0x000fc4000000001e */
[----:B------:R-:W-:Y:S02]  /*0660*/  IMNMX R29, R29, 0x20, PT ;  /* 0x000000201d1d7817 */ /* 0x000fe40003800200 */
[----:B------:R-:W-:Y:S02]  /*0670*/  PRMT R104, RZ, 0x7610, R30 ;  /* 0x00007610ff687816 */ /* 0x000fe4000000001e */
[----:B------:R-:W-:Y:S02]  /*0680*/  IADD3 R29, R29, R56, RZ ;  /* 0x000000381d1d7210 */ /* 0x000fe40007ffe0ff */
[----:B------:R-:W-:Y:S02]  /*0690*/  SHF.L.U32 R30, R91, 0x5, RZ ;  /* 0x000000055b1e7819 */ /* 0x000fe400000006ff */
[----:B------:R-:W-:Y:S02]  /*06a0*/  SHF.L.U32 R29, R29, 0x3, RZ ;  /* 0x000000031d1d7819 */ /* 0x000fe400000006ff */
[----:B------:R-:W-:-:S02]  /*06b0*/  PRMT R105, RZ, 0x5410, R31 ;  /* 0x00005410ff697816 */ /* 0x000fc4000000001f */
[----:B------:R-:W-:Y:S02]  /*06c0*/  PRMT R107, RZ, 0x7610, R31 ;  /* 0x00007610ff6b7816 */ /* 0x000fe4000000001f */
[----:B------:R-:W0:Y:S01]  /*06d0*/  I2F.U32 R29, R29 ;  /* 0x0000001d001d7306 */ /* 0x000e220000201000 */
[----:B------:R-:W-:Y:S02]  /*06e0*/  LOP3.LUT R31, R30, 0x3e0, RZ, 0xc0, !PT ;  /* 0x000003e01e1f7812 */ /* 0x000fe400078ec0ff */
[--C-:B------:R-:W-:Y:S02]  /*06f0*/  PRMT R88, RZ, 0x5410, R24.reuse ;  /* 0x00005410ff587816 */ /* 0x100fe40000000018 */
[----:B------:R-:W-:Y:S02]  /*0700*/  IADD3 R31, R28, -R31, RZ ;  /* 0x8000001f1c1f7210 */ /* 0x000fe40007ffe0ff */
[----:B------:R-:W-:Y:S02]  /*0710*/  PRMT R89, RZ, 0x7610, R24 ;  /* 0x00007610ff597816 */ /* 0x000fe40000000018 */
[----:B------:R-:W-:-:S02]  /*0720*/  IMNMX R31, RZ, R31, !PT ;  /* 0x0000001fff1f7217 */ /* 0x000fc40007800200 */
[--C-:B------:R-:W-:Y:S02]  /*0730*/  PRMT R86, RZ, 0x5410, R25.reuse ;  /* 0x00005410ff567816 */ /* 0x100fe40000000019 */
[----:B------:R-:W-:Y:S02]  /*0740*/  IMNMX R31, R31, 0x20, PT ;  /* 0x000000201f1f7817 */ /* 0x000fe40003800200 */
[----:B------:R-:W-:Y:S01]  /*0750*/  PRMT R87, RZ, 0x7610, R25 ;  /* 0x00007610ff577816 */ /* 0x000fe20000000019 */
[----:B0-----:R0:W1:Y:S01]  /*0760*/  MUFU.RCP R130, R29 ;  /* 0x0000001d00827308 */ /* 0x0010620000001000 */
[----:B------:R-:W-:Y:S02]  /*0770*/  IADD3 R31, R56, R31, RZ ;  /* 0x0000001f381f7210 */ /* 0x000fe40007ffe0ff */
[--C-:B------:R-:W-:Y:S02]  /*0780*/  PRMT R84, RZ, 0x5410, R26.reuse ;  /* 0x00005410ff547816 */ /* 0x100fe4000000001a */
[----:B------:R-:W-:-:S02]  /*0790*/  PRMT R85, RZ, 0x7610, R26 ;  /* 0x00007610ff557816 */ /* 0x000fc4000000001a */
[--C-:B------:R-:W-:Y:S02]  /*07a0*/  PRMT R12, RZ, 0x5410, R10.reuse ;  /* 0x00005410ff0c7816 */ /* 0x100fe4000000000a */
[----:B------:R-:W-:Y:S02]  /*07b0*/  PRMT R13, RZ, 0x7610, R10 ;  /* 0x00007610ff0d7816 */ /* 0x000fe4000000000a */
        /* <DEDUP_REMOVED lines=14> */
[----:B------:R-:W-:Y:S02]  /*08a0*/  PRMT R27, RZ, 0x7610, R27 ;  /* 0x00007610ff1b7816 */ /* 0x000fe4000000001b */
        /* <DEDUP_REMOVED lines=41> */
[----:B------:R-:W-:Y:S02]  /*0b40*/  MOV R134, 0x1 ;  /* 0x0000000100867802 */ /* 0x000fe40000000f00 */
[----:B------:R-:W-:-:S02]  /*0b50*/  PRMT R133, RZ, 0x5410, R44 ;  /* 0x00005410ff857816 */ /* 0x000fc4000000002c */
[----:B------:R-:W-:Y:S02]  /*0b60*/  PRMT R132, RZ, 0x7610, R44 ;  /* 0x00007610ff847816 */ /* 0x000fe4000000002c */
[----:B------:R-:W-:Y:S02]  /*0b70*/  SHF.L.U32 R136, R31, 0x3, RZ ;  /* 0x000000031f887819 */ /* 0x000fe400000006ff */
[--C-:B------:R-:W-:Y:S02]  /*0b80*/  PRMT R135, RZ, 0x5410, R45.reuse ;  /* 0x00005410ff877816 */ /* 0x100fe4000000002d */
[----:B------:R-:W-:Y:S02]  /*0b90*/  PRMT R138, RZ, 0x7610, R45 ;  /* 0x00007610ff8a7816 */ /* 0x000fe4000000002d */
[--C-:B------:R-:W-:Y:S02]  /*0ba0*/  PRMT R139, RZ, 0x5410, R46.reuse ;  /* 0x00005410ff8b7816 */ /* 0x100fe4000000002e */
[----:B------:R-:W-:-:S02]  /*0bb0*/  PRMT R140, RZ, 0x7610, R46 ;  /* 0x00007610ff8c7816 */ /* 0x000fc4000000002e */
[--C-:B------:R-:W-:Y:S02]  /*0bc0*/  PRMT R141, RZ, 0x5410, R47.reuse ;  /* 0x00005410ff8d7816 */ /* 0x100fe4000000002f */
[----:B01----:R-:W-:Y:S02]  /*0bd0*/  PRMT R142, RZ, 0x7610, R47 ;  /* 0x00007610ff8e7816 */ /* 0x003fe4000000002f */
.L_x_10499:
        /* <DEDUP_REMOVED lines=29> */
.L_x_10398:
[----:B0----5:R-:W-:-:S05]  /*0db0*/  PRMT R41, RZ, 0x5410, R28 ;  /* 0x00005410ff297816 */ /* 0x021fca000000001c */
[----:B------:R-:W-:-:S04]  /*0dc0*/  FADD.FTZ R40, R41, R40 ;  /* 0x0000002829287221 */ /* 0x000fc80000010000 */
[----:B------:R-:W-:Y:S02]  /*0dd0*/  @P3 FADD.FTZ R40, R32, R40 ;  /* 0x0000002820283221 */ /* 0x000fe40000010000 */
.L_x_10399:
[----:B------:R-:W-:Y:S01]  /*0de0*/  PRMT R41, RZ, 0x7610, R44 ;  /* 0x00007610ff297816 */ /* 0x000fe2000000002c */
[----:B------:R-:W-:Y:S05]  /*0df0*/  @P4 BRA `(.L_x_10400) ;  /* 0x0000003000004947 */ /* 0x000fea0003800000 */
[----:B------:R-:W-:Y:S05]  /*0e00*/  @!P3 BRA `(.L_x_10401) ;  /* 0x000000500000b947 */ /* 0x000fea0003800000 */
[----:B-----5:R-:W-:Y:S01]  /*0e10*/  FADD.FTZ R41, R33, R41 ;  /* 0x0000002921297221 */ /* 0x020fe20000010000 */
[----:B------:R-:W-:Y:S05]  /*0e20*/  BRA `(.L_x_10401) ;  /* 0x0000003000007947 */ /* 0x000fea0003800000 */
.L_x_10400:
[----:B-----5:R-:W-:-:S05]  /*0e30*/  PRMT R42, RZ, 0x7610, R28 ;  /* 0x00007610ff2a7816 */ /* 0x020fca000000001c */
[----:B------:R-:W-:-:S04]  /*0e40*/  FADD.FTZ R41, R42, R41 ;  /* 0x000000292a297221 */ /* 0x000fc80000010000 */
[----:B------:R-:W-:Y:S02]  /*0e50*/  @P3 FADD.FTZ R41, R33, R41 ;  /* 0x0000002921293221 */ /* 0x000fe40000010000 */
.L_x_10401:
[----:B------:R-:W-:Y:S01]  /*0e60*/  PRMT R42, RZ, 0x5410, R45 ;  /* 0x00005410ff2a7816 */ /* 0x000fe2000000002d */
[----:B------:R-:W-:Y:S05]  /*0e70*/  @P4 BRA `(.L_x_10402) ;  /* 0x0000003000004947 */ /* 0x000fea0003800000 */
[----:B------:R-:W-:Y:S05]  /*0e80*/  @!P3 BRA `(.L_x_10403) ;  /* 0x000000500000b947 */ /* 0x000fea0003800000 */
[----:B-----5:R-:W-:Y:S01]  /*0e90*/  FADD.FTZ R42, R34, R42 ;  /* 0x0000002a222a7221 */ /* 0x020fe20000010000 */
[----:B------:R-:W-:Y:S05]  /*0ea0*/  BRA `(.L_x_10403) ;  /* 0x0000003000007947 */ /* 0x000fea0003800000 */
.L_x_10402:
[----:B-----5:R-:W-:-:S05]  /*0eb0*/  PRMT R43, RZ, 0x5410, R29 ;  /* 0x00005410ff2b7816 */ /* 0x020fca000000001d */
[----:B------:R-:W-:-:S04]  /*0ec0*/  FADD.FTZ R42, R43, R42 ;  /* 0x0000002a2b2a7221 */ /* 0x000fc80000010000 */
[----:B------:R-:W-:Y:S02]  /*0ed0*/  @P3 FADD.FTZ R42, R34, R42 ;  /* 0x0000002a222a3221 */ /* 0x000fe40000010000 */
.L_x_10403:
[----:B------:R-:W-:Y:S01]  /*0ee0*/  PRMT R43, RZ, 0x7610, R45 ;  /* 0x00007610ff2b7816 */ /* 0x000fe2000000002d */
[----:B------:R-:W-:Y:S05]  /*0ef0*/  @P4 BRA `(.L_x_10404) ;  /* 0x0000003000004947 */ /* 0x000fea0003800000 */
[----:B------:R-:W-:Y:S05]  /*0f00*/  @!P3 BRA `(.L_x_10405) ;  /* 0x000000500000b947 */ /* 0x000fea0003800000 */
[----:B-----5:R-:W-:Y:S01]  /*0f10*/  FADD.FTZ R43, R35, R43 ;  /* 0x0000002b232b7221 */ /* 0x020fe20000010000 */
[----:B------:R-:W-:Y:S05]  /*0f20*/  BRA `(.L_x_10405) ;  /* 0x0000003000007947 */ /* 0x000fea0003800000 */
.L_x_10404:
[----:B-----5:R-:W-:-:S05]  /*0f30*/  PRMT R44, RZ, 0x7610, R29 ;  /* 0x00007610ff2c7816 */ /* 0x020fca000000001d */
[----:B------:R-:W-:-:S04]  /*0f40*/  FADD.FTZ R43, R44, R43 ;  /* 0x0000002b2c2b7221 */ /* 0x000fc80000010000 */
[----:B------:R-:W-:Y:S02]  /*0f50*/  @P3 FADD.FTZ R43, R35, R43 ;  /* 0x0000002b232b3221 */ /* 0x000fe40000010000 */
.L_x_10405:
[----:B------:R-:W-:Y:S01]  /*0f60*/  PRMT R44, RZ, 0x5410, R46 ;  /* 0x00005410ff2c7816 */ /* 0x000fe2000000002e */
[----:B------:R-:W-:Y:S05]  /*0f70*/  @P4 BRA `(.L_x_10406) ;  /* 0x0000003000004947 */ /* 0x000fea0003800000 */
[----:B------:R-:W-:Y:S05]  /*0f80*/  @!P3 BRA `(.L_x_10407) ;  /* 0x000000500000b947 */ /* 0x000fea0003800000 */
[----:B-----5:R-:W-:Y:S01]  /*0f90*/  FADD.FTZ R44, R36, R44 ;  /* 0x0000002c242c7221 */ /* 0x020fe20000010000 */
[----:B------:R-:W-:Y:S05]  /*0fa0*/  BRA `(.L_x_10407) ;  /* 0x0000003000007947 */ /* 0x000fea0003800000 */
.L_x_10406:
[----:B-----5:R-:W-:-:S05]  /*0fb0*/  PRMT R45, RZ, 0x5410, R30 ;  /* 0x00005410ff2d7816 */ /* 0x020fca000000001e */
[----:B------:R-:W-:-:S04]  /*0fc0*/  FADD.FTZ R44, R45, R44 ;  /* 0x0000002c2d2c7221 */ /* 0x000fc80000010000 */
[----:B------:R-:W-:Y:S02]  /*0fd0*/  @P3 FADD.FTZ R44, R36, R44 ;  /* 0x0000002c242c3221 */ /* 0x000fe40000010000 */
.L_x_10407:
[----:B------:R-:W-:Y:S01]  /*0fe0*/  PRMT R45, RZ, 0x7610, R46 ;  /* 0x00007610ff2d7816 */ /* 0x000fe2000000002e */
[----:B------:R-:W-:Y:S05]  /*0ff0*/  @P4 BRA `(.L_x_10408) ;  /* 0x0000003000004947 */ /* 0x000fea0003800000 */
[----:B------:R-:W-:Y:S05]  /*1000*/  @!P3 BRA `(.L_x_10409) ;  /* 0x000000500000b947 */ /* 0x000fea0003800000 */
[----:B-----5:R-:W-:Y:S01]  /*1010*/  FADD.FTZ R45, R37, R45 ;  /* 0x0000002d252d7221 */ /* 0x020fe20000010000 */
[----:B------:R-:W-:Y:S05]  /*1020*/  BRA `(.L_x_10409) ;  /* 0x0000003000007947 */ /* 0x000fea0003800000 */
.L_x_10408:
[----:B-----5:R-:W-:-:S05]  /*1030*/  PRMT R46, RZ, 0x7610, R30 ;  /* 0x00007610ff2e7816 */ /* 0x020fca000000001e */
[----:B------:R-:W-:-:S04]  /*1040*/  FADD.FTZ R45, R46, R45 ;  /* 0x0000002d2e2d7221 */ /* 0x000fc80000010000 */
[----:B------:R-:W-:Y:S02]  /*1050*/  @P3 FADD.FTZ R45, R37, R45 ;  /* 0x0000002d252d3221 */ /* 0x000fe40000010000 */
.L_x_10409:
[----:B------:R-:W-:Y:S01]  /*1060*/  PRMT R46, RZ, 0x5410, R47 ;  /* 0x00005410ff2e7816 */ /* 0x000fe2000000002f */
[----:B------:R-:W-:Y:S05]  /*1070*/  @P4 BRA `(.L_x_10410) ;  /* 0x0000003000004947 */ /* 0x000fea0003800000 */
[----:B------:R-:W-:Y:S05]  /*1080*/  @!P3 BRA `(.L_x_10411) ;  /* 0x000000500000b947 */ /* 0x000fea0003800000 */
[----:B-----5:R-:W-:Y:S01]  /*1090*/  FADD.FTZ R46, R38, R46 ;  /* 0x0000002e262e7221 */ /* 0x020fe20000010000 */
[----:B------:R-:W-:Y:S05]  /*10a0*/  BRA `(.L_x_10411) ;  /* 0x0000003000007947 */ /* 0x000fea0003800000 */
.L_x_10410:
[----:B-----5:R-:W-:-:S05]  /*10b0*/  PRMT R81, RZ, 0x5410, R31 ;  /* 0x00005410ff517816 */ /* 0x020fca000000001f */
[----:B------:R-:W-:-:S04]  /*10c0*/  FADD.FTZ R46, R81, R46 ;  /* 0x0000002e512e7221 */ /* 0x000fc80000010000 */
[----:B------:R-:W-:Y:S02]  /*10d0*/  @P3 FADD.FTZ R46, R38, R46 ;  /* 0x0000002e262e3221 */ /* 0x000fe40000010000 */
.L_x_10411:
[----:B------:R-:W-:Y:S01]  /*10e0*/  PRMT R47, RZ, 0x7610, R47 ;  /* 0x00007610ff2f7816 */ /* 0x000fe2000000002f */
[----:B------:R-:W-:Y:S05]  /*10f0*/  @P4 BRA `(.L_x_10412) ;  /* 0x0000003000004947 */ /* 0x000fea0003800000 */
[----:B------:R-:W-:Y:S05]  /*1100*/  @!P3 BRA `(.L_x_10413) ;  /* 0x000000500000b947 */ /* 0x000fea0003800000 */
[----:B-----5:R-:W-:Y:S01]  /*1110*/  FADD.FTZ R47, R39, R47 ;  /* 0x0000002f272f7221 */ /* 0x020fe20000010000 */
[----:B------:R-:W-:Y:S05]  /*1120*/  BRA `(.L_x_10413) ;  /* 0x0000003000007947 */ /* 0x000fea0003800000 */
.L_x_10412:
[----:B-----5:R-:W-:-:S05]  /*1130*/  PRMT R80, RZ, 0x7610, R31 ;  /* 0x00007610ff507816 */ /* 0x020fca000000001f */
[----:B------:R-:W-:-:S04]  /*1140*/  FADD.FTZ R47, R80, R47 ;  /* 0x0000002f502f7221 */ /* 0x000fc80000010000 */
[----:B------:R-:W-:Y:S02]  /*1150*/  @P3 FADD.FTZ R47, R39, R47 ;  /* 0x0000002f272f3221 */ /* 0x000fe40000010000 */
.L_x_10413:
[C---:B------:R-:W-:Y:S02]  /*1160*/  LEA R80, P3, R143.reuse, c[0x0][0x188], 0x5 ;  /* 0x000062008f507a11 */ /* 0x040fe400078628ff */
[C---:B------:R-:W-:Y:S02]  /*1170*/  IADD3 R82, R143.reuse, 0x80, RZ ;  /* 0x000000808f527810 */ /* 0x040fe40007ffe0ff */
[----:B------:R-:W-:-:S05]  /*1180*/  LEA.HI.X R81, R143, c[0x0][0x18c], RZ, 0x5, P3 ;  /* 0x000063008f517a11 */ /* 0x000fca00018f2cff */
[----:B------:R0:W-:Y:S04]  /*1190*/  STG.E.128 [R80.64], R40 ;  /* 0x0000002850007986 */ /* 0x0001e8000c101d04 */
[----:B------:R0:W-:Y:S02]  /*11a0*/  STG.E.128 [R80.64+0x10], R44 ;  /* 0x0000102c50007986 */ /* 0x0001e4000c101d04 */
.L_x_10397:
[----:B------:R-:W-:Y:S05]  /*11b0*/  BSYNC B0 ;  /* 0x0000000000007941 */ /* 0x000fea0003800000 */
.L_x_10396:
        /* <DEDUP_REMOVED lines=24> */
.L_x_10416:
[----:B-1---5:R-:W-:-:S05]  /*1340*/  PRMT R49, RZ, 0x5410, R28 ;  /* 0x00005410ff317816 */ /* 0x022fca000000001c */
[----:B------:R-:W-:-:S04]  /*1350*/  FADD.FTZ R48, R49, R48 ;  /* 0x0000003031307221 */ /* 0x000fc80000010000 */
[----:B------:R-:W-:Y:S02]  /*1360*/  @P3 FADD.FTZ R48, R32, R48 ;  /* 0x0000003020303221 */ /* 0x000fe40000010000 */
.L_x_10417:
[----:B------:R-:W-:Y:S01]  /*1370*/  PRMT R49, RZ, 0x7610, R52 ;  /* 0x00007610ff317816 */ /* 0x000fe20000000034 */
[----:B------:R-:W-:Y:S05]  /*1380*/  @P4 BRA `(.L_x_10418) ;  /* 0x0000003000004947 */ /* 0x000fea0003800000 */
[----:B------:R-:W-:Y:S05]  /*1390*/  @!P3 BRA `(.L_x_10419) ;  /* 0x000000500000b947 */ /* 0x000fea0003800000 */
[----:B-----5:R-:W-:Y:S01]  /*13a0*/  FADD.FTZ R49, R33, R49 ;  /* 0x0000003121317221 */ /* 0x020fe20000010000 */
[----:B------:R-:W-:Y:S05]  /*13b0*/  BRA `(.L_x_10419) ;  /* 0x0000003000007947 */ /* 0x000fea0003800000 */
.L_x_10418:
[----:B-----5:R-:W-:-:S05]  /*13c0*/  PRMT R50, RZ, 0x7610, R28 ;  /* 0x00007610ff327816 */ /* 0x020fca000000001c */
[----:B------:R-:W-:-:S04]  /*13d0*/  FADD.FTZ R49, R50, R49 ;  /* 0x0000003132317221 */ /* 0x000fc80000010000 */
[----:B------:R-:W-:Y:S02]  /*13e0*/  @P3 FADD.FTZ R49, R33, R49 ;  /* 0x0000003121313221 */ /* 0x000fe40000010000 */
.L_x_10419:
[----:B------:R-:W-:Y:S01]  /*13f0*/  PRMT R50, RZ, 0x5410, R53 ;  /* 0x00005410ff327816 */ /* 0x000fe20000000035 */
[----:B------:R-:W-:Y:S05]  /*1400*/  @P4 BRA `(.L_x_10420) ;  /* 0x0000003000004947 */ /* 0x000fea0003800000 */
[----:B------:R-:W-:Y:S05]  /*1410*/  @!P3 BRA `(.L_x_10421) ;  /* 0x000000500000b947 */ /* 0x000fea0003800000 */
[----:B-----5:R-:W-:Y:S01]  /*1420*/  FADD.FTZ R50, R34, R50 ;  /* 0x0000003222327221 */ /* 0x020fe20000010000 */
[----:B------:R-:W-:Y:S05]  /*1430*/  BRA `(.L_x_10421) ;  /* 0x0000003000007947 */ /* 0x000fea0003800000 */
.L_x_10420:
[----:B-----5:R-:W-:-:S05]  /*1440*/  PRMT R51, RZ, 0x5410, R29 ;  /* 0x00005410ff337816 */ /* 0x020fca000000001d */
[----:B------:R-:W-:-:S04]  /*1450*/  FADD.FTZ R50, R51, R50 ;  /* 0x0000003233327221 */ /* 0x000fc80000010000 */
[----:B------:R-:W-:Y:S02]  /*1460*/  @P3 FADD.FTZ R50, R34, R50 ;  /* 0x0000003222323221 */ /* 0x000fe40000010000 */
.L_x_10421:
[----:B------:R-:W-:Y:S01]  /*1470*/  PRMT R51, RZ, 0x7610, R53 ;  /* 0x00007610ff337816 */ /* 0x000fe20000000035 */
[----:B------:R-:W-:Y:S05]  /*1480*/  @P4 BRA `(.L_x_10422) ;  /* 0x0000003000004947 */ /* 0x000fea0003800000 */
[----:B------:R-:W-:Y:S05]  /*1490*/  @!P3 BRA `(.L_x_10423) ;  /* 0x000000500000b947 */ /* 0x000fea0003800000 */
[----:B-----5:R-:W-:Y:S01]  /*14a0*/  FADD.FTZ R51, R35, R51 ;  /* 0x0000003323337221 */ /* 0x020fe20000010000 */
[----:B------:R-:W-:Y:S05]  /*14b0*/  BRA `(.L_x_10423) ;  /* 0x0000003000007947 */ /* 0x000fea0003800000 */
.L_x_10422:
[----:B-----5:R-:W-:-:S05]  /*14c0*/  PRMT R52, RZ, 0x7610, R29 ;  /* 0x00007610ff347816 */ /* 0x020fca000000001d */
[----:B------:R-:W-:-:S04]  /*14d0*/  FADD.FTZ R51, R52, R51 ;  /* 0x0000003334337221 */ /* 0x000fc80000010000 */
[----:B------:R-:W-:Y:S02]  /*14e0*/  @P3 FADD.FTZ R51, R35, R51 ;  /* 0x0000003323333221 */ /* 0x000fe40000010000 */
.L_x_10423:
[----:B------:R-:W-:Y:S01]  /*14f0*/  PRMT R52, RZ, 0x5410, R54 ;  /* 0x00005410ff347816 */ /* 0x000fe20000000036 */
[----:B------:R-:W-:Y:S05]  /*1500*/  @P4 BRA `(.L_x_10424) ;  /* 0x0000003000004947 */ /* 0x000fea0003800000 */
[----:B------:R-:W-:Y:S05]  /*1510*/  @!P3 BRA `(.L_x_10425) ;  /* 0x000000500000b947 */ /* 0x000fea0003800000 */
[----:B-----5:R-:W-:Y:S01]  /*1520*/  FADD.FTZ R52, R36, R52 ;  /* 0x0000003424347221 */ /* 0x020fe20000010000 */
[----:B------:R-:W-:Y:S05]  /*1530*/  BRA `(.L_x_10425) ;  /* 0x0000003000007947 */ /* 0x000fea0003800000 */
.L_x_10424:
[----:B-----5:R-:W-:-:S05]  /*1540*/  PRMT R53, RZ, 0x5410, R30 ;  /* 0x00005410ff357816 */ /* 0x020fca000000001e */
[----:B------:R-:W-:-:S04]  /*1550*/  FADD.FTZ R52, R53, R52 ;  /* 0x0000003435347221 */ /* 0x000fc80000010000 */
[----:B------:R-:W-:Y:S02]  /*1560*/  @P3 FADD.FTZ R52, R36, R52 ;  /* 0x0000003424343221 */ /* 0x000fe40000010000 */
.L_x_10425:
[----:B------:R-:W-:Y:S01]  /*1570*/  PRMT R53, RZ, 0x7610, R54 ;  /* 0x00007610ff357816 */ /* 0x000fe20000000036 */
[----:B------:R-:W-:Y:S05]  /*1580*/  @P4 BRA `(.L_x_10426) ;  /* 0x0000003000004947 */ /* 0x000fea0003800000 */
[----:B------:R-:W-:Y:S05]  /*1590*/  @!P3 BRA `(.L_x_10427) ;  /* 0x000000500000b947 */ /* 0x000fea0003800000 */
[----:B-----5:R-:W-:Y:S01]  /*15a0*/  FADD.FTZ R53, R37, R53 ;  /* 0x0000003525357221 */ /* 0x020fe20000010000 */
[----:B------:R-:W-:Y:S05]  /*15b0*/  BRA `(.L_x_10427) ;  /* 0x0000003000007947 */ /* 0x000fea0003800000 */
.L_x_10426:
[----:B-----5:R-:W-:-:S05]  /*15c0*/  PRMT R54, RZ, 0x7610, R30 ;  /* 0x00007610ff367816 */ /* 0x020fca000000001e */
[----:B------:R-:W-:-:S04]  /*15d0*/  FADD.FTZ R53, R54, R53 ;  /* 0x0000003536357221 */ /* 0x000fc80000010000 */
[----:B------:R-:W-:Y:S02]  /*15e0*/  @P3 FADD.FTZ R53, R37, R53 ;  /* 0x0000003525353221 */ /* 0x000fe40000010000 */
.L_x_10427:
[----:B------:R-:W-:Y:S01]  /*15f0*/  PRMT R54, RZ, 0x5410, R55 ;  /* 0x00005410ff367816 */ /* 0x000fe20000000037 */
[----:B------:R-:W-:Y:S05]  /*1600*/  @P4 BRA `(.L_x_10428) ;  /* 0x0000003000004947 */ /* 0x000fea0003800000 */
[----:B------:R-:W-:Y:S05]  /*1610*/  @!P3 BRA `(.L_x_10429) ;  /* 0x000000500000b947 */ /* 0x000fea0003800000 */
[----:B-----5:R-:W-:Y:S01]  /*1620*/  FADD.FTZ R54, R38, R54 ;  /* 0x0000003626367221 */ /* 0x020fe20000010000 */
[----:B------:R-:W-:Y:S05]  /*1630*/  BRA `(.L_x_10429) ;  /* 0x0000003000007947 */ /* 0x000fea0003800000 */
.L_x_10428:
[----:B0----5:R-:W-:-:S05]  /*1640*/  PRMT R81, RZ, 0x5410, R31 ;  /* 0x00005410ff517816 */ /* 0x021fca000000001f */
[----:B------:R-:W-:-:S04]  /*1650*/  FADD.FTZ R54, R81, R54 ;  /* 0x0000003651367221 */ /* 0x000fc80000010000 */
[----:B------:R-:W-:Y:S02]  /*1660*/  @P3 FADD.FTZ R54, R38, R54 ;  /* 0x0000003626363221 */ /* 0x000fe40000010000 */
.L_x_10429:
[----:B------:R-:W-:Y:S01]  /*1670*/  PRMT R55, RZ, 0x7610, R55 ;  /* 0x00007610ff377816 */ /* 0x000fe20000000037 */
[----:B------:R-:W-:Y:S05]  /*1680*/  @P4 BRA `(.L_x_10430) ;  /* 0x0000003000004947 */ /* 0x000fea0003800000 */
[----:B------:R-:W-:Y:S05]  /*1690*/  @!P3 BRA `(.L_x_10431) ;  /* 0x000000500000b947 */ /* 0x000fea0003800000 */
[----:B-----5:R-:W-:Y:S01]  /*16a0*/  FADD.FTZ R55, R39, R55 ;  /* 0x0000003727377221 */ /* 0x020fe20000010000 */
[----:B------:R-:W-:Y:S05]  /*16b0*/  BRA `(.L_x_10431) ;  /* 0x0000003000007947 */ /* 0x000fea0003800000 */
.L_x_10430:
[----:B0----5:R-:W-:-:S05]  /*16c0*/  PRMT R80, RZ, 0x7610, R31 ;  /* 0x00007610ff507816 */ /* 0x021fca000000001f */
[----:B------:R-:W-:-:S04]  /*16d0*/  FADD.FTZ R55, R80, R55 ;  /* 0x0000003750377221 */ /* 0x000fc80000010000 */
[----:B------:R-:W-:Y:S02]  /*16e0*/  @P3 FADD.FTZ R55, R39, R55 ;  /* 0x0000003727373221 */ /* 0x000fe40000010000 */
.L_x_10431:
[----:B0-----:R-:W-:-:S04]  /*16f0*/  LEA R80, P3, R82, c[0x0][0x188], 0x5 ;  /* 0x0000620052507a11 */ /* 0x001fc800078628ff */
[C---:B------:R-:W-:Y:S02]  /*1700*/  LEA.HI.X R81, R82.reuse, c[0x0][0x18c], RZ, 0x5, P3 ;  /* 0x0000630052517a11 */ /* 0x040fe400018f2cff */
[----:B------:R-:W-:-:S03]  /*1710*/  IADD3 R82, R82, 0x80, RZ ;  /* 0x0000008052527810 */ /* 0x000fc60007ffe0ff */
[----:B------:R0:W-:Y:S04]  /*1720*/  STG.E.128 [R80.64], R48 ;  /* 0x0000003050007986 */ /* 0x0001e8000c101d04 */
[----:B------:R0:W-:Y:S02]  /*1730*/  STG.E.128 [R80.64+0x10], R52 ;  /* 0x0000103450007986 */ /* 0x0001e4000c101d04 */
.L_x_10415:
[----:B------:R-:W-:Y:S05]  /*1740*/  BSYNC B0 ;  /* 0x0000000000007941 */ /* 0x000fea0003800000 */
.L_x_10414:
        /* <DEDUP_REMOVED lines=24> */
.L_x_10434:
[----:B-1---5:R-:W-:-:S05]  /*18d0*/  PRMT R57, RZ, 0x5410, R28 ;  /* 0x00005410ff397816 */ /* 0x022fca000000001c */
[----:B------:R-:W-:-:S04]  /*18e0*/  FADD.FTZ R56, R57, R56 ;  /* 0x0000003839387221 */ /* 0x000fc80000010000 */
[----:B------:R-:W-:Y:S02]  /*18f0*/  @P3 FADD.FTZ R56, R32, R56 ;  /* 0x0000003820383221 */ /* 0x000fe40000010000 */
.L_x_10435:
[----:B------:R-:W-:Y:S01]  /*1900*/  PRMT R57, RZ, 0x7610, R60 ;  /* 0x00007610ff397816 */ /* 0x000fe2000000003c */
[----:B------:R-:W-:Y:S05]  /*1910*/  @P4 BRA `(.L_x_10436) ;  /* 0x0000003000004947 */ /* 0x000fea0003800000 */
[----:B------:R-:W-:Y:S05]  /*1920*/  @!P3 BRA `(.L_x_10437) ;  /* 0x000000500000b947 */ /* 0x000fea0003800000 */
[----:B-----5:R-:W-:Y:S01]  /*1930*/  FADD.FTZ R57, R33, R57 ;  /* 0x0000003921397221 */ /* 0x020fe20000010000 */
[----:B------:R-:W-:Y:S05]  /*1940*/  BRA `(.L_x_10437) ;  /* 0x0000003000007947 */ /* 0x000fea0003800000 */
.L_x_10436:
[----:B-----5:R-:W-:-:S05]  /*1950*/  PRMT R58, RZ, 0x7610, R28 ;  /* 0x00007610ff3a7816 */ /* 0x020fca000000001c */
[----:B------:R-:W-:-:S04]  /*1960*/  FADD.FTZ R57, R58, R57 ;  /* 0x000000393a397221 */ /* 0x000fc80000010000 */
[----:B------:R-:W-:Y:S02]  /*1970*/  @P3 FADD.FTZ R57, R33, R57 ;  /* 0x0000003921393221 */ /* 0x000fe40000010000 */
.L_x_10437:
[----:B------:R-:W-:Y:S01]  /*1980*/  PRMT R58, RZ, 0x5410, R61 ;  /* 0x00005410ff3a7816 */ /* 0x000fe2000000003d */
[----:B------:R-:W-:Y:S05]  /*1990*/  @P4 BRA `(.L_x_10438) ;  /* 0x0000003000004947 */ /* 0x000fea0003800000 */
[----:B------:R-:W-:Y:S05]  /*19a0*/  @!P3 BRA `(.L_x_10439) ;  /* 0x000000500000b947 */ /* 0x000fea0003800000 */
[----:B-----5:R-:W-:Y:S01]  /*19b0*/  FADD.FTZ R58, R34, R58 ;  /* 0x0000003a223a7221 */ /* 0x020fe20000010000 */
[----:B------:R-:W-:Y:S05]  /*19c0*/  BRA `(.L_x_10439) ;  /* 0x0000003000007947 */ /* 0x000fea0003800000 */
.L_x_10438:
[----:B-----5:R-:W-:-:S05]  /*19d0*/  PRMT R59, RZ, 0x5410, R29 ;  /* 0x00005410ff3b7816 */ /* 0x020fca000000001d */
[----:B------:R-:W-:-:S04]  /*19e0*/  FADD.FTZ R58, R59, R58 ;  /* 0x0000003a3b3a7221 */ /* 0x000fc80000010000 */
[----:B------:R-:W-:Y:S02]  /*19f0*/  @P3 FADD.FTZ R58, R34, R58 ;  /* 0x0000003a223a3221 */ /* 0x000fe40000010000 */
.L_x_10439:
[----:B------:R-:W-:Y:S01]  /*1a00*/  PRMT R59, RZ, 0x7610, R61 ;  /* 0x00007610ff3b7816 */ /* 0x000fe2000000003d */
[----:B------:R-:W-:Y:S05]  /*1a10*/  @P4 BRA `(.L_x_10440) ;  /* 0x0000003000004947 */ /* 0x000fea0003800000 */
[----:B------:R-:W-:Y:S05]  /*1a20*/  @!P3 BRA `(.L_x_10441) ;  /* 0x000000500000b947 */ /* 0x000fea0003800000 */
[----:B-----5:R-:W-:Y:S01]  /*1a30*/  FADD.FTZ R59, R35, R59 ;  /* 0x0000003b233b7221 */ /* 0x020fe20000010000 */
[----:B------:R-:W-:Y:S05]  /*1a40*/  BRA `(.L_x_10441) ;  /* 0x0000003000007947 */ /* 0x000fea0003800000 */
.L_x_10440:
[----:B-----5:R-:W-:-:S05]  /*1a50*/  PRMT R60, RZ, 0x7610, R29 ;  /* 0x00007610ff3c7816 */ /* 0x020fca000000001d */
[----:B------:R-:W-:-:S04]  /*1a60*/  FADD.FTZ R59, R60, R59 ;  /* 0x0000003b3c3b7221 */ /* 0x000fc80000010000 */
[----:B------:R-:W-:Y:S02]  /*1a70*/  @P3 FADD.FTZ R59, R35, R59 ;  /* 0x0000003b233b3221 */ /* 0x000fe40000010000 */
.L_x_10441:
[----:B------:R-:W-:Y:S01]  /*1a80*/  PRMT R60, RZ, 0x5410, R62 ;  /* 0x00005410ff3c7816 */ /* 0x000fe2000000003e */
[----:B------:R-:W-:Y:S05]  /*1a90*/  @P4 BRA `(.L_x_10442) ;  /* 0x0000003000004947 */ /* 0x000fea0003800000 */
[----:B------:R-:W-:Y:S05]  /*1aa0*/  @!P3 BRA `(.L_x_10443) ;  /* 0x000000500000b947 */ /* 0x000fea0003800000 */
[----:B-----5:R-:W-:Y:S01]  /*1ab0*/  FADD.FTZ R60, R36, R60 ;  /* 0x0000003c243c7221 */ /* 0x020fe20000010000 */
[----:B------:R-:W-:Y:S05]  /*1ac0*/  BRA `(.L_x_10443) ;  /* 0x0000003000007947 */ /* 0x000fea0003800000 */
.L_x_10442:
[----:B-----5:R-:W-:-:S05]  /*1ad0*/  PRMT R61, RZ, 0x5410, R30 ;  /* 0x00005410ff3d7816 */ /* 0x020fca000000001e */
[----:B------:R-:W-:-:S04]  /*1ae0*/  FADD.FTZ R60, R61, R60 ;  /* 0x0000003c3d3c7221 */ /* 0x000fc80000010000 */
[----:B------:R-:W-:Y:S02]  /*1af0*/  @P3 FADD.FTZ R60, R36, R60 ;  /* 0x0000003c243c3221 */ /* 0x000fe40000010000 */
.L_x_10443:
[----:B------:R-:W-:Y:S01]  /*1b00*/  PRMT R61, RZ, 0x7610, R62 ;  /* 0x00007610ff3d7816 */ /* 0x000fe2000000003e */
[----:B------:R-:W-:Y:S05]  /*1b10*/  @P4 BRA `(.L_x_10444) ;  /* 0x0000003000004947 */ /* 0x000fea0003800000 */
[----:B------:R-:W-:Y:S05]  /*1b20*/  @!P3 BRA `(.L_x_10445) ;  /* 0x000000500000b947 */ /* 0x000fea0003800000 */
[----:B-----5:R-:W-:Y:S01]  /*1b30*/  FADD.FTZ R61, R37, R61 ;  /* 0x0000003d253d7221 */ /* 0x020fe20000010000 */
[----:B------:R-:W-:Y:S05]  /*1b40*/  BRA `(.L_x_10445) ;  /* 0x0000003000007947 */ /* 0x000fea0003800000 */
.L_x_10444:
[----:B-----5:R-:W-:-:S05]  /*1b50*/  PRMT R62, RZ, 0x7610, R30 ;  /* 0x00007610ff3e7816 */ /* 0x020fca000000001e */
[----:B------:R-:W-:-:S04]  /*1b60*/  FADD.FTZ R61, R62, R61 ;  /* 0x0000003d3e3d7221 */ /* 0x000fc80000010000 */
[----:B------:R-:W-:Y:S02]  /*1b70*/  @P3 FADD.FTZ R61, R37, R61 ;  /* 0x0000003d253d3221 */ /* 0x000fe40000010000 */
.L_x_10445:
[----:B------:R-:W-:Y:S01]  /*1b80*/  PRMT R62, RZ, 0x5410, R63 ;  /* 0x00005410ff3e7816 */ /* 0x000fe2000000003f */
[----:B------:R-:W-:Y:S05]  /*1b90*/  @P4 BRA `(.L_x_10446) ;  /* 0x0000003000004947 */ /* 0x000fea0003800000 */
[----:B------:R-:W-:Y:S05]  /*1ba0*/  @!P3 BRA `(.L_x_10447) ;  /* 0x000000500000b947 */ /* 0x000fea0003800000 */
[----:B-----5:R-:W-:Y:S01]  /*1bb0*/  FADD.FTZ R62, R38, R62 ;  /* 0x0000003e263e7221 */ /* 0x020fe20000010000 */
[----:B------:R-:W-:Y:S05]  /*1bc0*/  BRA `(.L_x_10447) ;  /* 0x0000003000007947 */ /* 0x000fea0003800000 */
.L_x_10446:
[----:B0----5:R-:W-:-:S05]  /*1bd0*/  PRMT R81, RZ, 0x5410, R31 ;  /* 0x00005410ff517816 */ /* 0x021fca000000001f */
[----:B------:R-:W-:-:S04]  /*1be0*/  FADD.FTZ R62, R81, R62 ;  /* 0x0000003e513e7221 */ /* 0x000fc80000010000 */
[----:B------:R-:W-:Y:S02]  /*1bf0*/  @P3 FADD.FTZ R62, R38, R62 ;  /* 0x0000003e263e3221 */ /* 0x000fe40000010000 */
.L_x_10447:
[----:B------:R-:W-:Y:S01]  /*1c00*/  PRMT R63, RZ, 0x7610, R63 ;  /* 0x00007610ff3f7816 */ /* 0x000fe2000000003f */
[----:B------:R-:W-:Y:S05]  /*1c10*/  @P4 BRA `(.L_x_10448) ;  /* 0x0000003000004947 */ /* 0x000fea0003800000 */
[----:B------:R-:W-:Y:S05]  /*1c20*/  @!P3 BRA `(.L_x_10449) ;  /* 0x000000500000b947 */ /* 0x000fea0003800000 */
[----:B-----5:R-:W-:Y:S01]  /*1c30*/  FADD.FTZ R63, R39, R63 ;  /* 0x0000003f273f7221 */ /* 0x020fe20000010000 */
[----:B------:R-:W-:Y:S05]  /*1c40*/  BRA `(.L_x_10449) ;  /* 0x0000003000007947 */ /* 0x000fea0003800000 */
.L_x_10448:
[----:B0----5:R-:W-:-:S05]  /*1c50*/  PRMT R80, RZ, 0x7610, R31 ;  /* 0x00007610ff507816 */ /* 0x021fca000000001f */
[----:B------:R-:W-:-:S04]  /*1c60*/  FADD.FTZ R63, R80, R63 ;  /* 0x0000003f503f7221 */ /* 0x000fc80000010000 */
[----:B------:R-:W-:Y:S02]  /*1c70*/  @P3 FADD.FTZ R63, R39, R63 ;  /* 0x0000003f273f3221 */ /* 0x000fe40000010000 */
.L_x_10449:
[----:B0-----:R-:W-:-:S04]  /*1c80*/  LEA R80, P3, R82, c[0x0][0x188], 0x5 ;  /* 0x0000620052507a11 */ /* 0x001fc800078628ff */
[C---:B------:R-:W-:Y:S02]  /*1c90*/  LEA.HI.X R81, R82.reuse, c[0x0][0x18c], RZ, 0x5, P3 ;  /* 0x0000630052517a11 */ /* 0x040fe400018f2cff */
[----:B------:R-:W-:-:S03]  /*1ca0*/  IADD3 R82, R82, 0x80, RZ ;  /* 0x0000008052527810 */ /* 0x000fc60007ffe0ff */
[----:B------:R0:W-:Y:S04]  /*1cb0*/  STG.E.128 [R80.64], R56 ;  /* 0x0000003850007986 */ /* 0x0001e8000c101d04 */
[----:B------:R0:W-:Y:S02]  /*1cc0*/  STG.E.128 [R80.64+0x10], R60 ;  /* 0x0000103c50007986 */ /* 0x0001e4000c101d04 */
.L_x_10433:
[----:B------:R-:W-:Y:S05]  /*1cd0*/  BSYNC B0 ;  /* 0x0000000000007941 */ /* 0x000fea0003800000 */
.L_x_10432:
        /* <DEDUP_REMOVED lines=23> */
.L_x_10452:
[----:B-1---5:R-:W-:-:S05]  /*1e50*/  PRMT R65, RZ, 0x5410, R28 ;  /* 0x00005410ff417816 */ /* 0x022fca000000001c */
[----:B------:R-:W-:-:S04]  /*1e60*/  FADD.FTZ R64, R65, R64 ;  /* 0x0000004041407221 */ /* 0x000fc80000010000 */
[----:B------:R-:W-:Y:S02]  /*1e70*/  @P3 FADD.FTZ R64, R32, R64 ;  /* 0x0000004020403221 */ /* 0x000fe40000010000 */
.L_x_10453:
[----:B------:R-:W-:Y:S01]  /*1e80*/  PRMT R65, RZ, 0x7610, R68 ;  /* 0x00007610ff417816 */ /* 0x000fe20000000044 */
[----:B------:R-:W-:Y:S05]  /*1e90*/  @P4 BRA `(.L_x_10454) ;  /* 0x0000003000004947 */ /* 0x000fea0003800000 */
[----:B------:R-:W-:Y:S05]  /*1ea0*/  @!P3 BRA `(.L_x_10455) ;  /* 0x000000500000b947 */ /* 0x000fea0003800000 */
[----:B-----5:R-:W-:Y:S01]  /*1eb0*/  FADD.FTZ R65, R33, R65 ;  /* 0x0000004121417221 */ /* 0x020fe20000010000 */
[----:B------:R-:W-:Y:S05]  /*1ec0*/  BRA `(.L_x_10455) ;  /* 0x0000003000007947 */ /* 0x000fea0003800000 */
.L_x_10454:
[----:B-----5:R-:W-:-:S05]  /*1ed0*/  PRMT R66, RZ, 0x7610, R28 ;  /* 0x00007610ff427816 */ /* 0x020fca000000001c */
[----:B------:R-:W-:-:S04]  /*1ee0*/  FADD.FTZ R65, R66, R65 ;  /* 0x0000004142417221 */ /* 0x000fc80000010000 */
[----:B------:R-:W-:Y:S02]  /*1ef0*/  @P3 FADD.FTZ R65, R33, R65 ;  /* 0x0000004121413221 */ /* 0x000fe40000010000 */
.L_x_10455:
[----:B------:R-:W-:Y:S01]  /*1f00*/  PRMT R66, RZ, 0x5410, R69 ;  /* 0x00005410ff427816 */ /* 0x000fe20000000045 */
[----:B------:R-:W-:Y:S05]  /*1f10*/  @P4 BRA `(.L_x_10456) ;  /* 0x0000003000004947 */ /* 0x000fea0003800000 */
[----:B------:R-:W-:Y:S05]  /*1f20*/  @!P3 BRA `(.L_x_10457) ;  /* 0x000000500000b947 */ /* 0x000fea0003800000 */
[----:B-----5:R-:W-:Y:S01]  /*1f30*/  FADD.FTZ R66, R34, R66 ;  /* 0x0000004222427221 */ /* 0x020fe20000010000 */
[----:B------:R-:W-:Y:S05]  /*1f40*/  BRA `(.L_x_10457) ;  /* 0x0000003000007947 */ /* 0x000fea0003800000 */
.L_x_10456:
[----:B-----5:R-:W-:-:S05]  /*1f50*/  PRMT R67, RZ, 0x5410, R29 ;  /* 0x00005410ff437816 */ /* 0x020fca000000001d */
[----:B------:R-:W-:-:S04]  /*1f60*/  FADD.FTZ R66, R67, R66 ;  /* 0x0000004243427221 */ /* 0x000fc80000010000 */
[----:B------:R-:W-:Y:S02]  /*1f70*/  @P3 FADD.FTZ R66, R34, R66 ;  /* 0x0000004222423221 */ /* 0x000fe40000010000 */
.L_x_10457:
[----:B------:R-:W-:Y:S01]  /*1f80*/  PRMT R67, RZ, 0x7610, R69 ;  /* 0x00007610ff437816 */ /* 0x000fe20000000045 */
[----:B------:R-:W-:Y:S05]  /*1f90*/  @P4 BRA `(.L_x_10458) ;  /* 0x0000003000004947 */ /* 0x000fea0003800000 */
[----:B------:R-:W-:Y:S05]  /*1fa0*/  @!P3 BRA `(.L_x_10459) ;  /* 0x000000500000b947 */ /* 0x000fea0003800000 */
[----:B-----5:R-:W-:Y:S01]  /*1fb0*/  FADD.FTZ R67, R35, R67 ;  /* 0x0000004323437221 */ /* 0x020fe20000010000 */
[----:B------:R-:W-:Y:S05]  /*1fc0*/  BRA `(.L_x_10459) ;  /* 0x0000003000007947 */ /* 0x000fea0003800000 */
.L_x_10458:
[----:B-----5:R-:W-:-:S05]  /*1fd0*/  PRMT R68, RZ, 0x7610, R29 ;  /* 0x00007610ff447816 */ /* 0x020fca000000001d */
[----:B------:R-:W-:-:S04]  /*1fe0*/  FADD.FTZ R67, R68, R67 ;  /* 0x0000004344437221 */ /* 0x000fc80000010000 */
[----:B------:R-:W-:Y:S02]  /*1ff0*/  @P3 FADD.FTZ R67, R35, R67 ;  /* 0x0000004323433221 */ /* 0x000fe40000010000 */
.L_x_10459:
[----:B------:R-:W-:Y:S01]  /*2000*/  PRMT R68, RZ, 0x5410, R70 ;  /* 0x00005410ff447816 */ /* 0x000fe20000000046 */
[----:B------:R-:W-:Y:S05]  /*2010*/  @P4 BRA `(.L_x_10460) ;  /* 0x0000003000004947 */ /* 0x000fea0003800000 */
[----:B------:R-:W-:Y:S05]  /*2020*/  @!P3 BRA `(.L_x_10461) ;  /* 0x000000500000b947 */ /* 0x000fea0003800000 */
[----:B-----5:R-:W-:Y:S01]  /*2030*/  FADD.FTZ R68, R36, R68 ;  /* 0x0000004424447221 */ /* 0x020fe20000010000 */
[----:B------:R-:W-:Y:S05]  /*2040*/  BRA `(.L_x_10461) ;  /* 0x0000003000007947 */ /* 0x000fea0003800000 */
.L_x_10460:
[----:B-----5:R-:W-:-:S05]  /*2050*/  PRMT R69, RZ, 0x5410, R30 ;  /* 0x00005410ff457816 */ /* 0x020fca000000001e */
[----:B------:R-:W-:-:S04]  /*2060*/  FADD.FTZ R68, R69, R68 ;  /* 0x0000004445447221 */ /* 0x000fc80000010000 */
[----:B------:R-:W-:Y:S02]  /*2070*/  @P3 FADD.FTZ R68, R36, R68 ;  /* 0x0000004424443221 */ /* 0x000fe40000010000 */
.L_x_10461:
[----:B------:R-:W-:Y:S01]  /*2080*/  PRMT R69, RZ, 0x7610, R70 ;  /* 0x00007610ff457816 */ /* 0x000fe20000000046 */
[----:B------:R-:W-:Y:S05]  /*2090*/  @P4 BRA `(.L_x_10462) ;  /* 0x0000003000004947 */ /* 0x000fea0003800000 */
[----:B------:R-:W-:Y:S05]  /*20a0*/  @!P3 BRA `(.L_x_10463) ;  /* 0x000000500000b947 */ /* 0x000fea0003800000 */
[----:B-----5:R-:W-:Y:S01]  /*20b0*/  FADD.FTZ R69, R37, R69 ;  /* 0x0000004525457221 */ /* 0x020fe20000010000 */
[----:B------:R-:W-:Y:S05]  /*20c0*/  BRA `(.L_x_10463) ;  /* 0x0000003000007947 */ /* 0x000fea0003800000 */
.L_x_10462:
[----:B-----5:R-:W-:-:S05]  /*20d0*/  PRMT R70, RZ, 0x7610, R30 ;  /* 0x00007610ff467816 */ /* 0x020fca000000001e */
[----:B------:R-:W-:-:S04]  /*20e0*/  FADD.FTZ R69, R70, R69 ;  /* 0x0000004546457221 */ /* 0x000fc80000010000 */
[----:B------:R-:W-:Y:S02]  /*20f0*/  @P3 FADD.FTZ R69, R37, R69 ;  /* 0x0000004525453221 */ /* 0x000fe40000010000 */
.L_x_10463:
[----:B------:R-:W-:Y:S01]  /*2100*/  PRMT R70, RZ, 0x5410, R71 ;  /* 0x00005410ff467816 */ /* 0x000fe20000000047 */
[----:B------:R-:W-:Y:S05]  /*2110*/  @P4 BRA `(.L_x_10464) ;  /* 0x0000003000004947 */ /* 0x000fea0003800000 */
[----:B------:R-:W-:Y:S05]  /*2120*/  @!P3 BRA `(.L_x_10465) ;  /* 0x000000500000b947 */ /* 0x000fea0003800000 */
[----:B-----5:R-:W-:Y:S01]  /*2130*/  FADD.FTZ R70, R38, R70 ;  /* 0x0000004626467221 */ /* 0x020fe20000010000 */
[----:B------:R-:W-:Y:S05]  /*2140*/  BRA `(.L_x_10465) ;  /* 0x0000003000007947 */ /* 0x000fea0003800000 */
.L_x_10464:
[----:B0----5:R-:W-:-:S05]  /*2150*/  PRMT R81, RZ, 0x5410, R31 ;  /* 0x00005410ff517816 */ /* 0x021fca000000001f */
[----:B------:R-:W-:-:S04]  /*2160*/  FADD.FTZ R70, R81, R70 ;  /* 0x0000004651467221 */ /* 0x000fc80000010000 */
[----:B------:R-:W-:Y:S02]  /*2170*/  @P3 FADD.FTZ R70, R38, R70 ;  /* 0x0000004626463221 */ /* 0x000fe40000010000 */
.L_x_10465:
[----:B------:R-:W-:Y:S01]  /*2180*/  PRMT R71, RZ, 0x7610, R71 ;  /* 0x00007610ff477816 */ /* 0x000fe20000000047 */
[----:B------:R-:W-:Y:S05]  /*2190*/  @P4 BRA `(.L_x_10466) ;  /* 0x0000003000004947 */ /* 0x000fea0003800000 */
[----:B------:R-:W-:Y:S05]  /*21a0*/  @!P3 BRA `(.L_x_10467) ;  /* 0x000000500000b947 */ /* 0x000fea0003800000 */
[----:B-----5:R-:W-:Y:S01]  /*21b0*/  FADD.FTZ R71, R39, R71 ;  /* 0x0000004727477221 */ /* 0x020fe20000010000 */
[----:B------:R-:W-:Y:S05]  /*21c0*/  BRA `(.L_x_10467) ;  /* 0x0000003000007947 */ /* 0x000fea0003800000 */
.L_x_10466:
[----:B0----5:R-:W-:-:S05]  /*21d0*/  PRMT R80, RZ, 0x7610, R31 ;  /* 0x00007610ff507816 */ /* 0x021fca000000001f */
[----:B------:R-:W-:-:S04]  /*21e0*/  FADD.FTZ R71, R80, R71 ;  /* 0x0000004750477221 */ /* 0x000fc80000010000 */
[----:B------:R-:W-:Y:S02]  /*21f0*/  @P3 FADD.FTZ R71, R39, R71 ;  /* 0x0000004727473221 */ /* 0x000fe40000010000 */
.L_x_10467:
[----:B0-----:R-:W-:-:S04]  /*2200*/  LEA R80, P3, R82, c[0x0][0x188], 0x5 ;  /* 0x0000620052507a11 */ /* 0x001fc800078628ff */
[C---:B------:R-:W-:Y:S02]  /*2210*/  LEA.HI.X R81, R82.reuse, c[0x0][0x18c], RZ, 0x5, P3 ;  /* 0x0000630052517a11 */ /* 0x040fe400018f2cff */
[----:B------:R-:W-:-:S03]  /*2220*/  IADD3 R82, R82, 0x80, RZ ;  /* 0x0000008052527810 */ /* 0x000fc60007ffe0ff */
[----:B------:R0:W-:Y:S04]  /*2230*/  STG.E.128 [R80.64], R64 ;  /* 0x0000004050007986 */ /* 0x0001e8000c101d04 */
[----:B------:R0:W-:Y:S02]  /*2240*/  STG.E.128 [R80.64+0x10], R68 ;  /* 0x0000104450007986 */ /* 0x0001e4000c101d04 */
.L_x_10451:
[----:B------:R-:W-:Y:S05]  /*2250*/  BSYNC B0 ;  /* 0x0000000000007941 */ /* 0x000fea0003800000 */
.L_x_10450:
        /* <DEDUP_REMOVED lines=23> */
.L_x_10470:
[----:B-1---5:R-:W-:-:S05]  /*23d0*/  PRMT R73, RZ, 0x5410, R28 ;  /* 0x00005410ff497816 */ /* 0x022fca000000001c */
[----:B------:R-:W-:-:S04]  /*23e0*/  FADD.FTZ R72, R73, R72 ;  /* 0x0000004849487221 */ /* 0x000fc80000010000 */
[----:B------:R-:W-:Y:S02]  /*23f0*/  @P3 FADD.FTZ R72, R32, R72 ;  /* 0x0000004820483221 */ /* 0x000fe40000010000 */
.L_x_10471:
[----:B------:R-:W-:Y:S01]  /*2400*/  PRMT R73, RZ, 0x7610, R76 ;  /* 0x00007610ff497816 */ /* 0x000fe2000000004c */
[----:B------:R-:W-:Y:S05]  /*2410*/  @P4 BRA `(.L_x_10472) ;  /* 0x0000003000004947 */ /* 0x000fea0003800000 */
[----:B------:R-:W-:Y:S05]  /*2420*/  @!P3 BRA `(.L_x_10473) ;  /* 0x000000500000b947 */ /* 0x000fea0003800000 */
[----:B-----5:R-:W-:Y:S01]  /*2430*/  FADD.FTZ R73, R33, R73 ;  /* 0x0000004921497221 */ /* 0x020fe20000010000 */
[----:B------:R-:W-:Y:S05]  /*2440*/  BRA `(.L_x_10473) ;  /* 0x0000003000007947 */ /* 0x000fea0003800000 */
.L_x_10472:
[----:B-----5:R-:W-:-:S05]  /*2450*/  PRMT R74, RZ, 0x7610, R28 ;  /* 0x00007610ff4a7816 */ /* 0x020fca000000001c */
[----:B------:R-:W-:-:S04]  /*2460*/  FADD.FTZ R73, R74, R73 ;  /* 0x000000494a497221 */ /* 0x000fc80000010000 */
[----:B------:R-:W-:Y:S02]  /*2470*/  @P3 FADD.FTZ R73, R33, R73 ;  /* 0x0000004921493221 */ /* 0x000fe40000010000 */
.L_x_10473:
[----:B------:R-:W-:Y:S01]  /*2480*/  PRMT R74, RZ, 0x5410, R77 ;  /* 0x00005410ff4a7816 */ /* 0x000fe2000000004d */
[----:B------:R-:W-:Y:S05]  /*2490*/  @P4 BRA `(.L_x_10474) ;  /* 0x0000003000004947 */ /* 0x000fea0003800000 */
[----:B------:R-:W-:Y:S05]  /*24a0*/  @!P3 BRA `(.L_x_10475) ;  /* 0x000000500000b947 */ /* 0x000fea0003800000 */
[----:B-----5:R-:W-:Y:S01]  /*24b0*/  FADD.FTZ R74, R34, R74 ;  /* 0x0000004a224a7221 */ /* 0x020fe20000010000 */
[----:B------:R-:W-:Y:S05]  /*24c0*/  BRA `(.L_x_10475) ;  /* 0x0000003000007947 */ /* 0x000fea0003800000 */
.L_x_10474:
[----:B-----5:R-:W-:-:S05]  /*24d0*/  PRMT R75, RZ, 0x5410, R29 ;  /* 0x00005410ff4b7816 */ /* 0x020fca000000001d */
[----:B------:R-:W-:-:S04]  /*24e0*/  FADD.FTZ R74, R75, R74 ;  /* 0x0000004a4b4a7221 */ /* 0x000fc80000010000 */
[----:B------:R-:W-:Y:S02]  /*24f0*/  @P3 FADD.FTZ R74, R34, R74 ;  /* 0x0000004a224a3221 */ /* 0x000fe40000010000 */
.L_x_10475:
[----:B------:R-:W-:Y:S01]  /*2500*/  PRMT R75, RZ, 0x7610, R77 ;  /* 0x00007610ff4b7816 */ /* 0x000fe2000000004d */
[----:B------:R-:W-:Y:S05]  /*2510*/  @P4 BRA `(.L_x_10476) ;  /* 0x0000003000004947 */ /* 0x000fea0003800000 */
[----:B------:R-:W-:Y:S05]  /*2520*/  @!P3 BRA `(.L_x_10477) ;  /* 0x000000500000b947 */ /* 0x000fea0003800000 */
[----:B-----5:R-:W-:Y:S01]  /*2530*/  FADD.FTZ R75, R35, R75 ;  /* 0x0000004b234b7221 */ /* 0x020fe20000010000 */
[----:B------:R-:W-:Y:S05]  /*2540*/  BRA `(.L_x_10477) ;  /* 0x0000003000007947 */ /* 0x000fea0003800000 */
.L_x_10476:
[----:B-----5:R-:W-:-:S05]  /*2550*/  PRMT R76, RZ, 0x7610, R29 ;  /* 0x00007610ff4c7816 */ /* 0x020fca000000001d */
[----:B------:R-:W-:-:S04]  /*2560*/  FADD.FTZ R75, R76, R75 ;  /* 0x0000004b4c4b7221 */ /* 0x000fc80000010000 */
[----:B------:R-:W-:Y:S02]  /*2570*/  @P3 FADD.FTZ R75, R35, R75 ;  /* 0x0000004b234b3221 */ /* 0x000fe40000010000 */
.L_x_10477:
[----:B------:R-:W-:Y:S01]  /*2580*/  PRMT R76, RZ, 0x5410, R78 ;  /* 0x00005410ff4c7816 */ /* 0x000fe2000000004e */
[----:B------:R-:W-:Y:S05]  /*2590*/  @P4 BRA `(.L_x_10478) ;  /* 0x0000003000004947 */ /* 0x000fea0003800000 */
[----:B------:R-:W-:Y:S05]  /*25a0*/  @!P3 BRA `(.L_x_10479) ;  /* 0x000000500000b947 */ /* 0x000fea0003800000 */
[----:B-----5:R-:W-:Y:S01]  /*25b0*/  FADD.FTZ R76, R36, R76 ;  /* 0x0000004c244c7221 */ /* 0x020fe20000010000 */
[----:B------:R-:W-:Y:S05]  /*25c0*/  BRA `(.L_x_10479) ;  /* 0x0000003000007947 */ /* 0x000fea0003800000 */
.L_x_10478:
[----:B-----5:R-:W-:-:S05]  /*25d0*/  PRMT R77, RZ, 0x5410, R30 ;  /* 0x00005410ff4d7816 */ /* 0x020fca000000001e */
[----:B------:R-:W-:-:S04]  /*25e0*/  FADD.FTZ R76, R77, R76 ;  /* 0x0000004c4d4c7221 */ /* 0x000fc80000010000 */
[----:B------:R-:W-:Y:S02]  /*25f0*/  @P3 FADD.FTZ R76, R36, R76 ;  /* 0x0000004c244c3221 */ /* 0x000fe40000010000 */
.L_x_10479:
[----:B------:R-:W-:Y:S01]  /*2600*/  PRMT R77, RZ, 0x7610, R78 ;  /* 0x00007610ff4d7816 */ /* 0x000fe2000000004e */
[----:B------:R-:W-:Y:S05]  /*2610*/  @P4 BRA `(.L_x_10480) ;  /* 0x0000003000004947 */ /* 0x000fea0003800000 */
[----:B------:R-:W-:Y:S05]  /*2620*/  @!P3 BRA `(.L_x_10481) ;  /* 0x000000500000b947 */ /* 0x000fea0003800000 */
[----:B-----5:R-:W-:Y:S01]  /*2630*/  FADD.FTZ R77, R37, R77 ;  /* 0x0000004d254d7221 */ /* 0x020fe20000010000 */
[----:B------:R-:W-:Y:S05]  /*2640*/  BRA `(.L_x_10481) ;  /* 0x0000003000007947 */ /* 0x000fea0003800000 */
.L_x_10480:
[----:B-----5:R-:W-:-:S05]  /*2650*/  PRMT R78, RZ, 0x7610, R30 ;  /* 0x00007610ff4e7816 */ /* 0x020fca000000001e */
[----:B------:R-:W-:-:S04]  /*2660*/  FADD.FTZ R77, R78, R77 ;  /* 0x0000004d4e4d7221 */ /* 0x000fc80000010000 */
[----:B------:R-:W-:Y:S02]  /*2670*/  @P3 FADD.FTZ R77, R37, R77 ;  /* 0x0000004d254d3221 */ /* 0x000fe40000010000 */
.L_x_10481:
[----:B------:R-:W-:Y:S01]  /*2680*/  PRMT R78, RZ, 0x5410, R79 ;  /* 0x00005410ff4e7816 */ /* 0x000fe2000000004f */
[----:B------:R-:W-:Y:S05]  /*2690*/  @P4 BRA `(.L_x_10482) ;  /* 0x0000003000004947 */ /* 0x000fea0003800000 */
[----:B------:R-:W-:Y:S05]  /*26a0*/  @!P3 BRA `(.L_x_10483) ;  /* 0x000000500000b947 */ /* 0x000fea0003800000 */
[----:B-----5:R-:W-:Y:S01]  /*26b0*/  FADD.FTZ R78, R38, R78 ;  /* 0x0000004e264e7221 */ /* 0x020fe20000010000 */
[----:B------:R-:W-:Y:S05]  /*26c0*/  BRA `(.L_x_10483) ;  /* 0x0000003000007947 */ /* 0x000fea0003800000 */
.L_x_10482:
[----:B0----5:R-:W-:-:S05]  /*26d0*/  PRMT R81, RZ, 0x5410, R31 ;  /* 0x00005410ff517816 */ /* 0x021fca000000001f */
[----:B------:R-:W-:-:S04]  /*26e0*/  FADD.FTZ R78, R81, R78 ;  /* 0x0000004e514e7221 */ /* 0x000fc80000010000 */
[----:B------:R-:W-:Y:S02]  /*26f0*/  @P3 FADD.FTZ R78, R38, R78 ;  /* 0x0000004e264e3221 */ /* 0x000fe40000010000 */
.L_x_10483:
[----:B------:R-:W-:Y:S01]  /*2700*/  PRMT R79, RZ, 0x7610, R79 ;  /* 0x00007610ff4f7816 */ /* 0x000fe2000000004f */
[----:B------:R-:W-:Y:S05]  /*2710*/  @P4 BRA `(.L_x_10484) ;  /* 0x0000003000004947 */ /* 0x000fea0003800000 */
[----:B------:R-:W-:Y:S05]  /*2720*/  @!P3 BRA `(.L_x_10485) ;  /* 0x000000500000b947 */ /* 0x000fea0003800000 */
[----:B-----5:R-:W-:Y:S01]  /*2730*/  FADD.FTZ R79, R39, R79 ;  /* 0x0000004f274f7221 */ /* 0x020fe20000010000 */
[----:B------:R-:W-:Y:S05]  /*2740*/  BRA `(.L_x_10485) ;  /* 0x0000003000007947 */ /* 0x000fea0003800000 */
.L_x_10484:
[----:B0----5:R-:W-:-:S05]  /*2750*/  PRMT R80, RZ, 0x7610, R31 ;  /* 0x00007610ff507816 */ /* 0x021fca000000001f */
[----:B------:R-:W-:-:S04]  /*2760*/  FADD.FTZ R79, R80, R79 ;  /* 0x0000004f504f7221 */ /* 0x000fc80000010000 */
[----:B------:R-:W-:Y:S02]  /*2770*/  @P3 FADD.FTZ R79, R39, R79 ;  /* 0x0000004f274f3221 */ /* 0x000fe40000010000 */
.L_x_10485:
[----:B0-----:R-:W-:-:S04]  /*2780*/  LEA R80, P3, R82, c[0x0][0x188], 0x5 ;  /* 0x0000620052507a11 */ /* 0x001fc800078628ff */
[----:B------:R-:W-:-:S05]  /*2790*/  LEA.HI.X R81, R82, c[0x0][0x18c], RZ, 0x5, P3 ;  /* 0x0000630052517a11 */ /* 0x000fca00018f2cff */
[----:B------:R0:W-:Y:S04]  /*27a0*/  STG.E.128 [R80.64], R72 ;  /* 0x0000004850007986 */ /* 0x0001e8000c101d04 */
[----:B------:R0:W-:Y:S02]  /*27b0*/  STG.E.128 [R80.64+0x10], R76 ;  /* 0x0000104c50007986 */ /* 0x0001e4000c101d04 */
.L_x_10469:
[----:B------:R-:W-:Y:S05]  /*27c0*/  BSYNC B0 ;  /* 0x0000000000007941 */ /* 0x000fea0003800000 */
.L_x_10468:
        /* <DEDUP_REMOVED lines=51> */
.L_x_10500:
        /* <DEDUP_REMOVED lines=101> */
.L_x_10501:
        /* <DEDUP_REMOVED lines=20> */
[----:B0-----:R-:W-:Y:S01]  /*3290*/  IADD3 R148, R147, R144, RZ ;  /* 0x0000009093947210 */ /* 0x001fe20007ffe0ff */
[----:B------:R-:W-:Y:S10]  /*32a0*/  I2F R152, R147 ;  /* 0x0000009300987306 */ /* 0x000ff40000201400 */
[----:B------:R-:W-:Y:S01]  /*32b0*/  @!P3 MOV R82, 0x4 ;  /* 0x000000040052b802 */ /* 0x000fe20000000f00 */
[----:B------:R-:W-:Y:S01]  /*32c0*/  SHFL.DOWN PT, R153, R148, 0x1, 0x1f ;  /* 0x08201f0094997f89 */ /* 0x000fe200000e0000 */
[----:B------:R-:W1:Y:S08]  /*32d0*/  I2F R83, R148 ;  /* 0x0000009400537306 */ /* 0x000e700000201400 */
[----:B-1----:R-:W0:Y:S01]  /*32e0*/  MUFU.RCP R145, R83 ;  /* 0x0000005300917308 */ /* 0x002e220000001000 */
[----:B--2---:R-:W1:Y:S04]  /*32f0*/  SHFL.DOWN PT, R149, R80, 0x2, 0x1f ;  /* 0x08401f0050957f89 */ /* 0x004e6800000e0000 */
[----:B------:R-:W2:Y:S01]  /*3300*/  SHFL.DOWN PT, R146, R81, 0x2, 0x1f ;  /* 0x08401f0051927f89 */ /* 0x000ea200000e0000 */
[----:B-1----:R-:W-:-:S02]  /*3310*/  FMUL.FTZ R151, R149, R152 ;  /* 0x0000009895977220 */ /* 0x002fc40000410000 */
[----:B------:R-:W-:Y:S02]  /*3320*/  FADD.FTZ R149, -R149, R80 ;  /* 0x0000005095957221 */ /* 0x000fe40000010100 */
[----:B------:R-:W-:Y:S01]  /*3330*/  FFMA.FTZ R154, R150, R80, R151 ;  /* 0x00000050969a7223 */ /* 0x000fe20000010097 */
[----:B------:R-:W-:Y:S01]  /*3340*/  IADD3 R80, R148, R153, RZ ;  /* 0x0000009994507210 */ /* 0x000fe20007ffe0ff */
[----:B------:R-:W-:Y:S01]  /*3350*/  FMUL.FTZ R149, R149, R149 ;  /* 0x0000009595957220 */ /* 0x000fe20000410000 */
[----:B------:R-:W-:Y:S01]  /*3360*/  I2F R153, R153 ;  /* 0x0000009900997306 */ /* 0x000fe20000201400 */
[----:B0-----:R-:W-:Y:S02]  /*3370*/  FMUL.FTZ R154, R145, R154 ;  /* 0x0000009a919a7220 */ /* 0x001fe40000410000 */
        /* <DEDUP_REMOVED lines=11> */
[C---:B------:R-:W-:Y:S02]  /*3430*/  FFMA.FTZ R147, R83.reuse, R154, R147 ;  /* 0x0000009a53937223 */ /* 0x040fe40000010093 */
[----:B------:R-:W-:-:S02]  /*3440*/  FMUL.FTZ R148, R83, R148 ;  /* 0x0000009453947220 */ /* 0x000fc40000410000 */
[----:B-1----:R-:W-:Y:S02]  /*3450*/  FMUL.FTZ R83, R144, R147 ;  /* 0x0000009390537220 */ /* 0x002fe40000410000 */
[----:B--2---:R-:W-:Y:S02]  /*3460*/  FADD.FTZ R81, R146, R81 ;  /* 0x0000005192517221 */ /* 0x004fe40000010000 */
[----:B------:R-:W-:Y:S01]  /*3470*/  FMUL.FTZ R148, R148, R153 ;  /* 0x0000009994947220 */ /* 0x000fe20000410000 */
[----:B------:R0:W1:Y:S03]  /*3480*/  SHFL.IDX PT, R149, R83, RZ, 0x1f ;  /* 0x00001fff53957589 */ /* 0x00006600000e0000 */
[----:B------:R-:W-:Y:S01]  /*3490*/  FFMA.FTZ R81, R144, R148, R81 ;  /* 0x0000009490517223 */ /* 0x000fe20000010051 */
[----:B------:R-:W-:Y:S01]  /*34a0*/  MOV R144, c[0x0][0x1e0] ;  /* 0x0000780000907a02 */ /* 0x000fe20000000f00 */
[----:B0-----:R-:W-:-:S04]  /*34b0*/  @!P3 IMAD.WIDE R82, R137, R82, c[0x0][0x1a0] ;  /* 0x000068008952b625 */ /* 0x001fc800078e0252 */
[----:B------:R-:W0:Y:S01]  /*34c0*/  SHFL.IDX PT, R81, R81, RZ, 0x1f ;  /* 0x00001fff51517589 */ /* 0x000e2200000e0000 */
[----:B-1----:R-:W-:-:S03]  /*34d0*/  FMUL.FTZ R80, R149, R149 ;  /* 0x0000009595507220 */ /* 0x002fc60000410000 */
[----:B------:R1:W-:Y:S01]  /*34e0*/  @!P3 STG.E [R82.64], R149 ;  /* 0x000000955200b986 */ /* 0x0003e2000c101904 */
[----:B------:R-:W-:Y:S02]  /*34f0*/  FSEL R146, R149, RZ, !P4 ;  /* 0x000000ff95927208 */ /* 0x000fe40006000000 */
[----:B------:R-:W-:Y:S01]  /*3500*/  FSEL R145, R80, RZ, P4 ;  /* 0x000000ff50917208 */ /* 0x000fe20002000000 */
[----:B0-----:R-:W-:-:S04]  /*3510*/  FFMA.FTZ R80, R81, R144, c[0x0][0x228] ;  /* 0x00008a0051507623 */ /* 0x001fc80000010090 */
[----:B------:R-:W-:Y:S01]  /*3520*/  FADD.FTZ R145, R80, R145 ;  /* 0x0000009150917221 */ /* 0x000fe20000010000 */
[----:B------:R-:W-:-:S03]  /*3530*/  @!P3 MOV R80, 0x4 ;  /* 0x000000040050b802 */ /* 0x000fc60000000f00 */
[----:B------:R-:W0:Y:S02]  /*3540*/  MUFU.RSQ R147, R145 ;  /* 0x0000009100937308 */ /* 0x000e240000001400 */
[----:B------:R-:W-:-:S05]  /*3550*/  @!P3 IMAD.WIDE R80, R137, R80, c[0x0][0x1a8] ;  /* 0x00006a008950b625 */ /* 0x000fca00078e0250 */
[----:B0-----:R1:W-:Y:S01]  /*3560*/  @!P3 STG.E [R80.64], R147 ;  /* 0x000000935000b986 */ /* 0x0013e2000c101904 */
[----:B------:R-:W-:Y:S05]  /*3570*/  @!P0 BRA `(.L_x_10489) ;  /* 0x0000020000008947 */ /* 0x000fea0003800000 */
[--C-:B-1----:R-:W-:Y:S02]  /*3580*/  FADD.FTZ R82, R41, -R146.reuse ;  /* 0x8000009229527221 */ /* 0x102fe40000010000 */
[----:B------:R-:W-:Y:S02]  /*3590*/  FADD.FTZ R80, R40, -R146 ;  /* 0x8000009228507221 */ /* 0x000fe40000010000 */
[C---:B------:R-:W-:Y:S02]  /*35a0*/  FMUL.FTZ R82, R147.reuse, R82 ;  /* 0x0000005293527220 */ /* 0x040fe40000410000 */
[----:B------:R-:W-:Y:S02]  /*35b0*/  FMUL.FTZ R80, R147, R80 ;  /* 0x0000005093507220 */ /* 0x000fe40000410000 */
[----:B------:R-:W-:Y:S02]  /*35c0*/  FFMA.FTZ R81, R89, R82, R24 ;  /* 0x0000005259517223 */ /* 0x000fe40000010018 */
[----:B------:R-:W-:-:S02]  /*35d0*/  FADD.FTZ R82, R42, -R146 ;  /* 0x800000922a527221 */ /* 0x000fc40000010000 */
[--C-:B------:R-:W-:Y:S02]  /*35e0*/  FADD.FTZ R148, R44, -R146.reuse ;  /* 0x800000922c947221 */ /* 0x100fe40000010000 */
[----:B------:R-:W-:Y:S02]  /*35f0*/  FFMA.FTZ R80, R88, R80, R25 ;  /* 0x0000005058507223 */ /* 0x000fe40000010019 */
[----:B------:R-:W-:Y:S02]  /*3600*/  FMUL.FTZ R82, R147, R82 ;  /* 0x0000005293527220 */ /* 0x000fe40000410000 */
[--C-:B------:R-:W-:Y:S01]  /*3610*/  FADD.FTZ R150, R45, -R146.reuse ;  /* 0x800000922d967221 */ /* 0x100fe20000010000 */
[----:B------:R-:W-:Y:S01]  /*3620*/  F2FP.BF16.PACK_AB R80, R81, R80 ;  /* 0x000000505150723e */ /* 0x000fe200000010ff */
[----:B------:R-:W-:Y:S02]  /*3630*/  FMUL.FTZ R148, R147, R148 ;  /* 0x0000009493947220 */ /* 0x000fe40000410000 */
[----:B------:R-:W-:-:S02]  /*3640*/  FADD.FTZ R144, R43, -R146 ;  /* 0x800000922b907221 */ /* 0x000fc40000010000 */
[--C-:B------:R-:W-:Y:S02]  /*3650*/  FADD.FTZ R152, R46, -R146.reuse ;  /* 0x800000922e987221 */ /* 0x100fe40000010000 */
[----:B------:R-:W-:Y:S02]  /*3660*/  FADD.FTZ R154, R47, -R146 ;  /* 0x800000922f9a7221 */ /* 0x000fe40000010000 */
[----:B------:R-:W-:Y:S02]  /*3670*/  FFMA.FTZ R81, R86, R82, R23 ;  /* 0x0000005256517223 */ /* 0x000fe40000010017 */
[C---:B------:R-:W-:Y:S02]  /*3680*/  FMUL.FTZ R150, R147.reuse, R150 ;  /* 0x0000009693967220 */ /* 0x040fe40000410000 */
[----:B------:R-:W-:Y:S01]  /*3690*/  FFMA.FTZ R82, R84, R148, R21 ;  /* 0x0000009454527223 */ /* 0x000fe20000010015 */
[----:B------:R-:W-:Y:S01]  /*36a0*/  HFMA2.MMA R148, -RZ, RZ, 0, 9.5367431640625e-07 ;  /* 0x00000010ff947435 */ /* 0x000fe200000001ff */
[----:B------:R-:W-:-:S02]  /*36b0*/  FMUL.FTZ R144, R147, R144 ;  /* 0x0000009093907220 */ /* 0x000fc40000410000 */
[C---:B------:R-:W-:Y:S02]  /*36c0*/  FMUL.FTZ R152, R147.reuse, R152 ;  /* 0x0000009893987220 */ /* 0x040fe40000410000 */
[----:B------:R-:W-:Y:S02]  /*36d0*/  FMUL.FTZ R154, R147, R154 ;  /* 0x0000009a939a7220 */ /* 0x000fe40000410000 */
[----:B------:R-:W-:Y:S02]  /*36e0*/  FFMA.FTZ R83, R85, R150, R20 ;  /* 0x0000009655537223 */ /* 0x000fe40000010014 */
[----:B------:R-:W-:Y:S02]  /*36f0*/  FFMA.FTZ R144, R87, R144, R22 ;  /* 0x0000009057907223 */ /* 0x000fe40000010016 */
[----:B------:R-:W-:Y:S01]  /*3700*/  FFMA.FTZ R152, R26, R152, R19 ;  /* 0x000000981a987223 */ /* 0x000fe20000010013 */
[----:B------:R-:W-:Y:S01]  /*3710*/  F2FP.BF16.PACK_AB R82, R83, R82 ;  /* 0x000000525352723e */ /* 0x000fe200000010ff */
[----:B------:R-:W-:Y:S01]  /*3720*/  FFMA.FTZ R145, R27, R154, R18 ;  /* 0x0000009a1b917223 */ /* 0x000fe20000010012 */
[----:B------:R-:W-:-:S04]  /*3730*/  F2FP.BF16.PACK_AB R81, R144, R81 ;  /* 0x000000519051723e */ /* 0x000fc800000010ff */
[----:B------:R-:W-:Y:S01]  /*3740*/  F2FP.BF16.PACK_AB R83, R145, R152 ;  /* 0x000000989153723e */ /* 0x000fe200000010ff */
[C---:B------:R-:W-:Y:S01]  /*3750*/  IMAD.WIDE.U32 R144, R143.reuse, R148, c[0x0][0x208] ;  /* 0x000082008f907625 */ /* 0x040fe200078e0094 */
[----:B------:R-:W-:-:S04]  /*3760*/  IADD3 R143, R143, 0x80, RZ ;  /* 0x000000808f8f7810 */ /* 0x000fc80007ffe0ff */
[----:B------:R0:W-:Y:S03]  /*3770*/  STG.E.128 [R144.64], R80 ;  /* 0x0000005090007986 */ /* 0x0001e6000c101d04 */
.L_x_10489:
[----:B------:R-:W-:Y:S05]  /*3780*/  BSYNC B0 ;  /* 0x0000000000007941 */ /* 0x000fea0003800000 */
.L_x_10488:
        /* <DEDUP_REMOVED lines=8> */
[----:B------:R-:W-:-:S02]  /*3810*/  FADD.FTZ R82, R50, -R146 ;  /* 0x8000009232527221 */ /* 0x000fc40000010000 */
[--C-:B------:R-:W-:Y:S02]  /*3820*/  FADD.FTZ R148, R52, -R146.reuse ;  /* 0x8000009234947221 */ /* 0x100fe40000010000 */
[--C-:B------:R-:W-:Y:S02]  /*3830*/  FADD.FTZ R150, R53, -R146.reuse ;  /* 0x8000009235967221 */ /* 0x100fe40000010000 */
[----:B------:R-:W-:Y:S02]  /*3840*/  FFMA.FTZ R80, R16, R80, R9 ;  /* 0x0000005010507223 */ /* 0x000fe40000010009 */
[--C-:B------:R-:W-:Y:S02]  /*3850*/  FADD.FTZ R144, R51, -R146.reuse ;  /* 0x8000009233907221 */ /* 0x100fe40000010000 */
[--C-:B------:R-:W-:Y:S01]  /*3860*/  FADD.FTZ R152, R54, -R146.reuse ;  /* 0x8000009236987221 */ /* 0x100fe20000010000 */
[----:B------:R-:W-:Y:S01]  /*3870*/  F2FP.BF16.PACK_AB R80, R81, R80 ;  /* 0x000000505150723e */ /* 0x000fe200000010ff */
        /* <DEDUP_REMOVED lines=8> */
[----:B------:R-:W-:Y:S01]  /*3900*/  FFMA.FTZ R82, R12, R148, R5 ;  /* 0x000000940c527223 */ /* 0x000fe20000010005 */
[----:B------:R-:W-:Y:S01]  /*3910*/  MOV R148, 0x10 ;  /* 0x0000001000947802 */ /* 0x000fe20000000f00 */
        /* <DEDUP_REMOVED lines=10> */
.L_x_10491:
[----:B------:R-:W-:Y:S05]  /*39c0*/  BSYNC B0 ;  /* 0x0000000000007941 */ /* 0x000fea0003800000 */
.L_x_10490:
        /* <DEDUP_REMOVED lines=35> */
.L_x_10493:
[----:B------:R-:W-:Y:S05]  /*3c00*/  BSYNC B0 ;  /* 0x0000000000007941 */ /* 0x000fea0003800000 */
.L_x_10492:
[----:B------:R-:W-:Y:S01]  /*3c10*/  BSSY B0, `(.L_x_10494) ;  /* 0x0000022000007945 */ /* 0x000fe20003800000 */
[----:B------:R-:W-:Y:S05]  /*3c20*/  @!P1 BRA `(.L_x_10495) ;  /* 0x0000020000009947 */ /* 0x000fea0003800000 */
[--C-:B01----:R-:W-:Y:S02]  /*3c30*/  FADD.FTZ R82, R65, -R146.reuse ;  /* 0x8000009241527221 */ /* 0x103fe40000010000 */
[--C-:B------:R-:W-:Y:S02]  /*3c40*/  FADD.FTZ R80, R64, -R146.reuse ;  /* 0x8000009240507221 */ /* 0x100fe40000010000 */
        /* <DEDUP_REMOVED lines=30> */
.L_x_10495:
[----:B------:R-:W-:Y:S05]  /*3e30*/  BSYNC B0 ;  /* 0x0000000000007941 */ /* 0x000fea0003800000 */
.L_x_10494:
[----:B------:R-:W-:Y:S01]  /*3e40*/  BSSY B0, `(.L_x_10496) ;  /* 0x0000021000007945 */ /* 0x000fe20003800000 */
[----:B------:R-:W-:Y:S05]  /*3e50*/  @!P2 BRA `(.L_x_10497) ;  /* 0x000001f00000a947 */ /* 0x000fea0003800000 */
[--C-:B0-----:R-:W-:Y:S02]  /*3e60*/  FADD.FTZ R144, R74, -R146.reuse ;  /* 0x800000924a907221 */ /* 0x101fe40000010000 */
[--C-:B-1----:R-:W-:Y:S02]  /*3e70*/  FADD.FTZ R80, R72, -R146.reuse ;  /* 0x8000009248507221 */ /* 0x102fe40000010000 */
[----:B------:R-:W-:Y:S02]  /*3e80*/  FMUL.FTZ R144, R147, R144 ;  /* 0x0000009093907220 */ /* 0x000fe40000410000 */
[--C-:B------:R-:W-:Y:S02]  /*3e90*/  FADD.FTZ R82, R73, -R146.reuse ;  /* 0x8000009249527221 */ /* 0x100fe40000010000 */
[--C-:B------:R-:W-:Y:S02]  /*3ea0*/  FADD.FTZ R148, R75, -R146.reuse ;  /* 0x800000924b947221 */ /* 0x100fe40000010000 */
[----:B------:R-:W-:-:S02]  /*3eb0*/  FADD.FTZ R150, R76, -R146 ;  /* 0x800000924c967221 */ /* 0x000fc40000010000 */
[--C-:B------:R-:W-:Y:S02]  /*3ec0*/  FADD.FTZ R152, R77, -R146.reuse ;  /* 0x800000924d987221 */ /* 0x100fe40000010000 */
[--C-:B------:R-:W-:Y:S02]  /*3ed0*/  FADD.FTZ R154, R78, -R146.reuse ;  /* 0x800000924e9a7221 */ /* 0x100fe40000010000 */
[----:B------:R-:W-:Y:S02]  /*3ee0*/  FADD.FTZ R146, R79, -R146 ;  /* 0x800000924f927221 */ /* 0x000fe40000010000 */
[----:B------:R-:W-:Y:S01]  /*3ef0*/  FFMA.FTZ R81, R124, R144, R135 ;  /* 0x000000907c517223 */ /* 0x000fe20000010087 */
[----:B------:R-:W-:Y:S01]  /*3f00*/  HFMA2.MMA R144, -RZ, RZ, 0, 9.5367431640625e-07 ;  /* 0x00000010ff907435 */ /* 0x000fe200000001ff */
        /* <DEDUP_REMOVED lines=20> */
.L_x_10497:
[----:B------:R-:W-:Y:S05]  /*4050*/  BSYNC B0 ;  /* 0x0000000000007941 */ /* 0x000fea0003800000 */
.L_x_10496:
[----:B------:R-:W-:Y:S02]  /*4060*/  IADD3 R137, R137, c[0x0][0x160], RZ ;  /* 0x0000580089897a10 */ /* 0x000fe40007ffe0ff */
[----:B------:R-:W-:Y:S02]  /*4070*/  LOP3.LUT P4, RZ, R134, 0xff, RZ, 0xc0, !PT ;  /* 0x000000ff86ff7812 */ /* 0x000fe4000788c0ff */
[----:B------:R-:W-:Y:S02]  /*4080*/  ISETP.GE.AND P3, PT, R137, c[0x0][0x164], PT ;  /* 0x0000590089007a0c */ /* 0x000fe40003f66270 */
[----:B------:R-:W-:-:S11]  /*4090*/  SEL R134, RZ, 0x1, P4 ;  /* 0x00000001ff867807 */ /* 0x000fd60002000000 */
[----:B01---5:R-:W-:Y:S01]  /*40a0*/  @P3 CALL.REL.NOINC `(.L_x_10498) ;  /* 0x0000001000003944 */ /* 0x023fe20003c00000 */
[----:B------:R-:W-:Y:S05]  /*40b0*/  BRA `(.L_x_10499) ;  /* 0xffffcb2000007947 */ /* 0x000fea000383ffff */
.L_x_10498:
[----:B------:R-:W-:Y:S05]  /*40c0*/  EXIT ;  /* 0x000000000000794d */ /* 0x000fea0003800000 */
.L_x_10486:
[----:B------:R-:W-:Y:S01]  /*40d0*/  HFMA2.MMA R146, -RZ, RZ, 0, 1.847743988037109375e-06 ;  /* 0x0000001fff927435 */ /* 0x000fe200000001ff */
[----:B------:R-:W-:Y:S02]  /*40e0*/  MOV R148, 0x1 ;  /* 0x0000000100947802 */ /* 0x000fe40000000f00 */
[----:B------:R-:W-:Y:S02]  /*40f0*/  MOV R147, 0xffffffff ;  /* 0xffffffff00937802 */ /* 0x000fe40000000f00 */
[----:B------:R-:W-:Y:S02]  /*4100*/  MOV R82, 0x4120 ;  /* 0x0000412000527802 */ /* 0x000fe40000000f00 */
[----:B-----5:R-:W-:Y:S05]  /*4110*/  CALL.REL.NOINC `($__internal_26_$__cuda_sm70_shflsync_bfly_p) ;  /* 0x000008b000007944 */ /* 0x020fea0003c00000 */
[----:B-1----:R-:W-:Y:S01]  /*4120*/  MOV R80, R148 ;  /* 0x0000009400507202 */ /* 0x002fe20000000f00 */
[----:B0-----:R-:W-:Y:S05]  /*4130*/  BRA `(.L_x_10500) ;  /* 0xffffe9c000007947 */ /* 0x001fea000383ffff */
.L_x_10487:
[----:B------:R-:W-:Y:S01]  /*4140*/  HFMA2.MMA R148, -RZ, RZ, 0, 1.1920928955078125e-07 ;  /* 0x00000002ff947435 */ /* 0x000fe200000001ff */
[----:B------:R-:W-:Y:S02]  /*4150*/  MOV R146, 0x1f ;  /* 0x0000001f00927802 */ /* 0x000fe40000000f00 */
[----:B------:R-:W-:Y:S02]  /*4160*/  MOV R147, 0xffffffff ;  /* 0xffffffff00937802 */ /* 0x000fe40000000f00 */
[----:B------:R-:W-:-:S02]  /*4170*/  MOV R82, 0x4190 ;  /* 0x0000419000527802 */ /* 0x000fc40000000f00 */
[----:B-----5:R-:W-:Y:S05]  /*4180*/  CALL.REL.NOINC `($__internal_26_$__cuda_sm70_shflsync_bfly_p) ;  /* 0x0000084000007944 */ /* 0x020fea0003c00000 */
[----:B01----:R-:W-:Y:S01]  /*4190*/  FADD.FTZ R81, R81, R148 ;  /* 0x0000009451517221 */ /* 0x003fe20000010000 */
[----:B------:R-:W-:Y:S01]  /*41a0*/  HFMA2.MMA R148, -RZ, RZ, 0, 2.384185791015625e-07 ;  /* 0x00000004ff947435 */ /* 0x000fe200000001ff */
[----:B------:R-:W-:-:S02]  /*41b0*/  MOV R146, 0x1f ;  /* 0x0000001f00927802 */ /* 0x000fc40000000f00 */
[----:B------:R-:W-:Y:S02]  /*41c0*/  MOV R147, 0xffffffff ;  /* 0xffffffff00937802 */ /* 0x000fe40000000f00 */
[----:B------:R-:W-:Y:S02]  /*41d0*/  MOV R82, 0x41f0 ;  /* 0x000041f000527802 */ /* 0x000fe40000000f00 */
[----:B------:R-:W-:Y:S05]  /*41e0*/  CALL.REL.NOINC `($__internal_26_$__cuda_sm70_shflsync_bfly_p) ;  /* 0x000007e000007944 */ /* 0x000fea0003c00000 */
[----:B01----:R-:W-:Y:S01]  /*41f0*/  FADD.FTZ R81, R81, R148 ;  /* 0x0000009451517221 */ /* 0x003fe20000010000 */
[----:B------:R-:W-:Y:S01]  /*4200*/  HFMA2.MMA R148, -RZ, RZ, 0, 4.76837158203125e-07 ;  /* 0x00000008ff947435 */ /* 0x000fe200000001ff */
[----:B------:R-:W-:Y:S02]  /*4210*/  MOV R146, 0x1f ;  /* 0x0000001f00927802 */ /* 0x000fe40000000f00 */
[----:B------:R-:W-:Y:S02]  /*4220*/  MOV R147, 0xffffffff ;  /* 0xffffffff00937802 */ /* 0x000fe40000000f00 */
[----:B------:R-:W-:Y:S02]  /*4230*/  MOV R82, 0x4250 ;  /* 0x0000425000527802 */ /* 0x000fe40000000f00 */
[----:B------:R-:W-:Y:S05]  /*4240*/  CALL.REL.NOINC `($__internal_26_$__cuda_sm70_shflsync_bfly_p) ;  /* 0x0000078000007944 */ /* 0x000fea0003c00000 */
[----:B01----:R-:W-:Y:S01]  /*4250*/  FADD.FTZ R81, R81, R148 ;  /* 0x0000009451517221 */ /* 0x003fe20000010000 */
[----:B------:R-:W-:Y:S01]  /*4260*/  HFMA2.MMA R148, -RZ, RZ, 0, 9.5367431640625e-07 ;  /* 0x00000010ff947435 */ /* 0x000fe200000001ff */
[----:B------:R-:W-:-:S02]  /*4270*/  MOV R146, 0x1f ;  /* 0x0000001f00927802 */ /* 0x000fc40000000f00 */
[----:B------:R-:W-:Y:S02]  /*4280*/  MOV R147, 0xffffffff ;  /* 0xffffffff00937802 */ /* 0x000fe40000000f00 */
[----:B------:R-:W-:Y:S02]  /*4290*/  MOV R82, 0x42b0 ;  /* 0x000042b000527802 */ /* 0x000fe40000000f00 */
[----:B------:R-:W-:Y:S05]  /*42a0*/  CALL.REL.NOINC `($__internal_26_$__cuda_sm70_shflsync_bfly_p) ;  /* 0x0000072000007944 */ /* 0x000fea0003c00000 */
        /* <DEDUP_REMOVED lines=87> */
[----:B------:R-:W-:Y:S05]  /*4820*/  CALL.REL.NOINC `($__internal_26_$__cuda_sm70_shflsync_bfly_p) ;  /* 0x000001a000007944 */ /* 0x000fea0003c00000 */
[----:B01----:R-:W-:Y:S01]  /*4830*/  FADD.FTZ R81, R81, R148 ;  /* 0x0000009451517221 */ /* 0x003fe20000010000 */
[----:B------:R-:W-:Y:S01]  /*4840*/  HFMA2.MMA R148, -RZ, RZ, 0, 1.1920928955078125e-07 ;  /* 0x00000002ff947435 */ /* 0x000fe200000001ff */
[----:B------:R-:W-:Y:S02]  /*4850*/  MOV R146, 0x1f ;  /* 0x0000001f00927802 */ /* 0x000fe40000000f00 */
[----:B------:R-:W-:Y:S02]  /*4860*/  MOV R147, 0xffffffff ;  /* 0xffffffff00937802 */ /* 0x000fe40000000f00 */
[----:B------:R-:W-:Y:S02]  /*4870*/  MOV R82, 0x4890 ;  /* 0x0000489000527802 */ /* 0x000fe40000000f00 */
[----:B------:R-:W-:Y:S05]  /*4880*/  CALL.REL.NOINC `($__internal_26_$__cuda_sm70_shflsync_bfly_p) ;  /* 0x0000014000007944 */ /* 0x000fea0003c00000 */
[----:B01----:R-:W-:Y:S01]  /*4890*/  FADD.FTZ R81, R81, R148 ;  /* 0x0000009451517221 */ /* 0x003fe20000010000 */
[----:B------:R-:W-:Y:S01]  /*48a0*/  HFMA2.MMA R148, -RZ, RZ, 0, 2.384185791015625e-07 ;  /* 0x00000004ff947435 */ /* 0x000fe200000001ff */
[----:B------:R-:W-:Y:S02]  /*48b0*/  MOV R146, 0x1f ;  /* 0x0000001f00927802 */ /* 0x000fe40000000f00 */
[----:B------:R-:W-:-:S02]  /*48c0*/  MOV R147, 0xffffffff ;  /* 0xffffffff00937802 */ /* 0x000fc40000000f00 */
        /* <DEDUP_REMOVED lines=8> */
[----:B-1----:R-:W-:Y:S01]  /*4950*/  FADD.FTZ R145, R81, R148 ;  /* 0x0000009451917221 */ /* 0x002fe20000010000 */
[----:B------:R-:W-:Y:S01]  /*4960*/  HFMA2.MMA R148, -RZ, RZ, 0, 9.5367431640625e-07 ;  /* 0x00000010ff947435 */ /* 0x000fe200000001ff */
[----:B0-----:R-:W-:Y:S02]  /*4970*/  MOV R146, 0x1f ;  /* 0x0000001f00927802 */ /* 0x001fe40000000f00 */
[----:B------:R-:W-:-:S02]  /*4980*/  MOV R147, 0xffffffff ;  /* 0xffffffff00937802 */ /* 0x000fc40000000f00 */
[----:B------:R-:W-:Y:S02]  /*4990*/  MOV R81, R145 ;  /* 0x0000009100517202 */ /* 0x000fe40000000f00 */
[----:B------:R-:W-:Y:S02]  /*49a0*/  MOV R82, 0x49c0 ;  /* 0x000049c000527802 */ /* 0x000fe40000000f00 */
[----:B------:R-:W-:Y:S05]  /*49b0*/  CALL.REL.NOINC `($__internal_26_$__cuda_sm70_shflsync_bfly_p) ;  /* 0x0000001000007944 */ /* 0x000fea0003c00000 */
[----:B01----:R-:W-:Y:S05]  /*49c0*/  BRA `(.L_x_10501) ;  /* 0xffffe78000007947 */ /* 0x003fea000383ffff */
        .weak           $__internal_26_$__cuda_sm70_shflsync_bfly_p
        .type           $__internal_26_$__cuda_sm70_shflsync_bfly_p,@function
        .size           $__internal_26_$__cuda_sm70_shflsync_bfly_p,(.L_x_32966 - $__internal_26_$__cuda_sm70_shflsync_bfly_p)
$__internal_26_$__cuda_sm70_shflsync_bfly_p:
[----:B------:R-:W-:Y:S01]  /*49d0*/  HFMA2.MMA R83, -RZ, RZ, 0, 0 ;  /* 0x00000000ff537435 */ /* 0x000fe200000001ff */
[----:B------:R-:W-:Y:S04]  /*49e0*/  WARPSYNC R147 ;  /* 0x0000009300007348 */ /* 0x000fe80003800000 */
[----:B------:R0:W1:Y:S01]  /*49f0*/  SHFL.BFLY PT, R148, R81, R148, R146 ;  /* 0x0c00009451947389 */ /* 0x00006200000e0092 */
[----:B------:R-:W-:Y:S05]  /*4a00*/  RET.REL.NODEC R82 `(_ZN10layer_norm31ln_parallel_residual_fwd_kernelINS_13Kernel_traitsI13__nv_bfloat16S2_fS2_fjLj5120ELj1ELj1ELj4ELj16ENS_18Kernel_traits_baseILj5120ES2_S2_fS2_fjLj128EEEEELb0ELb1ELb0EEEvNS_9FwdParamsE) ;  /* 0xffffb5f052007950 */ /* 0x000fea0003c3ffff */
.L_x_10502:
        /* <DEDUP_REMOVED lines=15> */
.L_x_32966:


//--------------------- .text._ZN10layer_norm31ln_parallel_residual_fwd_kernelINS_13Kernel_traitsI13__nv_bfloat16S2_fS2_fjLj5120ELj1ELj1ELj4ELj16ENS_18Kernel_traits_baseILj5120ES2_S2_fS2_fjLj128EEEEELb0ELb1ELb1EEEvNS_9FwdParamsE --------------------------
	.section	.text._ZN10layer_norm31ln_parallel_residual_fwd_kernelINS_13Kernel_traitsI13__nv_bfloat16S2_fS2_fjLj5120ELj1ELj1ELj4ELj16ENS_18Kernel_traits_baseILj5120ES2_S2_fS2_fjLj128EEEEELb0ELb1ELb1EEEvNS_9FwdParamsE,"ax",@progbits
	.sectioninfo	@"SHI_REGISTERS=168"
	.align	128
        .global         _ZN10layer_norm31ln_parallel_residual_fwd_kernelINS_13Kernel_traitsI13__nv_bfloat16S2_fS2_fjLj5120ELj1ELj1ELj4ELj16ENS_18Kernel_traits_baseILj5120ES2_S2_fS2_fjLj128EEEEELb0ELb1ELb1EEEvNS_9FwdParamsE
        .type           _ZN10layer_norm31ln_parallel_residual_fwd_kernelINS_13Kernel_traitsI13__nv_bfloat16S2_fS2_fjLj5120ELj1ELj1ELj4ELj16ENS_18Kernel_traits_baseILj5120ES2_S2_fS2_fjLj128EEEEELb0ELb1ELb1EEEvNS_9FwdParamsE,@function
        .size           _ZN10layer_norm31ln_parallel_residual_fwd_kernelINS_13Kernel_traitsI13__nv_bfloat16S2_fS2_fjLj5120ELj1ELj1ELj4ELj16ENS_18Kernel_traits_baseILj5120ES2_S2_fS2_fjLj128EEEEELb0ELb1ELb1EEEvNS_9FwdParamsE,(.L_x_32967 - _ZN10layer_norm31ln_parallel_residual_fwd_kernelINS_13Kernel_traitsI13__nv_bfloat16S2_fS2_fjLj5120ELj1ELj1ELj4ELj16ENS_18Kernel_traits_baseILj5120ES2_S2_fS2_fjLj128EEEEELb0ELb1ELb1EEEvNS_9FwdParamsE)
        .other          _ZN10layer_norm31ln_parallel_residual_fwd_kernelINS_13Kernel_traitsI13__nv_bfloat16S2_fS2_fjLj5120ELj1ELj1ELj4ELj16ENS_18Kernel_traits_baseILj5120ES2_S2_fS2_fjLj128EEEEELb0ELb1ELb1EEEvNS_9FwdParamsE,@"STO_CUDA_ENTRY STV_DEFAULT"
_ZN10layer_norm31ln_parallel_residual_fwd_kernelINS_13Kernel_traitsI13__nv_bfloat16S2_fS2_fjLj5120ELj1ELj1ELj4ELj16ENS_18Kernel_traits_baseILj5120ES2_S2_fS2_fjLj128EEEEELb0ELb1ELb1EEEvNS_9FwdParamsE:
.text._ZN10layer_norm31ln_parallel_residual_fwd_kernelINS_13Kernel_traitsI13__nv_bfloat16S2_fS2_fjLj5120ELj1ELj1ELj4ELj16ENS_18Kernel_traits_baseILj5120ES2_S2_fS2_fjLj128EEEEELb0ELb1ELb1EEEvNS_9FwdParamsE:
        /* <DEDUP_REMOVED lines=13> */
[----:B------:R0:W5:Y:S01]  /*00d0*/  @P0 LDG.E.128 R52, [R4.64+0x1800] ;  /* 0x0018000404340981 */ /* 0x000162000c1e1d00 */
[----:B------:R-:W-:-:S03]  /*00e0*/  SHF.R.U32.HI R137, RZ, 0x7, R86 ;  /* 0x00000007ff897819 */ /* 0x000fc60000011656 */
[----:B------:R0:W5:Y:S01]  /*00f0*/  @P0 LDG.E.128 R28, [R4.64+0x2000] ;  /* 0x00200004041c0981 */ /* 0x000162000c1e1d00 */
[----:B------:R-:W-:-:S04]  /*0100*/  IADD3 R2, P2, R0, c[0x0][0x1b0], RZ ;  /* 0x00006c0000027a10 */ /* 0x000fc80007f5e0ff */
[----:B------:R-:W-:Y:S02]  /*0110*/  IADD3.X R3, RZ, c[0x0][0x1b4], RZ, P2, !PT ;  /* 0x00006d00ff037a10 */ /* 0x000fe400017fe4ff */
[----:B-1----:R-:W-:-:S04]  /*0120*/  IADD3 R132, R137, UR6, RZ ;  /* 0x0000000689847c10 */ /* 0x002fc8000fffe0ff */
[----:B------:R-:W-:-:S13]  /*0130*/  ISETP.GE.AND P1, PT, R132, c[0x0][0x164], PT ;  /* 0x0000590084007a0c */ /* 0x000fda0003f26270 */
[----:B------:R-:W-:Y:S05]  /*0140*/  @P1 EXIT ;  /* 0x000000000000194d */ /* 0x000fea0003800000 */
[----:B0-----:R0:W2:Y:S04]  /*0150*/  LDG.E.128 R32, [R2.64] ;  /* 0x0000000402207981 */ /* 0x0010a8000c1e1d00 */
[----:B------:R0:W3:Y:S04]  /*0160*/  LDG.E.128 R36, [R2.64+0x800] ;  /* 0x0008000402247981 */ /* 0x0000e8000c1e1d00 */
[----:B------:R0:W4:Y:S04]  /*0170*/  LDG.E.128 R40, [R2.64+0x1000] ;  /* 0x0010000402287981 */ /* 0x000128000c1e1d00 */
[----:B------:R0:W3:Y:S04]  /*0180*/  LDG.E.128 R44, [R2.64+0x1800] ;  /* 0x00180004022c7981 */ /* 0x0000e8000c1e1d00 */
[----:B------:R0:W3:Y:S01]  /*0190*/  LDG.E.128 R48, [R2.64+0x2000] ;  /* 0x0020000402307981 */ /* 0x0000e2000c1e1d00 */
[----:B-----5:R-:W-:Y:S01]  /*01a0*/  @!P0 CS2R R8, SRZ ;  /* 0x0000000000088805 */ /* 0x020fe2000001ff00 */
        /* <DEDUP_REMOVED lines=9> */
[----:B------:R-:W-:Y:S01]  /*0240*/  SHF.L.U32 R137, R137, 0x2, RZ ;  /* 0x0000000289897819 */ /* 0x000fe200000006ff */
[----:B------:R-:W-:Y:S01]  /*0250*/  HFMA2.MMA R129, -RZ, RZ, 0, 5.9604644775390625e-08 ;  /* 0x00000001ff817435 */ /* 0x000fe200000001ff */
[----:B------:R-:W-:Y:S01]  /*0260*/  SHF.R.U32.HI R135, RZ, 0x5, R86 ;  /* 0x00000005ff877819 */ /* 0x000fe20000011656 */
[----:B------:R-:W-:Y:S01]  /*0270*/  ULDC.U8 UR6, c[0x0][0x1f0] ;  /* 0x00007c0000067ab9 */ /* 0x000fe20000000000 */
        /* <DEDUP_REMOVED lines=30> */
[----:B0-----:R-:W-:-:S02]  /*0460*/  PRMT R3, RZ, 0x5410, R55 ;  /* 0x00005410ff037816 */ /* 0x001fc40000000037 */
        /* <DEDUP_REMOVED lines=9> */
[C---:B------:R-:W-:Y:S02]  /*0500*/  LOP3.LUT R136, R86.reuse, 0x1f, RZ, 0xc0, !PT ;  /* 0x0000001f56887812 */ /* 0x040fe400078ec0ff */
[----:B------:R-:W-:Y:S02]  /*0510*/  LOP3.LUT R134, R86, 0x7f, RZ, 0xc0, !PT ;  /* 0x0000007f56867812 */ /* 0x000fe400078ec0ff */
[----:B------:R-:W-:-:S02]  /*0520*/  LOP3.LUT R135, R135, 0x3, RZ, 0xc0, !PT ;  /* 0x0000000387877812 */ /* 0x000fc400078ec0ff */
[----:B------:R-:W-:Y:S02]  /*0530*/  IADD3 R130, R137, 0x4, RZ ;  /* 0x0000000489827810 */ /* 0x000fe40007ffe0ff */
[--C-:B--2---:R-:W-:Y:S02]  /*0540*/  PRMT R94, RZ, 0x5410, R32.reuse ;  /* 0x00005410ff5e7816 */ /* 0x104fe40000000020 */
[----:B------:R-:W-:Y:S02]  /*0550*/  PRMT R95, RZ, 0x7610, R32 ;  /* 0x00007610ff5f7816 */ /* 0x000fe40000000020 */
[--C-:B------:R-:W-:Y:S02]  /*0560*/  PRMT R96, RZ, 0x5410, R33.reuse ;  /* 0x00005410ff607816 */ /* 0x100fe40000000021 */
[----:B------:R-:W-:Y:S02]  /*0570*/  PRMT R97, RZ, 0x7610, R33 ;  /* 0x00007610ff617816 */ /* 0x000fe40000000021 */
[----:B------:R-:W-:-:S02]  /*0580*/  PRMT R98, RZ, 0x5410, R34 ;  /* 0x00005410ff627816 */ /* 0x000fc40000000022 */
[----:B------:R-:W-:Y:S02]  /*0590*/  PRMT R99, RZ, 0x7610, R34 ;  /* 0x00007610ff637816 */ /* 0x000fe40000000022 */
[--C-:B------:R-:W-:Y:S02]  /*05a0*/  PRMT R100, RZ, 0x5410, R35.reuse ;  /* 0x00005410ff647816 */ /* 0x100fe40000000023 */
[----:B------:R-:W-:Y:S02]  /*05b0*/  PRMT R101, RZ, 0x7610, R35 ;  /* 0x00007610ff657816 */ /* 0x000fe40000000023 */
[--C-:B---3--:R-:W-:Y:S02]  /*05c0*/  PRMT R102, RZ, 0x5410, R36.reuse ;  /* 0x00005410ff667816 */ /* 0x108fe40000000024 */
[----:B------:R-:W-:Y:S02]  /*05d0*/  PRMT R103, RZ, 0x7610, R36 ;  /* 0x00007610ff677816 */ /* 0x000fe40000000024 */
[----:B------:R-:W-:-:S02]  /*05e0*/  PRMT R104, RZ, 0x5410, R37 ;  /* 0x00005410ff687816 */ /* 0x000fc40000000025 */
[----:B------:R-:W-:Y:S02]  /*05f0*/  PRMT R105, RZ, 0x7610, R37 ;  /* 0x00007610ff697816 */ /* 0x000fe40000000025 */
[--C-:B------:R-:W-:Y:S02]  /*0600*/  PRMT R106, RZ, 0x5410, R38.reuse ;  /* 0x00005410ff6a7816 */ /* 0x100fe40000000026 */
[----:B------:R-:W-:Y:S02]  /*0610*/  PRMT R107, RZ, 0x7610, R38 ;  /* 0x00007610ff6b7816 */ /* 0x000fe40000000026 */
[--C-:B------:R-:W-:Y:S02]  /*0620*/  PRMT R108, RZ, 0x5410, R39.reuse ;  /* 0x00005410ff6c7816 */ /* 0x100fe40000000027 */
[----:B------:R-:W-:Y:S02]  /*0630*/  PRMT R109, RZ, 0x7610, R39 ;  /* 0x00007610ff6d7816 */ /* 0x000fe40000000027 */
[----:B----4-:R-:W-:-:S02]  /*0640*/  PRMT R114, RZ, 0x5410, R40 ;  /* 0x00005410ff727816 */ /* 0x010fc40000000028 */
        /* <DEDUP_REMOVED lines=23> */
.L_x_10586:
        /* <DEDUP_REMOVED lines=15> */
[----:B------:R0:W5:Y:S04]  /*08b0*/  @P0 LDG.E.128 R72, [R28.64] ;  /* 0x000000041c480981 */ /* 0x000168000c1e1d00 */
        /* <DEDUP_REMOVED lines=9> */
.L_x_10503:
[----:B0----5:R-:W-:-:S05]  /*0950*/  PRMT R29, RZ, 0x5410, R72 ;  /* 0x00005410ff1d7816 */ /* 0x021fca0000000048 */
[----:B------:R-:W-:-:S04]  /*0960*/  FADD.FTZ R60, R60, R29 ;  /* 0x0000001d3c3c7221 */ /* 0x000fc80000010000 */
[----:B------:R-:W-:Y:S02]  /*0970*/  @P1 FADD.FTZ R60, R68, R60 ;  /* 0x0000003c443c1221 */ /* 0x000fe40000010000 */
.L_x_10504:
[----:B------:R-:W-:Y:S01]  /*0980*/  PRMT R61, RZ, 0x7610, R56 ;  /* 0x00007610ff3d7816 */ /* 0x000fe20000000038 */
[----:B------:R-:W-:Y:S05]  /*0990*/  @P2 BRA `(.L_x_10505) ;  /* 0x0000003000002947 */ /* 0x000fea0003800000 */
[----:B------:R-:W-:Y:S05]  /*09a0*/  @!P1 BRA `(.L_x_10506) ;  /* 0x0000005000009947 */ /* 0x000fea0003800000 */
[----:B-----5:R-:W-:Y:S01]  /*09b0*/  FADD.FTZ R61, R69, R61 ;  /* 0x0000003d453d7221 */ /* 0x020fe20000010000 */
[----:B------:R-:W-:Y:S05]  /*09c0*/  BRA `(.L_x_10506) ;  /* 0x0000003000007947 */ /* 0x000fea0003800000 */
.L_x_10505:
[----:B-----5:R-:W-:-:S05]  /*09d0*/  PRMT R28, RZ, 0x7610, R72 ;  /* 0x00007610ff1c7816 */ /* 0x020fca0000000048 */
[----:B------:R-:W-:-:S04]  /*09e0*/  FADD.FTZ R61, R61, R28 ;  /* 0x0000001c3d3d7221 */ /* 0x000fc80000010000 */
[----:B------:R-:W-:Y:S02]  /*09f0*/  @P1 FADD.FTZ R61, R69, R61 ;  /* 0x0000003d453d1221 */ /* 0x000fe40000010000 */
.L_x_10506:
[----:B------:R-:W-:Y:S01]  /*0a00*/  PRMT R62, RZ, 0x5410, R57 ;  /* 0x00005410ff3e7816 */ /* 0x000fe20000000039 */
[----:B------:R-:W-:Y:S05]  /*0a10*/  @P2 BRA `(.L_x_10507) ;  /* 0x0000003000002947 */ /* 0x000fea0003800000 */
[----:B------:R-:W-:Y:S05]  /*0a20*/  @!P1 BRA `(.L_x_10508) ;  /* 0x0000005000009947 */ /* 0x000fea0003800000 */
[----:B-----5:R-:W-:Y:S01]  /*0a30*/  FADD.FTZ R62, R70, R62 ;  /* 0x0000003e463e7221 */ /* 0x020fe20000010000 */
[----:B------:R-:W-:Y:S05]  /*0a40*/  BRA `(.L_x_10508) ;  /* 0x0000003000007947 */ /* 0x000fea0003800000 */
.L_x_10507:
[----:B-----5:R-:W-:-:S05]  /*0a50*/  PRMT R29, RZ, 0x5410, R73 ;  /* 0x00005410ff1d7816 */ /* 0x020fca0000000049 */
[----:B------:R-:W-:-:S04]  /*0a60*/  FADD.FTZ R62, R62, R29 ;  /* 0x0000001d3e3e7221 */ /* 0x000fc80000010000 */
[----:B------:R-:W-:Y:S02]  /*0a70*/  @P1 FADD.FTZ R62, R70, R62 ;  /* 0x0000003e463e1221 */ /* 0x000fe40000010000 */
.L_x_10508:
[----:B------:R-:W-:Y:S01]  /*0a80*/  PRMT R63, RZ, 0x7610, R57 ;  /* 0x00007610ff3f7816 */ /* 0x000fe20000000039 */
[----:B------:R-:W-:Y:S05]  /*0a90*/  @P2 BRA `(.L_x_10509) ;  /* 0x0000003000002947 */ /* 0x000fea0003800000 */
[----:B------:R-:W-:Y:S05]  /*0aa0*/  @!P1 BRA `(.L_x_10510) ;  /* 0x0000005000009947 */ /* 0x000fea0003800000 */
[----:B-----5:R-:W-:Y:S01]  /*0ab0*/  FADD.FTZ R63, R71, R63 ;  /* 0x0000003f473f7221 */ /* 0x020fe20000010000 */
[----:B------:R-:W-:Y:S05]  /*0ac0*/  BRA `(.L_x_10510) ;  /* 0x0000003000007947 */ /* 0x000fea0003800000 */
.L_x_10509:
[----:B-----5:R-:W-:-:S05]  /*0ad0*/  PRMT R28, RZ, 0x7610, R73 ;  /* 0x00007610ff1c7816 */ /* 0x020fca0000000049 */
[----:B------:R-:W-:-:S04]  /*0ae0*/  FADD.FTZ R63, R63, R28 ;  /* 0x0000001c3f3f7221 */ /* 0x000fc80000010000 */
[----:B------:R-:W-:Y:S02]  /*0af0*/  @P1 FADD.FTZ R63, R71, R63 ;  /* 0x0000003f473f1221 */ /* 0x000fe40000010000 */
.L_x_10510:
[----:B------:R-:W-:Y:S01]  /*0b00*/  PRMT R56, RZ, 0x5410, R58 ;  /* 0x00005410ff387816 */ /* 0x000fe2000000003a */
[----:B------:R-:W-:Y:S05]  /*0b10*/  @P2 BRA `(.L_x_10511) ;  /* 0x0000003000002947 */ /* 0x000fea0003800000 */
[----:B------:R-:W-:Y:S05]  /*0b20*/  @!P1 BRA `(.L_x_10512) ;  /* 0x0000005000009947 */ /* 0x000fea0003800000 */
[----:B-----5:R-:W-:Y:S01]  /*0b30*/  FADD.FTZ R56, R64, R56 ;  /* 0x0000003840387221 */ /* 0x020fe20000010000 */
[----:B------:R-:W-:Y:S05]  /*0b40*/  BRA `(.L_x_10512) ;  /* 0x0000003000007947 */ /* 0x000fea0003800000 */
.L_x_10511:
[----:B-----5:R-:W-:-:S05]  /*0b50*/  PRMT R29, RZ, 0x5410, R74 ;  /* 0x00005410ff1d7816 */ /* 0x020fca000000004a */
[----:B------:R-:W-:-:S04]  /*0b60*/  FADD.FTZ R56, R56, R29 ;  /* 0x0000001d38387221 */ /* 0x000fc80000010000 */
[----:B------:R-:W-:Y:S02]  /*0b70*/  @P1 FADD.FTZ R56, R64, R56 ;  /* 0x0000003840381221 */ /* 0x000fe40000010000 */
.L_x_10512:
[----:B------:R-:W-:Y:S01]  /*0b80*/  PRMT R57, RZ, 0x7610, R58 ;  /* 0x00007610ff397816 */ /* 0x000fe2000000003a */
[----:B------:R-:W-:Y:S05]  /*0b90*/  @P2 BRA `(.L_x_10513) ;  /* 0x0000003000002947 */ /* 0x000fea0003800000 */
[----:B------:R-:W-:Y:S05]  /*0ba0*/  @!P1 BRA `(.L_x_10514) ;  /* 0x0000005000009947 */ /* 0x000fea0003800000 */
[----:B-----5:R-:W-:Y:S01]  /*0bb0*/  FADD.FTZ R57, R65, R57 ;  /* 0x0000003941397221 */ /* 0x020fe20000010000 */
[----:B------:R-:W-:Y:S05]  /*0bc0*/  BRA `(.L_x_10514) ;  /* 0x0000003000007947 */ /* 0x000fea0003800000 */
.L_x_10513:
[----:B-----5:R-:W-:-:S05]  /*0bd0*/  PRMT R28, RZ, 0x7610, R74 ;  /* 0x00007610ff1c7816 */ /* 0x020fca000000004a */
[----:B------:R-:W-:-:S04]  /*0be0*/  FADD.FTZ R57, R57, R28 ;  /* 0x0000001c39397221 */ /* 0x000fc80000010000 */
[----:B------:R-:W-:Y:S02]  /*0bf0*/  @P1 FADD.FTZ R57, R65, R57 ;  /* 0x0000003941391221 */ /* 0x000fe40000010000 */
.L_x_10514:
[----:B------:R-:W-:Y:S01]  /*0c00*/  PRMT R58, RZ, 0x5410, R59 ;  /* 0x00005410ff3a7816 */ /* 0x000fe2000000003b */
[----:B------:R-:W-:Y:S05]  /*0c10*/  @P2 BRA `(.L_x_10515) ;  /* 0x0000003000002947 */ /* 0x000fea0003800000 */
[----:B------:R-:W-:Y:S05]  /*0c20*/  @!P1 BRA `(.L_x_10516) ;  /* 0x0000005000009947 */ /* 0x000fea0003800000 */
[----:B-----5:R-:W-:Y:S01]  /*0c30*/  FADD.FTZ R58, R66, R58 ;  /* 0x0000003a423a7221 */ /* 0x020fe20000010000 */
[----:B------:R-:W-:Y:S05]  /*0c40*/  BRA `(.L_x_10516) ;  /* 0x0000003000007947 */ /* 0x000fea0003800000 */
.L_x_10515:
[----:B-----5:R-:W-:-:S05]  /*0c50*/  PRMT R29, RZ, 0x5410, R75 ;  /* 0x00005410ff1d7816 */ /* 0x020fca000000004b */
[----:B------:R-:W-:-:S04]  /*0c60*/  FADD.FTZ R58, R58, R29 ;  /* 0x0000001d3a3a7221 */ /* 0x000fc80000010000 */
[----:B------:R-:W-:Y:S02]  /*0c70*/  @P1 FADD.FTZ R58, R66, R58 ;  /* 0x0000003a423a1221 */ /* 0x000fe40000010000 */
.L_x_10516:
[----:B------:R-:W-:Y:S01]  /*0c80*/  PRMT R59, RZ, 0x7610, R59 ;  /* 0x00007610ff3b7816 */ /* 0x000fe2000000003b */
[----:B------:R-:W-:Y:S05]  /*0c90*/  @P2 BRA `(.L_x_10517) ;  /* 0x0000003000002947 */ /* 0x000fea0003800000 */
[----:B------:R-:W-:Y:S05]  /*0ca0*/  @!P1 BRA `(.L_x_10518) ;  /* 0x0000005000009947 */ /* 0x000fea0003800000 */
[----:B-----5:R-:W-:Y:S01]  /*0cb0*/  FADD.FTZ R59, R67, R59 ;  /* 0x0000003b433b7221 */ /* 0x020fe20000010000 */
[----:B------:R-:W-:Y:S05]  /*0cc0*/  BRA `(.L_x_10518) ;  /* 0x0000003000007947 */ /* 0x000fea0003800000 */
.L_x_10517:
[----:B-----5:R-:W-:-:S05]  /*0cd0*/  PRMT R28, RZ, 0x7610, R75 ;  /* 0x00007610ff1c7816 */ /* 0x020fca000000004b */
[----:B------:R-:W-:-:S04]  /*0ce0*/  FADD.FTZ R59, R59, R28 ;  /* 0x0000001c3b3b7221 */ /* 0x000fc80000010000 */
[----:B------:R-:W-:Y:S02]  /*0cf0*/  @P1 FADD.FTZ R59, R67, R59 ;  /* 0x0000003b433b1221 */ /* 0x000fe40000010000 */
.L_x_10518:
        /* <DEDUP_REMOVED lines=19> */
.L_x_10519:
[----:B0----5:R-:W-:-:S05]  /*0e30*/  PRMT R29, RZ, 0x5410, R72 ;  /* 0x00005410ff1d7816 */ /* 0x021fca0000000048 */
[----:B------:R-:W-:-:S04]  /*0e40*/  FADD.FTZ R52, R29, R52 ;  /* 0x000000341d347221 */ /* 0x000fc80000010000 */
[----:B------:R-:W-:Y:S02]  /*0e50*/  @P1 FADD.FTZ R52, R68, R52 ;  /* 0x0000003444341221 */ /* 0x000fe40000010000 */
.L_x_10520:
[----:B------:R-:W-:Y:S01]  /*0e60*/  PRMT R53, RZ, 0x7610, R48 ;  /* 0x00007610ff357816 */ /* 0x000fe20000000030 */
[----:B------:R-:W-:Y:S05]  /*0e70*/  @P2 BRA `(.L_x_10521) ;  /* 0x0000003000002947 */ /* 0x000fea0003800000 */
[----:B------:R-:W-:Y:S05]  /*0e80*/  @!P1 BRA `(.L_x_10522) ;  /* 0x0000005000009947 */ /* 0x000fea0003800000 */
[----:B-----5:R-:W-:Y:S01]  /*0e90*/  FADD.FTZ R53, R69, R53 ;  /* 0x0000003545357221 */ /* 0x020fe20000010000 */
[----:B------:R-:W-:Y:S05]  /*0ea0*/  BRA `(.L_x_10522) ;  /* 0x0000003000007947 */ /* 0x000fea0003800000 */
.L_x_10521:
[----:B-----5:R-:W-:-:S05]  /*0eb0*/  PRMT R28, RZ, 0x7610, R72 ;  /* 0x00007610ff1c7816 */ /* 0x020fca0000000048 */
[----:B------:R-:W-:-:S04]  /*0ec0*/  FADD.FTZ R53, R28, R53 ;  /* 0x000000351c357221 */ /* 0x000fc80000010000 */
[----:B------:R-:W-:Y:S02]  /*0ed0*/  @P1 FADD.FTZ R53, R69, R53 ;  /* 0x0000003545351221 */ /* 0x000fe40000010000 */
.L_x_10522:
[----:B------:R-:W-:Y:S01]  /*0ee0*/  PRMT R54, RZ, 0x5410, R49 ;  /* 0x00005410ff367816 */ /* 0x000fe20000000031 */
[----:B------:R-:W-:Y:S05]  /*0ef0*/  @P2 BRA `(.L_x_10523) ;  /* 0x0000003000002947 */ /* 0x000fea0003800000 */
[----:B------:R-:W-:Y:S05]  /*0f00*/  @!P1 BRA `(.L_x_10524) ;  /* 0x0000005000009947 */ /* 0x000fea0003800000 */
[----:B-----5:R-:W-:Y:S01]  /*0f10*/  FADD.FTZ R54, R70, R54 ;  /* 0x0000003646367221 */ /* 0x020fe20000010000 */
[----:B------:R-:W-:Y:S05]  /*0f20*/  BRA `(.L_x_10524) ;  /* 0x0000003000007947 */ /* 0x000fea0003800000 */
.L_x_10523:
[----:B-----5:R-:W-:-:S05]  /*0f30*/  PRMT R29, RZ, 0x5410, R73 ;  /* 0x00005410ff1d7816 */ /* 0x020fca0000000049 */
[----:B------:R-:W-:-:S04]  /*0f40*/  FADD.FTZ R54, R29, R54 ;  /* 0x000000361d367221 */ /* 0x000fc80000010000 */
[----:B------:R-:W-:Y:S02]  /*0f50*/  @P1 FADD.FTZ R54, R70, R54 ;  /* 0x0000003646361221 */ /* 0x000fe40000010000 */
.L_x_10524:
[----:B------:R-:W-:Y:S01]  /*0f60*/  PRMT R55, RZ, 0x7610, R49 ;  /* 0x00007610ff377816 */ /* 0x000fe20000000031 */
[----:B------:R-:W-:Y:S05]  /*0f70*/  @P2 BRA `(.L_x_10525) ;  /* 0x0000003000002947 */ /* 0x000fea0003800000 */
[----:B------:R-:W-:Y:S05]  /*0f80*/  @!P1 BRA `(.L_x_10526) ;  /* 0x0000005000009947 */ /* 0x000fea0003800000 */
[----:B-----5:R-:W-:Y:S01]  /*0f90*/  FADD.FTZ R55, R71, R55 ;  /* 0x0000003747377221 */ /* 0x020fe20000010000 */
[----:B------:R-:W-:Y:S05]  /*0fa0*/  BRA `(.L_x_10526) ;  /* 0x0000003000007947 */ /* 0x000fea0003800000 */
.L_x_10525:
[----:B-----5:R-:W-:-:S05]  /*0fb0*/  PRMT R28, RZ, 0x7610, R73 ;  /* 0x00007610ff1c7816 */ /* 0x020fca0000000049 */
[----:B------:R-:W-:-:S04]  /*0fc0*/  FADD.FTZ R55, R28, R55 ;  /* 0x000000371c377221 */ /* 0x000fc80000010000 */
[----:B------:R-:W-:Y:S02]  /*0fd0*/  @P1 FADD.FTZ R55, R71, R55 ;  /* 0x0000003747371221 */ /* 0x000fe40000010000 */
.L_x_10526:
[----:B------:R-:W-:Y:S01]  /*0fe0*/  PRMT R48, RZ, 0x5410, R50 ;  /* 0x00005410ff307816 */ /* 0x000fe20000000032 */
[----:B------:R-:W-:Y:S05]  /*0ff0*/  @P2 BRA `(.L_x_10527) ;  /* 0x0000003000002947 */ /* 0x000fea0003800000 */
[----:B------:R-:W-:Y:S05]  /*1000*/  @!P1 BRA `(.L_x_10528) ;  /* 0x0000005000009947 */ /* 0x000fea0003800000 */
[----:B-----5:R-:W-:Y:S01]  /*1010*/  FADD.FTZ R48, R64, R48 ;  /* 0x0000003040307221 */ /* 0x020fe20000010000 */
[----:B------:R-:W-:Y:S05]  /*1020*/  BRA `(.L_x_10528) ;  /* 0x0000003000007947 */ /* 0x000fea0003800000 */
.L_x_10527:
[----:B-----5:R-:W-:-:S05]  /*1030*/  PRMT R29, RZ, 0x5410, R74 ;  /* 0x00005410ff1d7816 */ /* 0x020fca000000004a */
[----:B------:R-:W-:-:S04]  /*1040*/  FADD.FTZ R48, R29, R48 ;  /* 0x000000301d307221 */ /* 0x000fc80000010000 */
[----:B------:R-:W-:Y:S02]  /*1050*/  @P1 FADD.FTZ R48, R64, R48 ;  /* 0x0000003040301221 */ /* 0x000fe40000010000 */
.L_x_10528:
[----:B------:R-:W-:Y:S01]  /*1060*/  PRMT R49, RZ, 0x7610, R50 ;  /* 0x00007610ff317816 */ /* 0x000fe20000000032 */
[----:B------:R-:W-:Y:S05]  /*1070*/  @P2 BRA `(.L_x_10529) ;  /* 0x0000003000002947 */ /* 0x000fea0003800000 */
[----:B------:R-:W-:Y:S05]  /*1080*/  @!P1 BRA `(.L_x_10530) ;  /* 0x0000005000009947 */ /* 0x000fea0003800000 */
[----:B-----5:R-:W-:Y:S01]  /*1090*/  FADD.FTZ R49, R65, R49 ;  /* 0x0000003141317221 */ /* 0x020fe20000010000 */
[----:B------:R-:W-:Y:S05]  /*10a0*/  BRA `(.L_x_10530) ;  /* 0x0000003000007947 */ /* 0x000fea0003800000 */
.L_x_10529:
[----:B-----5:R-:W-:-:S05]  /*10b0*/  PRMT R28, RZ, 0x7610, R74 ;  /* 0x00007610ff1c7816 */ /* 0x020fca000000004a */
[----:B------:R-:W-:-:S04]  /*10c0*/  FADD.FTZ R49, R28, R49 ;  /* 0x000000311c317221 */ /* 0x000fc80000010000 */
[----:B------:R-:W-:Y:S02]  /*10d0*/  @P1 FADD.FTZ R49, R65, R49 ;  /* 0x0000003141311221 */ /* 0x000fe40000010000 */
.L_x_10530:
[----:B------:R-:W-:Y:S01]  /*10e0*/  PRMT R50, RZ, 0x5410, R51 ;  /* 0x00005410ff327816 */ /* 0x000fe20000000033 */
[----:B------:R-:W-:Y:S05]  /*10f0*/  @P2 BRA `(.L_x_10531) ;  /* 0x0000003000002947 */ /* 0x000fea0003800000 */
[----:B------:R-:W-:Y:S05]  /*1100*/  @!P1 BRA `(.L_x_10532) ;  /* 0x0000005000009947 */ /* 0x000fea0003800000 */
[----:B-----5:R-:W-:Y:S01]  /*1110*/  FADD.FTZ R50, R66, R50 ;  /* 0x0000003242327221 */ /* 0x020fe20000010000 */
[----:B------:R-:W-:Y:S05]  /*1120*/  BRA `(.L_x_10532) ;  /* 0x0000003000007947 */ /* 0x000fea0003800000 */
.L_x_10531:
[----:B-----5:R-:W-:-:S05]  /*1130*/  PRMT R29, RZ, 0x5410, R75 ;  /* 0x00005410ff1d7816 */ /* 0x020fca000000004b */
[----:B------:R-:W-:-:S04]  /*1140*/  FADD.FTZ R50, R29, R50 ;  /* 0x000000321d327221 */ /* 0x000fc80000010000 */
[----:B------:R-:W-:Y:S02]  /*1150*/  @P1 FADD.FTZ R50, R66, R50 ;  /* 0x0000003242321221 */ /* 0x000fe40000010000 */
.L_x_10532:
[----:B------:R-:W-:Y:S01]  /*1160*/  PRMT R51, RZ, 0x7610, R51 ;  /* 0x00007610ff337816 */ /* 0x000fe20000000033 */
[----:B------:R-:W-:Y:S05]  /*1170*/  @P2 BRA `(.L_x_10533) ;  /* 0x0000003000002947 */ /* 0x000fea0003800000 */
[----:B------:R-:W-:Y:S05]  /*1180*/  @!P1 BRA `(.L_x_10534) ;  /* 0x0000005000009947 */ /* 0x000fea0003800000 */
[----:B-----5:R-:W-:Y:S01]  /*1190*/  FADD.FTZ R51, R67, R51 ;  /* 0x0000003343337221 */ /* 0x020fe20000010000 */
[----:B------:R-:W-:Y:S05]  /*11a0*/  BRA `(.L_x_10534) ;  /* 0x0000003000007947 */ /* 0x000fea0003800000 */
.L_x_10533:
[----:B-----5:R-:W-:-:S05]  /*11b0*/  PRMT R28, RZ, 0x7610, R75 ;  /* 0x00007610ff1c7816 */ /* 0x020fca000000004b */
[----:B------:R-:W-:-:S04]  /*11c0*/  FADD.FTZ R51, R28, R51 ;  /* 0x000000331c337221 */ /* 0x000fc80000010000 */
[----:B------:R-:W-:Y:S02]  /*11d0*/  @P1 FADD.FTZ R51, R67, R51 ;  /* 0x0000003343331221 */ /* 0x000fe40000010000 */
.L_x_10534:
[----:B------:R-:W-:Y:S02]  /*11e0*/  IADD3 R145, R146, 0x100, RZ ;  /* 0x0000010092917810 */ /* 0x000fe40007ffe0ff */
[----:B------:R-:W-:Y:S02]  /*11f0*/  LEA R32, P3, R149, c[0x0][0x188], 0x5 ;  /* 0x0000620095207a11 */ /* 0x000fe400078628ff */
[C---:B------:R-:W-:Y:S01]  /*1200*/  @P1 LEA R30, P4, R145.reuse, c[0x0][0x180], 0x5 ;  /* 0x00006000911e1a11 */ /* 0x040fe200078828ff */
[----:B------:R-:W-:Y:S01]  /*1210*/  IMAD.WIDE.U32 R40, R145, R76, c[0x0][0x170] ;  /* 0x00005c0091287625 */ /* 0x000fe200078e004c */
        /* <DEDUP_REMOVED lines=15> */
.L_x_10535:
[----:B0----5:R-:W-:-:S05]  /*1310*/  PRMT R29, RZ, 0x5410, R72 ;  /* 0x00005410ff1d7816 */ /* 0x021fca0000000048 */
[----:B------:R-:W-:-:S04]  /*1320*/  FADD.FTZ R44, R29, R44 ;  /* 0x0000002c1d2c7221 */ /* 0x000fc80000010000 */
[----:B------:R-:W-:Y:S02]  /*1330*/  @P1 FADD.FTZ R44, R68, R44 ;  /* 0x0000002c442c1221 */ /* 0x000fe40000010000 */
.L_x_10536:
[----:B------:R-:W-:Y:S01]  /*1340*/  PRMT R45, RZ, 0x7610, R40 ;  /* 0x00007610ff2d7816 */ /* 0x000fe20000000028 */
[----:B------:R-:W-:Y:S05]  /*1350*/  @P2 BRA `(.L_x_10537) ;  /* 0x0000003000002947 */ /* 0x000fea0003800000 */
[----:B------:R-:W-:Y:S05]  /*1360*/  @!P1 BRA `(.L_x_10538) ;  /* 0x0000005000009947 */ /* 0x000fea0003800000 */
[----:B-----5:R-:W-:Y:S01]  /*1370*/  FADD.FTZ R45, R69, R45 ;  /* 0x0000002d452d7221 */ /* 0x020fe20000010000 */
[----:B------:R-:W-:Y:S05]  /*1380*/  BRA `(.L_x_10538) ;  /* 0x0000003000007947 */ /* 0x000fea0003800000 */
.L_x_10537:
[----:B-----5:R-:W-:-:S05]  /*1390*/  PRMT R28, RZ, 0x7610, R72 ;  /* 0x00007610ff1c7816 */ /* 0x020fca0000000048 */
[----:B------:R-:W-:-:S04]  /*13a0*/  FADD.FTZ R45, R28, R45 ;  /* 0x0000002d1c2d7221 */ /* 0x000fc80000010000 */
[----:B------:R-:W-:Y:S02]  /*13b0*/  @P1 FADD.FTZ R45, R69, R45 ;  /* 0x0000002d452d1221 */ /* 0x000fe40000010000 */
.L_x_10538:
[----:B------:R-:W-:Y:S01]  /*13c0*/  PRMT R46, RZ, 0x5410, R41 ;  /* 0x00005410ff2e7816 */ /* 0x000fe20000000029 */
[----:B------:R-:W-:Y:S05]  /*13d0*/  @P2 BRA `(.L_x_10539) ;  /* 0x0000003000002947 */ /* 0x000fea0003800000 */
[----:B------:R-:W-:Y:S05]  /*13e0*/  @!P1 BRA `(.L_x_10540) ;  /* 0x0000005000009947 */ /* 0x000fea0003800000 */
[----:B-----5:R-:W-:Y:S01]  /*13f0*/  FADD.FTZ R46, R70, R46 ;  /* 0x0000002e462e7221 */ /* 0x020fe20000010000 */
[----:B------:R-:W-:Y:S05]  /*1400*/  BRA `(.L_x_10540) ;  /* 0x0000003000007947 */ /* 0x000fea0003800000 */
.L_x_10539:
[----:B-----5:R-:W-:-:S05]  /*1410*/  PRMT R29, RZ, 0x5410, R73 ;  /* 0x00005410ff1d7816 */ /* 0x020fca0000000049 */
[----:B------:R-:W-:-:S04]  /*1420*/  FADD.FTZ R46, R29, R46 ;  /* 0x0000002e1d2e7221 */ /* 0x000fc80000010000 */
[----:B------:R-:W-:Y:S02]  /*1430*/  @P1 FADD.FTZ R46, R70, R46 ;  /* 0x0000002e462e1221 */ /* 0x000fe40000010000 */
.L_x_10540:
[----:B------:R-:W-:Y:S01]  /*1440*/  PRMT R47, RZ, 0x7610, R41 ;  /* 0x00007610ff2f7816 */ /* 0x000fe20000000029 */
[----:B------:R-:W-:Y:S05]  /*1450*/  @P2 BRA `(.L_x_10541) ;  /* 0x0000003000002947 */ /* 0x000fea0003800000 */
[----:B------:R-:W-:Y:S05]  /*1460*/  @!P1 BRA `(.L_x_10542) ;  /* 0x0000005000009947 */ /* 0x000fea0003800000 */
[----:B-----5:R-:W-:Y:S01]  /*1470*/  FADD.FTZ R47, R71, R47 ;  /* 0x0000002f472f7221 */ /* 0x020fe20000010000 */
[----:B------:R-:W-:Y:S05]  /*1480*/  BRA `(.L_x_10542) ;  /* 0x0000003000007947 */ /* 0x000fea0003800000 */
.L_x_10541:
[----:B-----5:R-:W-:-:S05]  /*1490*/  PRMT R28, RZ, 0x7610, R73 ;  /* 0x00007610ff1c7816 */ /* 0x020fca0000000049 */
[----:B------:R-:W-:-:S04]  /*14a0*/  FADD.FTZ R47, R28, R47 ;  /* 0x0000002f1c2f7221 */ /* 0x000fc80000010000 */
[----:B------:R-:W-:Y:S02]  /*14b0*/  @P1 FADD.FTZ R47, R71, R47 ;  /* 0x0000002f472f1221 */ /* 0x000fe40000010000 */
.L_x_10542:
[----:B------:R-:W-:Y:S01]  /*14c0*/  PRMT R40, RZ, 0x5410, R42 ;  /* 0x00005410ff287816 */ /* 0x000fe2000000002a */
[----:B------:R-:W-:Y:S05]  /*14d0*/  @P2 BRA `(.L_x_10543) ;  /* 0x0000003000002947 */ /* 0x000fea0003800000 */
[----:B------:R-:W-:Y:S05]  /*14e0*/  @!P1 BRA `(.L_x_10544) ;  /* 0x0000005000009947 */ /* 0x000fea0003800000 */
[----:B-----5:R-:W-:Y:S01]  /*14f0*/  FADD.FTZ R40, R64, R40 ;  /* 0x0000002840287221 */ /* 0x020fe20000010000 */
[----:B------:R-:W-:Y:S05]  /*1500*/  BRA `(.L_x_10544) ;  /* 0x0000003000007947 */ /* 0x000fea0003800000 */
.L_x_10543:
[----:B-----5:R-:W-:-:S05]  /*1510*/  PRMT R29, RZ, 0x5410, R74 ;  /* 0x00005410ff1d7816 */ /* 0x020fca000000004a */
[----:B------:R-:W-:-:S04]  /*1520*/  FADD.FTZ R40, R29, R40 ;  /* 0x000000281d287221 */ /* 0x000fc80000010000 */
[----:B------:R-:W-:Y:S02]  /*1530*/  @P1 FADD.FTZ R40, R64, R40 ;  /* 0x0000002840281221 */ /* 0x000fe40000010000 */
.L_x_10544:
[----:B------:R-:W-:Y:S01]  /*1540*/  PRMT R41, RZ, 0x7610, R42 ;  /* 0x00007610ff297816 */ /* 0x000fe2000000002a */
[----:B------:R-:W-:Y:S05]  /*1550*/  @P2 BRA `(.L_x_10545) ;  /* 0x0000003000002947 */ /* 0x000fea0003800000 */
[----:B------:R-:W-:Y:S05]  /*1560*/  @!P1 BRA `(.L_x_10546) ;  /* 0x0000005000009947 */ /* 0x000fea0003800000 */
[----:B-----5:R-:W-:Y:S01]  /*1570*/  FADD.FTZ R41, R65, R41 ;  /* 0x0000002941297221 */ /* 0x020fe20000010000 */
[----:B------:R-:W-:Y:S05]  /*1580*/  BRA `(.L_x_10546) ;  /* 0x0000003000007947 */ /* 0x000fea0003800000 */
.L_x_10545:
[----:B-----5:R-:W-:-:S05]  /*1590*/  PRMT R28, RZ, 0x7610, R74 ;  /* 0x00007610ff1c7816 */ /* 0x020fca000000004a */
[----:B------:R-:W-:-:S04]  /*15a0*/  FADD.FTZ R41, R28, R41 ;  /* 0x000000291c297221 */ /* 0x000fc80000010000 */
[----:B------:R-:W-:Y:S02]  /*15b0*/  @P1 FADD.FTZ R41, R65, R41 ;  /* 0x0000002941291221 */ /* 0x000fe40000010000 */
.L_x_10546:
[----:B------:R-:W-:Y:S01]  /*15c0*/  PRMT R42, RZ, 0x5410, R43 ;  /* 0x00005410ff2a7816 */ /* 0x000fe2000000002b */
[----:B------:R-:W-:Y:S05]  /*15d0*/  @P2 BRA `(.L_x_10547) ;  /* 0x0000003000002947 */ /* 0x000fea0003800000 */
[----:B------:R-:W-:Y:S05]  /*15e0*/  @!P1 BRA `(.L_x_10548) ;  /* 0x0000005000009947 */ /* 0x000fea0003800000 */
[----:B-----5:R-:W-:Y:S01]  /*15f0*/  FADD.FTZ R42, R66, R42 ;  /* 0x0000002a422a7221 */ /* 0x020fe20000010000 */
[----:B------:R-:W-:Y:S05]  /*1600*/  BRA `(.L_x_10548) ;  /* 0x0000003000007947 */ /* 0x000fea0003800000 */
.L_x_10547:
[----:B-----5:R-:W-:-:S05]  /*1610*/  PRMT R29, RZ, 0x5410, R75 ;  /* 0x00005410ff1d7816 */ /* 0x020fca000000004b */
[----:B------:R-:W-:-:S04]  /*1620*/  FADD.FTZ R42, R29, R42 ;  /* 0x0000002a1d2a7221 */ /* 0x000fc80000010000 */
[----:B------:R-:W-:Y:S02]  /*1630*/  @P1 FADD.FTZ R42, R66, R42 ;  /* 0x0000002a422a1221 */ /* 0x000fe40000010000 */
.L_x_10548:
[----:B------:R-:W-:Y:S01]  /*1640*/  PRMT R43, RZ, 0x7610, R43 ;  /* 0x00007610ff2b7816 */ /* 0x000fe2000000002b */
[----:B------:R-:W-:Y:S05]  /*1650*/  @P2 BRA `(.L_x_10549) ;  /* 0x0000003000002947 */ /* 0x000fea0003800000 */
[----:B------:R-:W-:Y:S05]  /*1660*/  @!P1 BRA `(.L_x_10550) ;  /* 0x0000005000009947 */ /* 0x000fea0003800000 */
[----:B-----5:R-:W-:Y:S01]  /*1670*/  FADD.FTZ R43, R67, R43 ;  /* 0x0000002b432b7221 */ /* 0x020fe20000010000 */
[----:B------:R-:W-:Y:S05]  /*1680*/  BRA `(.L_x_10550) ;  /* 0x0000003000007947 */ /* 0x000fea0003800000 */
.L_x_10549:
[----:B-----5:R-:W-:-:S05]  /*1690*/  PRMT R28, RZ, 0x7610, R75 ;  /* 0x00007610ff1c7816 */ /* 0x020fca000000004b */
[----:B------:R-:W-:-:S04]  /*16a0*/  FADD.FTZ R43, R28, R43 ;  /* 0x0000002b1c2b7221 */ /* 0x000fc80000010000 */
[----:B------:R-:W-:Y:S02]  /*16b0*/  @P1 FADD.FTZ R43, R67, R43 ;  /* 0x0000002b432b1221 */ /* 0x000fe40000010000 */
.L_x_10550:
        /* <DEDUP_REMOVED lines=19> */
.L_x_10551:
[----:B-1---5:R-:W-:-:S05]  /*17f0*/  PRMT R29, RZ, 0x5410, R72 ;  /* 0x00005410ff1d7816 */ /* 0x022fca0000000048 */
[----:B------:R-:W-:-:S04]  /*1800*/  FADD.FTZ R36, R29, R36 ;  /* 0x000000241d247221 */ /* 0x000fc80000010000 */
[----:B------:R-:W-:Y:S02]  /*1810*/  @P1 FADD.FTZ R36, R68, R36 ;  /* 0x0000002444241221 */ /* 0x000fe40000010000 */
.L_x_10552:
[----:B------:R-:W-:Y:S01]  /*1820*/  PRMT R37, RZ, 0x7610, R32 ;  /* 0x00007610ff257816 */ /* 0x000fe20000000020 */
[----:B------:R-:W-:Y:S05]  /*1830*/  @P2 BRA `(.L_x_10553) ;  /* 0x0000003000002947 */ /* 0x000fea0003800000 */
[----:B------:R-:W-:Y:S05]  /*1840*/  @!P1 BRA `(.L_x_10554) ;  /* 0x0000005000009947 */ /* 0x000fea0003800000 */
[----:B-----5:R-:W-:Y:S01]  /*1850*/  FADD.FTZ R37, R69, R37 ;  /* 0x0000002545257221 */ /* 0x020fe20000010000 */
[----:B------:R-:W-:Y:S05]  /*1860*/  BRA `(.L_x_10554) ;  /* 0x0000003000007947 */ /* 0x000fea0003800000 */
.L_x_10553:
[----:B-----5:R-:W-:-:S05]  /*1870*/  PRMT R28, RZ, 0x7610, R72 ;  /* 0x00007610ff1c7816 */ /* 0x020fca0000000048 */
[----:B------:R-:W-:-:S04]  /*1880*/  FADD.FTZ R37, R28, R37 ;  /* 0x000000251c257221 */ /* 0x000fc80000010000 */
[----:B------:R-:W-:Y:S02]  /*1890*/  @P1 FADD.FTZ R37, R69, R37 ;  /* 0x0000002545251221 */ /* 0x000fe40000010000 */
.L_x_10554:
[----:B------:R-:W-:Y:S01]  /*18a0*/  PRMT R38, RZ, 0x5410, R33 ;  /* 0x00005410ff267816 */ /* 0x000fe20000000021 */
[----:B------:R-:W-:Y:S05]  /*18b0*/  @P2 BRA `(.L_x_10555) ;  /* 0x0000003000002947 */ /* 0x000fea0003800000 */
[----:B------:R-:W-:Y:S05]  /*18c0*/  @!P1 BRA `(.L_x_10556) ;  /* 0x0000005000009947 */ /* 0x000fea0003800000 */
[----:B-----5:R-:W-:Y:S01]  /*18d0*/  FADD.FTZ R38, R70, R38 ;  /* 0x0000002646267221 */ /* 0x020fe20000010000 */
[----:B------:R-:W-:Y:S05]  /*18e0*/  BRA `(.L_x_10556) ;  /* 0x0000003000007947 */ /* 0x000fea0003800000 */
.L_x_10555:
[----:B-----5:R-:W-:-:S05]  /*18f0*/  PRMT R29, RZ, 0x5410, R73 ;  /* 0x00005410ff1d7816 */ /* 0x020fca0000000049 */
[----:B------:R-:W-:-:S04]  /*1900*/  FADD.FTZ R38, R29, R38 ;  /* 0x000000261d267221 */ /* 0x000fc80000010000 */
[----:B------:R-:W-:Y:S02]  /*1910*/  @P1 FADD.FTZ R38, R70, R38 ;  /* 0x0000002646261221 */ /* 0x000fe40000010000 */
.L_x_10556:
[----:B------:R-:W-:Y:S01]  /*1920*/  PRMT R39, RZ, 0x7610, R33 ;  /* 0x00007610ff277816 */ /* 0x000fe20000000021 */
[----:B------:R-:W-:Y:S05]  /*1930*/  @P2 BRA `(.L_x_10557) ;  /* 0x0000003000002947 */ /* 0x000fea0003800000 */
[----:B------:R-:W-:Y:S05]  /*1940*/  @!P1 BRA `(.L_x_10558) ;  /* 0x0000005000009947 */ /* 0x000fea0003800000 */
[----:B-----5:R-:W-:Y:S01]  /*1950*/  FADD.FTZ R39, R71, R39 ;  /* 0x0000002747277221 */ /* 0x020fe20000010000 */
[----:B------:R-:W-:Y:S05]  /*1960*/  BRA `(.L_x_10558) ;  /* 0x0000003000007947 */ /* 0x000fea0003800000 */
.L_x_10557:
[----:B-----5:R-:W-:-:S05]  /*1970*/  PRMT R28, RZ, 0x7610, R73 ;  /* 0x00007610ff1c7816 */ /* 0x020fca0000000049 */
[----:B------:R-:W-:-:S04]  /*1980*/  FADD.FTZ R39, R28, R39 ;  /* 0x000000271c277221 */ /* 0x000fc80000010000 */
[----:B------:R-:W-:Y:S02]  /*1990*/  @P1 FADD.FTZ R39, R71, R39 ;  /* 0x0000002747271221 */ /* 0x000fe40000010000 */
.L_x_10558:
[----:B------:R-:W-:Y:S01]  /*19a0*/  PRMT R32, RZ, 0x5410, R34 ;  /* 0x00005410ff207816 */ /* 0x000fe20000000022 */
[----:B------:R-:W-:Y:S05]  /*19b0*/  @P2 BRA `(.L_x_10559) ;  /* 0x0000003000002947 */ /* 0x000fea0003800000 */
[----:B------:R-:W-:Y:S05]  /*19c0*/  @!P1 BRA `(.L_x_10560) ;  /* 0x0000005000009947 */ /* 0x000fea0003800000 */
[----:B-----5:R-:W-:Y:S01]  /*19d0*/  FADD.FTZ R32, R64, R32 ;  /* 0x0000002040207221 */ /* 0x020fe20000010000 */
[----:B------:R-:W-:Y:S05]  /*19e0*/  BRA `(.L_x_10560) ;  /* 0x0000003000007947 */ /* 0x000fea0003800000 */
.L_x_10559:
[----:B-----5:R-:W-:-:S05]  /*19f0*/  PRMT R29, RZ, 0x5410, R74 ;  /* 0x00005410ff1d7816 */ /* 0x020fca000000004a */
[----:B------:R-:W-:-:S04]  /*1a00*/  FADD.FTZ R32, R29, R32 ;  /* 0x000000201d207221 */ /* 0x000fc80000010000 */
[----:B------:R-:W-:Y:S02]  /*1a10*/  @P1 FADD.FTZ R32, R64, R32 ;  /* 0x0000002040201221 */ /* 0x000fe40000010000 */
.L_x_10560:
[----:B------:R-:W-:Y:S01]  /*1a20*/  PRMT R33, RZ, 0x7610, R34 ;  /* 0x00007610ff217816 */ /* 0x000fe20000000022 */
[----:B------:R-:W-:Y:S05]  /*1a30*/  @P2 BRA `(.L_x_10561) ;  /* 0x0000003000002947 */ /* 0x000fea0003800000 */
[----:B------:R-:W-:Y:S05]  /*1a40*/  @!P1 BRA `(.L_x_10562) ;  /* 0x0000005000009947 */ /* 0x000fea0003800000 */
[----:B-----5:R-:W-:Y:S01]  /*1a50*/  FADD.FTZ R33, R65, R33 ;  /* 0x0000002141217221 */ /* 0x020fe20000010000 */
[----:B------:R-:W-:Y:S05]  /*1a60*/  BRA `(.L_x_10562) ;  /* 0x0000003000007947 */ /* 0x000fea0003800000 */
.L_x_10561:
[----:B-----5:R-:W-:-:S05]  /*1a70*/  PRMT R28, RZ, 0x7610, R74 ;  /* 0x00007610ff1c7816 */ /* 0x020fca000000004a */
[----:B------:R-:W-:-:S04]  /*1a80*/  FADD.FTZ R33, R28, R33 ;  /* 0x000000211c217221 */ /* 0x000fc80000010000 */
[----:B------:R-:W-:Y:S02]  /*1a90*/  @P1 FADD.FTZ R33, R65, R33 ;  /* 0x0000002141211221 */ /* 0x000fe40000010000 */
.L_x_10562:
[----:B------:R-:W-:Y:S01]  /*1aa0*/  PRMT R34, RZ, 0x5410, R35 ;  /* 0x00005410ff227816 */ /* 0x000fe20000000023 */
[----:B------:R-:W-:Y:S05]  /*1ab0*/  @P2 BRA `(.L_x_10563) ;  /* 0x0000003000002947 */ /* 0x000fea0003800000 */
[----:B------:R-:W-:Y:S05]  /*1ac0*/  @!P1 BRA `(.L_x_10564) ;  /* 0x0000005000009947 */ /* 0x000fea0003800000 */
[----:B-----5:R-:W-:Y:S01]  /*1ad0*/  FADD.FTZ R34, R66, R34 ;  /* 0x0000002242227221 */ /* 0x020fe20000010000 */
[----:B------:R-:W-:Y:S05]  /*1ae0*/  BRA `(.L_x_10564) ;  /* 0x0000003000007947 */ /* 0x000fea0003800000 */
.L_x_10563:
[----:B-----5:R-:W-:-:S05]  /*1af0*/  PRMT R29, RZ, 0x5410, R75 ;  /* 0x00005410ff1d7816 */ /* 0x020fca000000004b */
[----:B------:R-:W-:-:S04]  /*1b00*/  FADD.FTZ R34, R29, R34 ;  /* 0x000000221d227221 */ /* 0x000fc80000010000 */
[----:B------:R-:W-:Y:S02]  /*1b10*/  @P1 FADD.FTZ R34, R66, R34 ;  /* 0x0000002242221221 */ /* 0x000fe40000010000 */
.L_x_10564:
[----:B------:R-:W-:Y:S01]  /*1b20*/  PRMT R35, RZ, 0x7610, R35 ;  /* 0x00007610ff237816 */ /* 0x000fe20000000023 */
[----:B------:R-:W-:Y:S05]  /*1b30*/  @P2 BRA `(.L_x_10565) ;  /* 0x0000003000002947 */ /* 0x000fea0003800000 */
[----:B------:R-:W-:Y:S05]  /*1b40*/  @!P1 BRA `(.L_x_10566) ;  /* 0x0000005000009947 */ /* 0x000fea0003800000 */
[----:B-----5:R-:W-:Y:S01]  /*1b50*/  FADD.FTZ R35, R67, R35 ;  /* 0x0000002343237221 */ /* 0x020fe20000010000 */
[----:B------:R-:W-:Y:S05]  /*1b60*/  BRA `(.L_x_10566) ;  /* 0x0000003000007947 */ /* 0x000fea0003800000 */
.L_x_10565:
[----:B-----5:R-:W-:-:S05]  /*1b70*/  PRMT R28, RZ, 0x7610, R75 ;  /* 0x00007610ff1c7816 */ /* 0x020fca000000004b */
[----:B------:R-:W-:-:S04]  /*1b80*/  FADD.FTZ R35, R28, R35 ;  /* 0x000000231c237221 */ /* 0x000fc80000010000 */
[----:B------:R-:W-:Y:S02]  /*1b90*/  @P1 FADD.FTZ R35, R67, R35 ;  /* 0x0000002343231221 */ /* 0x000fe40000010000 */
.L_x_10566:
[----:B------:R-:W-:Y:S02]  /*1ba0*/  IADD3 R148, R146, 0x200, RZ ;  /* 0x0000020092947810 */ /* 0x000fe40007ffe0ff */
[C---:B------:R-:W-:Y:S02]  /*1bb0*/  LEA R110, P3, R147.reuse, c[0x0][0x188], 0x5 ;  /* 0x00006200936e7a11 */ /* 0x040fe400078628ff */
[C---:B------:R-:W-:Y:S01]  /*1bc0*/  @P1 LEA R30, P4, R148.reuse, c[0x0][0x180], 0x5 ;  /* 0x00006000941e1a11 */ /* 0x040fe200078828ff */
[C---:B------:R-:W-:Y:S01]  /*1bd0*/  IMAD.WIDE.U32 R76, R148.reuse, R76, c[0x0][0x170] ;  /* 0x00005c00944c7625 */ /* 0x040fe200078e004c */
[----:B------:R-:W-:Y:S02]  /*1be0*/  LEA.HI.X R111, R147, c[0x0][0x18c], RZ, 0x5, P3 ;  /* 0x00006300936f7a11 */ /* 0x000fe400018f2cff */
[C---:B------:R-:W-:Y:S02]  /*1bf0*/  @P1 LEA.HI.X R31, R148.reuse, c[0x0][0x184], RZ, 0x5, P4 ;  /* 0x00006100941f1a11 */ /* 0x040fe400020f2cff */
[C---:B------:R-:W-:Y:S01]  /*1c00*/  @P0 LEA R28, P3, R148.reuse, c[0x0][0x178], 0x4 ;  /* 0x00005e00941c0a11 */ /* 0x040fe200078620ff */
[----:B------:R0:W-:Y:S03]  /*1c10*/  STG.E.128 [R110.64], R36 ;  /* 0x000000246e007986 */ /* 0x0001e6000c101d04 */
[----:B------:R-:W-:Y:S01]  /*1c20*/  @P0 LEA.HI.X R29, R148, c[0x0][0x17c], RZ, 0x4, P3 ;  /* 0x00005f00941d0a11 */ /* 0x000fe200018f24ff */
[----:B------:R0:W-:Y:S04]  /*1c30*/  STG.E.128 [R110.64+0x10], R32 ;  /* 0x000010206e007986 */ /* 0x0001e8000c101d04 */
[----:B------:R-:W2:Y:S04]  /*1c40*/  LDG.E.128 R76, [R76.64] ;  /* 0x000000044c4c7981 */ /* 0x000ea8000c1e1d00 */
[----:B-----5:R0:W5:Y:S04]  /*1c50*/  @P1 LDG.E.128 R68, [R30.64] ;  /* 0x000000041e441981 */ /* 0x020168000c1e1d00 */
[----:B------:R0:W5:Y:S04]  /*1c60*/  @P1 LDG.E.128 R64, [R30.64+0x10] ;  /* 0x000010041e401981 */ /* 0x000168000c1e1d00 */
[----:B------:R2:W5:Y:S02]  /*1c70*/  @P0 LDG.E.128 R72, [R28.64] ;  /* 0x000000041c480981 */ /* 0x000564000c1e1d00 */
[----:B--2---:R-:W-:Y:S01]  /*1c80*/  PRMT R28, RZ, 0x5410, R76 ;  /* 0x00005410ff1c7816 */ /* 0x004fe2000000004c */
[----:B------:R-:W-:Y:S05]  /*1c90*/  @P2 BRA `(.L_x_10567) ;  /* 0x0000003000002947 */ /* 0x000fea0003800000 */
[----:B0-----:R-:W-:Y:S05]  /*1ca0*/  @!P1 BRA `(.L_x_10568) ;  /* 0x0000005000009947 */ /* 0x001fea0003800000 */
[----:B-----5:R-:W-:Y:S01]  /*1cb0*/  FADD.FTZ R28, R68, R28 ;  /* 0x0000001c441c7221 */ /* 0x020fe20000010000 */
[----:B------:R-:W-:Y:S05]  /*1cc0*/  BRA `(.L_x_10568) ;  /* 0x0000003000007947 */ /* 0x000fea0003800000 */
.L_x_10567:
[----:B0----5:R-:W-:-:S05]  /*1cd0*/  PRMT R29, RZ, 0x5410, R72 ;  /* 0x00005410ff1d7816 */ /* 0x021fca0000000048 */
[----:B------:R-:W-:-:S04]  /*1ce0*/  FADD.FTZ R28, R29, R28 ;  /* 0x0000001c1d1c7221 */ /* 0x000fc80000010000 */
[----:B------:R-:W-:Y:S02]  /*1cf0*/  @P1 FADD.FTZ R28, R68, R28 ;  /* 0x0000001c441c1221 */ /* 0x000fe40000010000 */
.L_x_10568:
[----:B------:R-:W-:Y:S01]  /*1d00*/  PRMT R29, RZ, 0x7610, R76 ;  /* 0x00007610ff1d7816 */ /* 0x000fe2000000004c */
[----:B------:R-:W-:Y:S05]  /*1d10*/  @P2 BRA `(.L_x_10569) ;  /* 0x0000003000002947 */ /* 0x000fea0003800000 */
[----:B------:R-:W-:Y:S05]  /*1d20*/  @!P1 BRA `(.L_x_10570) ;  /* 0x0000005000009947 */ /* 0x000fea0003800000 */
[----:B-----5:R-:W-:Y:S01]  /*1d30*/  FADD.FTZ R29, R69, R29 ;  /* 0x0000001d451d7221 */ /* 0x020fe20000010000 */
[----:B------:R-:W-:Y:S05]  /*1d40*/  BRA `(.L_x_10570) ;  /* 0x0000003000007947 */ /* 0x000fea0003800000 */
.L_x_10569:
[----:B-----5:R-:W-:-:S05]  /*1d50*/  PRMT R30, RZ, 0x7610, R72 ;  /* 0x00007610ff1e7816 */ /* 0x020fca0000000048 */
[----:B------:R-:W-:-:S04]  /*1d60*/  FADD.FTZ R29, R30, R29 ;  /* 0x0000001d1e1d7221 */ /* 0x000fc80000010000 */
[----:B------:R-:W-:Y:S02]  /*1d70*/  @P1 FADD.FTZ R29, R69, R29 ;  /* 0x0000001d451d1221 */ /* 0x000fe40000010000 */
.L_x_10570:
[----:B------:R-:W-:Y:S01]  /*1d80*/  PRMT R30, RZ, 0x5410, R77 ;  /* 0x00005410ff1e7816 */ /* 0x000fe2000000004d */
[----:B------:R-:W-:Y:S05]  /*1d90*/  @P2 BRA `(.L_x_10571) ;  /* 0x0000003000002947 */ /* 0x000fea0003800000 */
[----:B------:R-:W-:Y:S05]  /*1da0*/  @!P1 BRA `(.L_x_10572) ;  /* 0x0000005000009947 */ /* 0x000fea0003800000 */
[----:B-----5:R-:W-:Y:S01]  /*1db0*/  FADD.FTZ R30, R70, R30 ;  /* 0x0000001e461e7221 */ /* 0x020fe20000010000 */
[----:B------:R-:W-:Y:S05]  /*1dc0*/  BRA `(.L_x_10572) ;  /* 0x0000003000007947 */ /* 0x000fea0003800000 */
.L_x_10571:
[----:B-----5:R-:W-:-:S05]  /*1dd0*/  PRMT R31, RZ, 0x5410, R73 ;  /* 0x00005410ff1f7816 */ /* 0x020fca0000000049 */
[----:B------:R-:W-:-:S04]  /*1de0*/  FADD.FTZ R30, R31, R30 ;  /* 0x0000001e1f1e7221 */ /* 0x000fc80000010000 */
[----:B------:R-:W-:Y:S02]  /*1df0*/  @P1 FADD.FTZ R30, R70, R30 ;  /* 0x0000001e461e1221 */ /* 0x000fe40000010000 */
.L_x_10572:
[----:B------:R-:W-:Y:S01]  /*1e00*/  PRMT R31, RZ, 0x7610, R77 ;  /* 0x00007610ff1f7816 */ /* 0x000fe2000000004d */
[----:B------:R-:W-:Y:S05]  /*1e10*/  @P2 BRA `(.L_x_10573) ;  /* 0x0000003000002947 */ /* 0x000fea0003800000 */
[----:B------:R-:W-:Y:S05]  /*1e20*/  @!P1 BRA `(.L_x_10574) ;  /* 0x0000005000009947 */ /* 0x000fea0003800000 */
[----:B-----5:R-:W-:Y:S01]  /*1e30*/  FADD.FTZ R31, R71, R31 ;  /* 0x0000001f471f7221 */ /* 0x020fe20000010000 */
[----:B------:R-:W-:Y:S05]  /*1e40*/  BRA `(.L_x_10574) ;  /* 0x0000003000007947 */ /* 0x000fea0003800000 */
.L_x_10573:
[----:B-----5:R-:W-:-:S05]  /*1e50*/  PRMT R76, RZ, 0x7610, R73 ;  /* 0x00007610ff4c7816 */ /* 0x020fca0000000049 */
[----:B------:R-:W-:-:S04]  /*1e60*/  FADD.FTZ R31, R76, R31 ;  /* 0x0000001f4c1f7221 */ /* 0x000fc80000010000 */
[----:B------:R-:W-:Y:S02]  /*1e70*/  @P1 FADD.FTZ R31, R71, R31 ;  /* 0x0000001f471f1221 */ /* 0x000fe40000010000 */
.L_x_10574:
[----:B------:R-:W-:Y:S01]  /*1e80*/  PRMT R76, RZ, 0x5410, R78 ;  /* 0x00005410ff4c7816 */ /* 0x000fe2000000004e */
[----:B------:R-:W-:Y:S05]  /*1e90*/  @P2 BRA `(.L_x_10575) ;  /* 0x0000003000002947 */ /* 0x000fea0003800000 */
[----:B------:R-:W-:Y:S05]  /*1ea0*/  @!P1 BRA `(.L_x_10576) ;  /* 0x0000005000009947 */ /* 0x000fea0003800000 */
[----:B-----5:R-:W-:Y:S01]  /*1eb0*/  FADD.FTZ R76, R64, R76 ;  /* 0x0000004c404c7221 */ /* 0x020fe20000010000 */
[----:B------:R-:W-:Y:S05]  /*1ec0*/  BRA `(.L_x_10576) ;  /* 0x0000003000007947 */ /* 0x000fea0003800000 */
.L_x_10575:
[----:B-----5:R-:W-:-:S05]  /*1ed0*/  PRMT R77, RZ, 0x5410, R74 ;  /* 0x00005410ff4d7816 */ /* 0x020fca000000004a */
[----:B------:R-:W-:-:S04]  /*1ee0*/  FADD.FTZ R76, R77, R76 ;  /* 0x0000004c4d4c7221 */ /* 0x000fc80000010000 */
[----:B------:R-:W-:Y:S02]  /*1ef0*/  @P1 FADD.FTZ R76, R64, R76 ;  /* 0x0000004c404c1221 */ /* 0x000fe40000010000 */
.L_x_10576:
[----:B------:R-:W-:Y:S01]  /*1f00*/  PRMT R77, RZ, 0x7610, R78 ;  /* 0x00007610ff4d7816 */ /* 0x000fe2000000004e */
[----:B------:R-:W-:Y:S05]  /*1f10*/  @P2 BRA `(.L_x_10577) ;  /* 0x0000003000002947 */ /* 0x000fea0003800000 */
[----:B------:R-:W-:Y:S05]  /*1f20*/  @!P1 BRA `(.L_x_10578) ;  /* 0x0000005000009947 */ /* 0x000fea0003800000 */
[----:B-----5:R-:W-:Y:S01]  /*1f30*/  FADD.FTZ R77, R65, R77 ;  /* 0x0000004d414d7221 */ /* 0x020fe20000010000 */
[----:B------:R-:W-:Y:S05]  /*1f40*/  BRA `(.L_x_10578) ;  /* 0x0000003000007947 */ /* 0x000fea0003800000 */
.L_x_10577:
[----:B-----5:R-:W-:-:S05]  /*1f50*/  PRMT R78, RZ, 0x7610, R74 ;  /* 0x00007610ff4e7816 */ /* 0x020fca000000004a */
[----:B------:R-:W-:-:S04]  /*1f60*/  FADD.FTZ R77, R78, R77 ;  /* 0x0000004d4e4d7221 */ /* 0x000fc80000010000 */
[----:B------:R-:W-:Y:S02]  /*1f70*/  @P1 FADD.FTZ R77, R65, R77 ;  /* 0x0000004d414d1221 */ /* 0x000fe40000010000 */
.L_x_10578:
[----:B------:R-:W-:Y:S01]  /*1f80*/  PRMT R78, RZ, 0x5410, R79 ;  /* 0x00005410ff4e7816 */ /* 0x000fe2000000004f */
[----:B------:R-:W-:Y:S05]  /*1f90*/  @P2 BRA `(.L_x_10579) ;  /* 0x0000003000002947 */ /* 0x000fea0003800000 */
[----:B------:R-:W-:Y:S05]  /*1fa0*/  @!P1 BRA `(.L_x_10580) ;  /* 0x0000005000009947 */ /* 0x000fea0003800000 */
[----:B-----5:R-:W-:Y:S01]  /*1fb0*/  FADD.FTZ R78, R66, R78 ;  /* 0x0000004e424e7221 */ /* 0x020fe20000010000 */
[----:B------:R-:W-:Y:S05]  /*1fc0*/  BRA `(.L_x_10580) ;  /* 0x0000003000007947 */ /* 0x000fea0003800000 */
.L_x_10579:
[----:B-----5:R-:W-:-:S05]  /*1fd0*/  PRMT R111, RZ, 0x5410, R75 ;  /* 0x00005410ff6f7816 */ /* 0x020fca000000004b */
[----:B------:R-:W-:-:S04]  /*1fe0*/  FADD.FTZ R78, R111, R78 ;  /* 0x0000004e6f4e7221 */ /* 0x000fc80000010000 */
[----:B------:R-:W-:Y:S02]  /*1ff0*/  @P1 FADD.FTZ R78, R66, R78 ;  /* 0x0000004e424e1221 */ /* 0x000fe40000010000 */
.L_x_10580:
[----:B------:R-:W-:Y:S01]  /*2000*/  PRMT R79, RZ, 0x7610, R79 ;  /* 0x00007610ff4f7816 */ /* 0x000fe2000000004f */
[----:B------:R-:W-:Y:S05]  /*2010*/  @P2 BRA `(.L_x_10581) ;  /* 0x0000003000002947 */ /* 0x000fea0003800000 */
[----:B------:R-:W-:Y:S05]  /*2020*/  @!P1 BRA `(.L_x_10582) ;  /* 0x0000005000009947 */ /* 0x000fea0003800000 */
[----:B-----5:R-:W-:Y:S01]  /*2030*/  FADD.FTZ R79, R67, R79 ;  /* 0x0000004f434f7221 */ /* 0x020fe20000010000 */
[----:B------:R-:W-:Y:S05]  /*2040*/  BRA `(.L_x_10582) ;  /* 0x0000003000007947 */ /* 0x000fea0003800000 */
.L_x_10581:
[----:B-----5:R-:W-:-:S05]  /*2050*/  PRMT R110, RZ, 0x7610, R75 ;  /* 0x00007610ff6e7816 */ /* 0x020fca000000004b */
[----:B------:R-:W-:-:S04]  /*2060*/  FADD.FTZ R79, R110, R79 ;  /* 0x0000004f6e4f7221 */ /* 0x000fc80000010000 */
[----:B------:R-:W-:Y:S02]  /*2070*/  @P1 FADD.FTZ R79, R67, R79 ;  /* 0x0000004f434f1221 */ /* 0x000fe40000010000 */
.L_x_10582:
[----:B------:R-:W-:-:S04]  /*2080*/  FADD.FTZ R110, RZ, R60 ;  /* 0x0000003cff6e7221 */ /* 0x000fc80000010000 */
        /* <DEDUP_REMOVED lines=36> */
[----:B------:R0:W-:Y:S01]  /*22d0*/  STG.E.128 [R110.64], R28 ;  /* 0x0000001c6e007986 */ /* 0x0001e2000c101d04 */
[----:B------:R-:W-:Y:S01]  /*22e0*/  SEL R150, R130, R137, !P0 ;  /* 0x0000008982967207 */ /* 0x000fe20004000000 */
[----:B------:R-:W-:Y:S02]  /*22f0*/  FADD.FTZ R112, R113, R30 ;  /* 0x0000001e71707221 */ /* 0x000fe40000010000 */
[----:B------:R0:W-:Y:S02]  /*2300*/  STG.E.128 [R110.64+0x10], R76 ;  /* 0x0000104c6e007986 */ /* 0x0001e4000c101d04 */
[----:B------:R-:W-:-:S04]  /*2310*/  FADD.FTZ R113, R112, R31 ;  /* 0x0000001f70717221 */ /* 0x000fc80000010000 */
[----:B------:R-:W-:-:S04]  /*2320*/  FADD.FTZ R112, R113, R76 ;  /* 0x0000004c71707221 */ /* 0x000fc80000010000 */
[----:B------:R-:W-:-:S04]  /*2330*/  FADD.FTZ R113, R112, R77 ;  /* 0x0000004d70717221 */ /* 0x000fc80000010000 */
[----:B------:R-:W-:-:S04]  /*2340*/  FADD.FTZ R112, R113, R78 ;  /* 0x0000004e71707221 */ /* 0x000fc80000010000 */
[----:B------:R-:W-:Y:S01]  /*2350*/  FADD.FTZ R153, R112, R79 ;  /* 0x0000004f70997221 */ /* 0x000fe20000010000 */
[----:B------:R-:W-:Y:S05]  /*2360*/  BRA.DIV ~URZ, `(.L_x_10583) ;  /* 0x000014527f007947 */ /* 0x000fea000b800000 */
[----:B0-----:R0:W1:Y:S02]  /*2370*/  SHFL.BFLY PT, R110, R153, 0x1, 0x1f ;  /* 0x0c201f00996e7f89 */ /* 0x00106400000e0000 */
.L_x_10587:
        /* <DEDUP_REMOVED lines=100> */
.L_x_10588:
[----:B------:R-:W-:Y:S01]  /*29c0*/  ISETP.NE.AND P0, PT, R136, RZ, PT ;  /* 0x000000ff8800720c */ /* 0x000fe20003f05270 */
[----:B-1----:R-:W-:Y:S01]  /*29d0*/  FADD.FTZ R111, R154, R153 ;  /* 0x000000999a6f7221 */ /* 0x002fe20000010000 */
[----:B------:R-:W-:Y:S01]  /*29e0*/  WARPSYNC 0xffffffff ;  /* 0xffffffff00007948 */ /* 0x000fe20003800000 */
[----:B------:R-:W-:Y:S01]  /*29f0*/  ISETP.GT.U32.AND P1, PT, R136, 0x3, PT ;  /* 0x000000038800780c */ /* 0x000fe20003f24070 */
[----:B------:R-:W-:-:S09]  /*2a00*/  CS2R R112, SRZ ;  /* 0x0000000000707805 */ /* 0x000fd2000001ff00 */
[----:B------:R-:W-:-:S03]  /*2a10*/  @!P0 IADD3 R152, R135, R150, RZ ;  /* 0x0000009687988210 */ /* 0x000fc60007ffe0ff */
[----:B0-----:R-:W-:Y:S02]  /*2a20*/  @!P1 IADD3 R153, R136, R150, RZ ;  /* 0x0000009688999210 */ /* 0x001fe40007ffe0ff */
[----:B------:R-:W-:Y:S01]  /*2a30*/  @!P0 STS.64 [R152.X8], R110 ;  /* 0x0000006e98008388 */ /* 0x000fe20000008a00 */
[----:B------:R-:W-:Y:S02]  /*2a40*/  MOV R150, RZ ;  /* 0x000000ff00967202 */ /* 0x000fe40000000f00 */
[----:B------:R-:W-:Y:S01]  /*2a50*/  @!P1 MOV R150, 0x500 ;  /* 0x0000050000969802 */ /* 0x000fe20000000f00 */
[----:B------:R-:W-:Y:S01]  /*2a60*/  BAR.SYNC.DEFER_BLOCKING 0x0 ;  /* 0x0000000000007b1d */ /* 0x000fe20000010000 */
[----:B------:R-:W-:-:S05]  /*2a70*/  LOP3.LUT P0, RZ, R135, 0x1f, R86, 0xf8, !PT ;  /* 0x0000001f87ff7812 */ /* 0x000fca000780f856 */
[----:B------:R-:W0:Y:S01]  /*2a80*/  SHFL.DOWN PT, R155, R150, 0x2, 0x1f ;  /* 0x08401f00969b7f89 */ /* 0x000e2200000e0000 */
        /* <DEDUP_REMOVED lines=10> */
[----:B------:R-:W2:Y:S01]  /*2b30*/  I2F R156, R156 ;  /* 0x0000009c009c7306 */ /* 0x000ea20000201400 */
[----:B0-----:R-:W-:-:S02]  /*2b40*/  FMUL.FTZ R153, R157, R155 ;  /* 0x0000009b9d997220 */ /* 0x001fc40000410000 */
[----:B------:R-:W-:Y:S02]  /*2b50*/  FADD.FTZ R157, -R157, R112 ;  /* 0x000000709d9d7221 */ /* 0x000fe40000010100 */
[----:B------:R-:W-:-:S03]  /*2b60*/  FFMA.FTZ R154, R151, R112, R153 ;  /* 0x00000070979a7223 */ /* 0x000fc60000010099 */
[----:B------:R-:W0:Y:S01]  /*2b70*/  I2F R112, R159 ;  /* 0x0000009f00707306 */ /* 0x000e220000201400 */
[----:B------:R-:W-:Y:S02]  /*2b80*/  FMUL.FTZ R152, R157, R157 ;  /* 0x0000009d9d987220 */ /* 0x000fe40000410000 */
[----:B-1----:R-:W-:Y:S02]  /*2b90*/  FMUL.FTZ R153, R111, R154 ;  /* 0x0000009a6f997220 */ /* 0x002fe40000410000 */
[----:B------:R-:W1:Y:S01]  /*2ba0*/  SHFL.DOWN PT, R154, R113, 0x2, 0x1f ;  /* 0x08401f00719a7f89 */ /* 0x000e6200000e0000 */
[----:B------:R-:W-:-:S03]  /*2bb0*/  FMUL.FTZ R152, R152, R151 ;  /* 0x0000009798987220 */ /* 0x000fc60000410000 */
[----:B------:R-:W0:Y:S01]  /*2bc0*/  SHFL.DOWN PT, R150, R153, 0x1, 0x1f ;  /* 0x08201f0099967f89 */ /* 0x000e2200000e0000 */
[----:B------:R-:W-:Y:S02]  /*2bd0*/  FMUL.FTZ R155, R152, R155 ;  /* 0x0000009b989b7220 */ /* 0x000fe40000410000 */
[----:B--2---:R-:W2:Y:S01]  /*2be0*/  MUFU.RCP R152, R156 ;  /* 0x0000009c00987308 */ /* 0x004ea20000001000 */
[----:B-1----:R-:W-:-:S04]  /*2bf0*/  FADD.FTZ R154, R154, R113 ;  /* 0x000000719a9a7221 */ /* 0x002fc80000010000 */
[----:B------:R-:W-:Y:S02]  /*2c00*/  FFMA.FTZ R154, R111, R155, R154 ;  /* 0x0000009b6f9a7223 */ /* 0x000fe4000001009a */
[----:B0-----:R-:W-:Y:S02]  /*2c10*/  FMUL.FTZ R111, R150, R112 ;  /* 0x00000070966f7220 */ /* 0x001fe40000410000 */
[----:B------:R-:W-:Y:S02]  /*2c20*/  FADD.FTZ R150, R153, -R150 ;  /* 0x8000009699967221 */ /* 0x000fe40000010000 */
[----:B------:R-:W-:Y:S01]  /*2c30*/  FFMA.FTZ R113, R110, R153, R111 ;  /* 0x000000996e717223 */ /* 0x000fe2000001006f */
[----:B------:R-:W-:Y:S01]  /*2c40*/  @!P0 MOV R153, 0x4 ;  /* 0x0000000400998802 */ /* 0x000fe20000000f00 */
[----:B------:R-:W0:Y:S02]  /*2c50*/  SHFL.DOWN PT, R111, R154, 0x1, 0x1f ;  /* 0x08201f009a6f7f89 */ /* 0x000e2400000e0000 */
[----:B--2---:R-:W-:-:S02]  /*2c60*/  FMUL.FTZ R151, R152, R113 ;  /* 0x0000007198977220 */ /* 0x004fc40000410000 */
[----:B------:R-:W-:-:S04]  /*2c70*/  FMUL.FTZ R113, R150, R150 ;  /* 0x0000009696717220 */ /* 0x000fc80000410000 */
[----:B------:R-:W-:Y:S01]  /*2c80*/  FMUL.FTZ R113, R110, R113 ;  /* 0x000000716e717220 */ /* 0x000fe20000410000 */
[----:B------:R-:W1:Y:S03]  /*2c90*/  SHFL.IDX PT, R151, R151, RZ, 0x1f ;  /* 0x00001fff97977589 */ /* 0x000e6600000e0000 */
[----:B------:R-:W-:Y:S02]  /*2ca0*/  FMUL.FTZ R113, R113, R112 ;  /* 0x0000007071717220 */ /* 0x000fe40000410000 */
[----:B0-----:R-:W-:-:S04]  /*2cb0*/  FADD.FTZ R111, R154, R111 ;  /* 0x0000006f9a6f7221 */ /* 0x001fc80000010000 */
[----:B------:R-:W-:Y:S02]  /*2cc0*/  FFMA.FTZ R113, R152, R113, R111 ;  /* 0x0000007198717223 */ /* 0x000fe4000001006f */
[----:B------:R-:W-:Y:S01]  /*2cd0*/  @!P0 IMAD.WIDE R110, R132, R153, c[0x0][0x1a0] ;  /* 0x00006800846e8625 */ /* 0x000fe200078e0299 */
[----:B-1----:R-:W-:-:S03]  /*2ce0*/  FSEL R112, R151, RZ, !P1 ;  /* 0x000000ff97707208 */ /* 0x002fc60004800000 */
[----:B------:R-:W0:Y:S04]  /*2cf0*/  SHFL.IDX PT, R113, R113, RZ, 0x1f ;  /* 0x00001fff71717589 */ /* 0x000e2800000e0000 */
[----:B------:R1:W-:Y:S01]  /*2d00*/  @!P0 STG.E [R110.64], R151 ;  /* 0x000000976e008986 */ /* 0x0003e2000c101904 */
[C---:B------:R-:W-:Y:S01]  /*2d10*/  FADD.FTZ R155, -R112.reuse, R33 ;  /* 0x00000021709b7221 */ /* 0x040fe20000010100 */
[----:B------:R-:W-:Y:S01]  /*2d20*/  @!P0 MOV R33, 0x4 ;  /* 0x0000000400218802 */ /* 0x000fe20000000f00 */
[C---:B------:R-:W-:Y:S02]  /*2d30*/  FADD.FTZ R58, -R112.reuse, R58 ;  /* 0x0000003a703a7221 */ /* 0x040fe40000010100 */
[C---:B------:R-:W-:Y:S02]  /*2d40*/  FADD.FTZ R59, -R112.reuse, R59 ;  /* 0x0000003b703b7221 */ /* 0x040fe40000010100 */
[----:B------:R-:W-:-:S02]  /*2d50*/  FADD.FTZ R62, -R112, R62 ;  /* 0x0000003e703e7221 */ /* 0x000fc40000010100 */
[C---:B------:R-:W-:Y:S02]  /*2d60*/  FADD.FTZ R63, -R112.reuse, R63 ;  /* 0x0000003f703f7221 */ /* 0x040fe40000010100 */
[C---:B------:R-:W-:Y:S02]  /*2d70*/  FADD.FTZ R161, -R112.reuse, R28 ;  /* 0x0000001c70a17221 */ /* 0x040fe40000010100 */
[C---:B-1----:R-:W-:Y:S01]  /*2d80*/  FADD.FTZ R110, -R112.reuse, R50 ;  /* 0x00000032706e7221 */ /* 0x042fe20000010100 */
[----:B------:R-:W-:Y:S01]  /*2d90*/  MOV R50, c[0x0][0x1e0] ;  /* 0x0000780000327a02 */ /* 0x000fe20000000f00 */
[----:B------:R-:W-:Y:S02]  /*2da0*/  FMUL.FTZ R151, R151, R151 ;  /* 0x0000009797977220 */ /* 0x000fe40000410000 */
[C---:B------:R-:W-:Y:S02]  /*2db0*/  FADD.FTZ R111, -R112.reuse, R51 ;  /* 0x00000033706f7221 */ /* 0x040fe40000010100 */
[----:B------:R-:W-:-:S02]  /*2dc0*/  FADD.FTZ R163, -R112, R29 ;  /* 0x0000001d70a37221 */ /* 0x000fc40000010100 */
[----:B0-----:R-:W-:Y:S01]  /*2dd0*/  FFMA.FTZ R113, R113, R50, c[0x0][0x228] ;  /* 0x00008a0071717623 */ /* 0x001fe20000010032 */
[----:B------:R-:W-:Y:S01]  /*2de0*/  FSEL R50, R151, RZ, P1 ;  /* 0x000000ff97327208 */ /* 0x000fe20000800000 */
[C---:B------:R-:W-:Y:S01]  /*2df0*/  @!P0 IMAD.WIDE R28, R132.reuse, R33, c[0x0][0x1a8] ;  /* 0x00006a00841c8625 */ /* 0x040fe200078e0221 */
[----:B------:R-:W-:-:S03]  /*2e00*/  IADD3 R132, R132, c[0x0][0x160], RZ ;  /* 0x0000580084847a10 */ /* 0x000fc60007ffe0ff */
[----:B------:R-:W-:Y:S02]  /*2e10*/  FADD.FTZ R150, R113, R50 ;  /* 0x0000003271967221 */ /* 0x000fe40000010000 */
[C---:B------:R-:W-:Y:S02]  /*2e20*/  FADD.FTZ R60, -R112.reuse, R60 ;  /* 0x0000003c703c7221 */ /* 0x040fe40000010100 */
[C---:B------:R-:W-:Y:S02]  /*2e30*/  FADD.FTZ R61, -R112.reuse, R61 ;  /* 0x0000003d703d7221 */ /* 0x040fe40000010100 */
[----:B------:R-:W0:Y:S01]  /*2e40*/  MUFU.RSQ R150, R150 ;  /* 0x0000009600967308 */ /* 0x000e220000001400 */
[C---:B------:R-:W-:Y:S02]  /*2e50*/  FADD.FTZ R56, -R112.reuse, R56 ;  /* 0x0000003870387221 */ /* 0x040fe40000010100 */
[C---:B------:R-:W-:Y:S02]  /*2e60*/  FADD.FTZ R57, -R112.reuse, R57 ;  /* 0x0000003970397221 */ /* 0x040fe40000010100 */
[----:B------:R-:W-:-:S02]  /*2e70*/  FADD.FTZ R48, -R112, R48 ;  /* 0x0000003070307221 */ /* 0x000fc40000010100 */
[C---:B------:R-:W-:Y:S02]  /*2e80*/  FADD.FTZ R52, -R112.reuse, R52 ;  /* 0x0000003470347221 */ /* 0x040fe40000010100 */
[C---:B------:R-:W-:Y:S02]  /*2e90*/  FADD.FTZ R53, -R112.reuse, R53 ;  /* 0x0000003570357221 */ /* 0x040fe40000010100 */
[C---:B------:R-:W-:Y:S02]  /*2ea0*/  FADD.FTZ R54, -R112.reuse, R54 ;  /* 0x0000003670367221 */ /* 0x040fe40000010100 */
[C---:B------:R-:W-:Y:S02]  /*2eb0*/  FADD.FTZ R55, -R112.reuse, R55 ;  /* 0x0000003770377221 */ /* 0x040fe40000010100 */
[----:B------:R-:W-:Y:S01]  /*2ec0*/  FADD.FTZ R49, -R112, R49 ;  /* 0x0000003170317221 */ /* 0x000fe20000010100 */
[----:B0-----:R0:W-:Y:S01]  /*2ed0*/  @!P0 STG.E [R28.64], R150 ;  /* 0x000000961c008986 */ /* 0x0011e2000c101904 */
[----:B------:R-:W-:-:S02]  /*2ee0*/  FMUL.FTZ R58, R150, R58 ;  /* 0x0000003a963a7220 */ /* 0x000fc40000410000 */
[C---:B------:R-:W-:Y:S02]  /*2ef0*/  FMUL.FTZ R59, R150.reuse, R59 ;  /* 0x0000003b963b7220 */ /* 0x040fe40000410000 */
[C---:B------:R-:W-:Y:S02]  /*2f00*/  FMUL.FTZ R62, R150.reuse, R62 ;  /* 0x0000003e963e7220 */ /* 0x040fe40000410000 */
[C---:B------:R-:W-:Y:S02]  /*2f10*/  FMUL.FTZ R63, R150.reuse, R63 ;  /* 0x0000003f963f7220 */ /* 0x040fe40000410000 */
[C---:B------:R-:W-:Y:S02]  /*2f20*/  FMUL.FTZ R110, R150.reuse, R110 ;  /* 0x0000006e966e7220 */ /* 0x040fe40000410000 */
[----:B------:R-:W-:Y:S02]  /*2f30*/  FMUL.FTZ R111, R150, R111 ;  /* 0x0000006f966f7220 */ /* 0x000fe40000410000 */
[----:B------:R-:W-:-:S02]  /*2f40*/  FADD.FTZ R157, -R112, R34 ;  /* 0x00000022709d7221 */ /* 0x000fc40000010100 */
[C---:B------:R-:W-:Y:S02]  /*2f50*/  FADD.FTZ R152, -R112.reuse, R31 ;  /* 0x0000001f70987221 */ /* 0x040fe40000010100 */
[----:B------:R-:W-:Y:S02]  /*2f60*/  FADD.FTZ R153, -R112, R32 ;  /* 0x0000002070997221 */ /* 0x000fe40000010100 */
[----:B------:R-:W-:Y:S02]  /*2f70*/  FFMA.FTZ R31, R100, R58, R27 ;  /* 0x0000003a641f7223 */ /* 0x000fe4000001001b */
[----:B------:R-:W-:Y:S02]  /*2f80*/  FFMA.FTZ R34, R101, R59, R26 ;  /* 0x0000003b65227223 */ /* 0x000fe4000001001a */
[C---:B------:R-:W-:Y:S02]  /*2f90*/  FADD.FTZ R50, -R112.reuse, R36 ;  /* 0x0000002470327221 */ /* 0x040fe40000010100 */
[----:B------:R-:W-:Y:S01]  /*2fa0*/  FADD.FTZ R159, -R112, R35 ;  /* 0x00000023709f7221 */ /* 0x000fe20000010100 */
[----:B------:R-:W-:Y:S01]  /*2fb0*/  F2FP.BF16.PACK_AB R31, R34, R31 ;  /* 0x0000001f221f723e */ /* 0x000fe200000010ff */
[----:B0-----:R-:W-:-:S02]  /*2fc0*/  FFMA.FTZ R29, R96, R62, R83 ;  /* 0x0000003e601d7223 */ /* 0x001fc40000010053 */
        /* <DEDUP_REMOVED lines=8> */
[C---:B------:R-:W-:Y:S02]  /*3050*/  FMUL.FTZ R48, R150.reuse, R48 ;  /* 0x0000003096307220 */ /* 0x040fe40000410000 */
[----:B------:R-:W-:Y:S01]  /*3060*/  FMUL.FTZ R52, R150, R52 ;  /* 0x0000003496347220 */ /* 0x000fe20000410000 */
[----:B------:R-:W-:Y:S01]  /*3070*/  F2FP.BF16.PACK_AB R35, R36, R35 ;  /* 0x000000232423723e */ /* 0x000fe200000010ff */
[C---:B------:R-:W-:Y:S01]  /*3080*/  FMUL.FTZ R53, R150.reuse, R53 ;  /* 0x0000003596357220 */ /* 0x040fe20000410000 */
[----:B------:R-:W-:Y:S01]  /*3090*/  LEA R36, P1, R149, c[0x0][0x208], 0x4 ;  /* 0x0000820095247a11 */ /* 0x000fe200078220ff */
[C---:B------:R-:W-:Y:S02]  /*30a0*/  FMUL.FTZ R49, R150.reuse, R49 ;  /* 0x0000003196317220 */ /* 0x040fe40000410000 */
[----:B------:R-:W-:-:S02]  /*30b0*/  FMUL.FTZ R54, R150, R54 ;  /* 0x0000003696367220 */ /* 0x000fc40000410000 */
[----:B------:R-:W-:Y:S02]  /*30c0*/  FMUL.FTZ R55, R150, R55 ;  /* 0x0000003796377220 */ /* 0x000fe40000410000 */
[C---:B------:R-:W-:Y:S02]  /*30d0*/  FADD.FTZ R40, -R112.reuse, R40 ;  /* 0x0000002870287221 */ /* 0x040fe40000010100 */
[C---:B------:R-:W-:Y:S02]  /*30e0*/  FADD.FTZ R41, -R112.reuse, R41 ;  /* 0x0000002970297221 */ /* 0x040fe40000010100 */
[C---:B------:R-:W-:Y:S02]  /*30f0*/  FADD.FTZ R165, -R112.reuse, R30 ;  /* 0x0000001e70a57221 */ /* 0x040fe40000010100 */
[----:B------:R-:W-:Y:S01]  /*3100*/  FADD.FTZ R113, -R112, R38 ;  /* 0x0000002670717221 */ /* 0x000fe20000010100 */
[----:B------:R-:W-:Y:S01]  /*3110*/  LEA R38, P0, R146, c[0x0][0x208], 0x4 ;  /* 0x0000820092267a11 */ /* 0x000fe200078020ff */
[----:B------:R-:W-:-:S02]  /*3120*/  FFMA.FTZ R28, R94, R60, R85 ;  /* 0x0000003c5e1c7223 */ /* 0x000fc40000010055 */
        /* <DEDUP_REMOVED lines=12> */
[----:B------:R-:W-:Y:S01]  /*31f0*/  FADD.FTZ R44, -R112, R44 ;  /* 0x0000002c702c7221 */ /* 0x000fe20000010100 */
[----:B------:R-:W-:Y:S01]  /*3200*/  F2FP.BF16.PACK_AB R33, R48, R33 ;  /* 0x000000213021723e */ /* 0x000fe200000010ff */
[----:B------:R-:W-:Y:S01]  /*3210*/  FADD.FTZ R45, -R112, R45 ;  /* 0x0000002d702d7221 */ /* 0x000fe20000010100 */
[----:B------:R-:W-:Y:S01]  /*3220*/  F2FP.BF16.PACK_AB R32, R53, R32 ;  /* 0x000000203520723e */ /* 0x000fe200000010ff */
[----:B------:R-:W-:-:S02]  /*3230*/  FMUL.FTZ R40, R150, R40 ;  /* 0x0000002896287220 */ /* 0x000fc40000410000 */
[----:B------:R-:W-:Y:S02]  /*3240*/  FMUL.FTZ R41, R150, R41 ;  /* 0x0000002996297220 */ /* 0x000fe40000410000 */
[C---:B------:R-:W-:Y:S02]  /*3250*/  FADD.FTZ R42, -R112.reuse, R42 ;  /* 0x0000002a702a7221 */ /* 0x040fe40000010100 */
[C---:B------:R-:W-:Y:S02]  /*3260*/  FADD.FTZ R43, -R112.reuse, R43 ;  /* 0x0000002b702b7221 */ /* 0x040fe40000010100 */
[----:B------:R-:W-:Y:S01]  /*3270*/  FADD.FTZ R151, -R112, R39 ;  /* 0x0000002770977221 */ /* 0x000fe20000010100 */
[----:B------:R-:W-:Y:S01]  /*3280*/  LEA.HI.X R39, R146, c[0x0][0x20c], RZ, 0x4, P0 ;  /* 0x0000830092277a11 */ /* 0x000fe200000f24ff */
[C---:B------:R-:W-:Y:S01]  /*3290*/  FADD.FTZ R51, -R112.reuse, R37 ;  /* 0x0000002570337221 */ /* 0x040fe20000010100 */
[----:B------:R-:W-:Y:S01]  /*32a0*/  LEA.HI.X R37, R149, c[0x0][0x20c], RZ, 0x4, P1 ;  /* 0x0000830095257a11 */ /* 0x000fe200008f24ff */
[----:B------:R-:W-:-:S02]  /*32b0*/  FADD.FTZ R78, -R112, R78 ;  /* 0x0000004e704e7221 */ /* 0x000fc40000010100 */
[----:B------:R-:W-:Y:S01]  /*32c0*/  FADD.FTZ R79, -R112, R79 ;  /* 0x0000004f704f7221 */ /* 0x000fe20000010100 */
[----:B------:R0:W-:Y:S01]  /*32d0*/  STG.E.128 [R38.64], R28 ;  /* 0x0000001c26007986 */ /* 0x0001e2000c101d04 */
[C---:B------:R-:W-:Y:S02]  /*32e0*/  FMUL.FTZ R44, R150.reuse, R44 ;  /* 0x0000002c962c7220 */ /* 0x040fe40000410000 */
[----:B------:R-:W-:Y:S01]  /*32f0*/  FMUL.FTZ R45, R150, R45 ;  /* 0x0000002d962d7220 */ /* 0x000fe20000410000 */
[----:B------:R1:W-:Y:S01]  /*3300*/  STG.E.128 [R36.64], R32 ;  /* 0x0000002024007986 */ /* 0x0003e2000c101d04 */
[----:B------:R-:W-:Y:S02]  /*3310*/  FFMA.FTZ R40, R118, R40, R13 ;  /* 0x0000002876287223 */ /* 0x000fe4000001000d */
[----:B------:R-:W-:Y:S02]  /*3320*/  FFMA.FTZ R41, R119, R41, R12 ;  /* 0x0000002977297223 */ /* 0x000fe4000001000c */
[----:B------:R-:W-:-:S02]  /*3330*/  FADD.FTZ R46, -R112, R46 ;  /* 0x0000002e702e7221 */ /* 0x000fc40000010100 */
[----:B------:R-:W-:Y:S02]  /*3340*/  FADD.FTZ R47, -R112, R47 ;  /* 0x0000002f702f7221 */ /* 0x000fe40000010100 */
[C---:B------:R-:W-:Y:S02]  /*3350*/  FMUL.FTZ R42, R150.reuse, R42 ;  /* 0x0000002a962a7220 */ /* 0x040fe40000410000 */
[C---:B------:R-:W-:Y:S02]  /*3360*/  FMUL.FTZ R43, R150.reuse, R43 ;  /* 0x0000002b962b7220 */ /* 0x040fe40000410000 */
[C---:B------:R-:W-:Y:S01]  /*3370*/  FMUL.FTZ R113, R150.reuse, R113 ;  /* 0x0000007196717220 */ /* 0x040fe20000410000 */
[----:B0-----:R-:W-:Y:S01]  /*3380*/  F2FP.BF16.PACK_AB R30, R41, R40 ;  /* 0x00000028291e723e */ /* 0x001fe200000010ff */
[C---:B------:R-:W-:Y:S02]  /*3390*/  FMUL.FTZ R151, R150.reuse, R151 ;  /* 0x0000009796977220 */ /* 0x040fe40000410000 */
[----:B------:R-:W-:-:S02]  /*33a0*/  FMUL.FTZ R157, R150, R157 ;  /* 0x0000009d969d7220 */ /* 0x000fc40000410000 */
[C---:B------:R-:W-:Y:S02]  /*33b0*/  FMUL.FTZ R159, R150.reuse, R159 ;  /* 0x0000009f969f7220 */ /* 0x040fe40000410000 */
[C---:B------:R-:W-:Y:S02]  /*33c0*/  FMUL.FTZ R78, R150.reuse, R78 ;  /* 0x0000004e964e7220 */ /* 0x040fe40000410000 */
[----:B------:R-:W-:Y:S02]  /*33d0*/  FMUL.FTZ R79, R150, R79 ;  /* 0x0000004f964f7220 */ /* 0x000fe40000410000 */
[C---:B------:R-:W-:Y:S02]  /*33e0*/  FADD.FTZ R76, -R112.reuse, R76 ;  /* 0x0000004c704c7221 */ /* 0x040fe40000010100 */
[----:B------:R-:W-:Y:S02]  /*33f0*/  FADD.FTZ R77, -R112, R77 ;  /* 0x0000004d704d7221 */ /* 0x000fe40000010100 */
[----:B------:R-:W-:-:S02]  /*3400*/  FFMA.FTZ R44, R114, R44, R17 ;  /* 0x0000002c722c7223 */ /* 0x000fc40000010011 */
[----:B------:R-:W-:Y:S02]  /*3410*/  FFMA.FTZ R45, R115, R45, R16 ;  /* 0x0000002d732d7223 */ /* 0x000fe40000010010 */
[C---:B------:R-:W-:Y:S02]  /*3420*/  FMUL.FTZ R46, R150.reuse, R46 ;  /* 0x0000002e962e7220 */ /* 0x040fe40000410000 */
[----:B------:R-:W-:Y:S01]  /*3430*/  FMUL.FTZ R47, R150, R47 ;  /* 0x0000002f962f7220 */ /* 0x000fe20000410000 */
[----:B------:R-:W-:Y:S01]  /*3440*/  F2FP.BF16.PACK_AB R28, R45, R44 ;  /* 0x0000002c2d1c723e */ /* 0x000fe200000010ff */
[----:B------:R-:W-:Y:S01]  /*3450*/  FFMA.FTZ R42, R120, R42, R11 ;  /* 0x0000002a782a7223 */ /* 0x000fe2000001000b */
[----:B------:R-:W-:Y:S01]  /*3460*/  LEA R44, P0, R145, c[0x0][0x208], 0x4 ;  /* 0x00008200912c7a11 */ /* 0x000fe200078020ff */
[----:B------:R-:W-:Y:S02]  /*3470*/  FFMA.FTZ R43, R121, R43, R10 ;  /* 0x0000002b792b7223 */ /* 0x000fe4000001000a */
[----:B------:R-:W-:Y:S01]  /*3480*/  FFMA.FTZ R157, R128, R157, R3 ;  /* 0x0000009d809d7223 */ /* 0x000fe20000010003 */
[----:B------:R-:W-:Y:S01]  /*3490*/  LEA.HI.X R45, R145, c[0x0][0x20c], RZ, 0x4, P0 ;  /* 0x00008300912d7a11 */ /* 0x000fe200000f24ff */
[----:B------:R-:W-:Y:S01]  /*34a0*/  FFMA.FTZ R38, R133, R159, R2 ;  /* 0x0000009f85267223 */ /* 0x000fe20000010002 */
[----:B------:R-:W-:Y:S01]  /*34b0*/  F2FP.BF16.PACK_AB R31, R43, R42 ;  /* 0x0000002a2b1f723e */ /* 0x000fe200000010ff */
[----:B-1----:R-:W-:Y:S01]  /*34c0*/  FFMA.FTZ R33, R124, R113, R7 ;  /* 0x000000717c217223 */ /* 0x002fe20000010007 */
[----:B------:R-:W-:Y:S01]  /*34d0*/  LEA R42, P1, R147, c[0x0][0x208], 0x4 ;  /* 0x00008200932a7a11 */ /* 0x000fe200078220ff */
[----:B------:R-:W-:Y:S01]  /*34e0*/  FFMA.FTZ R36, R125, R151, R6 ;  /* 0x000000977d247223 */ /* 0x000fe20000010006 */
[----:B------:R-:W-:Y:S01]  /*34f0*/  F2FP.BF16.PACK_AB R35, R38, R157 ;  /* 0x0000009d2623723e */ /* 0x000fe200000010ff */
[C---:B------:R-:W-:Y:S01]  /*3500*/  FMUL.FTZ R50, R150.reuse, R50 ;  /* 0x0000003296327220 */ /* 0x040fe20000410000 */
[----:B------:R-:W-:Y:S01]  /*3510*/  LEA.HI.X R43, R147, c[0x0][0x20c], RZ, 0x4, P1 ;  /* 0x00008300932b7a11 */ /* 0x000fe200008f24ff */
[----:B------:R-:W-:Y:S01]  /*3520*/  FMUL.FTZ R51, R150, R51 ;  /* 0x0000003396337220 */ /* 0x000fe20000410000 */
[----:B------:R-:W-:Y:S01]  /*3530*/  F2FP.BF16.PACK_AB R33, R36, R33 ;  /* 0x000000212421723e */ /* 0x000fe200000010ff */
[----:B------:R-:W-:Y:S01]  /*3540*/  FMUL.FTZ R153, R150, R153 ;  /* 0x0000009996997220 */ /* 0x000fe20000410000 */
[----:B------:R-:W-:Y:S01]  /*3550*/  ISETP.GE.AND P0, PT, R132, c[0x0][0x164], PT ;  /* 0x0000590084007a0c */ /* 0x000fe20003f06270 */
[----:B------:R-:W-:Y:S01]  /*3560*/  FMUL.FTZ R155, R150, R155 ;  /* 0x0000009b969b7220 */ /* 0x000fe20000410000 */
[----:B------:R-:W-:Y:S01]  /*3570*/  LOP3.LUT P1, RZ, R129, 0xff, RZ, 0xc0, !PT ;  /* 0x000000ff81ff7812 */ /* 0x000fe2000782c0ff */
[----:B------:R-:W-:-:S02]  /*3580*/  FFMA.FTZ R39, R142, R78, R91 ;  /* 0x0000004e8e277223 */ /* 0x000fc4000001005b */
[----:B------:R-:W-:Y:S01]  /*3590*/  FFMA.FTZ R40, R144, R79, R93 ;  /* 0x0000004f90287223 */ /* 0x000fe2000001005d */
[----:B------:R-:W-:Y:S01]  /*35a0*/  SEL R129, RZ, 0x1, P1 ;  /* 0x00000001ff817807 */ /* 0x000fe20000800000 */
[C---:B------:R-:W-:Y:S02]  /*35b0*/  FMUL.FTZ R161, R150.reuse, R161 ;  /* 0x000000a196a17220 */ /* 0x040fe40000410000 */
[----:B------:R-:W-:Y:S01]  /*35c0*/  FMUL.FTZ R163, R150, R163 ;  /* 0x000000a396a37220 */ /* 0x000fe20000410000 */
[----:B------:R-:W-:Y:S01]  /*35d0*/  F2FP.BF16.PACK_AB R39, R40, R39 ;  /* 0x000000272827723e */ /* 0x000fe200000010ff */
[----:B------:R-:W-:Y:S01]  /*35e0*/  FMUL.FTZ R165, R150, R165 ;  /* 0x000000a596a57220 */ /* 0x000fe20000410000 */
[----:B------:R-:W-:Y:S01]  /*35f0*/  LEA R40, P2, R148, c[0x0][0x208], 0x4 ;  /* 0x0000820094287a11 */ /* 0x000fe200078420ff */
[C---:B------:R-:W-:Y:S02]  /*3600*/  FMUL.FTZ R152, R150.reuse, R152 ;  /* 0x0000009896987220 */ /* 0x040fe40000410000 */
[----:B------:R-:W-:Y:S01]  /*3610*/  FMUL.FTZ R76, R150, R76 ;  /* 0x0000004c964c7220 */ /* 0x000fe20000410000 */
[----:B------:R-:W-:Y:S01]  /*3620*/  LEA.HI.X R41, R148, c[0x0][0x20c], RZ, 0x4, P2 ;  /* 0x0000830094297a11 */ /* 0x000fe200010f24ff */
        /* <DEDUP_REMOVED lines=10> */
[----:B------:R0:W-:Y:S01]  /*36d0*/  STG.E.128 [R44.64], R28 ;  /* 0x0000001c2c007986 */ /* 0x0001e2000c101d04 */
[----:B------:R-:W-:Y:S01]  /*36e0*/  FFMA.FTZ R77, R143, R77, R92 ;  /* 0x0000004d8f4d7223 */ /* 0x000fe2000001005c */
[----:B------:R-:W-:Y:S01]  /*36f0*/  F2FP.BF16.PACK_AB R34, R155, R34 ;  /* 0x000000229b22723e */ /* 0x000fe200000010ff */
[----:B------:R-:W-:-:S02]  /*3700*/  FFMA.FTZ R37, R138, R165, R87 ;  /* 0x000000a58a257223 */ /* 0x000fc40000010057 */
[----:B------:R-:W-:Y:S01]  /*3710*/  FFMA.FTZ R152, R141, R152, R90 ;  /* 0x000000988d987223 */ /* 0x000fe2000001005a */
[----:B------:R-:W-:Y:S01]  /*3720*/  F2FP.BF16.PACK_AB R38, R77, R38 ;  /* 0x000000264d26723e */ /* 0x000fe200000010ff */
[----:B------:R-:W-:Y:S01]  /*3730*/  FFMA.FTZ R36, R131, R161, R0 ;  /* 0x000000a183247223 */ /* 0x000fe20000010000 */
[----:B------:R0:W-:Y:S01]  /*3740*/  STG.E.128 [R42.64], R32 ;  /* 0x000000202a007986 */ /* 0x0001e2000c101d04 */
[----:B------:R-:W-:Y:S01]  /*3750*/  FFMA.FTZ R163, R139, R163, R88 ;  /* 0x000000a38ba37223 */ /* 0x000fe20000010058 */
[----:B------:R-:W-:-:S04]  /*3760*/  F2FP.BF16.PACK_AB R37, R152, R37 ;  /* 0x000000259825723e */ /* 0x000fc800000010ff */
[----:B------:R-:W-:-:S05]  /*3770*/  F2FP.BF16.PACK_AB R36, R163, R36 ;  /* 0x00000024a324723e */ /* 0x000fca00000010ff */
[----:B------:R0:W-:Y:S02]  /*3780*/  STG.E.128 [R40.64], R36 ;  /* 0x0000002428007986 */ /* 0x0001e4000c101d04 */
[----:B0----5:R-:W-:Y:S01]  /*3790*/  @P0 CALL.REL.NOINC `(.L_x_10585) ;  /* 0x0000001000000944 */ /* 0x021fe20003c00000 */
[----:B------:R-:W-:Y:S05]  /*37a0*/  BRA `(.L_x_10586) ;  /* 0xffffd01000007947 */ /* 0x000fea000383ffff */
.L_x_10585:
[----:B------:R-:W-:Y:S05]  /*37b0*/  EXIT ;  /* 0x000000000000794d */ /* 0x000fea0003800000 */
.L_x_10583:
[----:B0-----:R-:W-:Y:S01]  /*37c0*/  HFMA2.MMA R154, -RZ, RZ, 0, 5.9604644775390625e-08 ;  /* 0x00000001ff9a7435 */ /* 0x001fe200000001ff */
[----:B------:R-:W-:Y:S02]  /*37d0*/  MOV R111, 0x1f ;  /* 0x0000001f006f7802 */ /* 0x000fe40000000f00 */
[----:B------:R-:W-:Y:S02]  /*37e0*/  MOV R152, 0xffffffff ;  /* 0xffffffff00987802 */ /* 0x000fe40000000f00 */
[----:B------:R-:W-:Y:S02]  /*37f0*/  MOV R112, 0x3810 ;  /* 0x0000381000707802 */ /* 0x000fe40000000f00 */
[----:B-----5:R-:W-:Y:S05]  /*3800*/  CALL.REL.NOINC `($__internal_27_$__cuda_sm70_shflsync_bfly_p) ;  /* 0x0000089000007944 */ /* 0x020fea0003c00000 */
[----:B-1----:R-:W-:Y:S01]  /*3810*/  MOV R110, R154 ;  /* 0x0000009a006e7202 */ /* 0x002fe20000000f00 */
[----:B0-----:R-:W-:Y:S05]  /*3820*/  BRA `(.L_x_10587) ;  /* 0xffffeb5000007947 */ /* 0x001fea000383ffff */
.L_x_10584:
[----:B------:R-:W-:Y:S01]  /*3830*/  HFMA2.MMA R154, -RZ, RZ, 0, 1.1920928955078125e-07 ;  /* 0x00000002ff9a7435 */ /* 0x000fe200000001ff */
[----:B------:R-:W-:Y:S02]  /*3840*/  MOV R111, 0x1f ;  /* 0x0000001f006f7802 */ /* 0x000fe40000000f00 */
[----:B------:R-:W-:-:S02]  /*3850*/  MOV R152, 0xffffffff ;  /* 0xffffffff00987802 */ /* 0x000fc40000000f00 */
[----:B------:R-:W-:Y:S02]  /*3860*/  MOV R112, 0x3880 ;  /* 0x0000388000707802 */ /* 0x000fe40000000f00 */
[----:B-----5:R-:W-:Y:S05]  /*3870*/  CALL.REL.NOINC `($__internal_27_$__cuda_sm70_shflsync_bfly_p) ;  /* 0x0000082000007944 */ /* 0x020fea0003c00000 */
[----:B01----:R-:W-:Y:S01]  /*3880*/  FADD.FTZ R153, R153, R154 ;  /* 0x0000009a99997221 */ /* 0x003fe20000010000 */
[----:B------:R-:W-:Y:S01]  /*3890*/  HFMA2.MMA R154, -RZ, RZ, 0, 2.384185791015625e-07 ;  /* 0x00000004ff9a7435 */ /* 0x000fe200000001ff */
[----:B------:R-:W-:Y:S02]  /*38a0*/  MOV R111, 0x1f ;  /* 0x0000001f006f7802 */ /* 0x000fe40000000f00 */
[----:B------:R-:W-:Y:S02]  /*38b0*/  MOV R152, 0xffffffff ;  /* 0xffffffff00987802 */ /* 0x000fe40000000f00 */
[----:B------:R-:W-:Y:S02]  /*38c0*/  MOV R112, 0x38e0 ;  /* 0x000038e000707802 */ /* 0x000fe40000000f00 */
[----:B------:R-:W-:Y:S05]  /*38d0*/  CALL.REL.NOINC `($__internal_27_$__cuda_sm70_shflsync_bfly_p) ;  /* 0x000007c000007944 */ /* 0x000fea0003c00000 */
[----:B01----:R-:W-:Y:S01]  /*38e0*/  FADD.FTZ R153, R153, R154 ;  /* 0x0000009a99997221 */ /* 0x003fe20000010000 */
[----:B------:R-:W-:Y:S01]  /*38f0*/  HFMA2.MMA R154, -RZ, RZ, 0, 4.76837158203125e-07 ;  /* 0x00000008ff9a7435 */ /* 0x000fe200000001ff */
[----:B------:R-:W-:Y:S02]  /*3900*/  MOV R111, 0x1f ;  /* 0x0000001f006f7802 */ /* 0x000fe40000000f00 */
[----:B------:R-:W-:-:S02]  /*3910*/  MOV R152, 0xffffffff ;  /* 0xffffffff00987802 */ /* 0x000fc40000000f00 */
[----:B------:R-:W-:Y:S02]  /*3920*/  MOV R112, 0x3940 ;  /* 0x0000394000707802 */ /* 0x000fe40000000f00 */
[----:B------:R-:W-:Y:S05]  /*3930*/  CALL.REL.NOINC `($__internal_27_$__cuda_sm70_shflsync_bfly_p) ;  /* 0x0000076000007944 */ /* 0x000fea0003c00000 */
[----:B01----:R-:W-:Y:S01]  /*3940*/  FADD.FTZ R153, R153, R154 ;  /* 0x0000009a99997221 */ /* 0x003fe20000010000 */
[----:B------:R-:W-:Y:S01]  /*3950*/  HFMA2.MMA R154, -RZ, RZ, 0, 9.5367431640625e-07 ;  /* 0x00000010ff9a7435 */ /* 0x000fe200000001ff */
[----:B------:R-:W-:Y:S02]  /*3960*/  MOV R111, 0x1f ;  /* 0x0000001f006f7802 */ /* 0x000fe40000000f00 */
[----:B------:R-:W-:Y:S02]  /*3970*/  MOV R152, 0xffffffff ;  /* 0xffffffff00987802 */ /* 0x000fe40000000f00 */
[----:B------:R-:W-:Y:S02]  /*3980*/  MOV R112, 0x39a0 ;  /* 0x000039a000707802 */ /* 0x000fe40000000f00 */
[----:B------:R-:W-:Y:S05]  /*3990*/  CALL.REL.NOINC `($__internal_27_$__cuda_sm70_shflsync_bfly_p) ;  /* 0x0000070000007944 */ /* 0x000fea0003c00000 */
[----:B-1----:R-:W-:Y:S01]  /*39a0*/  FADD.FTZ R110, R153, R154 ;  /* 0x0000009a996e7221 */ /* 0x002fe20000010000 */
[----:B------:R-:W-:Y:S01]  /*39b0*/  HFMA2.MMA R154, -RZ, RZ, 0, 5.9604644775390625e-08 ;  /* 0x00000001ff9a7435 */ /* 0x000fe200000001ff */
[----:B0-----:R-:W-:Y:S02]  /*39c0*/  MOV R152, 0xffffffff ;  /* 0xffffffff00987802 */ /* 0x001fe40000000f00 */
[----:B------:R-:W-:-:S04]  /*39d0*/  FMUL.FTZ R110, R110, 0.00078125001164153218269 ;  /* 0x3a4ccccd6e6e7820 */ /* 0x000fc80000410000 */
        /* <DEDUP_REMOVED lines=81> */
[----:B------:R-:W-:Y:S02]  /*3ef0*/  MOV R112, 0x3f10 ;  /* 0x00003f1000707802 */ /* 0x000fe40000000f00 */
[----:B------:R-:W-:Y:S05]  /*3f00*/  CALL.REL.NOINC `($__internal_27_$__cuda_sm70_shflsync_bfly_p) ;  /* 0x0000019000007944 */ /* 0x000fea0003c00000 */
[----:B01----:R-:W-:Y:S01]  /*3f10*/  FADD.FTZ R153, R153, R154 ;  /* 0x0000009a99997221 */ /* 0x003fe20000010000 */
[----:B------:R-:W-:Y:S01]  /*3f20*/  HFMA2.MMA R154, -RZ, RZ, 0, 1.1920928955078125e-07 ;  /* 0x00000002ff9a7435 */ /* 0x000fe200000001ff */
[----:B------:R-:W-:Y:S02]  /*3f30*/  MOV R111, 0x1f ;  /* 0x0000001f006f7802 */ /* 0x000fe40000000f00 */
[----:B------:R-:W-:Y:S02]  /*3f40*/  MOV R152, 0xffffffff ;  /* 0xffffffff00987802 */ /* 0x000fe40000000f00 */
[----:B------:R-:W-:Y:S02]  /*3f50*/  MOV R112, 0x3f70 ;  /* 0x00003f7000707802 */ /* 0x000fe40000000f00 */
[----:B------:R-:W-:Y:S05]  /*3f60*/  CALL.REL.NOINC `($__internal_27_$__cuda_sm70_shflsync_bfly_p) ;  /* 0x0000013000007944 */ /* 0x000fea0003c00000 */
[----:B01----:R-:W-:Y:S01]  /*3f70*/  FADD.FTZ R153, R153, R154 ;  /* 0x0000009a99997221 */ /* 0x003fe20000010000 */
[----:B------:R-:W-:Y:S01]  /*3f80*/  HFMA2.MMA R154, -RZ, RZ, 0, 2.384185791015625e-07 ;  /* 0x00000004ff9a7435 */ /* 0x000fe200000001ff */
[----:B------:R-:W-:-:S02]  /*3f90*/  MOV R111, 0x1f ;  /* 0x0000001f006f7802 */ /* 0x000fc40000000f00 */
[----:B------:R-:W-:Y:S02]  /*3fa0*/  MOV R152, 0xffffffff ;  /* 0xffffffff00987802 */ /* 0x000fe40000000f00 */
[----:B------:R-:W-:Y:S02]  /*3fb0*/  MOV R112, 0x3fd0 ;  /* 0x00003fd000707802 */ /* 0x000fe40000000f00 */
[----:B------:R-:W-:Y:S05]  /*3fc0*/  CALL.REL.NOINC `($__internal_27_$__cuda_sm70_shflsync_bfly_p) ;  /* 0x000000d000007944 */ /* 0x000fea0003c00000 */
[----:B01----:R-:W-:Y:S01]  /*3fd0*/  FADD.FTZ R153, R153, R154 ;  /* 0x0000009a99997221 */ /* 0x003fe20000010000 */
[----:B------:R-:W-:Y:S01]  /*3fe0*/  HFMA2.MMA R154, -RZ, RZ, 0, 4.76837158203125e-07 ;  /* 0x00000008ff9a7435 */ /* 0x000fe200000001ff */
[----:B------:R-:W-:Y:S02]  /*3ff0*/  MOV R111, 0x1f ;  /* 0x0000001f006f7802 */ /* 0x000fe40000000f00 */
[----:B------:R-:W-:Y:S02]  /*4000*/  MOV R152, 0xffffffff ;  /* 0xffffffff00987802 */ /* 0x000fe40000000f00 */
[----:B------:R-:W-:Y:S02]  /*4010*/  MOV R112, 0x4030 ;  /* 0x0000403000707802 */ /* 0x000fe40000000f00 */
[----:B------:R-:W-:Y:S05]  /*4020*/  CALL.REL.NOINC `($__internal_27_$__cuda_sm70_shflsync_bfly_p) ;  /* 0x0000007000007944 */ /* 0x000fea0003c00000 */
[----:B01----:R-:W-:Y:S01]  /*4030*/  FADD.FTZ R153, R153, R154 ;  /* 0x0000009a99997221 */ /* 0x003fe20000010000 */
[----:B------:R-:W-:Y:S01]  /*4040*/  HFMA2.MMA R154, -RZ, RZ, 0, 9.5367431640625e-07 ;  /* 0x00000010ff9a7435 */ /* 0x000fe200000001ff */
[----:B------:R-:W-:-:S02]  /*4050*/  MOV R111, 0x1f ;  /* 0x0000001f006f7802 */ /* 0x000fc40000000f00 */
[----:B------:R-:W-:Y:S02]  /*4060*/  MOV R152, 0xffffffff ;  /* 0xffffffff00987802 */ /* 0x000fe40000000f00 */
[----:B------:R-:W-:Y:S02]  /*4070*/  MOV R112, 0x4090 ;  /* 0x0000409000707802 */ /* 0x000fe40000000f00 */
[----:B------:R-:W-:Y:S05]  /*4080*/  CALL.REL.NOINC `($__internal_27_$__cuda_sm70_shflsync_bfly_p) ;  /* 0x0000001000007944 */ /* 0x000fea0003c00000 */
[----:B01----:R-:W-:Y:S05]  /*4090*/  BRA `(.L_x_10588) ;  /* 0xffffe92000007947 */ /* 0x003fea000383ffff */
        .weak           $__internal_27_$__cuda_sm70_shflsync_bfly_p
        .type           $__internal_27_$__cuda_sm70_shflsync_bfly_p,@function
        .size           $__internal_27_$__cuda_sm70_shflsync_bfly_p,(.L_x_32967 - $__internal_27_$__cuda_sm70_shflsync_bfly_p)
$__internal_27_$__cuda_sm70_shflsync_bfly_p:
[----:B------:R-:W-:Y:S01]  /*40a0*/  HFMA2.MMA R113, -RZ, RZ, 0, 0 ;  /* 0x00000000ff717435 */ /* 0x000fe200000001ff */
[----:B------:R-:W-:Y:S04]  /*40b0*/  WARPSYNC R152 ;  /* 0x0000009800007348 */ /* 0x000fe80003800000 */
[----:B------:R0:W1:Y:S01]  /*40c0*/  SHFL.BFLY PT, R154, R153, R154, R111 ;  /* 0x0c00009a999a7389 */ /* 0x00006200000e006f */
[----:B------:R-:W-:Y:S05]  /*40d0*/  RET.REL.NODEC R112 `(_ZN10layer_norm31ln_parallel_residual_fwd_kernelINS_13Kernel_traitsI13__nv_bfloat16S2_fS2_fjLj5120ELj1ELj1ELj4ELj16ENS_18Kernel_traits_baseILj5120ES2_S2_fS2_fjLj128EEEEELb0ELb1ELb1EEEvNS_9FwdParamsE) ;  /* 0xffffbf2070007950 */ /* 0x000fea0003c3ffff */
.L_x_10589:
        /* <DEDUP_REMOVED lines=10> */
.L_x_32967:


//--------------------- .text._ZN10layer_norm31ln_parallel_residual_fwd_kernelINS_13Kernel_traitsI13__nv_bfloat16S2_fS2_fjLj5120ELj1ELj1ELj4ELj16ENS_18Kernel_traits_baseILj5120ES2_S2_fS2_fjLj128EEEEELb1ELb0ELb0EEEvNS_9FwdParamsE --------------------------
	.section	.text._ZN10layer_norm31ln_parallel_residual_fwd_kernelINS_13Kernel_traitsI13__nv_bfloat16S2_fS2_fjLj5120ELj1ELj1ELj4ELj16ENS_18Kernel_traits_baseILj5120ES2_S2_fS2_fjLj128EEEEELb1ELb0ELb0EEEvNS_9FwdParamsE,"ax",@progbits
	.sectioninfo	@"SHI_REGISTERS=255"
	.align	128
        .global         _ZN10layer_norm31ln_parallel_residual_fwd_kernelINS_13Kernel_traitsI13__nv_bfloat16S2_fS2_fjLj5120ELj1ELj1ELj4ELj16ENS_18Kernel_traits_baseILj5120ES2_S2_fS2_fjLj128EEEEELb1ELb0ELb0EEEvNS_9FwdParamsE
        .type           _ZN10layer_norm31ln_parallel_residual_fwd_kernelINS_13Kernel_traitsI13__nv_bfloat16S2_fS2_fjLj5120ELj1ELj1ELj4ELj16ENS_18Kernel_traits_baseILj5120ES2_S2_fS2_fjLj128EEEEELb1ELb0ELb0EEEvNS_9FwdParamsE,@function
        .size           _ZN10layer_norm31ln_parallel_residual_fwd_kernelINS_13Kernel_traitsI13__nv_bfloat16S2_fS2_fjLj5120ELj1ELj1ELj4ELj16ENS_18Kernel_traits_baseILj5120ES2_S2_fS2_fjLj128EEEEELb1ELb0ELb0EEEvNS_9FwdParamsE,(.L_x_32968 - _ZN10layer_norm31ln_parallel_residual_fwd_kernelINS_13Kernel_traitsI13__nv_bfloat16S2_fS2_fjLj5120ELj1ELj1ELj4ELj16ENS_18Kernel_traits_baseILj5120ES2_S2_fS2_fjLj128EEEEELb1ELb0ELb0EEEvNS_9FwdParamsE)
        .other          _ZN10layer_norm31ln_parallel_residual_fwd_kernelINS_13Kernel_traitsI13__nv_bfloat16S2_fS2_fjLj5120ELj1ELj1ELj4ELj16ENS_18Kernel_traits_baseILj5120ES2_S2_fS2_fjLj128EEEEELb1ELb0ELb0EEEvNS_9FwdParamsE,@"STO_CUDA_ENTRY STV_DEFAULT"
_ZN10layer_norm31ln_parallel_residual_fwd_kernelINS_13Kernel_traitsI13__nv_bfloat16S2_fS2_fjLj5120ELj1ELj1ELj4ELj16ENS_18Kernel_traits_baseILj5120ES2_S2_fS2_fjLj128EEEEELb1ELb0ELb0EEEvNS_9FwdParamsE:
.text._ZN10layer_norm31ln_parallel_residual_fwd_kernelINS_13Kernel_traitsI13__nv_bfloat16S2_fS2_fjLj5120ELj1ELj1ELj4ELj16ENS_18Kernel_traits_baseILj5120ES2_S2_fS2_fjLj128EEEEELb1ELb0ELb0EEEvNS_9FwdParamsE:
        /* <DEDUP_REMOVED lines=112> */
.L_x_10591:
[----:B------:R-:W-:Y:S05]  /*0700*/  BSYNC B0 ;  /* 0x0000000000007941 */ /* 0x000fea0003800000 */
.L_x_10590:
        /* <DEDUP_REMOVED lines=25> */
.L_x_10593:
[----:B------:R-:W-:Y:S05]  /*08a0*/  BSYNC B0 ;  /* 0x0000000000007941 */ /* 0x000fea0003800000 */
.L_x_10592:
        /* <DEDUP_REMOVED lines=25> */
.L_x_10595:
[----:B------:R-:W-:Y:S05]  /*0a40*/  BSYNC B0 ;  /* 0x0000000000007941 */ /* 0x000fea0003800000 */
.L_x_10594:
        /* <DEDUP_REMOVED lines=25> */
.L_x_10597:
[----:B------:R-:W-:Y:S05]  /*0be0*/  BSYNC B0 ;  /* 0x0000000000007941 */ /* 0x000fea0003800000 */
.L_x_10596:
        /* <DEDUP_REMOVED lines=33> */
.L_x_10599:
[----:B0-----:R-:W-:Y:S05]  /*0e00*/  BSYNC B0 ;  /* 0x0000000000007941 */ /* 0x001fea0003800000 */
.L_x_10598:
        /* <DEDUP_REMOVED lines=11> */
[--C-:B------:R-:W-:Y:S01]  /*0ec0*/  PRMT R38, RZ, 0x5410, R33.reuse ;  /* 0x00005410ff267816 */ /* 0x100fe20000000021 */
[----:B------:R-:W-:Y:S01]  /*0ed0*/  IMAD.MOV.U32 R226, RZ, RZ, 0x1 ;  /* 0x00000001ffe27424 */ /* 0x000fe200078e00ff */
[----:B------:R-:W-:Y:S01]  /*0ee0*/  PRMT R39, RZ, 0x7610, R33 ;  /* 0x00007610ff277816 */ /* 0x000fe20000000021 */
[----:B------:R-:W-:Y:S01]  /*0ef0*/  IMAD R232, R232, -0x326172a9, RZ ;  /* 0xcd9e8d57e8e87824 */ /* 0x000fe200078e02ff */
[--C-:B------:R-:W-:Y:S01]  /*0f00*/  PRMT R29, RZ, 0x5410, R10.reuse ;  /* 0x00005410ff1d7816 */ /* 0x100fe2000000000a */
[----:B------:R-:W-:Y:S01]  /*0f10*/  IMAD R230, R230, -0x2daee0ad, RZ ;  /* 0xd2511f53e6e67824 */ /* 0x000fe200078e02ff */
[----:B------:R-:W-:Y:S01]  /*0f20*/  PRMT R28, RZ, 0x7610, R10 ;  /* 0x00007610ff1c7816 */ /* 0x000fe2000000000a */
[----:B------:R-:W-:Y:S01]  /*0f30*/  IMAD.MOV.U32 R227, RZ, RZ, RZ ;  /* 0x000000ffffe37224 */ /* 0x000fe200078e00ff */
[----:B------:R-:W-:-:S02]  /*0f40*/  PRMT R27, RZ, 0x5410, R11 ;  /* 0x00005410ff1b7816 */ /* 0x000fc4000000000b */
[----:B------:R-:W-:Y:S02]  /*0f50*/  PRMT R26, RZ, 0x7610, R11 ;  /* 0x00007610ff1a7816 */ /* 0x000fe4000000000b */
[----:B------:R-:W-:Y:S02]  /*0f60*/  SHF.R.S32.HI R48, RZ, 0x3, R197 ;  /* 0x00000003ff307819 */ /* 0x000fe400000114c5 */
        /* <DEDUP_REMOVED lines=16> */
[----:B------:R-:W-:Y:S02]  /*1070*/  LOP3.LUT R50, R108, 0x60, RZ, 0xc0, !PT ;  /* 0x000000606c327812 */ /* 0x000fe400078ec0ff */
[----:B------:R-:W-:Y:S02]  /*1080*/  LOP3.LUT R49, R48, 0x7f, RZ, 0xc0, !PT ;  /* 0x0000007f30317812 */ /* 0x000fe400078ec0ff */
[--C-:B------:R-:W-:Y:S02]  /*1090*/  PRMT R24, RZ, 0x5410, R16.reuse ;  /* 0x00005410ff187816 */ /* 0x100fe40000000010 */
[----:B------:R-:W-:Y:S01]  /*10a0*/  PRMT R25, RZ, 0x7610, R16 ;  /* 0x00007610ff197816 */ /* 0x000fe20000000010 */
[----:B------:R-:W-:Y:S01]  /*10b0*/  IMAD.IADD R50, R49, 0x1, -R50 ;  /* 0x0000000131327824 */ /* 0x000fe200078e0a32 */
[--C-:B------:R-:W-:Y:S02]  /*10c0*/  PRMT R22, RZ, 0x5410, R17.reuse ;  /* 0x00005410ff167816 */ /* 0x100fe40000000011 */
[----:B------:R-:W-:-:S02]  /*10d0*/  PRMT R23, RZ, 0x7610, R17 ;  /* 0x00007610ff177816 */ /* 0x000fc40000000011 */
[----:B------:R-:W-:Y:S02]  /*10e0*/  SHF.R.U32.HI R48, RZ, 0x2, R48 ;  /* 0x00000002ff307819 */ /* 0x000fe40000011630 */
[----:B------:R-:W-:Y:S02]  /*10f0*/  IMNMX R50, RZ, R50, !PT ;  /* 0x00000032ff327217 */ /* 0x000fe40007800200 */
        /* <DEDUP_REMOVED lines=8> */
[----:B------:R-:W-:Y:S01]  /*1180*/  LOP3.LUT R51, R48, 0x3fffffe0, RZ, 0xc0, !PT ;  /* 0x3fffffe030337812 */ /* 0x000fe200078ec0ff */
[----:B------:R-:W-:Y:S01]  /*1190*/  IMAD.SHL.U32 R48, R108, 0x20, RZ ;  /* 0x000000206c307824 */ /* 0x000fe200078e00ff */
[----:B------:R-:W-:-:S02]  /*11a0*/  IMNMX R50, R50, 0x20, PT ;  /* 0x0000002032327817 */ /* 0x000fc40003800200 */
[----:B------:R-:W-:Y:S02]  /*11b0*/  PRMT R125, RZ, 0x5410, R53 ;  /* 0x00005410ff7d7816 */ /* 0x000fe40000000035 */
[----:B------:R-:W-:Y:S01]  /*11c0*/  LOP3.LUT R48, R48, 0x3e0, RZ, 0xc0, !PT ;  /* 0x000003e030307812 */ /* 0x000fe200078ec0ff */
[----:B------:R-:W-:Y:S01]  /*11d0*/  IMAD.IADD R50, R50, 0x1, R51 ;  /* 0x0000000132327824 */ /* 0x000fe200078e0233 */
[----:B------:R-:W-:Y:S01]  /*11e0*/  PRMT R129, RZ, 0x7610, R53 ;  /* 0x00007610ff817816 */ /* 0x000fe20000000035 */
[----:B------:R-:W-:Y:S01]  /*11f0*/  IMAD R53, R217, -0x326172a9, RZ ;  /* 0xcd9e8d57d9357824 */ /* 0x000fe200078e02ff */
[--C-:B------:R-:W-:Y:S01]  /*1200*/  PRMT R36, RZ, 0x5410, R34.reuse ;  /* 0x00005410ff247816 */ /* 0x100fe20000000022 */
[----:B------:R-:W-:Y:S01]  /*1210*/  IMAD.SHL.U32 R50, R50, 0x8, RZ ;  /* 0x0000000832327824 */ /* 0x000fe200078e00ff */
[----:B------:R-:W-:Y:S01]  /*1220*/  PRMT R37, RZ, 0x7610, R34 ;  /* 0x00007610ff257816 */ /* 0x000fe20000000022 */
[----:B------:R-:W-:Y:S01]  /*1230*/  IMAD.IADD R48, R49, 0x1, -R48 ;  /* 0x0000000131307824 */ /* 0x000fe200078e0a30 */
[--C-:B------:R-:W-:Y:S01]  /*1240*/  PRMT R20, RZ, 0x5410, R18.reuse ;  /* 0x00005410ff147816 */ /* 0x100fe20000000012 */
[----:B------:R-:W-:Y:S01]  /*1250*/  IMAD R49, R219, -0x2daee0ad, RZ ;  /* 0xd2511f53db317824 */ /* 0x000fe200078e02ff */
[----:B------:R-:W-:Y:S01]  /*1260*/  PRMT R21, RZ, 0x7610, R18 ;  /* 0x00007610ff157816 */ /* 0x000fe20000000012 */
[----:B------:R-:W0:Y:S01]  /*1270*/  I2F.U32 R50, R50 ;  /* 0x0000003200327306 */ /* 0x000e220000201000 */
[----:B------:R-:W-:-:S02]  /*1280*/  IMNMX R48, RZ, R48, !PT ;  /* 0x00000030ff307217 */ /* 0x000fc40007800200 */
[----:B------:R-:W-:Y:S02]  /*1290*/  PRMT R34, RZ, 0x5410, R35 ;  /* 0x00005410ff227816 */ /* 0x000fe40000000023 */
[----:B------:R-:W-:Y:S02]  /*12a0*/  IMNMX R48, R48, 0x20, PT ;  /* 0x0000002030307817 */ /* 0x000fe40003800200 */
[----:B------:R-:W-:Y:S02]  /*12b0*/  PRMT R18, RZ, 0x5410, R19 ;  /* 0x00005410ff127816 */ /* 0x000fe40000000013 */
[--C-:B------:R-:W-:Y:S01]  /*12c0*/  PRMT R3, RZ, 0x5410, R115.reuse ;  /* 0x00005410ff037816 */ /* 0x100fe20000000073 */
[----:B------:R-:W-:Y:S01]  /*12d0*/  IMAD.IADD R48, R51, 0x1, R48 ;  /* 0x0000000133307824 */ /* 0x000fe200078e0230 */
[----:B------:R-:W-:Y:S02]  /*12e0*/  PRMT R2, RZ, 0x7610, R115 ;  /* 0x00007610ff027816 */ /* 0x000fe40000000073 */
[----:B------:R-:W-:Y:S01]  /*12f0*/  PRMT R35, RZ, 0x7610, R35 ;  /* 0x00007610ff237816 */ /* 0x000fe20000000023 */
[----:B------:R-:W-:Y:S01]  /*1300*/  IMAD.SHL.U32 R229, R48, 0x8, RZ ;  /* 0x0000000830e57824 */ /* 0x000fe200078e00ff */
[----:B------:R-:W-:Y:S01]  /*1310*/  PRMT R19, RZ, 0x7610, R19 ;  /* 0x00007610ff137816 */ /* 0x000fe20000000013 */
[----:B0-----:R0:W1:Y:S01]  /*1320*/  MUFU.RCP R223, R50 ;  /* 0x0000003200df7308 */ /* 0x0010620000001000 */
        /* <DEDUP_REMOVED lines=102> */
[----:B------:R-:W-:-:S02]  /*1990*/  LOP3.LUT R220, R220, UR25, R53, 0x96, !PT ;  /* 0x00000019dcdc7c12 */ /* 0x000fc4000f8e9635 */
        /* <DEDUP_REMOVED lines=9> */
[----:B01----:R-:W-:Y:S02]  /*1a30*/  PRMT R238, RZ, 0x7610, R99 ;  /* 0x00007610ffee7816 */ /* 0x003fe40000000063 */
.L_x_11267:
        /* <DEDUP_REMOVED lines=12> */
[----:B------:R-:W-:-:S13]  /*1b00*/  ISETP.NE.AND.EX P2, PT, RZ, c[0x0][0x17c], PT, P0 ;  /* 0x00005f00ff007a0c */ /* 0x000fda0003f45300 */
[C---:B------:R-:W-:Y:S01]  /*1b10*/  @P2 LEA R60, P0, R245.reuse, c[0x0][0x178], 0x4 ;  /* 0x00005e00f53c2a11 */ /* 0x040fe200078020ff */
[----:B------:R-:W-:Y:S01]  /*1b20*/  IMAD.WIDE.U32 R64, R245, R64, c[0x0][0x170] ;  /* 0x00005c00f5407625 */ /* 0x000fe200078e0040 */
[----:B------:R-:W-:Y:S01]  /*1b30*/  BSSY B1, `(.L_x_10602) ;  /* 0x0000017000017945 */ /* 0x000fe20003800000 */
[----:B------:R-:W-:Y:S02]  /*1b40*/  @P2 LOP3.LUT R43, R43, 0x10, RZ, 0xfc, !PT ;  /* 0x000000102b2b2812 */ /* 0x000fe400078efcff */
[----:B------:R-:W-:Y:S02]  /*1b50*/  @P2 LEA.HI.X R61, R245, c[0x0][0x17c], RZ, 0x4, P0 ;  /* 0x00005f00f53d2a11 */ /* 0x000fe400000f24ff */
[----:B------:R-:W-:Y:S01]  /*1b60*/  ISETP.NE.U32.AND P0, PT, RZ, c[0x0][0x180], PT ;  /* 0x00006000ff007a0c */ /* 0x000fe20003f05070 */
[----:B------:R-:W5:Y:S03]  /*1b70*/  LDG.E.128 R64, [R64.64] ;  /* 0x0000000640407981 */ /* 0x000f66000c1e1d00 */
[----:B------:R-:W-:Y:S01]  /*1b80*/  ISETP.NE.AND.EX P0, PT, RZ, c[0x0][0x184], PT, P0 ;  /* 0x00006100ff007a0c */ /* 0x000fe20003f05300 */
[----:B------:R0:W5:-:S12]  /*1b90*/  @P2 LDG.E.128 R48, [R60.64] ;  /* 0x000000063c302981 */ /* 0x000158000c1e1d00 */
[----:B------:R-:W-:-:S04]  /*1ba0*/  @P0 LEA R62, P1, R245, c[0x0][0x180], 0x5 ;  /* 0x00006000f53e0a11 */ /* 0x000fc800078228ff */
[----:B------:R-:W-:-:S05]  /*1bb0*/  @P0 LEA.HI.X R63, R245, c[0x0][0x184], RZ, 0x5, P1 ;  /* 0x00006100f53f0a11 */ /* 0x000fca00008f2cff */
[----:B------:R0:W5:Y:S04]  /*1bc0*/  @P0 LDG.E.128 R52, [R62.64] ;  /* 0x000000063e340981 */ /* 0x000168000c1e1d00 */
[----:B------:R0:W5:Y:S01]  /*1bd0*/  @P0 LDG.E.128 R56, [R62.64+0x10] ;  /* 0x000010063e380981 */ /* 0x000162000c1e1d00 */
        /* <DEDUP_REMOVED lines=11> */
.L_x_10603:
[----:B0-----:R-:W-:Y:S02]  /*1c90*/  IMAD.MOV.U32 R102, RZ, RZ, R232 ;  /* 0x000000ffff667224 */ /* 0x001fe400078e00e8 */
.L_x_10604:
[----:B------:R-:W-:Y:S05]  /*1ca0*/  BSYNC B1 ;  /* 0x0000000000017941 */ /* 0x000fea0003800000 */
.L_x_10602:
        /* <DEDUP_REMOVED lines=16> */
.L_x_10608:
[----:B------:R-:W-:Y:S05]  /*1db0*/  BSYNC B2 ;  /* 0x0000000000027941 */ /* 0x000fea0003800000 */
.L_x_10607:
        /* <DEDUP_REMOVED lines=44> */
.L_x_10606:
[----:B------:R-:W-:Y:S05]  /*2080*/  BSYNC B1 ;  /* 0x0000000000017941 */ /* 0x000fea0003800000 */
.L_x_10605:
        /* <DEDUP_REMOVED lines=14> */
[----:B------:R-:W-:Y:S02]  /*2170*/  IMAD.MOV.U32 R62, RZ, RZ, R100 ;  /* 0x000000ffff3e7224 */ /* 0x000fe400078e0064 */
[----:B------:R-:W-:Y:S01]  /*2180*/  FADD.FTZ R60, R52, R60 ;  /* 0x0000003c343c7221 */ /* 0x000fe20000010000 */
[----:B------:R-:W-:Y:S05]  /*2190*/  BRA `(.L_x_10610) ;  /* 0x0000055000007947 */ /* 0x000fea0003800000 */
.L_x_10609:
        /* <DEDUP_REMOVED lines=12> */
.L_x_10612:
[----:B------:R-:W-:Y:S02]  /*2260*/  IMAD.MOV.U32 R61, RZ, RZ, R232 ;  /* 0x000000ffff3d7224 */ /* 0x000fe400078e00e8 */
.L_x_10613:
[----:B------:R-:W-:Y:S05]  /*2270*/  BSYNC B1 ;  /* 0x0000000000017941 */ /* 0x000fea0003800000 */
.L_x_10611:
        /* <DEDUP_REMOVED lines=16> */
.L_x_10617:
[----:B------:R-:W-:Y:S05]  /*2380*/  BSYNC B2 ;  /* 0x0000000000027941 */ /* 0x000fea0003800000 */
.L_x_10616:
        /* <DEDUP_REMOVED lines=44> */
.L_x_10615:
[----:B------:R-:W-:Y:S05]  /*2650*/  BSYNC B1 ;  /* 0x0000000000017941 */ /* 0x000fea0003800000 */
.L_x_10614:
[----:B------:R-:W0:Y:S02]  /*2660*/  I2F.U32 R61, R61 ;  /* 0x0000003d003d7306 */ /* 0x000e240000201000 */
[----:B0-----:R-:W-:Y:S01]  /*2670*/  FFMA.FTZ R63, R61, R106, 1.1641532182693481445e-10 ;  /* 0x2f0000003d3f7423 */ /* 0x001fe2000001006a */
[----:B------:R-:W-:-:S04]  /*2680*/  PRMT R61, RZ, 0x5410, R48 ;  /* 0x00005410ff3d7816 */ /* 0x000fc80000000030 */
[----:B------:R-:W-:Y:S01]  /*2690*/  FSETP.GTU.FTZ.AND P2, PT, R63, c[0x0][0x1e4], PT ;  /* 0x000079003f007a0b */ /* 0x000fe20003f5c000 */
[----:B------:R-:W-:-:S03]  /*26a0*/  FMUL.FTZ R100, R61, c[0x0][0x1e8] ;  /* 0x00007a003d647a20 */ /* 0x000fc60000410000 */
[----:B------:R-:W-:Y:S02]  /*26b0*/  SEL R244, RZ, 0x1, P2 ;  /* 0x00000001fff47807 */ /* 0x000fe40001000000 */
[----:B------:R-:W-:-:S05]  /*26c0*/  FSEL R63, R100, RZ, !P2 ;  /* 0x000000ff643f7208 */ /* 0x000fca0005000000 */
[----:B------:R-:W-:-:S04]  /*26d0*/  FADD.FTZ R60, R63, R60 ;  /* 0x0000003c3f3c7221 */ /* 0x000fc80000010000 */
[----:B------:R-:W-:Y:S02]  /*26e0*/  @P0 FADD.FTZ R60, R52, R60 ;  /* 0x0000003c343c0221 */ /* 0x000fe40000010000 */
.L_x_10610:
        /* <DEDUP_REMOVED lines=12> */
.L_x_10619:
[----:B------:R-:W-:Y:S02]  /*27b0*/  IMAD.MOV.U32 R104, RZ, RZ, R232 ;  /* 0x000000ffff687224 */ /* 0x000fe400078e00e8 */
.L_x_10620:
[----:B------:R-:W-:Y:S05]  /*27c0*/  BSYNC B1 ;  /* 0x0000000000017941 */ /* 0x000fea0003800000 */
.L_x_10618:
        /* <DEDUP_REMOVED lines=16> */
.L_x_10624:
[----:B------:R-:W-:Y:S05]  /*28d0*/  BSYNC B2 ;  /* 0x0000000000027941 */ /* 0x000fea0003800000 */
.L_x_10623:
        /* <DEDUP_REMOVED lines=44> */
.L_x_10622:
[----:B------:R-:W-:Y:S05]  /*2ba0*/  BSYNC B1 ;  /* 0x0000000000017941 */ /* 0x000fea0003800000 */
.L_x_10621:
        /* <DEDUP_REMOVED lines=14> */
.L_x_10625:
        /* <DEDUP_REMOVED lines=12> */
.L_x_10628:
[----:B------:R-:W-:Y:S02]  /*2d50*/  IMAD.MOV.U32 R64, RZ, RZ, R232 ;  /* 0x000000ffff407224 */ /* 0x000fe400078e00e8 */
.L_x_10629:
[----:B------:R-:W-:Y:S05]  /*2d60*/  BSYNC B1 ;  /* 0x0000000000017941 */ /* 0x000fea0003800000 */
.L_x_10627:
        /* <DEDUP_REMOVED lines=16> */
.L_x_10633:
[----:B------:R-:W-:Y:S05]  /*2e70*/  BSYNC B2 ;  /* 0x0000000000027941 */ /* 0x000fea0003800000 */
.L_x_10632:
        /* <DEDUP_REMOVED lines=44> */
.L_x_10631:
[----:B------:R-:W-:Y:S05]  /*3140*/  BSYNC B1 ;  /* 0x0000000000017941 */ /* 0x000fea0003800000 */
.L_x_10630:
[----:B------:R0:W1:Y:S02]  /*3150*/  I2F.U32 R63, R64 ;  /* 0x00000040003f7306 */ /* 0x0000640000201000 */
[----:B0-----:R-:W-:-:S05]  /*3160*/  PRMT R64, RZ, 0x7610, R48 ;  /* 0x00007610ff407816 */ /* 0x001fca0000000030 */
[----:B------:R-:W-:Y:S02]  /*3170*/  FMUL.FTZ R100, R64, c[0x0][0x1e8] ;  /* 0x00007a0040647a20 */ /* 0x000fe40000410000 */
[----:B-1----:R-:W-:-:S05]  /*3180*/  FFMA.FTZ R63, R63, R106, 1.1641532182693481445e-10 ;  /* 0x2f0000003f3f7423 */ /* 0x002fca000001006a */
[----:B------:R-:W-:-:S04]  /*3190*/  FSETP.GTU.FTZ.AND P2, PT, R63, c[0x0][0x1e4], PT ;  /* 0x000079003f007a0b */ /* 0x000fc80003f5c000 */
[----:B------:R-:W-:Y:S02]  /*31a0*/  FSEL R100, R100, RZ, !P2 ;  /* 0x000000ff64647208 */ /* 0x000fe40005000000 */
[----:B------:R-:W-:-:S03]  /*31b0*/  SEL R243, RZ, 0x1, P2 ;  /* 0x00000001fff37807 */ /* 0x000fc60001000000 */
[----:B------:R-:W-:-:S04]  /*31c0*/  FADD.FTZ R61, R100, R61 ;  /* 0x0000003d643d7221 */ /* 0x000fc80000010000 */
[----:B------:R-:W-:Y:S02]  /*31d0*/  @P0 FADD.FTZ R61, R53, R61 ;  /* 0x0000003d353d0221 */ /* 0x000fe40000010000 */
.L_x_10626:
        /* <DEDUP_REMOVED lines=12> */
.L_x_10635:
[----:B------:R-:W-:Y:S02]  /*32a0*/  IMAD.MOV.U32 R64, RZ, RZ, R232 ;  /* 0x000000ffff407224 */ /* 0x000fe400078e00e8 */
.L_x_10636:
[----:B------:R-:W-:Y:S05]  /*32b0*/  BSYNC B1 ;  /* 0x0000000000017941 */ /* 0x000fea0003800000 */
.L_x_10634:
        /* <DEDUP_REMOVED lines=16> */
.L_x_10640:
[----:B------:R-:W-:Y:S05]  /*33c0*/  BSYNC B2 ;  /* 0x0000000000027941 */ /* 0x000fea0003800000 */
.L_x_10639:
        /* <DEDUP_REMOVED lines=44> */
.L_x_10638:
[----:B------:R-:W-:Y:S05]  /*3690*/  BSYNC B1 ;  /* 0x0000000000017941 */ /* 0x000fea0003800000 */
.L_x_10637:
        /* <DEDUP_REMOVED lines=14> */
.L_x_10641:
        /* <DEDUP_REMOVED lines=12> */
.L_x_10644:
[----:B------:R-:W-:Y:S02]  /*3840*/  IMAD.MOV.U32 R63, RZ, RZ, R232 ;  /* 0x000000ffff3f7224 */ /* 0x000fe400078e00e8 */
.L_x_10645:
[----:B------:R-:W-:Y:S05]  /*3850*/  BSYNC B1 ;  /* 0x0000000000017941 */ /* 0x000fea0003800000 */
.L_x_10643:
        /* <DEDUP_REMOVED lines=16> */
.L_x_10649:
[----:B------:R-:W-:Y:S05]  /*3960*/  BSYNC B2 ;  /* 0x0000000000027941 */ /* 0x000fea0003800000 */
.L_x_10648:
        /* <DEDUP_REMOVED lines=44> */
.L_x_10647:
[----:B------:R-:W-:Y:S05]  /*3c30*/  BSYNC B1 ;  /* 0x0000000000017941 */ /* 0x000fea0003800000 */
.L_x_10646:
        /* <DEDUP_REMOVED lines=9> */
.L_x_10642:
        /* <DEDUP_REMOVED lines=12> */
.L_x_10651:
[----:B------:R-:W-:Y:S02]  /*3d90*/  IMAD.MOV.U32 R64, RZ, RZ, R232 ;  /* 0x000000ffff407224 */ /* 0x000fe400078e00e8 */
.L_x_10652:
[----:B------:R-:W-:Y:S05]  /*3da0*/  BSYNC B1 ;  /* 0x0000000000017941 */ /* 0x000fea0003800000 */
.L_x_10650:
        /* <DEDUP_REMOVED lines=16> */
.L_x_10656:
[----:B------:R-:W-:Y:S05]  /*3eb0*/  BSYNC B2 ;  /* 0x0000000000027941 */ /* 0x000fea0003800000 */
.L_x_10655:
        /* <DEDUP_REMOVED lines=44> */
.L_x_10654:
[----:B------:R-:W-:Y:S05]  /*4180*/  BSYNC B1 ;  /* 0x0000000000017941 */ /* 0x000fea0003800000 */
.L_x_10653:
        /* <DEDUP_REMOVED lines=14> */
.L_x_10657:
        /* <DEDUP_REMOVED lines=12> */
.L_x_10660:
[----:B------:R-:W-:Y:S02]  /*4330*/  IMAD.MOV.U32 R104, RZ, RZ, R232 ;  /* 0x000000ffff687224 */ /* 0x000fe400078e00e8 */
.L_x_10661:
[----:B------:R-:W-:Y:S05]  /*4340*/  BSYNC B1 ;  /* 0x0000000000017941 */ /* 0x000fea0003800000 */
.L_x_10659:
        /* <DEDUP_REMOVED lines=16> */
.L_x_10665:
[----:B------:R-:W-:Y:S05]  /*4450*/  BSYNC B2 ;  /* 0x0000000000027941 */ /* 0x000fea0003800000 */
.L_x_10664:
        /* <DEDUP_REMOVED lines=44> */
.L_x_10663:
[----:B------:R-:W-:Y:S05]  /*4720*/  BSYNC B1 ;  /* 0x0000000000017941 */ /* 0x000fea0003800000 */
.L_x_10662:
[----:B------:R-:W0:Y:S01]  /*4730*/  I2F.U32 R65, R104 ;  /* 0x0000006800417306 */ /* 0x000e220000201000 */
[----:B------:R-:W-:-:S05]  /*4740*/  PRMT R100, RZ, 0x7610, R49 ;  /* 0x00007610ff647816 */ /* 0x000fca0000000031 */
[----:B------:R-:W-:Y:S02]  /*4750*/  FMUL.FTZ R100, R100, c[0x0][0x1e8] ;  /* 0x00007a0064647a20 */ /* 0x000fe40000410000 */
[----:B0-----:R-:W-:-:S05]  /*4760*/  FFMA.FTZ R65, R65, R106, 1.1641532182693481445e-10 ;  /* 0x2f00000041417423 */ /* 0x001fca000001006a */
[----:B------:R-:W-:-:S04]  /*4770*/  FSETP.GTU.FTZ.AND P2, PT, R65, c[0x0][0x1e4], PT ;  /* 0x0000790041007a0b */ /* 0x000fc80003f5c000 */
[----:B------:R-:W-:Y:S02]  /*4780*/  FSEL R100, R100, RZ, !P2 ;  /* 0x000000ff64647208 */ /* 0x000fe40005000000 */
[----:B------:R-:W-:-:S03]  /*4790*/  SEL R241, RZ, 0x1, P2 ;  /* 0x00000001fff17807 */ /* 0x000fc60001000000 */
[----:B------:R-:W-:-:S04]  /*47a0*/  FADD.FTZ R63, R100, R63 ;  /* 0x0000003f643f7221 */ /* 0x000fc80000010000 */
[----:B------:R-:W-:Y:S02]  /*47b0*/  @P0 FADD.FTZ R63, R55, R63 ;  /* 0x0000003f373f0221 */ /* 0x000fe40000010000 */
.L_x_10658:
        /* <DEDUP_REMOVED lines=12> */
.L_x_10667:
[----:B------:R-:W-:Y:S02]  /*4880*/  IMAD.MOV.U32 R104, RZ, RZ, R232 ;  /* 0x000000ffff687224 */ /* 0x000fe400078e00e8 */
.L_x_10668:
[----:B------:R-:W-:Y:S05]  /*4890*/  BSYNC B1 ;  /* 0x0000000000017941 */ /* 0x000fea0003800000 */
.L_x_10666:
        /* <DEDUP_REMOVED lines=16> */
.L_x_10672:
[----:B------:R-:W-:Y:S05]  /*49a0*/  BSYNC B2 ;  /* 0x0000000000027941 */ /* 0x000fea0003800000 */
.L_x_10671:
        /* <DEDUP_REMOVED lines=44> */
.L_x_10670:
[----:B------:R-:W-:Y:S05]  /*4c70*/  BSYNC B1 ;  /* 0x0000000000017941 */ /* 0x000fea0003800000 */
.L_x_10669:
        /* <DEDUP_REMOVED lines=9> */
[----:B------:R-:W-:Y:S02]  /*4d10*/  IMAD.MOV.U32 R101, RZ, RZ, R100 ;  /* 0x000000ffff657224 */ /* 0x000fe400078e0064 */
[----:B------:R-:W-:Y:S01]  /*4d20*/  FADD.FTZ R64, R56, R64 ;  /* 0x0000004038407221 */ /* 0x000fe20000010000 */
[----:B------:R-:W-:Y:S05]  /*4d30*/  BRA `(.L_x_10674) ;  /* 0x0000055000007947 */ /* 0x000fea0003800000 */
.L_x_10673:
        /* <DEDUP_REMOVED lines=12> */
.L_x_10676:
[----:B------:R-:W-:Y:S02]  /*4e00*/  IMAD.MOV.U32 R65, RZ, RZ, R232 ;  /* 0x000000ffff417224 */ /* 0x000fe400078e00e8 */
.L_x_10677:
[----:B------:R-:W-:Y:S05]  /*4e10*/  BSYNC B1 ;  /* 0x0000000000017941 */ /* 0x000fea0003800000 */
.L_x_10675:
        /* <DEDUP_REMOVED lines=16> */
.L_x_10681:
[----:B------:R-:W-:Y:S05]  /*4f20*/  BSYNC B2 ;  /* 0x0000000000027941 */ /* 0x000fea0003800000 */
.L_x_10680:
        /* <DEDUP_REMOVED lines=44> */
.L_x_10679:
[----:B------:R-:W-:Y:S05]  /*51f0*/  BSYNC B1 ;  /* 0x0000000000017941 */ /* 0x000fea0003800000 */
.L_x_10678:
        /* <DEDUP_REMOVED lines=9> */
.L_x_10674:
        /* <DEDUP_REMOVED lines=12> */
.L_x_10683:
[----:B------:R-:W-:Y:S02]  /*5350*/  IMAD.MOV.U32 R107, RZ, RZ, R232 ;  /* 0x000000ffff6b7224 */ /* 0x000fe400078e00e8 */
.L_x_10684:
[----:B------:R-:W-:Y:S05]  /*5360*/  BSYNC B1 ;  /* 0x0000000000017941 */ /* 0x000fea0003800000 */
.L_x_10682:
        /* <DEDUP_REMOVED lines=16> */
.L_x_10688:
[----:B------:R-:W-:Y:S05]  /*5470*/  BSYNC B2 ;  /* 0x0000000000027941 */ /* 0x000fea0003800000 */
.L_x_10687:
        /* <DEDUP_REMOVED lines=44> */
.L_x_10686:
[----:B------:R-:W-:Y:S05]  /*5740*/  BSYNC B1 ;  /* 0x0000000000017941 */ /* 0x000fea0003800000 */
.L_x_10685:
        /* <DEDUP_REMOVED lines=12> */
.L_x_10689:
        /* <DEDUP_REMOVED lines=12> */
.L_x_10692:
[----:B------:R-:W-:Y:S02]  /*58d0*/  IMAD.MOV.U32 R66, RZ, RZ, R232 ;  /* 0x000000ffff427224 */ /* 0x000fe400078e00e8 */
.L_x_10693:
[----:B------:R-:W-:Y:S05]  /*58e0*/  BSYNC B1 ;  /* 0x0000000000017941 */ /* 0x000fea0003800000 */
.L_x_10691:
        /* <DEDUP_REMOVED lines=16> */
.L_x_10697:
[----:B------:R-:W-:Y:S05]  /*59f0*/  BSYNC B2 ;  /* 0x0000000000027941 */ /* 0x000fea0003800000 */
.L_x_10696:
        /* <DEDUP_REMOVED lines=44> */
.L_x_10695:
[----:B------:R-:W-:Y:S05]  /*5cc0*/  BSYNC B1 ;  /* 0x0000000000017941 */ /* 0x000fea0003800000 */
.L_x_10694:
        /* <DEDUP_REMOVED lines=9> */
.L_x_10690:
        /* <DEDUP_REMOVED lines=12> */
.L_x_10699:
[----:B------:R-:W-:Y:S02]  /*5e20*/  IMAD.MOV.U32 R107, RZ, RZ, R232 ;  /* 0x000000ffff6b7224 */ /* 0x000fe400078e00e8 */
.L_x_10700:
[----:B------:R-:W-:Y:S05]  /*5e30*/  BSYNC B1 ;  /* 0x0000000000017941 */ /* 0x000fea0003800000 */
.L_x_10698:
        /* <DEDUP_REMOVED lines=16> */
.L_x_10704:
[----:B------:R-:W-:Y:S05]  /*5f40*/  BSYNC B2 ;  /* 0x0000000000027941 */ /* 0x000fea0003800000 */
.L_x_10703:
        /* <DEDUP_REMOVED lines=44> */
.L_x_10702:
[----:B------:R-:W-:Y:S05]  /*6210*/  BSYNC B1 ;  /* 0x0000000000017941 */ /* 0x000fea0003800000 */
.L_x_10701:
        /* <DEDUP_REMOVED lines=12> */
.L_x_10705:
        /* <DEDUP_REMOVED lines=12> */
.L_x_10708:
[----:B------:R-:W-:Y:S02]  /*63a0*/  IMAD.MOV.U32 R107, RZ, RZ, R232 ;  /* 0x000000ffff6b7224 */ /* 0x000fe400078e00e8 */
.L_x_10709:
[----:B------:R-:W-:Y:S05]  /*63b0*/  BSYNC B1 ;  /* 0x0000000000017941 */ /* 0x000fea0003800000 */
.L_x_10707:
        /* <DEDUP_REMOVED lines=16> */
.L_x_10713:
[----:B------:R-:W-:Y:S05]  /*64c0*/  BSYNC B2 ;  /* 0x0000000000027941 */ /* 0x000fea0003800000 */
.L_x_10712:
        /* <DEDUP_REMOVED lines=44> */
.L_x_10711:
[----:B------:R-:W-:Y:S05]  /*6790*/  BSYNC B1 ;  /* 0x0000000000017941 */ /* 0x000fea0003800000 */
.L_x_10710:
        /* <DEDUP_REMOVED lines=9> */
.L_x_10706:
        /* <DEDUP_REMOVED lines=12> */
.L_x_10715:
[----:B------:R-:W-:Y:S02]  /*68f0*/  IMAD.MOV.U32 R107, RZ, RZ, R232 ;  /* 0x000000ffff6b7224 */ /* 0x000fe400078e00e8 */
.L_x_10716:
[----:B------:R-:W-:Y:S05]  /*6900*/  BSYNC B1 ;  /* 0x0000000000017941 */ /* 0x000fea0003800000 */
.L_x_10714:
        /* <DEDUP_REMOVED lines=16> */
.L_x_10720:
[----:B------:R-:W-:Y:S05]  /*6a10*/  BSYNC B2 ;  /* 0x0000000000027941 */ /* 0x000fea0003800000 */
.L_x_10719:
        /* <DEDUP_REMOVED lines=44> */
.L_x_10718:
[----:B------:R-:W-:Y:S05]  /*6ce0*/  BSYNC B1 ;  /* 0x0000000000017941 */ /* 0x000fea0003800000 */
.L_x_10717:
        /* <DEDUP_REMOVED lines=12> */
.L_x_10721:
        /* <DEDUP_REMOVED lines=12> */
.L_x_10724:
[----:B------:R-:W-:Y:S02]  /*6e70*/  IMAD.MOV.U32 R107, RZ, RZ, R232 ;  /* 0x000000ffff6b7224 */ /* 0x000fe400078e00e8 */
.L_x_10725:
[----:B------:R-:W-:Y:S05]  /*6e80*/  BSYNC B1 ;  /* 0x0000000000017941 */ /* 0x000fea0003800000 */
.L_x_10723:
        /* <DEDUP_REMOVED lines=16> */
.L_x_10729:
[----:B------:R-:W-:Y:S05]  /*6f90*/  BSYNC B2 ;  /* 0x0000000000027941 */ /* 0x000fea0003800000 */
.L_x_10728:
        /* <DEDUP_REMOVED lines=44> */
.L_x_10727:
[----:B------:R-:W-:Y:S05]  /*7260*/  BSYNC B1 ;  /* 0x0000000000017941 */ /* 0x000fea0003800000 */
.L_x_10726:
        /* <DEDUP_REMOVED lines=9> */
.L_x_10722:
[----:B------:R-:W-:Y:S01]  /*7300*/  SEL R246, RZ, 0x10000, P4 ;  /* 0x00010000fff67807 */ /* 0x000fe20002000000 */
[----:B------:R-:W-:Y:S01]  /*7310*/  IMAD.SHL.U32 R247, R245, 0x8, RZ ;  /* 0x00000008f5f77824 */ /* 0x000fe200078e00ff */
[C---:B------:R-:W-:Y:S02]  /*7320*/  LOP3.LUT P4, RZ, R43.reuse, 0x1, RZ, 0xc0, !PT ;  /* 0x000000012bff7812 */ /* 0x040fe4000788c0ff */
[----:B------:R-:W-:Y:S02]  /*7330*/  SEL R105, RZ, 0x1000000, P5 ;  /* 0x01000000ff697807 */ /* 0x000fe40002800000 */
[----:B------:R-:W-:Y:S02]  /*7340*/  SEL R103, RZ, 0x100, P3 ;  /* 0x00000100ff677807 */ /* 0x000fe40001800000 */
[----:B------:R-:W-:Y:S02]  /*7350*/  SEL R104, RZ, 0x1, P4 ;  /* 0x00000001ff687807 */ /* 0x000fe40002000000 */
[----:B------:R-:W-:-:S02]  /*7360*/  LOP3.LUT P0, RZ, R43, 0x4, RZ, 0xc0, !PT ;  /* 0x000000042bff7812 */ /* 0x000fc4000780c0ff */
[----:B------:R-:W-:Y:S02]  /*7370*/  LOP3.LUT P5, RZ, R43, 0x2, RZ, 0xc0, !PT ;  /* 0x000000022bff7812 */ /* 0x000fe400078ac0ff */
[----:B------:R-:W-:Y:S01]  /*7380*/  LOP3.LUT R103, R103, R105, R246, 0xfe, !PT ;  /* 0x0000006967677212 */ /* 0x000fe200078efef6 */
[----:B------:R-:W-:Y:S01]  /*7390*/  IMAD.WIDE.U32 R104, R104, 0x1000000, RZ ;  /* 0x0100000068687825 */ /* 0x000fe200078e00ff */
[----:B------:R-:W-:Y:S02]  /*73a0*/  SEL R101, RZ, 0x1, P2 ;  /* 0x00000001ff657807 */ /* 0x000fe40001000000 */
[----:B------:R-:W-:Y:S02]  /*73b0*/  SEL R102, RZ, 0x1, P5 ;  /* 0x00000001ff667807 */ /* 0x000fe40002800000 */
[----:B------:R-:W-:Y:S02]  /*73c0*/  SEL R100, RZ, 0x1, P0 ;  /* 0x00000001ff647807 */ /* 0x000fe40000000000 */
[----:B------:R-:W-:Y:S01]  /*73d0*/  LOP3.LUT R105, R105, R103, R101, 0xfe, !PT ;  /* 0x0000006769697212 */ /* 0x000fe200078efe65 */
[----:B------:R-:W-:Y:S01]  /*73e0*/  IMAD.WIDE.U32 R102, R102, 0x10000, RZ ;  /* 0x0001000066667825 */ /* 0x000fe200078e00ff */
[----:B------:R-:W-:-:S02]  /*73f0*/  LOP3.LUT P6, RZ, R43, 0x8, RZ, 0xc0, !PT ;  /* 0x000000082bff7812 */ /* 0x000fc400078cc0ff */
[C---:B------:R-:W-:Y:S01]  /*7400*/  LEA R106, P0, R245.reuse, c[0x0][0x188], 0x5 ;  /* 0x00006200f56a7a11 */ /* 0x040fe200078028ff */
[----:B------:R-:W-:Y:S01]  /*7410*/  IMAD.WIDE.U32 R100, R100, 0x100, RZ ;  /* 0x0000010064647825 */ /* 0x000fe200078e00ff */
[C---:B------:R-:W-:Y:S02]  /*7420*/  SHF.L.U64.HI R246, R245.reuse, 0x3, RZ ;  /* 0x00000003f5f67819 */ /* 0x040fe400000102ff */
[----:B------:R-:W-:Y:S02]  /*7430*/  LEA.HI.X R107, R245, c[0x0][0x18c], RZ, 0x5, P0 ;  /* 0x00006300f56b7a11 */ /* 0x000fe400000f2cff */
[----:B------:R-:W-:Y:S02]  /*7440*/  LOP3.LUT R101, R101, R105, R103, 0xfe, !PT ;  /* 0x0000006965657212 */ /* 0x000fe400078efe67 */
[----:B------:R-:W-:Y:S01]  /*7450*/  LOP3.LUT R104, R100, R104, R102, 0xfe, !PT ;  /* 0x0000006864687212 */ /* 0x000fe200078efe66 */
[----:B------:R0:W-:Y:S01]  /*7460*/  STG.E.128 [R106.64], R60 ;  /* 0x0000003c6a007986 */ /* 0x0001e2000c101d06 */
[----:B------:R-:W-:-:S02]  /*7470*/  SEL R103, RZ, 0x1, P6 ;  /* 0x00000001ff677807 */ /* 0x000fc40003000000 */
[----:B------:R-:W-:Y:S01]  /*7480*/  IADD3 R102, P0, R247, c[0x0][0x190], RZ ;  /* 0x00006400f7667a10 */ /* 0x000fe20007f1e0ff */
[----:B------:R0:W-:Y:S01]  /*7490*/  STG.E.128 [R106.64+0x10], R64 ;  /* 0x000010406a007986 */ /* 0x0001e2000c101d06 */
[----:B------:R-:W-:Y:S02]  /*74a0*/  LOP3.LUT R100, R104, R103, RZ, 0xfc, !PT ;  /* 0x0000006768647212 */ /* 0x000fe400078efcff */
[----:B------:R-:W-:Y:S02]  /*74b0*/  IADD3.X R103, R246, c[0x0][0x194], RZ, P0, !PT ;  /* 0x00006500f6677a10 */ /* 0x000fe400007fe4ff */
[----:B------:R-:W-:-:S03]  /*74c0*/  LOP3.LUT P1, RZ, R43, 0x10, RZ, 0xc0, !PT ;  /* 0x000000102bff7812 */ /* 0x000fc6000782c0ff */
[----:B------:R0:W-:Y:S10]  /*74d0*/  STG.E.64 [R102.64], R100 ;  /* 0x0000006466007986 */ /* 0x0001f4000c101b06 */
[----:B------:R-:W-:Y:S05]  /*74e0*/  @!P1 BRA `(.L_x_10730) ;  /* 0x0000014000009947 */ /* 0x000fea0003800000 */
[----:B0-----:R-:W-:Y:S01]  /*74f0*/  IMAD.U32 R100, R237, 0x10000, RZ ;  /* 0x00010000ed647824 */ /* 0x001fe200078e00ff */
[----:B------:R-:W-:-:S02]  /*7500*/  LOP3.LUT R104, R241, 0xff, RZ, 0xc0, !PT ;  /* 0x000000fff1687812 */ /* 0x000fc400078ec0ff */
        /* <DEDUP_REMOVED lines=18> */
.L_x_10730:
[----:B0-----:R-:W-:Y:S02]  /*7630*/  IADD3 R100, R245, 0x80, RZ ;  /* 0x00000080f5647810 */ /* 0x001fe40007ffe0ff */
.L_x_10601:
[----:B------:R-:W-:Y:S05]  /*7640*/  BSYNC B0 ;  /* 0x0000000000007941 */ /* 0x000fea0003800000 */
.L_x_10600:
[----:B------:R-:W-:Y:S01]  /*7650*/  LOP3.LUT P0, RZ, R43, 0x200, RZ, 0xc0, !PT ;  /* 0x000002002bff7812 */ /* 0x000fe2000780c0ff */
[----:B------:R-:W-:-:S12]  /*7660*/  BSSY B0, `(.L_x_10731) ;  /* 0x00005b9000007945 */ /* 0x000fd80003800000 */
[----:B------:R-:W-:Y:S05]  /*7670*/  @!P0 BRA `(.L_x_10732) ;  /* 0x00005b7000008947 */ /* 0x000fea0003800000 */
[----:B------:R-:W-:Y:S01]  /*7680*/  ISETP.NE.U32.AND P0, PT, RZ, c[0x0][0x178], PT ;  /* 0x00005e00ff007a0c */ /* 0x000fe20003f05070 */
[----:B------:R-:W-:Y:S01]  /*7690*/  IMAD.MOV.U32 R73, RZ, RZ, 0x10 ;  /* 0x00000010ff497424 */ /* 0x000fe200078e00ff */
[----:B------:R-:W-:Y:S02]  /*76a0*/  LOP3.LUT R43, R43, 0xffffffef, RZ, 0xc0, !PT ;  /* 0xffffffef2b2b7812 */ /* 0x000fe400078ec0ff */
[----:B------:R-:W-:-:S13]  /*76b0*/  ISETP.NE.AND.EX P2, PT, RZ, c[0x0][0x17c], PT, P0 ;  /* 0x00005f00ff007a0c */ /* 0x000fda0003f45300 */
[C---:B------:R-:W-:Y:S01]  /*76c0*/  @P2 LEA R68, P0, R100.reuse, c[0x0][0x178], 0x4 ;  /* 0x00005e0064442a11 */ /* 0x040fe200078020ff */
[C---:B------:R-:W-:Y:S01]  /*76d0*/  IMAD.WIDE.U32 R72, R100.reuse, R73, c[0x0][0x170] ;  /* 0x00005c0064487625 */ /* 0x040fe200078e0049 */
        /* <DEDUP_REMOVED lines=22> */
.L_x_10734:
[----:B0-----:R-:W-:Y:S02]  /*7840*/  IMAD.MOV.U32 R104, RZ, RZ, R232 ;  /* 0x000000ffff687224 */ /* 0x001fe400078e00e8 */
.L_x_10735:
[----:B------:R-:W-:Y:S05]  /*7850*/  BSYNC B1 ;  /* 0x0000000000017941 */ /* 0x000fea0003800000 */
.L_x_10733:
        /* <DEDUP_REMOVED lines=16> */
.L_x_10739:
[----:B------:R-:W-:Y:S05]  /*7960*/  BSYNC B2 ;  /* 0x0000000000027941 */ /* 0x000fea0003800000 */
.L_x_10738:
        /* <DEDUP_REMOVED lines=44> */
.L_x_10737:
[----:B------:R-:W-:Y:S05]  /*7c30*/  BSYNC B1 ;  /* 0x0000000000017941 */ /* 0x000fea0003800000 */
.L_x_10736:
        /* <DEDUP_REMOVED lines=17> */
.L_x_10740:
        /* <DEDUP_REMOVED lines=12> */
.L_x_10743:
[----:B------:R-:W-:Y:S02]  /*7e10*/  IMAD.MOV.U32 R69, RZ, RZ, R232 ;  /* 0x000000ffff457224 */ /* 0x000fe400078e00e8 */
.L_x_10744:
[----:B------:R-:W-:Y:S05]  /*7e20*/  BSYNC B1 ;  /* 0x0000000000017941 */ /* 0x000fea0003800000 */
.L_x_10742:
        /* <DEDUP_REMOVED lines=16> */
.L_x_10748:
[----:B------:R-:W-:Y:S05]  /*7f30*/  BSYNC B2 ;  /* 0x0000000000027941 */ /* 0x000fea0003800000 */
.L_x_10747:
        /* <DEDUP_REMOVED lines=44> */
.L_x_10746:
[----:B------:R-:W-:Y:S05]  /*8200*/  BSYNC B1 ;  /* 0x0000000000017941 */ /* 0x000fea0003800000 */
.L_x_10745:
        /* <DEDUP_REMOVED lines=9> */
.L_x_10741:
        /* <DEDUP_REMOVED lines=12> */
.L_x_10750:
[----:B------:R-:W-:Y:S02]  /*8360*/  IMAD.MOV.U32 R106, RZ, RZ, R232 ;  /* 0x000000ffff6a7224 */ /* 0x000fe400078e00e8 */
.L_x_10751:
[----:B------:R-:W-:Y:S05]  /*8370*/  BSYNC B1 ;  /* 0x0000000000017941 */ /* 0x000fea0003800000 */
.L_x_10749:
        /* <DEDUP_REMOVED lines=16> */
.L_x_10755:
[----:B------:R-:W-:Y:S05]  /*8480*/  BSYNC B2 ;  /* 0x0000000000027941 */ /* 0x000fea0003800000 */
.L_x_10754:
        /* <DEDUP_REMOVED lines=44> */
.L_x_10753:
[----:B------:R-:W-:Y:S05]  /*8750*/  BSYNC B1 ;  /* 0x0000000000017941 */ /* 0x000fea0003800000 */
.L_x_10752:
        /* <DEDUP_REMOVED lines=14> */
.L_x_10756:
        /* <DEDUP_REMOVED lines=12> */
.L_x_10759:
[----:B------:R-:W-:Y:S02]  /*8900*/  IMAD.MOV.U32 R72, RZ, RZ, R232 ;  /* 0x000000ffff487224 */ /* 0x000fe400078e00e8 */
.L_x_10760:
[----:B------:R-:W-:Y:S05]  /*8910*/  BSYNC B1 ;  /* 0x0000000000017941 */ /* 0x000fea0003800000 */
.L_x_10758:
        /* <DEDUP_REMOVED lines=16> */
.L_x_10764:
[----:B------:R-:W-:Y:S05]  /*8a20*/  BSYNC B2 ;  /* 0x0000000000027941 */ /* 0x000fea0003800000 */
.L_x_10763:
        /* <DEDUP_REMOVED lines=44> */
.L_x_10762:
[----:B------:R-:W-:Y:S05]  /*8cf0*/  BSYNC B1 ;  /* 0x0000000000017941 */ /* 0x000fea0003800000 */
.L_x_10761:
        /* <DEDUP_REMOVED lines=9> */
.L_x_10757:
        /* <DEDUP_REMOVED lines=12> */
.L_x_10766:
[----:B------:R-:W-:Y:S02]  /*8e50*/  IMAD.MOV.U32 R72, RZ, RZ, R232 ;  /* 0x000000ffff487224 */ /* 0x000fe400078e00e8 */
.L_x_10767:
[----:B------:R-:W-:Y:S05]  /*8e60*/  BSYNC B1 ;  /* 0x0000000000017941 */ /* 0x000fea0003800000 */
.L_x_10765:
        /* <DEDUP_REMOVED lines=16> */
.L_x_10771:
[----:B------:R-:W-:Y:S05]  /*8f70*/  BSYNC B2 ;  /* 0x0000000000027941 */ /* 0x000fea0003800000 */
.L_x_10770:
        /* <DEDUP_REMOVED lines=44> */
.L_x_10769:
[----:B------:R-:W-:Y:S05]  /*9240*/  BSYNC B1 ;  /* 0x0000000000017941 */ /* 0x000fea0003800000 */
.L_x_10768:
        /* <DEDUP_REMOVED lines=14> */
.L_x_10772:
        /* <DEDUP_REMOVED lines=12> */
.L_x_10775:
[----:B------:R-:W-:Y:S02]  /*93f0*/  IMAD.MOV.U32 R71, RZ, RZ, R232 ;  /* 0x000000ffff477224 */ /* 0x000fe400078e00e8 */
.L_x_10776:
[----:B------:R-:W-:Y:S05]  /*9400*/  BSYNC B1 ;  /* 0x0000000000017941 */ /* 0x000fea0003800000 */
.L_x_10774:
        /* <DEDUP_REMOVED lines=16> */
.L_x_10780:
[----:B------:R-:W-:Y:S05]  /*9510*/  BSYNC B2 ;  /* 0x0000000000027941 */ /* 0x000fea0003800000 */
.L_x_10779:
        /* <DEDUP_REMOVED lines=44> */
.L_x_10778:
[----:B------:R-:W-:Y:S05]  /*97e0*/  BSYNC B1 ;  /* 0x0000000000017941 */ /* 0x000fea0003800000 */
.L_x_10777:
        /* <DEDUP_REMOVED lines=9> */
.L_x_10773:
        /* <DEDUP_REMOVED lines=12> */
.L_x_10782:
[----:B------:R-:W-:Y:S02]  /*9940*/  IMAD.MOV.U32 R72, RZ, RZ, R232 ;  /* 0x000000ffff487224 */ /* 0x000fe400078e00e8 */
.L_x_10783:
[----:B------:R-:W-:Y:S05]  /*9950*/  BSYNC B1 ;  /* 0x0000000000017941 */ /* 0x000fea0003800000 */
.L_x_10781:
        /* <DEDUP_REMOVED lines=16> */
.L_x_10787:
[----:B------:R-:W-:Y:S05]  /*9a60*/  BSYNC B2 ;  /* 0x0000000000027941 */ /* 0x000fea0003800000 */
.L_x_10786:
        /* <DEDUP_REMOVED lines=44> */
.L_x_10785:
[----:B------:R-:W-:Y:S05]  /*9d30*/  BSYNC B1 ;  /* 0x0000000000017941 */ /* 0x000fea0003800000 */
.L_x_10784:
        /* <DEDUP_REMOVED lines=14> */
.L_x_10788:
        /* <DEDUP_REMOVED lines=12> */
.L_x_10791:
[----:B------:R-:W-:Y:S02]  /*9ee0*/  IMAD.MOV.U32 R106, RZ, RZ, R232 ;  /* 0x000000ffff6a7224 */ /* 0x000fe400078e00e8 */
.L_x_10792:
[----:B------:R-:W-:Y:S05]  /*9ef0*/  BSYNC B1 ;  /* 0x0000000000017941 */ /* 0x000fea0003800000 */
.L_x_10790:
        /* <DEDUP_REMOVED lines=16> */
.L_x_10796:
[----:B------:R-:W-:Y:S05]  /*a000*/  BSYNC B2 ;  /* 0x0000000000027941 */ /* 0x000fea0003800000 */
.L_x_10795:
        /* <DEDUP_REMOVED lines=44> */
.L_x_10794:
[----:B------:R-:W-:Y:S05]  /*a2d0*/  BSYNC B1 ;  /* 0x0000000000017941 */ /* 0x000fea0003800000 */
.L_x_10793:
        /* <DEDUP_REMOVED lines=9> */
.L_x_10789:
        /* <DEDUP_REMOVED lines=12> */
.L_x_10798:
[----:B------:R-:W-:Y:S02]  /*a430*/  IMAD.MOV.U32 R106, RZ, RZ, R232 ;  /* 0x000000ffff6a7224 */ /* 0x000fe400078e00e8 */
.L_x_10799:
[----:B------:R-:W-:Y:S05]  /*a440*/  BSYNC B1 ;  /* 0x0000000000017941 */ /* 0x000fea0003800000 */
.L_x_10797:
        /* <DEDUP_REMOVED lines=16> */
.L_x_10803:
[----:B------:R-:W-:Y:S05]  /*a550*/  BSYNC B2 ;  /* 0x0000000000027941 */ /* 0x000fea0003800000 */
.L_x_10802:
        /* <DEDUP_REMOVED lines=44> */
.L_x_10801:
[----:B------:R-:W-:Y:S05]  /*a820*/  BSYNC B1 ;  /* 0x0000000000017941 */ /* 0x000fea0003800000 */
.L_x_10800:
        /* <DEDUP_REMOVED lines=12> */
.L_x_10804:
        /* <DEDUP_REMOVED lines=12> */
.L_x_10807:
[----:B------:R-:W-:Y:S02]  /*a9b0*/  IMAD.MOV.U32 R73, RZ, RZ, R232 ;  /* 0x000000ffff497224 */ /* 0x000fe400078e00e8 */
.L_x_10808:
[----:B------:R-:W-:Y:S05]  /*a9c0*/  BSYNC B1 ;  /* 0x0000000000017941 */ /* 0x000fea0003800000 */
.L_x_10806:
        /* <DEDUP_REMOVED lines=16> */
.L_x_10812:
[----:B------:R-:W-:Y:S05]  /*aad0*/  BSYNC B2 ;  /* 0x0000000000027941 */ /* 0x000fea0003800000 */
.L_x_10811:
        /* <DEDUP_REMOVED lines=44> */
.L_x_10810:
[----:B------:R-:W-:Y:S05]  /*ada0*/  BSYNC B1 ;  /* 0x0000000000017941 */ /* 0x000fea0003800000 */
.L_x_10809:
        /* <DEDUP_REMOVED lines=9> */
.L_x_10805:
        /* <DEDUP_REMOVED lines=12> */
.L_x_10814:
[----:B------:R-:W-:Y:S02]  /*af00*/  IMAD.MOV.U32 R228, RZ, RZ, R232 ;  /* 0x000000ffffe47224 */ /* 0x000fe400078e00e8 */
.L_x_10815:
[----:B------:R-:W-:Y:S05]  /*af10*/  BSYNC B1 ;  /* 0x0000000000017941 */ /* 0x000fea0003800000 */
.L_x_10813:
        /* <DEDUP_REMOVED lines=16> */
.L_x_10819:
[----:B------:R-:W-:Y:S05]  /*b020*/  BSYNC B2 ;  /* 0x0000000000027941 */ /* 0x000fea0003800000 */
.L_x_10818:
        /* <DEDUP_REMOVED lines=44> */
.L_x_10817:
[----:B------:R-:W-:Y:S05]  /*b2f0*/  BSYNC B1 ;  /* 0x0000000000017941 */ /* 0x000fea0003800000 */
.L_x_10816:
        /* <DEDUP_REMOVED lines=12> */
.L_x_10820:
        /* <DEDUP_REMOVED lines=12> */
.L_x_10823:
[----:B------:R-:W-:Y:S02]  /*b480*/  IMAD.MOV.U32 R74, RZ, RZ, R232 ;  /* 0x000000ffff4a7224 */ /* 0x000fe400078e00e8 */
.L_x_10824:
[----:B------:R-:W-:Y:S05]  /*b490*/  BSYNC B1 ;  /* 0x0000000000017941 */ /* 0x000fea0003800000 */
.L_x_10822:
        /* <DEDUP_REMOVED lines=16> */
.L_x_10828:
[----:B------:R-:W-:Y:S05]  /*b5a0*/  BSYNC B2 ;  /* 0x0000000000027941 */ /* 0x000fea0003800000 */
.L_x_10827:
        /* <DEDUP_REMOVED lines=44> */
.L_x_10826:
[----:B------:R-:W-:Y:S05]  /*b870*/  BSYNC B1 ;  /* 0x0000000000017941 */ /* 0x000fea0003800000 */
.L_x_10825:
        /* <DEDUP_REMOVED lines=9> */
.L_x_10821:
        /* <DEDUP_REMOVED lines=12> */
.L_x_10830:
[----:B------:R-:W-:Y:S02]  /*b9d0*/  IMAD.MOV.U32 R228, RZ, RZ, R232 ;  /* 0x000000ffffe47224 */ /* 0x000fe400078e00e8 */
.L_x_10831:
[----:B------:R-:W-:Y:S05]  /*b9e0*/  BSYNC B1 ;  /* 0x0000000000017941 */ /* 0x000fea0003800000 */
.L_x_10829:
        /* <DEDUP_REMOVED lines=16> */
.L_x_10835:
[----:B------:R-:W-:Y:S05]  /*baf0*/  BSYNC B2 ;  /* 0x0000000000027941 */ /* 0x000fea0003800000 */
.L_x_10834:
        /* <DEDUP_REMOVED lines=44> */
.L_x_10833:
[----:B------:R-:W-:Y:S05]  /*bdc0*/  BSYNC B1 ;  /* 0x0000000000017941 */ /* 0x000fea0003800000 */
.L_x_10832:
        /* <DEDUP_REMOVED lines=12> */
.L_x_10836:
        /* <DEDUP_REMOVED lines=12> */
.L_x_10839:
[----:B------:R-:W-:Y:S02]  /*bf50*/  IMAD.MOV.U32 R228, RZ, RZ, R232 ;  /* 0x000000ffffe47224 */ /* 0x000fe400078e00e8 */
.L_x_10840:
[----:B------:R-:W-:Y:S05]  /*bf60*/  BSYNC B1 ;  /* 0x0000000000017941 */ /* 0x000fea0003800000 */
.L_x_10838:
        /* <DEDUP_REMOVED lines=16> */
.L_x_10844:
[----:B------:R-:W-:Y:S05]  /*c070*/  BSYNC B2 ;  /* 0x0000000000027941 */ /* 0x000fea0003800000 */
.L_x_10843:
        /* <DEDUP_REMOVED lines=44> */
.L_x_10842:
[----:B------:R-:W-:Y:S05]  /*c340*/  BSYNC B1 ;  /* 0x0000000000017941 */ /* 0x000fea0003800000 */
.L_x_10841:
        /* <DEDUP_REMOVED lines=9> */
.L_x_10837:
        /* <DEDUP_REMOVED lines=12> */
.L_x_10846:
[----:B------:R-:W-:Y:S02]  /*c4a0*/  IMAD.MOV.U32 R228, RZ, RZ, R232 ;  /* 0x000000ffffe47224 */ /* 0x000fe400078e00e8 */
.L_x_10847:
[----:B------:R-:W-:Y:S05]  /*c4b0*/  BSYNC B1 ;  /* 0x0000000000017941 */ /* 0x000fea0003800000 */
.L_x_10845:
        /* <DEDUP_REMOVED lines=16> */
.L_x_10851:
[----:B------:R-:W-:Y:S05]  /*c5c0*/  BSYNC B2 ;  /* 0x0000000000027941 */ /* 0x000fea0003800000 */
.L_x_10850:
        /* <DEDUP_REMOVED lines=44> */
.L_x_10849:
[----:B------:R-:W-:Y:S05]  /*c890*/  BSYNC B1 ;  /* 0x0000000000017941 */ /* 0x000fea0003800000 */
.L_x_10848:
        /* <DEDUP_REMOVED lines=12> */
.L_x_10852:
        /* <DEDUP_REMOVED lines=12> */
.L_x_10855:
[----:B------:R-:W-:Y:S02]  /*ca20*/  IMAD.MOV.U32 R246, RZ, RZ, R232 ;  /* 0x000000fffff67224 */ /* 0x000fe400078e00e8 */
.L_x_10856:
[----:B------:R-:W-:Y:S05]  /*ca30*/  BSYNC B1 ;  /* 0x0000000000017941 */ /* 0x000fea0003800000 */
.L_x_10854:
        /* <DEDUP_REMOVED lines=16> */
.L_x_10860:
[----:B------:R-:W-:Y:S05]  /*cb40*/  BSYNC B2 ;  /* 0x0000000000027941 */ /* 0x000fea0003800000 */
.L_x_10859:
        /* <DEDUP_REMOVED lines=44> */
.L_x_10858:
[----:B------:R-:W-:Y:S05]  /*ce10*/  BSYNC B1 ;  /* 0x0000000000017941 */ /* 0x000fea0003800000 */
.L_x_10857:
        /* <DEDUP_REMOVED lines=9> */
.L_x_10853:
[----:B------:R-:W-:Y:S02]  /*ceb0*/  SEL R248, RZ, 0x10000, P4 ;  /* 0x00010000fff87807 */ /* 0x000fe40002000000 */
[C---:B------:R-:W-:Y:S02]  /*cec0*/  LOP3.LUT P4, RZ, R43.reuse, 0x1, RZ, 0xc0, !PT ;  /* 0x000000012bff7812 */ /* 0x040fe4000788c0ff */
[----:B------:R-:W-:Y:S02]  /*ced0*/  SEL R105, RZ, 0x1000000, P5 ;  /* 0x01000000ff697807 */ /* 0x000fe40002800000 */
[----:B------:R-:W-:Y:S02]  /*cee0*/  SEL R106, RZ, 0x1, P4 ;  /* 0x00000001ff6a7807 */ /* 0x000fe40002000000 */
[C---:B------:R-:W-:Y:S02]  /*cef0*/  LOP3.LUT P0, RZ, R43.reuse, 0x4, RZ, 0xc0, !PT ;  /* 0x000000042bff7812 */ /* 0x040fe4000780c0ff */
[----:B------:R-:W-:Y:S01]  /*cf00*/  LOP3.LUT P5, RZ, R43, 0x2, RZ, 0xc0, !PT ;  /* 0x000000022bff7812 */ /* 0x000fe200078ac0ff */
[----:B------:R-:W-:Y:S01]  /*cf10*/  IMAD.WIDE.U32 R106, R106, 0x1000000, RZ ;  /* 0x010000006a6a7825 */ /* 0x000fe200078e00ff */
[----:B------:R-:W-:-:S02]  /*cf20*/  SEL R103, RZ, 0x100, P3 ;  /* 0x00000100ff677807 */ /* 0x000fc40001800000 */
[----:B------:R-:W-:Y:S02]  /*cf30*/  SEL R101, RZ, 0x1, P2 ;  /* 0x00000001ff657807 */ /* 0x000fe40001000000 */
[----:B------:R-:W-:Y:S02]  /*cf40*/  SEL R104, RZ, 0x1, P5 ;  /* 0x00000001ff687807 */ /* 0x000fe40002800000 */
[----:B------:R-:W-:Y:S02]  /*cf50*/  SEL R102, RZ, 0x1, P0 ;  /* 0x00000001ff667807 */ /* 0x000fe40000000000 */
[----:B------:R-:W-:Y:S01]  /*cf60*/  LOP3.LUT R103, R103, R105, R248, 0xfe, !PT ;  /* 0x0000006967677212 */ /* 0x000fe200078efef8 */
[----:B------:R-:W-:Y:S01]  /*cf70*/  IMAD.WIDE.U32 R104, R104, 0x10000, RZ ;  /* 0x0001000068687825 */ /* 0x000fe200078e00ff */
[----:B------:R-:W-:Y:S02]  /*cf80*/  LOP3.LUT P6, RZ, R43, 0x8, RZ, 0xc0, !PT ;  /* 0x000000082bff7812 */ /* 0x000fe400078cc0ff */
[----:B------:R-:W-:Y:S01]  /*cf90*/  LOP3.LUT R101, R107, R103, R101, 0xfe, !PT ;  /* 0x000000676b657212 */ /* 0x000fe200078efe65 */
[----:B------:R-:W-:Y:S01]  /*cfa0*/  IMAD.WIDE.U32 R102, R102, 0x100, RZ ;  /* 0x0000010066667825 */ /* 0x000fe200078e00ff */
[----:B------:R-:W-:-:S02]  /*cfb0*/  LEA R246, P0, R100, c[0x0][0x188], 0x5 ;  /* 0x0000620064f67a11 */ /* 0x000fc400078028ff */
[----:B------:R-:W-:Y:S01]  /*cfc0*/  LOP3.LUT P1, RZ, R43, 0x10, RZ, 0xc0, !PT ;  /* 0x000000102bff7812 */ /* 0x000fe2000782c0ff */
[----:B------:R-:W-:Y:S01]  /*cfd0*/  IMAD.SHL.U32 R248, R100, 0x8, RZ ;  /* 0x0000000864f87824 */ /* 0x000fe200078e00ff */
[----:B------:R-:W-:Y:S02]  /*cfe0*/  LOP3.LUT R103, R103, R101, R105, 0xfe, !PT ;  /* 0x0000006567677212 */ /* 0x000fe400078efe69 */
[----:B------:R-:W-:Y:S02]  /*cff0*/  LOP3.LUT R106, R102, R106, R104, 0xfe, !PT ;  /* 0x0000006a666a7212 */ /* 0x000fe400078efe68 */
[----:B------:R-:W-:Y:S02]  /*d000*/  SEL R101, RZ, 0x1, P6 ;  /* 0x00000001ff657807 */ /* 0x000fe40003000000 */
[----:B------:R-:W-:Y:S02]  /*d010*/  LEA.HI.X R247, R100, c[0x0][0x18c], RZ, 0x5, P0 ;  /* 0x0000630064f77a11 */ /* 0x000fe400000f2cff */
[----:B------:R-:W-:-:S02]  /*d020*/  LOP3.LUT R102, R106, R101, RZ, 0xfc, !PT ;  /* 0x000000656a667212 */ /* 0x000fc400078efcff */
[----:B------:R-:W-:Y:S01]  /*d030*/  SHF.L.U64.HI R101, R100, 0x3, RZ ;  /* 0x0000000364657819 */ /* 0x000fe200000102ff */
[----:B------:R0:W-:Y:S01]  /*d040*/  STG.E.128 [R246.64], R68 ;  /* 0x00000044f6007986 */ /* 0x0001e2000c101d06 */
[----:B------:R-:W-:-:S03]  /*d050*/  IADD3 R104, P0, R248, c[0x0][0x190], RZ ;  /* 0x00006400f8687a10 */ /* 0x000fc60007f1e0ff */
[----:B------:R0:W-:Y:S01]  /*d060*/  STG.E.128 [R246.64+0x10], R72 ;  /* 0x00001048f6007986 */ /* 0x0001e2000c101d06 */
        /* <DEDUP_REMOVED lines=23> */
.L_x_10861:
[----:B------:R-:W-:Y:S02]  /*d1e0*/  IADD3 R100, R100, 0x80, RZ ;  /* 0x0000008064647810 */ /* 0x000fe40007ffe0ff */
.L_x_10732:
[----:B------:R-:W-:Y:S05]  /*d1f0*/  BSYNC B0 ;  /* 0x0000000000007941 */ /* 0x000fea0003800000 */
.L_x_10731:
        /* <DEDUP_REMOVED lines=31> */
.L_x_10865:
[----:B-1----:R-:W-:Y:S02]  /*d3f0*/  IMAD.MOV.U32 R104, RZ, RZ, R232 ;  /* 0x000000ffff687224 */ /* 0x002fe400078e00e8 */
.L_x_10866:
[----:B------:R-:W-:Y:S05]  /*d400*/  BSYNC B1 ;  /* 0x0000000000017941 */ /* 0x000fea0003800000 */
.L_x_10864:
        /* <DEDUP_REMOVED lines=16> */
.L_x_10870:
[----:B------:R-:W-:Y:S05]  /*d510*/  BSYNC B2 ;  /* 0x0000000000027941 */ /* 0x000fea0003800000 */
.L_x_10869:
        /* <DEDUP_REMOVED lines=44> */
.L_x_10868:
[----:B------:R-:W-:Y:S05]  /*d7e0*/  BSYNC B1 ;  /* 0x0000000000017941 */ /* 0x000fea0003800000 */
.L_x_10867:
        /* <DEDUP_REMOVED lines=17> */
.L_x_10871:
        /* <DEDUP_REMOVED lines=12> */
.L_x_10874:
[----:B------:R-:W-:Y:S02]  /*d9c0*/  IMAD.MOV.U32 R77, RZ, RZ, R232 ;  /* 0x000000ffff4d7224 */ /* 0x000fe400078e00e8 */
.L_x_10875:
[----:B------:R-:W-:Y:S05]  /*d9d0*/  BSYNC B1 ;  /* 0x0000000000017941 */ /* 0x000fea0003800000 */
.L_x_10873:
        /* <DEDUP_REMOVED lines=16> */
.L_x_10879:
[----:B------:R-:W-:Y:S05]  /*dae0*/  BSYNC B2 ;  /* 0x0000000000027941 */ /* 0x000fea0003800000 */
.L_x_10878:
        /* <DEDUP_REMOVED lines=44> */
.L_x_10877:
[----:B------:R-:W-:Y:S05]  /*ddb0*/  BSYNC B1 ;  /* 0x0000000000017941 */ /* 0x000fea0003800000 */
.L_x_10876:
        /* <DEDUP_REMOVED lines=9> */
.L_x_10872:
        /* <DEDUP_REMOVED lines=12> */
.L_x_10881:
[----:B------:R-:W-:Y:S02]  /*df10*/  IMAD.MOV.U32 R106, RZ, RZ, R232 ;  /* 0x000000ffff6a7224 */ /* 0x000fe400078e00e8 */
.L_x_10882:
[----:B------:R-:W-:Y:S05]  /*df20*/  BSYNC B1 ;  /* 0x0000000000017941 */ /* 0x000fea0003800000 */
.L_x_10880:
        /* <DEDUP_REMOVED lines=16> */
.L_x_10886:
[----:B------:R-:W-:Y:S05]  /*e030*/  BSYNC B2 ;  /* 0x0000000000027941 */ /* 0x000fea0003800000 */
.L_x_10885:
        /* <DEDUP_REMOVED lines=44> */
.L_x_10884:
[----:B------:R-:W-:Y:S05]  /*e300*/  BSYNC B1 ;  /* 0x0000000000017941 */ /* 0x000fea0003800000 */
.L_x_10883:
        /* <DEDUP_REMOVED lines=14> */
.L_x_10887:
        /* <DEDUP_REMOVED lines=12> */
.L_x_10890:
[----:B------:R-:W-:Y:S02]  /*e4b0*/  IMAD.MOV.U32 R80, RZ, RZ, R232 ;  /* 0x000000ffff507224 */ /* 0x000fe400078e00e8 */
.L_x_10891:
[----:B------:R-:W-:Y:S05]  /*e4c0*/  BSYNC B1 ;  /* 0x0000000000017941 */ /* 0x000fea0003800000 */
.L_x_10889:
        /* <DEDUP_REMOVED lines=16> */
.L_x_10895:
[----:B------:R-:W-:Y:S05]  /*e5d0*/  BSYNC B2 ;  /* 0x0000000000027941 */ /* 0x000fea0003800000 */
.L_x_10894:
        /* <DEDUP_REMOVED lines=44> */
.L_x_10893:
[----:B------:R-:W-:Y:S05]  /*e8a0*/  BSYNC B1 ;  /* 0x0000000000017941 */ /* 0x000fea0003800000 */
.L_x_10892:
        /* <DEDUP_REMOVED lines=9> */
.L_x_10888:
        /* <DEDUP_REMOVED lines=12> */
.L_x_10897:
[----:B------:R-:W-:Y:S02]  /*ea00*/  IMAD.MOV.U32 R80, RZ, RZ, R232 ;  /* 0x000000ffff507224 */ /* 0x000fe400078e00e8 */
.L_x_10898:
[----:B------:R-:W-:Y:S05]  /*ea10*/  BSYNC B1 ;  /* 0x0000000000017941 */ /* 0x000fea0003800000 */
.L_x_10896:
        /* <DEDUP_REMOVED lines=16> */
.L_x_10902:
[----:B------:R-:W-:Y:S05]  /*eb20*/  BSYNC B2 ;  /* 0x0000000000027941 */ /* 0x000fea0003800000 */
.L_x_10901:
        /* <DEDUP_REMOVED lines=44> */
.L_x_10900:
[----:B------:R-:W-:Y:S05]  /*edf0*/  BSYNC B1 ;  /* 0x0000000000017941 */ /* 0x000fea0003800000 */
.L_x_10899:
        /* <DEDUP_REMOVED lines=14> */
.L_x_10903:
        /* <DEDUP_REMOVED lines=12> */
.L_x_10906:
[----:B------:R-:W-:Y:S02]  /*efa0*/  IMAD.MOV.U32 R79, RZ, RZ, R232 ;  /* 0x000000ffff4f7224 */ /* 0x000fe400078e00e8 */
.L_x_10907:
[----:B------:R-:W-:Y:S05]  /*efb0*/  BSYNC B1 ;  /* 0x0000000000017941 */ /* 0x000fea0003800000 */
.L_x_10905:
        /* <DEDUP_REMOVED lines=16> */
.L_x_10911:
[----:B------:R-:W-:Y:S05]  /*f0c0*/  BSYNC B2 ;  /* 0x0000000000027941 */ /* 0x000fea0003800000 */
.L_x_10910:
        /* <DEDUP_REMOVED lines=44> */
.L_x_10909:
[----:B------:R-:W-:Y:S05]  /*f390*/  BSYNC B1 ;  /* 0x0000000000017941 */ /* 0x000fea0003800000 */
.L_x_10908:
        /* <DEDUP_REMOVED lines=9> */
.L_x_10904:
        /* <DEDUP_REMOVED lines=12> */
.L_x_10913:
[----:B------:R-:W-:Y:S02]  /*f4f0*/  IMAD.MOV.U32 R80, RZ, RZ, R232 ;  /* 0x000000ffff507224 */ /* 0x000fe400078e00e8 */
.L_x_10914:
[----:B------:R-:W-:Y:S05]  /*f500*/  BSYNC B1 ;  /* 0x0000000000017941 */ /* 0x000fea0003800000 */
.L_x_10912:
        /* <DEDUP_REMOVED lines=16> */
.L_x_10918:
[----:B------:R-:W-:Y:S05]  /*f610*/  BSYNC B2 ;  /* 0x0000000000027941 */ /* 0x000fea0003800000 */
.L_x_10917:
        /* <DEDUP_REMOVED lines=44> */
.L_x_10916:
[----:B------:R-:W-:Y:S05]  /*f8e0*/  BSYNC B1 ;  /* 0x0000000000017941 */ /* 0x000fea0003800000 */
.L_x_10915:
        /* <DEDUP_REMOVED lines=14> */
.L_x_10919:
        /* <DEDUP_REMOVED lines=12> */
.L_x_10922:
[----:B------:R-:W-:Y:S02]  /*fa90*/  IMAD.MOV.U32 R106, RZ, RZ, R232 ;  /* 0x000000ffff6a7224 */ /* 0x000fe400078e00e8 */
.L_x_10923:
[----:B------:R-:W-:Y:S05]  /*faa0*/  BSYNC B1 ;  /* 0x0000000000017941 */ /* 0x000fea0003800000 */
.L_x_10921:
        /* <DEDUP_REMOVED lines=16> */
.L_x_10927:
[----:B------:R-:W-:Y:S05]  /*fbb0*/  BSYNC B2 ;  /* 0x0000000000027941 */ /* 0x000fea0003800000 */
.L_x_10926:
        /* <DEDUP_REMOVED lines=44> */
.L_x_10925:
[----:B------:R-:W-:Y:S05]  /*fe80*/  BSYNC B1 ;  /* 0x0000000000017941 */ /* 0x000fea0003800000 */
.L_x_10924:
        /* <DEDUP_REMOVED lines=9> */
.L_x_10920:
        /* <DEDUP_REMOVED lines=12> */
.L_x_10929:
[----:B------:R-:W-:Y:S02]  /*ffe0*/  IMAD.MOV.U32 R106, RZ, RZ, R232 ;  /* 0x000000ffff6a7224 */ /* 0x000fe400078e00e8 */
.L_x_10930:
[----:B------:R-:W-:Y:S05]  /*fff0*/  BSYNC B1 ;  /* 0x0000000000017941 */ /* 0x000fea0003800000 */
.L_x_10928:
        /* <DEDUP_REMOVED lines=16> */
.L_x_10934:
[----:B------:R-:W-:Y:S05]  /*10100*/  BSYNC B2 ;  /* 0x0000000000027941 */ /* 0x000fea0003800000 */
.L_x_10933:
        /* <DEDUP_REMOVED lines=44> */
.L_x_10932:
[----:B------:R-:W-:Y:S05]  /*103d0*/  BSYNC B1 ;  /* 0x0000000000017941 */ /* 0x000fea0003800000 */
.L_x_10931:
        /* <DEDUP_REMOVED lines=12> */
.L_x_10935:
        /* <DEDUP_REMOVED lines=12> */
.L_x_10938:
[----:B------:R-:W-:Y:S02]  /*10560*/  IMAD.MOV.U32 R81, RZ, RZ, R232 ;  /* 0x000000ffff517224 */ /* 0x000fe400078e00e8 */
.L_x_10939:
[----:B------:R-:W-:Y:S05]  /*10570*/  BSYNC B1 ;  /* 0x0000000000017941 */ /* 0x000fea0003800000 */
.L_x_10937:
        /* <DEDUP_REMOVED lines=16> */
.L_x_10943:
[----:B------:R-:W-:Y:S05]  /*10680*/  BSYNC B2 ;  /* 0x0000000000027941 */ /* 0x000fea0003800000 */
.L_x_10942:
        /* <DEDUP_REMOVED lines=44> */
.L_x_10941:
[----:B------:R-:W-:Y:S05]  /*10950*/  BSYNC B1 ;  /* 0x0000000000017941 */ /* 0x000fea0003800000 */
.L_x_10940:
        /* <DEDUP_REMOVED lines=9> */
.L_x_10936:
        /* <DEDUP_REMOVED lines=12> */
.L_x_10945:
[----:B------:R-:W-:Y:S02]  /*10ab0*/  IMAD.MOV.U32 R228, RZ, RZ, R232 ;  /* 0x000000ffffe47224 */ /* 0x000fe400078e00e8 */
.L_x_10946:
[----:B------:R-:W-:Y:S05]  /*10ac0*/  BSYNC B1 ;  /* 0x0000000000017941 */ /* 0x000fea0003800000 */
.L_x_10944:
        /* <DEDUP_REMOVED lines=16> */
.L_x_10950:
[----:B------:R-:W-:Y:S05]  /*10bd0*/  BSYNC B2 ;  /* 0x0000000000027941 */ /* 0x000fea0003800000 */
.L_x_10949:
        /* <DEDUP_REMOVED lines=44> */
.L_x_10948:
[----:B------:R-:W-:Y:S05]  /*10ea0*/  BSYNC B1 ;  /* 0x0000000000017941 */ /* 0x000fea0003800000 */
.L_x_10947:
        /* <DEDUP_REMOVED lines=12> */
.L_x_10951:
        /* <DEDUP_REMOVED lines=12> */
.L_x_10954:
[----:B------:R-:W-:Y:S02]  /*11030*/  IMAD.MOV.U32 R82, RZ, RZ, R232 ;  /* 0x000000ffff527224 */ /* 0x000fe400078e00e8 */
.L_x_10955:
[----:B------:R-:W-:Y:S05]  /*11040*/  BSYNC B1 ;  /* 0x0000000000017941 */ /* 0x000fea0003800000 */
.L_x_10953:
        /* <DEDUP_REMOVED lines=16> */
.L_x_10959:
[----:B------:R-:W-:Y:S05]  /*11150*/  BSYNC B2 ;  /* 0x0000000000027941 */ /* 0x000fea0003800000 */
.L_x_10958:
        /* <DEDUP_REMOVED lines=44> */
.L_x_10957:
[----:B------:R-:W-:Y:S05]  /*11420*/  BSYNC B1 ;  /* 0x0000000000017941 */ /* 0x000fea0003800000 */
.L_x_10956:
        /* <DEDUP_REMOVED lines=9> */
.L_x_10952:
        /* <DEDUP_REMOVED lines=12> */
.L_x_10961:
[----:B------:R-:W-:Y:S02]  /*11580*/  IMAD.MOV.U32 R228, RZ, RZ, R232 ;  /* 0x000000ffffe47224 */ /* 0x000fe400078e00e8 */
.L_x_10962:
[----:B------:R-:W-:Y:S05]  /*11590*/  BSYNC B1 ;  /* 0x0000000000017941 */ /* 0x000fea0003800000 */
.L_x_10960:
        /* <DEDUP_REMOVED lines=16> */
.L_x_10966:
[----:B------:R-:W-:Y:S05]  /*116a0*/  BSYNC B2 ;  /* 0x0000000000027941 */ /* 0x000fea0003800000 */
.L_x_10965:
        /* <DEDUP_REMOVED lines=44> */
.L_x_10964:
[----:B------:R-:W-:Y:S05]  /*11970*/  BSYNC B1 ;  /* 0x0000000000017941 */ /* 0x000fea0003800000 */
.L_x_10963:
        /* <DEDUP_REMOVED lines=12> */
.L_x_10967:
        /* <DEDUP_REMOVED lines=12> */
.L_x_10970:
[----:B------:R-:W-:Y:S02]  /*11b00*/  IMAD.MOV.U32 R228, RZ, RZ, R232 ;  /* 0x000000ffffe47224 */ /* 0x000fe400078e00e8 */
.L_x_10971:
[----:B------:R-:W-:Y:S05]  /*11b10*/  BSYNC B1 ;  /* 0x0000000000017941 */ /* 0x000fea0003800000 */
.L_x_10969:
        /* <DEDUP_REMOVED lines=16> */
.L_x_10975:
[----:B------:R-:W-:Y:S05]  /*11c20*/  BSYNC B2 ;  /* 0x0000000000027941 */ /* 0x000fea0003800000 */
.L_x_10974:
        /* <DEDUP_REMOVED lines=44> */
.L_x_10973:
[----:B------:R-:W-:Y:S05]  /*11ef0*/  BSYNC B1 ;  /* 0x0000000000017941 */ /* 0x000fea0003800000 */
.L_x_10972:
        /* <DEDUP_REMOVED lines=9> */
.L_x_10968:
        /* <DEDUP_REMOVED lines=12> */
.L_x_10977:
[----:B------:R-:W-:Y:S02]  /*12050*/  IMAD.MOV.U32 R228, RZ, RZ, R232 ;  /* 0x000000ffffe47224 */ /* 0x000fe400078e00e8 */
.L_x_10978:
[----:B------:R-:W-:Y:S05]  /*12060*/  BSYNC B1 ;  /* 0x0000000000017941 */ /* 0x000fea0003800000 */
.L_x_10976:
        /* <DEDUP_REMOVED lines=16> */
.L_x_10982:
[----:B------:R-:W-:Y:S05]  /*12170*/  BSYNC B2 ;  /* 0x0000000000027941 */ /* 0x000fea0003800000 */
.L_x_10981:
        /* <DEDUP_REMOVED lines=44> */
.L_x_10980:
[----:B------:R-:W-:Y:S05]  /*12440*/  BSYNC B1 ;  /* 0x0000000000017941 */ /* 0x000fea0003800000 */
.L_x_10979:
        /* <DEDUP_REMOVED lines=12> */
.L_x_10983:
        /* <DEDUP_REMOVED lines=12> */
.L_x_10986:
[----:B------:R-:W-:Y:S02]  /*125d0*/  IMAD.MOV.U32 R246, RZ, RZ, R232 ;  /* 0x000000fffff67224 */ /* 0x000fe400078e00e8 */
.L_x_10987:
[----:B------:R-:W-:Y:S05]  /*125e0*/  BSYNC B1 ;  /* 0x0000000000017941 */ /* 0x000fea0003800000 */
.L_x_10985:
        /* <DEDUP_REMOVED lines=16> */
.L_x_10991:
[----:B------:R-:W-:Y:S05]  /*126f0*/  BSYNC B2 ;  /* 0x0000000000027941 */ /* 0x000fea0003800000 */
.L_x_10990:
        /* <DEDUP_REMOVED lines=44> */
.L_x_10989:
[----:B------:R-:W-:Y:S05]  /*129c0*/  BSYNC B1 ;  /* 0x0000000000017941 */ /* 0x000fea0003800000 */
.L_x_10988:
        /* <DEDUP_REMOVED lines=9> */
.L_x_10984:
        /* <DEDUP_REMOVED lines=51> */
.L_x_10992:
[----:B------:R-:W-:Y:S02]  /*12d90*/  IADD3 R100, R100, 0x80, RZ ;  /* 0x0000008064647810 */ /* 0x000fe40007ffe0ff */
.L_x_10863:
[----:B------:R-:W-:Y:S05]  /*12da0*/  BSYNC B0 ;  /* 0x0000000000007941 */ /* 0x000fea0003800000 */
.L_x_10862:
        /* <DEDUP_REMOVED lines=31> */
.L_x_10996:
[----:B-1----:R-:W-:Y:S02]  /*12fa0*/  IMAD.MOV.U32 R104, RZ, RZ, R232 ;  /* 0x000000ffff687224 */ /* 0x002fe400078e00e8 */
.L_x_10997:
[----:B------:R-:W-:Y:S05]  /*12fb0*/  BSYNC B1 ;  /* 0x0000000000017941 */ /* 0x000fea0003800000 */
.L_x_10995:
        /* <DEDUP_REMOVED lines=16> */
.L_x_11001:
[----:B------:R-:W-:Y:S05]  /*130c0*/  BSYNC B2 ;  /* 0x0000000000027941 */ /* 0x000fea0003800000 */
.L_x_11000:
        /* <DEDUP_REMOVED lines=44> */
.L_x_10999:
[----:B------:R-:W-:Y:S05]  /*13390*/  BSYNC B1 ;  /* 0x0000000000017941 */ /* 0x000fea0003800000 */
.L_x_10998:
        /* <DEDUP_REMOVED lines=17> */
.L_x_11002:
        /* <DEDUP_REMOVED lines=12> */
.L_x_11005:
[----:B------:R-:W-:Y:S02]  /*13570*/  IMAD.MOV.U32 R85, RZ, RZ, R232 ;  /* 0x000000ffff557224 */ /* 0x000fe400078e00e8 */
.L_x_11006:
[----:B------:R-:W-:Y:S05]  /*13580*/  BSYNC B1 ;  /* 0x0000000000017941 */ /* 0x000fea0003800000 */
.L_x_11004:
        /* <DEDUP_REMOVED lines=16> */
.L_x_11010:
[----:B------:R-:W-:Y:S05]  /*13690*/  BSYNC B2 ;  /* 0x0000000000027941 */ /* 0x000fea0003800000 */
.L_x_11009:
        /* <DEDUP_REMOVED lines=44> */
.L_x_11008:
[----:B------:R-:W-:Y:S05]  /*13960*/  BSYNC B1 ;  /* 0x0000000000017941 */ /* 0x000fea0003800000 */
.L_x_11007:
        /* <DEDUP_REMOVED lines=9> */
.L_x_11003:
        /* <DEDUP_REMOVED lines=12> */
.L_x_11012:
[----:B------:R-:W-:Y:S02]  /*13ac0*/  IMAD.MOV.U32 R106, RZ, RZ, R232 ;  /* 0x000000ffff6a7224 */ /* 0x000fe400078e00e8 */
.L_x_11013:
[----:B------:R-:W-:Y:S05]  /*13ad0*/  BSYNC B1 ;  /* 0x0000000000017941 */ /* 0x000fea0003800000 */
.L_x_11011:
        /* <DEDUP_REMOVED lines=16> */
.L_x_11017:
[----:B------:R-:W-:Y:S05]  /*13be0*/  BSYNC B2 ;  /* 0x0000000000027941 */ /* 0x000fea0003800000 */
.L_x_11016:
        /* <DEDUP_REMOVED lines=44> */
.L_x_11015:
[----:B------:R-:W-:Y:S05]  /*13eb0*/  BSYNC B1 ;  /* 0x0000000000017941 */ /* 0x000fea0003800000 */
.L_x_11014:
        /* <DEDUP_REMOVED lines=14> */
.L_x_11018:
        /* <DEDUP_REMOVED lines=12> */
.L_x_11021:
[----:B------:R-:W-:Y:S02]  /*14060*/  IMAD.MOV.U32 R88, RZ, RZ, R232 ;  /* 0x000000ffff587224 */ /* 0x000fe400078e00e8 */
.L_x_11022:
[----:B------:R-:W-:Y:S05]  /*14070*/  BSYNC B1 ;  /* 0x0000000000017941 */ /* 0x000fea0003800000 */
.L_x_11020:
        /* <DEDUP_REMOVED lines=16> */
.L_x_11026:
[----:B------:R-:W-:Y:S05]  /*14180*/  BSYNC B2 ;  /* 0x0000000000027941 */ /* 0x000fea0003800000 */
.L_x_11025:
        /* <DEDUP_REMOVED lines=44> */
.L_x_11024:
[----:B------:R-:W-:Y:S05]  /*14450*/  BSYNC B1 ;  /* 0x0000000000017941 */ /* 0x000fea0003800000 */
.L_x_11023:
        /* <DEDUP_REMOVED lines=9> */
.L_x_11019:
        /* <DEDUP_REMOVED lines=12> */
.L_x_11028:
[----:B------:R-:W-:Y:S02]  /*145b0*/  IMAD.MOV.U32 R88, RZ, RZ, R232 ;  /* 0x000000ffff587224 */ /* 0x000fe400078e00e8 */
.L_x_11029:
[----:B------:R-:W-:Y:S05]  /*145c0*/  BSYNC B1 ;  /* 0x0000000000017941 */ /* 0x000fea0003800000 */
.L_x_11027:
        /* <DEDUP_REMOVED lines=16> */
.L_x_11033:
[----:B------:R-:W-:Y:S05]  /*146d0*/  BSYNC B2 ;  /* 0x0000000000027941 */ /* 0x000fea0003800000 */
.L_x_11032:
        /* <DEDUP_REMOVED lines=44> */
.L_x_11031:
[----:B------:R-:W-:Y:S05]  /*149a0*/  BSYNC B1 ;  /* 0x0000000000017941 */ /* 0x000fea0003800000 */
.L_x_11030:
        /* <DEDUP_REMOVED lines=14> */
.L_x_11034:
        /* <DEDUP_REMOVED lines=12> */
.L_x_11037:
[----:B------:R-:W-:Y:S02]  /*14b50*/  IMAD.MOV.U32 R87, RZ, RZ, R232 ;  /* 0x000000ffff577224 */ /* 0x000fe400078e00e8 */
.L_x_11038:
[----:B------:R-:W-:Y:S05]  /*14b60*/  BSYNC B1 ;  /* 0x0000000000017941 */ /* 0x000fea0003800000 */
.L_x_11036:
        /* <DEDUP_REMOVED lines=16> */
.L_x_11042:
[----:B------:R-:W-:Y:S05]  /*14c70*/  BSYNC B2 ;  /* 0x0000000000027941 */ /* 0x000fea0003800000 */
.L_x_11041:
        /* <DEDUP_REMOVED lines=44> */
.L_x_11040:
[----:B------:R-:W-:Y:S05]  /*14f40*/  BSYNC B1 ;  /* 0x0000000000017941 */ /* 0x000fea0003800000 */
.L_x_11039:
        /* <DEDUP_REMOVED lines=9> */
.L_x_11035:
        /* <DEDUP_REMOVED lines=12> */
.L_x_11044:
[----:B------:R-:W-:Y:S02]  /*150a0*/  IMAD.MOV.U32 R88, RZ, RZ, R232 ;  /* 0x000000ffff587224 */ /* 0x000fe400078e00e8 */
.L_x_11045:
[----:B------:R-:W-:Y:S05]  /*150b0*/  BSYNC B1 ;  /* 0x0000000000017941 */ /* 0x000fea0003800000 */
.L_x_11043:
        /* <DEDUP_REMOVED lines=16> */
.L_x_11049:
[----:B------:R-:W-:Y:S05]  /*151c0*/  BSYNC B2 ;  /* 0x0000000000027941 */ /* 0x000fea0003800000 */
.L_x_11048:
        /* <DEDUP_REMOVED lines=44> */
.L_x_11047:
[----:B------:R-:W-:Y:S05]  /*15490*/  BSYNC B1 ;  /* 0x0000000000017941 */ /* 0x000fea0003800000 */
.L_x_11046:
        /* <DEDUP_REMOVED lines=14> */
.L_x_11050:
        /* <DEDUP_REMOVED lines=12> */
.L_x_11053:
[----:B------:R-:W-:Y:S02]  /*15640*/  IMAD.MOV.U32 R106, RZ, RZ, R232 ;  /* 0x000000ffff6a7224 */ /* 0x000fe400078e00e8 */
.L_x_11054:
[----:B------:R-:W-:Y:S05]  /*15650*/  BSYNC B1 ;  /* 0x0000000000017941 */ /* 0x000fea0003800000 */
.L_x_11052:
        /* <DEDUP_REMOVED lines=16> */
.L_x_11058:
[----:B------:R-:W-:Y:S05]  /*15760*/  BSYNC B2 ;  /* 0x0000000000027941 */ /* 0x000fea0003800000 */
.L_x_11057:
        /* <DEDUP_REMOVED lines=44> */
.L_x_11056:
[----:B------:R-:W-:Y:S05]  /*15a30*/  BSYNC B1 ;  /* 0x0000000000017941 */ /* 0x000fea0003800000 */
.L_x_11055:
        /* <DEDUP_REMOVED lines=9> */
.L_x_11051:
        /* <DEDUP_REMOVED lines=12> */
.L_x_11060:
[----:B------:R-:W-:Y:S02]  /*15b90*/  IMAD.MOV.U32 R106, RZ, RZ, R232 ;  /* 0x000000ffff6a7224 */ /* 0x000fe400078e00e8 */
.L_x_11061:
[----:B------:R-:W-:Y:S05]  /*15ba0*/  BSYNC B1 ;  /* 0x0000000000017941 */ /* 0x000fea0003800000 */
.L_x_11059:
        /* <DEDUP_REMOVED lines=16> */
.L_x_11065:
[----:B------:R-:W-:Y:S05]  /*15cb0*/  BSYNC B2 ;  /* 0x0000000000027941 */ /* 0x000fea0003800000 */
.L_x_11064:
        /* <DEDUP_REMOVED lines=44> */
.L_x_11063:
[----:B------:R-:W-:Y:S05]  /*15f80*/  BSYNC B1 ;  /* 0x0000000000017941 */ /* 0x000fea0003800000 */
.L_x_11062:
        /* <DEDUP_REMOVED lines=12> */
.L_x_11066:
        /* <DEDUP_REMOVED lines=12> */
.L_x_11069:
[----:B------:R-:W-:Y:S02]  /*16110*/  IMAD.MOV.U32 R89, RZ, RZ, R232 ;  /* 0x000000ffff597224 */ /* 0x000fe400078e00e8 */
.L_x_11070:
[----:B------:R-:W-:Y:S05]  /*16120*/  BSYNC B1 ;  /* 0x0000000000017941 */ /* 0x000fea0003800000 */
.L_x_11068:
        /* <DEDUP_REMOVED lines=16> */
.L_x_11074:
[----:B------:R-:W-:Y:S05]  /*16230*/  BSYNC B2 ;  /* 0x0000000000027941 */ /* 0x000fea0003800000 */
.L_x_11073:
        /* <DEDUP_REMOVED lines=44> */
.L_x_11072:
[----:B------:R-:W-:Y:S05]  /*16500*/  BSYNC B1 ;  /* 0x0000000000017941 */ /* 0x000fea0003800000 */
.L_x_11071:
        /* <DEDUP_REMOVED lines=9> */
.L_x_11067:
        /* <DEDUP_REMOVED lines=12> */
.L_x_11076:
[----:B------:R-:W-:Y:S02]  /*16660*/  IMAD.MOV.U32 R228, RZ, RZ, R232 ;  /* 0x000000ffffe47224 */ /* 0x000fe400078e00e8 */
.L_x_11077:
[----:B------:R-:W-:Y:S05]  /*16670*/  BSYNC B1 ;  /* 0x0000000000017941 */ /* 0x000fea0003800000 */
.L_x_11075:
        /* <DEDUP_REMOVED lines=16> */
.L_x_11081:
[----:B------:R-:W-:Y:S05]  /*16780*/  BSYNC B2 ;  /* 0x0000000000027941 */ /* 0x000fea0003800000 */
.L_x_11080:
        /* <DEDUP_REMOVED lines=44> */
.L_x_11079:
[----:B------:R-:W-:Y:S05]  /*16a50*/  BSYNC B1 ;  /* 0x0000000000017941 */ /* 0x000fea0003800000 */
.L_x_11078:
        /* <DEDUP_REMOVED lines=12> */
.L_x_11082:
        /* <DEDUP_REMOVED lines=12> */
.L_x_11085:
[----:B------:R-:W-:Y:S02]  /*16be0*/  IMAD.MOV.U32 R90, RZ, RZ, R232 ;  /* 0x000000ffff5a7224 */ /* 0x000fe400078e00e8 */
.L_x_11086:
[----:B------:R-:W-:Y:S05]  /*16bf0*/  BSYNC B1 ;  /* 0x0000000000017941 */ /* 0x000fea0003800000 */
.L_x_11084:
        /* <DEDUP_REMOVED lines=16> */
.L_x_11090:
[----:B------:R-:W-:Y:S05]  /*16d00*/  BSYNC B2 ;  /* 0x0000000000027941 */ /* 0x000fea0003800000 */
.L_x_11089:
        /* <DEDUP_REMOVED lines=44> */
.L_x_11088:
[----:B------:R-:W-:Y:S05]  /*16fd0*/  BSYNC B1 ;  /* 0x0000000000017941 */ /* 0x000fea0003800000 */
.L_x_11087:
        /* <DEDUP_REMOVED lines=9> */
.L_x_11083:
        /* <DEDUP_REMOVED lines=12> */
.L_x_11092:
[----:B------:R-:W-:Y:S02]  /*17130*/  IMAD.MOV.U32 R228, RZ, RZ, R232 ;  /* 0x000000ffffe47224 */ /* 0x000fe400078e00e8 */
.L_x_11093:
[----:B------:R-:W-:Y:S05]  /*17140*/  BSYNC B1 ;  /* 0x0000000000017941 */ /* 0x000fea0003800000 */
.L_x_11091:
        /* <DEDUP_REMOVED lines=16> */
.L_x_11097:
[----:B------:R-:W-:Y:S05]  /*17250*/  BSYNC B2 ;  /* 0x0000000000027941 */ /* 0x000fea0003800000 */
.L_x_11096:
        /* <DEDUP_REMOVED lines=44> */
.L_x_11095:
[----:B------:R-:W-:Y:S05]  /*17520*/  BSYNC B1 ;  /* 0x0000000000017941 */ /* 0x000fea0003800000 */
.L_x_11094:
        /* <DEDUP_REMOVED lines=12> */
.L_x_11098:
        /* <DEDUP_REMOVED lines=12> */
.L_x_11101:
[----:B------:R-:W-:Y:S02]  /*176b0*/  IMAD.MOV.U32 R228, RZ, RZ, R232 ;  /* 0x000000ffffe47224 */ /* 0x000fe400078e00e8 */
.L_x_11102:
[----:B------:R-:W-:Y:S05]  /*176c0*/  BSYNC B1 ;  /* 0x0000000000017941 */ /* 0x000fea0003800000 */
.L_x_11100:
        /* <DEDUP_REMOVED lines=16> */
.L_x_11106:
[----:B------:R-:W-:Y:S05]  /*177d0*/  BSYNC B2 ;  /* 0x0000000000027941 */ /* 0x000fea0003800000 */
.L_x_11105:
        /* <DEDUP_REMOVED lines=44> */
.L_x_11104:
[----:B------:R-:W-:Y:S05]  /*17aa0*/  BSYNC B1 ;  /* 0x0000000000017941 */ /* 0x000fea0003800000 */
.L_x_11103:
        /* <DEDUP_REMOVED lines=9> */
.L_x_11099:
        /* <DEDUP_REMOVED lines=12> */
.L_x_11108:
[----:B------:R-:W-:Y:S02]  /*17c00*/  IMAD.MOV.U32 R228, RZ, RZ, R232 ;  /* 0x000000ffffe47224 */ /* 0x000fe400078e00e8 */
.L_x_11109:
[----:B------:R-:W-:Y:S05]  /*17c10*/  BSYNC B1 ;  /* 0x0000000000017941 */ /* 0x000fea0003800000 */
.L_x_11107:
        /* <DEDUP_REMOVED lines=16> */
.L_x_11113:
[----:B------:R-:W-:Y:S05]  /*17d20*/  BSYNC B2 ;  /* 0x0000000000027941 */ /* 0x000fea0003800000 */
.L_x_11112:
        /* <DEDUP_REMOVED lines=44> */
.L_x_11111:
[----:B------:R-:W-:Y:S05]  /*17ff0*/  BSYNC B1 ;  /* 0x0000000000017941 */ /* 0x000fea0003800000 */
.L_x_11110:
        /* <DEDUP_REMOVED lines=12> */
.L_x_11114:
        /* <DEDUP_REMOVED lines=12> */
.L_x_11117:
[----:B------:R-:W-:Y:S02]  /*18180*/  IMAD.MOV.U32 R246, RZ, RZ, R232 ;  /* 0x000000fffff67224 */ /* 0x000fe400078e00e8 */
.L_x_11118:
[----:B------:R-:W-:Y:S05]  /*18190*/  BSYNC B1 ;  /* 0x0000000000017941 */ /* 0x000fea0003800000 */
.L_x_11116:
        /* <DEDUP_REMOVED lines=16> */
.L_x_11122:
[----:B------:R-:W-:Y:S05]  /*182a0*/  BSYNC B2 ;  /* 0x0000000000027941 */ /* 0x000fea0003800000 */
.L_x_11121:
        /* <DEDUP_REMOVED lines=44> */
.L_x_11120:
[----:B------:R-:W-:Y:S05]  /*18570*/  BSYNC B1 ;  /* 0x0000000000017941 */ /* 0x000fea0003800000 */
.L_x_11119:
        /* <DEDUP_REMOVED lines=9> */
.L_x_11115:
        /* <DEDUP_REMOVED lines=51> */
.L_x_11123:
[----:B------:R-:W-:Y:S02]  /*18940*/  IADD3 R100, R100, 0x80, RZ ;  /* 0x0000008064647810 */ /* 0x000fe40007ffe0ff */
.L_x_10994:
[----:B------:R-:W-:Y:S05]  /*18950*/  BSYNC B0 ;  /* 0x0000000000007941 */ /* 0x000fea0003800000 */
.L_x_10993:
        /* <DEDUP_REMOVED lines=31> */
.L_x_11127:
[----:B-1----:R-:W-:Y:S02]  /*18b50*/  IMAD.MOV.U32 R104, RZ, RZ, R232 ;  /* 0x000000ffff687224 */ /* 0x002fe400078e00e8 */
.L_x_11128:
[----:B------:R-:W-:Y:S05]  /*18b60*/  BSYNC B1 ;  /* 0x0000000000017941 */ /* 0x000fea0003800000 */
.L_x_11126:
        /* <DEDUP_REMOVED lines=16> */
.L_x_11132:
[----:B------:R-:W-:Y:S05]  /*18c70*/  BSYNC B2 ;  /* 0x0000000000027941 */ /* 0x000fea0003800000 */
.L_x_11131:
        /* <DEDUP_REMOVED lines=44> */
.L_x_11130:
[----:B------:R-:W-:Y:S05]  /*18f40*/  BSYNC B1 ;  /* 0x0000000000017941 */ /* 0x000fea0003800000 */
.L_x_11129:
        /* <DEDUP_REMOVED lines=17> */
.L_x_11133:
        /* <DEDUP_REMOVED lines=12> */
.L_x_11136:
[----:B------:R-:W-:Y:S02]  /*19120*/  IMAD.MOV.U32 R93, RZ, RZ, R232 ;  /* 0x000000ffff5d7224 */ /* 0x000fe400078e00e8 */
.L_x_11137:
[----:B------:R-:W-:Y:S05]  /*19130*/  BSYNC B1 ;  /* 0x0000000000017941 */ /* 0x000fea0003800000 */
.L_x_11135:
        /* <DEDUP_REMOVED lines=16> */
.L_x_11141:
[----:B------:R-:W-:Y:S05]  /*19240*/  BSYNC B2 ;  /* 0x0000000000027941 */ /* 0x000fea0003800000 */
.L_x_11140:
        /* <DEDUP_REMOVED lines=44> */
.L_x_11139:
[----:B------:R-:W-:Y:S05]  /*19510*/  BSYNC B1 ;  /* 0x0000000000017941 */ /* 0x000fea0003800000 */
.L_x_11138:
        /* <DEDUP_REMOVED lines=9> */
.L_x_11134:
        /* <DEDUP_REMOVED lines=12> */
.L_x_11143:
[----:B------:R-:W-:Y:S02]  /*19670*/  IMAD.MOV.U32 R106, RZ, RZ, R232 ;  /* 0x000000ffff6a7224 */ /* 0x000fe400078e00e8 */
.L_x_11144:
[----:B------:R-:W-:Y:S05]  /*19680*/  BSYNC B1 ;  /* 0x0000000000017941 */ /* 0x000fea0003800000 */
.L_x_11142:
        /* <DEDUP_REMOVED lines=16> */
.L_x_11148:
[----:B------:R-:W-:Y:S05]  /*19790*/  BSYNC B2 ;  /* 0x0000000000027941 */ /* 0x000fea0003800000 */
.L_x_11147:
        /* <DEDUP_REMOVED lines=44> */
.L_x_11146:
[----:B------:R-:W-:Y:S05]  /*19a60*/  BSYNC B1 ;  /* 0x0000000000017941 */ /* 0x000fea0003800000 */
.L_x_11145:
        /* <DEDUP_REMOVED lines=14> */
.L_x_11149:
        /* <DEDUP_REMOVED lines=12> */
.L_x_11152:
[----:B------:R-:W-:Y:S02]  /*19c10*/  IMAD.MOV.U32 R96, RZ, RZ, R232 ;  /* 0x000000ffff607224 */ /* 0x000fe400078e00e8 */
.L_x_11153:
[----:B------:R-:W-:Y:S05]  /*19c20*/  BSYNC B1 ;  /* 0x0000000000017941 */ /* 0x000fea0003800000 */
.L_x_11151:
        /* <DEDUP_REMOVED lines=16> */
.L_x_11157:
[----:B------:R-:W-:Y:S05]  /*19d30*/  BSYNC B2 ;  /* 0x0000000000027941 */ /* 0x000fea0003800000 */
.L_x_11156:
        /* <DEDUP_REMOVED lines=44> */
.L_x_11155:
[----:B------:R-:W-:Y:S05]  /*1a000*/  BSYNC B1 ;  /* 0x0000000000017941 */ /* 0x000fea0003800000 */
.L_x_11154:
        /* <DEDUP_REMOVED lines=9> */
.L_x_11150:
        /* <DEDUP_REMOVED lines=12> */
.L_x_11159:
[----:B------:R-:W-:Y:S02]  /*1a160*/  IMAD.MOV.U32 R96, RZ, RZ, R232 ;  /* 0x000000ffff607224 */ /* 0x000fe400078e00e8 */
.L_x_11160:
[----:B------:R-:W-:Y:S05]  /*1a170*/  BSYNC B1 ;  /* 0x0000000000017941 */ /* 0x000fea0003800000 */
.L_x_11158:
        /* <DEDUP_REMOVED lines=16> */
.L_x_11164:
[----:B------:R-:W-:Y:S05]  /*1a280*/  BSYNC B2 ;  /* 0x0000000000027941 */ /* 0x000fea0003800000 */
.L_x_11163:
        /* <DEDUP_REMOVED lines=44> */
.L_x_11162:
[----:B------:R-:W-:Y:S05]  /*1a550*/  BSYNC B1 ;  /* 0x0000000000017941 */ /* 0x000fea0003800000 */
.L_x_11161:
        /* <DEDUP_REMOVED lines=14> */
.L_x_11165:
        /* <DEDUP_REMOVED lines=12> */
.L_x_11168:
[----:B------:R-:W-:Y:S02]  /*1a700*/  IMAD.MOV.U32 R95, RZ, RZ, R232 ;  /* 0x000000ffff5f7224 */ /* 0x000fe400078e00e8 */
.L_x_11169:
[----:B------:R-:W-:Y:S05]  /*1a710*/  BSYNC B1 ;  /* 0x0000000000017941 */ /* 0x000fea0003800000 */
.L_x_11167:
        /* <DEDUP_REMOVED lines=16> */
.L_x_11173:
[----:B------:R-:W-:Y:S05]  /*1a820*/  BSYNC B2 ;  /* 0x0000000000027941 */ /* 0x000fea0003800000 */
.L_x_11172:
        /* <DEDUP_REMOVED lines=44> */
.L_x_11171:
[----:B------:R-:W-:Y:S05]  /*1aaf0*/  BSYNC B1 ;  /* 0x0000000000017941 */ /* 0x000fea0003800000 */
.L_x_11170:
        /* <DEDUP_REMOVED lines=9> */
.L_x_11166:
        /* <DEDUP_REMOVED lines=12> */
.L_x_11175:
[----:B------:R-:W-:Y:S02]  /*1ac50*/  IMAD.MOV.U32 R96, RZ, RZ, R232 ;  /* 0x000000ffff607224 */ /* 0x000fe400078e00e8 */
.L_x_11176:
[----:B------:R-:W-:Y:S05]  /*1ac60*/  BSYNC B1 ;  /* 0x0000000000017941 */ /* 0x000fea0003800000 */
.L_x_11174:
        /* <DEDUP_REMOVED lines=16> */
.L_x_11180:
[----:B------:R-:W-:Y:S05]  /*1ad70*/  BSYNC B2 ;  /* 0x0000000000027941 */ /* 0x000fea0003800000 */
.L_x_11179:
        /* <DEDUP_REMOVED lines=44> */
.L_x_11178:
[----:B------:R-:W-:Y:S05]  /*1b040*/  BSYNC B1 ;  /* 0x0000000000017941 */ /* 0x000fea0003800000 */
.L_x_11177:
        /* <DEDUP_REMOVED lines=14> */
.L_x_11181:
        /* <DEDUP_REMOVED lines=12> */
.L_x_11184:
[----:B------:R-:W-:Y:S02]  /*1b1f0*/  IMAD.MOV.U32 R106, RZ, RZ, R232 ;  /* 0x000000ffff6a7224 */ /* 0x000fe400078e00e8 */
.L_x_11185:
[----:B------:R-:W-:Y:S05]  /*1b200*/  BSYNC B1 ;  /* 0x0000000000017941 */ /* 0x000fea0003800000 */
.L_x_11183:
        /* <DEDUP_REMOVED lines=16> */
.L_x_11189:
[----:B------:R-:W-:Y:S05]  /*1b310*/  BSYNC B2 ;  /* 0x0000000000027941 */ /* 0x000fea0003800000 */
.L_x_11188:
        /* <DEDUP_REMOVED lines=44> */
.L_x_11187:
[----:B------:R-:W-:Y:S05]  /*1b5e0*/  BSYNC B1 ;  /* 0x0000000000017941 */ /* 0x000fea0003800000 */
.L_x_11186:
        /* <DEDUP_REMOVED lines=9> */
.L_x_11182:
        /* <DEDUP_REMOVED lines=12> */
.L_x_11191:
[----:B------:R-:W-:Y:S02]  /*1b740*/  IMAD.MOV.U32 R106, RZ, RZ, R232 ;  /* 0x000000ffff6a7224 */ /* 0x000fe400078e00e8 */
.L_x_11192:
[----:B------:R-:W-:Y:S05]  /*1b750*/  BSYNC B1 ;  /* 0x0000000000017941 */ /* 0x000fea0003800000 */
.L_x_11190:
        /* <DEDUP_REMOVED lines=16> */
.L_x_11196:
[----:B------:R-:W-:Y:S05]  /*1b860*/  BSYNC B2 ;  /* 0x0000000000027941 */ /* 0x000fea0003800000 */
.L_x_11195:
        /* <DEDUP_REMOVED lines=44> */
.L_x_11194:
[----:B------:R-:W-:Y:S05]  /*1bb30*/  BSYNC B1 ;  /* 0x0000000000017941 */ /* 0x000fea0003800000 */
.L_x_11193:
        /* <DEDUP_REMOVED lines=12> */
.L_x_11197:
        /* <DEDUP_REMOVED lines=12> */
.L_x_11200:
[----:B------:R-:W-:Y:S02]  /*1bcc0*/  IMAD.MOV.U32 R97, RZ, RZ, R232 ;  /* 0x000000ffff617224 */ /* 0x000fe400078e00e8 */
.L_x_11201:
[----:B------:R-:W-:Y:S05]  /*1bcd0*/  BSYNC B1 ;  /* 0x0000000000017941 */ /* 0x000fea0003800000 */
.L_x_11199:
        /* <DEDUP_REMOVED lines=16> */
.L_x_11205:
[----:B------:R-:W-:Y:S05]  /*1bde0*/  BSYNC B2 ;  /* 0x0000000000027941 */ /* 0x000fea0003800000 */
.L_x_11204:
        /* <DEDUP_REMOVED lines=44> */
.L_x_11203:
[----:B------:R-:W-:Y:S05]  /*1c0b0*/  BSYNC B1 ;  /* 0x0000000000017941 */ /* 0x000fea0003800000 */
.L_x_11202:
        /* <DEDUP_REMOVED lines=9> */
.L_x_11198:
        /* <DEDUP_REMOVED lines=12> */
.L_x_11207:
[----:B------:R-:W-:Y:S02]  /*1c210*/  IMAD.MOV.U32 R228, RZ, RZ, R232 ;  /* 0x000000ffffe47224 */ /* 0x000fe400078e00e8 */
.L_x_11208:
[----:B------:R-:W-:Y:S05]  /*1c220*/  BSYNC B1 ;  /* 0x0000000000017941 */ /* 0x000fea0003800000 */
.L_x_11206:
        /* <DEDUP_REMOVED lines=16> */
.L_x_11212:
[----:B------:R-:W-:Y:S05]  /*1c330*/  BSYNC B2 ;  /* 0x0000000000027941 */ /* 0x000fea0003800000 */
.L_x_11211:
        /* <DEDUP_REMOVED lines=44> */
.L_x_11210:
[----:B------:R-:W-:Y:S05]  /*1c600*/  BSYNC B1 ;  /* 0x0000000000017941 */ /* 0x000fea0003800000 */
.L_x_11209:
        /* <DEDUP_REMOVED lines=12> */
.L_x_11213:
        /* <DEDUP_REMOVED lines=12> */
.L_x_11216:
[----:B------:R-:W-:Y:S02]  /*1c790*/  IMAD.MOV.U32 R98, RZ, RZ, R232 ;  /* 0x000000ffff627224 */ /* 0x000fe400078e00e8 */
.L_x_11217:
[----:B------:R-:W-:Y:S05]  /*1c7a0*/  BSYNC B1 ;  /* 0x0000000000017941 */ /* 0x000fea0003800000 */
.L_x_11215:
        /* <DEDUP_REMOVED lines=16> */
.L_x_11221:
[----:B------:R-:W-:Y:S05]  /*1c8b0*/  BSYNC B2 ;  /* 0x0000000000027941 */ /* 0x000fea0003800000 */
.L_x_11220:
        /* <DEDUP_REMOVED lines=44> */
.L_x_11219:
[----:B------:R-:W-:Y:S05]  /*1cb80*/  BSYNC B1 ;  /* 0x0000000000017941 */ /* 0x000fea0003800000 */
.L_x_11218:
        /* <DEDUP_REMOVED lines=9> */
.L_x_11214:
        /* <DEDUP_REMOVED lines=12> */
.L_x_11223:
[----:B------:R-:W-:Y:S02]  /*1cce0*/  IMAD.MOV.U32 R228, RZ, RZ, R232 ;  /* 0x000000ffffe47224 */ /* 0x000fe400078e00e8 */
.L_x_11224:
[----:B------:R-:W-:Y:S05]  /*1ccf0*/  BSYNC B1 ;  /* 0x0000000000017941 */ /* 0x000fea0003800000 */
.L_x_11222:
        /* <DEDUP_REMOVED lines=16> */
.L_x_11228:
[----:B------:R-:W-:Y:S05]  /*1ce00*/  BSYNC B2 ;  /* 0x0000000000027941 */ /* 0x000fea0003800000 */
.L_x_11227:
        /* <DEDUP_REMOVED lines=44> */
.L_x_11226:
[----:B------:R-:W-:Y:S05]  /*1d0d0*/  BSYNC B1 ;  /* 0x0000000000017941 */ /* 0x000fea0003800000 */
.L_x_11225:
        /* <DEDUP_REMOVED lines=12> */
.L_x_11229:
        /* <DEDUP_REMOVED lines=12> */
.L_x_11232:
[----:B------:R-:W-:Y:S02]  /*1d260*/  IMAD.MOV.U32 R228, RZ, RZ, R232 ;  /* 0x000000ffffe47224 */ /* 0x000fe400078e00e8 */
.L_x_11233:
[----:B------:R-:W-:Y:S05]  /*1d270*/  BSYNC B1 ;  /* 0x0000000000017941 */ /* 0x000fea0003800000 */
.L_x_11231:
        /* <DEDUP_REMOVED lines=16> */
.L_x_11237:
[----:B------:R-:W-:Y:S05]  /*1d380*/  BSYNC B2 ;  /* 0x0000000000027941 */ /* 0x000fea0003800000 */
.L_x_11236:
        /* <DEDUP_REMOVED lines=44> */
.L_x_11235:
[----:B------:R-:W-:Y:S05]  /*1d650*/  BSYNC B1 ;  /* 0x0000000000017941 */ /* 0x000fea0003800000 */
.L_x_11234:
        /* <DEDUP_REMOVED lines=9> */
.L_x_11230:
        /* <DEDUP_REMOVED lines=12> */
.L_x_11239:
[----:B------:R-:W-:Y:S02]  /*1d7b0*/  IMAD.MOV.U32 R228, RZ, RZ, R232 ;  /* 0x000000ffffe47224 */ /* 0x000fe400078e00e8 */
.L_x_11240:
[----:B------:R-:W-:Y:S05]  /*1d7c0*/  BSYNC B1 ;  /* 0x0000000000017941 */ /* 0x000fea0003800000 */
.L_x_11238:
        /* <DEDUP_REMOVED lines=16> */
.L_x_11244:
[----:B------:R-:W-:Y:S05]  /*1d8d0*/  BSYNC B2 ;  /* 0x0000000000027941 */ /* 0x000fea0003800000 */
.L_x_11243:
        /* <DEDUP_REMOVED lines=44> */
.L_x_11242:
[----:B------:R-:W-:Y:S05]  /*1dba0*/  BSYNC B1 ;  /* 0x0000000000017941 */ /* 0x000fea0003800000 */
.L_x_11241:
        /* <DEDUP_REMOVED lines=12> */
.L_x_11245:
        /* <DEDUP_REMOVED lines=12> */
.L_x_11248:
[----:B------:R-:W-:Y:S02]  /*1dd30*/  IMAD.MOV.U32 R246, RZ, RZ, R232 ;  /* 0x000000fffff67224 */ /* 0x000fe400078e00e8 */
.L_x_11249:
[----:B------:R-:W-:Y:S05]  /*1dd40*/  BSYNC B1 ;  /* 0x0000000000017941 */ /* 0x000fea0003800000 */
.L_x_11247:
        /* <DEDUP_REMOVED lines=16> */
.L_x_11253:
[----:B------:R-:W-:Y:S05]  /*1de50*/  BSYNC B2 ;  /* 0x0000000000027941 */ /* 0x000fea0003800000 */
.L_x_11252:
        /* <DEDUP_REMOVED lines=44> */
.L_x_11251:
[----:B------:R-:W-:Y:S05]  /*1e120*/  BSYNC B1 ;  /* 0x0000000000017941 */ /* 0x000fea0003800000 */
.L_x_11250:
        /* <DEDUP_REMOVED lines=9> */
.L_x_11246:
        /* <DEDUP_REMOVED lines=24> */
[----:B------:R-:W-:Y:S01]  /*1e340*/  SHF.R.U32.HI R106, RZ, 0x1d, R100 ;  /* 0x0000001dff6a7819 */ /* 0x000fe20000011664 */
        /* <DEDUP_REMOVED lines=26> */
.L_x_11125:
[----:B------:R-:W-:Y:S05]  /*1e4f0*/  BSYNC B0 ;  /* 0x0000000000007941 */ /* 0x000fea0003800000 */
.L_x_11124:
        /* <DEDUP_REMOVED lines=52> */
.L_x_11268:
[----:B01----:R-:W-:Y:S01]  /*1e840*/  FADD.FTZ R101, R101, R106 ;  /* 0x0000006a65657221 */ /* 0x003fe20000010000 */
[----:B------:R-:W-:Y:S05]  /*1e850*/  BRA.DIV ~URZ, `(.L_x_11255) ;  /* 0x00001ae27f007947 */ /* 0x000fea000b800000 */
[----:B------:R-:W0:Y:S01]  /*1e860*/  SHFL.BFLY PT, R100, R101, 0x2, 0x1f ;  /* 0x0c401f0065647f89 */ /* 0x000e2200000e0000 */
        /* <DEDUP_REMOVED lines=99> */
.L_x_11269:
[C---:B------:R-:W-:Y:S01]  /*1eea0*/  LOP3.LUT P0, RZ, R108.reuse, 0x1f, RZ, 0xc0, !PT ;  /* 0x0000001f6cff7812 */ /* 0x040fe2000780c0ff */
[----:B-1----:R-:W-:Y:S01]  /*1eeb0*/  FADD.FTZ R101, R105, R246 ;  /* 0x000000f669657221 */ /* 0x002fe20000010000 */
        /* <DEDUP_REMOVED lines=18> */
[----:B------:R-:W-:Y:S01]  /*1efe0*/  LOP3.LUT P0, RZ, R103, 0x1f, R108, 0xf8, !PT ;  /* 0x0000001f67ff7812 */ /* 0x000fe2000780f86c */
[----:B-1----:R-:W-:-:S02]  /*1eff0*/  IMAD.IADD R104, R247, 0x1, R248 ;  /* 0x00000001f7687824 */ /* 0x002fc400078e02f8 */
[----:B------:R-:W-:Y:S10]  /*1f000*/  I2F R247, R247 ;  /* 0x000000f700f77306 */ /* 0x000ff40000201400 */
[----:B------:R-:W-:Y:S01]  /*1f010*/  @!P0 IMAD.MOV.U32 R103, RZ, RZ, 0x4 ;  /* 0x00000004ff678424 */ /* 0x000fe200078e00ff */
[----:B------:R-:W1:Y:S01]  /*1f020*/  SHFL.DOWN PT, R105, R104, 0x1, 0x1f ;  /* 0x08201f0068697f89 */ /* 0x000e6200000e0000 */
[----:B------:R-:W2:Y:S08]  /*1f030*/  I2F R102, R104 ;  /* 0x0000006800667306 */ /* 0x000eb00000201400 */
[----:B--2---:R-:W2:Y:S01]  /*1f040*/  MUFU.RCP R106, R102 ;  /* 0x00000066006a7308 */ /* 0x004ea20000001000 */
[----:B---3--:R-:W3:Y:S01]  /*1f050*/  SHFL.DOWN PT, R249, R100, 0x2, 0x1f ;  /* 0x08401f0064f97f89 */ /* 0x008ee200000e0000 */
[----:B-1----:R-:W-:-:S03]  /*1f060*/  IMAD.IADD R104, R104, 0x1, R105 ;  /* 0x0000000168687824 */ /* 0x002fc600078e0269 */
[----:B0-----:R-:W0:Y:S03]  /*1f070*/  SHFL.DOWN PT, R246, R101, 0x2, 0x1f ;  /* 0x08401f0065f67f89 */ /* 0x001e2600000e0000 */
[----:B------:R-:W-:Y:S01]  /*1f080*/  I2F R105, R105 ;  /* 0x0000006900697306 */ /* 0x000fe20000201400 */
[C---:B---3--:R-:W-:Y:S02]  /*1f090*/  FADD.FTZ R250, -R249.reuse, R100 ;  /* 0x00000064f9fa7221 */ /* 0x048fe40000010100 */
[----:B------:R-:W-:Y:S02]  /*1f0a0*/  FMUL.FTZ R249, R249, R247 ;  /* 0x000000f7f9f97220 */ /* 0x000fe40000410000 */
[----:B------:R-:W-:-:S04]  /*1f0b0*/  FMUL.FTZ R250, R250, R250 ;  /* 0x000000fafafa7220 */ /* 0x000fc80000410000 */
[----:B------:R-:W-:Y:S02]  /*1f0c0*/  FMUL.FTZ R250, R250, R107 ;  /* 0x0000006bfafa7220 */ /* 0x000fe40000410000 */
[----:B------:R-:W-:Y:S02]  /*1f0d0*/  FFMA.FTZ R107, R107, R100, R249 ;  /* 0x000000646b6b7223 */ /* 0x000fe400000100f9 */
[----:B0-----:R-:W-:Y:S01]  /*1f0e0*/  FADD.FTZ R249, R246, R101 ;  /* 0x00000065f6f97221 */ /* 0x001fe20000010000 */
[----:B------:R-:W0:Y:S01]  /*1f0f0*/  I2F R100, R104 ;  /* 0x0000006800647306 */ /* 0x000e220000201400 */
[----:B--2---:R-:W-:Y:S02]  /*1f100*/  FMUL.FTZ R107, R106, R107 ;  /* 0x0000006b6a6b7220 */ /* 0x004fe40000410000 */
[----:B------:R-:W-:-:S03]  /*1f110*/  FMUL.FTZ R250, R250, R247 ;  /* 0x000000f7fafa7220 */ /* 0x000fc60000410000 */
[----:B------:R-:W1:Y:S01]  /*1f120*/  SHFL.DOWN PT, R246, R107, 0x1, 0x1f ;  /* 0x08201f006bf67f89 */ /* 0x000e6200000e0000 */
[----:B------:R-:W-:-:S05]  /*1f130*/  FFMA.FTZ R106, R106, R250, R249 ;  /* 0x000000fa6a6a7223 */ /* 0x000fca00000100f9 */
[----:B------:R-:W2:Y:S01]  /*1f140*/  SHFL.DOWN PT, R101, R106, 0x1, 0x1f ;  /* 0x08201f006a657f89 */ /* 0x000ea200000e0000 */
[----:B0-----:R-:W0:Y:S01]  /*1f150*/  MUFU.RCP R100, R100 ;  /* 0x0000006400647308 */ /* 0x001e220000001000 */
[----:B-1----:R-:W-:Y:S02]  /*1f160*/  FADD.FTZ R247, R107, -R246 ;  /* 0x800000f66bf77221 */ /* 0x002fe40000010000 */
[----:B------:R-:W-:Y:S02]  /*1f170*/  FMUL.FTZ R246, R246, R105 ;  /* 0x00000069f6f67220 */ /* 0x000fe40000410000 */
[----:B------:R-:W-:Y:S02]  /*1f180*/  FMUL.FTZ R247, R247, R247 ;  /* 0x000000f7f7f77220 */ /* 0x000fe40000410000 */
[C---:B------:R-:W-:Y:S02]  /*1f190*/  FFMA.FTZ R249, R102.reuse, R107, R246 ;  /* 0x0000006b66f97223 */ /* 0x040fe400000100f6 */
[----:B------:R-:W-:-:S02]  /*1f1a0*/  FMUL.FTZ R247, R102, R247 ;  /* 0x000000f766f77220 */ /* 0x000fc40000410000 */
[----:B0-----:R-:W-:Y:S02]  /*1f1b0*/  FMUL.FTZ R249, R100, R249 ;  /* 0x000000f964f97220 */ /* 0x001fe40000410000 */
[----:B------:R-:W-:Y:S02]  /*1f1c0*/  FMUL.FTZ R247, R247, R105 ;  /* 0x00000069f7f77220 */ /* 0x000fe40000410000 */
[----:B--2---:R-:W-:Y:S01]  /*1f1d0*/  FADD.FTZ R101, R106, R101 ;  /* 0x000000656a657221 */ /* 0x004fe20000010000 */
[----:B------:R-:W0:Y:S03]  /*1f1e0*/  SHFL.IDX PT, R105, R249, RZ, 0x1f ;  /* 0x00001ffff9697589 */ /* 0x000e2600000e0000 */
[----:B------:R-:W-:Y:S02]  /*1f1f0*/  FFMA.FTZ R101, R100, R247, R101 ;  /* 0x000000f764657223 */ /* 0x000fe40000010065 */
[----:B------:R-:W-:-:S04]  /*1f200*/  IMAD.MOV.U32 R100, RZ, RZ, c[0x0][0x1e0] ;  /* 0x00007800ff647624 */ /* 0x000fc800078e00ff */
[----:B------:R-:W1:Y:S01]  /*1f210*/  SHFL.IDX PT, R101, R101, RZ, 0x1f ;  /* 0x00001fff65657589 */ /* 0x000e6200000e0000 */
[C---:B0-----:R-:W-:Y:S01]  /*1f220*/  FMUL.FTZ R102, R105.reuse, R105 ;  /* 0x0000006969667220 */ /* 0x041fe20000410000 */
[----:B------:R-:W-:-:S04]  /*1f230*/  FSEL R104, R105, RZ, !P1 ;  /* 0x000000ff69687208 */ /* 0x000fc80004800000 */
[----:B------:R-:W-:Y:S01]  /*1f240*/  FSEL R107, R102, RZ, P1 ;  /* 0x000000ff666b7208 */ /* 0x000fe20000800000 */
[----:B------:R-:W-:Y:S01]  /*1f250*/  @!P0 IMAD.WIDE R102, R42, R103, c[0x0][0x1a0] ;  /* 0x000068002a668625 */ /* 0x000fe200078e0267 */
[----:B------:R0:W2:Y:S03]  /*1f260*/  R2UR UR28, R104 ;  /* 0x00000000681c73c2 */ /* 0x0000a600000e0000 */
[----:B-1----:R-:W-:Y:S01]  /*1f270*/  FFMA.FTZ R100, R101, R100, c[0x0][0x228] ;  /* 0x00008a0065647623 */ /* 0x002fe20000010064 */
[----:B------:R0:W-:Y:S01]  /*1f280*/  @!P0 STG.E [R102.64], R105 ;  /* 0x0000006966008986 */ /* 0x0001e2000c101906 */
[----:B------:R-:W-:Y:S02]  /*1f290*/  @!P0 IMAD.MOV.U32 R101, RZ, RZ, 0x4 ;  /* 0x00000004ff658424 */ /* 0x000fe400078e00ff */
[----:B------:R-:W-:Y:S02]  /*1f2a0*/  FADD.FTZ R107, R100, R107 ;  /* 0x0000006b646b7221 */ /* 0x000fe40000010000 */
[----:B------:R-:W-:-:S04]  /*1f2b0*/  @!P0 IMAD.WIDE R100, R42, R101, c[0x0][0x1a8] ;  /* 0x00006a002a648625 */ /* 0x000fc800078e0265 */
[----:B------:R-:W1:Y:S02]  /*1f2c0*/  MUFU.RSQ R107, R107 ;  /* 0x0000006b006b7308 */ /* 0x000e640000001400 */
[----:B-1----:R-:W1:Y:S02]  /*1f2d0*/  R2UR UR27, R107 ;  /* 0x000000006b1b73c2 */ /* 0x002e6400000e0000 */
[----:B-1----:R-:W-:-:S05]  /*1f2e0*/  IMAD.U32 R247, RZ, RZ, UR27 ;  /* 0x0000001bfff77e24 */ /* 0x002fca000f8e00ff */
[----:B------:R0:W-:Y:S01]  /*1f2f0*/  @!P0 STG.E [R100.64], R247 ;  /* 0x000000f764008986 */ /* 0x0001e2000c101906 */
[----:B------:R-:W-:Y:S05]  /*1f300*/  @!P2 BRA `(.L_x_11257) ;  /* 0x000002e00000a947 */ /* 0x000fea0003800000 */
[----:B--2---:R-:W-:Y:S02]  /*1f310*/  FADD.FTZ R248, R60, -UR28 ;  /* 0x8000001c3cf87e21 */ /* 0x004fe40008010000 */
[----:B0-----:R-:W-:Y:S02]  /*1f320*/  FADD.FTZ R247, R61, -UR28 ;  /* 0x8000001c3df77e21 */ /* 0x001fe40008010000 */
        /* <DEDUP_REMOVED lines=8> */
[----:B------:R-:W-:Y:S02]  /*1f3b0*/  FFMA.FTZ R100, R40, R248, R33 ;  /* 0x000000f828647223 */ /* 0x000fe40000010021 */
        /* <DEDUP_REMOVED lines=16> */
[----:B------:R-:W-:Y:S02]  /*1f4c0*/  FFMA.FTZ R107, R18, R107, R11 ;  /* 0x0000006b126b7223 */ /* 0x000fe4000001000b */
[----:B------:R-:W-:Y:S01]  /*1f4d0*/  FFMA.FTZ R252, R19, R252, R10 ;  /* 0x000000fc13fc7223 */ /* 0x000fe2000001000a */
[----:B------:R-:W-:Y:S01]  /*1f4e0*/  F2FP.BF16.PACK_AB R103, R104, R103 ;  /* 0x000000676867723e */ /* 0x000fe200000010ff */
        /* <DEDUP_REMOVED lines=9> */
[----:B------:R-:W-:Y:S01]  /*1f580*/  FFMA.FTZ R247, R25, R247, R16 ;  /* 0x000000f719f77223 */ /* 0x000fe20000010010 */
[----:B------:R-:W-:Y:S02]  /*1f590*/  F2FP.BF16.PACK_AB R106, R251, R252 ;  /* 0x000000fcfb6a723e */ /* 0x000fe400000010ff */
[----:B0-----:R-:W-:Y:S01]  /*1f5a0*/  F2FP.BF16.PACK_AB R105, R250, R249 ;  /* 0x000000f9fa69723e */ /* 0x001fe200000010ff */
[----:B------:R-:W-:Y:S01]  /*1f5b0*/  IMAD.WIDE.U32 R100, R245, R246, c[0x0][0x210] ;  /* 0x00008400f5647625 */ /* 0x000fe200078e00f6 */
[----:B------:R-:W-:-:S02]  /*1f5c0*/  F2FP.BF16.PACK_AB R104, R247, R248 ;  /* 0x000000f8f768723e */ /* 0x000fc400000010ff */
[----:B------:R-:W-:-:S03]  /*1f5d0*/  IADD3 R245, R245, 0x80, RZ ;  /* 0x00000080f5f57810 */ /* 0x000fc60007ffe0ff */
[----:B------:R0:W-:Y:S04]  /*1f5e0*/  STG.E.128 [R100.64], R104 ;  /* 0x0000006864007986 */ /* 0x0001e8000c101d06 */
.L_x_11257:
[----:B--2---:R-:W-:Y:S05]  /*1f5f0*/  BSYNC B0 ;  /* 0x0000000000007941 */ /* 0x004fea0003800000 */
.L_x_11256:
[----:B------:R-:W-:Y:S01]  /*1f600*/  LOP3.LUT P0, RZ, R43, 0x200, RZ, 0xc0, !PT ;  /* 0x000002002bff7812 */ /* 0x000fe2000780c0ff */
[----:B------:R-:W-:-:S12]  /*1f610*/  BSSY B0, `(.L_x_11258) ;  /* 0x0000030000007945 */ /* 0x000fd80003800000 */
[----:B------:R-:W-:Y:S05]  /*1f620*/  @!P0 BRA `(.L_x_11259) ;  /* 0x000002e000008947 */ /* 0x000fea0003800000 */
[----:B------:R-:W-:Y:S02]  /*1f630*/  FADD.FTZ R248, R68, -UR28 ;  /* 0x8000001c44f87e21 */ /* 0x000fe40008010000 */
        /* <DEDUP_REMOVED lines=45> */
.L_x_11259:
[----:B------:R-:W-:Y:S05]  /*1f910*/  BSYNC B0 ;  /* 0x0000000000007941 */ /* 0x000fea0003800000 */
.L_x_11258:
        /* <DEDUP_REMOVED lines=49> */
.L_x_11261:
[----:B------:R-:W-:Y:S05]  /*1fc30*/  BSYNC B0 ;  /* 0x0000000000007941 */ /* 0x000fea0003800000 */
.L_x_11260:
        /* <DEDUP_REMOVED lines=49> */
.L_x_11263:
[----:B------:R-:W-:Y:S05]  /*1ff50*/  BSYNC B0 ;  /* 0x0000000000007941 */ /* 0x000fea0003800000 */
.L_x_11262:
        /* <DEDUP_REMOVED lines=46> */
[----:B------:R-:W-:-:S05]  /*20240*/  F2FP.BF16.PACK_AB R104, R247, R248 ;  /* 0x000000f8f768723e */ /* 0x000fca00000010ff */
[----:B------:R0:W-:Y:S02]  /*20250*/  STG.E.128 [R100.64], R104 ;  /* 0x0000006864007986 */ /* 0x0001e4000c101d06 */
.L_x_11265:
[----:B------:R-:W-:Y:S05]  /*20260*/  BSYNC B0 ;  /* 0x0000000000007941 */ /* 0x000fea0003800000 */
.L_x_11264:
[----:B------:R-:W-:Y:S02]  /*20270*/  IADD3 R42, R42, c[0x0][0x160], RZ ;  /* 0x000058002a2a7a10 */ /* 0x000fe40007ffe0ff */
[----:B------:R-:W-:Y:S02]  /*20280*/  LOP3.LUT P1, RZ, R226, 0xff, RZ, 0xc0, !PT ;  /* 0x000000ffe2ff7812 */ /* 0x000fe4000782c0ff */
[----:B------:R-:W-:Y:S02]  /*20290*/  ISETP.GE.AND P0, PT, R42, c[0x0][0x164], PT ;  /* 0x000059002a007a0c */ /* 0x000fe40003f06270 */
[----:B------:R-:W-:-:S11]  /*202a0*/  SEL R226, RZ, 0x1, P1 ;  /* 0x00000001ffe27807 */ /* 0x000fd60000800000 */
[----:B0-----:R-:W-:Y:S01]  /*202b0*/  @P0 CALL.REL.NOINC `(.L_x_11266) ;  /* 0x0000001000000944 */ /* 0x001fe20003c00000 */
[----:B------:R-:W-:Y:S05]  /*202c0*/  BRA `(.L_x_11267) ;  /* 0xfffe177000007947 */ /* 0x000fea000383ffff */
.L_x_11266:
[----:B------:R-:W-:Y:S05]  /*202d0*/  EXIT ;  /* 0x000000000000794d */ /* 0x000fea0003800000 */
.L_x_11254:
[----:B------:R-:W-:Y:S01]  /*202e0*/  IMAD.MOV.U32 R107, RZ, RZ, 0x1 ;  /* 0x00000001ff6b7424 */ /* 0x000fe200078e00ff */
[----:B------:R-:W-:Y:S01]  /*202f0*/  MOV R102, 0x20330 ;  /* 0x0002033000667802 */ /* 0x000fe20000000f00 */
[----:B------:R-:W-:Y:S02]  /*20300*/  IMAD.MOV.U32 R105, RZ, RZ, 0x1f ;  /* 0x0000001fff697424 */ /* 0x000fe400078e00ff */
[----:B------:R-:W-:Y:S02]  /*20310*/  IMAD.MOV.U32 R106, RZ, RZ, -0x1 ;  /* 0xffffffffff6a7424 */ /* 0x000fe400078e00ff */
[----:B------:R-:W-:Y:S05]  /*20320*/  CALL.REL.NOINC `($__internal_28_$__cuda_sm70_shflsync_bfly_p) ;  /* 0x000008c000007944 */ /* 0x000fea0003c00000 */
[----:B01----:R-:W-:Y:S05]  /*20330*/  BRA `(.L_x_11268) ;  /* 0xffffe50000007947 */ /* 0x003fea000383ffff */
.L_x_11255:
[----:B------:R-:W-:Y:S01]  /*20340*/  IMAD.MOV.U32 R107, RZ, RZ, 0x2 ;  /* 0x00000002ff6b7424 */ /* 0x000fe200078e00ff */
[----:B------:R-:W-:Y:S01]  /*20350*/  MOV R102, 0x20390 ;  /* 0x0002039000667802 */ /* 0x000fe20000000f00 */
[----:B------:R-:W-:Y:S02]  /*20360*/  IMAD.MOV.U32 R105, RZ, RZ, 0x1f ;  /* 0x0000001fff697424 */ /* 0x000fe400078e00ff */
[----:B------:R-:W-:Y:S02]  /*20370*/  IMAD.MOV.U32 R106, RZ, RZ, -0x1 ;  /* 0xffffffffff6a7424 */ /* 0x000fe400078e00ff */
[----:B------:R-:W-:Y:S05]  /*20380*/  CALL.REL.NOINC `($__internal_28_$__cuda_sm70_shflsync_bfly_p) ;  /* 0x0000086000007944 */ /* 0x000fea0003c00000 */
[----:B01----:R-:W-:Y:S01]  /*20390*/  FADD.FTZ R101, R101, R106 ;  /* 0x0000006a65657221 */ /* 0x003fe20000010000 */
[----:B------:R-:W-:Y:S01]  /*203a0*/  MOV R102, 0x203f0 ;  /* 0x000203f000667802 */ /* 0x000fe20000000f00 */
[----:B------:R-:W-:-:S02]  /*203b0*/  IMAD.MOV.U32 R107, RZ, RZ, 0x4 ;  /* 0x00000004ff6b7424 */ /* 0x000fc400078e00ff */
[----:B------:R-:W-:Y:S02]  /*203c0*/  IMAD.MOV.U32 R105, RZ, RZ, 0x1f ;  /* 0x0000001fff697424 */ /* 0x000fe400078e00ff */
[----:B------:R-:W-:Y:S02]  /*203d0*/  IMAD.MOV.U32 R106, RZ, RZ, -0x1 ;  /* 0xffffffffff6a7424 */ /* 0x000fe400078e00ff */
[----:B------:R-:W-:Y:S05]  /*203e0*/  CALL.REL.NOINC `($__internal_28_$__cuda_sm70_shflsync_bfly_p) ;  /* 0x0000080000007944 */ /* 0x000fea0003c00000 */
[----:B01----:R-:W-:Y:S01]  /*203f0*/  FADD.FTZ R101, R101, R106 ;  /* 0x0000006a65657221 */ /* 0x003fe20000010000 */
[----:B------:R-:W-:Y:S01]  /*20400*/  MOV R102, 0x20450 ;  /* 0x0002045000667802 */ /* 0x000fe20000000f00 */
[----:B------:R-:W-:Y:S02]  /*20410*/  IMAD.MOV.U32 R107, RZ, RZ, 0x8 ;  /* 0x00000008ff6b7424 */ /* 0x000fe400078e00ff */
        /* <DEDUP_REMOVED lines=106> */
[----:B------:R-:W-:Y:S02]  /*20ac0*/  IMAD.MOV.U32 R107, RZ, RZ, 0x4 ;  /* 0x00000004ff6b7424 */ /* 0x000fe400078e00ff */
[----:B------:R-:W-:-:S02]  /*20ad0*/  IMAD.MOV.U32 R105, RZ, RZ, 0x1f ;  /* 0x0000001fff697424 */ /* 0x000fc400078e00ff */
        /* <DEDUP_REMOVED lines=8> */
[----:B-1----:R-:W-:Y:S01]  /*20b60*/  FADD.FTZ R246, R101, R106 ;  /* 0x0000006a65f67221 */ /* 0x002fe20000010000 */
[----:B------:R-:W-:Y:S01]  /*20b70*/  MOV R102, 0x20bd0 ;  /* 0x00020bd000667802 */ /* 0x000fe20000000f00 */
[----:B0-----:R-:W-:Y:S02]  /*20b80*/  IMAD.MOV.U32 R107, RZ, RZ, 0x10 ;  /* 0x00000010ff6b7424 */ /* 0x001fe400078e00ff */
[----:B------:R-:W-:-:S02]  /*20b90*/  IMAD.MOV.U32 R105, RZ, RZ, 0x1f ;  /* 0x0000001fff697424 */ /* 0x000fc400078e00ff */
[----:B------:R-:W-:Y:S02]  /*20ba0*/  IMAD.MOV.U32 R106, RZ, RZ, -0x1 ;  /* 0xffffffffff6a7424 */ /* 0x000fe400078e00ff */
[----:B------:R-:W-:Y:S02]  /*20bb0*/  IMAD.MOV.U32 R101, RZ, RZ, R246 ;  /* 0x000000ffff657224 */ /* 0x000fe400078e00f6 */
[----:B------:R-:W-:Y:S05]  /*20bc0*/  CALL.REL.NOINC `($__internal_28_$__cuda_sm70_shflsync_bfly_p) ;  /* 0x0000002000007944 */ /* 0x000fea0003c00000 */
[----:B01----:R-:W-:Y:S01]  /*20bd0*/  IMAD.MOV.U32 R105, RZ, RZ, R106 ;  /* 0x000000ffff697224 */ /* 0x003fe200078e006a */
[----:B------:R-:W-:Y:S05]  /*20be0*/  BRA `(.L_x_11269) ;  /* 0xffffe2b000007947 */ /* 0x000fea000383ffff */
        .weak           $__internal_28_$__cuda_sm70_shflsync_bfly_p
        .type           $__internal_28_$__cuda_sm70_shflsync_bfly_p,@function
        .size           $__internal_28_$__cuda_sm70_shflsync_bfly_p,(.L_x_32968 - $__internal_28_$__cuda_sm70_shflsync_bfly_p)
$__internal_28_$__cuda_sm70_shflsync_bfly_p:
[----:B------:R-:W-:Y:S01]  /*20bf0*/  IMAD.MOV.U32 R103, RZ, RZ, 0x0 ;  /* 0x00000000ff677424 */ /* 0x000fe200078e00ff */
[----:B------:R-:W-:Y:S04]  /*20c00*/  WARPSYNC R106 ;  /* 0x0000006a00007348 */ /* 0x000fe80003800000 */
[----:B------:R0:W1:Y:S01]  /*20c10*/  SHFL.BFLY PT, R106, R101, R107, R105 ;  /* 0x0c00006b656a7389 */ /* 0x00006200000e0069 */
[----:B------:R-:W-:Y:S05]  /*20c20*/  RET.REL.NODEC R102 `(_ZN10layer_norm31ln_parallel_residual_fwd_kernelINS_13Kernel_traitsI13__nv_bfloat16S2_fS2_fjLj5120ELj1ELj1ELj4ELj16ENS_18Kernel_traits_baseILj5120ES2_S2_fS2_fjLj128EEEEELb1ELb0ELb0EEEvNS_9FwdParamsE) ;  /* 0xfffdf3d066007950 */ /* 0x000fea0003c3ffff */
.L_x_11270:
        /* <DEDUP_REMOVED lines=13> */
.L_x_32968:


//--------------------- .text._ZN10layer_norm31ln_parallel_residual_fwd_kernelINS_13Kernel_traitsI13__nv_bfloat16S2_fS2_fjLj5120ELj1ELj1ELj4ELj16ENS_18Kernel_traits_baseILj5120ES2_S2_fS2_fjLj128EEEEELb1ELb0ELb1EEEvNS_9FwdParamsE --------------------------
	.section	.text._ZN10layer_norm31ln_parallel_residual_fwd_kernelINS_13Kernel_traitsI13__nv_bfloat16S2_fS2_fjLj5120ELj1ELj1ELj4ELj16ENS_18Kernel_traits_baseILj5120ES2_S2_fS2_fjLj128EEEEELb1ELb0ELb1EEEvNS_9FwdParamsE,"ax",@progbits
	.sectioninfo	@"SHI_REGISTERS=239"
	.align	128
        .global         _ZN10layer_norm31ln_parallel_residual_fwd_kernelINS_13Kernel_traitsI13__nv_bfloat16S2_fS2_fjLj5120ELj1ELj1ELj4ELj16ENS_18Kernel_traits_baseILj5120ES2_S2_fS2_fjLj128EEEEELb1ELb0ELb1EEEvNS_9FwdParamsE
        .type           _ZN10layer_norm31ln_parallel_residual_fwd_kernelINS_13Kernel_traitsI13__nv_bfloat16S2_fS2_fjLj5120ELj1ELj1ELj4ELj16ENS_18Kernel_traits_baseILj5120ES2_S2_fS2_fjLj128EEEEELb1ELb0ELb1EEEvNS_9FwdParamsE,@function
        .size           _ZN10layer_norm31ln_parallel_residual_fwd_kernelINS_13Kernel_traitsI13__nv_bfloat16S2_fS2_fjLj5120ELj1ELj1ELj4ELj16ENS_18Kernel_traits_baseILj5120ES2_S2_fS2_fjLj128EEEEELb1ELb0ELb1EEEvNS_9FwdParamsE,(.L_x_32969 - _ZN10layer_norm31ln_parallel_residual_fwd_kernelINS_13Kernel_traitsI13__nv_bfloat16S2_fS2_fjLj5120ELj1ELj1ELj4ELj16ENS_18Kernel_traits_baseILj5120ES2_S2_fS2_fjLj128EEEEELb1ELb0ELb1EEEvNS_9FwdParamsE)
        .other          _ZN10layer_norm31ln_parallel_residual_fwd_kernelINS_13Kernel_traitsI13__nv_bfloat16S2_fS2_fjLj5120ELj1ELj1ELj4ELj16ENS_18Kernel_traits_baseILj5120ES2_S2_fS2_fjLj128EEEEELb1ELb0ELb1EEEvNS_9FwdParamsE,@"STO_CUDA_ENTRY STV_DEFAULT"
_ZN10layer_norm31ln_parallel_residual_fwd_kernelINS_13Kernel_traitsI13__nv_bfloat16S2_fS2_fjLj5120ELj1ELj1ELj4ELj16ENS_18Kernel_traits_baseILj5120ES2_S2_fS2_fjLj128EEEEELb1ELb0ELb1EEEvNS_9FwdParamsE:
.text._ZN10layer_norm31ln_parallel_residual_fwd_kernelINS_13Kernel_traitsI13__nv_bfloat16S2_fS2_fjLj5120ELj1ELj1ELj4ELj16ENS_18Kernel_traits_baseILj5120ES2_S2_fS2_fjLj128EEEEELb1ELb0ELb1EEEvNS_9FwdParamsE:
        /* <DEDUP_REMOVED lines=12> */
[----:B------:R-:W3:Y:S01]  /*00c0*/  @P1 LDG.E.64 R4, [R4.64] ;  /* 0x0000000604041981 */ /* 0x000ee2000c1e1b00 */
[----:B------:R-:W-:Y:S01]  /*00d0*/  IMAD.MOV.U32 R29, RZ, RZ, 0x10 ;  /* 0x00000010ff1d7424 */ /* 0x000fe200078e00ff */
[----:B------:R-:W-:Y:S02]  /*00e0*/  ISETP.NE.U32.AND P0, PT, RZ, c[0x0][0x218], PT ;  /* 0x00008600ff007a0c */ /* 0x000fe40003f05070 */
[----:B------:R-:W0:Y:S02]  /*00f0*/  S2R R169, SR_TID.X ;  /* 0x0000000000a97919 */ /* 0x000e240000002100 */
[----:B------:R-:W-:Y:S02]  /*0100*/  ISETP.NE.AND.EX P0, PT, RZ, c[0x0][0x21c], PT, P0 ;  /* 0x00008700ff007a0c */ /* 0x000fe40003f05300 */
[----:B0-----:R-:W-:Y:S01]  /*0110*/  LOP3.LUT R0, R169, 0x7f, RZ, 0xc0, !PT ;  /* 0x0000007fa9007812 */ /* 0x001fe200078ec0ff */
[----:B------:R-:W0:Y:S04]  /*0120*/  S2R R22, SR_CTAID.X ;  /* 0x0000000000167919 */ /* 0x000e280000002500 */
[----:B------:R-:W-:-:S06]  /*0130*/  IMAD.WIDE.U32 R6, R0, R29, c[0x0][0x218] ;  /* 0x0000860000067625 */ /* 0x000fcc00078e001d */
[----:B------:R1:W5:Y:S04]  /*0140*/  @P0 LDG.E.128 R8, [R6.64] ;  /* 0x0000000606080981 */ /* 0x000368000c1e1d00 */
[----:B------:R1:W5:Y:S04]  /*0150*/  @P0 LDG.E.128 R16, [R6.64+0x800] ;  /* 0x0008000606100981 */ /* 0x000368000c1e1d00 */
[----:B------:R1:W5:Y:S04]  /*0160*/  @P0 LDG.E.128 R24, [R6.64+0x1000] ;  /* 0x0010000606180981 */ /* 0x000368000c1e1d00 */
[----:B------:R1:W5:Y:S01]  /*0170*/  @P0 LDG.E.128 R32, [R6.64+0x1800] ;  /* 0x0018000606200981 */ /* 0x000362000c1e1d00 */
[----:B0-----:R-:W-:-:S03]  /*0180*/  IMAD R177, R22, c[0x0][0x0], R169 ;  /* 0x0000000016b17a24 */ /* 0x001fc600078e02a9 */
[----:B------:R1:W5:Y:S01]  /*0190*/  @P0 LDG.E.128 R60, [R6.64+0x2000] ;  /* 0x00200006063c0981 */ /* 0x000362000c1e1d00 */
[----:B------:R-:W-:Y:S01]  /*01a0*/  IMAD.WIDE.U32 R12, R177, -0x326172a9, RZ ;  /* 0xcd9e8d57b10c7825 */ /* 0x000fe200078e00ff */
[----:B--2---:R-:W0:Y:S01]  /*01b0*/  @P1 R2UR UR4, R2 ;  /* 0x00000000020413c2 */ /* 0x004e2200000e0000 */
[----:B---3--:R-:W-:-:S07]  /*01c0*/  @P1 IADD3 R197, P2, R4, c[0x0][0x240], RZ ;  /* 0x0000900004c51a10 */ /* 0x008fce0007f5e0ff */
[----:B------:R-:W2:Y:S01]  /*01d0*/  @P1 R2UR UR5, R3 ;  /* 0x00000000030513c2 */ /* 0x000ea200000e0000 */
[----:B------:R-:W-:Y:S01]  /*01e0*/  @P1 IMAD.X R14, RZ, RZ, R5, P2 ;  /* 0x000000ffff0e1224 */ /* 0x000fe200010e0605 */
[----:B------:R-:W-:-:S04]  /*01f0*/  ISETP.NE.U32.AND P1, PT, RZ, c[0x0][0x220], PT ;  /* 0x00008800ff007a0c */ /* 0x000fc80003f25070 */
[----:B------:R-:W-:-:S13]  /*0200*/  ISETP.NE.AND.EX P1, PT, RZ, c[0x0][0x224], PT, P1 ;  /* 0x00008900ff007a0c */ /* 0x000fda0003f25310 */
[----:B------:R-:W-:-:S06]  /*0210*/  @P1 IMAD.WIDE.U32 R40, R0, R29, c[0x0][0x220] ;  /* 0x0000880000281625 */ /* 0x000fcc00078e001d */
[----:B------:R-:W5:Y:S01]  /*0220*/  @P1 LDG.E.128 R40, [R40.64+0x2000] ;  /* 0x0020000628281981 */ /* 0x000f62000c1e1d00 */
[--C-:B------:R-:W-:Y:S02]  /*0230*/  SHF.R.U64 R176, R197, 0x2, R14.reuse ;  /* 0x00000002c5b07819 */ /* 0x100fe4000000120e */
[----:B------:R-:W-:-:S03]  /*0240*/  SHF.R.U32.HI R171, RZ, 0x2, R14 ;  /* 0x00000002ffab7819 */ /* 0x000fc6000001160e */
[----:B------:R-:W-:Y:S01]  /*0250*/  IMAD.WIDE.U32 R4, R176, -0x2daee0ad, RZ ;  /* 0xd2511f53b0047825 */ /* 0x000fe200078e00ff */
[----:B0-----:R-:W-:Y:S01]  /*0260*/  LOP3.LUT R14, R13, UR4, R171, 0x96, !PT ;  /* 0x000000040d0e7c12 */ /* 0x001fe2000f8e96ab */
[----:B--2---:R-:W-:-:S03]  /*0270*/  UIADD3 UR10, UR5, -0x4498517b, URZ ;  /* 0xbb67ae85050a7890 */ /* 0x004fc6000fffe03f */
[----:B------:R-:W-:Y:S01]  /*0280*/  LOP3.LUT R20, R5, UR5, RZ, 0x3c, !PT ;  /* 0x0000000505147c12 */ /* 0x000fe2000f8e3cff */
[----:B------:R-:W-:Y:S01]  /*0290*/  UIADD3 UR9, UR4, -0x61c88647, URZ ;  /* 0x9e3779b904097890 */ /* 0x000fe2000fffe03f */
[----:B------:R-:W-:-:S04]  /*02a0*/  IMAD.WIDE.U32 R14, R14, -0x2daee0ad, RZ ;  /* 0xd2511f530e0e7825 */ /* 0x000fc800078e00ff */
[----:B------:R-:W-:Y:S01]  /*02b0*/  IMAD.WIDE.U32 R20, R20, -0x326172a9, RZ ;  /* 0xcd9e8d5714147825 */ /* 0x000fe200078e00ff */
[----:B------:R-:W-:Y:S01]  /*02c0*/  LOP3.LUT R5, R15, UR10, R4, 0x96, !PT ;  /* 0x0000000a0f057c12 */ /* 0x000fe2000f8e9604 */
[----:B------:R-:W-:-:S03]  /*02d0*/  UIADD3 UR11, UR4, 0x3c6ef372, URZ ;  /* 0x3c6ef372040b7890 */ /* 0x000fc6000fffe03f */
[----:B------:R-:W-:Y:S01]  /*02e0*/  LOP3.LUT R4, R21, UR9, R12, 0x96, !PT ;  /* 0x0000000915047c12 */ /* 0x000fe2000f8e960c */
[----:B-1----:R-:W-:Y:S01]  /*02f0*/  IMAD.WIDE.U32 R6, R5, -0x326172a9, RZ ;  /* 0xcd9e8d5705067825 */ /* 0x002fe200078e00ff */
[----:B------:R-:W-:-:S03]  /*0300*/  UIADD3 UR12, UR5, 0x76cf5d0a, URZ ;  /* 0x76cf5d0a050c7890 */ /* 0x000fc6000fffe03f */
        /* <DEDUP_REMOVED lines=19> */
[----:B------:R-:W-:Y:S01]  /*0440*/  LOP3.LUT R7, R13, UR18, R4, 0x96, !PT ;  /* 0x000000120d077c12 */ /* 0x000fe2000f8e9604 */
[----:B------:R-:W-:-:S03]  /*0450*/  UIADD3 UR19, UR4, -0x4ab325aa, URZ ;  /* 0xb54cda5604137890 */ /* 0x000fc6000fffe03f */
[----:B------:R-:W-:Y:S01]  /*0460*/  LOP3.LUT R4, R15, UR17, R6, 0x96, !PT ;  /* 0x000000110f047c12 */ /* 0x000fe2000f8e9606 */
[----:B------:R-:W-:Y:S01]  /*0470*/  IMAD.SHL.U32 R23, R0, 0x10, RZ ;  /* 0x0000001000177824 */ /* 0x000fe200078e00ff */
[----:B------:R-:W-:Y:S01]  /*0480*/  UIADD3 UR20, UR5, 0x646e171e, URZ ;  /* 0x646e171e05147890 */ /* 0x000fe2000fffe03f */
[----:B------:R-:W-:-:S04]  /*0490*/  IMAD.WIDE.U32 R6, R7, -0x326172a9, RZ ;  /* 0xcd9e8d5707067825 */ /* 0x000fc800078e00ff */
[----:B------:R-:W-:Y:S01]  /*04a0*/  IMAD.WIDE.U32 R4, R4, -0x2daee0ad, RZ ;  /* 0xd2511f5304047825 */ /* 0x000fe200078e00ff */
[----:B------:R-:W-:Y:S02]  /*04b0*/  IADD3 R2, P2, R23, c[0x0][0x220], RZ ;  /* 0x0000880017027a10 */ /* 0x000fe40007f5e0ff */
[----:B------:R-:W-:Y:S02]  /*04c0*/  LOP3.LUT R13, R7, UR19, R14, 0x96, !PT ;  /* 0x00000013070d7c12 */ /* 0x000fe4000f8e960e */
[----:B------:R-:W-:Y:S02]  /*04d0*/  LOP3.LUT R14, R5, UR20, R12, 0x96, !PT ;  /* 0x00000014050e7c12 */ /* 0x000fe4000f8e960c */
[----:B------:R-:W-:Y:S01]  /*04e0*/  LEA.HI R169, R169, R22, RZ, 0x19 ;  /* 0x00000016a9a97211 */ /* 0x000fe200078fc8ff */
[----:B------:R-:W-:Y:S01]  /*04f0*/  IMAD.X R3, RZ, RZ, c[0x0][0x224], P2 ;  /* 0x00008900ff037624 */ /* 0x000fe200010e06ff */
[----:B------:R-:W-:Y:S01]  /*0500*/  UIADD3 UR21, UR4, 0x5384540f, URZ ;  /* 0x5384540f04157890 */ /* 0x000fe2000fffe03f */
[----:B------:R-:W-:Y:S01]  /*0510*/  IMAD.WIDE.U32 R12, R13, -0x2daee0ad, RZ ;  /* 0xd2511f530d0c7825 */ /* 0x000fe200078e00ff */
[----:B------:R-:W-:Y:S01]  /*0520*/  UIADD3 UR22, UR5, 0x1fd5c5a3, URZ ;  /* 0x1fd5c5a305167890 */ /* 0x000fe2000fffe03f */
[----:B------:R-:W-:Y:S01]  /*0530*/  ISETP.GE.AND P2, PT, R169, c[0x0][0x164], PT ;  /* 0x00005900a9007a0c */ /* 0x000fe20003f46270 */
[----:B------:R0:W5:Y:S01]  /*0540*/  @P1 LDG.E.128 R56, [R2.64] ;  /* 0x0000000602381981 */ /* 0x000162000c1e1d00 */
[----:B------:R-:W-:-:S03]  /*0550*/  IMAD.WIDE.U32 R14, R14, -0x326172a9, RZ ;  /* 0xcd9e8d570e0e7825 */ /* 0x000fc600078e00ff */
[----:B------:R-:W-:Y:S01]  /*0560*/  LOP3.LUT R179, R13, UR22, R4, 0x96, !PT ;  /* 0x000000160db37c12 */ /* 0x000fe2000f8e9604 */
[----:B------:R0:W5:Y:S01]  /*0570*/  @P1 LDG.E.128 R52, [R2.64+0x800] ;  /* 0x0008000602341981 */ /* 0x000162000c1e1d00 */
[----:B------:R-:W-:Y:S01]  /*0580*/  LOP3.LUT R178, R15, UR21, R6, 0x96, !PT ;  /* 0x000000150fb27c12 */ /* 0x000fe2000f8e9606 */
[----:B------:R-:W-:Y:S02]  /*0590*/  UIADD3 UR23, UR4, -0xe443238, URZ ;  /* 0xf1bbcdc804177890 */ /* 0x000fe4000fffe03f */
[----:B------:R0:W5:Y:S01]  /*05a0*/  @P1 LDG.E.128 R48, [R2.64+0x1000] ;  /* 0x0010000602301981 */ /* 0x000162000c1e1d00 */
[----:B------:R-:W-:Y:S01]  /*05b0*/  UIADD3 UR24, UR5, -0x24c28bd8, URZ ;  /* 0xdb3d742805187890 */ /* 0x000fe2000fffe03f */
[----:B------:R-:W-:Y:S02]  /*05c0*/  IMAD.HI.U32 R7, R179, -0x326172a9, RZ ;  /* 0xcd9e8d57b3077827 */ /* 0x000fe400078e00ff */
[----:B------:R0:W5:Y:S01]  /*05d0*/  @P1 LDG.E.128 R44, [R2.64+0x1800] ;  /* 0x00180006022c1981 */ /* 0x000162000c1e1d00 */
[----:B------:R-:W-:-:S02]  /*05e0*/  IADD3 R4, P3, R23, c[0x0][0x1b8], RZ ;  /* 0x00006e0017047a10 */ /* 0x000fc40007f7e0ff */
[----:B------:R-:W-:Y:S02]  /*05f0*/  LOP3.LUT R168, R7, UR23, R14, 0x96, !PT ;  /* 0x0000001707a87c12 */ /* 0x000fe4000f8e960e */
[----:B------:R-:W-:Y:S01]  /*0600*/  IADD3.X R5, RZ, c[0x0][0x1bc], RZ, P3, !PT ;  /* 0x00006f00ff057a10 */ /* 0x000fe20001ffe4ff */
[----:B0-----:R-:W-:-:S05]  /*0610*/  IMAD.HI.U32 R3, R178, -0x2daee0ad, RZ ;  /* 0xd2511f53b2037827 */ /* 0x001fca00078e00ff */
[----:B------:R-:W-:Y:S01]  /*0620*/  LOP3.LUT R170, R3, UR24, R12, 0x96, !PT ;  /* 0x0000001803aa7c12 */ /* 0x000fe2000f8e960c */
[----:B------:R-:W-:Y:S06]  /*0630*/  @P2 EXIT ;  /* 0x000000000000294d */ /* 0x000fec0003800000 */
[----:B------:R-:W-:Y:S01]  /*0640*/  IMAD.WIDE.U32 R2, R0, R29, c[0x0][0x1b0] ;  /* 0x00006c0000027625 */ /* 0x000fe200078e001d */
[----:B-----5:R-:W-:Y:S01]  /*0650*/  @!P0 CS2R R8, SRZ ;  /* 0x0000000000088805 */ /* 0x020fe2000001ff00 */
[----:B------:R-:W-:Y:S01]  /*0660*/  @!P0 CS2R R10, SRZ ;  /* 0x00000000000a8805 */ /* 0x000fe2000001ff00 */
[----:B------:R-:W-:Y:S01]  /*0670*/  @!P0 CS2R R16, SRZ ;  /* 0x0000000000108805 */ /* 0x000fe2000001ff00 */
[----:B------:R-:W-:Y:S01]  /*0680*/  @!P1 CS2R R44, SRZ ;  /* 0x00000000002c9805 */ /* 0x000fe2000001ff00 */
[----:B------:R-:W-:Y:S01]  /*0690*/  @!P0 CS2R R18, SRZ ;  /* 0x0000000000128805 */ /* 0x000fe2000001ff00 */
[----:B------:R-:W-:Y:S01]  /*06a0*/  @!P0 CS2R R24, SRZ ;  /* 0x0000000000188805 */ /* 0x000fe2000001ff00 */
[----:B------:R0:W5:Y:S01]  /*06b0*/  LDG.E.128 R124, [R4.64] ;  /* 0x00000006047c7981 */ /* 0x000162000c1e1d00 */
[----:B------:R-:W-:Y:S01]  /*06c0*/  @!P0 CS2R R26, SRZ ;  /* 0x00000000001a8805 */ /* 0x000fe2000001ff00 */
[----:B------:R-:W-:-:S02]  /*06d0*/  @!P0 CS2R R32, SRZ ;  /* 0x0000000000208805 */ /* 0x000fc4000001ff00 */
[----:B------:R0:W5:Y:S01]  /*06e0*/  LDG.E.128 R120, [R4.64+0x800] ;  /* 0x0008000604787981 */ /* 0x000162000c1e1d00 */
[--C-:B------:R-:W-:Y:S01]  /*06f0*/  PRMT R6, RZ, 0x5410, R10.reuse ;  /* 0x00005410ff067816 */ /* 0x100fe2000000000a */
[----:B------:R-:W-:Y:S02]  /*0700*/  @!P0 CS2R R34, SRZ ;  /* 0x0000000000228805 */ /* 0x000fe4000001ff00 */
[----:B------:R0:W5:Y:S01]  /*0710*/  LDG.E.128 R116, [R4.64+0x1000] ;  /* 0x0010000604747981 */ /* 0x000162000c1e1d00 */
[----:B------:R-:W-:-:S03]  /*0720*/  PRMT R7, RZ, 0x7610, R10 ;  /* 0x00007610ff077816 */ /* 0x000fc6000000000a */
[----:B------:R0:W5:Y:S01]  /*0730*/  LDG.E.128 R112, [R4.64+0x1800] ;  /* 0x0018000604707981 */ /* 0x000162000c1e1d00 */
[----:B------:R-:W-:-:S03]  /*0740*/  PRMT R10, RZ, 0x5410, R16 ;  /* 0x00005410ff0a7816 */ /* 0x000fc60000000010 */
[----:B------:R0:W5:Y:S01]  /*0750*/  LDG.E.128 R108, [R4.64+0x2000] ;  /* 0x00200006046c7981 */ /* 0x000162000c1e1d00 */
[----:B------:R-:W-:-:S03]  /*0760*/  PRMT R12, RZ, 0x5410, R17 ;  /* 0x00005410ff0c7816 */ /* 0x000fc60000000011 */
[----:B------:R1:W5:Y:S01]  /*0770*/  LDG.E.128 R104, [R2.64] ;  /* 0x0000000602687981 */ /* 0x000362000c1e1d00 */
[----:B------:R-:W-:-:S03]  /*0780*/  PRMT R13, RZ, 0x7610, R17 ;  /* 0x00007610ff0d7816 */ /* 0x000fc60000000011 */
[----:B------:R1:W5:Y:S01]  /*0790*/  LDG.E.128 R100, [R2.64+0x800] ;  /* 0x0008000602647981 */ /* 0x000362000c1e1d00 */
[----:B0-----:R-:W-:-:S03]  /*07a0*/  PRMT R4, RZ, 0x5410, R9 ;  /* 0x00005410ff047816 */ /* 0x001fc60000000009 */
[----:B------:R1:W5:Y:S01]  /*07b0*/  LDG.E.128 R96, [R2.64+0x1000] ;  /* 0x0010000602607981 */ /* 0x000362000c1e1d00 */
[----:B------:R-:W-:-:S03]  /*07c0*/  PRMT R5, RZ, 0x7610, R9 ;  /* 0x00007610ff057816 */ /* 0x000fc60000000009 */
[----:B------:R1:W5:Y:S01]  /*07d0*/  LDG.E.128 R92, [R2.64+0x1800] ;  /* 0x00180006025c7981 */ /* 0x000362000c1e1d00 */
[----:B------:R-:W-:-:S03]  /*07e0*/  PRMT R9, RZ, 0x7610, R11 ;  /* 0x00007610ff097816 */ /* 0x000fc6000000000b */
[----:B------:R1:W5:Y:S01]  /*07f0*/  LDG.E.128 R88, [R2.64+0x2000] ;  /* 0x0020000602587981 */ /* 0x000362000c1e1d00 */
        /* <DEDUP_REMOVED lines=9> */
[--C-:B-1----:R-:W-:Y:S01]  /*0890*/  PRMT R2, RZ, 0x5410, R8.reuse ;  /* 0x00005410ff027816 */ /* 0x102fe20000000008 */
[----:B------:R-:W-:Y:S01]  /*08a0*/  UIADD3 UR25, UR4, -0x700cb87f, URZ ;  /* 0x8ff3478104197890 */ /* 0x000fe2000fffe03f */
[----:B------:R-:W-:Y:S01]  /*08b0*/  PRMT R3, RZ, 0x7610, R8 ;  /* 0x00007610ff037816 */ /* 0x000fe20000000008 */
[----:B------:R-:W-:Y:S01]  /*08c0*/  UIADD3 UR26, UR5, -0x695add53, URZ ;  /* 0x96a522ad051a7890 */ /* 0x000fe2000fffe03f */
[----:B------:R-:W-:Y:S01]  /*08d0*/  PRMT R8, RZ, 0x5410, R11 ;  /* 0x00005410ff087816 */ /* 0x000fe2000000000b */
[----:B------:R-:W-:Y:S01]  /*08e0*/  @!P1 CS2R R40, SRZ ;  /* 0x0000000000289805 */ /* 0x000fe2000001ff00 */
[----:B------:R-:W-:Y:S01]  /*08f0*/  PRMT R11, RZ, 0x7610, R16 ;  /* 0x00007610ff0b7816 */ /* 0x000fe20000000010 */
[----:B------:R-:W-:Y:S01]  /*0900*/  @!P1 CS2R R42, SRZ ;  /* 0x00000000002a9805 */ /* 0x000fe2000001ff00 */
[--C-:B------:R-:W-:Y:S01]  /*0910*/  PRMT R157, RZ, 0x5410, R44.reuse ;  /* 0x00005410ff9d7816 */ /* 0x100fe2000000002c */
[----:B------:R-:W-:Y:S01]  /*0920*/  IMAD R178, R178, -0x2daee0ad, RZ ;  /* 0xd2511f53b2b27824 */ /* 0x000fe200078e02ff */
[----:B------:R-:W-:Y:S01]  /*0930*/  PRMT R160, RZ, 0x7610, R44 ;  /* 0x00007610ffa07816 */ /* 0x000fe2000000002c */
[----:B------:R-:W-:Y:S01]  /*0940*/  IMAD R179, R179, -0x326172a9, RZ ;  /* 0xcd9e8d57b3b37824 */ /* 0x000fe200078e02ff */
[--C-:B------:R-:W-:Y:S01]  /*0950*/  PRMT R159, RZ, 0x5410, R45.reuse ;  /* 0x00005410ff9f7816 */ /* 0x100fe2000000002d */
[----:B------:R-:W-:Y:S01]  /*0960*/  IMAD.HI.U32 R44, R170, -0x326172a9, RZ ;  /* 0xcd9e8d57aa2c7827 */ /* 0x000fe200078e00ff */
[----:B------:R-:W-:-:S02]  /*0970*/  PRMT R162, RZ, 0x7610, R45 ;  /* 0x00007610ffa27816 */ /* 0x000fc4000000002d */
[--C-:B------:R-:W-:Y:S01]  /*0980*/  PRMT R14, RZ, 0x5410, R18.reuse ;  /* 0x00005410ff0e7816 */ /* 0x100fe20000000012 */
[----:B------:R-:W-:Y:S01]  /*0990*/  IMAD.HI.U32 R45, R168, -0x2daee0ad, RZ ;  /* 0xd2511f53a82d7827 */ /* 0x000fe200078e00ff */
[----:B------:R-:W-:Y:S02]  /*09a0*/  PRMT R15, RZ, 0x7610, R18 ;  /* 0x00007610ff0f7816 */ /* 0x000fe40000000012 */
[--C-:B------:R-:W-:Y:S01]  /*09b0*/  PRMT R16, RZ, 0x5410, R19.reuse ;  /* 0x00005410ff107816 */ /* 0x100fe20000000013 */
[----:B------:R-:W-:Y:S01]  /*09c0*/  IMAD R170, R170, -0x326172a9, RZ ;  /* 0xcd9e8d57aaaa7824 */ /* 0x000fe200078e02ff */
[----:B------:R-:W-:Y:S01]  /*09d0*/  PRMT R17, RZ, 0x7610, R19 ;  /* 0x00007610ff117816 */ /* 0x000fe20000000013 */
[----:B------:R-:W-:Y:S01]  /*09e0*/  IMAD.MOV.U32 R180, RZ, RZ, 0x1 ;  /* 0x00000001ffb47424 */ /* 0x000fe200078e00ff */
[--C-:B------:R-:W-:Y:S01]  /*09f0*/  PRMT R18, RZ, 0x5410, R24.reuse ;  /* 0x00005410ff127816 */ /* 0x100fe20000000018 */
        /* <DEDUP_REMOVED lines=53> */
[----:B------:R-:W-:Y:S02]  /*0d50*/  LOP3.LUT R179, R44, UR25, R179, 0x96, !PT ;  /* 0x000000192cb37c12 */ /* 0x000fe4000f8e96b3 */
[----:B------:R-:W-:Y:S02]  /*0d60*/  LOP3.LUT R178, R45, UR26, R178, 0x96, !PT ;  /* 0x0000001a2db27c12 */ /* 0x000fe4000f8e96b2 */
[----:B------:R-:W-:Y:S02]  /*0d70*/  LOP3.LUT R197, R197, 0x3, RZ, 0xc0, !PT ;  /* 0x00000003c5c57812 */ /* 0x000fe400078ec0ff */
        /* <DEDUP_REMOVED lines=8> */
.L_x_11919:
[----:B------:R-:W-:Y:S01]  /*0e00*/  ISETP.NE.U32.AND P0, PT, RZ, c[0x0][0x180], PT ;  /* 0x00006000ff007a0c */ /* 0x000fe20003f05070 */
[----:B------:R-:W-:Y:S01]  /*0e10*/  IMAD R40, R169, c[0x0][0x168], RZ ;  /* 0x00005a00a9287a24 */ /* 0x000fe200078e02ff */
[----:B------:R-:W-:Y:S01]  /*0e20*/  ISETP.NE.U32.AND P1, PT, RZ, c[0x0][0x178], PT ;  /* 0x00005e00ff007a0c */ /* 0x000fe20003f25070 */
[----:B------:R-:W-:Y:S01]  /*0e30*/  IMAD.MOV.U32 R198, RZ, RZ, 0x10 ;  /* 0x00000010ffc67424 */ /* 0x000fe200078e00ff */
[----:B------:R-:W-:-:S02]  /*0e40*/  ISETP.NE.AND.EX P0, PT, RZ, c[0x0][0x184], PT, P0 ;  /* 0x00006100ff007a0c */ /* 0x000fc40003f05300 */
[----:B------:R-:W-:Y:S02]  /*0e50*/  SHF.R.S32.HI R41, RZ, 0x1f, R40 ;  /* 0x0000001fff297819 */ /* 0x000fe40000011428 */
[----:B------:R-:W-:Y:S02]  /*0e60*/  ISETP.NE.AND.EX P2, PT, RZ, c[0x0][0x17c], PT, P1 ;  /* 0x00005f00ff007a0c */ /* 0x000fe40003f45310 */
[----:B------:R-:W-:Y:S02]  /*0e70*/  LEA.HI R41, R41, R40, RZ, 0x3 ;  /* 0x0000002829297211 */ /* 0x000fe400078f18ff */
[----:B------:R-:W-:Y:S02]  /*0e80*/  LOP3.LUT R196, R196, 0xffffffdf, RZ, 0xc0, !PT ;  /* 0xffffffdfc4c47812 */ /* 0x000fe400078ec0ff */
[----:B------:R-:W-:-:S03]  /*0e90*/  LEA.HI.SX32 R200, R41, R0, 0x1d ;  /* 0x0000000029c87211 */ /* 0x000fc600078feaff */
[----:B------:R-:W-:Y:S02]  /*0ea0*/  @P0 IMAD.MOV.U32 R45, RZ, RZ, 0x20 ;  /* 0x00000020ff2d0424 */ /* 0x000fe400078e00ff */
[-C--:B------:R-:W-:Y:S01]  /*0eb0*/  IMAD.WIDE.U32 R40, R200, R198.reuse, c[0x0][0x170] ;  /* 0x00005c00c8287625 */ /* 0x080fe200078e00c6 */
[----:B------:R-:W-:Y:S01]  /*0ec0*/  ISETP.NE.AND P1, PT, R197, 0x1, PT ;  /* 0x00000001c500780c */ /* 0x000fe20003f25270 */
[----:B------:R-:W-:Y:S01]  /*0ed0*/  BSSY B0, `(.L_x_11271) ;  /* 0x0000013000007945 */ /* 0x000fe20003800000 */
[----:B------:R-:W-:Y:S01]  /*0ee0*/  @P2 LOP3.LUT R196, R196, 0x20, RZ, 0xfc, !PT ;  /* 0x00000020c4c42812 */ /* 0x000fe200078efcff */
[C---:B------:R-:W-:Y:S02]  /*0ef0*/  @P2 IMAD.WIDE.U32 R46, R200.reuse, R198, c[0x0][0x178] ;  /* 0x00005e00c82e2625 */ /* 0x040fe400078e00c6 */
[----:B-----5:R-:W5:Y:S02]  /*0f00*/  LDG.E.128 R40, [R40.64] ;  /* 0x0000000628287981 */ /* 0x020f64000c1e1d00 */
[----:B------:R-:W-:-:S02]  /*0f10*/  @P0 IMAD.WIDE.U32 R44, R200, R45, c[0x0][0x180] ;  /* 0x00006000c82c0625 */ /* 0x000fc400078e002d */
[----:B------:R0:W5:Y:S04]  /*0f20*/  @P2 LDG.E.128 R84, [R46.64] ;  /* 0x000000062e542981 */ /* 0x000168000c1e1d00 */
[----:B------:R0:W5:Y:S04]  /*0f30*/  @P0 LDG.E.128 R80, [R44.64] ;  /* 0x000000062c500981 */ /* 0x000168000c1e1d00 */
[----:B------:R0:W5:Y:S01]  /*0f40*/  @P0 LDG.E.128 R76, [R44.64+0x10] ;  /* 0x000010062c4c0981 */ /* 0x000162000c1e1d00 */
        /* <DEDUP_REMOVED lines=10> */
.L_x_11272:
[----:B------:R-:W-:Y:S02]  /*0ff0*/  IMAD.MOV.U32 R52, RZ, RZ, R170 ;  /* 0x000000ffff347224 */ /* 0x000fe400078e00aa */
.L_x_11273:
[----:B------:R-:W-:Y:S05]  /*1000*/  BSYNC B0 ;  /* 0x0000000000007941 */ /* 0x000fea0003800000 */
.L_x_11271:
        /* <DEDUP_REMOVED lines=16> */
.L_x_11277:
[----:B------:R-:W-:Y:S05]  /*1110*/  BSYNC B1 ;  /* 0x0000000000017941 */ /* 0x000fea0003800000 */
.L_x_11276:
        /* <DEDUP_REMOVED lines=44> */
.L_x_11275:
[----:B------:R-:W-:Y:S05]  /*13e0*/  BSYNC B0 ;  /* 0x0000000000007941 */ /* 0x000fea0003800000 */
.L_x_11274:
[----:B0-----:R-:W0:Y:S01]  /*13f0*/  I2F.U32 R44, R52 ;  /* 0x00000034002c7306 */ /* 0x001e220000201000 */
[----:B------:R-:W-:Y:S01]  /*1400*/  ISETP.NE.U32.AND P1, PT, RZ, c[0x0][0x178], PT ;  /* 0x00005e00ff007a0c */ /* 0x000fe20003f25070 */
[----:B------:R-:W-:Y:S01]  /*1410*/  IMAD.MOV.U32 R203, RZ, RZ, 0x2f800000 ;  /* 0x2f800000ffcb7424 */ /* 0x000fe200078e00ff */
[----:B-----5:R-:W-:Y:S02]  /*1420*/  PRMT R45, RZ, 0x5410, R40 ;  /* 0x00005410ff2d7816 */ /* 0x020fe40000000028 */
[----:B------:R-:W-:-:S02]  /*1430*/  ISETP.NE.AND.EX P6, PT, RZ, c[0x0][0x17c], PT, P1 ;  /* 0x00005f00ff007a0c */ /* 0x000fc40003fc5310 */
[----:B------:R-:W-:Y:S01]  /*1440*/  LOP3.LUT R196, R196, 0xffffffef, RZ, 0xc0, !PT ;  /* 0xffffffefc4c47812 */ /* 0x000fe200078ec0ff */
[----:B------:R-:W-:Y:S02]  /*1450*/  FMUL.FTZ R45, R45, c[0x0][0x1e8] ;  /* 0x00007a002d2d7a20 */ /* 0x000fe40000410000 */
        /* <DEDUP_REMOVED lines=8> */
[----:B------:R-:W-:Y:S02]  /*14e0*/  IMAD.MOV.U32 R44, RZ, RZ, R48 ;  /* 0x000000ffff2c7224 */ /* 0x000fe400078e0030 */
[----:B------:R-:W-:Y:S01]  /*14f0*/  FADD.FTZ R72, R80, R72 ;  /* 0x0000004850487221 */ /* 0x000fe20000010000 */
[----:B------:R-:W-:Y:S05]  /*1500*/  BRA `(.L_x_11279) ;  /* 0x0000055000007947 */ /* 0x000fea0003800000 */
.L_x_11278:
        /* <DEDUP_REMOVED lines=12> */
.L_x_11281:
[----:B------:R-:W-:Y:S02]  /*15d0*/  IMAD.MOV.U32 R51, RZ, RZ, R170 ;  /* 0x000000ffff337224 */ /* 0x000fe400078e00aa */
.L_x_11282:
[----:B------:R-:W-:Y:S05]  /*15e0*/  BSYNC B0 ;  /* 0x0000000000007941 */ /* 0x000fea0003800000 */
.L_x_11280:
        /* <DEDUP_REMOVED lines=16> */
.L_x_11286:
[----:B------:R-:W-:Y:S05]  /*16f0*/  BSYNC B1 ;  /* 0x0000000000017941 */ /* 0x000fea0003800000 */
.L_x_11285:
        /* <DEDUP_REMOVED lines=44> */
.L_x_11284:
[----:B------:R-:W-:Y:S05]  /*19c0*/  BSYNC B0 ;  /* 0x0000000000007941 */ /* 0x000fea0003800000 */
.L_x_11283:
        /* <DEDUP_REMOVED lines=9> */
.L_x_11279:
        /* <DEDUP_REMOVED lines=12> */
.L_x_11288:
[----:B------:R-:W-:Y:S02]  /*1b20*/  IMAD.MOV.U32 R51, RZ, RZ, R170 ;  /* 0x000000ffff337224 */ /* 0x000fe400078e00aa */
.L_x_11289:
[----:B------:R-:W-:Y:S05]  /*1b30*/  BSYNC B0 ;  /* 0x0000000000007941 */ /* 0x000fea0003800000 */
.L_x_11287:
        /* <DEDUP_REMOVED lines=16> */
.L_x_11293:
[----:B------:R-:W-:Y:S05]  /*1c40*/  BSYNC B1 ;  /* 0x0000000000017941 */ /* 0x000fea0003800000 */
.L_x_11292:
        /* <DEDUP_REMOVED lines=44> */
.L_x_11291:
[----:B------:R-:W-:Y:S05]  /*1f10*/  BSYNC B0 ;  /* 0x0000000000007941 */ /* 0x000fea0003800000 */
.L_x_11290:
        /* <DEDUP_REMOVED lines=13> */
.L_x_11294:
        /* <DEDUP_REMOVED lines=12> */
.L_x_11297:
[----:B------:R-:W-:Y:S02]  /*20b0*/  IMAD.MOV.U32 R54, RZ, RZ, R170 ;  /* 0x000000ffff367224 */ /* 0x000fe400078e00aa */
.L_x_11298:
[----:B------:R-:W-:Y:S05]  /*20c0*/  BSYNC B0 ;  /* 0x0000000000007941 */ /* 0x000fea0003800000 */
.L_x_11296:
        /* <DEDUP_REMOVED lines=16> */
.L_x_11302:
[----:B------:R-:W-:Y:S05]  /*21d0*/  BSYNC B1 ;  /* 0x0000000000017941 */ /* 0x000fea0003800000 */
.L_x_11301:
        /* <DEDUP_REMOVED lines=44> */
.L_x_11300:
[----:B------:R-:W-:Y:S05]  /*24a0*/  BSYNC B0 ;  /* 0x0000000000007941 */ /* 0x000fea0003800000 */
.L_x_11299:
        /* <DEDUP_REMOVED lines=9> */
.L_x_11295:
        /* <DEDUP_REMOVED lines=12> */
.L_x_11304:
[----:B------:R-:W-:Y:S02]  /*2600*/  IMAD.MOV.U32 R54, RZ, RZ, R170 ;  /* 0x000000ffff367224 */ /* 0x000fe400078e00aa */
.L_x_11305:
[----:B------:R-:W-:Y:S05]  /*2610*/  BSYNC B0 ;  /* 0x0000000000007941 */ /* 0x000fea0003800000 */
.L_x_11303:
        /* <DEDUP_REMOVED lines=16> */
.L_x_11309:
[----:B------:R-:W-:Y:S05]  /*2720*/  BSYNC B1 ;  /* 0x0000000000017941 */ /* 0x000fea0003800000 */
.L_x_11308:
        /* <DEDUP_REMOVED lines=44> */
.L_x_11307:
[----:B------:R-:W-:Y:S05]  /*29f0*/  BSYNC B0 ;  /* 0x0000000000007941 */ /* 0x000fea0003800000 */
.L_x_11306:
        /* <DEDUP_REMOVED lines=13> */
.L_x_11310:
        /* <DEDUP_REMOVED lines=12> */
.L_x_11313:
[----:B------:R-:W-:Y:S02]  /*2b90*/  IMAD.MOV.U32 R53, RZ, RZ, R170 ;  /* 0x000000ffff357224 */ /* 0x000fe400078e00aa */
.L_x_11314:
[----:B------:R-:W-:Y:S05]  /*2ba0*/  BSYNC B0 ;  /* 0x0000000000007941 */ /* 0x000fea0003800000 */
.L_x_11312:
        /* <DEDUP_REMOVED lines=16> */
.L_x_11318:
[----:B------:R-:W-:Y:S05]  /*2cb0*/  BSYNC B1 ;  /* 0x0000000000017941 */ /* 0x000fea0003800000 */
.L_x_11317:
        /* <DEDUP_REMOVED lines=44> */
.L_x_11316:
[----:B------:R-:W-:Y:S05]  /*2f80*/  BSYNC B0 ;  /* 0x0000000000007941 */ /* 0x000fea0003800000 */
.L_x_11315:
        /* <DEDUP_REMOVED lines=9> */
.L_x_11311:
        /* <DEDUP_REMOVED lines=12> */
.L_x_11320:
[----:B------:R-:W-:Y:S02]  /*30e0*/  IMAD.MOV.U32 R53, RZ, RZ, R170 ;  /* 0x000000ffff357224 */ /* 0x000fe400078e00aa */
.L_x_11321:
[----:B------:R-:W-:Y:S05]  /*30f0*/  BSYNC B0 ;  /* 0x0000000000007941 */ /* 0x000fea0003800000 */
.L_x_11319:
        /* <DEDUP_REMOVED lines=16> */
.L_x_11325:
[----:B------:R-:W-:Y:S05]  /*3200*/  BSYNC B1 ;  /* 0x0000000000017941 */ /* 0x000fea0003800000 */
.L_x_11324:
        /* <DEDUP_REMOVED lines=44> */
.L_x_11323:
[----:B------:R-:W-:Y:S05]  /*34d0*/  BSYNC B0 ;  /* 0x0000000000007941 */ /* 0x000fea0003800000 */
.L_x_11322:
        /* <DEDUP_REMOVED lines=12> */
.L_x_11326:
        /* <DEDUP_REMOVED lines=12> */
.L_x_11329:
[----:B------:R-:W-:Y:S02]  /*3660*/  IMAD.MOV.U32 R53, RZ, RZ, R170 ;  /* 0x000000ffff357224 */ /* 0x000fe400078e00aa */
.L_x_11330:
[----:B------:R-:W-:Y:S05]  /*3670*/  BSYNC B0 ;  /* 0x0000000000007941 */ /* 0x000fea0003800000 */
.L_x_11328:
        /* <DEDUP_REMOVED lines=16> */
.L_x_11334:
[----:B------:R-:W-:Y:S05]  /*3780*/  BSYNC B1 ;  /* 0x0000000000017941 */ /* 0x000fea0003800000 */
.L_x_11333:
        /* <DEDUP_REMOVED lines=44> */
.L_x_11332:
[----:B------:R-:W-:Y:S05]  /*3a50*/  BSYNC B0 ;  /* 0x0000000000007941 */ /* 0x000fea0003800000 */
.L_x_11331:
        /* <DEDUP_REMOVED lines=9> */
.L_x_11327:
        /* <DEDUP_REMOVED lines=12> */
.L_x_11336:
[----:B------:R-:W-:Y:S02]  /*3bb0*/  IMAD.MOV.U32 R53, RZ, RZ, R170 ;  /* 0x000000ffff357224 */ /* 0x000fe400078e00aa */
.L_x_11337:
[----:B------:R-:W-:Y:S05]  /*3bc0*/  BSYNC B0 ;  /* 0x0000000000007941 */ /* 0x000fea0003800000 */
.L_x_11335:
        /* <DEDUP_REMOVED lines=16> */
.L_x_11341:
[----:B------:R-:W-:Y:S05]  /*3cd0*/  BSYNC B1 ;  /* 0x0000000000017941 */ /* 0x000fea0003800000 */
.L_x_11340:
        /* <DEDUP_REMOVED lines=44> */
.L_x_11339:
[----:B------:R-:W-:Y:S05]  /*3fa0*/  BSYNC B0 ;  /* 0x0000000000007941 */ /* 0x000fea0003800000 */
.L_x_11338:
        /* <DEDUP_REMOVED lines=12> */
.L_x_11342:
        /* <DEDUP_REMOVED lines=12> */
.L_x_11345:
[----:B------:R-:W-:Y:S02]  /*4130*/  IMAD.MOV.U32 R53, RZ, RZ, R170 ;  /* 0x000000ffff357224 */ /* 0x000fe400078e00aa */
.L_x_11346:
[----:B------:R-:W-:Y:S05]  /*4140*/  BSYNC B0 ;  /* 0x0000000000007941 */ /* 0x000fea0003800000 */
.L_x_11344:
        /* <DEDUP_REMOVED lines=16> */
.L_x_11350:
[----:B------:R-:W-:Y:S05]  /*4250*/  BSYNC B1 ;  /* 0x0000000000017941 */ /* 0x000fea0003800000 */
.L_x_11349:
        /* <DEDUP_REMOVED lines=44> */
.L_x_11348:
[----:B------:R-:W-:Y:S05]  /*4520*/  BSYNC B0 ;  /* 0x0000000000007941 */ /* 0x000fea0003800000 */
.L_x_11347:
        /* <DEDUP_REMOVED lines=9> */
.L_x_11343:
        /* <DEDUP_REMOVED lines=12> */
.L_x_11352:
[----:B------:R-:W-:Y:S02]  /*4680*/  IMAD.MOV.U32 R53, RZ, RZ, R170 ;  /* 0x000000ffff357224 */ /* 0x000fe400078e00aa */
.L_x_11353:
[----:B------:R-:W-:Y:S05]  /*4690*/  BSYNC B0 ;  /* 0x0000000000007941 */ /* 0x000fea0003800000 */
.L_x_11351:
        /* <DEDUP_REMOVED lines=16> */
.L_x_11357:
[----:B------:R-:W-:Y:S05]  /*47a0*/  BSYNC B1 ;  /* 0x0000000000017941 */ /* 0x000fea0003800000 */
.L_x_11356:
        /* <DEDUP_REMOVED lines=44> */
.L_x_11355:
[----:B------:R-:W-:Y:S05]  /*4a70*/  BSYNC B0 ;  /* 0x0000000000007941 */ /* 0x000fea0003800000 */
.L_x_11354:
        /* <DEDUP_REMOVED lines=12> */
.L_x_11358:
        /* <DEDUP_REMOVED lines=12> */
.L_x_11361:
[----:B------:R-:W-:Y:S02]  /*4c00*/  IMAD.MOV.U32 R42, RZ, RZ, R170 ;  /* 0x000000ffff2a7224 */ /* 0x000fe400078e00aa */
.L_x_11362:
[----:B------:R-:W-:Y:S05]  /*4c10*/  BSYNC B0 ;  /* 0x0000000000007941 */ /* 0x000fea0003800000 */
.L_x_11360:
        /* <DEDUP_REMOVED lines=16> */
.L_x_11366:
[----:B------:R-:W-:Y:S05]  /*4d20*/  BSYNC B1 ;  /* 0x0000000000017941 */ /* 0x000fea0003800000 */
.L_x_11365:
        /* <DEDUP_REMOVED lines=44> */
.L_x_11364:
[----:B------:R-:W-:Y:S05]  /*4ff0*/  BSYNC B0 ;  /* 0x0000000000007941 */ /* 0x000fea0003800000 */
.L_x_11363:
        /* <DEDUP_REMOVED lines=9> */
.L_x_11359:
        /* <DEDUP_REMOVED lines=12> */
.L_x_11368:
[----:B------:R-:W-:Y:S02]  /*5150*/  IMAD.MOV.U32 R42, RZ, RZ, R170 ;  /* 0x000000ffff2a7224 */ /* 0x000fe400078e00aa */
.L_x_11369:
[----:B------:R-:W-:Y:S05]  /*5160*/  BSYNC B0 ;  /* 0x0000000000007941 */ /* 0x000fea0003800000 */
.L_x_11367:
        /* <DEDUP_REMOVED lines=16> */
.L_x_11373:
[----:B------:R-:W-:Y:S05]  /*5270*/  BSYNC B1 ;  /* 0x0000000000017941 */ /* 0x000fea0003800000 */
.L_x_11372:
        /* <DEDUP_REMOVED lines=44> */
.L_x_11371:
[----:B------:R-:W-:Y:S05]  /*5540*/  BSYNC B0 ;  /* 0x0000000000007941 */ /* 0x000fea0003800000 */
.L_x_11370:
        /* <DEDUP_REMOVED lines=12> */
.L_x_11374:
        /* <DEDUP_REMOVED lines=12> */
.L_x_11377:
[----:B------:R-:W-:Y:S02]  /*56d0*/  IMAD.MOV.U32 R42, RZ, RZ, R170 ;  /* 0x000000ffff2a7224 */ /* 0x000fe400078e00aa */
.L_x_11378:
[----:B------:R-:W-:Y:S05]  /*56e0*/  BSYNC B0 ;  /* 0x0000000000007941 */ /* 0x000fea0003800000 */
.L_x_11376:
        /* <DEDUP_REMOVED lines=16> */
.L_x_11382:
[----:B------:R-:W-:Y:S05]  /*57f0*/  BSYNC B1 ;  /* 0x0000000000017941 */ /* 0x000fea0003800000 */
.L_x_11381:
        /* <DEDUP_REMOVED lines=44> */
.L_x_11380:
[----:B------:R-:W-:Y:S05]  /*5ac0*/  BSYNC B0 ;  /* 0x0000000000007941 */ /* 0x000fea0003800000 */
.L_x_11379:
        /* <DEDUP_REMOVED lines=9> */
.L_x_11375:
        /* <DEDUP_REMOVED lines=12> */
.L_x_11384:
[----:B------:R-:W-:Y:S02]  /*5c20*/  IMAD.MOV.U32 R42, RZ, RZ, R170 ;  /* 0x000000ffff2a7224 */ /* 0x000fe400078e00aa */
.L_x_11385:
[----:B------:R-:W-:Y:S05]  /*5c30*/  BSYNC B0 ;  /* 0x0000000000007941 */ /* 0x000fea0003800000 */
.L_x_11383:
        /* <DEDUP_REMOVED lines=16> */
.L_x_11389:
[----:B------:R-:W-:Y:S05]  /*5d40*/  BSYNC B1 ;  /* 0x0000000000017941 */ /* 0x000fea0003800000 */
.L_x_11388:
        /* <DEDUP_REMOVED lines=44> */
.L_x_11387:
[----:B------:R-:W-:Y:S05]  /*6010*/  BSYNC B0 ;  /* 0x0000000000007941 */ /* 0x000fea0003800000 */
.L_x_11386:
        /* <DEDUP_REMOVED lines=13> */
.L_x_11390:
        /* <DEDUP_REMOVED lines=12> */
.L_x_11393:
[----:B------:R-:W-:Y:S02]  /*61b0*/  IMAD.MOV.U32 R48, RZ, RZ, R170 ;  /* 0x000000ffff307224 */ /* 0x000fe400078e00aa */
.L_x_11394:
[----:B------:R-:W-:Y:S05]  /*61c0*/  BSYNC B0 ;  /* 0x0000000000007941 */ /* 0x000fea0003800000 */
.L_x_11392:
        /* <DEDUP_REMOVED lines=18> */
.L_x_11398:
[----:B------:R-:W-:Y:S05]  /*62f0*/  BSYNC B1 ;  /* 0x0000000000017941 */ /* 0x000fea0003800000 */
.L_x_11397:
        /* <DEDUP_REMOVED lines=44> */
.L_x_11396:
[----:B------:R-:W-:Y:S05]  /*65c0*/  BSYNC B0 ;  /* 0x0000000000007941 */ /* 0x000fea0003800000 */
.L_x_11395:
        /* <DEDUP_REMOVED lines=9> */
.L_x_11391:
[----:B------:R-:W-:Y:S01]  /*6660*/  SEL R42, RZ, 0x1000000, P5 ;  /* 0x01000000ff2a7807 */ /* 0x000fe20002800000 */
[----:B------:R-:W-:Y:S01]  /*6670*/  IMAD.MOV.U32 R204, RZ, RZ, 0x20 ;  /* 0x00000020ffcc7424 */ /* 0x000fe200078e00ff */
[----:B------:R-:W-:Y:S01]  /*6680*/  SEL R41, RZ, 0x10000, P4 ;  /* 0x00010000ff297807 */ /* 0x000fe20002000000 */
[----:B------:R-:W-:Y:S01]  /*6690*/  IMAD.MOV.U32 R202, RZ, RZ, 0x8 ;  /* 0x00000008ffca7424 */ /* 0x000fe200078e00ff */
[----:B------:R-:W-:Y:S02]  /*66a0*/  SEL R46, RZ, 0x100, P3 ;  /* 0x00000100ff2e7807 */ /* 0x000fe40001800000 */
[----:B------:R-:W-:Y:S01]  /*66b0*/  ISETP.NE.AND P4, PT, R51, RZ, PT ;  /* 0x000000ff3300720c */ /* 0x000fe20003f85270 */
[----:B------:R-:W-:Y:S01]  /*66c0*/  IMAD.WIDE.U32 R48, R200, R202, c[0x0][0x190] ;  /* 0x00006400c8307625 */ /* 0x000fe200078e00ca */
[----:B------:R-:W-:Y:S02]  /*66d0*/  ISETP.NE.AND P3, PT, R52, RZ, PT ;  /* 0x000000ff3400720c */ /* 0x000fe40003f65270 */
[----:B------:R-:W-:-:S02]  /*66e0*/  SEL R44, RZ, 0x1, P1 ;  /* 0x00000001ff2c7807 */ /* 0x000fc40000800000 */
[----:B------:R-:W-:Y:S02]  /*66f0*/  LOP3.LUT R46, R46, R42, R41, 0xfe, !PT ;  /* 0x0000002a2e2e7212 */ /* 0x000fe400078efe29 */
[----:B------:R-:W-:Y:S01]  /*6700*/  SEL R40, RZ, 0x1, P3 ;  /* 0x00000001ff287807 */ /* 0x000fe20001800000 */
[----:B------:R-:W-:Y:S01]  /*6710*/  IMAD.WIDE.U32 R44, R44, 0x1000000, RZ ;  /* 0x010000002c2c7825 */ /* 0x000fe200078e00ff */
[----:B------:R-:W-:Y:S02]  /*6720*/  SEL R42, RZ, 0x1, P4 ;  /* 0x00000001ff2a7807 */ /* 0x000fe40002000000 */
[----:B------:R-:W-:Y:S01]  /*6730*/  SEL R47, RZ, 0x1, P2 ;  /* 0x00000001ff2f7807 */ /* 0x000fe20001000000 */
[----:B------:R-:W-:Y:S01]  /*6740*/  IMAD.WIDE.U32 R40, R40, 0x10000, RZ ;  /* 0x0001000028287825 */ /* 0x000fe200078e00ff */
[----:B------:R-:W-:Y:S02]  /*6750*/  ISETP.NE.AND P5, PT, R50, RZ, PT ;  /* 0x000000ff3200720c */ /* 0x000fe40003fa5270 */
[----:B------:R-:W-:Y:S01]  /*6760*/  LOP3.LUT R47, R45, R46, R47, 0xfe, !PT ;  /* 0x0000002e2d2f7212 */ /* 0x000fe200078efe2f */
[----:B------:R-:W-:Y:S01]  /*6770*/  IMAD.WIDE.U32 R42, R42, 0x100, RZ ;  /* 0x000001002a2a7825 */ /* 0x000fe200078e00ff */
[----:B------:R-:W-:-:S02]  /*6780*/  SEL R45, RZ, 0x1, P5 ;  /* 0x00000001ff2d7807 */ /* 0x000fc40002800000 */
[----:B------:R-:W-:Y:S01]  /*6790*/  LOP3.LUT P6, RZ, R196, 0x20, RZ, 0xc0, !PT ;  /* 0x00000020c4ff7812 */ /* 0x000fe200078cc0ff */
[----:B------:R-:W-:Y:S01]  /*67a0*/  IMAD.WIDE.U32 R50, R200, R204, c[0x0][0x188] ;  /* 0x00006200c8327625 */ /* 0x000fe200078e00cc */
[----:B------:R-:W-:Y:S02]  /*67b0*/  LOP3.LUT R44, R42, R44, R40, 0xfe, !PT ;  /* 0x0000002c2a2c7212 */ /* 0x000fe400078efe28 */
[----:B------:R-:W-:Y:S02]  /*67c0*/  LOP3.LUT R43, R43, R47, R41, 0xfe, !PT ;  /* 0x0000002f2b2b7212 */ /* 0x000fe400078efe29 */
[----:B------:R-:W-:Y:S01]  /*67d0*/  LOP3.LUT R42, R44, R45, RZ, 0xfc, !PT ;  /* 0x0000002d2c2a7212 */ /* 0x000fe200078efcff */
[----:B------:R0:W-:Y:S01]  /*67e0*/  STG.E.128 [R50.64], R72 ;  /* 0x0000004832007986 */ /* 0x0001e2000c101d06 */
[----:B------:R-:W-:-:S03]  /*67f0*/  IADD3 R53, R200, 0x80, RZ ;  /* 0x00000080c8357810 */ /* 0x000fc60007ffe0ff */
[----:B------:R0:W-:Y:S02]  /*6800*/  STG.E.128 [R50.64+0x10], R68 ;  /* 0x0000104432007986 */ /* 0x0001e4000c101d06 */
[C---:B------:R-:W-:Y:S02]  /*6810*/  @P6 IMAD.WIDE.U32 R46, R53.reuse, R198, c[0x0][0x178] ;  /* 0x00005e00352e6625 */ /* 0x040fe400078e00c6 */
[----:B------:R0:W-:Y:S02]  /*6820*/  STG.E.64 [R48.64], R42 ;  /* 0x0000002a30007986 */ /* 0x0001e4000c101b06 */
[----:B------:R-:W-:-:S04]  /*6830*/  @P0 IMAD.WIDE.U32 R44, R53, R204, c[0x0][0x180] ;  /* 0x00006000352c0625 */ /* 0x000fc800078e00cc */
[----:B------:R-:W-:Y:S01]  /*6840*/  IMAD.WIDE.U32 R40, R53, R198, c[0x0][0x170] ;  /* 0x00005c0035287625 */ /* 0x000fe200078e00c6 */
        /* <DEDUP_REMOVED lines=20> */
.L_x_11399:
[----:B------:R1:W5:Y:S04]  /*6990*/  @P6 LDG.E.128 R84, [R46.64] ;  /* 0x000000062e546981 */ /* 0x000368000c1e1d00 */
[----:B------:R1:W5:Y:S04]  /*69a0*/  @P0 LDG.E.128 R80, [R44.64] ;  /* 0x000000062c500981 */ /* 0x000368000c1e1d00 */
[----:B------:R1:W5:Y:S04]  /*69b0*/  @P0 LDG.E.128 R76, [R44.64+0x10] ;  /* 0x000010062c4c0981 */ /* 0x000368000c1e1d00 */
[----:B0-----:R-:W5:Y:S01]  /*69c0*/  LDG.E.128 R40, [R40.64] ;  /* 0x0000000628287981 */ /* 0x001f62000c1e1d00 */
        /* <DEDUP_REMOVED lines=12> */
.L_x_11401:
[----:B-1----:R-:W-:Y:S02]  /*6a90*/  IMAD.MOV.U32 R52, RZ, RZ, R170 ;  /* 0x000000ffff347224 */ /* 0x002fe400078e00aa */
.L_x_11402:
[----:B------:R-:W-:Y:S05]  /*6aa0*/  BSYNC B0 ;  /* 0x0000000000007941 */ /* 0x000fea0003800000 */
.L_x_11400:
        /* <DEDUP_REMOVED lines=16> */
.L_x_11406:
[----:B------:R-:W-:Y:S05]  /*6bb0*/  BSYNC B1 ;  /* 0x0000000000017941 */ /* 0x000fea0003800000 */
.L_x_11405:
        /* <DEDUP_REMOVED lines=44> */
.L_x_11404:
[----:B------:R-:W-:Y:S05]  /*6e80*/  BSYNC B0 ;  /* 0x0000000000007941 */ /* 0x000fea0003800000 */
.L_x_11403:
[----:B------:R-:W0:Y:S01]  /*6e90*/  I2F.U32 R44, R52 ;  /* 0x00000034002c7306 */ /* 0x000e220000201000 */
[----:B------:R-:W-:Y:S02]  /*6ea0*/  LOP3.LUT P6, RZ, R196, 0x10, RZ, 0xc0, !PT ;  /* 0x00000010c4ff7812 */ /* 0x000fe400078cc0ff */
[----:B-----5:R-:W-:-:S05]  /*6eb0*/  PRMT R45, RZ, 0x5410, R40 ;  /* 0x00005410ff2d7816 */ /* 0x020fca0000000028 */
        /* <DEDUP_REMOVED lines=11> */
.L_x_11407:
        /* <DEDUP_REMOVED lines=12> */
.L_x_11410:
[----:B------:R-:W-:Y:S02]  /*7030*/  IMAD.MOV.U32 R51, RZ, RZ, R170 ;  /* 0x000000ffff337224 */ /* 0x000fe400078e00aa */
.L_x_11411:
[----:B------:R-:W-:Y:S05]  /*7040*/  BSYNC B0 ;  /* 0x0000000000007941 */ /* 0x000fea0003800000 */
.L_x_11409:
        /* <DEDUP_REMOVED lines=16> */
.L_x_11415:
[----:B------:R-:W-:Y:S05]  /*7150*/  BSYNC B1 ;  /* 0x0000000000017941 */ /* 0x000fea0003800000 */
.L_x_11414:
        /* <DEDUP_REMOVED lines=44> */
.L_x_11413:
[----:B------:R-:W-:Y:S05]  /*7420*/  BSYNC B0 ;  /* 0x0000000000007941 */ /* 0x000fea0003800000 */
.L_x_11412:
        /* <DEDUP_REMOVED lines=9> */
.L_x_11408:
        /* <DEDUP_REMOVED lines=12> */
.L_x_11417:
[----:B------:R-:W-:Y:S02]  /*7580*/  IMAD.MOV.U32 R51, RZ, RZ, R170 ;  /* 0x000000ffff337224 */ /* 0x000fe400078e00aa */
.L_x_11418:
[----:B------:R-:W-:Y:S05]  /*7590*/  BSYNC B0 ;  /* 0x0000000000007941 */ /* 0x000fea0003800000 */
.L_x_11416:
        /* <DEDUP_REMOVED lines=16> */
.L_x_11422:
[----:B------:R-:W-:Y:S05]  /*76a0*/  BSYNC B1 ;  /* 0x0000000000017941 */ /* 0x000fea0003800000 */
.L_x_11421:
        /* <DEDUP_REMOVED lines=44> */
.L_x_11420:
[----:B------:R-:W-:Y:S05]  /*7970*/  BSYNC B0 ;  /* 0x0000000000007941 */ /* 0x000fea0003800000 */
.L_x_11419:
        /* <DEDUP_REMOVED lines=13> */
.L_x_11423:
        /* <DEDUP_REMOVED lines=12> */
.L_x_11426:
[----:B------:R-:W-:Y:S02]  /*7b10*/  IMAD.MOV.U32 R52, RZ, RZ, R170 ;  /* 0x000000ffff347224 */ /* 0x000fe400078e00aa */
.L_x_11427:
[----:B------:R-:W-:Y:S05]  /*7b20*/  BSYNC B0 ;  /* 0x0000000000007941 */ /* 0x000fea0003800000 */
.L_x_11425:
        /* <DEDUP_REMOVED lines=16> */
.L_x_11431:
[----:B------:R-:W-:Y:S05]  /*7c30*/  BSYNC B1 ;  /* 0x0000000000017941 */ /* 0x000fea0003800000 */
.L_x_11430:
        /* <DEDUP_REMOVED lines=44> */
.L_x_11429:
[----:B------:R-:W-:Y:S05]  /*7f00*/  BSYNC B0 ;  /* 0x0000000000007941 */ /* 0x000fea0003800000 */
.L_x_11428:
        /* <DEDUP_REMOVED lines=9> */
.L_x_11424:
        /* <DEDUP_REMOVED lines=12> */
.L_x_11433:
[----:B------:R-:W-:Y:S02]  /*8060*/  IMAD.MOV.U32 R52, RZ, RZ, R170 ;  /* 0x000000ffff347224 */ /* 0x000fe400078e00aa */
.L_x_11434:
[----:B------:R-:W-:Y:S05]  /*8070*/  BSYNC B0 ;  /* 0x0000000000007941 */ /* 0x000fea0003800000 */
.L_x_11432:
        /* <DEDUP_REMOVED lines=16> */
.L_x_11438:
[----:B------:R-:W-:Y:S05]  /*8180*/  BSYNC B1 ;  /* 0x0000000000017941 */ /* 0x000fea0003800000 */
.L_x_11437:
        /* <DEDUP_REMOVED lines=44> */
.L_x_11436:
[----:B------:R-:W-:Y:S05]  /*8450*/  BSYNC B0 ;  /* 0x0000000000007941 */ /* 0x000fea0003800000 */
.L_x_11435:
        /* <DEDUP_REMOVED lines=13> */
.L_x_11439:
        /* <DEDUP_REMOVED lines=12> */
.L_x_11442:
[----:B------:R-:W-:Y:S02]  /*85f0*/  IMAD.MOV.U32 R56, RZ, RZ, R170 ;  /* 0x000000ffff387224 */ /* 0x000fe400078e00aa */
.L_x_11443:
[----:B------:R-:W-:Y:S05]  /*8600*/  BSYNC B0 ;  /* 0x0000000000007941 */ /* 0x000fea0003800000 */
.L_x_11441:
        /* <DEDUP_REMOVED lines=16> */
.L_x_11447:
[----:B------:R-:W-:Y:S05]  /*8710*/  BSYNC B1 ;  /* 0x0000000000017941 */ /* 0x000fea0003800000 */
.L_x_11446:
        /* <DEDUP_REMOVED lines=44> */
.L_x_11445:
[----:B------:R-:W-:Y:S05]  /*89e0*/  BSYNC B0 ;  /* 0x0000000000007941 */ /* 0x000fea0003800000 */
.L_x_11444:
        /* <DEDUP_REMOVED lines=9> */
.L_x_11440:
        /* <DEDUP_REMOVED lines=12> */
.L_x_11449:
[----:B------:R-:W-:Y:S02]  /*8b40*/  IMAD.MOV.U32 R56, RZ, RZ, R170 ;  /* 0x000000ffff387224 */ /* 0x000fe400078e00aa */
.L_x_11450:
[----:B------:R-:W-:Y:S05]  /*8b50*/  BSYNC B0 ;  /* 0x0000000000007941 */ /* 0x000fea0003800000 */
.L_x_11448:
        /* <DEDUP_REMOVED lines=16> */
.L_x_11454:
[----:B------:R-:W-:Y:S05]  /*8c60*/  BSYNC B1 ;  /* 0x0000000000017941 */ /* 0x000fea0003800000 */
.L_x_11453:
        /* <DEDUP_REMOVED lines=44> */
.L_x_11452:
[----:B------:R-:W-:Y:S05]  /*8f30*/  BSYNC B0 ;  /* 0x0000000000007941 */ /* 0x000fea0003800000 */
.L_x_11451:
        /* <DEDUP_REMOVED lines=12> */
.L_x_11455:
        /* <DEDUP_REMOVED lines=12> */
.L_x_11458:
[----:B------:R-:W-:Y:S02]  /*90c0*/  IMAD.MOV.U32 R54, RZ, RZ, R170 ;  /* 0x000000ffff367224 */ /* 0x000fe400078e00aa */
.L_x_11459:
[----:B------:R-:W-:Y:S05]  /*90d0*/  BSYNC B0 ;  /* 0x0000000000007941 */ /* 0x000fea0003800000 */
.L_x_11457:
        /* <DEDUP_REMOVED lines=16> */
.L_x_11463:
[----:B------:R-:W-:Y:S05]  /*91e0*/  BSYNC B1 ;  /* 0x0000000000017941 */ /* 0x000fea0003800000 */
.L_x_11462:
        /* <DEDUP_REMOVED lines=44> */
.L_x_11461:
[----:B------:R-:W-:Y:S05]  /*94b0*/  BSYNC B0 ;  /* 0x0000000000007941 */ /* 0x000fea0003800000 */
.L_x_11460:
        /* <DEDUP_REMOVED lines=9> */
.L_x_11456:
        /* <DEDUP_REMOVED lines=12> */
.L_x_11465:
[----:B------:R-:W-:Y:S02]  /*9610*/  IMAD.MOV.U32 R54, RZ, RZ, R170 ;  /* 0x000000ffff367224 */ /* 0x000fe400078e00aa */
.L_x_11466:
[----:B------:R-:W-:Y:S05]  /*9620*/  BSYNC B0 ;  /* 0x0000000000007941 */ /* 0x000fea0003800000 */
.L_x_11464:
        /* <DEDUP_REMOVED lines=16> */
.L_x_11470:
[----:B------:R-:W-:Y:S05]  /*9730*/  BSYNC B1 ;  /* 0x0000000000017941 */ /* 0x000fea0003800000 */
.L_x_11469:
        /* <DEDUP_REMOVED lines=44> */
.L_x_11468:
[----:B------:R-:W-:Y:S05]  /*9a00*/  BSYNC B0 ;  /* 0x0000000000007941 */ /* 0x000fea0003800000 */
.L_x_11467:
        /* <DEDUP_REMOVED lines=12> */
.L_x_11471:
        /* <DEDUP_REMOVED lines=12> */
.L_x_11474:
[----:B------:R-:W-:Y:S02]  /*9b90*/  IMAD.MOV.U32 R54, RZ, RZ, R170 ;  /* 0x000000ffff367224 */ /* 0x000fe400078e00aa */
.L_x_11475:
[----:B------:R-:W-:Y:S05]  /*9ba0*/  BSYNC B0 ;  /* 0x0000000000007941 */ /* 0x000fea0003800000 */
.L_x_11473:
        /* <DEDUP_REMOVED lines=16> */
.L_x_11479:
[----:B------:R-:W-:Y:S05]  /*9cb0*/  BSYNC B1 ;  /* 0x0000000000017941 */ /* 0x000fea0003800000 */
.L_x_11478:
        /* <DEDUP_REMOVED lines=44> */
.L_x_11477:
[----:B------:R-:W-:Y:S05]  /*9f80*/  BSYNC B0 ;  /* 0x0000000000007941 */ /* 0x000fea0003800000 */
.L_x_11476:
        /* <DEDUP_REMOVED lines=9> */
.L_x_11472:
        /* <DEDUP_REMOVED lines=12> */
.L_x_11481:
[----:B------:R-:W-:Y:S02]  /*a0e0*/  IMAD.MOV.U32 R54, RZ, RZ, R170 ;  /* 0x000000ffff367224 */ /* 0x000fe400078e00aa */
.L_x_11482:
[----:B------:R-:W-:Y:S05]  /*a0f0*/  BSYNC B0 ;  /* 0x0000000000007941 */ /* 0x000fea0003800000 */
.L_x_11480:
        /* <DEDUP_REMOVED lines=16> */
.L_x_11486:
[----:B------:R-:W-:Y:S05]  /*a200*/  BSYNC B1 ;  /* 0x0000000000017941 */ /* 0x000fea0003800000 */
.L_x_11485:
        /* <DEDUP_REMOVED lines=44> */
.L_x_11484:
[----:B------:R-:W-:Y:S05]  /*a4d0*/  BSYNC B0 ;  /* 0x0000000000007941 */ /* 0x000fea0003800000 */
.L_x_11483:
        /* <DEDUP_REMOVED lines=12> */
.L_x_11487:
        /* <DEDUP_REMOVED lines=12> */
.L_x_11490:
[----:B------:R-:W-:Y:S02]  /*a660*/  IMAD.MOV.U32 R42, RZ, RZ, R170 ;  /* 0x000000ffff2a7224 */ /* 0x000fe400078e00aa */
.L_x_11491:
[----:B------:R-:W-:Y:S05]  /*a670*/  BSYNC B0 ;  /* 0x0000000000007941 */ /* 0x000fea0003800000 */
.L_x_11489:
        /* <DEDUP_REMOVED lines=16> */
.L_x_11495:
[----:B------:R-:W-:Y:S05]  /*a780*/  BSYNC B1 ;  /* 0x0000000000017941 */ /* 0x000fea0003800000 */
.L_x_11494:
        /* <DEDUP_REMOVED lines=44> */
.L_x_11493:
[----:B------:R-:W-:Y:S05]  /*aa50*/  BSYNC B0 ;  /* 0x0000000000007941 */ /* 0x000fea0003800000 */
.L_x_11492:
        /* <DEDUP_REMOVED lines=9> */
.L_x_11488:
        /* <DEDUP_REMOVED lines=12> */
.L_x_11497:
[----:B------:R-:W-:Y:S02]  /*abb0*/  IMAD.MOV.U32 R42, RZ, RZ, R170 ;  /* 0x000000ffff2a7224 */ /* 0x000fe400078e00aa */
.L_x_11498:
[----:B------:R-:W-:Y:S05]  /*abc0*/  BSYNC B0 ;  /* 0x0000000000007941 */ /* 0x000fea0003800000 */
.L_x_11496:
        /* <DEDUP_REMOVED lines=16> */
.L_x_11502:
[----:B------:R-:W-:Y:S05]  /*acd0*/  BSYNC B1 ;  /* 0x0000000000017941 */ /* 0x000fea0003800000 */
.L_x_11501:
        /* <DEDUP_REMOVED lines=44> */
.L_x_11500:
[----:B------:R-:W-:Y:S05]  /*afa0*/  BSYNC B0 ;  /* 0x0000000000007941 */ /* 0x000fea0003800000 */
.L_x_11499:
        /* <DEDUP_REMOVED lines=12> */
.L_x_11503:
        /* <DEDUP_REMOVED lines=12> */
.L_x_11506:
[----:B------:R-:W-:Y:S02]  /*b130*/  IMAD.MOV.U32 R42, RZ, RZ, R170 ;  /* 0x000000ffff2a7224 */ /* 0x000fe400078e00aa */
.L_x_11507:
[----:B------:R-:W-:Y:S05]  /*b140*/  BSYNC B0 ;  /* 0x0000000000007941 */ /* 0x000fea0003800000 */
.L_x_11505:
        /* <DEDUP_REMOVED lines=16> */
.L_x_11511:
[----:B------:R-:W-:Y:S05]  /*b250*/  BSYNC B1 ;  /* 0x0000000000017941 */ /* 0x000fea0003800000 */
.L_x_11510:
        /* <DEDUP_REMOVED lines=44> */
.L_x_11509:
[----:B------:R-:W-:Y:S05]  /*b520*/  BSYNC B0 ;  /* 0x0000000000007941 */ /* 0x000fea0003800000 */
.L_x_11508:
        /* <DEDUP_REMOVED lines=9> */
.L_x_11504:
        /* <DEDUP_REMOVED lines=12> */
.L_x_11513:
[----:B------:R-:W-:Y:S02]  /*b680*/  IMAD.MOV.U32 R42, RZ, RZ, R170 ;  /* 0x000000ffff2a7224 */ /* 0x000fe400078e00aa */
.L_x_11514:
[----:B------:R-:W-:Y:S05]  /*b690*/  BSYNC B0 ;  /* 0x0000000000007941 */ /* 0x000fea0003800000 */
.L_x_11512:
        /* <DEDUP_REMOVED lines=16> */
.L_x_11518:
[----:B------:R-:W-:Y:S05]  /*b7a0*/  BSYNC B1 ;  /* 0x0000000000017941 */ /* 0x000fea0003800000 */
.L_x_11517:
        /* <DEDUP_REMOVED lines=44> */
.L_x_11516:
[----:B------:R-:W-:Y:S05]  /*ba70*/  BSYNC B0 ;  /* 0x0000000000007941 */ /* 0x000fea0003800000 */
.L_x_11515:
        /* <DEDUP_REMOVED lines=13> */
.L_x_11519:
        /* <DEDUP_REMOVED lines=12> */
.L_x_11522:
[----:B------:R-:W-:Y:S02]  /*bc10*/  IMAD.MOV.U32 R48, RZ, RZ, R170 ;  /* 0x000000ffff307224 */ /* 0x000fe400078e00aa */
.L_x_11523:
[----:B------:R-:W-:Y:S05]  /*bc20*/  BSYNC B0 ;  /* 0x0000000000007941 */ /* 0x000fea0003800000 */
.L_x_11521:
        /* <DEDUP_REMOVED lines=18> */
.L_x_11527:
[----:B------:R-:W-:Y:S05]  /*bd50*/  BSYNC B1 ;  /* 0x0000000000017941 */ /* 0x000fea0003800000 */
.L_x_11526:
        /* <DEDUP_REMOVED lines=44> */
.L_x_11525:
[----:B------:R-:W-:Y:S05]  /*c020*/  BSYNC B0 ;  /* 0x0000000000007941 */ /* 0x000fea0003800000 */
.L_x_11524:
        /* <DEDUP_REMOVED lines=9> */
.L_x_11520:
[----:B------:R-:W-:Y:S01]  /*c0c0*/  SEL R41, RZ, 0x10000, P4 ;  /* 0x00010000ff297807 */ /* 0x000fe20002000000 */
[----:B------:R-:W-:Y:S01]  /*c0d0*/  IMAD.WIDE.U32 R44, R53, R204, c[0x0][0x188] ;  /* 0x00006200352c7625 */ /* 0x000fe200078e00cc */
[----:B------:R-:W-:Y:S02]  /*c0e0*/  SEL R48, RZ, 0x100, P3 ;  /* 0x00000100ff307807 */ /* 0x000fe40001800000 */
[----:B------:R-:W-:Y:S02]  /*c0f0*/  ISETP.NE.AND P4, PT, R51, RZ, PT ;  /* 0x000000ff3300720c */ /* 0x000fe40003f85270 */
[----:B------:R-:W-:Y:S01]  /*c100*/  ISETP.NE.AND P3, PT, R52, RZ, PT ;  /* 0x000000ff3400720c */ /* 0x000fe20003f65270 */
[----:B------:R0:W-:Y:S01]  /*c110*/  STG.E.128 [R44.64], R64 ;  /* 0x000000402c007986 */ /* 0x0001e2000c101d06 */
[----:B------:R-:W-:Y:S02]  /*c120*/  SEL R46, RZ, 0x1, P1 ;  /* 0x00000001ff2e7807 */ /* 0x000fe40000800000 */
[----:B------:R-:W-:Y:S01]  /*c130*/  SEL R43, RZ, 0x1000000, P5 ;  /* 0x01000000ff2b7807 */ /* 0x000fe20002800000 */
[----:B------:R0:W-:Y:S01]  /*c140*/  STG.E.128 [R44.64+0x10], R60 ;  /* 0x0000103c2c007986 */ /* 0x0001e2000c101d06 */
[----:B------:R-:W-:Y:S01]  /*c150*/  SEL R42, RZ, 0x1, P3 ;  /* 0x00000001ff2a7807 */ /* 0x000fe20001800000 */
[----:B------:R-:W-:Y:S01]  /*c160*/  IMAD.WIDE.U32 R46, R46, 0x1000000, RZ ;  /* 0x010000002e2e7825 */ /* 0x000fe200078e00ff */
[----:B------:R-:W-:-:S02]  /*c170*/  SEL R40, RZ, 0x1, P4 ;  /* 0x00000001ff287807 */ /* 0x000fc40002000000 */
[----:B------:R-:W-:Y:S01]  /*c180*/  LOP3.LUT R48, R48, R43, R41, 0xfe, !PT ;  /* 0x0000002b30307212 */ /* 0x000fe200078efe29 */
[----:B------:R-:W-:Y:S01]  /*c190*/  IMAD.WIDE.U32 R42, R42, 0x10000, RZ ;  /* 0x000100002a2a7825 */ /* 0x000fe200078e00ff */
[----:B------:R-:W-:Y:S02]  /*c1a0*/  SEL R49, RZ, 0x1, P2 ;  /* 0x00000001ff317807 */ /* 0x000fe40001000000 */
[----:B------:R-:W-:Y:S01]  /*c1b0*/  ISETP.NE.AND P5, PT, R50, RZ, PT ;  /* 0x000000ff3200720c */ /* 0x000fe20003fa5270 */
[----:B------:R-:W-:Y:S01]  /*c1c0*/  IMAD.WIDE.U32 R40, R40, 0x100, RZ ;  /* 0x0000010028287825 */ /* 0x000fe200078e00ff */
[----:B------:R-:W-:Y:S02]  /*c1d0*/  LOP3.LUT R49, R47, R48, R49, 0xfe, !PT ;  /* 0x000000302f317212 */ /* 0x000fe400078efe31 */
[----:B------:R-:W-:Y:S02]  /*c1e0*/  SEL R47, RZ, 0x1, P5 ;  /* 0x00000001ff2f7807 */ /* 0x000fe40002800000 */
[----:B------:R-:W-:-:S02]  /*c1f0*/  LOP3.LUT R46, R40, R46, R42, 0xfe, !PT ;  /* 0x0000002e282e7212 */ /* 0x000fc400078efe2a */
[----:B------:R-:W-:Y:S01]  /*c200*/  LOP3.LUT R41, R41, R49, R43, 0xfe, !PT ;  /* 0x0000003129297212 */ /* 0x000fe200078efe2b */
[----:B------:R-:W-:Y:S01]  /*c210*/  IMAD.WIDE.U32 R42, R53, R202, c[0x0][0x190] ;  /* 0x00006400352a7625 */ /* 0x000fe200078e00ca */
[----:B------:R-:W-:Y:S02]  /*c220*/  LOP3.LUT R40, R46, R47, RZ, 0xfc, !PT ;  /* 0x0000002f2e287212 */ /* 0x000fe400078efcff */
        /* <DEDUP_REMOVED lines=26> */
.L_x_11528:
[----:B------:R1:W5:Y:S04]  /*c3d0*/  @P6 LDG.E.128 R84, [R48.64] ;  /* 0x0000000630546981 */ /* 0x000368000c1e1d00 */
[----:B------:R1:W5:Y:S04]  /*c3e0*/  @P0 LDG.E.128 R80, [R46.64] ;  /* 0x000000062e500981 */ /* 0x000368000c1e1d00 */
[----:B------:R1:W5:Y:S04]  /*c3f0*/  @P0 LDG.E.128 R76, [R46.64+0x10] ;  /* 0x000010062e4c0981 */ /* 0x000368000c1e1d00 */
        /* <DEDUP_REMOVED lines=13> */
.L_x_11530:
[----:B-1----:R-:W-:Y:S02]  /*c4d0*/  IMAD.MOV.U32 R52, RZ, RZ, R170 ;  /* 0x000000ffff347224 */ /* 0x002fe400078e00aa */
.L_x_11531:
[----:B------:R-:W-:Y:S05]  /*c4e0*/  BSYNC B0 ;  /* 0x0000000000007941 */ /* 0x000fea0003800000 */
.L_x_11529:
        /* <DEDUP_REMOVED lines=16> */
.L_x_11535:
[----:B------:R-:W-:Y:S05]  /*c5f0*/  BSYNC B1 ;  /* 0x0000000000017941 */ /* 0x000fea0003800000 */
.L_x_11534:
        /* <DEDUP_REMOVED lines=44> */
.L_x_11533:
[----:B------:R-:W-:Y:S05]  /*c8c0*/  BSYNC B0 ;  /* 0x0000000000007941 */ /* 0x000fea0003800000 */
.L_x_11532:
        /* <DEDUP_REMOVED lines=14> */
.L_x_11536:
        /* <DEDUP_REMOVED lines=12> */
.L_x_11539:
[----:B------:R-:W-:Y:S02]  /*ca70*/  MOV R51, R170 ;  /* 0x000000aa00337202 */ /* 0x000fe40000000f00 */
.L_x_11540:
[----:B------:R-:W-:Y:S05]  /*ca80*/  BSYNC B0 ;  /* 0x0000000000007941 */ /* 0x000fea0003800000 */
.L_x_11538:
        /* <DEDUP_REMOVED lines=16> */
.L_x_11544:
[----:B------:R-:W-:Y:S05]  /*cb90*/  BSYNC B1 ;  /* 0x0000000000017941 */ /* 0x000fea0003800000 */
.L_x_11543:
        /* <DEDUP_REMOVED lines=44> */
.L_x_11542:
[----:B------:R-:W-:Y:S05]  /*ce60*/  BSYNC B0 ;  /* 0x0000000000007941 */ /* 0x000fea0003800000 */
.L_x_11541:
        /* <DEDUP_REMOVED lines=9> */
.L_x_11537:
        /* <DEDUP_REMOVED lines=12> */
.L_x_11546:
[----:B------:R-:W-:Y:S02]  /*cfc0*/  IMAD.MOV.U32 R51, RZ, RZ, R170 ;  /* 0x000000ffff337224 */ /* 0x000fe400078e00aa */
.L_x_11547:
[----:B------:R-:W-:Y:S05]  /*cfd0*/  BSYNC B0 ;  /* 0x0000000000007941 */ /* 0x000fea0003800000 */
.L_x_11545:
        /* <DEDUP_REMOVED lines=16> */
.L_x_11551:
[----:B------:R-:W-:Y:S05]  /*d0e0*/  BSYNC B1 ;  /* 0x0000000000017941 */ /* 0x000fea0003800000 */
.L_x_11550:
        /* <DEDUP_REMOVED lines=44> */
.L_x_11549:
[----:B------:R-:W-:Y:S05]  /*d3b0*/  BSYNC B0 ;  /* 0x0000000000007941 */ /* 0x000fea0003800000 */
.L_x_11548:
        /* <DEDUP_REMOVED lines=13> */
.L_x_11552:
        /* <DEDUP_REMOVED lines=12> */
.L_x_11555:
[----:B------:R-:W-:Y:S02]  /*d550*/  MOV R54, R170 ;  /* 0x000000aa00367202 */ /* 0x000fe40000000f00 */
.L_x_11556:
[----:B------:R-:W-:Y:S05]  /*d560*/  BSYNC B0 ;  /* 0x0000000000007941 */ /* 0x000fea0003800000 */
.L_x_11554:
        /* <DEDUP_REMOVED lines=16> */
.L_x_11560:
[----:B------:R-:W-:Y:S05]  /*d670*/  BSYNC B1 ;  /* 0x0000000000017941 */ /* 0x000fea0003800000 */
.L_x_11559:
        /* <DEDUP_REMOVED lines=44> */
.L_x_11558:
[----:B------:R-:W-:Y:S05]  /*d940*/  BSYNC B0 ;  /* 0x0000000000007941 */ /* 0x000fea0003800000 */
.L_x_11557:
        /* <DEDUP_REMOVED lines=9> */
.L_x_11553:
        /* <DEDUP_REMOVED lines=12> */
.L_x_11562:
[----:B------:R-:W-:Y:S02]  /*daa0*/  IMAD.MOV.U32 R54, RZ, RZ, R170 ;  /* 0x000000ffff367224 */ /* 0x000fe400078e00aa */
.L_x_11563:
[----:B------:R-:W-:Y:S05]  /*dab0*/  BSYNC B0 ;  /* 0x0000000000007941 */ /* 0x000fea0003800000 */
.L_x_11561:
        /* <DEDUP_REMOVED lines=16> */
.L_x_11567:
[----:B------:R-:W-:Y:S05]  /*dbc0*/  BSYNC B1 ;  /* 0x0000000000017941 */ /* 0x000fea0003800000 */
.L_x_11566:
        /* <DEDUP_REMOVED lines=44> */
.L_x_11565:
[----:B------:R-:W-:Y:S05]  /*de90*/  BSYNC B0 ;  /* 0x0000000000007941 */ /* 0x000fea0003800000 */
.L_x_11564:
        /* <DEDUP_REMOVED lines=13> */
.L_x_11568:
        /* <DEDUP_REMOVED lines=12> */
.L_x_11571:
[----:B------:R-:W-:Y:S02]  /*e030*/  MOV R54, R170 ;  /* 0x000000aa00367202 */ /* 0x000fe40000000f00 */
.L_x_11572:
[----:B------:R-:W-:Y:S05]  /*e040*/  BSYNC B0 ;  /* 0x0000000000007941 */ /* 0x000fea0003800000 */
.L_x_11570:
        /* <DEDUP_REMOVED lines=16> */
.L_x_11576:
[----:B------:R-:W-:Y:S05]  /*e150*/  BSYNC B1 ;  /* 0x0000000000017941 */ /* 0x000fea0003800000 */
.L_x_11575:
        /* <DEDUP_REMOVED lines=44> */
.L_x_11574:
[----:B------:R-:W-:Y:S05]  /*e420*/  BSYNC B0 ;  /* 0x0000000000007941 */ /* 0x000fea0003800000 */
.L_x_11573:
        /* <DEDUP_REMOVED lines=9> */
.L_x_11569:
        /* <DEDUP_REMOVED lines=12> */
.L_x_11578:
[----:B------:R-:W-:Y:S02]  /*e580*/  IMAD.MOV.U32 R54, RZ, RZ, R170 ;  /* 0x000000ffff367224 */ /* 0x000fe400078e00aa */
.L_x_11579:
[----:B------:R-:W-:Y:S05]  /*e590*/  BSYNC B0 ;  /* 0x0000000000007941 */ /* 0x000fea0003800000 */
.L_x_11577:
        /* <DEDUP_REMOVED lines=16> */
.L_x_11583:
[----:B------:R-:W-:Y:S05]  /*e6a0*/  BSYNC B1 ;  /* 0x0000000000017941 */ /* 0x000fea0003800000 */
.L_x_11582:
        /* <DEDUP_REMOVED lines=44> */
.L_x_11581:
[----:B------:R-:W-:Y:S05]  /*e970*/  BSYNC B0 ;  /* 0x0000000000007941 */ /* 0x000fea0003800000 */
.L_x_11580:
        /* <DEDUP_REMOVED lines=12> */
.L_x_11584:
        /* <DEDUP_REMOVED lines=12> */
.L_x_11587:
[----:B------:R-:W-:Y:S02]  /*eb00*/  MOV R52, R170 ;  /* 0x000000aa00347202 */ /* 0x000fe40000000f00 */
.L_x_11588:
[----:B------:R-:W-:Y:S05]  /*eb10*/  BSYNC B0 ;  /* 0x0000000000007941 */ /* 0x000fea0003800000 */
.L_x_11586:
        /* <DEDUP_REMOVED lines=16> */
.L_x_11592:
[----:B------:R-:W-:Y:S05]  /*ec20*/  BSYNC B1 ;  /* 0x0000000000017941 */ /* 0x000fea0003800000 */
.L_x_11591:
        /* <DEDUP_REMOVED lines=44> */
.L_x_11590:
[----:B------:R-:W-:Y:S05]  /*eef0*/  BSYNC B0 ;  /* 0x0000000000007941 */ /* 0x000fea0003800000 */
.L_x_11589:
        /* <DEDUP_REMOVED lines=9> */
.L_x_11585:
        /* <DEDUP_REMOVED lines=12> */
.L_x_11594:
[----:B------:R-:W-:Y:S02]  /*f050*/  IMAD.MOV.U32 R53, RZ, RZ, R170 ;  /* 0x000000ffff357224 */ /* 0x000fe400078e00aa */
.L_x_11595:
[----:B------:R-:W-:Y:S05]  /*f060*/  BSYNC B0 ;  /* 0x0000000000007941 */ /* 0x000fea0003800000 */
.L_x_11593:
        /* <DEDUP_REMOVED lines=16> */
.L_x_11599:
[----:B------:R-:W-:Y:S05]  /*f170*/  BSYNC B1 ;  /* 0x0000000000017941 */ /* 0x000fea0003800000 */
.L_x_11598:
        /* <DEDUP_REMOVED lines=44> */
.L_x_11597:
[----:B------:R-:W-:Y:S05]  /*f440*/  BSYNC B0 ;  /* 0x0000000000007941 */ /* 0x000fea0003800000 */
.L_x_11596:
        /* <DEDUP_REMOVED lines=12> */
.L_x_11600:
        /* <DEDUP_REMOVED lines=12> */
.L_x_11603:
[----:B------:R-:W-:Y:S02]  /*f5d0*/  MOV R53, R170 ;  /* 0x000000aa00357202 */ /* 0x000fe40000000f00 */
.L_x_11604:
[----:B------:R-:W-:Y:S05]  /*f5e0*/  BSYNC B0 ;  /* 0x0000000000007941 */ /* 0x000fea0003800000 */
.L_x_11602:
        /* <DEDUP_REMOVED lines=16> */
.L_x_11608:
[----:B------:R-:W-:Y:S05]  /*f6f0*/  BSYNC B1 ;  /* 0x0000000000017941 */ /* 0x000fea0003800000 */
.L_x_11607:
        /* <DEDUP_REMOVED lines=44> */
.L_x_11606:
[----:B------:R-:W-:Y:S05]  /*f9c0*/  BSYNC B0 ;  /* 0x0000000000007941 */ /* 0x000fea0003800000 */
.L_x_11605:
        /* <DEDUP_REMOVED lines=9> */
.L_x_11601:
        /* <DEDUP_REMOVED lines=12> */
.L_x_11610:
[----:B------:R-:W-:Y:S02]  /*fb20*/  IMAD.MOV.U32 R54, RZ, RZ, R170 ;  /* 0x000000ffff367224 */ /* 0x000fe400078e00aa */
.L_x_11611:
[----:B------:R-:W-:Y:S05]  /*fb30*/  BSYNC B0 ;  /* 0x0000000000007941 */ /* 0x000fea0003800000 */
.L_x_11609:
        /* <DEDUP_REMOVED lines=16> */
.L_x_11615:
[----:B------:R-:W-:Y:S05]  /*fc40*/  BSYNC B1 ;  /* 0x0000000000017941 */ /* 0x000fea0003800000 */
.L_x_11614:
        /* <DEDUP_REMOVED lines=44> */
.L_x_11613:
[----:B------:R-:W-:Y:S05]  /*ff10*/  BSYNC B0 ;  /* 0x0000000000007941 */ /* 0x000fea0003800000 */
.L_x_11612:
        /* <DEDUP_REMOVED lines=12> */
.L_x_11616:
        /* <DEDUP_REMOVED lines=12> */
.L_x_11619:
[----:B------:R-:W-:Y:S02]  /*100a0*/  MOV R42, R170 ;  /* 0x000000aa002a7202 */ /* 0x000fe40000000f00 */
.L_x_11620:
[----:B------:R-:W-:Y:S05]  /*100b0*/  BSYNC B0 ;  /* 0x0000000000007941 */ /* 0x000fea0003800000 */
.L_x_11618:
        /* <DEDUP_REMOVED lines=16> */
.L_x_11624:
[----:B------:R-:W-:Y:S05]  /*101c0*/  BSYNC B1 ;  /* 0x0000000000017941 */ /* 0x000fea0003800000 */
.L_x_11623:
        /* <DEDUP_REMOVED lines=44> */
.L_x_11622:
[----:B------:R-:W-:Y:S05]  /*10490*/  BSYNC B0 ;  /* 0x0000000000007941 */ /* 0x000fea0003800000 */
.L_x_11621:
        /* <DEDUP_REMOVED lines=9> */
.L_x_11617:
        /* <DEDUP_REMOVED lines=12> */
.L_x_11626:
[----:B------:R-:W-:Y:S02]  /*105f0*/  IMAD.MOV.U32 R42, RZ, RZ, R170 ;  /* 0x000000ffff2a7224 */ /* 0x000fe400078e00aa */
.L_x_11627:
[----:B------:R-:W-:Y:S05]  /*10600*/  BSYNC B0 ;  /* 0x0000000000007941 */ /* 0x000fea0003800000 */
.L_x_11625:
        /* <DEDUP_REMOVED lines=16> */
.L_x_11631:
[----:B------:R-:W-:Y:S05]  /*10710*/  BSYNC B1 ;  /* 0x0000000000017941 */ /* 0x000fea0003800000 */
.L_x_11630:
        /* <DEDUP_REMOVED lines=44> */
.L_x_11629:
[----:B------:R-:W-:Y:S05]  /*109e0*/  BSYNC B0 ;  /* 0x0000000000007941 */ /* 0x000fea0003800000 */
.L_x_11628:
        /* <DEDUP_REMOVED lines=12> */
.L_x_11632:
        /* <DEDUP_REMOVED lines=12> */
.L_x_11635:
[----:B------:R-:W-:Y:S02]  /*10b70*/  MOV R42, R170 ;  /* 0x000000aa002a7202 */ /* 0x000fe40000000f00 */
.L_x_11636:
[----:B------:R-:W-:Y:S05]  /*10b80*/  BSYNC B0 ;  /* 0x0000000000007941 */ /* 0x000fea0003800000 */
.L_x_11634:
        /* <DEDUP_REMOVED lines=16> */
.L_x_11640:
[----:B------:R-:W-:Y:S05]  /*10c90*/  BSYNC B1 ;  /* 0x0000000000017941 */ /* 0x000fea0003800000 */
.L_x_11639:
        /* <DEDUP_REMOVED lines=44> */
.L_x_11638:
[----:B------:R-:W-:Y:S05]  /*10f60*/  BSYNC B0 ;  /* 0x0000000000007941 */ /* 0x000fea0003800000 */
.L_x_11637:
        /* <DEDUP_REMOVED lines=9> */
.L_x_11633:
        /* <DEDUP_REMOVED lines=12> */
.L_x_11642:
[----:B------:R-:W-:Y:S02]  /*110c0*/  IMAD.MOV.U32 R42, RZ, RZ, R170 ;  /* 0x000000ffff2a7224 */ /* 0x000fe400078e00aa */
.L_x_11643:
[----:B------:R-:W-:Y:S05]  /*110d0*/  BSYNC B0 ;  /* 0x0000000000007941 */ /* 0x000fea0003800000 */
.L_x_11641:
        /* <DEDUP_REMOVED lines=16> */
.L_x_11647:
[----:B------:R-:W-:Y:S05]  /*111e0*/  BSYNC B1 ;  /* 0x0000000000017941 */ /* 0x000fea0003800000 */
.L_x_11646:
        /* <DEDUP_REMOVED lines=44> */
.L_x_11645:
[----:B------:R-:W-:Y:S05]  /*114b0*/  BSYNC B0 ;  /* 0x0000000000007941 */ /* 0x000fea0003800000 */
.L_x_11644:
        /* <DEDUP_REMOVED lines=13> */
.L_x_11648:
        /* <DEDUP_REMOVED lines=12> */
.L_x_11651:
[----:B------:R-:W-:Y:S02]  /*11650*/  MOV R48, R170 ;  /* 0x000000aa00307202 */ /* 0x000fe40000000f00 */
.L_x_11652:
[----:B------:R-:W-:Y:S05]  /*11660*/  BSYNC B0 ;  /* 0x0000000000007941 */ /* 0x000fea0003800000 */
.L_x_11650:
        /* <DEDUP_REMOVED lines=18> */
.L_x_11656:
[----:B------:R-:W-:Y:S05]  /*11790*/  BSYNC B1 ;  /* 0x0000000000017941 */ /* 0x000fea0003800000 */
.L_x_11655:
        /* <DEDUP_REMOVED lines=44> */
.L_x_11654:
[----:B------:R-:W-:Y:S05]  /*11a60*/  BSYNC B0 ;  /* 0x0000000000007941 */ /* 0x000fea0003800000 */
.L_x_11653:
        /* <DEDUP_REMOVED lines=9> */
.L_x_11649:
        /* <DEDUP_REMOVED lines=49> */
.L_x_11657:
        /* <DEDUP_REMOVED lines=16> */
.L_x_11659:
[----:B-1----:R-:W-:Y:S02]  /*11f10*/  MOV R128, R170 ;  /* 0x000000aa00807202 */ /* 0x002fe40000000f00 */
.L_x_11660:
[----:B------:R-:W-:Y:S05]  /*11f20*/  BSYNC B0 ;  /* 0x0000000000007941 */ /* 0x000fea0003800000 */
.L_x_11658:
        /* <DEDUP_REMOVED lines=16> */
.L_x_11664:
[----:B------:R-:W-:Y:S05]  /*12030*/  BSYNC B1 ;  /* 0x0000000000017941 */ /* 0x000fea0003800000 */
.L_x_11663:
        /* <DEDUP_REMOVED lines=44> */
.L_x_11662:
[----:B------:R-:W-:Y:S05]  /*12300*/  BSYNC B0 ;  /* 0x0000000000007941 */ /* 0x000fea0003800000 */
.L_x_11661:
        /* <DEDUP_REMOVED lines=14> */
.L_x_11665:
        /* <DEDUP_REMOVED lines=12> */
.L_x_11668:
[----:B------:R-:W-:Y:S02]  /*124b0*/  IMAD.MOV.U32 R49, RZ, RZ, R170 ;  /* 0x000000ffff317224 */ /* 0x000fe400078e00aa */
.L_x_11669:
[----:B------:R-:W-:Y:S05]  /*124c0*/  BSYNC B0 ;  /* 0x0000000000007941 */ /* 0x000fea0003800000 */
.L_x_11667:
        /* <DEDUP_REMOVED lines=16> */
.L_x_11673:
[----:B------:R-:W-:Y:S05]  /*125d0*/  BSYNC B1 ;  /* 0x0000000000017941 */ /* 0x000fea0003800000 */
.L_x_11672:
        /* <DEDUP_REMOVED lines=44> */
.L_x_11671:
[----:B------:R-:W-:Y:S05]  /*128a0*/  BSYNC B0 ;  /* 0x0000000000007941 */ /* 0x000fea0003800000 */
.L_x_11670:
        /* <DEDUP_REMOVED lines=9> */
.L_x_11666:
        /* <DEDUP_REMOVED lines=12> */
.L_x_11675:
[----:B------:R-:W-:Y:S02]  /*12a00*/  MOV R130, R170 ;  /* 0x000000aa00827202 */ /* 0x000fe40000000f00 */
.L_x_11676:
[----:B------:R-:W-:Y:S05]  /*12a10*/  BSYNC B0 ;  /* 0x0000000000007941 */ /* 0x000fea0003800000 */
.L_x_11674:
        /* <DEDUP_REMOVED lines=16> */
.L_x_11680:
[----:B------:R-:W-:Y:S05]  /*12b20*/  BSYNC B1 ;  /* 0x0000000000017941 */ /* 0x000fea0003800000 */
.L_x_11679:
        /* <DEDUP_REMOVED lines=44> */
.L_x_11678:
[----:B------:R-:W-:Y:S05]  /*12df0*/  BSYNC B0 ;  /* 0x0000000000007941 */ /* 0x000fea0003800000 */
.L_x_11677:
        /* <DEDUP_REMOVED lines=13> */
.L_x_11681:
        /* <DEDUP_REMOVED lines=12> */
.L_x_11684:
[----:B------:R-:W-:Y:S02]  /*12f90*/  IMAD.MOV.U32 R130, RZ, RZ, R170 ;  /* 0x000000ffff827224 */ /* 0x000fe400078e00aa */
.L_x_11685:
[----:B------:R-:W-:Y:S05]  /*12fa0*/  BSYNC B0 ;  /* 0x0000000000007941 */ /* 0x000fea0003800000 */
.L_x_11683:
        /* <DEDUP_REMOVED lines=16> */
.L_x_11689:
[----:B------:R-:W-:Y:S05]  /*130b0*/  BSYNC B1 ;  /* 0x0000000000017941 */ /* 0x000fea0003800000 */
.L_x_11688:
        /* <DEDUP_REMOVED lines=44> */
.L_x_11687:
[----:B------:R-:W-:Y:S05]  /*13380*/  BSYNC B0 ;  /* 0x0000000000007941 */ /* 0x000fea0003800000 */
.L_x_11686:
        /* <DEDUP_REMOVED lines=9> */
.L_x_11682:
        /* <DEDUP_REMOVED lines=12> */
.L_x_11691:
[----:B------:R-:W-:Y:S02]  /*134e0*/  MOV R130, R170 ;  /* 0x000000aa00827202 */ /* 0x000fe40000000f00 */
.L_x_11692:
[----:B------:R-:W-:Y:S05]  /*134f0*/  BSYNC B0 ;  /* 0x0000000000007941 */ /* 0x000fea0003800000 */
.L_x_11690:
        /* <DEDUP_REMOVED lines=16> */
.L_x_11696:
[----:B------:R-:W-:Y:S05]  /*13600*/  BSYNC B1 ;  /* 0x0000000000017941 */ /* 0x000fea0003800000 */
.L_x_11695:
        /* <DEDUP_REMOVED lines=44> */
.L_x_11694:
[----:B------:R-:W-:Y:S05]  /*138d0*/  BSYNC B0 ;  /* 0x0000000000007941 */ /* 0x000fea0003800000 */
.L_x_11693:
        /* <DEDUP_REMOVED lines=13> */
.L_x_11697:
        /* <DEDUP_REMOVED lines=12> */
.L_x_11700:
[----:B------:R-:W-:Y:S02]  /*13a70*/  IMAD.MOV.U32 R40, RZ, RZ, R170 ;  /* 0x000000ffff287224 */ /* 0x000fe400078e00aa */
.L_x_11701:
[----:B------:R-:W-:Y:S05]  /*13a80*/  BSYNC B0 ;  /* 0x0000000000007941 */ /* 0x000fea0003800000 */
.L_x_11699:
        /* <DEDUP_REMOVED lines=16> */
.L_x_11705:
[----:B------:R-:W-:Y:S05]  /*13b90*/  BSYNC B1 ;  /* 0x0000000000017941 */ /* 0x000fea0003800000 */
.L_x_11704:
        /* <DEDUP_REMOVED lines=44> */
.L_x_11703:
[----:B------:R-:W-:Y:S05]  /*13e60*/  BSYNC B0 ;  /* 0x0000000000007941 */ /* 0x000fea0003800000 */
.L_x_11702:
        /* <DEDUP_REMOVED lines=9> */
.L_x_11698:
        /* <DEDUP_REMOVED lines=12> */
.L_x_11707:
[----:B------:R-:W-:Y:S02]  /*13fc0*/  MOV R40, R170 ;  /* 0x000000aa00287202 */ /* 0x000fe40000000f00 */
.L_x_11708:
[----:B------:R-:W-:Y:S05]  /*13fd0*/  BSYNC B0 ;  /* 0x0000000000007941 */ /* 0x000fea0003800000 */
.L_x_11706:
        /* <DEDUP_REMOVED lines=16> */
.L_x_11712:
[----:B------:R-:W-:Y:S05]  /*140e0*/  BSYNC B1 ;  /* 0x0000000000017941 */ /* 0x000fea0003800000 */
.L_x_11711:
        /* <DEDUP_REMOVED lines=44> */
.L_x_11710:
[----:B------:R-:W-:Y:S05]  /*143b0*/  BSYNC B0 ;  /* 0x0000000000007941 */ /* 0x000fea0003800000 */
.L_x_11709:
        /* <DEDUP_REMOVED lines=12> */
.L_x_11713:
        /* <DEDUP_REMOVED lines=12> */
.L_x_11716:
[----:B------:R-:W-:Y:S02]  /*14540*/  IMAD.MOV.U32 R130, RZ, RZ, R170 ;  /* 0x000000ffff827224 */ /* 0x000fe400078e00aa */
.L_x_11717:
[----:B------:R-:W-:Y:S05]  /*14550*/  BSYNC B0 ;  /* 0x0000000000007941 */ /* 0x000fea0003800000 */
.L_x_11715:
        /* <DEDUP_REMOVED lines=16> */
.L_x_11721:
[----:B------:R-:W-:Y:S05]  /*14660*/  BSYNC B1 ;  /* 0x0000000000017941 */ /* 0x000fea0003800000 */
.L_x_11720:
        /* <DEDUP_REMOVED lines=44> */
.L_x_11719:
[----:B------:R-:W-:Y:S05]  /*14930*/  BSYNC B0 ;  /* 0x0000000000007941 */ /* 0x000fea0003800000 */
.L_x_11718:
        /* <DEDUP_REMOVED lines=9> */
.L_x_11714:
        /* <DEDUP_REMOVED lines=12> */
.L_x_11723:
[----:B------:R-:W-:Y:S02]  /*14a90*/  MOV R130, R170 ;  /* 0x000000aa00827202 */ /* 0x000fe40000000f00 */
.L_x_11724:
[----:B------:R-:W-:Y:S05]  /*14aa0*/  BSYNC B0 ;  /* 0x0000000000007941 */ /* 0x000fea0003800000 */
.L_x_11722:
        /* <DEDUP_REMOVED lines=16> */
.L_x_11728:
[----:B------:R-:W-:Y:S05]  /*14bb0*/  BSYNC B1 ;  /* 0x0000000000017941 */ /* 0x000fea0003800000 */
.L_x_11727:
        /* <DEDUP_REMOVED lines=44> */
.L_x_11726:
[----:B------:R-:W-:Y:S05]  /*14e80*/  BSYNC B0 ;  /* 0x0000000000007941 */ /* 0x000fea0003800000 */
.L_x_11725:
        /* <DEDUP_REMOVED lines=12> */
.L_x_11729:
        /* <DEDUP_REMOVED lines=12> */
.L_x_11732:
[----:B------:R-:W-:Y:S02]  /*15010*/  IMAD.MOV.U32 R45, RZ, RZ, R170 ;  /* 0x000000ffff2d7224 */ /* 0x000fe400078e00aa */
.L_x_11733:
[----:B------:R-:W-:Y:S05]  /*15020*/  BSYNC B0 ;  /* 0x0000000000007941 */ /* 0x000fea0003800000 */
.L_x_11731:
        /* <DEDUP_REMOVED lines=16> */
.L_x_11737:
[----:B------:R-:W-:Y:S05]  /*15130*/  BSYNC B1 ;  /* 0x0000000000017941 */ /* 0x000fea0003800000 */
.L_x_11736:
        /* <DEDUP_REMOVED lines=44> */
.L_x_11735:
[----:B------:R-:W-:Y:S05]  /*15400*/  BSYNC B0 ;  /* 0x0000000000007941 */ /* 0x000fea0003800000 */
.L_x_11734:
        /* <DEDUP_REMOVED lines=9> */
.L_x_11730:
        /* <DEDUP_REMOVED lines=12> */
.L_x_11739:
[----:B------:R-:W-:Y:S02]  /*15560*/  MOV R172, R170 ;  /* 0x000000aa00ac7202 */ /* 0x000fe40000000f00 */
.L_x_11740:
[----:B------:R-:W-:Y:S05]  /*15570*/  BSYNC B0 ;  /* 0x0000000000007941 */ /* 0x000fea0003800000 */
.L_x_11738:
        /* <DEDUP_REMOVED lines=16> */
.L_x_11744:
[----:B------:R-:W-:Y:S05]  /*15680*/  BSYNC B1 ;  /* 0x0000000000017941 */ /* 0x000fea0003800000 */
.L_x_11743:
        /* <DEDUP_REMOVED lines=44> */
.L_x_11742:
[----:B------:R-:W-:Y:S05]  /*15950*/  BSYNC B0 ;  /* 0x0000000000007941 */ /* 0x000fea0003800000 */
.L_x_11741:
        /* <DEDUP_REMOVED lines=12> */
.L_x_11745:
        /* <DEDUP_REMOVED lines=12> */
.L_x_11748:
[----:B------:R-:W-:Y:S02]  /*15ae0*/  IMAD.MOV.U32 R42, RZ, RZ, R170 ;  /* 0x000000ffff2a7224 */ /* 0x000fe400078e00aa */
.L_x_11749:
[----:B------:R-:W-:Y:S05]  /*15af0*/  BSYNC B0 ;  /* 0x0000000000007941 */ /* 0x000fea0003800000 */
.L_x_11747:
        /* <DEDUP_REMOVED lines=16> */
.L_x_11753:
[----:B------:R-:W-:Y:S05]  /*15c00*/  BSYNC B1 ;  /* 0x0000000000017941 */ /* 0x000fea0003800000 */
.L_x_11752:
        /* <DEDUP_REMOVED lines=44> */
.L_x_11751:
[----:B------:R-:W-:Y:S05]  /*15ed0*/  BSYNC B0 ;  /* 0x0000000000007941 */ /* 0x000fea0003800000 */
.L_x_11750:
        /* <DEDUP_REMOVED lines=9> */
.L_x_11746:
        /* <DEDUP_REMOVED lines=12> */
.L_x_11755:
[----:B------:R-:W-:Y:S02]  /*16030*/  MOV R42, R170 ;  /* 0x000000aa002a7202 */ /* 0x000fe40000000f00 */
.L_x_11756:
[----:B------:R-:W-:Y:S05]  /*16040*/  BSYNC B0 ;  /* 0x0000000000007941 */ /* 0x000fea0003800000 */
.L_x_11754:
        /* <DEDUP_REMOVED lines=16> */
.L_x_11760:
[----:B------:R-:W-:Y:S05]  /*16150*/  BSYNC B1 ;  /* 0x0000000000017941 */ /* 0x000fea0003800000 */
.L_x_11759:
        /* <DEDUP_REMOVED lines=44> */
.L_x_11758:
[----:B------:R-:W-:Y:S05]  /*16420*/  BSYNC B0 ;  /* 0x0000000000007941 */ /* 0x000fea0003800000 */
.L_x_11757:
        /* <DEDUP_REMOVED lines=12> */
.L_x_11761:
        /* <DEDUP_REMOVED lines=12> */
.L_x_11764:
[----:B------:R-:W-:Y:S02]  /*165b0*/  IMAD.MOV.U32 R42, RZ, RZ, R170 ;  /* 0x000000ffff2a7224 */ /* 0x000fe400078e00aa */
.L_x_11765:
[----:B------:R-:W-:Y:S05]  /*165c0*/  BSYNC B0 ;  /* 0x0000000000007941 */ /* 0x000fea0003800000 */
.L_x_11763:
        /* <DEDUP_REMOVED lines=16> */
.L_x_11769:
[----:B------:R-:W-:Y:S05]  /*166d0*/  BSYNC B1 ;  /* 0x0000000000017941 */ /* 0x000fea0003800000 */
.L_x_11768:
        /* <DEDUP_REMOVED lines=44> */
.L_x_11767:
[----:B------:R-:W-:Y:S05]  /*169a0*/  BSYNC B0 ;  /* 0x0000000000007941 */ /* 0x000fea0003800000 */
.L_x_11766:
        /* <DEDUP_REMOVED lines=9> */
.L_x_11762:
        /* <DEDUP_REMOVED lines=12> */
.L_x_11771:
[----:B------:R-:W-:Y:S02]  /*16b00*/  MOV R42, R170 ;  /* 0x000000aa002a7202 */ /* 0x000fe40000000f00 */
.L_x_11772:
[----:B------:R-:W-:Y:S05]  /*16b10*/  BSYNC B0 ;  /* 0x0000000000007941 */ /* 0x000fea0003800000 */
.L_x_11770:
        /* <DEDUP_REMOVED lines=16> */
.L_x_11776:
[----:B------:R-:W-:Y:S05]  /*16c20*/  BSYNC B1 ;  /* 0x0000000000017941 */ /* 0x000fea0003800000 */
.L_x_11775:
        /* <DEDUP_REMOVED lines=44> */
.L_x_11774:
[----:B------:R-:W-:Y:S05]  /*16ef0*/  BSYNC B0 ;  /* 0x0000000000007941 */ /* 0x000fea0003800000 */
.L_x_11773:
        /* <DEDUP_REMOVED lines=13> */
.L_x_11777:
        /* <DEDUP_REMOVED lines=12> */
.L_x_11780:
[----:B------:R-:W-:Y:S02]  /*17090*/  IMAD.MOV.U32 R172, RZ, RZ, R170 ;  /* 0x000000ffffac7224 */ /* 0x000fe400078e00aa */
.L_x_11781:
[----:B------:R-:W-:Y:S05]  /*170a0*/  BSYNC B0 ;  /* 0x0000000000007941 */ /* 0x000fea0003800000 */
.L_x_11779:
        /* <DEDUP_REMOVED lines=18> */
.L_x_11785:
[----:B------:R-:W-:Y:S05]  /*171d0*/  BSYNC B1 ;  /* 0x0000000000017941 */ /* 0x000fea0003800000 */
.L_x_11784:
        /* <DEDUP_REMOVED lines=44> */
.L_x_11783:
[----:B------:R-:W-:Y:S05]  /*174a0*/  BSYNC B0 ;  /* 0x0000000000007941 */ /* 0x000fea0003800000 */
.L_x_11782:
        /* <DEDUP_REMOVED lines=9> */
.L_x_11778:
        /* <DEDUP_REMOVED lines=26> */
[----:B------:R-:W-:-:S04]  /*176e0*/  IMAD.WIDE.U32 R130, R201, R198, c[0x0][0x170] ;  /* 0x00005c00c9827625 */ /* 0x000fc800078e00c6 */
[----:B------:R-:W-:-:S04]  /*176f0*/  @P0 IMAD.WIDE.U32 R172, R201, R204, c[0x0][0x180] ;  /* 0x00006000c9ac0625 */ /* 0x000fc800078e00cc */
        /* <DEDUP_REMOVED lines=21> */
.L_x_11786:
        /* <DEDUP_REMOVED lines=16> */
.L_x_11788:
[----:B-1----:R-:W-:Y:S02]  /*17950*/  IMAD.MOV.U32 R197, RZ, RZ, R170 ;  /* 0x000000ffffc57224 */ /* 0x002fe400078e00aa */
.L_x_11789:
[----:B------:R-:W-:Y:S05]  /*17960*/  BSYNC B0 ;  /* 0x0000000000007941 */ /* 0x000fea0003800000 */
.L_x_11787:
        /* <DEDUP_REMOVED lines=16> */
.L_x_11793:
[----:B------:R-:W-:Y:S05]  /*17a70*/  BSYNC B1 ;  /* 0x0000000000017941 */ /* 0x000fea0003800000 */
.L_x_11792:
        /* <DEDUP_REMOVED lines=44> */
.L_x_11791:
[----:B------:R-:W-:Y:S05]  /*17d40*/  BSYNC B0 ;  /* 0x0000000000007941 */ /* 0x000fea0003800000 */
.L_x_11790:
        /* <DEDUP_REMOVED lines=15> */
.L_x_11794:
        /* <DEDUP_REMOVED lines=12> */
.L_x_11797:
[----:B------:R-:W-:Y:S02]  /*17f00*/  IMAD.MOV.U32 R41, RZ, RZ, R170 ;  /* 0x000000ffff297224 */ /* 0x000fe400078e00aa */
.L_x_11798:
[----:B------:R-:W-:Y:S05]  /*17f10*/  BSYNC B0 ;  /* 0x0000000000007941 */ /* 0x000fea0003800000 */
.L_x_11796:
        /* <DEDUP_REMOVED lines=16> */
.L_x_11802:
[----:B------:R-:W-:Y:S05]  /*18020*/  BSYNC B1 ;  /* 0x0000000000017941 */ /* 0x000fea0003800000 */
.L_x_11801:
        /* <DEDUP_REMOVED lines=44> */
.L_x_11800:
[----:B------:R-:W-:Y:S05]  /*182f0*/  BSYNC B0 ;  /* 0x0000000000007941 */ /* 0x000fea0003800000 */
.L_x_11799:
        /* <DEDUP_REMOVED lines=9> */
.L_x_11795:
        /* <DEDUP_REMOVED lines=12> */
.L_x_11804:
[----:B------:R-:W-:Y:S02]  /*18450*/  IMAD.MOV.U32 R197, RZ, RZ, R170 ;  /* 0x000000ffffc57224 */ /* 0x000fe400078e00aa */
.L_x_11805:
[----:B------:R-:W-:Y:S05]  /*18460*/  BSYNC B0 ;  /* 0x0000000000007941 */ /* 0x000fea0003800000 */
.L_x_11803:
        /* <DEDUP_REMOVED lines=16> */
.L_x_11809:
[----:B------:R-:W-:Y:S05]  /*18570*/  BSYNC B1 ;  /* 0x0000000000017941 */ /* 0x000fea0003800000 */
.L_x_11808:
        /* <DEDUP_REMOVED lines=44> */
.L_x_11807:
[----:B------:R-:W-:Y:S05]  /*18840*/  BSYNC B0 ;  /* 0x0000000000007941 */ /* 0x000fea0003800000 */
.L_x_11806:
        /* <DEDUP_REMOVED lines=13> */
.L_x_11810:
        /* <DEDUP_REMOVED lines=12> */
.L_x_11813:
[----:B------:R-:W-:Y:S02]  /*189e0*/  IMAD.MOV.U32 R128, RZ, RZ, R170 ;  /* 0x000000ffff807224 */ /* 0x000fe400078e00aa */
.L_x_11814:
[----:B------:R-:W-:Y:S05]  /*189f0*/  BSYNC B0 ;  /* 0x0000000000007941 */ /* 0x000fea0003800000 */
.L_x_11812:
        /* <DEDUP_REMOVED lines=16> */
.L_x_11818:
[----:B------:R-:W-:Y:S05]  /*18b00*/  BSYNC B1 ;  /* 0x0000000000017941 */ /* 0x000fea0003800000 */
.L_x_11817:
        /* <DEDUP_REMOVED lines=44> */
.L_x_11816:
[----:B------:R-:W-:Y:S05]  /*18dd0*/  BSYNC B0 ;  /* 0x0000000000007941 */ /* 0x000fea0003800000 */
.L_x_11815:
        /* <DEDUP_REMOVED lines=9> */
.L_x_11811:
        /* <DEDUP_REMOVED lines=12> */
.L_x_11820:
[----:B------:R-:W-:Y:S02]  /*18f30*/  IMAD.MOV.U32 R128, RZ, RZ, R170 ;  /* 0x000000ffff807224 */ /* 0x000fe400078e00aa */
.L_x_11821:
[----:B------:R-:W-:Y:S05]  /*18f40*/  BSYNC B0 ;  /* 0x0000000000007941 */ /* 0x000fea0003800000 */
.L_x_11819:
        /* <DEDUP_REMOVED lines=16> */
.L_x_11825:
[----:B------:R-:W-:Y:S05]  /*19050*/  BSYNC B1 ;  /* 0x0000000000017941 */ /* 0x000fea0003800000 */
.L_x_11824:
        /* <DEDUP_REMOVED lines=44> */
.L_x_11823:
[----:B------:R-:W-:Y:S05]  /*19320*/  BSYNC B0 ;  /* 0x0000000000007941 */ /* 0x000fea0003800000 */
.L_x_11822:
        /* <DEDUP_REMOVED lines=13> */
.L_x_11826:
        /* <DEDUP_REMOVED lines=12> */
.L_x_11829:
[----:B------:R-:W-:Y:S02]  /*194c0*/  IMAD.MOV.U32 R43, RZ, RZ, R170 ;  /* 0x000000ffff2b7224 */ /* 0x000fe400078e00aa */
.L_x_11830:
[----:B------:R-:W-:Y:S05]  /*194d0*/  BSYNC B0 ;  /* 0x0000000000007941 */ /* 0x000fea0003800000 */
.L_x_11828:
        /* <DEDUP_REMOVED lines=16> */
.L_x_11834:
[----:B------:R-:W-:Y:S05]  /*195e0*/  BSYNC B1 ;  /* 0x0000000000017941 */ /* 0x000fea0003800000 */
.L_x_11833:
        /* <DEDUP_REMOVED lines=44> */
.L_x_11832:
[----:B------:R-:W-:Y:S05]  /*198b0*/  BSYNC B0 ;  /* 0x0000000000007941 */ /* 0x000fea0003800000 */
.L_x_11831:
        /* <DEDUP_REMOVED lines=9> */
.L_x_11827:
        /* <DEDUP_REMOVED lines=12> */
.L_x_11836:
[----:B------:R-:W-:Y:S02]  /*19a10*/  IMAD.MOV.U32 R128, RZ, RZ, R170 ;  /* 0x000000ffff807224 */ /* 0x000fe400078e00aa */
.L_x_11837:
[----:B------:R-:W-:Y:S05]  /*19a20*/  BSYNC B0 ;  /* 0x0000000000007941 */ /* 0x000fea0003800000 */
.L_x_11835:
        /* <DEDUP_REMOVED lines=16> */
.L_x_11841:
[----:B------:R-:W-:Y:S05]  /*19b30*/  BSYNC B1 ;  /* 0x0000000000017941 */ /* 0x000fea0003800000 */
.L_x_11840:
        /* <DEDUP_REMOVED lines=44> */
.L_x_11839:
[----:B------:R-:W-:Y:S05]  /*19e00*/  BSYNC B0 ;  /* 0x0000000000007941 */ /* 0x000fea0003800000 */
.L_x_11838:
        /* <DEDUP_REMOVED lines=12> */
.L_x_11842:
        /* <DEDUP_REMOVED lines=12> */
.L_x_11845:
[----:B------:R-:W-:Y:S02]  /*19f90*/  IMAD.MOV.U32 R197, RZ, RZ, R170 ;  /* 0x000000ffffc57224 */ /* 0x000fe400078e00aa */
.L_x_11846:
[----:B------:R-:W-:Y:S05]  /*19fa0*/  BSYNC B0 ;  /* 0x0000000000007941 */ /* 0x000fea0003800000 */
.L_x_11844:
        /* <DEDUP_REMOVED lines=16> */
.L_x_11850:
[----:B------:R-:W-:Y:S05]  /*1a0b0*/  BSYNC B1 ;  /* 0x0000000000017941 */ /* 0x000fea0003800000 */
.L_x_11849:
        /* <DEDUP_REMOVED lines=44> */
.L_x_11848:
[----:B------:R-:W-:Y:S05]  /*1a380*/  BSYNC B0 ;  /* 0x0000000000007941 */ /* 0x000fea0003800000 */
.L_x_11847:
        /* <DEDUP_REMOVED lines=9> */
.L_x_11843:
        /* <DEDUP_REMOVED lines=12> */
.L_x_11852:
[----:B------:R-:W-:Y:S02]  /*1a4e0*/  IMAD.MOV.U32 R197, RZ, RZ, R170 ;  /* 0x000000ffffc57224 */ /* 0x000fe400078e00aa */
.L_x_11853:
[----:B------:R-:W-:Y:S05]  /*1a4f0*/  BSYNC B0 ;  /* 0x0000000000007941 */ /* 0x000fea0003800000 */
.L_x_11851:
        /* <DEDUP_REMOVED lines=16> */
.L_x_11857:
[----:B------:R-:W-:Y:S05]  /*1a600*/  BSYNC B1 ;  /* 0x0000000000017941 */ /* 0x000fea0003800000 */
.L_x_11856:
        /* <DEDUP_REMOVED lines=44> */
.L_x_11855:
[----:B------:R-:W-:Y:S05]  /*1a8d0*/  BSYNC B0 ;  /* 0x0000000000007941 */ /* 0x000fea0003800000 */
.L_x_11854:
        /* <DEDUP_REMOVED lines=12> */
.L_x_11858:
        /* <DEDUP_REMOVED lines=12> */
.L_x_11861:
[----:B------:R-:W-:Y:S02]  /*1aa60*/  IMAD.MOV.U32 R129, RZ, RZ, R170 ;  /* 0x000000ffff817224 */ /* 0x000fe400078e00aa */
.L_x_11862:
[----:B------:R-:W-:Y:S05]  /*1aa70*/  BSYNC B0 ;  /* 0x0000000000007941 */ /* 0x000fea0003800000 */
.L_x_11860:
        /* <DEDUP_REMOVED lines=16> */
.L_x_11866:
[----:B------:R-:W-:Y:S05]  /*1ab80*/  BSYNC B1 ;  /* 0x0000000000017941 */ /* 0x000fea0003800000 */
.L_x_11865:
        /* <DEDUP_REMOVED lines=44> */
.L_x_11864:
[----:B------:R-:W-:Y:S05]  /*1ae50*/  BSYNC B0 ;  /* 0x0000000000007941 */ /* 0x000fea0003800000 */
.L_x_11863:
        /* <DEDUP_REMOVED lines=9> */
.L_x_11859:
        /* <DEDUP_REMOVED lines=12> */
.L_x_11868:
[----:B------:R-:W-:Y:S02]  /*1afb0*/  IMAD.MOV.U32 R197, RZ, RZ, R170 ;  /* 0x000000ffffc57224 */ /* 0x000fe400078e00aa */
.L_x_11869:
[----:B------:R-:W-:Y:S05]  /*1afc0*/  BSYNC B0 ;  /* 0x0000000000007941 */ /* 0x000fea0003800000 */
.L_x_11867:
        /* <DEDUP_REMOVED lines=16> */
.L_x_11873:
[----:B------:R-:W-:Y:S05]  /*1b0d0*/  BSYNC B1 ;  /* 0x0000000000017941 */ /* 0x000fea0003800000 */
.L_x_11872:
        /* <DEDUP_REMOVED lines=44> */
.L_x_11871:
[----:B------:R-:W-:Y:S05]  /*1b3a0*/  BSYNC B0 ;  /* 0x0000000000007941 */ /* 0x000fea0003800000 */
.L_x_11870:
        /* <DEDUP_REMOVED lines=12> */
.L_x_11874:
        /* <DEDUP_REMOVED lines=12> */
.L_x_11877:
[----:B------:R-:W-:Y:S02]  /*1b530*/  IMAD.MOV.U32 R130, RZ, RZ, R170 ;  /* 0x000000ffff827224 */ /* 0x000fe400078e00aa */
.L_x_11878:
[----:B------:R-:W-:Y:S05]  /*1b540*/  BSYNC B0 ;  /* 0x0000000000007941 */ /* 0x000fea0003800000 */
.L_x_11876:
        /* <DEDUP_REMOVED lines=16> */
.L_x_11882:
[----:B------:R-:W-:Y:S05]  /*1b650*/  BSYNC B1 ;  /* 0x0000000000017941 */ /* 0x000fea0003800000 */
.L_x_11881:
        /* <DEDUP_REMOVED lines=44> */
.L_x_11880:
[----:B------:R-:W-:Y:S05]  /*1b920*/  BSYNC B0 ;  /* 0x0000000000007941 */ /* 0x000fea0003800000 */
.L_x_11879:
        /* <DEDUP_REMOVED lines=9> */
.L_x_11875:
        /* <DEDUP_REMOVED lines=12> */
.L_x_11884:
[----:B------:R-:W-:Y:S02]  /*1ba80*/  IMAD.MOV.U32 R197, RZ, RZ, R170 ;  /* 0x000000ffffc57224 */ /* 0x000fe400078e00aa */
.L_x_11885:
[----:B------:R-:W-:Y:S05]  /*1ba90*/  BSYNC B0 ;  /* 0x0000000000007941 */ /* 0x000fea0003800000 */
.L_x_11883:
        /* <DEDUP_REMOVED lines=16> */
.L_x_11889:
[----:B------:R-:W-:Y:S05]  /*1bba0*/  BSYNC B1 ;  /* 0x0000000000017941 */ /* 0x000fea0003800000 */
.L_x_11888:
        /* <DEDUP_REMOVED lines=44> */
.L_x_11887:
[----:B------:R-:W-:Y:S05]  /*1be70*/  BSYNC B0 ;  /* 0x0000000000007941 */ /* 0x000fea0003800000 */
.L_x_11886:
        /* <DEDUP_REMOVED lines=12> */
.L_x_11890:
        /* <DEDUP_REMOVED lines=12> */
.L_x_11893:
[----:B------:R-:W-:Y:S02]  /*1c000*/  IMAD.MOV.U32 R197, RZ, RZ, R170 ;  /* 0x000000ffffc57224 */ /* 0x000fe400078e00aa */
.L_x_11894:
[----:B------:R-:W-:Y:S05]  /*1c010*/  BSYNC B0 ;  /* 0x0000000000007941 */ /* 0x000fea0003800000 */
.L_x_11892:
        /* <DEDUP_REMOVED lines=16> */
.L_x_11898:
[----:B------:R-:W-:Y:S05]  /*1c120*/  BSYNC B1 ;  /* 0x0000000000017941 */ /* 0x000fea0003800000 */
.L_x_11897:
        /* <DEDUP_REMOVED lines=44> */
.L_x_11896:
[----:B------:R-:W-:Y:S05]  /*1c3f0*/  BSYNC B0 ;  /* 0x0000000000007941 */ /* 0x000fea0003800000 */
.L_x_11895:
        /* <DEDUP_REMOVED lines=9> */
.L_x_11891:
        /* <DEDUP_REMOVED lines=12> */
.L_x_11900:
[----:B------:R-:W-:Y:S02]  /*1c550*/  IMAD.MOV.U32 R197, RZ, RZ, R170 ;  /* 0x000000ffffc57224 */ /* 0x000fe400078e00aa */
.L_x_11901:
[----:B------:R-:W-:Y:S05]  /*1c560*/  BSYNC B0 ;  /* 0x0000000000007941 */ /* 0x000fea0003800000 */
.L_x_11899:
        /* <DEDUP_REMOVED lines=16> */
.L_x_11905:
[----:B------:R-:W-:Y:S05]  /*1c670*/  BSYNC B1 ;  /* 0x0000000000017941 */ /* 0x000fea0003800000 */
.L_x_11904:
        /* <DEDUP_REMOVED lines=44> */
.L_x_11903:
[----:B------:R-:W-:Y:S05]  /*1c940*/  BSYNC B0 ;  /* 0x0000000000007941 */ /* 0x000fea0003800000 */
.L_x_11902:
        /* <DEDUP_REMOVED lines=13> */
.L_x_11906:
        /* <DEDUP_REMOVED lines=12> */
.L_x_11909:
[----:B------:R-:W-:Y:S02]  /*1cae0*/  IMAD.MOV.U32 R207, RZ, RZ, R170 ;  /* 0x000000ffffcf7224 */ /* 0x000fe400078e00aa */
.L_x_11910:
[----:B------:R-:W-:Y:S05]  /*1caf0*/  BSYNC B0 ;  /* 0x0000000000007941 */ /* 0x000fea0003800000 */
.L_x_11908:
        /* <DEDUP_REMOVED lines=18> */
.L_x_11914:
[----:B------:R-:W-:Y:S05]  /*1cc20*/  BSYNC B1 ;  /* 0x0000000000017941 */ /* 0x000fea0003800000 */
.L_x_11913:
        /* <DEDUP_REMOVED lines=44> */
.L_x_11912:
[----:B------:R-:W-:Y:S05]  /*1cef0*/  BSYNC B0 ;  /* 0x0000000000007941 */ /* 0x000fea0003800000 */
.L_x_11911:
        /* <DEDUP_REMOVED lines=9> */
.L_x_11907:
[----:B------:R-:W-:Y:S01]  /*1cf90*/  FADD.FTZ R172, RZ, R72 ;  /* 0x00000048ffac7221 */ /* 0x000fe20000010000 */
[----:B------:R-:W-:Y:S02]  /*1cfa0*/  SEL R175, RZ, 0x1000000, P5 ;  /* 0x01000000ffaf7807 */ /* 0x000fe40002800000 */
[----:B------:R-:W-:Y:S01]  /*1cfb0*/  ISETP.NE.AND P5, PT, R205, RZ, PT ;  /* 0x000000ffcd00720c */ /* 0x000fe20003fa5270 */
[----:B------:R-:W-:Y:S01]  /*1cfc0*/  FADD.FTZ R173, R172, R73 ;  /* 0x00000049acad7221 */ /* 0x000fe20000010000 */
[----:B------:R-:W-:Y:S02]  /*1cfd0*/  SEL R174, RZ, 0x10000, P4 ;  /* 0x00010000ffae7807 */ /* 0x000fe40002000000 */
[----:B------:R-:W-:Y:S01]  /*1cfe0*/  SEL R205, RZ, 0x100, P3 ;  /* 0x00000100ffcd7807 */ /* 0x000fe20001800000 */
[----:B------:R-:W-:Y:S01]  /*1cff0*/  FADD.FTZ R172, R173, R74 ;  /* 0x0000004aadac7221 */ /* 0x000fe20000010000 */
[----:B------:R-:W-:Y:S02]  /*1d000*/  ISETP.NE.AND P4, PT, R206, RZ, PT ;  /* 0x000000ffce00720c */ /* 0x000fe40003f85270 */
[----:B------:R-:W-:Y:S01]  /*1d010*/  LOP3.LUT R205, R205, R175, R174, 0xfe, !PT ;  /* 0x000000afcdcd7212 */ /* 0x000fe200078efeae */
[----:B------:R-:W-:Y:S01]  /*1d020*/  FADD.FTZ R173, R172, R75 ;  /* 0x0000004bacad7221 */ /* 0x000fe20000010000 */
[----:B------:R-:W-:Y:S01]  /*1d030*/  SEL R198, RZ, 0x1, P1 ;  /* 0x00000001ffc67807 */ /* 0x000fe20000800000 */
[----:B------:R-:W0:Y:S01]  /*1d040*/  S2R R206, SR_TID.X ;  /* 0x0000000000ce7919 */ /* 0x000e220000002100 */
[----:B------:R-:W-:Y:S01]  /*1d050*/  SEL R174, RZ, 0x1, P4 ;  /* 0x00000001ffae7807 */ /* 0x000fe20002000000 */
[----:B------:R-:W-:Y:S01]  /*1d060*/  FADD.FTZ R172, R173, R68 ;  /* 0x00000044adac7221 */ /* 0x000fe20000010000 */
[----:B------:R-:W-:Y:S01]  /*1d070*/  SEL R207, RZ, 0x1, P2 ;  /* 0x00000001ffcf7807 */ /* 0x000fe20001000000 */
[----:B------:R-:W-:Y:S01]  /*1d080*/  IMAD.WIDE.U32 R198, R198, 0x1000000, RZ ;  /* 0x01000000c6c67825 */ /* 0x000fe200078e00ff */
[----:B------:R-:W-:-:S02]  /*1d090*/  LOP3.LUT P0, RZ, R196, 0x8, RZ, 0xc0, !PT ;  /* 0x00000008c4ff7812 */ /* 0x000fc4000780c0ff */
[----:B------:R-:W-:Y:S01]  /*1d0a0*/  LOP3.LUT P6, RZ, R196, 0x20, RZ, 0xc0, !PT ;  /* 0x00000020c4ff7812 */ /* 0x000fe200078cc0ff */
[----:B------:R-:W-:Y:S01]  /*1d0b0*/  FADD.FTZ R173, R172, R69 ;  /* 0x00000045acad7221 */ /* 0x000fe20000010000 */
[----:B------:R-:W-:Y:S01]  /*1d0c0*/  LOP3.LUT R207, R199, R205, R207, 0xfe, !PT ;  /* 0x000000cdc7cf7212 */ /* 0x000fe200078efecf */
[----:B------:R-:W-:Y:S01]  /*1d0d0*/  IMAD.WIDE.U32 R174, R174, 0x10000, RZ ;  /* 0x00010000aeae7825 */ /* 0x000fe200078e00ff */
[----:B------:R-:W-:-:S03]  /*1d0e0*/  LOP3.LUT P1, RZ, R180, 0xff, RZ, 0xc0, !PT ;  /* 0x000000ffb4ff7812 */ /* 0x000fc6000782c0ff */
[----:B------:R-:W-:Y:S02]  /*1d0f0*/  FADD.FTZ R172, R173, R70 ;  /* 0x00000046adac7221 */ /* 0x000fe40000010000 */
[----:B------:R-:W-:-:S04]  /*1d100*/  IMAD.WIDE.U32 R204, R201, R204, c[0x0][0x188] ;  /* 0x00006200c9cc7625 */ /* 0x000fc800078e00cc */
[----:B------:R-:W-:Y:S01]  /*1d110*/  FADD.FTZ R173, R172, R71 ;  /* 0x00000047acad7221 */ /* 0x000fe20000010000 */
[----:B------:R1:W-:Y:S03]  /*1d120*/  STG.E.128 [R204.64], R40 ;  /* 0x00000028cc007986 */ /* 0x0003e6000c101d06 */
[----:B------:R-:W-:Y:S01]  /*1d130*/  FADD.FTZ R172, R173, R64 ;  /* 0x00000040adac7221 */ /* 0x000fe20000010000 */
[----:B------:R1:W-:Y:S03]  /*1d140*/  STG.E.128 [R204.64+0x10], R128 ;  /* 0x00001080cc007986 */ /* 0x0003e6000c101d06 */
        /* <DEDUP_REMOVED lines=28> */
[----:B------:R-:W-:Y:S01]  /*1d310*/  SEL R203, RZ, 0x1, P0 ;  /* 0x00000001ffcb7807 */ /* 0x000fe20000000000 */
[----:B------:R-:W-:Y:S01]  /*1d320*/  IMAD.WIDE.U32 R174, R201, R202, c[0x0][0x190] ;  /* 0x00006400c9ae7625 */ /* 0x000fe200078e00ca */
[----:B0-----:R-:W-:Y:S02]  /*1d330*/  SHF.R.U32.HI R207, RZ, 0x5, R206 ;  /* 0x00000005ffcf7819 */ /* 0x001fe400000116ce */
[----:B------:R-:W-:Y:S01]  /*1d340*/  LOP3.LUT R172, R172, R203, RZ, 0xfc, !PT ;  /* 0x000000cbacac7212 */ /* 0x000fe200078efcff */
[----:B------:R-:W-:Y:S01]  /*1d350*/  FADD.FTZ R199, R208, R41 ;  /* 0x00000029d0c77221 */ /* 0x000fe20000010000 */
[----:B------:R-:W-:-:S02]  /*1d360*/  LOP3.LUT P0, RZ, R206, 0x1f, RZ, 0xc0, !PT ;  /* 0x0000001fceff7812 */ /* 0x000fc4000780c0ff */
[----:B------:R-:W-:Y:S01]  /*1d370*/  LOP3.LUT R207, R207, 0x7fffffc, RZ, 0xc0, !PT ;  /* 0x07fffffccfcf7812 */ /* 0x000fe200078ec0ff */
[----:B------:R1:W-:Y:S01]  /*1d380*/  STG.E.64 [R174.64], R172 ;  /* 0x000000acae007986 */ /* 0x0003e2000c101b06 */
[----:B------:R-:W-:-:S04]  /*1d390*/  FADD.FTZ R198, R199, R42 ;  /* 0x0000002ac7c67221 */ /* 0x000fc80000010000 */
[----:B------:R-:W-:-:S04]  /*1d3a0*/  FADD.FTZ R199, R198, R43 ;  /* 0x0000002bc6c77221 */ /* 0x000fc80000010000 */
[----:B------:R-:W-:-:S04]  /*1d3b0*/  FADD.FTZ R198, R199, R128 ;  /* 0x00000080c7c67221 */ /* 0x000fc80000010000 */
[----:B------:R-:W-:-:S04]  /*1d3c0*/  FADD.FTZ R199, R198, R129 ;  /* 0x00000081c6c77221 */ /* 0x000fc80000010000 */
[----:B------:R-:W-:Y:S01]  /*1d3d0*/  FADD.FTZ R208, R199, R130 ;  /* 0x00000082c7d07221 */ /* 0x000fe20000010000 */
[----:B------:R-:W-:Y:S05]  /*1d3e0*/  @!P6 BRA `(.L_x_11915) ;  /* 0x000001300000e947 */ /* 0x000fea0003800000 */
[----:B-1----:R-:W-:Y:S01]  /*1d3f0*/  IMAD.U32 R173, R191, 0x10000, RZ ;  /* 0x00010000bfad7824 */ /* 0x002fe200078e00ff */
        /* <DEDUP_REMOVED lines=18> */
.L_x_11915:
[----:B-1----:R-:W-:Y:S01]  /*1d520*/  @!P1 IADD3 R207, R207, 0x4, RZ ;  /* 0x00000004cfcf9810 */ /* 0x002fe20007ffe0ff */
[----:B0-----:R-:W-:Y:S01]  /*1d530*/  FADD.FTZ R202, R208, R131 ;  /* 0x00000083d0ca7221 */ /* 0x001fe20000010000 */
[----:B------:R-:W-:Y:S05]  /*1d540*/  BRA.DIV ~URZ, `(.L_x_11916) ;  /* 0x00001e827f007947 */ /* 0x000fea000b800000 */
[----:B------:R0:W1:Y:S02]  /*1d550*/  SHFL.BFLY PT, R172, R202, 0x1, 0x1f ;  /* 0x0c201f00caac7f89 */ /* 0x00006400000e0000 */
.L_x_11920:
        /* <DEDUP_REMOVED lines=100> */
.L_x_11921:
[----:B------:R-:W2:Y:S01]  /*1dba0*/  S2R R209, SR_TID.X ;  /* 0x0000000000d17919 */ /* 0x000ea20000002100 */
[----:B------:R-:W-:Y:S01]  /*1dbb0*/  @!P0 SHF.R.U32.HI R174, RZ, 0x5, R206 ;  /* 0x00000005ffae8819 */ /* 0x000fe200000116ce */
[----:B-1----:R-:W-:Y:S01]  /*1dbc0*/  FADD.FTZ R173, R199, R202 ;  /* 0x000000cac7ad7221 */ /* 0x002fe20000010000 */
[----:B------:R-:W-:Y:S01]  /*1dbd0*/  WARPSYNC 0xffffffff ;  /* 0xffffffff00007948 */ /* 0x000fe20003800000 */
[----:B------:R-:W-:Y:S01]  /*1dbe0*/  IMAD.MOV.U32 R199, RZ, RZ, RZ ;  /* 0x000000ffffc77224 */ /* 0x000fe200078e00ff */
[----:B------:R-:W-:Y:S01]  /*1dbf0*/  @!P0 LOP3.LUT R174, R174, 0x3, RZ, 0xc0, !PT ;  /* 0x00000003aeae8812 */ /* 0x000fe200078ec0ff */
[----:B------:R-:W-:Y:S01]  /*1dc00*/  ULDC.U8 UR8, c[0x0][0x1f0] ;  /* 0x00007c0000087ab9 */ /* 0x000fe20000000000 */
        /* <DEDUP_REMOVED lines=11> */
[----:B--2---:R-:W-:Y:S01]  /*1dcc0*/  LOP3.LUT R204, R209, 0x1f, RZ, 0xc0, !PT ;  /* 0x0000001fd1cc7812 */ /* 0x004fe200078ec0ff */
[----:B------:R-:W-:Y:S03]  /*1dcd0*/  BAR.SYNC.DEFER_BLOCKING 0x0 ;  /* 0x0000000000007b1d */ /* 0x000fe60000010000 */
[----:B------:R-:W-:-:S13]  /*1dce0*/  ISETP.GT.U32.AND P1, PT, R204, 0x3, PT ;  /* 0x00000003cc00780c */ /* 0x000fda0003f24070 */
[----:B------:R-:W-:Y:S01]  /*1dcf0*/  @!P1 IADD3 R204, R207, R204, RZ ;  /* 0x000000cccfcc9210 */ /* 0x000fe20007ffe0ff */
[----:B------:R-:W-:-:S04]  /*1dd00*/  @!P1 IMAD.MOV.U32 R199, RZ, RZ, 0x500 ;  /* 0x00000500ffc79424 */ /* 0x000fc800078e00ff */
[----:B------:R-:W-:Y:S01]  /*1dd10*/  I2F R207, R199 ;  /* 0x000000c700cf7306 */ /* 0x000fe20000201400 */
[----:B0-----:R-:W0:Y:S04]  /*1dd20*/  SHFL.DOWN PT, R202, R199, 0x2, 0x1f ;  /* 0x08401f00c7ca7f89 */ /* 0x001e2800000e0000 */
[----:B------:R-:W1:Y:S01]  /*1dd30*/  @!P1 LDS.64 R174, [R204.X8] ;  /* 0x00000000ccae9984 */ /* 0x000e620000008a00 */
[----:B------:R-:W-:Y:S01]  /*1dd40*/  ISETP.NE.AND P1, PT, RZ, UR8, PT ;  /* 0x00000008ff007c0c */ /* 0x000fe2000bf25270 */
[----:B0-----:R-:W-:Y:S02]  /*1dd50*/  IMAD.IADD R205, R202, 0x1, R199 ;  /* 0x00000001cacd7824 */ /* 0x001fe400078e02c7 */
[----:B------:R-:W-:Y:S03]  /*1dd60*/  I2F R202, R202 ;  /* 0x000000ca00ca7306 */ /* 0x000fe60000201400 */
[----:B------:R-:W0:Y:S05]  /*1dd70*/  SHFL.DOWN PT, R208, R205, 0x1, 0x1f ;  /* 0x08201f00cdd07f89 */ /* 0x000e2a00000e0000 */
[----:B------:R-:W2:Y:S01]  /*1dd80*/  I2F R206, R205 ;  /* 0x000000cd00ce7306 */ /* 0x000ea20000201400 */
[----:B-1----:R-:W1:Y:S07]  /*1dd90*/  SHFL.DOWN PT, R203, R174, 0x2, 0x1f ;  /* 0x08401f00aecb7f89 */ /* 0x002e6e00000e0000 */
[----:B--2---:R-:W2:Y:S01]  /*1dda0*/  MUFU.RCP R173, R206 ;  /* 0x000000ce00ad7308 */ /* 0x004ea20000001000 */
[----:B0-----:R-:W-:-:S07]  /*1ddb0*/  IMAD.IADD R204, R205, 0x1, R208 ;  /* 0x00000001cdcc7824 */ /* 0x001fce00078e02d0 */
[----:B------:R-:W-:Y:S08]  /*1ddc0*/  I2F R208, R208 ;  /* 0x000000d000d07306 */ /* 0x000ff00000201400 */
[----:B------:R-:W0:Y:S01]  /*1ddd0*/  I2F R204, R204 ;  /* 0x000000cc00cc7306 */ /* 0x000e220000201400 */
[----:B-1----:R-:W-:-:S04]  /*1dde0*/  FMUL.FTZ R172, R203, R202 ;  /* 0x000000cacbac7220 */ /* 0x002fc80000410000 */
[----:B------:R-:W-:Y:S02]  /*1ddf0*/  FFMA.FTZ R198, R207, R174, R172 ;  /* 0x000000aecfc67223 */ /* 0x000fe400000100ac */
[----:B------:R-:W1:Y:S01]  /*1de00*/  SHFL.DOWN PT, R172, R175, 0x2, 0x1f ;  /* 0x08401f00afac7f89 */ /* 0x000e6200000e0000 */
[----:B------:R-:W-:Y:S02]  /*1de10*/  FADD.FTZ R174, -R203, R174 ;  /* 0x000000aecbae7221 */ /* 0x000fe40000010100 */
[----:B--2---:R-:W-:Y:S02]  /*1de20*/  FMUL.FTZ R199, R173, R198 ;  /* 0x000000c6adc77220 */ /* 0x004fe40000410000 */
[----:B------:R-:W-:-:S03]  /*1de30*/  FMUL.FTZ R174, R174, R174 ;  /* 0x000000aeaeae7220 */ /* 0x000fc60000410000 */
[----:B------:R-:W2:Y:S01]  /*1de40*/  SHFL.DOWN PT, R198, R199, 0x1, 0x1f ;  /* 0x08201f00c7c67f89 */ /* 0x000ea200000e0000 */
[----:B------:R-:W-:Y:S01]  /*1de50*/  FMUL.FTZ R174, R174, R207 ;  /* 0x000000cfaeae7220 */ /* 0x000fe20000410000 */
[----:B0-----:R0:W3:Y:S03]  /*1de60*/  MUFU.RCP R203, R204 ;  /* 0x000000cc00cb7308 */ /* 0x0010e60000001000 */
[----:B------:R-:W-:Y:S01]  /*1de70*/  FMUL.FTZ R174, R174, R202 ;  /* 0x000000caaeae7220 */ /* 0x000fe20000410000 */
[----:B0-----:R-:W-:Y:S01]  /*1de80*/  PRMT R204, RZ, 0x7610, R89 ;  /* 0x00007610ffcc7816 */ /* 0x001fe20000000059 */
[----:B-1----:R-:W-:-:S04]  /*1de90*/  FADD.FTZ R172, R172, R175 ;  /* 0x000000afacac7221 */ /* 0x002fc80000010000 */
[----:B------:R-:W-:Y:S02]  /*1dea0*/  FFMA.FTZ R172, R173, R174, R172 ;  /* 0x000000aeadac7223 */ /* 0x000fe400000100ac */
[----:B--2---:R-:W-:Y:S02]  /*1deb0*/  FMUL.FTZ R173, R198, R208 ;  /* 0x000000d0c6ad7220 */ /* 0x004fe40000410000 */
[----:B------:R-:W-:Y:S02]  /*1dec0*/  FADD.FTZ R198, R199, -R198 ;  /* 0x800000c6c7c67221 */ /* 0x000fe40000010000 */
[----:B------:R-:W-:Y:S02]  /*1ded0*/  FFMA.FTZ R174, R206, R199, R173 ;  /* 0x000000c7ceae7223 */ /* 0x000fe400000100ad */
[----:B------:R-:W0:Y:S01]  /*1dee0*/  SHFL.DOWN PT, R173, R172, 0x1, 0x1f ;  /* 0x08201f00acad7f89 */ /* 0x000e2200000e0000 */
[----:B------:R-:W-:Y:S01]  /*1def0*/  FMUL.FTZ R175, R198, R198 ;  /* 0x000000c6c6af7220 */ /* 0x000fe20000410000 */
[----:B------:R-:W-:Y:S01]  /*1df00*/  PRMT R198, RZ, 0x5410, R91 ;  /* 0x00005410ffc67816 */ /* 0x000fe2000000005b */
[----:B---3--:R-:W-:Y:S01]  /*1df10*/  FMUL.FTZ R202, R203, R174 ;  /* 0x000000aecbca7220 */ /* 0x008fe20000410000 */
[----:B------:R-:W-:Y:S01]  /*1df20*/  SHF.R.U32.HI R174, RZ, 0x5, R209 ;  /* 0x00000005ffae7819 */ /* 0x000fe200000116d1 */
[----:B------:R-:W-:-:S03]  /*1df30*/  FMUL.FTZ R175, R206, R175 ;  /* 0x000000afceaf7220 */ /* 0x000fc60000410000 */
[----:B------:R-:W-:Y:S01]  /*1df40*/  LOP3.LUT R174, R174, 0x3, RZ, 0xc0, !PT ;  /* 0x00000003aeae7812 */ /* 0x000fe200078ec0ff */
[----:B------:R1:W2:Y:S01]  /*1df50*/  SHFL.IDX PT, R205, R202, RZ, 0x1f ;  /* 0x00001fffcacd7589 */ /* 0x0002a200000e0000 */
[----:B------:R-:W-:Y:S02]  /*1df60*/  FMUL.FTZ R175, R175, R208 ;  /* 0x000000d0afaf7220 */ /* 0x000fe40000410000 */
[----:B------:R-:W-:Y:S02]  /*1df70*/  LOP3.LUT P0, RZ, R174, 0x1f, R209, 0xf8, !PT ;  /* 0x0000001faeff7812 */ /* 0x000fe4000780f8d1 */
[----:B-1----:R-:W-:Y:S01]  /*1df80*/  PRMT R202, RZ, 0x5410, R90 ;  /* 0x00005410ffca7816 */ /* 0x002fe2000000005a */
[----:B0-----:R-:W-:-:S10]  /*1df90*/  FADD.FTZ R174, R172, R173 ;  /* 0x000000adacae7221 */ /* 0x001fd40000010000 */
[----:B------:R-:W-:Y:S02]  /*1dfa0*/  @!P0 IMAD.MOV.U32 R172, RZ, RZ, 0x4 ;  /* 0x00000004ffac8424 */ /* 0x000fe400078e00ff */
[----:B------:R-:W-:Y:S01]  /*1dfb0*/  FFMA.FTZ R174, R203, R175, R174 ;  /* 0x000000afcbae7223 */ /* 0x000fe200000100ae */
[----:B------:R-:W-:Y:S01]  /*1dfc0*/  PRMT R203, RZ, 0x7610, R90 ;  /* 0x00007610ffcb7816 */ /* 0x000fe2000000005a */
[----:B------:R-:W-:-:S03]  /*1dfd0*/  @!P0 IMAD.WIDE R172, R169, R172, c[0x0][0x1a0] ;  /* 0x00006800a9ac8625 */ /* 0x000fc600078e02ac */
[----:B------:R0:W1:Y:S01]  /*1dfe0*/  SHFL.IDX PT, R199, R174, RZ, 0x1f ;  /* 0x00001fffaec77589 */ /* 0x00006200000e0000 */
[----:B--2---:R-:W-:-:S03]  /*1dff0*/  FSEL R175, R205, RZ, !P1 ;  /* 0x000000ffcdaf7208 */ /* 0x004fc60004800000 */
[----:B------:R2:W-:Y:S02]  /*1e000*/  @!P0 STG.E [R172.64], R205 ;  /* 0x000000cdac008986 */ /* 0x0005e4000c101906 */
[C---:B------:R-:W-:Y:S02]  /*1e010*/  FADD.FTZ R225, -R175.reuse, R65 ;  /* 0x00000041afe17221 */ /* 0x040fe40000010100 */
[----:B------:R-:W-:Y:S01]  /*1e020*/  FADD.FTZ R65, -R175, R60 ;  /* 0x0000003caf417221 */ /* 0x000fe20000010100 */
[----:B0-----:R-:W-:Y:S01]  /*1e030*/  PRMT R174, RZ, 0x7610, R112 ;  /* 0x00007610ffae7816 */ /* 0x001fe20000000070 */
[----:B------:R-:W-:Y:S02]  /*1e040*/  FMUL.FTZ R60, R205, R205 ;  /* 0x000000cdcd3c7220 */ /* 0x000fe40000410000 */
[C---:B------:R-:W-:Y:S02]  /*1e050*/  FADD.FTZ R224, -R175.reuse, R67 ;  /* 0x00000043afe07221 */ /* 0x040fe40000010100 */
[----:B------:R-:W-:-:S02]  /*1e060*/  FADD.FTZ R226, -R175, R63 ;  /* 0x0000003fafe27221 */ /* 0x000fc40000010100 */
[----:B--2---:R-:W-:Y:S02]  /*1e070*/  IMAD.MOV.U32 R172, RZ, RZ, c[0x0][0x1e0] ;  /* 0x00007800ffac7624 */ /* 0x004fe400078e00ff */
[C---:B------:R-:W-:Y:S01]  /*1e080*/  FADD.FTZ R67, -R175.reuse, R57 ;  /* 0x00000039af437221 */ /* 0x040fe20000010100 */
[----:B------:R-:W-:Y:S01]  /*1e090*/  FSEL R57, R60, RZ, P1 ;  /* 0x000000ff3c397208 */ /* 0x000fe20000800000 */
[C---:B------:R-:W-:Y:S01]  /*1e0a0*/  FADD.FTZ R63, -R175.reuse, R56 ;  /* 0x00000038af3f7221 */ /* 0x040fe20000010100 */
[----:B------:R-:W-:Y:S01]  /*1e0b0*/  PRMT R60, RZ, 0x7610, R127 ;  /* 0x00007610ff3c7816 */ /* 0x000fe2000000007f */
[----:B------:R-:W-:Y:S02]  /*1e0c0*/  FADD.FTZ R217, -R175, R55 ;  /* 0x00000037afd97221 */ /* 0x000fe40000010100 */
[----:B-1----:R-:W-:Y:S01]  /*1e0d0*/  FFMA.FTZ R56, R199, R172, c[0x0][0x228] ;  /* 0x00008a00c7387623 */ /* 0x002fe200000100ac */
[----:B------:R-:W-:Y:S01]  /*1e0e0*/  PRMT R172, RZ, 0x5410, R112 ;  /* 0x00005410ffac7816 */ /* 0x000fe20000000070 */
[----:B------:R-:W-:Y:S01]  /*1e0f0*/  FADD.FTZ R206, -R175, R48 ;  /* 0x00000030afce7221 */ /* 0x000fe20000010100 */
[----:B------:R-:W-:Y:S01]  /*1e100*/  PRMT R199, RZ, 0x7610, R91 ;  /* 0x00007610ffc77816 */ /* 0x000fe2000000005b */
[----:B------:R-:W-:-:S02]  /*1e110*/  FADD.FTZ R56, R56, R57 ;  /* 0x0000003938387221 */ /* 0x000fc40000010000 */
[C---:B------:R-:W-:Y:S02]  /*1e120*/  FADD.FTZ R48, -R175.reuse, R44 ;  /* 0x0000002caf307221 */ /* 0x040fe40000010100 */
[----:B------:R0:W1:Y:S01]  /*1e130*/  MUFU.RSQ R55, R56 ;  /* 0x0000003800377308 */ /* 0x0000620000001400 */
[----:B------:R-:W-:Y:S02]  /*1e140*/  @!P0 IMAD.MOV.U32 R44, RZ, RZ, 0x4 ;  /* 0x00000004ff2c8424 */ /* 0x000fe400078e00ff */
[C---:B------:R-:W-:Y:S02]  /*1e150*/  FADD.FTZ R233, -R175.reuse, R40 ;  /* 0x00000028afe97221 */ /* 0x040fe40000010100 */
[C---:B------:R-:W-:Y:S02]  /*1e160*/  FADD.FTZ R232, -R175.reuse, R41 ;  /* 0x00000029afe87221 */ /* 0x040fe40000010100 */
[----:B------:R-:W-:Y:S02]  /*1e170*/  FADD.FTZ R74, -R175, R74 ;  /* 0x0000004aaf4a7221 */ /* 0x000fe40000010100 */
[----:B------:R-:W-:Y:S01]  /*1e180*/  @!P0 IMAD.WIDE R40, R169, R44, c[0x0][0x1a8] ;  /* 0x00006a00a9288625 */ /* 0x000fe200078e022c */
[----:B0-----:R-:W-:-:S02]  /*1e190*/  PRMT R56, RZ, 0x5410, R124 ;  /* 0x00005410ff387816 */ /* 0x001fc4000000007c */
[----:B------:R-:W-:Y:S01]  /*1e1a0*/  IADD3 R169, R169, c[0x0][0x160], RZ ;  /* 0x00005800a9a97a10 */ /* 0x000fe20007ffe0ff */
[C---:B------:R-:W-:Y:S02]  /*1e1b0*/  FADD.FTZ R75, -R175.reuse, R75 ;  /* 0x0000004baf4b7221 */ /* 0x040fe40000010100 */
[C---:B------:R-:W-:Y:S01]  /*1e1c0*/  FADD.FTZ R70, -R175.reuse, R70 ;  /* 0x00000046af467221 */ /* 0x040fe20000010100 */
[----:B-1----:R0:W-:Y:S01]  /*1e1d0*/  @!P0 STG.E [R40.64], R55 ;  /* 0x0000003728008986 */ /* 0x0021e2000c101906 */
[C---:B------:R-:W-:Y:S02]  /*1e1e0*/  FADD.FTZ R64, -R175.reuse, R64 ;  /* 0x00000040af407221 */ /* 0x040fe40000010100 */
[C---:B------:R-:W-:Y:S02]  /*1e1f0*/  FADD.FTZ R62, -R175.reuse, R62 ;  /* 0x0000003eaf3e7221 */ /* 0x040fe40000010100 */
[C---:B------:R-:W-:Y:S02]  /*1e200*/  FADD.FTZ R214, -R175.reuse, R52 ;  /* 0x00000034afd67221 */ /* 0x040fe40000010100 */
[----:B------:R-:W-:-:S02]  /*1e210*/  FADD.FTZ R215, -R175, R53 ;  /* 0x00000035afd77221 */ /* 0x000fc40000010100 */
[C---:B------:R-:W-:Y:S02]  /*1e220*/  FADD.FTZ R207, -R175.reuse, R49 ;  /* 0x00000031afcf7221 */ /* 0x040fe40000010100 */
[C---:B------:R-:W-:Y:S01]  /*1e230*/  FADD.FTZ R128, -R175.reuse, R128 ;  /* 0x00000080af807221 */ /* 0x040fe20000010100 */
[----:B0-----:R-:W-:Y:S01]  /*1e240*/  PRMT R41, RZ, 0x5410, R106 ;  /* 0x00005410ff297816 */ /* 0x001fe2000000006a */
        /* <DEDUP_REMOVED lines=21> */
[----:B------:R-:W-:Y:S01]  /*1e3a0*/  PRMT R175, RZ, 0x7610, R111 ;  /* 0x00007610ffaf7816 */ /* 0x000fe2000000006f */
        /* <DEDUP_REMOVED lines=8> */
[C---:B------:R-:W-:Y:S01]  /*1e430*/  FMUL.FTZ R43, R55.reuse, R72 ;  /* 0x00000048372b7220 */ /* 0x040fe20000410000 */
[--C-:B------:R-:W-:Y:S01]  /*1e440*/  PRMT R72, RZ, 0x5410, R113.reuse ;  /* 0x00005410ff487816 */ /* 0x100fe20000000071 */
[C---:B------:R-:W-:Y:S01]  /*1e450*/  FMUL.FTZ R51, R55.reuse, R73 ;  /* 0x0000004937337220 */ /* 0x040fe20000410000 */
[----:B------:R-:W-:Y:S01]  /*1e460*/  PRMT R73, RZ, 0x7610, R113 ;  /* 0x00007610ff497816 */ /* 0x000fe20000000071 */
[C---:B------:R-:W-:Y:S02]  /*1e470*/  FMUL.FTZ R68, R55.reuse, R68 ;  /* 0x0000004437447220 */ /* 0x040fe40000410000 */
[C---:B------:R-:W-:Y:S02]  /*1e480*/  FMUL.FTZ R69, R55.reuse, R69 ;  /* 0x0000004537457220 */ /* 0x040fe40000410000 */
[C---:B------:R-:W-:Y:S02]  /*1e490*/  FMUL.FTZ R71, R55.reuse, R71 ;  /* 0x0000004737477220 */ /* 0x040fe40000410000 */
[----:B------:R-:W-:-:S02]  /*1e4a0*/  FMUL.FTZ R225, R55, R225 ;  /* 0x000000e137e17220 */ /* 0x000fc40000410000 */
[C---:B------:R-:W-:Y:S01]  /*1e4b0*/  FMUL.FTZ R45, R55.reuse, R66 ;  /* 0x00000042372d7220 */ /* 0x040fe20000410000 */
[----:B------:R-:W-:Y:S01]  /*1e4c0*/  PRMT R66, RZ, 0x5410, R116 ;  /* 0x00005410ff427816 */ /* 0x000fe20000000074 */
[C---:B------:R-:W-:Y:S02]  /*1e4d0*/  FMUL.FTZ R224, R55.reuse, R224 ;  /* 0x000000e037e07220 */ /* 0x040fe40000410000 */
[C---:B------:R-:W-:Y:S01]  /*1e4e0*/  FMUL.FTZ R40, R55.reuse, R61 ;  /* 0x0000003d37287220 */ /* 0x040fe20000410000 */
[----:B------:R-:W-:Y:S01]  /*1e4f0*/  PRMT R61, RZ, 0x7610, R126 ;  /* 0x00007610ff3d7816 */ /* 0x000fe2000000007e */
[C---:B------:R-:W-:Y:S02]  /*1e500*/  FMUL.FTZ R226, R55.reuse, R226 ;  /* 0x000000e237e27220 */ /* 0x040fe40000410000 */
[C---:B------:R-:W-:Y:S01]  /*1e510*/  FMUL.FTZ R75, R55.reuse, R67 ;  /* 0x00000043374b7220 */ /* 0x040fe20000410000 */
[----:B------:R-:W-:Y:S01]  /*1e520*/  PRMT R67, RZ, 0x5410, R96 ;  /* 0x00005410ff437816 */ /* 0x000fe20000000060 */
        /* <DEDUP_REMOVED lines=18> */
[C---:B------:R-:W-:Y:S02]  /*1e650*/  FMUL.FTZ R232, R55.reuse, R232 ;  /* 0x000000e837e87220 */ /* 0x040fe40000410000 */
[C---:B------:R-:W-:Y:S01]  /*1e660*/  FMUL.FTZ R131, R55.reuse, R42 ;  /* 0x0000002a37837220 */ /* 0x040fe20000410000 */
[----:B------:R-:W-:Y:S01]  /*1e670*/  PRMT R42, RZ, 0x5410, R127 ;  /* 0x00005410ff2a7816 */ /* 0x000fe2000000007f */
[C---:B------:R-:W-:Y:S01]  /*1e680*/  FMUL.FTZ R64, R55.reuse, R53 ;  /* 0x0000003537407220 */ /* 0x040fe20000410000 */
[----:B------:R-:W-:Y:S01]  /*1e690*/  PRMT R53, RZ, 0x5410, R105 ;  /* 0x00005410ff357816 */ /* 0x000fe20000000069 */
[C---:B------:R-:W-:Y:S02]  /*1e6a0*/  FMUL.FTZ R128, R55.reuse, R129 ;  /* 0x0000008137807220 */ /* 0x040fe40000410000 */
[----:B------:R-:W-:-:S02]  /*1e6b0*/  FMUL.FTZ R173, R55, R173 ;  /* 0x000000ad37ad7220 */ /* 0x000fc40000410000 */
[----:B------:R-:W-:Y:S01]  /*1e6c0*/  FMUL.FTZ R130, R55, R130 ;  /* 0x0000008237827220 */ /* 0x000fe20000410000 */
[----:B------:R-:W-:Y:S01]  /*1e6d0*/  PRMT R55, RZ, 0x5410, R107 ;  /* 0x00005410ff377816 */ /* 0x000fe2000000006b */
[----:B------:R-:W-:Y:S01]  /*1e6e0*/  FFMA.FTZ R54, R68, R41, R6 ;  /* 0x0000002944367223 */ /* 0x000fe20000010006 */
[----:B------:R-:W-:Y:S01]  /*1e6f0*/  PRMT R41, RZ, 0x7610, R125 ;  /* 0x00007610ff297816 */ /* 0x000fe2000000007d */
[----:B------:R-:W-:Y:S02]  /*1e700*/  FFMA.FTZ R53, R57, R53, R4 ;  /* 0x0000003539357223 */ /* 0x000fe40000010004 */
[C---:B------:R-:W-:Y:S02]  /*1e710*/  FFMA.FTZ R55, R59.reuse, R55, R8 ;  /* 0x000000373b377223 */ /* 0x040fe40000010008 */
[----:B------:R-:W-:Y:S01]  /*1e720*/  FFMA.FTZ R59, R59, R42, R139 ;  /* 0x0000002a3b3b7223 */ /* 0x000fe2000001008b */
[----:B------:R-:W-:Y:S01]  /*1e730*/  PRMT R42, RZ, 0x7610, R106 ;  /* 0x00007610ff2a7816 */ /* 0x000fe2000000006a */
[----:B------:R-:W-:-:S02]  /*1e740*/  FFMA.FTZ R236, R50, R236, R5 ;  /* 0x000000ec32ec7223 */ /* 0x000fc40000010005 */
        /* <DEDUP_REMOVED lines=14> */
[----:B------:R-:W-:-:S02]  /*1e830*/  FFMA.FTZ R205, R51, R42, R3 ;  /* 0x0000002a33cd7223 */ /* 0x000fc40000010003 */
        /* <DEDUP_REMOVED lines=28> */
[C---:B------:R-:W-:Y:S01]  /*1ea00*/  FFMA.FTZ R40, R44.reuse, R49, R10 ;  /* 0x000000312c287223 */ /* 0x040fe2000001000a */
[----:B------:R-:W-:Y:S01]  /*1ea10*/  PRMT R49, RZ, 0x7610, R120 ;  /* 0x00007610ff317816 */ /* 0x000fe20000000078 */
        /* <DEDUP_REMOVED lines=42> */
[----:B------:R-:W-:Y:S01]  /*1ecc0*/  IMAD.SHL.U32 R129, R200, 0x10, RZ ;  /* 0x00000010c8817824 */ /* 0x000fe200078e00ff */
[----:B------:R-:W-:-:S03]  /*1ecd0*/  PRMT R205, RZ, 0x7610, R88 ;  /* 0x00007610ffcd7816 */ /* 0x000fc60000000058 */
[C---:B------:R-:W-:Y:S01]  /*1ece0*/  FFMA.FTZ R49, R212.reuse, R49, R20 ;  /* 0x00000031d4317223 */ /* 0x040fe20000010014 */
[C---:B------:R-:W-:Y:S01]  /*1ecf0*/  IADD3 R60, P0, R129.reuse, c[0x0][0x208], RZ ;  /* 0x00008200813c7a10 */ /* 0x040fe20007f1e0ff */
[----:B------:R-:W-:Y:S01]  /*1ed00*/  FFMA.FTZ R212, R212, R48, R151 ;  /* 0x00000030d4d47223 */ /* 0x000fe20000010097 */
[----:B------:R-:W-:Y:S01]  /*1ed10*/  PRMT R48, RZ, 0x7610, R117 ;  /* 0x00007610ff307816 */ /* 0x000fe20000000075 */
[----:B------:R-:W-:Y:S01]  /*1ed20*/  FFMA.FTZ R205, R232, R205, R35 ;  /* 0x000000cde8cd7223 */ /* 0x000fe20000010023 */
[----:B------:R-:W-:Y:S02]  /*1ed30*/  IADD3 R50, P1, R129, c[0x0][0x210], RZ ;  /* 0x0000840081327a10 */ /* 0x000fe40007f3e0ff */
[----:B------:R-:W-:Y:S01]  /*1ed40*/  PRMT R129, RZ, 0x7610, R108 ;  /* 0x00007610ff817816 */ /* 0x000fe2000000006c */
[----:B------:R-:W-:Y:S01]  /*1ed50*/  FFMA.FTZ R213, R213, R48, R154 ;  /* 0x00000030d5d57223 */ /* 0x000fe2000001009a */
[----:B------:R-:W-:Y:S01]  /*1ed60*/  F2FP.BF16.PACK_AB R49, R222, R49 ;  /* 0x00000031de31723e */ /* 0x000fe200000010ff */
[C---:B------:R-:W-:Y:S01]  /*1ed70*/  FFMA.FTZ R48, R74.reuse, R67, R18 ;  /* 0x000000434a307223 */ /* 0x040fe20000010012 */
[----:B------:R-:W-:Y:S01]  /*1ed80*/  PRMT R67, RZ, 0x7610, R116 ;  /* 0x00007610ff437816 */ /* 0x000fe20000000074 */
[----:B------:R-:W-:Y:S01]  /*1ed90*/  FFMA.FTZ R74, R74, R66, R149 ;  /* 0x000000424a4a7223 */ /* 0x000fe20000010095 */
[----:B------:R-:W-:Y:S01]  /*1eda0*/  PRMT R66, RZ, 0x7610, R96 ;  /* 0x00007610ff427816 */ /* 0x000fe20000000060 */
[----:B------:R-:W-:-:S04]  /*1edb0*/  FFMA.FTZ R129, R232, R129, R181 ;  /* 0x00000081e8817223 */ /* 0x000fc800000100b5 */
[C---:B------:R-:W-:Y:S01]  /*1edc0*/  FFMA.FTZ R223, R75.reuse, R66, R19 ;  /* 0x000000424bdf7223 */ /* 0x040fe20000010013 */
[----:B------:R-:W-:Y:S01]  /*1edd0*/  PRMT R66, RZ, 0x5410, R95 ;  /* 0x00005410ff427816 */ /* 0x000fe2000000005f */
[----:B------:R-:W-:Y:S01]  /*1ede0*/  FFMA.FTZ R75, R75, R67, R152 ;  /* 0x000000434b4b7223 */ /* 0x000fe20000010098 */
[----:B------:R-:W-:Y:S02]  /*1edf0*/  PRMT R67, RZ, 0x5410, R115 ;  /* 0x00005410ff437816 */ /* 0x000fe40000000073 */
[----:B------:R-:W-:Y:S01]  /*1ee00*/  F2FP.BF16.PACK_AB R48, R223, R48 ;  /* 0x00000030df30723e */ /* 0x000fe200000010ff */
[C---:B------:R-:W-:Y:S02]  /*1ee10*/  FFMA.FTZ R66, R63.reuse, R66, R32 ;  /* 0x000000423f427223 */ /* 0x040fe40000010020 */
[----:B------:R-:W-:Y:S01]  /*1ee20*/  FFMA.FTZ R63, R63, R67, R164 ;  /* 0x000000433f3f7223 */ /* 0x000fe200000100a4 */
[----:B------:R-:W-:-:S05]  /*1ee30*/  PRMT R67, RZ, 0x7610, R95 ;  /* 0x00007610ff437816 */ /* 0x000fca000000005f */
[C---:B------:R-:W-:Y:S02]  /*1ee40*/  FFMA.FTZ R67, R210.reuse, R67, R33 ;  /* 0x00000043d2437223 */ /* 0x040fe40000010021 */
[----:B------:R-:W-:Y:S02]  /*1ee50*/  FFMA.FTZ R210, R210, R68, R165 ;  /* 0x00000044d2d27223 */ /* 0x000fe400000100a5 */
[C---:B------:R-:W-:Y:S01]  /*1ee60*/  FFMA.FTZ R68, R62.reuse, R69, R30 ;  /* 0x000000453e447223 */ /* 0x040fe2000001001e */
[----:B------:R-:W-:Y:S01]  /*1ee70*/  PRMT R69, RZ, 0x7610, R94 ;  /* 0x00007610ff457816 */ /* 0x000fe2000000005e */
[----:B------:R-:W-:Y:S01]  /*1ee80*/  FFMA.FTZ R62, R62, R71, R161 ;  /* 0x000000473e3e7223 */ /* 0x000fe200000100a1 */
[----:B------:R-:W-:Y:S02]  /*1ee90*/  PRMT R71, RZ, 0x5410, R93 ;  /* 0x00005410ff477816 */ /* 0x000fe4000000005d */
[----:B------:R-:W-:Y:S01]  /*1eea0*/  F2FP.BF16.PACK_AB R63, R210, R63 ;  /* 0x0000003fd23f723e */ /* 0x000fe200000010ff */
[----:B------:R-:W-:Y:S01]  /*1eeb0*/  FFMA.FTZ R69, R70, R69, R31 ;  /* 0x0000004546457223 */ /* 0x000fe2000001001f */
[----:B------:R-:W-:Y:S01]  /*1eec0*/  F2FP.BF16.PACK_AB R62, R211, R62 ;  /* 0x0000003ed33e723e */ /* 0x000fe200000010ff */
[----:B------:R-:W-:-:S02]  /*1eed0*/  FFMA.FTZ R70, R208, R71, R28 ;  /* 0x00000047d0467223 */ /* 0x000fc4000001001c */
[----:B------:R-:W-:Y:S01]  /*1eee0*/  FFMA.FTZ R208, R208, R72, R159 ;  /* 0x00000048d0d07223 */ /* 0x000fe2000001009f */
[----:B------:R-:W-:-:S05]  /*1eef0*/  PRMT R72, RZ, 0x7610, R93 ;  /* 0x00007610ff487816 */ /* 0x000fca000000005d */
[C---:B------:R-:W-:Y:S02]  /*1ef00*/  FFMA.FTZ R71, R209.reuse, R72, R29 ;  /* 0x00000048d1477223 */ /* 0x040fe4000001001d */
[----:B------:R-:W-:Y:S01]  /*1ef10*/  FFMA.FTZ R209, R209, R73, R162 ;  /* 0x00000049d1d17223 */ /* 0x000fe200000100a2 */
[----:B------:R-:W-:-:S05]  /*1ef20*/  PRMT R73, RZ, 0x5410, R92 ;  /* 0x00005410ff497816 */ /* 0x000fca000000005c */
[C---:B------:R-:W-:Y:S02]  /*1ef30*/  FFMA.FTZ R72, R206.reuse, R73, R26 ;  /* 0x00000049ce487223 */ /* 0x040fe4000001001a */
[----:B------:R-:W-:Y:S01]  /*1ef40*/  FFMA.FTZ R206, R206, R172, R157 ;  /* 0x000000accece7223 */ /* 0x000fe2000001009d */
[----:B------:R-:W-:-:S05]  /*1ef50*/  PRMT R172, RZ, 0x7610, R92 ;  /* 0x00007610ffac7816 */ /* 0x000fca000000005c */
[C---:B------:R-:W-:Y:S01]  /*1ef60*/  FFMA.FTZ R73, R207.reuse, R172, R27 ;  /* 0x000000accf497223 */ /* 0x040fe2000001001b */
[----:B------:R-:W-:Y:S01]  /*1ef70*/  PRMT R172, RZ, 0x5410, R110 ;  /* 0x00005410ffac7816 */ /* 0x000fe2000000006e */
[----:B------:R-:W-:Y:S01]  /*1ef80*/  FFMA.FTZ R207, R207, R174, R160 ;  /* 0x000000aecfcf7223 */ /* 0x000fe200000100a0 */
[----:B------:R-:W-:-:S03]  /*1ef90*/  PRMT R174, RZ, 0x5410, R111 ;  /* 0x00005410ffae7816 */ /* 0x000fc6000000006f */
[----:B------:R-:W-:Y:S01]  /*1efa0*/  FFMA.FTZ R172, R65, R172, R184 ;  /* 0x000000ac41ac7223 */ /* 0x000fe200000100b8 */
[----:B------:R-:W-:Y:S01]  /*1efb0*/  PRMT R65, RZ, 0x5410, R89 ;  /* 0x00005410ff417816 */ /* 0x000fe20000000059 */
[----:B------:R-:W-:Y:S01]  /*1efc0*/  FFMA.FTZ R174, R173, R174, R186 ;  /* 0x000000aeadae7223 */ /* 0x000fe200000100ba */
[----:B------:R-:W-:-:S03]  /*1efd0*/  PRMT R173, RZ, 0x7610, R110 ;  /* 0x00007610ffad7816 */ /* 0x000fc6000000006e */
[----:B------:R-:W-:Y:S01]  /*1efe0*/  FFMA.FTZ R65, R131, R65, R36 ;  /* 0x0000004183417223 */ /* 0x000fe20000010024 */
[----:B------:R-:W-:Y:S01]  /*1eff0*/  PRMT R131, RZ, 0x7610, R109 ;  /* 0x00007610ff837816 */ /* 0x000fe2000000006d */
[----:B------:R-:W-:Y:S01]  /*1f000*/  FFMA.FTZ R173, R128, R173, R185 ;  /* 0x000000ad80ad7223 */ /* 0x000fe200000100b9 */
[----:B------:R-:W-:Y:S02]  /*1f010*/  PRMT R128, RZ, 0x5410, R108 ;  /* 0x00005410ff807816 */ /* 0x000fe4000000006c */
[----:B------:R-:W-:Y:S01]  /*1f020*/  F2FP.BF16.PACK_AB R65, R204, R65 ;  /* 0x00000041cc41723e */ /* 0x000fe200000010ff */
[----:B------:R-:W-:Y:S01]  /*1f030*/  FFMA.FTZ R131, R64, R131, R183 ;  /* 0x0000008340837223 */ /* 0x000fe200000100b7 */
[----:B------:R-:W-:Y:S01]  /*1f040*/  PRMT R64, RZ, 0x5410, R88 ;  /* 0x00005410ff407816 */ /* 0x000fe20000000058 */
[----:B------:R-:W-:-:S04]  /*1f050*/  FFMA.FTZ R128, R233, R128, R166 ;  /* 0x00000080e9807223 */ /* 0x000fc800000100a6 */
[----:B------:R-:W-:Y:S01]  /*1f060*/  FFMA.FTZ R64, R233, R64, R34 ;  /* 0x00000040e9407223 */ /* 0x000fe20000010022 */
[----:B------:R-:W-:-:S04]  /*1f070*/  SHF.R.U32.HI R233, RZ, 0x1c, R200 ;  /* 0x0000001cffe97819 */ /* 0x000fc800000116c8 */
[C---:B------:R-:W-:Y:S02]  /*1f080*/  IADD3.X R61, R233.reuse, c[0x0][0x20c], RZ, P0, !PT ;  /* 0x00008300e93d7a10 */ /* 0x040fe400007fe4ff */
[----:B------:R-:W-:Y:S02]  /*1f090*/  IADD3.X R51, R233, c[0x0][0x214], RZ, P1, !PT ;  /* 0x00008500e9337a10 */ /* 0x000fe40000ffe4ff */
[----:B------:R-:W-:Y:S01]  /*1f0a0*/  F2FP.BF16.PACK_AB R64, R205, R64 ;  /* 0x00000040cd40723e */ /* 0x000fe200000010ff */
[----:B------:R0:W-:Y:S04]  /*1f0b0*/  STG.E.128 [R60.64], R52 ;  /* 0x000000343c007986 */ /* 0x0001e8000c101d06 */
[----:B------:R1:W-:Y:S01]  /*1f0c0*/  STG.E.128 [R50.64], R56 ;  /* 0x0000003832007986 */ /* 0x0003e2000c101d06 */
[----:B0-----:R-:W-:-:S02]  /*1f0d0*/  F2FP.BF16.PACK_AB R52, R75, R74 ;  /* 0x0000004a4b34723e */ /* 0x001fc400000010ff */
[----:B------:R-:W-:Y:S01]  /*1f0e0*/  F2FP.BF16.PACK_AB R53, R213, R212 ;  /* 0x000000d4d535723e */ /* 0x000fe200000010ff */
[----:B------:R-:W-:Y:S01]  /*1f0f0*/  IMAD.MOV.U32 R213, RZ, RZ, 0x10 ;  /* 0x00000010ffd57424 */ /* 0x000fe200078e00ff */
[----:B------:R-:W-:Y:S02]  /*1f100*/  IADD3 R74, R200, 0x80, RZ ;  /* 0x00000080c84a7810 */ /* 0x000fe40007ffe0ff */
[----:B-1----:R-:W-:Y:S02]  /*1f110*/  F2FP.BF16.PACK_AB R59, R67, R66 ;  /* 0x00000042433b723e */ /* 0x002fe400000010ff */
[----:B------:R-:W-:Y:S01]  /*1f120*/  F2FP.BF16.PACK_AB R57, R71, R70 ;  /* 0x000000464739723e */ /* 0x000fe200000010ff */
[-C--:B------:R-:W-:Y:S01]  /*1f130*/  IMAD.WIDE.U32 R66, R74, R213.reuse, c[0x0][0x208] ;  /* 0x000082004a427625 */ /* 0x080fe200078e00d5 */
[----:B------:R-:W-:Y:S02]  /*1f140*/  IADD3 R70, R200, 0x100, RZ ;  /* 0x00000100c8467810 */ /* 0x000fe40007ffe0ff */
[----:B------:R-:W-:Y:S01]  /*1f150*/  F2FP.BF16.PACK_AB R56, R73, R72 ;  /* 0x000000484938723e */ /* 0x000fe200000010ff */
[----:B------:R-:W-:Y:S01]  /*1f160*/  IMAD.WIDE.U32 R74, R74, R213, c[0x0][0x210] ;  /* 0x000084004a4a7625 */ /* 0x000fe200078e00d5 */
[----:B------:R0:W-:Y:S01]  /*1f170*/  STG.E.128 [R66.64], R40 ;  /* 0x0000002842007986 */ /* 0x0001e2000c101d06 */
[----:B------:R-:W-:-:S02]  /*1f180*/  F2FP.BF16.PACK_AB R50, R221, R220 ;  /* 0x000000dcdd32723e */ /* 0x000fc400000010ff */
[----:B------:R-:W-:Y:S01]  /*1f190*/  F2FP.BF16.PACK_AB R51, R219, R218 ;  /* 0x000000dadb33723e */ /* 0x000fe200000010ff */
[----:B------:R1:W-:Y:S01]  /*1f1a0*/  STG.E.128 [R74.64], R44 ;  /* 0x0000002c4a007986 */ /* 0x0003e2000c101d06 */
[----:B------:R-:W-:Y:S01]  /*1f1b0*/  IADD3 R200, R200, 0x180, RZ ;  /* 0x00000180c8c87810 */ /* 0x000fe20007ffe0ff */
[CC--:B------:R-:W-:Y:S01]  /*1f1c0*/  IMAD.WIDE.U32 R72, R70.reuse, R213.reuse, c[0x0][0x208] ;  /* 0x0000820046487625 */ /* 0x0c0fe200078e00d5 */
[----:B------:R-:W-:Y:S02]  /*1f1d0*/  F2FP.BF16.PACK_AB R55, R217, R216 ;  /* 0x000000d8d937723e */ /* 0x000fe400000010ff */
[----:B------:R-:W-:Y:S01]  /*1f1e0*/  F2FP.BF16.PACK_AB R54, R215, R214 ;  /* 0x000000d6d736723e */ /* 0x000fe200000010ff */
[-C--:B------:R-:W-:Y:S01]  /*1f1f0*/  IMAD.WIDE.U32 R70, R70, R213.reuse, c[0x0][0x210] ;  /* 0x0000840046467625 */ /* 0x080fe200078e00d5 */
[----:B------:R-:W-:Y:S01]  /*1f200*/  F2FP.BF16.PACK_AB R58, R69, R68 ;  /* 0x00000044453a723e */ /* 0x000fe200000010ff */
[----:B------:R2:W-:Y:S01]  /*1f210*/  STG.E.128 [R72.64], R48 ;  /* 0x0000003048007986 */ /* 0x0005e2000c101d06 */
[----:B------:R-:W-:Y:S01]  /*1f220*/  F2FP.BF16.PACK_AB R61, R209, R208 ;  /* 0x000000d0d13d723e */ /* 0x000fe200000010ff */
[----:B------:R-:W-:Y:S01]  /*1f230*/  IMAD.WIDE.U32 R68, R200, R213, c[0x0][0x208] ;  /* 0x00008200c8447625 */ /* 0x000fe200078e00d5 */
[----:B------:R-:W-:Y:S01]  /*1f240*/  F2FP.BF16.PACK_AB R60, R207, R206 ;  /* 0x000000cecf3c723e */ /* 0x000fe200000010ff */
[----:B------:R3:W-:Y:S01]  /*1f250*/  STG.E.128 [R70.64], R52 ;  /* 0x0000003446007986 */ /* 0x0007e2000c101d06 */
[----:B0-----:R-:W-:-:S02]  /*1f260*/  F2FP.BF16.PACK_AB R66, R203, R202 ;  /* 0x000000cacb42723e */ /* 0x001fc400000010ff */
[----:B------:R-:W-:Y:S01]  /*1f270*/  F2FP.BF16.PACK_AB R67, R199, R198 ;  /* 0x000000c6c743723e */ /* 0x000fe200000010ff */
[----:B------:R3:W-:Y:S01]  /*1f280*/  STG.E.128 [R68.64], R56 ;  /* 0x0000003844007986 */ /* 0x0007e2000c101d06 */
[----:B-1----:R-:W-:Y:S01]  /*1f290*/  IMAD.SHL.U32 R44, R201, 0x10, RZ ;  /* 0x00000010c92c7824 */ /* 0x002fe200078e00ff */
[----:B------:R-:W-:Y:S02]  /*1f2a0*/  SHF.R.U32.HI R201, RZ, 0x1c, R201 ;  /* 0x0000001cffc97819 */ /* 0x000fe400000116c9 */
[----:B------:R-:W-:Y:S02]  /*1f2b0*/  F2FP.BF16.PACK_AB R43, R175, R174 ;  /* 0x000000aeaf2b723e */ /* 0x000fe400000010ff */
[C---:B------:R-:W-:Y:S02]  /*1f2c0*/  IADD3 R46, P0, R44.reuse, c[0x0][0x208], RZ ;  /* 0x000082002c2e7a10 */ /* 0x040fe40007f1e0ff */
[----:B------:R-:W-:Y:S01]  /*1f2d0*/  IADD3 R44, P1, R44, c[0x0][0x210], RZ ;  /* 0x000084002c2c7a10 */ /* 0x000fe20007f3e0ff */
[----:B--2---:R-:W-:Y:S01]  /*1f2e0*/  IMAD.WIDE.U32 R48, R200, R213, c[0x0][0x210] ;  /* 0x00008400c8307625 */ /* 0x004fe200078e00d5 */
[----:B------:R-:W-:-:S02]  /*1f2f0*/  IADD3.X R47, R201, c[0x0][0x20c], RZ, P0, !PT ;  /* 0x00008300c92f7a10 */ /* 0x000fc400007fe4ff */
[----:B------:R-:W-:Y:S02]  /*1f300*/  F2FP.BF16.PACK_AB R42, R173, R172 ;  /* 0x000000acad2a723e */ /* 0x000fe400000010ff */
[----:B------:R-:W-:Y:S01]  /*1f310*/  F2FP.BF16.PACK_AB R41, R131, R130 ;  /* 0x000000828329723e */ /* 0x000fe200000010ff */
[----:B------:R3:W-:Y:S01]  /*1f320*/  STG.E.128 [R48.64], R60 ;  /* 0x0000003c30007986 */ /* 0x0007e2000c101d06 */
[----:B------:R-:W-:Y:S02]  /*1f330*/  IADD3.X R45, R201, c[0x0][0x214], RZ, P1, !PT ;  /* 0x00008500c92d7a10 */ /* 0x000fe40000ffe4ff */
[----:B------:R-:W-:Y:S01]  /*1f340*/  F2FP.BF16.PACK_AB R40, R129, R128 ;  /* 0x000000808128723e */ /* 0x000fe200000010ff */
[----:B------:R3:W-:Y:S01]  /*1f350*/  STG.E.128 [R46.64], R64 ;  /* 0x000000402e007986 */ /* 0x0007e2000c101d06 */
[----:B------:R-:W-:Y:S02]  /*1f360*/  ISETP.GE.AND P0, PT, R169, c[0x0][0x164], PT ;  /* 0x00005900a9007a0c */ /* 0x000fe40003f06270 */
[----:B------:R-:W-:Y:S01]  /*1f370*/  LOP3.LUT P1, RZ, R180, 0xff, RZ, 0xc0, !PT ;  /* 0x000000ffb4ff7812 */ /* 0x000fe2000782c0ff */
[----:B------:R3:W-:Y:S03]  /*1f380*/  STG.E.128 [R44.64], R40 ;  /* 0x000000282c007986 */ /* 0x0007e6000c101d06 */
[----:B------:R-:W-:-:S07]  /*1f390*/  SEL R180, RZ, 0x1, P1 ;  /* 0x00000001ffb47807 */ /* 0x000fce0000800000 */
[----:B---3--:R-:W-:Y:S01]  /*1f3a0*/  @P0 CALL.REL.NOINC `(.L_x_11918) ;  /* 0x0000001000000944 */ /* 0x008fe20003c00000 */
[----:B------:R-:W-:Y:S05]  /*1f3b0*/  BRA `(.L_x_11919) ;  /* 0xfffe1a4000007947 */ /* 0x000fea000383ffff */
.L_x_11918:
[----:B------:R-:W-:Y:S05]  /*1f3c0*/  EXIT ;  /* 0x000000000000794d */ /* 0x000fea0003800000 */
.L_x_11916:
[----:B------:R-:W-:Y:S01]  /*1f3d0*/  HFMA2.MMA R199, -RZ, RZ, 0, 5.9604644775390625e-08 ;  /* 0x00000001ffc77435 */ /* 0x000fe200000001ff */
[----:B------:R-:W-:Y:S01]  /*1f3e0*/  IMAD.MOV.U32 R173, RZ, RZ, 0x1f ;  /* 0x0000001fffad7424 */ /* 0x000fe200078e00ff */
[----:B------:R-:W-:Y:S01]  /*1f3f0*/  MOV R174, 0x1f420 ;  /* 0x0001f42000ae7802 */ /* 0x000fe20000000f00 */
[----:B------:R-:W-:-:S03]  /*1f400*/  IMAD.MOV.U32 R198, RZ, RZ, -0x1 ;  /* 0xffffffffffc67424 */ /* 0x000fc600078e00ff */
[----:B------:R-:W-:Y:S05]  /*1f410*/  CALL.REL.NOINC `($__internal_29_$__cuda_sm70_shflsync_bfly_p) ;  /* 0x0000089000007944 */ /* 0x000fea0003c00000 */
[----:B-1----:R-:W-:Y:S01]  /*1f420*/  IMAD.MOV.U32 R172, RZ, RZ, R199 ;  /* 0x000000ffffac7224 */ /* 0x002fe200078e00c7 */
[----:B0-----:R-:W-:Y:S05]  /*1f430*/  BRA `(.L_x_11920) ;  /* 0xffffe12000007947 */ /* 0x001fea000383ffff */
.L_x_11917:
[----:B------:R-:W-:Y:S01]  /*1f440*/  IMAD.MOV.U32 R199, RZ, RZ, 0x2 ;  /* 0x00000002ffc77424 */ /* 0x000fe200078e00ff */
[----:B------:R-:W-:Y:S01]  /*1f450*/  MOV R174, 0x1f490 ;  /* 0x0001f49000ae7802 */ /* 0x000fe20000000f00 */
[----:B------:R-:W-:Y:S02]  /*1f460*/  IMAD.MOV.U32 R173, RZ, RZ, 0x1f ;  /* 0x0000001fffad7424 */ /* 0x000fe400078e00ff */
[----:B------:R-:W-:Y:S02]  /*1f470*/  IMAD.MOV.U32 R198, RZ, RZ, -0x1 ;  /* 0xffffffffffc67424 */ /* 0x000fe400078e00ff */
[----:B------:R-:W-:Y:S05]  /*1f480*/  CALL.REL.NOINC `($__internal_29_$__cuda_sm70_shflsync_bfly_p) ;  /* 0x0000082000007944 */ /* 0x000fea0003c00000 */
[----:B01----:R-:W-:Y:S01]  /*1f490*/  FADD.FTZ R202, R202, R199 ;  /* 0x000000c7caca7221 */ /* 0x003fe20000010000 */
[----:B------:R-:W-:Y:S01]  /*1f4a0*/  MOV R174, 0x1f4f0 ;  /* 0x0001f4f000ae7802 */ /* 0x000fe20000000f00 */
[----:B------:R-:W-:-:S02]  /*1f4b0*/  IMAD.MOV.U32 R199, RZ, RZ, 0x4 ;  /* 0x00000004ffc77424 */ /* 0x000fc400078e00ff */
[----:B------:R-:W-:Y:S02]  /*1f4c0*/  IMAD.MOV.U32 R173, RZ, RZ, 0x1f ;  /* 0x0000001fffad7424 */ /* 0x000fe400078e00ff */
[----:B------:R-:W-:Y:S02]  /*1f4d0*/  IMAD.MOV.U32 R198, RZ, RZ, -0x1 ;  /* 0xffffffffffc67424 */ /* 0x000fe400078e00ff */
[----:B------:R-:W-:Y:S05]  /*1f4e0*/  CALL.REL.NOINC `($__internal_29_$__cuda_sm70_shflsync_bfly_p) ;  /* 0x000007c000007944 */ /* 0x000fea0003c00000 */
[----:B01----:R-:W-:Y:S01]  /*1f4f0*/  FADD.FTZ R202, R202, R199 ;  /* 0x000000c7caca7221 */ /* 0x003fe20000010000 */
[----:B------:R-:W-:Y:S01]  /*1f500*/  MOV R173, 0x1f ;  /* 0x0000001f00ad7802 */ /* 0x000fe20000000f00 */
[----:B------:R-:W-:Y:S01]  /*1f510*/  IMAD.MOV.U32 R199, RZ, RZ, 0x8 ;  /* 0x00000008ffc77424 */ /* 0x000fe200078e00ff */
[----:B------:R-:W-:Y:S01]  /*1f520*/  MOV R174, 0x1f550 ;  /* 0x0001f55000ae7802 */ /* 0x000fe20000000f00 */
[----:B------:R-:W-:Y:S02]  /*1f530*/  IMAD.MOV.U32 R198, RZ, RZ, -0x1 ;  /* 0xffffffffffc67424 */ /* 0x000fe400078e00ff */
[----:B------:R-:W-:Y:S05]  /*1f540*/  CALL.REL.NOINC `($__internal_29_$__cuda_sm70_shflsync_bfly_p) ;  /* 0x0000076000007944 */ /* 0x000fea0003c00000 */
[----:B01----:R-:W-:Y:S01]  /*1f550*/  FADD.FTZ R202, R202, R199 ;  /* 0x000000c7caca7221 */ /* 0x003fe20000010000 */
[----:B------:R-:W-:Y:S01]  /*1f560*/  MOV R174, 0x1f5b0 ;  /* 0x0001f5b000ae7802 */ /* 0x000fe20000000f00 */
[----:B------:R-:W-:Y:S02]  /*1f570*/  IMAD.MOV.U32 R199, RZ, RZ, 0x10 ;  /* 0x00000010ffc77424 */ /* 0x000fe400078e00ff */
[----:B------:R-:W-:-:S02]  /*1f580*/  IMAD.MOV.U32 R173, RZ, RZ, 0x1f ;  /* 0x0000001fffad7424 */ /* 0x000fc400078e00ff */
[----:B------:R-:W-:Y:S02]  /*1f590*/  IMAD.MOV.U32 R198, RZ, RZ, -0x1 ;  /* 0xffffffffffc67424 */ /* 0x000fe400078e00ff */
[----:B------:R-:W-:Y:S05]  /*1f5a0*/  CALL.REL.NOINC `($__internal_29_$__cuda_sm70_shflsync_bfly_p) ;  /* 0x0000070000007944 */ /* 0x000fea0003c00000 */
        /* <DEDUP_REMOVED lines=86> */
[----:B------:R-:W-:Y:S05]  /*1fb10*/  CALL.REL.NOINC `($__internal_29_$__cuda_sm70_shflsync_bfly_p) ;  /* 0x0000019000007944 */ /* 0x000fea0003c00000 */
[----:B01----:R-:W-:Y:S01]  /*1fb20*/  FADD.FTZ R202, R202, R199 ;  /* 0x000000c7caca7221 */ /* 0x003fe20000010000 */
[----:B------:R-:W-:Y:S01]  /*1fb30*/  MOV R174, 0x1fb80 ;  /* 0x0001fb8000ae7802 */ /* 0x000fe20000000f00 */
[----:B------:R-:W-:Y:S02]  /*1fb40*/  IMAD.MOV.U32 R199, RZ, RZ, 0x2 ;  /* 0x00000002ffc77424 */ /* 0x000fe400078e00ff */
[----:B------:R-:W-:-:S02]  /*1fb50*/  IMAD.MOV.U32 R173, RZ, RZ, 0x1f ;  /* 0x0000001fffad7424 */ /* 0x000fc400078e00ff */
[----:B------:R-:W-:Y:S02]  /*1fb60*/  IMAD.MOV.U32 R198, RZ, RZ, -0x1 ;  /* 0xffffffffffc67424 */ /* 0x000fe400078e00ff */
[----:B------:R-:W-:Y:S05]  /*1fb70*/  CALL.REL.NOINC `($__internal_29_$__cuda_sm70_shflsync_bfly_p) ;  /* 0x0000013000007944 */ /* 0x000fea0003c00000 */
[----:B01----:R-:W-:Y:S01]  /*1fb80*/  FADD.FTZ R202, R202, R199 ;  /* 0x000000c7caca7221 */ /* 0x003fe20000010000 */
[----:B------:R-:W-:Y:S01]  /*1fb90*/  HFMA2.MMA R199, -RZ, RZ, 0, 2.384185791015625e-07 ;  /* 0x00000004ffc77435 */ /* 0x000fe200000001ff */
[----:B------:R-:W-:Y:S01]  /*1fba0*/  IMAD.MOV.U32 R173, RZ, RZ, 0x1f ;  /* 0x0000001fffad7424 */ /* 0x000fe200078e00ff */
[----:B------:R-:W-:Y:S01]  /*1fbb0*/  MOV R174, 0x1fbe0 ;  /* 0x0001fbe000ae7802 */ /* 0x000fe20000000f00 */
[----:B------:R-:W-:-:S03]  /*1fbc0*/  IMAD.MOV.U32 R198, RZ, RZ, -0x1 ;  /* 0xffffffffffc67424 */ /* 0x000fc600078e00ff */
[----:B------:R-:W-:Y:S05]  /*1fbd0*/  CALL.REL.NOINC `($__internal_29_$__cuda_sm70_shflsync_bfly_p) ;  /* 0x000000d000007944 */ /* 0x000fea0003c00000 */
[----:B01----:R-:W-:Y:S01]  /*1fbe0*/  FADD.FTZ R202, R202, R199 ;  /* 0x000000c7caca7221 */ /* 0x003fe20000010000 */
[----:B------:R-:W-:Y:S01]  /*1fbf0*/  MOV R174, 0x1fc40 ;  /* 0x0001fc4000ae7802 */ /* 0x000fe20000000f00 */
[----:B------:R-:W-:Y:S02]  /*1fc00*/  IMAD.MOV.U32 R199, RZ, RZ, 0x8 ;  /* 0x00000008ffc77424 */ /* 0x000fe400078e00ff */
[----:B------:R-:W-:Y:S02]  /*1fc10*/  IMAD.MOV.U32 R173, RZ, RZ, 0x1f ;  /* 0x0000001fffad7424 */ /* 0x000fe400078e00ff */
[----:B------:R-:W-:-:S02]  /*1fc20*/  IMAD.MOV.U32 R198, RZ, RZ, -0x1 ;  /* 0xffffffffffc67424 */ /* 0x000fc400078e00ff */
[----:B------:R-:W-:Y:S05]  /*1fc30*/  CALL.REL.NOINC `($__internal_29_$__cuda_sm70_shflsync_bfly_p) ;  /* 0x0000007000007944 */ /* 0x000fea0003c00000 */
[----:B01----:R-:W-:Y:S01]  /*1fc40*/  FADD.FTZ R202, R202, R199 ;  /* 0x000000c7caca7221 */ /* 0x003fe20000010000 */
[----:B------:R-:W-:Y:S01]  /*1fc50*/  MOV R174, 0x1fca0 ;  /* 0x0001fca000ae7802 */ /* 0x000fe20000000f00 */
[----:B------:R-:W-:-:S02]  /*1fc60*/  IMAD.MOV.U32 R199, RZ, RZ, 0x10 ;  /* 0x00000010ffc77424 */ /* 0x000fc400078e00ff */
[----:B------:R-:W-:Y:S02]  /*1fc70*/  IMAD.MOV.U32 R173, RZ, RZ, 0x1f ;  /* 0x0000001fffad7424 */ /* 0x000fe400078e00ff */
[----:B------:R-:W-:Y:S02]  /*1fc80*/  IMAD.MOV.U32 R198, RZ, RZ, -0x1 ;  /* 0xffffffffffc67424 */ /* 0x000fe400078e00ff */
[----:B------:R-:W-:Y:S05]  /*1fc90*/  CALL.REL.NOINC `($__internal_29_$__cuda_sm70_shflsync_bfly_p) ;  /* 0x0000001000007944 */ /* 0x000fea0003c00000 */
[----:B01----:R-:W-:Y:S05]  /*1fca0*/  BRA `(.L_x_11921) ;  /* 0xffffdef000007947 */ /* 0x003fea000383ffff */
        .weak           $__internal_29_$__cuda_sm70_shflsync_bfly_p
        .type           $__internal_29_$__cuda_sm70_shflsync_bfly_p,@function
        .size           $__internal_29_$__cuda_sm70_shflsync_bfly_p,(.L_x_32969 - $__internal_29_$__cuda_sm70_shflsync_bfly_p)
$__internal_29_$__cuda_sm70_shflsync_bfly_p:
[----:B------:R-:W-:Y:S01]  /*1fcb0*/  IMAD.MOV.U32 R175, RZ, RZ, 0x0 ;  /* 0x00000000ffaf7424 */ /* 0x000fe200078e00ff */
[----:B------:R-:W-:Y:S04]  /*1fcc0*/  WARPSYNC R198 ;  /* 0x000000c600007348 */ /* 0x000fe80003800000 */
[----:B------:R0:W1:Y:S01]  /*1fcd0*/  SHFL.BFLY PT, R199, R202, R199, R173 ;  /* 0x0c0000c7cac77389 */ /* 0x00006200000e00ad */
[----:B------:R-:W-:Y:S05]  /*1fce0*/  RET.REL.NODEC R174 `(_ZN10layer_norm31ln_parallel_residual_fwd_kernelINS_13Kernel_traitsI13__nv_bfloat16S2_fS2_fjLj5120ELj1ELj1ELj4ELj16ENS_18Kernel_traits_baseILj5120ES2_S2_fS2_fjLj128EEEEELb1ELb0ELb1EEEvNS_9FwdParamsE) ;  /* 0xfffe0310ae007950 */ /* 0x000fea0003c3ffff */
.L_x_11922:
        /* <DEDUP_REMOVED lines=9> */
.L_x_32969:


//--------------------- .text._ZN10layer_norm31ln_parallel_residual_fwd_kernelINS_13Kernel_traitsI13__nv_bfloat16S2_fS2_fjLj5120ELj1ELj1ELj4ELj16ENS_18Kernel_traits_baseILj5120ES2_S2_fS2_fjLj128EEEEELb1ELb1ELb0EEEvNS_9FwdParamsE --------------------------
	.section	.text._ZN10layer_norm31ln_parallel_residual_fwd_kernelINS_13Kernel_traitsI13__nv_bfloat16S2_fS2_fjLj5120ELj1ELj1ELj4ELj16ENS_18Kernel_traits_baseILj5120ES2_S2_fS2_fjLj128EEEEELb1ELb1ELb0EEEvNS_9FwdParamsE,"ax",@progbits
	.sectioninfo	@"SHI_REGISTERS=168"
	.align	128
        .global         _ZN10layer_norm31ln_parallel_residual_fwd_kernelINS_13Kernel_traitsI13__nv_bfloat16S2_fS2_fjLj5120ELj1ELj1ELj4ELj16ENS_18Kernel_traits_baseILj5120ES2_S2_fS2_fjLj128EEEEELb1ELb1ELb0EEEvNS_9FwdParamsE
        .type           _ZN10layer_norm31ln_parallel_residual_fwd_kernelINS_13Kernel_traitsI13__nv_bfloat16S2_fS2_fjLj5120ELj1ELj1ELj4ELj16ENS_18Kernel_traits_baseILj5120ES2_S2_fS2_fjLj128EEEEELb1ELb1ELb0EEEvNS_9FwdParamsE,@function
        .size           _ZN10layer_norm31ln_parallel_residual_fwd_kernelINS_13Kernel_traitsI13__nv_bfloat16S2_fS2_fjLj5120ELj1ELj1ELj4ELj16ENS_18Kernel_traits_baseILj5120ES2_S2_fS2_fjLj128EEEEELb1ELb1ELb0EEEvNS_9FwdParamsE,(.L_x_32970 - _ZN10layer_norm31ln_parallel_residual_fwd_kernelINS_13Kernel_traitsI13__nv_bfloat16S2_fS2_fjLj5120ELj1ELj1ELj4ELj16ENS_18Kernel_traits_baseILj5120ES2_S2_fS2_fjLj128EEEEELb1ELb1ELb0EEEvNS_9FwdParamsE)
        .other          _ZN10layer_norm31ln_parallel_residual_fwd_kernelINS_13Kernel_traitsI13__nv_bfloat16S2_fS2_fjLj5120ELj1ELj1ELj4ELj16ENS_18Kernel_traits_baseILj5120ES2_S2_fS2_fjLj128EEEEELb1ELb1ELb0EEEvNS_9FwdParamsE,@"STO_CUDA_ENTRY STV_DEFAULT"
_ZN10layer_norm31ln_parallel_residual_fwd_kernelINS_13Kernel_traitsI13__nv_bfloat16S2_fS2_fjLj5120ELj1ELj1ELj4ELj16ENS_18Kernel_traits_baseILj5120ES2_S2_fS2_fjLj128EEEEELb1ELb1ELb0EEEvNS_9FwdParamsE:
.text._ZN10layer_norm31ln_parallel_residual_fwd_kernelINS_13Kernel_traitsI13__nv_bfloat16S2_fS2_fjLj5120ELj1ELj1ELj4ELj16ENS_18Kernel_traits_baseILj5120ES2_S2_fS2_fjLj128EEEEELb1ELb1ELb0EEEvNS_9FwdParamsE:
[----:B------:R-:W-:-:S04]  /*0000*/  IMAD.MOV.U32 R1, RZ, RZ, c[0x0][0x28] ;  /* 0x00000a00ff017624 */ /* 0x000fc800078e00ff */
[----:B------:R-:W-:Y:S01]  /*0010*/  ULDC.U8 UR4, c[0x0][0x244] ;  /* 0x0000910000047ab9 */ /* 0x000fe20000000000 */
[----:B------:R-:W-:Y:S01]  /*0020*/  IADD3 R1, R1, -0x18, RZ ;  /* 0xffffffe801017810 */ /* 0x000fe20007ffe0ff */
[----:B------:R-:W-:Y:S01]  /*0030*/  ULDC.64 UR6, c[0x0][0x118] ;  /* 0x0000460000067ab9 */ /* 0x000fe20000000a00 */
[----:B------:R-:W-:Y:S01]  /*0040*/  ISETP.NE.AND P0, PT, RZ, UR4, PT ;  /* 0x00000004ff007c0c */ /* 0x000fe2000bf05270 */
[----:B------:R-:W-:Y:S02]  /*0050*/  ULDC.64 UR4, c[0x0][0x230] ;  /* 0x00008c0000047ab9 */ /* 0x000fe40000000a00 */
[----:B------:R-:W-:Y:S02]  /*0060*/  IMAD.U32 R6, RZ, RZ, UR4 ;  /* 0x00000004ff067e24 */ /* 0x000fe4000f8e00ff */
[----:B------:R-:W-:Y:S02]  /*0070*/  IMAD.U32 R7, RZ, RZ, UR5 ;  /* 0x00000005ff077e24 */ /* 0x000fe4000f8e00ff */
[----:B------:R-:W-:-:S02]  /*0080*/  IMAD.MOV.U32 R86, RZ, RZ, c[0x0][0x238] ;  /* 0x00008e00ff567624 */ /* 0x000fc400078e00ff */
        /* <DEDUP_REMOVED lines=8> */
[----:B------:R-:W0:Y:S01]  /*0110*/  S2R R15, SR_CTAID.X ;  /* 0x00000000000f7919 */ /* 0x000e220000002500 */
[----:B--2---:R-:W1:Y:S08]  /*0120*/  @P0 R2UR UR4, R6 ;  /* 0x00000000060403c2 */ /* 0x004e7000000e0000 */
[----:B------:R2:W4:Y:S01]  /*0130*/  @P0 R2UR UR5, R7 ;  /* 0x00000000070503c2 */ /* 0x00052200000e0000 */
[----:B---3--:R-:W-:Y:S01]  /*0140*/  @P0 IADD3 R86, P1, R2, c[0x0][0x240], RZ ;  /* 0x0000900002560a10 */ /* 0x008fe20007f3e0ff */
[----:B0-----:R-:W-:-:S04]  /*0150*/  IMAD R2, R15, c[0x0][0x0], R0 ;  /* 0x000000000f027a24 */ /* 0x001fc800078e0200 */
[----:B------:R-:W-:Y:S02]  /*0160*/  @P0 IMAD.X R87, RZ, RZ, R3, P1 ;  /* 0x000000ffff570224 */ /* 0x000fe400008e0603 */
[----:B------:R-:W-:-:S03]  /*0170*/  IMAD.WIDE.U32 R10, R2, -0x326172a9, RZ ;  /* 0xcd9e8d57020a7825 */ /* 0x000fc600078e00ff */
[--C-:B------:R-:W-:Y:S02]  /*0180*/  SHF.R.U64 R3, R86, 0x2, R87.reuse ;  /* 0x0000000256037819 */ /* 0x100fe40000001257 */
[----:B------:R-:W-:-:S03]  /*0190*/  SHF.R.U32.HI R4, RZ, 0x2, R87 ;  /* 0x00000002ff047819 */ /* 0x000fc60000011657 */
[----:B------:R-:W-:Y:S01]  /*01a0*/  IMAD.WIDE.U32 R8, R3, -0x2daee0ad, RZ ;  /* 0xd2511f5303087825 */ /* 0x000fe200078e00ff */
[----:B-1----:R-:W-:Y:S01]  /*01b0*/  LOP3.LUT R5, R11, UR4, R4, 0x96, !PT ;  /* 0x000000040b057c12 */ /* 0x002fe2000f8e9604 */
[----:B------:R-:W-:Y:S02]  /*01c0*/  UIADD3 UR9, UR4, -0x61c88647, URZ ;  /* 0x9e3779b904097890 */ /* 0x000fe4000fffe03f */
[----:B------:R-:W-:Y:S02]  /*01d0*/  UIADD3 UR11, UR4, 0x3c6ef372, URZ ;  /* 0x3c6ef372040b7890 */ /* 0x000fe4000fffe03f */
[----:B--2---:R-:W-:Y:S01]  /*01e0*/  IMAD.WIDE.U32 R6, R5, -0x2daee0ad, RZ ;  /* 0xd2511f5305067825 */ /* 0x004fe200078e00ff */
[----:B------:R-:W-:Y:S01]  /*01f0*/  UIADD3 UR13, UR4, -0x255992d5, URZ ;  /* 0xdaa66d2b040d7890 */ /* 0x000fe2000fffe03f */
[----:B----4-:R-:W-:Y:S01]  /*0200*/  LOP3.LUT R12, R9, UR5, RZ, 0x3c, !PT ;  /* 0x00000005090c7c12 */ /* 0x010fe2000f8e3cff */
        /* <DEDUP_REMOVED lines=11> */
[----:B------:R-:W-:Y:S01]  /*02c0*/  UIADD3 UR18, UR5, -0x56f99767, URZ ;  /* 0xa906689905127890 */ /* 0x000fe2000fffe03f */
[----:B------:R-:W-:Y:S01]  /*02d0*/  LEA.HI R48, R5, c[0x0][0x168], RZ, 0x3 ;  /* 0x00005a0005307a11 */ /* 0x000fe200078f18ff */
        /* <DEDUP_REMOVED lines=14> */
[----:B------:R-:W-:Y:S01]  /*03c0*/  IMAD.WIDE.U32 R10, R11, -0x326172a9, RZ ;  /* 0xcd9e8d570b0a7825 */ /* 0x000fe200078e00ff */
[----:B------:R-:W-:-:S02]  /*03d0*/  UIADD3 UR25, UR4, -0x700cb87f, URZ ;  /* 0x8ff3478104197890 */ /* 0x000fc4000fffe03f */
[----:B------:R-:W-:Y:S01]  /*03e0*/  UIADD3 UR26, UR5, -0x695add53, URZ ;  /* 0x96a522ad051a7890 */ /* 0x000fe2000fffe03f */
        /* <DEDUP_REMOVED lines=8> */
[----:B------:R-:W-:Y:S01]  /*0470*/  IMAD.WIDE.U32 R8, R8, -0x326172a9, RZ ;  /* 0xcd9e8d5708087825 */ /* 0x000fe200078e00ff */
[----:B------:R-:W-:-:S03]  /*0480*/  LOP3.LUT R5, R7, 0x7f, RZ, 0x3c, !PT ;  /* 0x0000007f07057812 */ /* 0x000fc600078e3cff */
[----:B------:R-:W-:Y:S01]  /*0490*/  IMAD.WIDE.U32 R40, R40, -0x2daee0ad, RZ ;  /* 0xd2511f5328287825 */ /* 0x000fe200078e00ff */
[----:B------:R-:W-:Y:S02]  /*04a0*/  LEA.HI.SX32 R5, R48, R5, 0x1d ;  /* 0x0000000530057211 */ /* 0x000fe400078feaff */
[----:B------:R-:W-:Y:S02]  /*04b0*/  LOP3.LUT R42, R9, UR19, R12, 0x96, !PT ;  /* 0x00000013092a7c12 */ /* 0x000fe4000f8e960c */
[C---:B------:R-:W-:Y:S02]  /*04c0*/  LOP3.LUT P6, RZ, R5.reuse, 0xffffff80, RZ, 0xc0, !PT ;  /* 0xffffff8005ff7812 */ /* 0x040fe400078cc0ff */
[C---:B------:R-:W-:Y:S01]  /*04d0*/  ISETP.GE.U32.AND P5, PT, R5.reuse, 0x100, PT ;  /* 0x000001000500780c */ /* 0x040fe20003fa6070 */
[----:B------:R-:W-:Y:S01]  /*04e0*/  IMAD.WIDE.U32 R42, R42, -0x2daee0ad, RZ ;  /* 0xd2511f532a2a7825 */ /* 0x000fe200078e00ff */
[C---:B------:R-:W-:Y:S02]  /*04f0*/  ISETP.GE.U32.AND P4, PT, R5.reuse, 0x180, PT ;  /* 0x000001800500780c */ /* 0x040fe40003f86070 */
[----:B------:R-:W-:-:S02]  /*0500*/  ISETP.GE.U32.AND P3, PT, R5, 0x200, PT ;  /* 0x000002000500780c */ /* 0x000fc40003f66070 */
[----:B------:R-:W-:Y:S02]  /*0510*/  LOP3.LUT R44, R41, UR20, R6, 0x96, !PT ;  /* 0x00000014292c7c12 */ /* 0x000fe4000f8e9606 */
[----:B------:R-:W-:Y:S02]  /*0520*/  ISETP.GE.U32.AND P2, PT, R5, 0x280, PT ;  /* 0x000002800500780c */ /* 0x000fe40003f46070 */
[----:B------:R-:W-:Y:S01]  /*0530*/  LOP3.LUT R40, R43, UR22, R40, 0x96, !PT ;  /* 0x000000162b287c12 */ /* 0x000fe2000f8e9628 */
[----:B------:R-:W-:Y:S01]  /*0540*/  IMAD.WIDE.U32 R44, R44, -0x326172a9, RZ ;  /* 0xcd9e8d572c2c7825 */ /* 0x000fe200078e00ff */
[----:B------:R-:W-:Y:S02]  /*0550*/  @P6 LOP3.LUT R93, R93, 0x20, RZ, 0xfc, !PT ;  /* 0x000000205d5d6812 */ /* 0x000fe400078efcff */
[----:B------:R-:W-:Y:S01]  /*0560*/  LEA.HI R6, R0, R15, RZ, 0x19 ;  /* 0x0000000f00067211 */ /* 0x000fe200078fc8ff */
[----:B------:R-:W-:Y:S01]  /*0570*/  IMAD.HI.U32 R51, R40, -0x326172a9, RZ ;  /* 0xcd9e8d5728337827 */ /* 0x000fe200078e00ff */
[----:B------:R-:W-:-:S02]  /*0580*/  LOP3.LUT R93, R93, 0xfffffdff, RZ, 0xc0, !PT ;  /* 0xfffffdff5d5d7812 */ /* 0x000fc400078ec0ff */
[----:B------:R-:W-:Y:S02]  /*0590*/  LOP3.LUT R41, R45, UR21, R8, 0x96, !PT ;  /* 0x000000152d297c12 */ /* 0x000fe4000f8e9608 */
[----:B------:R-:W-:-:S03]  /*05a0*/  @P5 LOP3.LUT R93, R93, 0x200, RZ, 0xfc, !PT ;  /* 0x000002005d5d5812 */ /* 0x000fc600078efcff */
[----:B------:R-:W-:Y:S01]  /*05b0*/  IMAD.HI.U32 R49, R41, -0x2daee0ad, RZ ;  /* 0xd2511f5329317827 */ /* 0x000fe200078e00ff */
[----:B------:R-:W-:-:S04]  /*05c0*/  LOP3.LUT R93, R93, 0xfffffeff, RZ, 0xc0, !PT ;  /* 0xfffffeff5d5d7812 */ /* 0x000fc800078ec0ff */
[----:B------:R-:W-:-:S04]  /*05d0*/  @P4 LOP3.LUT R93, R93, 0x100, RZ, 0xfc, !PT ;  /* 0x000001005d5d4812 */ /* 0x000fc800078efcff */
[----:B------:R-:W-:-:S04]  /*05e0*/  LOP3.LUT R93, R93, 0xffffff7f, RZ, 0xc0, !PT ;  /* 0xffffff7f5d5d7812 */ /* 0x000fc800078ec0ff */
[----:B------:R-:W-:-:S04]  /*05f0*/  @P3 LOP3.LUT R93, R93, 0x80, RZ, 0xfc, !PT ;  /* 0x000000805d5d3812 */ /* 0x000fc800078efcff */
[----:B------:R-:W-:-:S04]  /*0600*/  LOP3.LUT R93, R93, 0xffffffbf, RZ, 0xc0, !PT ;  /* 0xffffffbf5d5d7812 */ /* 0x000fc800078ec0ff */
[----:B------:R-:W-:Y:S01]  /*0610*/  @P2 LOP3.LUT R93, R93, 0x40, RZ, 0xfc, !PT ;  /* 0x000000405d5d2812 */ /* 0x000fe200078efcff */
        /* <DEDUP_REMOVED lines=12> */
.L_x_11924:
[----:B0-----:R-:W-:Y:S05]  /*06e0*/  BSYNC B0 ;  /* 0x0000000000007941 */ /* 0x001fea0003800000 */
.L_x_11923:
        /* <DEDUP_REMOVED lines=13> */
.L_x_11926:
[----:B0-----:R-:W-:Y:S05]  /*07c0*/  BSYNC B0 ;  /* 0x0000000000007941 */ /* 0x001fea0003800000 */
.L_x_11925:
        /* <DEDUP_REMOVED lines=13> */
.L_x_11928:
[----:B0-----:R-:W-:Y:S05]  /*08a0*/  BSYNC B0 ;  /* 0x0000000000007941 */ /* 0x001fea0003800000 */
.L_x_11927:
        /* <DEDUP_REMOVED lines=13> */
.L_x_11930:
[----:B0-----:R-:W-:Y:S05]  /*0980*/  BSYNC B0 ;  /* 0x0000000000007941 */ /* 0x001fea0003800000 */
.L_x_11929:
        /* <DEDUP_REMOVED lines=10> */
[----:B------:R-:W-:Y:S01]  /*0a30*/  @!P0 CS2R R28, SRZ ;  /* 0x00000000001c8805 */ /* 0x000fe2000001ff00 */
[----:B------:R-:W-:Y:S02]  /*0a40*/  @!P0 CS2R R30, SRZ ;  /* 0x00000000001e8805 */ /* 0x000fe4000001ff00 */
.L_x_11932:
[----:B0-----:R-:W-:Y:S05]  /*0a50*/  BSYNC B0 ;  /* 0x0000000000007941 */ /* 0x001fea0003800000 */
.L_x_11931:
[----:B------:R-:W-:Y:S02]  /*0a60*/  ISETP.GE.AND P0, PT, R6, c[0x0][0x164], PT ;  /* 0x0000590006007a0c */ /* 0x000fe40003f06270 */
[----:B------:R-:W-:Y:S02]  /*0a70*/  LOP3.LUT R51, R51, UR23, R44, 0x96, !PT ;  /* 0x0000001733337c12 */ /* 0x000fe4000f8e962c */
[----:B------:R-:W-:-:S09]  /*0a80*/  LOP3.LUT R49, R49, UR24, R42, 0x96, !PT ;  /* 0x0000001831317c12 */ /* 0x000fd2000f8e962a */
[----:B------:R-:W-:Y:S05]  /*0a90*/  @P0 EXIT ;  /* 0x000000000000094d */ /* 0x000fea0003800000 */
[----:B------:R-:W-:Y:S01]  /*0aa0*/  SHF.R.S32.HI R48, RZ, 0x3, R48 ;  /* 0x00000003ff307819 */ /* 0x000fe20000011430 */
[----:B------:R-:W-:Y:S01]  /*0ab0*/  IMAD R41, R41, -0x2daee0ad, RZ ;  /* 0xd2511f5329297824 */ /* 0x000fe200078e02ff */
[--C-:B-----5:R-:W-:Y:S01]  /*0ac0*/  PRMT R151, RZ, 0x5410, R20.reuse ;  /* 0x00005410ff977816 */ /* 0x120fe20000000014 */
[----:B------:R-:W-:Y:S01]  /*0ad0*/  IMAD R40, R40, -0x326172a9, RZ ;  /* 0xcd9e8d5728287824 */ /* 0x000fe200078e02ff */
[----:B------:R-:W-:Y:S01]  /*0ae0*/  PRMT R149, RZ, 0x7610, R20 ;  /* 0x00007610ff957816 */ /* 0x000fe20000000014 */
[----:B------:R-:W-:Y:S01]  /*0af0*/  IMAD.MOV.U32 R89, RZ, RZ, 0x1 ;  /* 0x00000001ff597424 */ /* 0x000fe200078e00ff */
[--C-:B------:R-:W-:Y:S01]  /*0b00*/  PRMT R131, RZ, 0x5410, R13.reuse ;  /* 0x00005410ff837816 */ /* 0x100fe2000000000d */
[----:B------:R-:W-:Y:S01]  /*0b10*/  IMAD R88, R49, -0x326172a9, RZ ;  /* 0xcd9e8d5731587824 */ /* 0x000fe200078e02ff */
[----:B------:R-:W-:Y:S01]  /*0b20*/  PRMT R129, RZ, 0x7610, R13 ;  /* 0x00007610ff817816 */ /* 0x000fe2000000000d */
[----:B------:R-:W-:Y:S01]  /*0b30*/  IMAD R90, R51, -0x2daee0ad, RZ ;  /* 0xd2511f53335a7824 */ /* 0x000fe200078e02ff */
[----:B------:R-:W-:Y:S01]  /*0b40*/  LOP3.LUT R13, R0, 0x60, RZ, 0xc0, !PT ;  /* 0x00000060000d7812 */ /* 0x000fe200078ec0ff */
[----:B------:R-:W-:Y:S01]  /*0b50*/  IMAD.MOV.U32 R87, RZ, RZ, RZ ;  /* 0x000000ffff577224 */ /* 0x000fe200078e00ff */
[----:B------:R-:W-:Y:S01]  /*0b60*/  LOP3.LUT R20, R48, 0x7f, RZ, 0xc0, !PT ;  /* 0x0000007f30147812 */ /* 0x000fe200078ec0ff */
[----:B------:R-:W-:Y:S01]  /*0b70*/  ULDC.U8 UR8, c[0x0][0x1f0] ;  /* 0x00007c0000087ab9 */ /* 0x000fe20000000000 */
[----:B------:R-:W-:-:S02]  /*0b80*/  SHF.R.U32.HI R48, RZ, 0x2, R48 ;  /* 0x00000002ff307819 */ /* 0x000fc40000011630 */
[----:B------:R-:W-:Y:S01]  /*0b90*/  PRMT R123, RZ, 0x5410, R15 ;  /* 0x00005410ff7b7816 */ /* 0x000fe2000000000f */
[----:B------:R-:W-:Y:S01]  /*0ba0*/  IMAD.IADD R13, R20, 0x1, -R13 ;  /* 0x00000001140d7824 */ /* 0x000fe200078e0a0d */
[----:B------:R-:W-:Y:S02]  /*0bb0*/  PRMT R121, RZ, 0x7610, R15 ;  /* 0x00007610ff797816 */ /* 0x000fe4000000000f */
[----:B------:R-:W-:Y:S02]  /*0bc0*/  LOP3.LUT R48, R48, 0x3fffffe0, RZ, 0xc0, !PT ;  /* 0x3fffffe030307812 */ /* 0x000fe400078ec0ff */
[----:B------:R-:W-:Y:S02]  /*0bd0*/  IMNMX R13, RZ, R13, !PT ;  /* 0x0000000dff0d7217 */ /* 0x000fe40007800200 */
[----:B------:R-:W-:Y:S02]  /*0be0*/  PRMT R119, RZ, 0x5410, R16 ;  /* 0x00005410ff777816 */ /* 0x000fe40000000010 */
[----:B------:R-:W-:-:S02]  /*0bf0*/  IMNMX R15, R13, 0x20, PT ;  /* 0x000000200d0f7817 */ /* 0x000fc40003800200 */
[----:B------:R-:W-:Y:S01]  /*0c00*/  PRMT R117, RZ, 0x7610, R16 ;  /* 0x00007610ff757816 */ /* 0x000fe20000000010 */
[----:B------:R-:W-:Y:S01]  /*0c10*/  IMAD.SHL.U32 R16, R0, 0x20, RZ ;  /* 0x0000002000107824 */ /* 0x000fe200078e00ff */
[--C-:B------:R-:W-:Y:S02]  /*0c20*/  PRMT R135, RZ, 0x5410, R12.reuse ;  /* 0x00005410ff877816 */ /* 0x100fe4000000000c */
[----:B------:R-:W-:Y:S02]  /*0c30*/  PRMT R133, RZ, 0x7610, R12 ;  /* 0x00007610ff857816 */ /* 0x000fe4000000000c */
[----:B------:R-:W-:Y:S02]  /*0c40*/  PRMT R42, RZ, 0x5410, R36 ;  /* 0x00005410ff2a7816 */ /* 0x000fe40000000024 */
[--C-:B------:R-:W-:Y:S02]  /*0c50*/  PRMT R115, RZ, 0x5410, R17.reuse ;  /* 0x00005410ff737816 */ /* 0x100fe40000000011 */
[----:B------:R-:W-:Y:S01]  /*0c60*/  PRMT R12, RZ, 0x7610, R17 ;  /* 0x00007610ff0c7816 */ /* 0x000fe20000000011 */
[----:B------:R-:W-:Y:S01]  /*0c70*/  IMAD.IADD R17, R15, 0x1, R48 ;  /* 0x000000010f117824 */ /* 0x000fe200078e0230 */
[----:B------:R-:W-:Y:S01]  /*0c80*/  PRMT R36, RZ, 0x7610, R36 ;  /* 0x00007610ff247816 */ /* 0x000fe20000000024 */
[----:B------:R-:W-:Y:S01]  /*0c90*/  STL [R1+0x10], R42 ;  /* 0x0000102a01007387 */ /* 0x000fe20000100800 */
[----:B------:R-:W-:-:S02]  /*0ca0*/  PRMT R7, RZ, 0x5410, R37 ;  /* 0x00005410ff077816 */ /* 0x000fc40000000025 */
[--C-:B------:R-:W-:Y:S01]  /*0cb0*/  PRMT R147, RZ, 0x5410, R21.reuse ;  /* 0x00005410ff937816 */ /* 0x100fe20000000015 */
[----:B------:R0:W-:Y:S01]  /*0cc0*/  STL [R1+0x8], R36 ;  /* 0x0000082401007387 */ /* 0x0001e20000100800 */
[----:B------:R-:W-:Y:S02]  /*0cd0*/  PRMT R145, RZ, 0x7610, R21 ;  /* 0x00007610ff917816 */ /* 0x000fe40000000015 */
[----:B------:R-:W-:Y:S01]  /*0ce0*/  LOP3.LUT R21, R16, 0x3e0, RZ, 0xc0, !PT ;  /* 0x000003e010157812 */ /* 0x000fe200078ec0ff */
[----:B------:R1:W-:Y:S01]  /*0cf0*/  STL [R1], R7 ;  /* 0x0000000701007387 */ /* 0x0003e20000100800 */
[--C-:B------:R-:W-:Y:S02]  /*0d00*/  PRMT R15, RZ, 0x5410, R19.reuse ;  /* 0x00005410ff0f7816 */ /* 0x100fe40000000013 */
[----:B------:R-:W-:Y:S01]  /*0d10*/  PRMT R16, RZ, 0x7610, R19 ;  /* 0x00007610ff107816 */ /* 0x000fe20000000013 */
[----:B------:R-:W-:Y:S01]  /*0d20*/  IMAD.SHL.U32 R19, R17, 0x8, RZ ;  /* 0x0000000811137824 */ /* 0x000fe200078e00ff */
[----:B------:R-:W-:-:S02]  /*0d30*/  PRMT R139, RZ, 0x5410, R23 ;  /* 0x00005410ff8b7816 */ /* 0x000fc40000000017 */
[--C-:B0-----:R-:W-:Y:S02]  /*0d40*/  PRMT R36, RZ, 0x5410, R32.reuse ;  /* 0x00005410ff247816 */ /* 0x101fe40000000020 */
[----:B------:R-:W-:Y:S01]  /*0d50*/  PRMT R137, RZ, 0x7610, R23 ;  /* 0x00007610ff897816 */ /* 0x000fe20000000017 */
[----:B------:R-:W-:Y:S01]  /*0d60*/  IMAD.IADD R23, R20, 0x1, -R21 ;  /* 0x0000000114177824 */ /* 0x000fe200078e0a15 */
[----:B-1----:R-:W-:Y:S01]  /*0d70*/  PRMT R7, RZ, 0x7610, R32 ;  /* 0x00007610ff077816 */ /* 0x002fe20000000020 */
[----:B------:R-:W-:Y:S01]  /*0d80*/  STL [R1+0xc], R36 ;  /* 0x00000c2401007387 */ /* 0x000fe20000100800 */
[----:B------:R-:W0:Y:S01]  /*0d90*/  I2F.U32 R32, R19 ;  /* 0x0000001300207306 */ /* 0x000e220000201000 */
[--C-:B------:R-:W-:Y:S02]  /*0da0*/  PRMT R136, RZ, 0x5410, R124.reuse ;  /* 0x00005410ff887816 */ /* 0x100fe4000000007c */
[----:B------:R-:W-:Y:S01]  /*0db0*/  PRMT R134, RZ, 0x7610, R124 ;  /* 0x00007610ff867816 */ /* 0x000fe2000000007c */
[----:B------:R1:W-:Y:S01]  /*0dc0*/  STL [R1+0x4], R7 ;  /* 0x0000040701007387 */ /* 0x0003e20000100800 */
        /* <DEDUP_REMOVED lines=10> */
[----:B------:R-:W-:Y:S02]  /*0e70*/  IMNMX R24, RZ, R23, !PT ;  /* 0x00000017ff187217 */ /* 0x000fe40007800200 */
[--C-:B------:R-:W-:Y:S02]  /*0e80*/  PRMT R165, RZ, 0x5410, R33.reuse ;  /* 0x00005410ffa57816 */ /* 0x100fe40000000021 */
[----:B------:R-:W-:-:S02]  /*0e90*/  PRMT R163, RZ, 0x7610, R33 ;  /* 0x00007610ffa37816 */ /* 0x000fc40000000021 */
[----:B------:R-:W-:Y:S02]  /*0ea0*/  IMNMX R33, R24, 0x20, PT ;  /* 0x0000002018217817 */ /* 0x000fe40003800200 */
[--C-:B------:R-:W-:Y:S02]  /*0eb0*/  PRMT R23, RZ, 0x5410, R27.reuse ;  /* 0x00005410ff177816 */ /* 0x100fe4000000001b */
[----:B------:R-:W-:Y:S01]  /*0ec0*/  PRMT R24, RZ, 0x7610, R27 ;  /* 0x00007610ff187816 */ /* 0x000fe2000000001b */
[----:B------:R-:W-:Y:S01]  /*0ed0*/  IMAD.IADD R33, R48, 0x1, R33 ;  /* 0x0000000130217824 */ /* 0x000fe200078e0221 */
[----:B0-----:R0:W2:Y:S01]  /*0ee0*/  MUFU.RCP R27, R32 ;  /* 0x00000020001b7308 */ /* 0x0010a20000001000 */
[--C-:B------:R-:W-:Y:S02]  /*0ef0*/  PRMT R152, RZ, 0x5410, R140.reuse ;  /* 0x00005410ff987816 */ /* 0x100fe4000000008c */
        /* <DEDUP_REMOVED lines=10> */
[----:B------:R-:W-:Y:S01]  /*0fa0*/  IMAD.HI.U32 R25, R49, -0x326172a9, RZ ;  /* 0xcd9e8d5731197827 */ /* 0x000fe200078e00ff */
[--C-:B------:R-:W-:Y:S02]  /*0fb0*/  PRMT R21, RZ, 0x5410, R26.reuse ;  /* 0x00005410ff157816 */ /* 0x100fe4000000001a */
[----:B------:R-:W-:Y:S01]  /*0fc0*/  PRMT R22, RZ, 0x7610, R26 ;  /* 0x00007610ff167816 */ /* 0x000fe2000000001a */
[----:B------:R-:W-:Y:S01]  /*0fd0*/  IMAD.HI.U32 R26, R51, -0x2daee0ad, RZ ;  /* 0xd2511f53331a7827 */ /* 0x000fe200078e00ff */
[--C-:B------:R-:W-:Y:S02]  /*0fe0*/  PRMT R120, RZ, 0x5410, R8.reuse ;  /* 0x00005410ff787816 */ /* 0x100fe40000000008 */
[----:B------:R-:W-:Y:S02]  /*0ff0*/  PRMT R118, RZ, 0x7610, R8 ;  /* 0x00007610ff767816 */ /* 0x000fe40000000008 */
[----:B------:R-:W-:-:S02]  /*1000*/  PRMT R116, RZ, 0x5410, R9 ;  /* 0x00005410ff747816 */ /* 0x000fc40000000009 */
[----:B-1----:R-:W-:Y:S02]  /*1010*/  PRMT R7, RZ, 0x7610, R9 ;  /* 0x00007610ff077816 */ /* 0x002fe40000000009 */
[--C-:B------:R-:W-:Y:S02]  /*1020*/  PRMT R8, RZ, 0x5410, R10.reuse ;  /* 0x00005410ff087816 */ /* 0x100fe4000000000a */
        /* <DEDUP_REMOVED lines=16> */
[----:B------:R-:W-:Y:S02]  /*1130*/  LOP3.LUT R25, R25, UR25, R40, 0x96, !PT ;  /* 0x0000001919197c12 */ /* 0x000fe4000f8e9628 */
[----:B------:R-:W-:Y:S02]  /*1140*/  LOP3.LUT R26, R26, UR26, R41, 0x96, !PT ;  /* 0x0000001a1a1a7c12 */ /* 0x000fe4000f8e9629 */
[--C-:B------:R-:W-:Y:S02]  /*1150*/  PRMT R84, RZ, 0x5410, R28.reuse ;  /* 0x00005410ff547816 */ /* 0x100fe4000000001c */
[----:B------:R-:W-:Y:S02]  /*1160*/  PRMT R85, RZ, 0x7610, R28 ;  /* 0x00007610ff557816 */ /* 0x000fe4000000001c */
[----:B------:R-:W-:Y:S02]  /*1170*/  LOP3.LUT R86, R86, 0x3, RZ, 0xc0, !PT ;  /* 0x0000000356567812 */ /* 0x000fe400078ec0ff */
[----:B------:R-:W-:-:S02]  /*1180*/  PRMT R92, RZ, 0x5410, R29 ;  /* 0x00005410ff5c7816 */ /* 0x000fc4000000001d */
[----:B------:R-:W-:Y:S02]  /*1190*/  PRMT R94, RZ, 0x7610, R29 ;  /* 0x00007610ff5e7816 */ /* 0x000fe4000000001d */
[--C-:B------:R-:W-:Y:S02]  /*11a0*/  PRMT R95, RZ, 0x5410, R30.reuse ;  /* 0x00005410ff5f7816 */ /* 0x100fe4000000001e */
[----:B------:R-:W-:Y:S02]  /*11b0*/  PRMT R96, RZ, 0x7610, R30 ;  /* 0x00007610ff607816 */ /* 0x000fe4000000001e */
[--C-:B------:R-:W-:Y:S02]  /*11c0*/  PRMT R97, RZ, 0x5410, R31.reuse ;  /* 0x00005410ff617816 */ /* 0x100fe4000000001f */
[----:B0-2---:R-:W-:Y:S02]  /*11d0*/  PRMT R98, RZ, 0x7610, R31 ;  /* 0x00007610ff627816 */ /* 0x005fe4000000001f */
.L_x_12600:
        /* <DEDUP_REMOVED lines=24> */
[----:B------:R0:W5:Y:S04]  /*1360*/  @P0 LDG.E.128 R32, [R42.64] ;  /* 0x000000062a200981 */ /* 0x000168000c1e1d00 */
[----:B------:R0:W5:Y:S01]  /*1370*/  @P0 LDG.E.128 R36, [R42.64+0x10] ;  /* 0x000010062a240981 */ /* 0x000162000c1e1d00 */
[C---:B------:R-:W-:Y:S02]  /*1380*/  ISETP.NE.AND P1, PT, R86.reuse, 0x1, PT ;  /* 0x000000015600780c */ /* 0x040fe40003f25270 */
[----:B------:R-:W-:-:S11]  /*1390*/  IADD3 R80, R86, 0x1, RZ ;  /* 0x0000000156507810 */ /* 0x000fd60007ffe0ff */
[----:B------:R-:W-:Y:S05]  /*13a0*/  @!P1 BRA `(.L_x_11936) ;  /* 0x0000008000009947 */ /* 0x000fea0003800000 */
[----:B0-----:R-:W-:Y:S02]  /*13b0*/  ISETP.NE.AND P1, PT, R86, 0x2, PT ;  /* 0x000000025600780c */ /* 0x001fe40003f25270 */
[----:B------:R-:W-:-:S11]  /*13c0*/  MOV R108, R26 ;  /* 0x0000001a006c7202 */ /* 0x000fd60000000f00 */
[----:B------:R-:W-:Y:S05]  /*13d0*/  @!P1 BRA `(.L_x_11937) ;  /* 0x0000006000009947 */ /* 0x000fea0003800000 */
[----:B------:R-:W-:Y:S01]  /*13e0*/  ISETP.NE.AND P1, PT, R86, 0x3, PT ;  /* 0x000000035600780c */ /* 0x000fe20003f25270 */
[----:B------:R-:W-:-:S12]  /*13f0*/  IMAD.MOV.U32 R108, RZ, RZ, R25 ;  /* 0x000000ffff6c7224 */ /* 0x000fd800078e0019 */
[----:B------:R-:W-:Y:S05]  /*1400*/  @P1 BRA `(.L_x_11937) ;  /* 0x0000003000001947 */ /* 0x000fea0003800000 */
[----:B------:R-:W-:Y:S01]  /*1410*/  IMAD.MOV.U32 R108, RZ, RZ, R90 ;  /* 0x000000ffff6c7224 */ /* 0x000fe200078e005a */
[----:B------:R-:W-:Y:S05]  /*1420*/  BRA `(.L_x_11937) ;  /* 0x0000001000007947 */ /* 0x000fea0003800000 */
.L_x_11936:
[----:B0-----:R-:W-:Y:S02]  /*1430*/  IMAD.MOV.U32 R108, RZ, RZ, R88 ;  /* 0x000000ffff6c7224 */ /* 0x001fe400078e0058 */
.L_x_11937:
[----:B------:R-:W-:Y:S05]  /*1440*/  BSYNC B1 ;  /* 0x0000000000017941 */ /* 0x000fea0003800000 */
.L_x_11935:
        /* <DEDUP_REMOVED lines=16> */
.L_x_11941:
[----:B------:R-:W-:Y:S05]  /*1550*/  BSYNC B2 ;  /* 0x0000000000027941 */ /* 0x000fea0003800000 */
.L_x_11940:
        /* <DEDUP_REMOVED lines=44> */
.L_x_11939:
[----:B------:R-:W-:Y:S05]  /*1820*/  BSYNC B1 ;  /* 0x0000000000017941 */ /* 0x000fea0003800000 */
.L_x_11938:
[----:B------:R-:W0:Y:S01]  /*1830*/  I2F.U32 R41, R108 ;  /* 0x0000006c00297306 */ /* 0x000e220000201000 */
[----:B------:R-:W-:Y:S01]  /*1840*/  IMAD.MOV.U32 R112, RZ, RZ, 0x2f800000 ;  /* 0x2f800000ff707424 */ /* 0x000fe200078e00ff */
[----:B------:R-:W-:Y:S02]  /*1850*/  ISETP.NE.U32.AND P1, PT, RZ, c[0x0][0x178], PT ;  /* 0x00005e00ff007a0c */ /* 0x000fe40003f25070 */
[----:B-----5:R-:W-:Y:S02]  /*1860*/  PRMT R40, RZ, 0x5410, R44 ;  /* 0x00005410ff287816 */ /* 0x020fe4000000002c */
[----:B------:R-:W-:-:S02]  /*1870*/  ISETP.NE.AND.EX P1, PT, RZ, c[0x0][0x17c], PT, P1 ;  /* 0x00005f00ff007a0c */ /* 0x000fc40003f25310 */
        /* <DEDUP_REMOVED lines=12> */
.L_x_11942:
        /* <DEDUP_REMOVED lines=12> */
.L_x_11945:
[----:B------:R-:W-:Y:S02]  /*1a00*/  IMAD.MOV.U32 R41, RZ, RZ, R88 ;  /* 0x000000ffff297224 */ /* 0x000fe400078e0058 */
.L_x_11946:
[----:B------:R-:W-:Y:S05]  /*1a10*/  BSYNC B1 ;  /* 0x0000000000017941 */ /* 0x000fea0003800000 */
.L_x_11944:
        /* <DEDUP_REMOVED lines=16> */
.L_x_11950:
[----:B------:R-:W-:Y:S05]  /*1b20*/  BSYNC B2 ;  /* 0x0000000000027941 */ /* 0x000fea0003800000 */
.L_x_11949:
        /* <DEDUP_REMOVED lines=44> */
.L_x_11948:
[----:B------:R-:W-:Y:S05]  /*1df0*/  BSYNC B1 ;  /* 0x0000000000017941 */ /* 0x000fea0003800000 */
.L_x_11947:
        /* <DEDUP_REMOVED lines=9> */
.L_x_11943:
        /* <DEDUP_REMOVED lines=12> */
.L_x_11952:
[----:B------:R-:W-:Y:S02]  /*1f50*/  MOV R41, R88 ;  /* 0x0000005800297202 */ /* 0x000fe40000000f00 */
.L_x_11953:
[----:B------:R-:W-:Y:S05]  /*1f60*/  BSYNC B1 ;  /* 0x0000000000017941 */ /* 0x000fea0003800000 */
.L_x_11951:
        /* <DEDUP_REMOVED lines=16> */
.L_x_11957:
[----:B------:R-:W-:Y:S05]  /*2070*/  BSYNC B2 ;  /* 0x0000000000027941 */ /* 0x000fea0003800000 */
.L_x_11956:
        /* <DEDUP_REMOVED lines=44> */
.L_x_11955:
[----:B------:R-:W-:Y:S05]  /*2340*/  BSYNC B1 ;  /* 0x0000000000017941 */ /* 0x000fea0003800000 */
.L_x_11954:
        /* <DEDUP_REMOVED lines=14> */
.L_x_11958:
        /* <DEDUP_REMOVED lines=12> */
.L_x_11961:
[----:B------:R-:W-:Y:S02]  /*24f0*/  IMAD.MOV.U32 R44, RZ, RZ, R88 ;  /* 0x000000ffff2c7224 */ /* 0x000fe400078e0058 */
.L_x_11962:
[----:B------:R-:W-:Y:S05]  /*2500*/  BSYNC B1 ;  /* 0x0000000000017941 */ /* 0x000fea0003800000 */
.L_x_11960:
        /* <DEDUP_REMOVED lines=16> */
.L_x_11966:
[----:B------:R-:W-:Y:S05]  /*2610*/  BSYNC B2 ;  /* 0x0000000000027941 */ /* 0x000fea0003800000 */
.L_x_11965:
        /* <DEDUP_REMOVED lines=44> */
.L_x_11964:
[----:B------:R-:W-:Y:S05]  /*28e0*/  BSYNC B1 ;  /* 0x0000000000017941 */ /* 0x000fea0003800000 */
.L_x_11963:
        /* <DEDUP_REMOVED lines=9> */
.L_x_11959:
        /* <DEDUP_REMOVED lines=12> */
.L_x_11968:
[----:B------:R-:W-:Y:S02]  /*2a40*/  IMAD.MOV.U32 R44, RZ, RZ, R88 ;  /* 0x000000ffff2c7224 */ /* 0x000fe400078e0058 */
.L_x_11969:
[----:B------:R-:W-:Y:S05]  /*2a50*/  BSYNC B1 ;  /* 0x0000000000017941 */ /* 0x000fea0003800000 */
.L_x_11967:
        /* <DEDUP_REMOVED lines=16> */
.L_x_11973:
[----:B------:R-:W-:Y:S05]  /*2b60*/  BSYNC B2 ;  /* 0x0000000000027941 */ /* 0x000fea0003800000 */
.L_x_11972:
        /* <DEDUP_REMOVED lines=44> */
.L_x_11971:
[----:B------:R-:W-:Y:S05]  /*2e30*/  BSYNC B1 ;  /* 0x0000000000017941 */ /* 0x000fea0003800000 */
.L_x_11970:
        /* <DEDUP_REMOVED lines=14> */
.L_x_11974:
        /* <DEDUP_REMOVED lines=12> */
.L_x_11977:
[----:B------:R-:W-:Y:S02]  /*2fe0*/  IMAD.MOV.U32 R43, RZ, RZ, R88 ;  /* 0x000000ffff2b7224 */ /* 0x000fe400078e0058 */
.L_x_11978:
[----:B------:R-:W-:Y:S05]  /*2ff0*/  BSYNC B1 ;  /* 0x0000000000017941 */ /* 0x000fea0003800000 */
.L_x_11976:
        /* <DEDUP_REMOVED lines=16> */
.L_x_11982:
[----:B------:R-:W-:Y:S05]  /*3100*/  BSYNC B2 ;  /* 0x0000000000027941 */ /* 0x000fea0003800000 */
.L_x_11981:
        /* <DEDUP_REMOVED lines=44> */
.L_x_11980:
[----:B------:R-:W-:Y:S05]  /*33d0*/  BSYNC B1 ;  /* 0x0000000000017941 */ /* 0x000fea0003800000 */
.L_x_11979:
        /* <DEDUP_REMOVED lines=9> */
.L_x_11975:
        /* <DEDUP_REMOVED lines=12> */
.L_x_11984:
[----:B------:R-:W-:Y:S02]  /*3530*/  IMAD.MOV.U32 R43, RZ, RZ, R88 ;  /* 0x000000ffff2b7224 */ /* 0x000fe400078e0058 */
.L_x_11985:
[----:B------:R-:W-:Y:S05]  /*3540*/  BSYNC B1 ;  /* 0x0000000000017941 */ /* 0x000fea0003800000 */
.L_x_11983:
        /* <DEDUP_REMOVED lines=16> */
.L_x_11989:
[----:B------:R-:W-:Y:S05]  /*3650*/  BSYNC B2 ;  /* 0x0000000000027941 */ /* 0x000fea0003800000 */
.L_x_11988:
        /* <DEDUP_REMOVED lines=44> */
.L_x_11987:
[----:B------:R-:W-:Y:S05]  /*3920*/  BSYNC B1 ;  /* 0x0000000000017941 */ /* 0x000fea0003800000 */
.L_x_11986:
        /* <DEDUP_REMOVED lines=14> */
.L_x_11990:
        /* <DEDUP_REMOVED lines=12> */
.L_x_11993:
[----:B------:R-:W-:Y:S02]  /*3ad0*/  IMAD.MOV.U32 R86, RZ, RZ, R88 ;  /* 0x000000ffff567224 */ /* 0x000fe400078e0058 */
.L_x_11994:
[----:B------:R-:W-:Y:S05]  /*3ae0*/  BSYNC B1 ;  /* 0x0000000000017941 */ /* 0x000fea0003800000 */
.L_x_11992:
        /* <DEDUP_REMOVED lines=16> */
.L_x_11998:
[----:B------:R-:W-:Y:S05]  /*3bf0*/  BSYNC B2 ;  /* 0x0000000000027941 */ /* 0x000fea0003800000 */
.L_x_11997:
        /* <DEDUP_REMOVED lines=44> */
.L_x_11996:
[----:B------:R-:W-:Y:S05]  /*3ec0*/  BSYNC B1 ;  /* 0x0000000000017941 */ /* 0x000fea0003800000 */
.L_x_11995:
        /* <DEDUP_REMOVED lines=9> */
.L_x_11991:
        /* <DEDUP_REMOVED lines=12> */
.L_x_12000:
[----:B------:R-:W-:Y:S02]  /*4020*/  IMAD.MOV.U32 R86, RZ, RZ, R88 ;  /* 0x000000ffff567224 */ /* 0x000fe400078e0058 */
.L_x_12001:
[----:B------:R-:W-:Y:S05]  /*4030*/  BSYNC B1 ;  /* 0x0000000000017941 */ /* 0x000fea0003800000 */
.L_x_11999:
        /* <DEDUP_REMOVED lines=16> */
.L_x_12005:
[----:B------:R-:W-:Y:S05]  /*4140*/  BSYNC B2 ;  /* 0x0000000000027941 */ /* 0x000fea0003800000 */
.L_x_12004:
        /* <DEDUP_REMOVED lines=44> */
.L_x_12003:
[----:B------:R-:W-:Y:S05]  /*4410*/  BSYNC B1 ;  /* 0x0000000000017941 */ /* 0x000fea0003800000 */
.L_x_12002:
        /* <DEDUP_REMOVED lines=12> */
.L_x_12006:
        /* <DEDUP_REMOVED lines=12> */
.L_x_12009:
[----:B------:R-:W-:Y:S02]  /*45a0*/  IMAD.MOV.U32 R45, RZ, RZ, R88 ;  /* 0x000000ffff2d7224 */ /* 0x000fe400078e0058 */
.L_x_12010:
[----:B------:R-:W-:Y:S05]  /*45b0*/  BSYNC B1 ;  /* 0x0000000000017941 */ /* 0x000fea0003800000 */
.L_x_12008:
        /* <DEDUP_REMOVED lines=16> */
.L_x_12014:
[----:B------:R-:W-:Y:S05]  /*46c0*/  BSYNC B2 ;  /* 0x0000000000027941 */ /* 0x000fea0003800000 */
.L_x_12013:
        /* <DEDUP_REMOVED lines=44> */
.L_x_12012:
[----:B------:R-:W-:Y:S05]  /*4990*/  BSYNC B1 ;  /* 0x0000000000017941 */ /* 0x000fea0003800000 */
.L_x_12011:
        /* <DEDUP_REMOVED lines=9> */
.L_x_12007:
        /* <DEDUP_REMOVED lines=12> */
.L_x_12016:
[----:B------:R-:W-:Y:S02]  /*4af0*/  IMAD.MOV.U32 R45, RZ, RZ, R88 ;  /* 0x000000ffff2d7224 */ /* 0x000fe400078e0058 */
.L_x_12017:
[----:B------:R-:W-:Y:S05]  /*4b00*/  BSYNC B1 ;  /* 0x0000000000017941 */ /* 0x000fea0003800000 */
.L_x_12015:
        /* <DEDUP_REMOVED lines=16> */
.L_x_12021:
[----:B------:R-:W-:Y:S05]  /*4c10*/  BSYNC B2 ;  /* 0x0000000000027941 */ /* 0x000fea0003800000 */
.L_x_12020:
        /* <DEDUP_REMOVED lines=44> */
.L_x_12019:
[----:B------:R-:W-:Y:S05]  /*4ee0*/  BSYNC B1 ;  /* 0x0000000000017941 */ /* 0x000fea0003800000 */
.L_x_12018:
        /* <DEDUP_REMOVED lines=12> */
.L_x_12022:
        /* <DEDUP_REMOVED lines=12> */
.L_x_12025:
[----:B------:R-:W-:Y:S02]  /*5070*/  MOV R46, R88 ;  /* 0x00000058002e7202 */ /* 0x000fe40000000f00 */
.L_x_12026:
[----:B------:R-:W-:Y:S05]  /*5080*/  BSYNC B1 ;  /* 0x0000000000017941 */ /* 0x000fea0003800000 */
.L_x_12024:
        /* <DEDUP_REMOVED lines=16> */
.L_x_12030:
[----:B------:R-:W-:Y:S05]  /*5190*/  BSYNC B2 ;  /* 0x0000000000027941 */ /* 0x000fea0003800000 */
.L_x_12029:
        /* <DEDUP_REMOVED lines=44> */
.L_x_12028:
[----:B------:R-:W-:Y:S05]  /*5460*/  BSYNC B1 ;  /* 0x0000000000017941 */ /* 0x000fea0003800000 */
.L_x_12027:
        /* <DEDUP_REMOVED lines=9> */
.L_x_12023:
        /* <DEDUP_REMOVED lines=12> */
.L_x_12032:
[----:B------:R-:W-:Y:S02]  /*55c0*/  IMAD.MOV.U32 R46, RZ, RZ, R88 ;  /* 0x000000ffff2e7224 */ /* 0x000fe400078e0058 */
.L_x_12033:
[----:B------:R-:W-:Y:S05]  /*55d0*/  BSYNC B1 ;  /* 0x0000000000017941 */ /* 0x000fea0003800000 */
.L_x_12031:
        /* <DEDUP_REMOVED lines=16> */
.L_x_12037:
[----:B------:R-:W-:Y:S05]  /*56e0*/  BSYNC B2 ;  /* 0x0000000000027941 */ /* 0x000fea0003800000 */
.L_x_12036:
        /* <DEDUP_REMOVED lines=44> */
.L_x_12035:
[----:B------:R-:W-:Y:S05]  /*59b0*/  BSYNC B1 ;  /* 0x0000000000017941 */ /* 0x000fea0003800000 */
.L_x_12034:
        /* <DEDUP_REMOVED lines=12> */
.L_x_12038:
        /* <DEDUP_REMOVED lines=12> */
.L_x_12041:
[----:B------:R-:W-:Y:S02]  /*5b40*/  IMAD.MOV.U32 R86, RZ, RZ, R88 ;  /* 0x000000ffff567224 */ /* 0x000fe400078e0058 */
.L_x_12042:
[----:B------:R-:W-:Y:S05]  /*5b50*/  BSYNC B1 ;  /* 0x0000000000017941 */ /* 0x000fea0003800000 */
.L_x_12040:
        /* <DEDUP_REMOVED lines=16> */
.L_x_12046:
[----:B------:R-:W-:Y:S05]  /*5c60*/  BSYNC B2 ;  /* 0x0000000000027941 */ /* 0x000fea0003800000 */
.L_x_12045:
        /* <DEDUP_REMOVED lines=44> */
.L_x_12044:
[----:B------:R-:W-:Y:S05]  /*5f30*/  BSYNC B1 ;  /* 0x0000000000017941 */ /* 0x000fea0003800000 */
.L_x_12043:
        /* <DEDUP_REMOVED lines=9> */
.L_x_12039:
        /* <DEDUP_REMOVED lines=12> */
.L_x_12048:
[----:B------:R-:W-:Y:S02]  /*6090*/  IMAD.MOV.U32 R86, RZ, RZ, R88 ;  /* 0x000000ffff567224 */ /* 0x000fe400078e0058 */
.L_x_12049:
[----:B------:R-:W-:Y:S05]  /*60a0*/  BSYNC B1 ;  /* 0x0000000000017941 */ /* 0x000fea0003800000 */
.L_x_12047:
        /* <DEDUP_REMOVED lines=16> */
.L_x_12053:
[----:B------:R-:W-:Y:S05]  /*61b0*/  BSYNC B2 ;  /* 0x0000000000027941 */ /* 0x000fea0003800000 */
.L_x_12052:
        /* <DEDUP_REMOVED lines=44> */
.L_x_12051:
[----:B------:R-:W-:Y:S05]  /*6480*/  BSYNC B1 ;  /* 0x0000000000017941 */ /* 0x000fea0003800000 */
.L_x_12050:
        /* <DEDUP_REMOVED lines=12> */
.L_x_12054:
        /* <DEDUP_REMOVED lines=12> */
.L_x_12057:
[----:B------:R-:W-:Y:S02]  /*6610*/  IMAD.MOV.U32 R107, RZ, RZ, R88 ;  /* 0x000000ffff6b7224 */ /* 0x000fe400078e0058 */
.L_x_12058:
[----:B------:R-:W-:Y:S05]  /*6620*/  BSYNC B1 ;  /* 0x0000000000017941 */ /* 0x000fea0003800000 */
.L_x_12056:
        /* <DEDUP_REMOVED lines=16> */
.L_x_12062:
[----:B------:R-:W-:Y:S05]  /*6730*/  BSYNC B2 ;  /* 0x0000000000027941 */ /* 0x000fea0003800000 */
.L_x_12061:
        /* <DEDUP_REMOVED lines=44> */
.L_x_12060:
[----:B------:R-:W-:Y:S05]  /*6a00*/  BSYNC B1 ;  /* 0x0000000000017941 */ /* 0x000fea0003800000 */
.L_x_12059:
        /* <DEDUP_REMOVED lines=10> */
.L_x_12055:
[----:B------:R-:W-:Y:S01]  /*6ab0*/  SEL R109, RZ, 0x10000, P4 ;  /* 0x00010000ff6d7807 */ /* 0x000fe20002000000 */
[----:B------:R-:W-:Y:S01]  /*6ac0*/  IMAD.SHL.U32 R155, R99, 0x8, RZ ;  /* 0x00000008639b7824 */ /* 0x000fe200078e00ff */
[----:B------:R-:W-:Y:S02]  /*6ad0*/  SEL R112, RZ, 0x1000000, P5 ;  /* 0x01000000ff707807 */ /* 0x000fe40002800000 */
[C---:B------:R-:W-:Y:S02]  /*6ae0*/  LOP3.LUT P4, RZ, R93.reuse, 0x1, RZ, 0xc0, !PT ;  /* 0x000000015dff7812 */ /* 0x040fe4000788c0ff */
[C---:B------:R-:W-:Y:S02]  /*6af0*/  LOP3.LUT P0, RZ, R93.reuse, 0x4, RZ, 0xc0, !PT ;  /* 0x000000045dff7812 */ /* 0x040fe4000780c0ff */
[----:B------:R-:W-:Y:S02]  /*6b00*/  LOP3.LUT P5, RZ, R93, 0x2, RZ, 0xc0, !PT ;  /* 0x000000025dff7812 */ /* 0x000fe400078ac0ff */
[----:B------:R-:W-:-:S02]  /*6b10*/  SEL R82, RZ, 0x1, P4 ;  /* 0x00000001ff527807 */ /* 0x000fc40002000000 */
[----:B------:R-:W-:Y:S02]  /*6b20*/  SEL R111, RZ, 0x100, P3 ;  /* 0x00000100ff6f7807 */ /* 0x000fe40001800000 */
[----:B------:R-:W-:Y:S01]  /*6b30*/  SEL R108, RZ, 0x1, P5 ;  /* 0x00000001ff6c7807 */ /* 0x000fe20002800000 */
[----:B------:R-:W-:Y:S01]  /*6b40*/  IMAD.WIDE.U32 R82, R82, 0x1000000, RZ ;  /* 0x0100000052527825 */ /* 0x000fe200078e00ff */
[----:B------:R-:W-:Y:S02]  /*6b50*/  SEL R110, RZ, 0x1, P0 ;  /* 0x00000001ff6e7807 */ /* 0x000fe40000000000 */
[----:B------:R-:W-:Y:S01]  /*6b60*/  LOP3.LUT R112, R111, R112, R109, 0xfe, !PT ;  /* 0x000000706f707212 */ /* 0x000fe200078efe6d */
[----:B------:R-:W-:Y:S01]  /*6b70*/  IMAD.WIDE.U32 R108, R108, 0x10000, RZ ;  /* 0x000100006c6c7825 */ /* 0x000fe200078e00ff */
[----:B------:R-:W-:Y:S02]  /*6b80*/  SEL R113, RZ, 0x1, P2 ;  /* 0x00000001ff717807 */ /* 0x000fe40001000000 */
[----:B------:R-:W-:Y:S01]  /*6b90*/  LEA R80, P0, R99, c[0x0][0x188], 0x5 ;  /* 0x0000620063507a11 */ /* 0x000fe200078028ff */
[----:B------:R-:W-:Y:S01]  /*6ba0*/  IMAD.WIDE.U32 R110, R110, 0x100, RZ ;  /* 0x000001006e6e7825 */ /* 0x000fe200078e00ff */
[----:B------:R-:W-:-:S02]  /*6bb0*/  LOP3.LUT P6, RZ, R93, 0x8, RZ, 0xc0, !PT ;  /* 0x000000085dff7812 */ /* 0x000fc400078cc0ff */
[----:B------:R-:W-:Y:S02]  /*6bc0*/  LEA.HI.X R81, R99, c[0x0][0x18c], RZ, 0x5, P0 ;  /* 0x0000630063517a11 */ /* 0x000fe400000f2cff */
[----:B------:R-:W-:Y:S02]  /*6bd0*/  LOP3.LUT R113, R83, R112, R113, 0xfe, !PT ;  /* 0x0000007053717212 */ /* 0x000fe400078efe71 */
[----:B------:R-:W-:Y:S01]  /*6be0*/  SEL R83, RZ, 0x1, P6 ;  /* 0x00000001ff537807 */ /* 0x000fe20003000000 */
[----:B------:R0:W-:Y:S01]  /*6bf0*/  STG.E.128 [R80.64], R40 ;  /* 0x0000002850007986 */ /* 0x0001e2000c101d06 */
[----:B------:R-:W-:Y:S02]  /*6c00*/  SHF.L.U64.HI R114, R99, 0x3, RZ ;  /* 0x0000000363727819 */ /* 0x000fe400000102ff */
[----:B------:R-:W-:Y:S01]  /*6c10*/  IADD3 R112, P0, R155, c[0x0][0x190], RZ ;  /* 0x000064009b707a10 */ /* 0x000fe20007f1e0ff */
[----:B------:R0:W-:Y:S01]  /*6c20*/  STG.E.128 [R80.64+0x10], R44 ;  /* 0x0000102c50007986 */ /* 0x0001e2000c101d06 */
[----:B------:R-:W-:-:S02]  /*6c30*/  LOP3.LUT R82, R110, R82, R108, 0xfe, !PT ;  /* 0x000000526e527212 */ /* 0x000fc400078efe6c */
[----:B------:R-:W-:Y:S02]  /*6c40*/  LOP3.LUT R109, R111, R113, R109, 0xfe, !PT ;  /* 0x000000716f6d7212 */ /* 0x000fe400078efe6d */
[----:B------:R-:W-:Y:S02]  /*6c50*/  IADD3.X R113, R114, c[0x0][0x194], RZ, P0, !PT ;  /* 0x0000650072717a10 */ /* 0x000fe400007fe4ff */
[----:B------:R-:W-:Y:S02]  /*6c60*/  LOP3.LUT R108, R82, R83, RZ, 0xfc, !PT ;  /* 0x00000053526c7212 */ /* 0x000fe400078efcff */
[----:B------:R-:W-:-:S03]  /*6c70*/  LOP3.LUT P1, RZ, R93, 0x10, RZ, 0xc0, !PT ;  /* 0x000000105dff7812 */ /* 0x000fc6000782c0ff */
[----:B------:R0:W-:Y:S10]  /*6c80*/  STG.E.64 [R112.64], R108 ;  /* 0x0000006c70007986 */ /* 0x0001f4000c101b06 */
[----:B------:R-:W-:Y:S05]  /*6c90*/  @!P1 BRA `(.L_x_12063) ;  /* 0x0000014000009947 */ /* 0x000fea0003800000 */
[----:B0-----:R-:W-:Y:S01]  /*6ca0*/  IMAD.U32 R80, R106, 0x10000, RZ ;  /* 0x000100006a507824 */ /* 0x001fe200078e00ff */
[----:B------:R-:W-:-:S02]  /*6cb0*/  LOP3.LUT R81, R107, 0xffff, RZ, 0xc0, !PT ;  /* 0x0000ffff6b517812 */ /* 0x000fc400078ec0ff */
[----:B------:R-:W-:Y:S02]  /*6cc0*/  PRMT R111, R105, 0x7104, RZ ;  /* 0x00007104696f7816 */ /* 0x000fe400000000ff */
[----:B------:R-:W-:Y:S02]  /*6cd0*/  LOP3.LUT R110, R80, 0xff0000, RZ, 0xc0, !PT ;  /* 0x00ff0000506e7812 */ /* 0x000fe400078ec0ff */
[----:B------:R-:W-:Y:S02]  /*6ce0*/  LOP3.LUT R80, R103, 0xff, RZ, 0xc0, !PT ;  /* 0x000000ff67507812 */ /* 0x000fe400078ec0ff */
[----:B------:R-:W-:Y:S02]  /*6cf0*/  PRMT R110, R110, 0x4210, R81 ;  /* 0x000042106e6e7816 */ /* 0x000fe40000000051 */
[----:B------:R-:W-:Y:S01]  /*6d00*/  LOP3.LUT R82, R102, 0xff, RZ, 0xc0, !PT ;  /* 0x000000ff66527812 */ /* 0x000fe200078ec0ff */
[----:B------:R-:W-:Y:S01]  /*6d10*/  IMAD.WIDE.U32 R80, R80, 0x1000000, RZ ;  /* 0x0100000050507825 */ /* 0x000fe200078e00ff */
[----:B------:R-:W-:-:S02]  /*6d20*/  LOP3.LUT R108, R101, 0xff, RZ, 0xc0, !PT ;  /* 0x000000ff656c7812 */ /* 0x000fc400078ec0ff */
[----:B------:R-:W-:Y:S01]  /*6d30*/  LOP3.LUT R111, R110, 0xff00, R111, 0xf8, !PT ;  /* 0x0000ff006e6f7812 */ /* 0x000fe200078ef86f */
[----:B------:R-:W-:Y:S01]  /*6d40*/  IMAD.WIDE.U32 R82, R82, 0x10000, RZ ;  /* 0x0001000052527825 */ /* 0x000fe200078e00ff */
[----:B------:R-:W-:Y:S02]  /*6d50*/  IADD3 R110, P0, R155, c[0x0][0x198], RZ ;  /* 0x000066009b6e7a10 */ /* 0x000fe40007f1e0ff */
[----:B------:R-:W-:Y:S01]  /*6d60*/  LOP3.LUT R111, R111, 0xff, R104, 0xf8, !PT ;  /* 0x000000ff6f6f7812 */ /* 0x000fe200078ef868 */
[----:B------:R-:W-:-:S03]  /*6d70*/  IMAD.WIDE.U32 R108, R108, 0x100, RZ ;  /* 0x000001006c6c7825 */ /* 0x000fc600078e00ff */
[----:B------:R-:W-:Y:S02]  /*6d80*/  LOP3.LUT R81, R83, R111, R81, 0xfe, !PT ;  /* 0x0000006f53517212 */ /* 0x000fe400078efe51 */
[----:B------:R-:W-:Y:S02]  /*6d90*/  LOP3.LUT R80, R108, R80, R82, 0xfe, !PT ;  /* 0x000000506c507212 */ /* 0x000fe400078efe52 */
[----:B------:R-:W-:Y:S02]  /*6da0*/  IADD3.X R111, R114, c[0x0][0x19c], RZ, P0, !PT ;  /* 0x00006700726f7a10 */ /* 0x000fe400007fe4ff */
[----:B------:R-:W-:Y:S02]  /*6db0*/  LOP3.LUT R80, R80, 0xff, R100, 0xf8, !PT ;  /* 0x000000ff50507812 */ /* 0x000fe400078ef864 */
[----:B------:R-:W-:-:S05]  /*6dc0*/  LOP3.LUT R81, R81, R109, RZ, 0xfc, !PT ;  /* 0x0000006d51517212 */ /* 0x000fca00078efcff */
[----:B------:R0:W-:Y:S02]  /*6dd0*/  STG.E.64 [R110.64], R80 ;  /* 0x000000506e007986 */ /* 0x0001e4000c101b06 */
.L_x_12063:
[----:B------:R-:W-:Y:S02]  /*6de0*/  IADD3 R114, R99, 0x80, RZ ;  /* 0x0000008063727810 */ /* 0x000fe40007ffe0ff */
.L_x_11934:
[----:B------:R-:W-:Y:S05]  /*6df0*/  BSYNC B0 ;  /* 0x0000000000007941 */ /* 0x000fea0003800000 */
.L_x_11933:
[----:B------:R-:W-:Y:S01]  /*6e00*/  LOP3.LUT P0, RZ, R93, 0x200, RZ, 0xc0, !PT ;  /* 0x000002005dff7812 */ /* 0x000fe2000780c0ff */
[----:B------:R-:W-:-:S12]  /*6e10*/  BSSY B0, `(.L_x_12064) ;  /* 0x00005ba000007945 */ /* 0x000fd80003800000 */
        /* <DEDUP_REMOVED lines=29> */
.L_x_12067:
[----:B-1----:R-:W-:Y:S02]  /*6ff0*/  IMAD.MOV.U32 R108, RZ, RZ, R88 ;  /* 0x000000ffff6c7224 */ /* 0x002fe400078e0058 */
.L_x_12068:
[----:B------:R-:W-:Y:S05]  /*7000*/  BSYNC B1 ;  /* 0x0000000000017941 */ /* 0x000fea0003800000 */
.L_x_12066:
        /* <DEDUP_REMOVED lines=16> */
.L_x_12072:
[----:B------:R-:W-:Y:S05]  /*7110*/  BSYNC B2 ;  /* 0x0000000000027941 */ /* 0x000fea0003800000 */
.L_x_12071:
        /* <DEDUP_REMOVED lines=44> */
.L_x_12070:
[----:B------:R-:W-:Y:S05]  /*73e0*/  BSYNC B1 ;  /* 0x0000000000017941 */ /* 0x000fea0003800000 */
.L_x_12069:
        /* <DEDUP_REMOVED lines=17> */
.L_x_12073:
        /* <DEDUP_REMOVED lines=12> */
.L_x_12076:
[----:B------:R-:W-:Y:S02]  /*75c0*/  IMAD.MOV.U32 R49, RZ, RZ, R88 ;  /* 0x000000ffff317224 */ /* 0x000fe400078e0058 */
.L_x_12077:
[----:B------:R-:W-:Y:S05]  /*75d0*/  BSYNC B1 ;  /* 0x0000000000017941 */ /* 0x000fea0003800000 */
.L_x_12075:
        /* <DEDUP_REMOVED lines=16> */
.L_x_12081:
[----:B------:R-:W-:Y:S05]  /*76e0*/  BSYNC B2 ;  /* 0x0000000000027941 */ /* 0x000fea0003800000 */
.L_x_12080:
        /* <DEDUP_REMOVED lines=44> */
.L_x_12079:
[----:B------:R-:W-:Y:S05]  /*79b0*/  BSYNC B1 ;  /* 0x0000000000017941 */ /* 0x000fea0003800000 */
.L_x_12078:
        /* <DEDUP_REMOVED lines=9> */
.L_x_12074:
        /* <DEDUP_REMOVED lines=12> */
.L_x_12083:
[----:B------:R-:W-:Y:S02]  /*7b10*/  IMAD.MOV.U32 R49, RZ, RZ, R88 ;  /* 0x000000ffff317224 */ /* 0x000fe400078e0058 */
.L_x_12084:
[----:B------:R-:W-:Y:S05]  /*7b20*/  BSYNC B1 ;  /* 0x0000000000017941 */ /* 0x000fea0003800000 */
.L_x_12082:
        /* <DEDUP_REMOVED lines=16> */
.L_x_12088:
[----:B------:R-:W-:Y:S05]  /*7c30*/  BSYNC B2 ;  /* 0x0000000000027941 */ /* 0x000fea0003800000 */
.L_x_12087:
        /* <DEDUP_REMOVED lines=44> */
.L_x_12086:
[----:B------:R-:W-:Y:S05]  /*7f00*/  BSYNC B1 ;  /* 0x0000000000017941 */ /* 0x000fea0003800000 */
.L_x_12085:
        /* <DEDUP_REMOVED lines=14> */
.L_x_12089:
        /* <DEDUP_REMOVED lines=12> */
.L_x_12092:
[----:B------:R-:W-:Y:S02]  /*80b0*/  IMAD.MOV.U32 R52, RZ, RZ, R88 ;  /* 0x000000ffff347224 */ /* 0x000fe400078e0058 */
.L_x_12093:
[----:B------:R-:W-:Y:S05]  /*80c0*/  BSYNC B1 ;  /* 0x0000000000017941 */ /* 0x000fea0003800000 */
.L_x_12091:
        /* <DEDUP_REMOVED lines=16> */
.L_x_12097:
[----:B------:R-:W-:Y:S05]  /*81d0*/  BSYNC B2 ;  /* 0x0000000000027941 */ /* 0x000fea0003800000 */
.L_x_12096:
        /* <DEDUP_REMOVED lines=44> */
.L_x_12095:
[----:B------:R-:W-:Y:S05]  /*84a0*/  BSYNC B1 ;  /* 0x0000000000017941 */ /* 0x000fea0003800000 */
.L_x_12094:
        /* <DEDUP_REMOVED lines=9> */
.L_x_12090:
        /* <DEDUP_REMOVED lines=12> */
.L_x_12099:
[----:B------:R-:W-:Y:S02]  /*8600*/  IMAD.MOV.U32 R52, RZ, RZ, R88 ;  /* 0x000000ffff347224 */ /* 0x000fe400078e0058 */
.L_x_12100:
[----:B------:R-:W-:Y:S05]  /*8610*/  BSYNC B1 ;  /* 0x0000000000017941 */ /* 0x000fea0003800000 */
.L_x_12098:
        /* <DEDUP_REMOVED lines=16> */
.L_x_12104:
[----:B------:R-:W-:Y:S05]  /*8720*/  BSYNC B2 ;  /* 0x0000000000027941 */ /* 0x000fea0003800000 */
.L_x_12103:
        /* <DEDUP_REMOVED lines=44> */
.L_x_12102:
[----:B------:R-:W-:Y:S05]  /*89f0*/  BSYNC B1 ;  /* 0x0000000000017941 */ /* 0x000fea0003800000 */
.L_x_12101:
        /* <DEDUP_REMOVED lines=14> */
.L_x_12105:
        /* <DEDUP_REMOVED lines=12> */
.L_x_12108:
[----:B------:R-:W-:Y:S02]  /*8ba0*/  IMAD.MOV.U32 R51, RZ, RZ, R88 ;  /* 0x000000ffff337224 */ /* 0x000fe400078e0058 */
.L_x_12109:
[----:B------:R-:W-:Y:S05]  /*8bb0*/  BSYNC B1 ;  /* 0x0000000000017941 */ /* 0x000fea0003800000 */
.L_x_12107:
        /* <DEDUP_REMOVED lines=16> */
.L_x_12113:
[----:B------:R-:W-:Y:S05]  /*8cc0*/  BSYNC B2 ;  /* 0x0000000000027941 */ /* 0x000fea0003800000 */
.L_x_12112:
        /* <DEDUP_REMOVED lines=44> */
.L_x_12111:
[----:B------:R-:W-:Y:S05]  /*8f90*/  BSYNC B1 ;  /* 0x0000000000017941 */ /* 0x000fea0003800000 */
.L_x_12110:
        /* <DEDUP_REMOVED lines=9> */
.L_x_12106:
        /* <DEDUP_REMOVED lines=12> */
.L_x_12115:
[----:B------:R-:W-:Y:S02]  /*90f0*/  IMAD.MOV.U32 R51, RZ, RZ, R88 ;  /* 0x000000ffff337224 */ /* 0x000fe400078e0058 */
.L_x_12116:
[----:B------:R-:W-:Y:S05]  /*9100*/  BSYNC B1 ;  /* 0x0000000000017941 */ /* 0x000fea0003800000 */
.L_x_12114:
        /* <DEDUP_REMOVED lines=16> */
.L_x_12120:
[----:B------:R-:W-:Y:S05]  /*9210*/  BSYNC B2 ;  /* 0x0000000000027941 */ /* 0x000fea0003800000 */
.L_x_12119:
        /* <DEDUP_REMOVED lines=44> */
.L_x_12118:
[----:B------:R-:W-:Y:S05]  /*94e0*/  BSYNC B1 ;  /* 0x0000000000017941 */ /* 0x000fea0003800000 */
.L_x_12117:
        /* <DEDUP_REMOVED lines=14> */
.L_x_12121:
        /* <DEDUP_REMOVED lines=12> */
.L_x_12124:
[----:B------:R-:W-:Y:S02]  /*9690*/  IMAD.MOV.U32 R86, RZ, RZ, R88 ;  /* 0x000000ffff567224 */ /* 0x000fe400078e0058 */
.L_x_12125:
[----:B------:R-:W-:Y:S05]  /*96a0*/  BSYNC B1 ;  /* 0x0000000000017941 */ /* 0x000fea0003800000 */
.L_x_12123:
        /* <DEDUP_REMOVED lines=16> */
.L_x_12129:
[----:B------:R-:W-:Y:S05]  /*97b0*/  BSYNC B2 ;  /* 0x0000000000027941 */ /* 0x000fea0003800000 */
.L_x_12128:
        /* <DEDUP_REMOVED lines=44> */
.L_x_12127:
[----:B------:R-:W-:Y:S05]  /*9a80*/  BSYNC B1 ;  /* 0x0000000000017941 */ /* 0x000fea0003800000 */
.L_x_12126:
        /* <DEDUP_REMOVED lines=9> */
.L_x_12122:
        /* <DEDUP_REMOVED lines=12> */
.L_x_12131:
[----:B------:R-:W-:Y:S02]  /*9be0*/  IMAD.MOV.U32 R86, RZ, RZ, R88 ;  /* 0x000000ffff567224 */ /* 0x000fe400078e0058 */
.L_x_12132:
[----:B------:R-:W-:Y:S05]  /*9bf0*/  BSYNC B1 ;  /* 0x0000000000017941 */ /* 0x000fea0003800000 */
.L_x_12130:
        /* <DEDUP_REMOVED lines=16> */
.L_x_12136:
[----:B------:R-:W-:Y:S05]  /*9d00*/  BSYNC B2 ;  /* 0x0000000000027941 */ /* 0x000fea0003800000 */
.L_x_12135:
        /* <DEDUP_REMOVED lines=44> */
.L_x_12134:
[----:B------:R-:W-:Y:S05]  /*9fd0*/  BSYNC B1 ;  /* 0x0000000000017941 */ /* 0x000fea0003800000 */
.L_x_12133:
        /* <DEDUP_REMOVED lines=12> */
.L_x_12137:
        /* <DEDUP_REMOVED lines=12> */
.L_x_12140:
[----:B------:R-:W-:Y:S02]  /*a160*/  IMAD.MOV.U32 R53, RZ, RZ, R88 ;  /* 0x000000ffff357224 */ /* 0x000fe400078e0058 */
.L_x_12141:
[----:B------:R-:W-:Y:S05]  /*a170*/  BSYNC B1 ;  /* 0x0000000000017941 */ /* 0x000fea0003800000 */
.L_x_12139:
        /* <DEDUP_REMOVED lines=16> */
.L_x_12145:
[----:B------:R-:W-:Y:S05]  /*a280*/  BSYNC B2 ;  /* 0x0000000000027941 */ /* 0x000fea0003800000 */
.L_x_12144:
        /* <DEDUP_REMOVED lines=44> */
.L_x_12143:
[----:B------:R-:W-:Y:S05]  /*a550*/  BSYNC B1 ;  /* 0x0000000000017941 */ /* 0x000fea0003800000 */
.L_x_12142:
        /* <DEDUP_REMOVED lines=9> */
.L_x_12138:
        /* <DEDUP_REMOVED lines=12> */
.L_x_12147:
[----:B------:R-:W-:Y:S02]  /*a6b0*/  IMAD.MOV.U32 R53, RZ, RZ, R88 ;  /* 0x000000ffff357224 */ /* 0x000fe400078e0058 */
.L_x_12148:
[----:B------:R-:W-:Y:S05]  /*a6c0*/  BSYNC B1 ;  /* 0x0000000000017941 */ /* 0x000fea0003800000 */
.L_x_12146:
        /* <DEDUP_REMOVED lines=16> */
.L_x_12152:
[----:B------:R-:W-:Y:S05]  /*a7d0*/  BSYNC B2 ;  /* 0x0000000000027941 */ /* 0x000fea0003800000 */
.L_x_12151:
        /* <DEDUP_REMOVED lines=44> */
.L_x_12150:
[----:B------:R-:W-:Y:S05]  /*aaa0*/  BSYNC B1 ;  /* 0x0000000000017941 */ /* 0x000fea0003800000 */
.L_x_12149:
        /* <DEDUP_REMOVED lines=9> */
[----:B------:R-:W-:Y:S02]  /*ab40*/  IMAD.MOV.U32 R81, RZ, RZ, R80 ;  /* 0x000000ffff517224 */ /* 0x000fe400078e0050 */
[----:B------:R-:W-:Y:S01]  /*ab50*/  FADD.FTZ R53, R37, R53 ;  /* 0x0000003525357221 */ /* 0x000fe20000010000 */
[----:B------:R-:W-:Y:S05]  /*ab60*/  BRA `(.L_x_12154) ;  /* 0x0000055000007947 */ /* 0x000fea0003800000 */
.L_x_12153:
        /* <DEDUP_REMOVED lines=12> */
.L_x_12156:
[----:B------:R-:W-:Y:S02]  /*ac30*/  IMAD.MOV.U32 R54, RZ, RZ, R88 ;  /* 0x000000ffff367224 */ /* 0x000fe400078e0058 */
.L_x_12157:
[----:B------:R-:W-:Y:S05]  /*ac40*/  BSYNC B1 ;  /* 0x0000000000017941 */ /* 0x000fea0003800000 */
.L_x_12155:
        /* <DEDUP_REMOVED lines=16> */
.L_x_12161:
[----:B------:R-:W-:Y:S05]  /*ad50*/  BSYNC B2 ;  /* 0x0000000000027941 */ /* 0x000fea0003800000 */
.L_x_12160:
        /* <DEDUP_REMOVED lines=44> */
.L_x_12159:
[----:B------:R-:W-:Y:S05]  /*b020*/  BSYNC B1 ;  /* 0x0000000000017941 */ /* 0x000fea0003800000 */
.L_x_12158:
        /* <DEDUP_REMOVED lines=9> */
.L_x_12154:
        /* <DEDUP_REMOVED lines=12> */
.L_x_12163:
[----:B------:R-:W-:Y:S02]  /*b180*/  IMAD.MOV.U32 R54, RZ, RZ, R88 ;  /* 0x000000ffff367224 */ /* 0x000fe400078e0058 */
.L_x_12164:
[----:B------:R-:W-:Y:S05]  /*b190*/  BSYNC B1 ;  /* 0x0000000000017941 */ /* 0x000fea0003800000 */
.L_x_12162:
        /* <DEDUP_REMOVED lines=16> */
.L_x_12168:
[----:B------:R-:W-:Y:S05]  /*b2a0*/  BSYNC B2 ;  /* 0x0000000000027941 */ /* 0x000fea0003800000 */
.L_x_12167:
        /* <DEDUP_REMOVED lines=44> */
.L_x_12166:
[----:B------:R-:W-:Y:S05]  /*b570*/  BSYNC B1 ;  /* 0x0000000000017941 */ /* 0x000fea0003800000 */
.L_x_12165:
        /* <DEDUP_REMOVED lines=12> */
.L_x_12169:
        /* <DEDUP_REMOVED lines=12> */
.L_x_12172:
[----:B------:R-:W-:Y:S02]  /*b700*/  IMAD.MOV.U32 R86, RZ, RZ, R88 ;  /* 0x000000ffff567224 */ /* 0x000fe400078e0058 */
.L_x_12173:
[----:B------:R-:W-:Y:S05]  /*b710*/  BSYNC B1 ;  /* 0x0000000000017941 */ /* 0x000fea0003800000 */
.L_x_12171:
        /* <DEDUP_REMOVED lines=16> */
.L_x_12177:
[----:B------:R-:W-:Y:S05]  /*b820*/  BSYNC B2 ;  /* 0x0000000000027941 */ /* 0x000fea0003800000 */
.L_x_12176:
        /* <DEDUP_REMOVED lines=44> */
.L_x_12175:
[----:B------:R-:W-:Y:S05]  /*baf0*/  BSYNC B1 ;  /* 0x0000000000017941 */ /* 0x000fea0003800000 */
.L_x_12174:
        /* <DEDUP_REMOVED lines=9> */
.L_x_12170:
        /* <DEDUP_REMOVED lines=12> */
.L_x_12179:
[----:B------:R-:W-:Y:S02]  /*bc50*/  IMAD.MOV.U32 R86, RZ, RZ, R88 ;  /* 0x000000ffff567224 */ /* 0x000fe400078e0058 */
.L_x_12180:
[----:B------:R-:W-:Y:S05]  /*bc60*/  BSYNC B1 ;  /* 0x0000000000017941 */ /* 0x000fea0003800000 */
.L_x_12178:
        /* <DEDUP_REMOVED lines=16> */
.L_x_12184:
[----:B------:R-:W-:Y:S05]  /*bd70*/  BSYNC B2 ;  /* 0x0000000000027941 */ /* 0x000fea0003800000 */
.L_x_12183:
        /* <DEDUP_REMOVED lines=44> */
.L_x_12182:
[----:B------:R-:W-:Y:S05]  /*c040*/  BSYNC B1 ;  /* 0x0000000000017941 */ /* 0x000fea0003800000 */
.L_x_12181:
        /* <DEDUP_REMOVED lines=12> */
.L_x_12185:
        /* <DEDUP_REMOVED lines=12> */
.L_x_12188:
[----:B------:R-:W-:Y:S02]  /*c1d0*/  IMAD.MOV.U32 R107, RZ, RZ, R88 ;  /* 0x000000ffff6b7224 */ /* 0x000fe400078e0058 */
.L_x_12189:
[----:B------:R-:W-:Y:S05]  /*c1e0*/  BSYNC B1 ;  /* 0x0000000000017941 */ /* 0x000fea0003800000 */
.L_x_12187:
        /* <DEDUP_REMOVED lines=16> */
.L_x_12193:
[----:B------:R-:W-:Y:S05]  /*c2f0*/  BSYNC B2 ;  /* 0x0000000000027941 */ /* 0x000fea0003800000 */
.L_x_12192:
        /* <DEDUP_REMOVED lines=44> */
.L_x_12191:
[----:B------:R-:W-:Y:S05]  /*c5c0*/  BSYNC B1 ;  /* 0x0000000000017941 */ /* 0x000fea0003800000 */
.L_x_12190:
        /* <DEDUP_REMOVED lines=10> */
.L_x_12186:
        /* <DEDUP_REMOVED lines=17> */
[C---:B------:R-:W-:Y:S02]  /*c780*/  LEA.HI.X R81, R114.reuse, c[0x0][0x18c], RZ, 0x5, P0 ;  /* 0x0000630072517a11 */ /* 0x040fe400000f2cff */
        /* <DEDUP_REMOVED lines=33> */
.L_x_12194:
[----:B------:R-:W-:Y:S02]  /*c9a0*/  IADD3 R114, R114, 0x80, RZ ;  /* 0x0000008072727810 */ /* 0x000fe40007ffe0ff */
.L_x_12065:
[----:B------:R-:W-:Y:S05]  /*c9b0*/  BSYNC B0 ;  /* 0x0000000000007941 */ /* 0x000fea0003800000 */
.L_x_12064:
        /* <DEDUP_REMOVED lines=31> */
.L_x_12198:
[----:B-1----:R-:W-:Y:S02]  /*cbb0*/  IMAD.MOV.U32 R108, RZ, RZ, R88 ;  /* 0x000000ffff6c7224 */ /* 0x002fe400078e0058 */
.L_x_12199:
[----:B------:R-:W-:Y:S05]  /*cbc0*/  BSYNC B1 ;  /* 0x0000000000017941 */ /* 0x000fea0003800000 */
.L_x_12197:
        /* <DEDUP_REMOVED lines=16> */
.L_x_12203:
[----:B------:R-:W-:Y:S05]  /*ccd0*/  BSYNC B2 ;  /* 0x0000000000027941 */ /* 0x000fea0003800000 */
.L_x_12202:
        /* <DEDUP_REMOVED lines=44> */
.L_x_12201:
[----:B------:R-:W-:Y:S05]  /*cfa0*/  BSYNC B1 ;  /* 0x0000000000017941 */ /* 0x000fea0003800000 */
.L_x_12200:
        /* <DEDUP_REMOVED lines=17> */
.L_x_12204:
        /* <DEDUP_REMOVED lines=12> */
.L_x_12207:
[----:B------:R-:W-:Y:S02]  /*d180*/  MOV R57, R88 ;  /* 0x0000005800397202 */ /* 0x000fe40000000f00 */
.L_x_12208:
[----:B------:R-:W-:Y:S05]  /*d190*/  BSYNC B1 ;  /* 0x0000000000017941 */ /* 0x000fea0003800000 */
.L_x_12206:
        /* <DEDUP_REMOVED lines=16> */
.L_x_12212:
[----:B------:R-:W-:Y:S05]  /*d2a0*/  BSYNC B2 ;  /* 0x0000000000027941 */ /* 0x000fea0003800000 */
.L_x_12211:
        /* <DEDUP_REMOVED lines=44> */
.L_x_12210:
[----:B------:R-:W-:Y:S05]  /*d570*/  BSYNC B1 ;  /* 0x0000000000017941 */ /* 0x000fea0003800000 */
.L_x_12209:
        /* <DEDUP_REMOVED lines=9> */
.L_x_12205:
        /* <DEDUP_REMOVED lines=12> */
.L_x_12214:
[----:B------:R-:W-:Y:S02]  /*d6d0*/  IMAD.MOV.U32 R57, RZ, RZ, R88 ;  /* 0x000000ffff397224 */ /* 0x000fe400078e0058 */
.L_x_12215:
[----:B------:R-:W-:Y:S05]  /*d6e0*/  BSYNC B1 ;  /* 0x0000000000017941 */ /* 0x000fea0003800000 */
.L_x_12213:
        /* <DEDUP_REMOVED lines=16> */
.L_x_12219:
[----:B------:R-:W-:Y:S05]  /*d7f0*/  BSYNC B2 ;  /* 0x0000000000027941 */ /* 0x000fea0003800000 */
.L_x_12218:
        /* <DEDUP_REMOVED lines=44> */
.L_x_12217:
[----:B------:R-:W-:Y:S05]  /*dac0*/  BSYNC B1 ;  /* 0x0000000000017941 */ /* 0x000fea0003800000 */
.L_x_12216:
        /* <DEDUP_REMOVED lines=14> */
.L_x_12220:
        /* <DEDUP_REMOVED lines=12> */
.L_x_12223:
[----:B------:R-:W-:Y:S02]  /*dc70*/  IMAD.MOV.U32 R60, RZ, RZ, R88 ;  /* 0x000000ffff3c7224 */ /* 0x000fe400078e0058 */
.L_x_12224:
[----:B------:R-:W-:Y:S05]  /*dc80*/  BSYNC B1 ;  /* 0x0000000000017941 */ /* 0x000fea0003800000 */
.L_x_12222:
        /* <DEDUP_REMOVED lines=16> */
.L_x_12228:
[----:B------:R-:W-:Y:S05]  /*dd90*/  BSYNC B2 ;  /* 0x0000000000027941 */ /* 0x000fea0003800000 */
.L_x_12227:
        /* <DEDUP_REMOVED lines=44> */
.L_x_12226:
[----:B------:R-:W-:Y:S05]  /*e060*/  BSYNC B1 ;  /* 0x0000000000017941 */ /* 0x000fea0003800000 */
.L_x_12225:
        /* <DEDUP_REMOVED lines=9> */
.L_x_12221:
        /* <DEDUP_REMOVED lines=12> */
.L_x_12230:
[----:B------:R-:W-:Y:S02]  /*e1c0*/  IMAD.MOV.U32 R60, RZ, RZ, R88 ;  /* 0x000000ffff3c7224 */ /* 0x000fe400078e0058 */
.L_x_12231:
[----:B------:R-:W-:Y:S05]  /*e1d0*/  BSYNC B1 ;  /* 0x0000000000017941 */ /* 0x000fea0003800000 */
.L_x_12229:
        /* <DEDUP_REMOVED lines=16> */
.L_x_12235:
[----:B------:R-:W-:Y:S05]  /*e2e0*/  BSYNC B2 ;  /* 0x0000000000027941 */ /* 0x000fea0003800000 */
.L_x_12234:
        /* <DEDUP_REMOVED lines=44> */
.L_x_12233:
[----:B------:R-:W-:Y:S05]  /*e5b0*/  BSYNC B1 ;  /* 0x0000000000017941 */ /* 0x000fea0003800000 */
.L_x_12232:
        /* <DEDUP_REMOVED lines=14> */
.L_x_12236:
        /* <DEDUP_REMOVED lines=12> */
.L_x_12239:
[----:B------:R-:W-:Y:S02]  /*e760*/  IMAD.MOV.U32 R59, RZ, RZ, R88 ;  /* 0x000000ffff3b7224 */ /* 0x000fe400078e0058 */
.L_x_12240:
[----:B------:R-:W-:Y:S05]  /*e770*/  BSYNC B1 ;  /* 0x0000000000017941 */ /* 0x000fea0003800000 */
.L_x_12238:
        /* <DEDUP_REMOVED lines=16> */
.L_x_12244:
[----:B------:R-:W-:Y:S05]  /*e880*/  BSYNC B2 ;  /* 0x0000000000027941 */ /* 0x000fea0003800000 */
.L_x_12243:
        /* <DEDUP_REMOVED lines=44> */
.L_x_12242:
[----:B------:R-:W-:Y:S05]  /*eb50*/  BSYNC B1 ;  /* 0x0000000000017941 */ /* 0x000fea0003800000 */
.L_x_12241:
        /* <DEDUP_REMOVED lines=9> */
.L_x_12237:
        /* <DEDUP_REMOVED lines=12> */
.L_x_12246:
[----:B------:R-:W-:Y:S02]  /*ecb0*/  IMAD.MOV.U32 R59, RZ, RZ, R88 ;  /* 0x000000ffff3b7224 */ /* 0x000fe400078e0058 */
.L_x_12247:
[----:B------:R-:W-:Y:S05]  /*ecc0*/  BSYNC B1 ;  /* 0x0000000000017941 */ /* 0x000fea0003800000 */
.L_x_12245:
        /* <DEDUP_REMOVED lines=16> */
.L_x_12251:
[----:B------:R-:W-:Y:S05]  /*edd0*/  BSYNC B2 ;  /* 0x0000000000027941 */ /* 0x000fea0003800000 */
.L_x_12250:
        /* <DEDUP_REMOVED lines=44> */
.L_x_12249:
[----:B------:R-:W-:Y:S05]  /*f0a0*/  BSYNC B1 ;  /* 0x0000000000017941 */ /* 0x000fea0003800000 */
.L_x_12248:
        /* <DEDUP_REMOVED lines=14> */
.L_x_12252:
        /* <DEDUP_REMOVED lines=12> */
.L_x_12255:
[----:B------:R-:W-:Y:S02]  /*f250*/  IMAD.MOV.U32 R86, RZ, RZ, R88 ;  /* 0x000000ffff567224 */ /* 0x000fe400078e0058 */
.L_x_12256:
[----:B------:R-:W-:Y:S05]  /*f260*/  BSYNC B1 ;  /* 0x0000000000017941 */ /* 0x000fea0003800000 */
.L_x_12254:
        /* <DEDUP_REMOVED lines=16> */
.L_x_12260:
[----:B------:R-:W-:Y:S05]  /*f370*/  BSYNC B2 ;  /* 0x0000000000027941 */ /* 0x000fea0003800000 */
.L_x_12259:
        /* <DEDUP_REMOVED lines=44> */
.L_x_12258:
[----:B------:R-:W-:Y:S05]  /*f640*/  BSYNC B1 ;  /* 0x0000000000017941 */ /* 0x000fea0003800000 */
.L_x_12257:
        /* <DEDUP_REMOVED lines=9> */
.L_x_12253:
        /* <DEDUP_REMOVED lines=12> */
.L_x_12262:
[----:B------:R-:W-:Y:S02]  /*f7a0*/  IMAD.MOV.U32 R86, RZ, RZ, R88 ;  /* 0x000000ffff567224 */ /* 0x000fe400078e0058 */
.L_x_12263:
[----:B------:R-:W-:Y:S05]  /*f7b0*/  BSYNC B1 ;  /* 0x0000000000017941 */ /* 0x000fea0003800000 */
.L_x_12261:
        /* <DEDUP_REMOVED lines=16> */
.L_x_12267:
[----:B------:R-:W-:Y:S05]  /*f8c0*/  BSYNC B2 ;  /* 0x0000000000027941 */ /* 0x000fea0003800000 */
.L_x_12266:
        /* <DEDUP_REMOVED lines=44> */
.L_x_12265:
[----:B------:R-:W-:Y:S05]  /*fb90*/  BSYNC B1 ;  /* 0x0000000000017941 */ /* 0x000fea0003800000 */
.L_x_12264:
        /* <DEDUP_REMOVED lines=12> */
.L_x_12268:
        /* <DEDUP_REMOVED lines=12> */
.L_x_12271:
[----:B------:R-:W-:Y:S02]  /*fd20*/  IMAD.MOV.U32 R61, RZ, RZ, R88 ;  /* 0x000000ffff3d7224 */ /* 0x000fe400078e0058 */
.L_x_12272:
[----:B------:R-:W-:Y:S05]  /*fd30*/  BSYNC B1 ;  /* 0x0000000000017941 */ /* 0x000fea0003800000 */
.L_x_12270:
        /* <DEDUP_REMOVED lines=16> */
.L_x_12276:
[----:B------:R-:W-:Y:S05]  /*fe40*/  BSYNC B2 ;  /* 0x0000000000027941 */ /* 0x000fea0003800000 */
.L_x_12275:
        /* <DEDUP_REMOVED lines=44> */
.L_x_12274:
[----:B------:R-:W-:Y:S05]  /*10110*/  BSYNC B1 ;  /* 0x0000000000017941 */ /* 0x000fea0003800000 */
.L_x_12273:
        /* <DEDUP_REMOVED lines=9> */
.L_x_12269:
        /* <DEDUP_REMOVED lines=12> */
.L_x_12278:
[----:B------:R-:W-:Y:S02]  /*10270*/  IMAD.MOV.U32 R61, RZ, RZ, R88 ;  /* 0x000000ffff3d7224 */ /* 0x000fe400078e0058 */
.L_x_12279:
[----:B------:R-:W-:Y:S05]  /*10280*/  BSYNC B1 ;  /* 0x0000000000017941 */ /* 0x000fea0003800000 */
.L_x_12277:
        /* <DEDUP_REMOVED lines=16> */
.L_x_12283:
[----:B------:R-:W-:Y:S05]  /*10390*/  BSYNC B2 ;  /* 0x0000000000027941 */ /* 0x000fea0003800000 */
.L_x_12282:
        /* <DEDUP_REMOVED lines=44> */
.L_x_12281:
[----:B------:R-:W-:Y:S05]  /*10660*/  BSYNC B1 ;  /* 0x0000000000017941 */ /* 0x000fea0003800000 */
.L_x_12280:
        /* <DEDUP_REMOVED lines=12> */
.L_x_12284:
        /* <DEDUP_REMOVED lines=12> */
.L_x_12287:
[----:B------:R-:W-:Y:S02]  /*107f0*/  IMAD.MOV.U32 R62, RZ, RZ, R88 ;  /* 0x000000ffff3e7224 */ /* 0x000fe400078e0058 */
.L_x_12288:
[----:B------:R-:W-:Y:S05]  /*10800*/  BSYNC B1 ;  /* 0x0000000000017941 */ /* 0x000fea0003800000 */
.L_x_12286:
        /* <DEDUP_REMOVED lines=16> */
.L_x_12292:
[----:B------:R-:W-:Y:S05]  /*10910*/  BSYNC B2 ;  /* 0x0000000000027941 */ /* 0x000fea0003800000 */
.L_x_12291:
        /* <DEDUP_REMOVED lines=44> */
.L_x_12290:
[----:B------:R-:W-:Y:S05]  /*10be0*/  BSYNC B1 ;  /* 0x0000000000017941 */ /* 0x000fea0003800000 */
.L_x_12289:
        /* <DEDUP_REMOVED lines=9> */
.L_x_12285:
        /* <DEDUP_REMOVED lines=12> */
.L_x_12294:
[----:B------:R-:W-:Y:S02]  /*10d40*/  IMAD.MOV.U32 R62, RZ, RZ, R88 ;  /* 0x000000ffff3e7224 */ /* 0x000fe400078e0058 */
.L_x_12295:
[----:B------:R-:W-:Y:S05]  /*10d50*/  BSYNC B1 ;  /* 0x0000000000017941 */ /* 0x000fea0003800000 */
.L_x_12293:
        /* <DEDUP_REMOVED lines=16> */
.L_x_12299:
[----:B------:R-:W-:Y:S05]  /*10e60*/  BSYNC B2 ;  /* 0x0000000000027941 */ /* 0x000fea0003800000 */
.L_x_12298:
        /* <DEDUP_REMOVED lines=44> */
.L_x_12297:
[----:B------:R-:W-:Y:S05]  /*11130*/  BSYNC B1 ;  /* 0x0000000000017941 */ /* 0x000fea0003800000 */
.L_x_12296:
        /* <DEDUP_REMOVED lines=12> */
.L_x_12300:
        /* <DEDUP_REMOVED lines=12> */
.L_x_12303:
[----:B------:R-:W-:Y:S02]  /*112c0*/  IMAD.MOV.U32 R86, RZ, RZ, R88 ;  /* 0x000000ffff567224 */ /* 0x000fe400078e0058 */
.L_x_12304:
[----:B------:R-:W-:Y:S05]  /*112d0*/  BSYNC B1 ;  /* 0x0000000000017941 */ /* 0x000fea0003800000 */
.L_x_12302:
        /* <DEDUP_REMOVED lines=16> */
.L_x_12308:
[----:B------:R-:W-:Y:S05]  /*113e0*/  BSYNC B2 ;  /* 0x0000000000027941 */ /* 0x000fea0003800000 */
.L_x_12307:
        /* <DEDUP_REMOVED lines=44> */
.L_x_12306:
[----:B------:R-:W-:Y:S05]  /*116b0*/  BSYNC B1 ;  /* 0x0000000000017941 */ /* 0x000fea0003800000 */
.L_x_12305:
        /* <DEDUP_REMOVED lines=9> */
.L_x_12301:
        /* <DEDUP_REMOVED lines=12> */
.L_x_12310:
[----:B------:R-:W-:Y:S02]  /*11810*/  IMAD.MOV.U32 R86, RZ, RZ, R88 ;  /* 0x000000ffff567224 */ /* 0x000fe400078e0058 */
.L_x_12311:
[----:B------:R-:W-:Y:S05]  /*11820*/  BSYNC B1 ;  /* 0x0000000000017941 */ /* 0x000fea0003800000 */
.L_x_12309:
        /* <DEDUP_REMOVED lines=16> */
.L_x_12315:
[----:B------:R-:W-:Y:S05]  /*11930*/  BSYNC B2 ;  /* 0x0000000000027941 */ /* 0x000fea0003800000 */
.L_x_12314:
        /* <DEDUP_REMOVED lines=44> */
.L_x_12313:
[----:B------:R-:W-:Y:S05]  /*11c00*/  BSYNC B1 ;  /* 0x0000000000017941 */ /* 0x000fea0003800000 */
.L_x_12312:
        /* <DEDUP_REMOVED lines=9> */
[----:B------:R-:W-:Y:S01]  /*11ca0*/  MOV R86, R80 ;  /* 0x0000005000567202 */ /* 0x000fe20000000f00 */
[----:B------:R-:W-:Y:S01]  /*11cb0*/  FADD.FTZ R63, R39, R63 ;  /* 0x0000003f273f7221 */ /* 0x000fe20000010000 */
[----:B------:R-:W-:Y:S05]  /*11cc0*/  BRA `(.L_x_12317) ;  /* 0x0000056000007947 */ /* 0x000fea0003800000 */
.L_x_12316:
        /* <DEDUP_REMOVED lines=12> */
.L_x_12319:
[----:B------:R-:W-:Y:S02]  /*11d90*/  IMAD.MOV.U32 R107, RZ, RZ, R88 ;  /* 0x000000ffff6b7224 */ /* 0x000fe400078e0058 */
.L_x_12320:
[----:B------:R-:W-:Y:S05]  /*11da0*/  BSYNC B1 ;  /* 0x0000000000017941 */ /* 0x000fea0003800000 */
.L_x_12318:
        /* <DEDUP_REMOVED lines=16> */
.L_x_12324:
[----:B------:R-:W-:Y:S05]  /*11eb0*/  BSYNC B2 ;  /* 0x0000000000027941 */ /* 0x000fea0003800000 */
.L_x_12323:
        /* <DEDUP_REMOVED lines=44> */
.L_x_12322:
[----:B------:R-:W-:Y:S05]  /*12180*/  BSYNC B1 ;  /* 0x0000000000017941 */ /* 0x000fea0003800000 */
.L_x_12321:
        /* <DEDUP_REMOVED lines=10> */
.L_x_12317:
        /* <DEDUP_REMOVED lines=51> */
.L_x_12325:
[----:B------:R-:W-:Y:S02]  /*12560*/  IADD3 R114, R114, 0x80, RZ ;  /* 0x0000008072727810 */ /* 0x000fe40007ffe0ff */
.L_x_12196:
[----:B------:R-:W-:Y:S05]  /*12570*/  BSYNC B0 ;  /* 0x0000000000007941 */ /* 0x000fea0003800000 */
.L_x_12195:
        /* <DEDUP_REMOVED lines=31> */
.L_x_12329:
[----:B-1----:R-:W-:Y:S02]  /*12770*/  IMAD.MOV.U32 R108, RZ, RZ, R88 ;  /* 0x000000ffff6c7224 */ /* 0x002fe400078e0058 */
.L_x_12330:
[----:B------:R-:W-:Y:S05]  /*12780*/  BSYNC B1 ;  /* 0x0000000000017941 */ /* 0x000fea0003800000 */
.L_x_12328:
        /* <DEDUP_REMOVED lines=16> */
.L_x_12334:
[----:B------:R-:W-:Y:S05]  /*12890*/  BSYNC B2 ;  /* 0x0000000000027941 */ /* 0x000fea0003800000 */
.L_x_12333:
        /* <DEDUP_REMOVED lines=44> */
.L_x_12332:
[----:B------:R-:W-:Y:S05]  /*12b60*/  BSYNC B1 ;  /* 0x0000000000017941 */ /* 0x000fea0003800000 */
.L_x_12331:
        /* <DEDUP_REMOVED lines=14> */
[----:B------:R-:W-:Y:S02]  /*12c50*/  IMAD.MOV.U32 R66, RZ, RZ, R80 ;  /* 0x000000ffff427224 */ /* 0x000fe400078e0050 */
[----:B------:R-:W-:Y:S01]  /*12c60*/  FADD.FTZ R64, R32, R64 ;  /* 0x0000004020407221 */ /* 0x000fe20000010000 */
[----:B------:R-:W-:Y:S05]  /*12c70*/  BRA `(.L_x_12336) ;  /* 0x0000055000007947 */ /* 0x000fea0003800000 */
.L_x_12335:
        /* <DEDUP_REMOVED lines=12> */
.L_x_12338:
[----:B------:R-:W-:Y:S02]  /*12d40*/  IMAD.MOV.U32 R65, RZ, RZ, R88 ;  /* 0x000000ffff417224 */ /* 0x000fe400078e0058 */
.L_x_12339:
[----:B------:R-:W-:Y:S05]  /*12d50*/  BSYNC B1 ;  /* 0x0000000000017941 */ /* 0x000fea0003800000 */
.L_x_12337:
        /* <DEDUP_REMOVED lines=16> */
.L_x_12343:
[----:B------:R-:W-:Y:S05]  /*12e60*/  BSYNC B2 ;  /* 0x0000000000027941 */ /* 0x000fea0003800000 */
.L_x_12342:
        /* <DEDUP_REMOVED lines=44> */
.L_x_12341:
[----:B------:R-:W-:Y:S05]  /*13130*/  BSYNC B1 ;  /* 0x0000000000017941 */ /* 0x000fea0003800000 */
.L_x_12340:
        /* <DEDUP_REMOVED lines=9> */
.L_x_12336:
        /* <DEDUP_REMOVED lines=12> */
.L_x_12345:
[----:B------:R-:W-:Y:S02]  /*13290*/  IMAD.MOV.U32 R65, RZ, RZ, R88 ;  /* 0x000000ffff417224 */ /* 0x000fe400078e0058 */
.L_x_12346:
[----:B------:R-:W-:Y:S05]  /*132a0*/  BSYNC B1 ;  /* 0x0000000000017941 */ /* 0x000fea0003800000 */
.L_x_12344:
        /* <DEDUP_REMOVED lines=16> */
.L_x_12350:
[----:B------:R-:W-:Y:S05]  /*133b0*/  BSYNC B2 ;  /* 0x0000000000027941 */ /* 0x000fea0003800000 */
.L_x_12349:
        /* <DEDUP_REMOVED lines=44> */
.L_x_12348:
[----:B------:R-:W-:Y:S05]  /*13680*/  BSYNC B1 ;  /* 0x0000000000017941 */ /* 0x000fea0003800000 */
.L_x_12347:
        /* <DEDUP_REMOVED lines=14> */
.L_x_12351:
        /* <DEDUP_REMOVED lines=12> */
.L_x_12354:
[----:B------:R-:W-:Y:S02]  /*13830*/  IMAD.MOV.U32 R68, RZ, RZ, R88 ;  /* 0x000000ffff447224 */ /* 0x000fe400078e0058 */
.L_x_12355:
[----:B------:R-:W-:Y:S05]  /*13840*/  BSYNC B1 ;  /* 0x0000000000017941 */ /* 0x000fea0003800000 */
.L_x_12353:
        /* <DEDUP_REMOVED lines=16> */
.L_x_12359:
[----:B------:R-:W-:Y:S05]  /*13950*/  BSYNC B2 ;  /* 0x0000000000027941 */ /* 0x000fea0003800000 */
.L_x_12358:
        /* <DEDUP_REMOVED lines=44> */
.L_x_12357:
[----:B------:R-:W-:Y:S05]  /*13c20*/  BSYNC B1 ;  /* 0x0000000000017941 */ /* 0x000fea0003800000 */
.L_x_12356:
        /* <DEDUP_REMOVED lines=9> */
.L_x_12352:
        /* <DEDUP_REMOVED lines=12> */
.L_x_12361:
[----:B------:R-:W-:Y:S02]  /*13d80*/  IMAD.MOV.U32 R68, RZ, RZ, R88 ;  /* 0x000000ffff447224 */ /* 0x000fe400078e0058 */
.L_x_12362:
[----:B------:R-:W-:Y:S05]  /*13d90*/  BSYNC B1 ;  /* 0x0000000000017941 */ /* 0x000fea0003800000 */
.L_x_12360:
        /* <DEDUP_REMOVED lines=16> */
.L_x_12366:
[----:B------:R-:W-:Y:S05]  /*13ea0*/  BSYNC B2 ;  /* 0x0000000000027941 */ /* 0x000fea0003800000 */
.L_x_12365:
        /* <DEDUP_REMOVED lines=44> */
.L_x_12364:
[----:B------:R-:W-:Y:S05]  /*14170*/  BSYNC B1 ;  /* 0x0000000000017941 */ /* 0x000fea0003800000 */
.L_x_12363:
        /* <DEDUP_REMOVED lines=14> */
.L_x_12367:
        /* <DEDUP_REMOVED lines=12> */
.L_x_12370:
[----:B------:R-:W-:Y:S02]  /*14320*/  IMAD.MOV.U32 R67, RZ, RZ, R88 ;  /* 0x000000ffff437224 */ /* 0x000fe400078e0058 */
.L_x_12371:
[----:B------:R-:W-:Y:S05]  /*14330*/  BSYNC B1 ;  /* 0x0000000000017941 */ /* 0x000fea0003800000 */
.L_x_12369:
        /* <DEDUP_REMOVED lines=16> */
.L_x_12375:
[----:B------:R-:W-:Y:S05]  /*14440*/  BSYNC B2 ;  /* 0x0000000000027941 */ /* 0x000fea0003800000 */
.L_x_12374:
        /* <DEDUP_REMOVED lines=44> */
.L_x_12373:
[----:B------:R-:W-:Y:S05]  /*14710*/  BSYNC B1 ;  /* 0x0000000000017941 */ /* 0x000fea0003800000 */
.L_x_12372:
        /* <DEDUP_REMOVED lines=9> */
.L_x_12368:
        /* <DEDUP_REMOVED lines=12> */
.L_x_12377:
[----:B------:R-:W-:Y:S02]  /*14870*/  IMAD.MOV.U32 R67, RZ, RZ, R88 ;  /* 0x000000ffff437224 */ /* 0x000fe400078e0058 */
.L_x_12378:
[----:B------:R-:W-:Y:S05]  /*14880*/  BSYNC B1 ;  /* 0x0000000000017941 */ /* 0x000fea0003800000 */
.L_x_12376:
        /* <DEDUP_REMOVED lines=16> */
.L_x_12382:
[----:B------:R-:W-:Y:S05]  /*14990*/  BSYNC B2 ;  /* 0x0000000000027941 */ /* 0x000fea0003800000 */
.L_x_12381:
        /* <DEDUP_REMOVED lines=44> */
.L_x_12380:
[----:B------:R-:W-:Y:S05]  /*14c60*/  BSYNC B1 ;  /* 0x0000000000017941 */ /* 0x000fea0003800000 */
.L_x_12379:
        /* <DEDUP_REMOVED lines=14> */
.L_x_12383:
        /* <DEDUP_REMOVED lines=12> */
.L_x_12386:
[----:B------:R-:W-:Y:S02]  /*14e10*/  IMAD.MOV.U32 R86, RZ, RZ, R88 ;  /* 0x000000ffff567224 */ /* 0x000fe400078e0058 */
.L_x_12387:
[----:B------:R-:W-:Y:S05]  /*14e20*/  BSYNC B1 ;  /* 0x0000000000017941 */ /* 0x000fea0003800000 */
.L_x_12385:
        /* <DEDUP_REMOVED lines=16> */
.L_x_12391:
[----:B------:R-:W-:Y:S05]  /*14f30*/  BSYNC B2 ;  /* 0x0000000000027941 */ /* 0x000fea0003800000 */
.L_x_12390:
        /* <DEDUP_REMOVED lines=44> */
.L_x_12389:
[----:B------:R-:W-:Y:S05]  /*15200*/  BSYNC B1 ;  /* 0x0000000000017941 */ /* 0x000fea0003800000 */
.L_x_12388:
        /* <DEDUP_REMOVED lines=9> */
.L_x_12384:
        /* <DEDUP_REMOVED lines=12> */
.L_x_12393:
[----:B------:R-:W-:Y:S02]  /*15360*/  IMAD.MOV.U32 R86, RZ, RZ, R88 ;  /* 0x000000ffff567224 */ /* 0x000fe400078e0058 */
.L_x_12394:
[----:B------:R-:W-:Y:S05]  /*15370*/  BSYNC B1 ;  /* 0x0000000000017941 */ /* 0x000fea0003800000 */
.L_x_12392:
        /* <DEDUP_REMOVED lines=16> */
.L_x_12398:
[----:B------:R-:W-:Y:S05]  /*15480*/  BSYNC B2 ;  /* 0x0000000000027941 */ /* 0x000fea0003800000 */
.L_x_12397:
        /* <DEDUP_REMOVED lines=44> */
.L_x_12396:
[----:B------:R-:W-:Y:S05]  /*15750*/  BSYNC B1 ;  /* 0x0000000000017941 */ /* 0x000fea0003800000 */
.L_x_12395:
        /* <DEDUP_REMOVED lines=12> */
.L_x_12399:
        /* <DEDUP_REMOVED lines=12> */
.L_x_12402:
[----:B------:R-:W-:Y:S02]  /*158e0*/  IMAD.MOV.U32 R69, RZ, RZ, R88 ;  /* 0x000000ffff457224 */ /* 0x000fe400078e0058 */
.L_x_12403:
[----:B------:R-:W-:Y:S05]  /*158f0*/  BSYNC B1 ;  /* 0x0000000000017941 */ /* 0x000fea0003800000 */
.L_x_12401:
        /* <DEDUP_REMOVED lines=16> */
.L_x_12407:
[----:B------:R-:W-:Y:S05]  /*15a00*/  BSYNC B2 ;  /* 0x0000000000027941 */ /* 0x000fea0003800000 */
.L_x_12406:
        /* <DEDUP_REMOVED lines=44> */
.L_x_12405:
[----:B------:R-:W-:Y:S05]  /*15cd0*/  BSYNC B1 ;  /* 0x0000000000017941 */ /* 0x000fea0003800000 */
.L_x_12404:
        /* <DEDUP_REMOVED lines=9> */
.L_x_12400:
        /* <DEDUP_REMOVED lines=12> */
.L_x_12409:
[----:B------:R-:W-:Y:S02]  /*15e30*/  IMAD.MOV.U32 R69, RZ, RZ, R88 ;  /* 0x000000ffff457224 */ /* 0x000fe400078e0058 */
.L_x_12410:
[----:B------:R-:W-:Y:S05]  /*15e40*/  BSYNC B1 ;  /* 0x0000000000017941 */ /* 0x000fea0003800000 */
.L_x_12408:
        /* <DEDUP_REMOVED lines=16> */
.L_x_12414:
[----:B------:R-:W-:Y:S05]  /*15f50*/  BSYNC B2 ;  /* 0x0000000000027941 */ /* 0x000fea0003800000 */
.L_x_12413:
        /* <DEDUP_REMOVED lines=44> */
.L_x_12412:
[----:B------:R-:W-:Y:S05]  /*16220*/  BSYNC B1 ;  /* 0x0000000000017941 */ /* 0x000fea0003800000 */
.L_x_12411:
        /* <DEDUP_REMOVED lines=12> */
.L_x_12415:
        /* <DEDUP_REMOVED lines=12> */
.L_x_12418:
[----:B------:R-:W-:Y:S02]  /*163b0*/  IMAD.MOV.U32 R70, RZ, RZ, R88 ;  /* 0x000000ffff467224 */ /* 0x000fe400078e0058 */
.L_x_12419:
[----:B------:R-:W-:Y:S05]  /*163c0*/  BSYNC B1 ;  /* 0x0000000000017941 */ /* 0x000fea0003800000 */
.L_x_12417:
        /* <DEDUP_REMOVED lines=16> */
.L_x_12423:
[----:B------:R-:W-:Y:S05]  /*164d0*/  BSYNC B2 ;  /* 0x0000000000027941 */ /* 0x000fea0003800000 */
.L_x_12422:
        /* <DEDUP_REMOVED lines=44> */
.L_x_12421:
[----:B------:R-:W-:Y:S05]  /*167a0*/  BSYNC B1 ;  /* 0x0000000000017941 */ /* 0x000fea0003800000 */
.L_x_12420:
        /* <DEDUP_REMOVED lines=9> */
.L_x_12416:
        /* <DEDUP_REMOVED lines=12> */
.L_x_12425:
[----:B------:R-:W-:Y:S02]  /*16900*/  MOV R70, R88 ;  /* 0x0000005800467202 */ /* 0x000fe40000000f00 */
.L_x_12426:
[----:B------:R-:W-:Y:S05]  /*16910*/  BSYNC B1 ;  /* 0x0000000000017941 */ /* 0x000fea0003800000 */
.L_x_12424:
        /* <DEDUP_REMOVED lines=16> */
.L_x_12430:
[----:B------:R-:W-:Y:S05]  /*16a20*/  BSYNC B2 ;  /* 0x0000000000027941 */ /* 0x000fea0003800000 */
.L_x_12429:
        /* <DEDUP_REMOVED lines=44> */
.L_x_12428:
[----:B------:R-:W-:Y:S05]  /*16cf0*/  BSYNC B1 ;  /* 0x0000000000017941 */ /* 0x000fea0003800000 */
.L_x_12427:
        /* <DEDUP_REMOVED lines=12> */
.L_x_12431:
        /* <DEDUP_REMOVED lines=12> */
.L_x_12434:
[----:B------:R-:W-:Y:S02]  /*16e80*/  IMAD.MOV.U32 R86, RZ, RZ, R88 ;  /* 0x000000ffff567224 */ /* 0x000fe400078e0058 */
.L_x_12435:
[----:B------:R-:W-:Y:S05]  /*16e90*/  BSYNC B1 ;  /* 0x0000000000017941 */ /* 0x000fea0003800000 */
.L_x_12433:
        /* <DEDUP_REMOVED lines=16> */
.L_x_12439:
[----:B------:R-:W-:Y:S05]  /*16fa0*/  BSYNC B2 ;  /* 0x0000000000027941 */ /* 0x000fea0003800000 */
.L_x_12438:
        /* <DEDUP_REMOVED lines=44> */
.L_x_12437:
[----:B------:R-:W-:Y:S05]  /*17270*/  BSYNC B1 ;  /* 0x0000000000017941 */ /* 0x000fea0003800000 */
.L_x_12436:
        /* <DEDUP_REMOVED lines=9> */
.L_x_12432:
        /* <DEDUP_REMOVED lines=12> */
.L_x_12441:
[----:B------:R-:W-:Y:S02]  /*173d0*/  IMAD.MOV.U32 R86, RZ, RZ, R88 ;  /* 0x000000ffff567224 */ /* 0x000fe400078e0058 */
.L_x_12442:
[----:B------:R-:W-:Y:S05]  /*173e0*/  BSYNC B1 ;  /* 0x0000000000017941 */ /* 0x000fea0003800000 */
.L_x_12440:
        /* <DEDUP_REMOVED lines=16> */
.L_x_12446:
[----:B------:R-:W-:Y:S05]  /*174f0*/  BSYNC B2 ;  /* 0x0000000000027941 */ /* 0x000fea0003800000 */
.L_x_12445:
        /* <DEDUP_REMOVED lines=44> */
.L_x_12444:
[----:B------:R-:W-:Y:S05]  /*177c0*/  BSYNC B1 ;  /* 0x0000000000017941 */ /* 0x000fea0003800000 */
.L_x_12443:
        /* <DEDUP_REMOVED lines=12> */
.L_x_12447:
        /* <DEDUP_REMOVED lines=12> */
.L_x_12450:
[----:B------:R-:W-:Y:S02]  /*17950*/  IMAD.MOV.U32 R107, RZ, RZ, R88 ;  /* 0x000000ffff6b7224 */ /* 0x000fe400078e0058 */
.L_x_12451:
[----:B------:R-:W-:Y:S05]  /*17960*/  BSYNC B1 ;  /* 0x0000000000017941 */ /* 0x000fea0003800000 */
.L_x_12449:
        /* <DEDUP_REMOVED lines=16> */
.L_x_12455:
[----:B------:R-:W-:Y:S05]  /*17a70*/  BSYNC B2 ;  /* 0x0000000000027941 */ /* 0x000fea0003800000 */
.L_x_12454:
        /* <DEDUP_REMOVED lines=44> */
.L_x_12453:
[----:B------:R-:W-:Y:S05]  /*17d40*/  BSYNC B1 ;  /* 0x0000000000017941 */ /* 0x000fea0003800000 */
.L_x_12452:
        /* <DEDUP_REMOVED lines=10> */
.L_x_12448:
        /* <DEDUP_REMOVED lines=51> */
.L_x_12456:
[----:B------:R-:W-:Y:S02]  /*18120*/  IADD3 R114, R114, 0x80, RZ ;  /* 0x0000008072727810 */ /* 0x000fe40007ffe0ff */
.L_x_12327:
[----:B------:R-:W-:Y:S05]  /*18130*/  BSYNC B0 ;  /* 0x0000000000007941 */ /* 0x000fea0003800000 */
.L_x_12326:
        /* <DEDUP_REMOVED lines=31> */
.L_x_12460:
[----:B-1----:R-:W-:Y:S02]  /*18330*/  IMAD.MOV.U32 R108, RZ, RZ, R88 ;  /* 0x000000ffff6c7224 */ /* 0x002fe400078e0058 */
.L_x_12461:
[----:B------:R-:W-:Y:S05]  /*18340*/  BSYNC B1 ;  /* 0x0000000000017941 */ /* 0x000fea0003800000 */
.L_x_12459:
        /* <DEDUP_REMOVED lines=16> */
.L_x_12465:
[----:B------:R-:W-:Y:S05]  /*18450*/  BSYNC B2 ;  /* 0x0000000000027941 */ /* 0x000fea0003800000 */
.L_x_12464:
        /* <DEDUP_REMOVED lines=44> */
.L_x_12463:
[----:B------:R-:W-:Y:S05]  /*18720*/  BSYNC B1 ;  /* 0x0000000000017941 */ /* 0x000fea0003800000 */
.L_x_12462:
        /* <DEDUP_REMOVED lines=17> */
.L_x_12466:
        /* <DEDUP_REMOVED lines=12> */
.L_x_12469:
[----:B------:R-:W-:Y:S02]  /*18900*/  IMAD.MOV.U32 R73, RZ, RZ, R88 ;  /* 0x000000ffff497224 */ /* 0x000fe400078e0058 */
.L_x_12470:
[----:B------:R-:W-:Y:S05]  /*18910*/  BSYNC B1 ;  /* 0x0000000000017941 */ /* 0x000fea0003800000 */
.L_x_12468:
        /* <DEDUP_REMOVED lines=16> */
.L_x_12474:
[----:B------:R-:W-:Y:S05]  /*18a20*/  BSYNC B2 ;  /* 0x0000000000027941 */ /* 0x000fea0003800000 */
.L_x_12473:
        /* <DEDUP_REMOVED lines=44> */
.L_x_12472:
[----:B------:R-:W-:Y:S05]  /*18cf0*/  BSYNC B1 ;  /* 0x0000000000017941 */ /* 0x000fea0003800000 */
.L_x_12471:
        /* <DEDUP_REMOVED lines=9> */
.L_x_12467:
        /* <DEDUP_REMOVED lines=12> */
.L_x_12476:
[----:B------:R-:W-:Y:S02]  /*18e50*/  IMAD.MOV.U32 R73, RZ, RZ, R88 ;  /* 0x000000ffff497224 */ /* 0x000fe400078e0058 */
.L_x_12477:
[----:B------:R-:W-:Y:S05]  /*18e60*/  BSYNC B1 ;  /* 0x0000000000017941 */ /* 0x000fea0003800000 */
.L_x_12475:
        /* <DEDUP_REMOVED lines=16> */
.L_x_12481:
[----:B------:R-:W-:Y:S05]  /*18f70*/  BSYNC B2 ;  /* 0x0000000000027941 */ /* 0x000fea0003800000 */
.L_x_12480:
        /* <DEDUP_REMOVED lines=44> */
.L_x_12479:
[----:B------:R-:W-:Y:S05]  /*19240*/  BSYNC B1 ;  /* 0x0000000000017941 */ /* 0x000fea0003800000 */
.L_x_12478:
        /* <DEDUP_REMOVED lines=14> */
.L_x_12482:
        /* <DEDUP_REMOVED lines=12> */
.L_x_12485:
[----:B------:R-:W-:Y:S02]  /*193f0*/  IMAD.MOV.U32 R76, RZ, RZ, R88 ;  /* 0x000000ffff4c7224 */ /* 0x000fe400078e0058 */
.L_x_12486:
[----:B------:R-:W-:Y:S05]  /*19400*/  BSYNC B1 ;  /* 0x0000000000017941 */ /* 0x000fea0003800000 */
.L_x_12484:
        /* <DEDUP_REMOVED lines=16> */
.L_x_12490:
[----:B------:R-:W-:Y:S05]  /*19510*/  BSYNC B2 ;  /* 0x0000000000027941 */ /* 0x000fea0003800000 */
.L_x_12489:
        /* <DEDUP_REMOVED lines=44> */
.L_x_12488:
[----:B------:R-:W-:Y:S05]  /*197e0*/  BSYNC B1 ;  /* 0x0000000000017941 */ /* 0x000fea0003800000 */
.L_x_12487:
        /* <DEDUP_REMOVED lines=9> */
.L_x_12483:
        /* <DEDUP_REMOVED lines=12> */
.L_x_12492:
[----:B------:R-:W-:Y:S02]  /*19940*/  IMAD.MOV.U32 R76, RZ, RZ, R88 ;  /* 0x000000ffff4c7224 */ /* 0x000fe400078e0058 */
.L_x_12493:
[----:B------:R-:W-:Y:S05]  /*19950*/  BSYNC B1 ;  /* 0x0000000000017941 */ /* 0x000fea0003800000 */
.L_x_12491:
        /* <DEDUP_REMOVED lines=16> */
.L_x_12497:
[----:B------:R-:W-:Y:S05]  /*19a60*/  BSYNC B2 ;  /* 0x0000000000027941 */ /* 0x000fea0003800000 */
.L_x_12496:
        /* <DEDUP_REMOVED lines=44> */
.L_x_12495:
[----:B------:R-:W-:Y:S05]  /*19d30*/  BSYNC B1 ;  /* 0x0000000000017941 */ /* 0x000fea0003800000 */
.L_x_12494:
        /* <DEDUP_REMOVED lines=11> */
[----:B------:R-:W-:Y:S01]  /*19df0*/  MOV R80, R81 ;  /* 0x0000005100507202 */ /* 0x000fe20000000f00 */
[----:B------:R-:W-:Y:S01]  /*19e00*/  FADD.FTZ R74, R34, R74 ;  /* 0x0000004a224a7221 */ /* 0x000fe20000010000 */
[----:B------:R-:W-:Y:S05]  /*19e10*/  BRA `(.L_x_12499) ;  /* 0x0000055000007947 */ /* 0x000fea0003800000 */
.L_x_12498:
        /* <DEDUP_REMOVED lines=12> */
.L_x_12501:
[----:B------:R-:W-:Y:S02]  /*19ee0*/  IMAD.MOV.U32 R75, RZ, RZ, R88 ;  /* 0x000000ffff4b7224 */ /* 0x000fe400078e0058 */
.L_x_12502:
[----:B------:R-:W-:Y:S05]  /*19ef0*/  BSYNC B1 ;  /* 0x0000000000017941 */ /* 0x000fea0003800000 */
.L_x_12500:
        /* <DEDUP_REMOVED lines=16> */
.L_x_12506:
[----:B------:R-:W-:Y:S05]  /*1a000*/  BSYNC B2 ;  /* 0x0000000000027941 */ /* 0x000fea0003800000 */
.L_x_12505:
        /* <DEDUP_REMOVED lines=44> */
.L_x_12504:
[----:B------:R-:W-:Y:S05]  /*1a2d0*/  BSYNC B1 ;  /* 0x0000000000017941 */ /* 0x000fea0003800000 */
.L_x_12503:
        /* <DEDUP_REMOVED lines=9> */
.L_x_12499:
        /* <DEDUP_REMOVED lines=12> */
.L_x_12508:
[----:B------:R-:W-:Y:S02]  /*1a430*/  IMAD.MOV.U32 R75, RZ, RZ, R88 ;  /* 0x000000ffff4b7224 */ /* 0x000fe400078e0058 */
.L_x_12509:
[----:B------:R-:W-:Y:S05]  /*1a440*/  BSYNC B1 ;  /* 0x0000000000017941 */ /* 0x000fea0003800000 */
.L_x_12507:
        /* <DEDUP_REMOVED lines=16> */
.L_x_12513:
[----:B------:R-:W-:Y:S05]  /*1a550*/  BSYNC B2 ;  /* 0x0000000000027941 */ /* 0x000fea0003800000 */
.L_x_12512:
        /* <DEDUP_REMOVED lines=44> */
.L_x_12511:
[----:B------:R-:W-:Y:S05]  /*1a820*/  BSYNC B1 ;  /* 0x0000000000017941 */ /* 0x000fea0003800000 */
.L_x_12510:
        /* <DEDUP_REMOVED lines=14> */
.L_x_12514:
        /* <DEDUP_REMOVED lines=12> */
.L_x_12517:
[----:B------:R-:W-:Y:S02]  /*1a9d0*/  IMAD.MOV.U32 R86, RZ, RZ, R88 ;  /* 0x000000ffff567224 */ /* 0x000fe400078e0058 */
.L_x_12518:
[----:B------:R-:W-:Y:S05]  /*1a9e0*/  BSYNC B1 ;  /* 0x0000000000017941 */ /* 0x000fea0003800000 */
.L_x_12516:
        /* <DEDUP_REMOVED lines=16> */
.L_x_12522:
[----:B------:R-:W-:Y:S05]  /*1aaf0*/  BSYNC B2 ;  /* 0x0000000000027941 */ /* 0x000fea0003800000 */
.L_x_12521:
        /* <DEDUP_REMOVED lines=44> */
.L_x_12520:
[----:B------:R-:W-:Y:S05]  /*1adc0*/  BSYNC B1 ;  /* 0x0000000000017941 */ /* 0x000fea0003800000 */
.L_x_12519:
        /* <DEDUP_REMOVED lines=9> */
.L_x_12515:
        /* <DEDUP_REMOVED lines=12> */
.L_x_12524:
[----:B------:R-:W-:Y:S02]  /*1af20*/  IMAD.MOV.U32 R86, RZ, RZ, R88 ;  /* 0x000000ffff567224 */ /* 0x000fe400078e0058 */
.L_x_12525:
[----:B------:R-:W-:Y:S05]  /*1af30*/  BSYNC B1 ;  /* 0x0000000000017941 */ /* 0x000fea0003800000 */
.L_x_12523:
        /* <DEDUP_REMOVED lines=16> */
.L_x_12529:
[----:B------:R-:W-:Y:S05]  /*1b040*/  BSYNC B2 ;  /* 0x0000000000027941 */ /* 0x000fea0003800000 */
.L_x_12528:
        /* <DEDUP_REMOVED lines=44> */
.L_x_12527:
[----:B------:R-:W-:Y:S05]  /*1b310*/  BSYNC B1 ;  /* 0x0000000000017941 */ /* 0x000fea0003800000 */
.L_x_12526:
        /* <DEDUP_REMOVED lines=12> */
.L_x_12530:
        /* <DEDUP_REMOVED lines=12> */
.L_x_12533:
[----:B------:R-:W-:Y:S02]  /*1b4a0*/  IMAD.MOV.U32 R77, RZ, RZ, R88 ;  /* 0x000000ffff4d7224 */ /* 0x000fe400078e0058 */
.L_x_12534:
[----:B------:R-:W-:Y:S05]  /*1b4b0*/  BSYNC B1 ;  /* 0x0000000000017941 */ /* 0x000fea0003800000 */
.L_x_12532:
        /* <DEDUP_REMOVED lines=16> */
.L_x_12538:
[----:B------:R-:W-:Y:S05]  /*1b5c0*/  BSYNC B2 ;  /* 0x0000000000027941 */ /* 0x000fea0003800000 */
.L_x_12537:
        /* <DEDUP_REMOVED lines=44> */
.L_x_12536:
[----:B------:R-:W-:Y:S05]  /*1b890*/  BSYNC B1 ;  /* 0x0000000000017941 */ /* 0x000fea0003800000 */
.L_x_12535:
        /* <DEDUP_REMOVED lines=9> */
.L_x_12531:
        /* <DEDUP_REMOVED lines=12> */
.L_x_12540:
[----:B------:R-:W-:Y:S02]  /*1b9f0*/  IMAD.MOV.U32 R77, RZ, RZ, R88 ;  /* 0x000000ffff4d7224 */ /* 0x000fe400078e0058 */
.L_x_12541:
[----:B------:R-:W-:Y:S05]  /*1ba00*/  BSYNC B1 ;  /* 0x0000000000017941 */ /* 0x000fea0003800000 */
.L_x_12539:
        /* <DEDUP_REMOVED lines=16> */
.L_x_12545:
[----:B------:R-:W-:Y:S05]  /*1bb10*/  BSYNC B2 ;  /* 0x0000000000027941 */ /* 0x000fea0003800000 */
.L_x_12544:
        /* <DEDUP_REMOVED lines=44> */
.L_x_12543:
[----:B------:R-:W-:Y:S05]  /*1bde0*/  BSYNC B1 ;  /* 0x0000000000017941 */ /* 0x000fea0003800000 */
.L_x_12542:
        /* <DEDUP_REMOVED lines=12> */
.L_x_12546:
        /* <DEDUP_REMOVED lines=12> */
.L_x_12549:
[----:B------:R-:W-:Y:S02]  /*1bf70*/  IMAD.MOV.U32 R78, RZ, RZ, R88 ;  /* 0x000000ffff4e7224 */ /* 0x000fe400078e0058 */
.L_x_12550:
[----:B------:R-:W-:Y:S05]  /*1bf80*/  BSYNC B1 ;  /* 0x0000000000017941 */ /* 0x000fea0003800000 */
.L_x_12548:
        /* <DEDUP_REMOVED lines=16> */
.L_x_12554:
[----:B------:R-:W-:Y:S05]  /*1c090*/  BSYNC B2 ;  /* 0x0000000000027941 */ /* 0x000fea0003800000 */
.L_x_12553:
        /* <DEDUP_REMOVED lines=44> */
.L_x_12552:
[----:B------:R-:W-:Y:S05]  /*1c360*/  BSYNC B1 ;  /* 0x0000000000017941 */ /* 0x000fea0003800000 */
.L_x_12551:
        /* <DEDUP_REMOVED lines=9> */
.L_x_12547:
        /* <DEDUP_REMOVED lines=12> */
.L_x_12556:
[----:B------:R-:W-:Y:S02]  /*1c4c0*/  IMAD.MOV.U32 R78, RZ, RZ, R88 ;  /* 0x000000ffff4e7224 */ /* 0x000fe400078e0058 */
.L_x_12557:
[----:B------:R-:W-:Y:S05]  /*1c4d0*/  BSYNC B1 ;  /* 0x0000000000017941 */ /* 0x000fea0003800000 */
.L_x_12555:
        /* <DEDUP_REMOVED lines=16> */
.L_x_12561:
[----:B------:R-:W-:Y:S05]  /*1c5e0*/  BSYNC B2 ;  /* 0x0000000000027941 */ /* 0x000fea0003800000 */
.L_x_12560:
        /* <DEDUP_REMOVED lines=44> */
.L_x_12559:
[----:B------:R-:W-:Y:S05]  /*1c8b0*/  BSYNC B1 ;  /* 0x0000000000017941 */ /* 0x000fea0003800000 */
.L_x_12558:
        /* <DEDUP_REMOVED lines=12> */
.L_x_12562:
        /* <DEDUP_REMOVED lines=12> */
.L_x_12565:
[----:B------:R-:W-:Y:S02]  /*1ca40*/  IMAD.MOV.U32 R86, RZ, RZ, R88 ;  /* 0x000000ffff567224 */ /* 0x000fe400078e0058 */
.L_x_12566:
[----:B------:R-:W-:Y:S05]  /*1ca50*/  BSYNC B1 ;  /* 0x0000000000017941 */ /* 0x000fea0003800000 */
.L_x_12564:
        /* <DEDUP_REMOVED lines=16> */
.L_x_12570:
[----:B------:R-:W-:Y:S05]  /*1cb60*/  BSYNC B2 ;  /* 0x0000000000027941 */ /* 0x000fea0003800000 */
.L_x_12569:
        /* <DEDUP_REMOVED lines=44> */
.L_x_12568:
[----:B------:R-:W-:Y:S05]  /*1ce30*/  BSYNC B1 ;  /* 0x0000000000017941 */ /* 0x000fea0003800000 */
.L_x_12567:
        /* <DEDUP_REMOVED lines=9> */
.L_x_12563:
        /* <DEDUP_REMOVED lines=12> */
.L_x_12572:
[----:B------:R-:W-:Y:S02]  /*1cf90*/  IMAD.MOV.U32 R86, RZ, RZ, R88 ;  /* 0x000000ffff567224 */ /* 0x000fe400078e0058 */
.L_x_12573:
[----:B------:R-:W-:Y:S05]  /*1cfa0*/  BSYNC B1 ;  /* 0x0000000000017941 */ /* 0x000fea0003800000 */
.L_x_12571:
        /* <DEDUP_REMOVED lines=16> */
.L_x_12577:
[----:B------:R-:W-:Y:S05]  /*1d0b0*/  BSYNC B2 ;  /* 0x0000000000027941 */ /* 0x000fea0003800000 */
.L_x_12576:
        /* <DEDUP_REMOVED lines=44> */
.L_x_12575:
[----:B------:R-:W-:Y:S05]  /*1d380*/  BSYNC B1 ;  /* 0x0000000000017941 */ /* 0x000fea0003800000 */
.L_x_12574:
        /* <DEDUP_REMOVED lines=12> */
.L_x_12578:
        /* <DEDUP_REMOVED lines=12> */
.L_x_12581:
[----:B------:R-:W-:Y:S02]  /*1d510*/  IMAD.MOV.U32 R107, RZ, RZ, R88 ;  /* 0x000000ffff6b7224 */ /* 0x000fe400078e0058 */
.L_x_12582:
[----:B------:R-:W-:Y:S05]  /*1d520*/  BSYNC B1 ;  /* 0x0000000000017941 */ /* 0x000fea0003800000 */
.L_x_12580:
        /* <DEDUP_REMOVED lines=16> */
.L_x_12586:
[----:B------:R-:W-:Y:S05]  /*1d630*/  BSYNC B2 ;  /* 0x0000000000027941 */ /* 0x000fea0003800000 */
.L_x_12585:
        /* <DEDUP_REMOVED lines=44> */
.L_x_12584:
[----:B------:R-:W-:Y:S05]  /*1d900*/  BSYNC B1 ;  /* 0x0000000000017941 */ /* 0x000fea0003800000 */
.L_x_12583:
        /* <DEDUP_REMOVED lines=10> */
.L_x_12579:
[----:B------:R-:W-:Y:S01]  /*1d9b0*/  SEL R83, RZ, 0x10000, P4 ;  /* 0x00010000ff537807 */ /* 0x000fe20002000000 */
[----:B------:R-:W-:Y:S01]  /*1d9c0*/  IMAD.SHL.U32 R155, R114, 0x8, RZ ;  /* 0x00000008729b7824 */ /* 0x000fe200078e00ff */
[C---:B------:R-:W-:Y:S02]  /*1d9d0*/  LOP3.LUT P4, RZ, R93.reuse, 0x1, RZ, 0xc0, !PT ;  /* 0x000000015dff7812 */ /* 0x040fe4000788c0ff */
[----:B------:R-:W-:Y:S02]  /*1d9e0*/  SEL R112, RZ, 0x1000000, P5 ;  /* 0x01000000ff707807 */ /* 0x000fe40002800000 */
[C---:B------:R-:W-:Y:S02]  /*1d9f0*/  LOP3.LUT P0, RZ, R93.reuse, 0x4, RZ, 0xc0, !PT ;  /* 0x000000045dff7812 */ /* 0x040fe4000780c0ff */
[----:B------:R-:W-:Y:S02]  /*1da00*/  LOP3.LUT P5, RZ, R93, 0x2, RZ, 0xc0, !PT ;  /* 0x000000025dff7812 */ /* 0x000fe400078ac0ff */
[----:B------:R-:W-:-:S02]  /*1da10*/  SEL R110, RZ, 0x1, P4 ;  /* 0x00000001ff6e7807 */ /* 0x000fc40002000000 */
[----:B------:R-:W-:Y:S02]  /*1da20*/  SEL R109, RZ, 0x100, P3 ;  /* 0x00000100ff6d7807 */ /* 0x000fe40001800000 */
[----:B------:R-:W-:Y:S01]  /*1da30*/  SEL R82, RZ, 0x1, P5 ;  /* 0x00000001ff527807 */ /* 0x000fe20002800000 */
[----:B------:R-:W-:Y:S01]  /*1da40*/  IMAD.WIDE.U32 R110, R110, 0x1000000, RZ ;  /* 0x010000006e6e7825 */ /* 0x000fe200078e00ff */
[----:B------:R-:W-:Y:S02]  /*1da50*/  SEL R108, RZ, 0x1, P0 ;  /* 0x00000001ff6c7807 */ /* 0x000fe40000000000 */
[----:B------:R-:W-:Y:S02]  /*1da60*/  SEL R113, RZ, 0x1, P2 ;  /* 0x00000001ff717807 */ /* 0x000fe40001000000 */
[----:B------:R-:W-:Y:S01]  /*1da70*/  LOP3.LUT R112, R109, R112, R83, 0xfe, !PT ;  /* 0x000000706d707212 */ /* 0x000fe200078efe53 */
[----:B------:R-:W-:Y:S01]  /*1da80*/  IMAD.WIDE.U32 R82, R82, 0x10000, RZ ;  /* 0x0001000052527825 */ /* 0x000fe200078e00ff */
[----:B------:R-:W-:-:S02]  /*1da90*/  LEA R80, P0, R114, c[0x0][0x188], 0x5 ;  /* 0x0000620072507a11 */ /* 0x000fc400078028ff */
[----:B------:R-:W-:Y:S01]  /*1daa0*/  LOP3.LUT P6, RZ, R93, 0x8, RZ, 0xc0, !PT ;  /* 0x000000085dff7812 */ /* 0x000fe200078cc0ff */
[----:B------:R-:W-:Y:S01]  /*1dab0*/  IMAD.WIDE.U32 R108, R108, 0x100, RZ ;  /* 0x000001006c6c7825 */ /* 0x000fe200078e00ff */
[----:B------:R-:W-:Y:S02]  /*1dac0*/  LOP3.LUT R113, R111, R112, R113, 0xfe, !PT ;  /* 0x000000706f717212 */ /* 0x000fe400078efe71 */
[----:B------:R-:W-:Y:S02]  /*1dad0*/  LEA.HI.X R81, R114, c[0x0][0x18c], RZ, 0x5, P0 ;  /* 0x0000630072517a11 */ /* 0x000fe400000f2cff */
[----:B------:R-:W-:Y:S02]  /*1dae0*/  SHF.R.U32.HI R111, RZ, 0x1d, R114 ;  /* 0x0000001dff6f7819 */ /* 0x000fe40000011672 */
[----:B------:R-:W-:Y:S01]  /*1daf0*/  SEL R114, RZ, 0x1, P6 ;  /* 0x00000001ff727807 */ /* 0x000fe20003000000 */
[----:B------:R0:W-:Y:S01]  /*1db00*/  STG.E.128 [R80.64], R72 ;  /* 0x0000004850007986 */ /* 0x0001e2000c101d06 */
[----:B------:R-:W-:-:S02]  /*1db10*/  IADD3 R112, P0, R155, c[0x0][0x190], RZ ;  /* 0x000064009b707a10 */ /* 0x000fc40007f1e0ff */
[----:B------:R-:W-:Y:S01]  /*1db20*/  LOP3.LUT R110, R108, R110, R82, 0xfe, !PT ;  /* 0x0000006e6c6e7212 */ /* 0x000fe200078efe52 */
[----:B------:R0:W-:Y:S01]  /*1db30*/  STG.E.128 [R80.64+0x10], R76 ;  /* 0x0000104c50007986 */ /* 0x0001e2000c101d06 */
        /* <DEDUP_REMOVED lines=12> */
[----:B------:R-:W-:Y:S02]  /*1dc00*/  LOP3.LUT R82, R102, 0xff, RZ, 0xc0, !PT ;  /* 0x000000ff66527812 */ /* 0x000fe400078ec0ff */
[----:B------:R-:W-:-:S02]  /*1dc10*/  LOP3.LUT R108, R101, 0xff, RZ, 0xc0, !PT ;  /* 0x000000ff656c7812 */ /* 0x000fc400078ec0ff */
[----:B------:R-:W-:Y:S01]  /*1dc20*/  LOP3.LUT R112, R81, 0xff00, R112, 0xf8, !PT ;  /* 0x0000ff0051707812 */ /* 0x000fe200078ef870 */
[----:B------:R-:W-:Y:S01]  /*1dc30*/  IMAD.WIDE.U32 R80, R80, 0x1000000, RZ ;  /* 0x0100000050507825 */ /* 0x000fe200078e00ff */
[----:B------:R-:W-:Y:S02]  /*1dc40*/  IADD3 R110, P0, R155, c[0x0][0x198], RZ ;  /* 0x000066009b6e7a10 */ /* 0x000fe40007f1e0ff */
[----:B------:R-:W-:Y:S01]  /*1dc50*/  LOP3.LUT R112, R112, 0xff, R104, 0xf8, !PT ;  /* 0x000000ff70707812 */ /* 0x000fe200078ef868 */
[----:B------:R-:W-:Y:S01]  /*1dc60*/  IMAD.WIDE.U32 R82, R82, 0x10000, RZ ;  /* 0x0001000052527825 */ /* 0x000fe200078e00ff */
[----:B------:R-:W-:-:S03]  /*1dc70*/  IADD3.X R111, R111, c[0x0][0x19c], RZ, P0, !PT ;  /* 0x000067006f6f7a10 */ /* 0x000fc600007fe4ff */
[----:B------:R-:W-:Y:S01]  /*1dc80*/  IMAD.WIDE.U32 R108, R108, 0x100, RZ ;  /* 0x000001006c6c7825 */ /* 0x000fe200078e00ff */
[----:B------:R-:W-:-:S04]  /*1dc90*/  LOP3.LUT R112, R83, R112, R81, 0xfe, !PT ;  /* 0x0000007053707212 */ /* 0x000fc800078efe51 */
[----:B------:R-:W-:Y:S02]  /*1dca0*/  LOP3.LUT R80, R108, R80, R82, 0xfe, !PT ;  /* 0x000000506c507212 */ /* 0x000fe400078efe52 */
[----:B------:R-:W-:Y:S02]  /*1dcb0*/  LOP3.LUT R81, R112, R109, RZ, 0xfc, !PT ;  /* 0x0000006d70517212 */ /* 0x000fe400078efcff */
[----:B------:R-:W-:-:S05]  /*1dcc0*/  LOP3.LUT R80, R80, 0xff, R100, 0xf8, !PT ;  /* 0x000000ff50507812 */ /* 0x000fca00078ef864 */
[----:B------:R0:W-:Y:S02]  /*1dcd0*/  STG.E.64 [R110.64], R80 ;  /* 0x000000506e007986 */ /* 0x0001e4000c101b06 */
.L_x_12458:
[----:B------:R-:W-:Y:S05]  /*1dce0*/  BSYNC B0 ;  /* 0x0000000000007941 */ /* 0x000fea0003800000 */
.L_x_12457:
[----:B0-----:R-:W-:Y:S01]  /*1dcf0*/  FADD.FTZ R80, RZ, R40 ;  /* 0x00000028ff507221 */ /* 0x001fe20000010000 */
[----:B------:R-:W-:Y:S02]  /*1dd00*/  LOP3.LUT P0, RZ, R93, 0x20, RZ, 0xc0, !PT ;  /* 0x000000205dff7812 */ /* 0x000fe4000780c0ff */
[----:B------:R-:W-:Y:S01]  /*1dd10*/  LOP3.LUT P1, RZ, R89, 0xff, RZ, 0xc0, !PT ;  /* 0x000000ff59ff7812 */ /* 0x000fe2000782c0ff */
[----:B------:R-:W-:Y:S01]  /*1dd20*/  FADD.FTZ R81, R41, R80 ;  /* 0x0000005029517221 */ /* 0x000fe20000010000 */
[----:B------:R-:W-:Y:S02]  /*1dd30*/  SHF.R.U32.HI R108, RZ, 0x5, R0 ;  /* 0x00000005ff6c7819 */ /* 0x000fe40000011600 */
[C---:B------:R-:W-:Y:S01]  /*1dd40*/  ISETP.GT.U32.AND P2, PT, R5.reuse, 0x1ff, PT ;  /* 0x000001ff0500780c */ /* 0x040fe20003f44070 */
        /* <DEDUP_REMOVED lines=46> */
.L_x_12601:
        /* <DEDUP_REMOVED lines=46> */
[----:B------:R-:W-:Y:S02]  /*1e310*/  @P0 FFMA.FTZ R82, R110, R110, R81 ;  /* 0x0000006e6e520223 */ /* 0x000fe40000010051 */
[--C-:B------:R-:W-:Y:S02]  /*1e320*/  FADD.FTZ R81, R56, -R80.reuse ;  /* 0x8000005038517221 */ /* 0x100fe40000010000 */
[----:B------:R-:W-:Y:S02]  /*1e330*/  FADD.FTZ R110, R57, -R80 ;  /* 0x80000050396e7221 */ /* 0x000fe40000010000 */
        /* <DEDUP_REMOVED lines=53> */
.L_x_12602:
[----:B------:R-:W-:Y:S01]  /*1e690*/  LOP3.LUT P0, RZ, R0, 0x1f, RZ, 0xc0, !PT ;  /* 0x0000001f00ff7812 */ /* 0x000fe2000780c0ff */
        /* <DEDUP_REMOVED lines=11> */
[----:B------:R-:W-:Y:S01]  /*1e750*/  HFMA2.MMA R157, -RZ, RZ, 0, 0 ;  /* 0x00000000ff9d7435 */ /* 0x000fe200000001ff */
[----:B------:R-:W-:Y:S02]  /*1e760*/  ISETP.NE.AND P1, PT, RZ, UR8, PT ;  /* 0x00000008ff007c0c */ /* 0x000fe4000bf25270 */
[----:B------:R-:W-:Y:S01]  /*1e770*/  LOP3.LUT P2, RZ, R93, 0x20, RZ, 0xc0, !PT ;  /* 0x000000205dff7812 */ /* 0x000fe2000784c0ff */
[----:B------:R-:W-:Y:S02]  /*1e780*/  BSSY B0, `(.L_x_12589) ;  /* 0x000005d000007945 */ /* 0x000fe40003800000 */
[----:B------:R-:W-:-:S04]  /*1e790*/  @!P0 IMAD.MOV.U32 R157, RZ, RZ, R91 ;  /* 0x000000ffff9d8224 */ /* 0x000fc800078e005b */
[----:B------:R-:W-:Y:S01]  /*1e7a0*/  I2F R108, R157 ;  /* 0x0000009d006c7306 */ /* 0x000fe20000201400 */
[----:B------:R-:W0:Y:S04]  /*1e7b0*/  SHFL.DOWN PT, R110, R157, 0x2, 0x1f ;  /* 0x08401f009d6e7f89 */ /* 0x000e2800000e0000 */
[----:B------:R-:W1:Y:S01]  /*1e7c0*/  @!P0 LDS.64 R80, [R112.X8] ;  /* 0x0000000070508984 */ /* 0x000e620000008a00 */
[----:B------:R-:W-:Y:S01]  /*1e7d0*/  LOP3.LUT P0, RZ, R82, 0x1f, R0, 0xf8, !PT ;  /* 0x0000001f52ff7812 */ /* 0x000fe2000780f800 */
[----:B0-----:R-:W-:Y:S02]  /*1e7e0*/  IMAD.IADD R109, R110, 0x1, R157 ;  /* 0x000000016e6d7824 */ /* 0x001fe400078e029d */
[----:B------:R-:W-:Y:S03]  /*1e7f0*/  I2F R110, R110 ;  /* 0x0000006e006e7306 */ /* 0x000fe60000201400 */
[----:B------:R-:W0:Y:S05]  /*1e800*/  SHFL.DOWN PT, R111, R109, 0x1, 0x1f ;  /* 0x08201f006d6f7f89 */ /* 0x000e2a00000e0000 */
[----:B------:R-:W2:Y:S01]  /*1e810*/  I2F R83, R109 ;  /* 0x0000006d00537306 */ /* 0x000ea20000201400 */
[----:B-1----:R-:W1:Y:S07]  /*1e820*/  SHFL.DOWN PT, R155, R80, 0x2, 0x1f ;  /* 0x08401f00509b7f89 */ /* 0x002e6e00000e0000 */
[----:B--2---:R-:W-:Y:S01]  /*1e830*/  MUFU.RCP R112, R83 ;  /* 0x0000005300707308 */ /* 0x004fe20000001000 */
[----:B0-----:R-:W-:Y:S01]  /*1e840*/  IMAD.IADD R109, R109, 0x1, R111 ;  /* 0x000000016d6d7824 */ /* 0x001fe200078e026f */
[----:B------:R-:W0:Y:S06]  /*1e850*/  SHFL.DOWN PT, R113, R81, 0x2, 0x1f ;  /* 0x08401f0051717f89 */ /* 0x000e2c00000e0000 */
[----:B------:R-:W2:Y:S08]  /*1e860*/  I2F R109, R109 ;  /* 0x0000006d006d7306 */ /* 0x000eb00000201400 */
[----:B------:R-:W3:Y:S01]  /*1e870*/  I2F R111, R111 ;  /* 0x0000006f006f7306 */ /* 0x000ee20000201400 */
[----:B-1----:R-:W-:-:S07]  /*1e880*/  FMUL.FTZ R114, R155, R110 ;  /* 0x0000006e9b727220 */ /* 0x002fce0000410000 */
[----:B--2---:R-:W1:Y:S01]  /*1e890*/  MUFU.RCP R109, R109 ;  /* 0x0000006d006d7308 */ /* 0x004e620000001000 */
[----:B------:R-:W-:Y:S02]  /*1e8a0*/  FADD.FTZ R155, -R155, R80 ;  /* 0x000000509b9b7221 */ /* 0x000fe40000010100 */
[----:B------:R-:W-:Y:S02]  /*1e8b0*/  FFMA.FTZ R114, R108, R80, R114 ;  /* 0x000000506c727223 */ /* 0x000fe40000010072 */
[----:B------:R-:W-:Y:S02]  /*1e8c0*/  FMUL.FTZ R155, R155, R155 ;  /* 0x0000009b9b9b7220 */ /* 0x000fe40000410000 */
[----:B------:R-:W-:Y:S02]  /*1e8d0*/  FMUL.FTZ R114, R112, R114 ;  /* 0x0000007270727220 */ /* 0x000fe40000410000 */
[----:B------:R-:W-:Y:S02]  /*1e8e0*/  FMUL.FTZ R155, R155, R108 ;  /* 0x0000006c9b9b7220 */ /* 0x000fe40000410000 */
[----:B0-----:R-:W-:Y:S01]  /*1e8f0*/  FADD.FTZ R113, R113, R81 ;  /* 0x0000005171717221 */ /* 0x001fe20000010000 */
[----:B------:R-:W0:Y:S01]  /*1e900*/  SHFL.DOWN PT, R80, R114, 0x1, 0x1f ;  /* 0x08201f0072507f89 */ /* 0x000e2200000e0000 */
[----:B------:R-:W-:-:S04]  /*1e910*/  FMUL.FTZ R155, R155, R110 ;  /* 0x0000006e9b9b7220 */ /* 0x000fc80000410000 */
[----:B------:R-:W-:-:S05]  /*1e920*/  FFMA.FTZ R113, R112, R155, R113 ;  /* 0x0000009b70717223 */ /* 0x000fca0000010071 */
[----:B------:R-:W2:Y:S01]  /*1e930*/  SHFL.DOWN PT, R81, R113, 0x1, 0x1f ;  /* 0x08201f0071517f89 */ /* 0x000ea200000e0000 */
[----:B0-----:R-:W-:Y:S02]  /*1e940*/  FADD.FTZ R108, R114, -R80 ;  /* 0x80000050726c7221 */ /* 0x001fe40000010000 */
[----:B---3--:R-:W-:Y:S02]  /*1e950*/  FMUL.FTZ R80, R80, R111 ;  /* 0x0000006f50507220 */ /* 0x008fe40000410000 */
[----:B------:R-:W-:Y:S02]  /*1e960*/  FMUL.FTZ R108, R108, R108 ;  /* 0x0000006c6c6c7220 */ /* 0x000fe40000410000 */
[C---:B------:R-:W-:Y:S02]  /*1e970*/  FFMA.FTZ R80, R83.reuse, R114, R80 ;  /* 0x0000007253507223 */ /* 0x040fe40000010050 */
[----:B------:R-:W-:Y:S02]  /*1e980*/  FMUL.FTZ R108, R83, R108 ;  /* 0x0000006c536c7220 */ /* 0x000fe40000410000 */
[----:B-1----:R-:W-:-:S02]  /*1e990*/  FMUL.FTZ R80, R109, R80 ;  /* 0x000000506d507220 */ /* 0x002fc40000410000 */
[----:B--2---:R-:W-:Y:S02]  /*1e9a0*/  FADD.FTZ R110, R113, R81 ;  /* 0x00000051716e7221 */ /* 0x004fe40000010000 */
[----:B------:R-:W-:Y:S01]  /*1e9b0*/  FMUL.FTZ R108, R108, R111 ;  /* 0x0000006f6c6c7220 */ /* 0x000fe20000410000 */
[----:B------:R-:W0:Y:S01]  /*1e9c0*/  SHFL.IDX PT, R155, R80, RZ, 0x1f ;  /* 0x00001fff509b7589 */ /* 0x000e2200000e0000 */
[----:B------:R-:W-:Y:S02]  /*1e9d0*/  IMAD.MOV.U32 R83, RZ, RZ, c[0x0][0x1e0] ;  /* 0x00007800ff537624 */ /* 0x000fe400078e00ff */
[----:B------:R-:W-:-:S06]  /*1e9e0*/  FFMA.FTZ R108, R109, R108, R110 ;  /* 0x0000006c6d6c7223 */ /* 0x000fcc000001006e */
[----:B------:R-:W1:Y:S01]  /*1e9f0*/  SHFL.IDX PT, R108, R108, RZ, 0x1f ;  /* 0x00001fff6c6c7589 */ /* 0x000e6200000e0000 */
[C---:B0-----:R-:W-:Y:S01]  /*1ea00*/  FMUL.FTZ R81, R155.reuse, R155 ;  /* 0x0000009b9b517220 */ /* 0x041fe20000410000 */
[----:B------:R-:W-:-:S04]  /*1ea10*/  FSEL R111, R155, RZ, !P1 ;  /* 0x000000ff9b6f7208 */ /* 0x000fc80004800000 */
[----:B------:R-:W-:Y:S01]  /*1ea20*/  FSEL R82, R81, RZ, P1 ;  /* 0x000000ff51527208 */ /* 0x000fe20000800000 */
[----:B-1----:R-:W-:Y:S02]  /*1ea30*/  FFMA.FTZ R81, R108, R83, c[0x0][0x228] ;  /* 0x00008a006c517623 */ /* 0x002fe40000010053 */
[----:B------:R-:W-:Y:S02]  /*1ea40*/  @!P0 IMAD.MOV.U32 R83, RZ, RZ, 0x4 ;  /* 0x00000004ff538424 */ /* 0x000fe400078e00ff */
[----:B------:R-:W-:Y:S02]  /*1ea50*/  FADD.FTZ R110, R81, R82 ;  /* 0x00000052516e7221 */ /* 0x000fe40000010000 */
[----:B------:R-:W-:Y:S02]  /*1ea60*/  @!P0 IMAD.MOV.U32 R81, RZ, RZ, 0x4 ;  /* 0x00000004ff518424 */ /* 0x000fe400078e00ff */
[C---:B------:R-:W-:Y:S02]  /*1ea70*/  @!P0 IMAD.WIDE R82, R6.reuse, R83, c[0x0][0x1a8] ;  /* 0x00006a0006528625 */ /* 0x040fe400078e0253 */
[----:B------:R-:W0:Y:S02]  /*1ea80*/  MUFU.RSQ R110, R110 ;  /* 0x0000006e006e7308 */ /* 0x000e240000001400 */
[----:B------:R-:W-:-:S05]  /*1ea90*/  @!P0 IMAD.WIDE R80, R6, R81, c[0x0][0x1a0] ;  /* 0x0000680006508625 */ /* 0x000fca00078e0251 */
[----:B------:R1:W-:Y:S04]  /*1eaa0*/  @!P0 STG.E [R80.64], R155 ;  /* 0x0000009b50008986 */ /* 0x0003e8000c101906 */
[----:B0-----:R1:W-:Y:S01]  /*1eab0*/  @!P0 STG.E [R82.64], R110 ;  /* 0x0000006e52008986 */ /* 0x0013e2000c101906 */
[----:B------:R-:W-:Y:S05]  /*1eac0*/  @!P2 BRA `(.L_x_12590) ;  /* 0x000002800000a947 */ /* 0x000fea0003800000 */
[----:B------:R0:W-:Y:S04]  /*1ead0*/  STL [R1+0x14], R2 ;  /* 0x0000140201007387 */ /* 0x0001e80000100800 */
[----:B------:R-:W2:Y:S04]  /*1eae0*/  LDL R0, [R1+0x10] ;  /* 0x0000100001007983 */ /* 0x000ea80000100800 */
[----:B-1----:R-:W3:Y:S04]  /*1eaf0*/  LDL R155, [R1+0x4] ;  /* 0x00000400019b7983 */ /* 0x002ee80000100800 */
[----:B0-----:R-:W2:Y:S04]  /*1eb00*/  LDL R2, [R1+0xc] ;  /* 0x00000c0001027983 */ /* 0x001ea80000100800 */
[----:B------:R-:W3:Y:S04]  /*1eb10*/  LDL R114, [R1+0x8] ;  /* 0x0000080001727983 */ /* 0x000ee80000100800 */
[----:B------:R-:W4:Y:S01]  /*1eb20*/  LDL R157, [R1] ;  /* 0x00000000019d7983 */ /* 0x000f220000100800 */
[----:B------:R-:W-:-:S04]  /*1eb30*/  FADD.FTZ R80, R40, -R111 ;  /* 0x8000006f28507221 */ /* 0x000fc80000010000 */
[----:B------:R-:W-:Y:S02]  /*1eb40*/  FMUL.FTZ R80, R110, R80 ;  /* 0x000000506e507220 */ /* 0x000fe40000410000 */
        /* <DEDUP_REMOVED lines=12> */
[----:B--2---:R-:W-:Y:S02]  /*1ec10*/  FFMA.FTZ R80, R0, R80, R2 ;  /* 0x0000005000507223 */ /* 0x004fe40000010002 */
[----:B------:R0:W5:Y:S01]  /*1ec20*/  LDL.LU R2, [R1+0x14] ;  /* 0x0000140001027983 */ /* 0x0001620000300800 */
[C---:B------:R-:W-:Y:S02]  /*1ec30*/  FMUL.FTZ R81, R110.reuse, R81 ;  /* 0x000000516e517220 */ /* 0x040fe40000410000 */
[----:B------:R-:W-:Y:S02]  /*1ec40*/  FMUL.FTZ R112, R110, R112 ;  /* 0x000000706e707220 */ /* 0x000fe40000410000 */
[----:B------:R-:W-:Y:S02]  /*1ec50*/  FFMA.FTZ R82, R162, R82, R161 ;  /* 0x00000052a2527223 */ /* 0x000fe400000100a1 */
[----:B------:R-:W-:-:S02]  /*1ec60*/  FFMA.FTZ R109, R160, R109, R159 ;  /* 0x0000006da06d7223 */ /* 0x000fc4000001009f */
[----:B------:R-:W-:Y:S02]  /*1ec70*/  FFMA.FTZ R83, R158, R83, R156 ;  /* 0x000000539e537223 */ /* 0x000fe4000001009c */
[----:B------:R-:W-:Y:S02]  /*1ec80*/  FFMA.FTZ R108, R154, R108, R153 ;  /* 0x0000006c9a6c7223 */ /* 0x000fe40000010099 */
[----:B---3--:R-:W-:Y:S02]  /*1ec90*/  FFMA.FTZ R113, R114, R113, R155 ;  /* 0x0000007172717223 */ /* 0x008fe4000001009b */
[----:B----4-:R-:W-:Y:S02]  /*1eca0*/  FFMA.FTZ R81, R157, R81, R165 ;  /* 0x000000519d517223 */ /* 0x010fe400000100a5 */
[----:B------:R-:W-:Y:S02]  /*1ecb0*/  FFMA.FTZ R112, R164, R112, R163 ;  /* 0x00000070a4707223 */ /* 0x000fe400000100a3 */
[----:B------:R-:W-:Y:S01]  /*1ecc0*/  IMAD.MOV.U32 R114, RZ, RZ, 0x10 ;  /* 0x00000010ff727424 */ /* 0x000fe200078e00ff */
[----:B------:R-:W-:-:S02]  /*1ecd0*/  F2FP.BF16.PACK_AB R82, R109, R82 ;  /* 0x000000526d52723e */ /* 0x000fc400000010ff */
[----:B------:R-:W-:Y:S01]  /*1ece0*/  F2FP.BF16.PACK_AB R83, R108, R83 ;  /* 0x000000536c53723e */ /* 0x000fe200000010ff */
[----:B------:R-:W-:Y:S01]  /*1ecf0*/  IMAD.WIDE.U32 R108, R99, R114, c[0x0][0x208] ;  /* 0x00008200636c7625 */ /* 0x000fe200078e0072 */
[----:B------:R-:W-:Y:S02]  /*1ed00*/  F2FP.BF16.PACK_AB R80, R113, R80 ;  /* 0x000000507150723e */ /* 0x000fe400000010ff */
[----:B------:R-:W-:Y:S01]  /*1ed10*/  F2FP.BF16.PACK_AB R81, R112, R81 ;  /* 0x000000517051723e */ /* 0x000fe200000010ff */
[----:B------:R-:W1:Y:S04]  /*1ed20*/  S2R R0, SR_TID.X ;  /* 0x0000000000007919 */ /* 0x000e680000002100 */
[----:B------:R0:W-:Y:S01]  /*1ed30*/  STG.E.128 [R108.64], R80 ;  /* 0x000000506c007986 */ /* 0x0001e2000c101d06 */
[----:B------:R-:W-:-:S03]  /*1ed40*/  IADD3 R99, R99, 0x80, RZ ;  /* 0x0000008063637810 */ /* 0x000fc60007ffe0ff */
.L_x_12590:
[----:B------:R-:W-:Y:S05]  /*1ed50*/  BSYNC B0 ;  /* 0x0000000000007941 */ /* 0x000fea0003800000 */
.L_x_12589:
[----:B------:R-:W-:Y:S01]  /*1ed60*/  LOP3.LUT P0, RZ, R93, 0x200, RZ, 0xc0, !PT ;  /* 0x000002005dff7812 */ /* 0x000fe2000780c0ff */
[----:B------:R-:W-:-:S12]  /*1ed70*/  BSSY B0, `(.L_x_12591) ;  /* 0x0000022000007945 */ /* 0x000fd80003800000 */
        /* <DEDUP_REMOVED lines=33> */
.L_x_12592:
[----:B------:R-:W-:Y:S05]  /*1ef90*/  BSYNC B0 ;  /* 0x0000000000007941 */ /* 0x000fea0003800000 */
.L_x_12591:
        /* <DEDUP_REMOVED lines=35> */
.L_x_12594:
[----:B------:R-:W-:Y:S05]  /*1f1d0*/  BSYNC B0 ;  /* 0x0000000000007941 */ /* 0x000fea0003800000 */
.L_x_12593:
        /* <DEDUP_REMOVED lines=35> */
.L_x_12596:
[----:B------:R-:W-:Y:S05]  /*1f410*/  BSYNC B0 ;  /* 0x0000000000007941 */ /* 0x000fea0003800000 */
.L_x_12595:
        /* <DEDUP_REMOVED lines=34> */
.L_x_12598:
[----:B------:R-:W-:Y:S05]  /*1f640*/  BSYNC B0 ;  /* 0x0000000000007941 */ /* 0x000fea0003800000 */
.L_x_12597:
[----:B------:R-:W-:Y:S02]  /*1f650*/  IADD3 R6, R6, c[0x0][0x160], RZ ;  /* 0x0000580006067a10 */ /* 0x000fe40007ffe0ff */
[----:B------:R-:W-:Y:S02]  /*1f660*/  LOP3.LUT P1, RZ, R89, 0xff, RZ, 0xc0, !PT ;  /* 0x000000ff59ff7812 */ /* 0x000fe4000782c0ff */
[----:B------:R-:W-:Y:S02]  /*1f670*/  ISETP.GE.AND P0, PT, R6, c[0x0][0x164], PT ;  /* 0x0000590006007a0c */ /* 0x000fe40003f06270 */
[----:B------:R-:W-:-:S11]  /*1f680*/  SEL R89, RZ, 0x1, P1 ;  /* 0x00000001ff597807 */ /* 0x000fd60000800000 */
[----:B01---5:R-:W-:Y:S01]  /*1f690*/  @P0 CALL.REL.NOINC `(.L_x_12599) ;  /* 0x0000001000000944 */ /* 0x023fe20003c00000 */
[----:B------:R-:W-:Y:S05]  /*1f6a0*/  BRA `(.L_x_12600) ;  /* 0xfffe1b3000007947 */ /* 0x000fea000383ffff */
.L_x_12599:
[----:B------:R-:W-:Y:S05]  /*1f6b0*/  EXIT ;  /* 0x000000000000794d */ /* 0x000fea0003800000 */
.L_x_12587:
[----:B------:R-:W-:Y:S01]  /*1f6c0*/  IMAD.MOV.U32 R81, RZ, RZ, R80 ;  /* 0x000000ffff517224 */ /* 0x000fe200078e0050 */
[----:B------:R-:W-:Y:S01]  /*1f6d0*/  MOV R82, 0x1f720 ;  /* 0x0001f72000527802 */ /* 0x000fe20000000f00 */
[----:B------:R-:W-:Y:S02]  /*1f6e0*/  IMAD.MOV.U32 R109, RZ, RZ, 0x1 ;  /* 0x00000001ff6d7424 */ /* 0x000fe400078e00ff */
[----:B------:R-:W-:Y:S02]  /*1f6f0*/  IMAD.MOV.U32 R110, RZ, RZ, 0x1f ;  /* 0x0000001fff6e7424 */ /* 0x000fe400078e00ff */
[----:B------:R-:W-:Y:S02]  /*1f700*/  IMAD.MOV.U32 R83, RZ, RZ, -0x1 ;  /* 0xffffffffff537424 */ /* 0x000fe400078e00ff */
[----:B------:R-:W-:Y:S05]  /*1f710*/  CALL.REL.NOINC `($__internal_30_$__cuda_sm70_shflsync_bfly_p) ;  /* 0x000008f000007944 */ /* 0x000fea0003c00000 */
[----:B-1----:R-:W-:Y:S05]  /*1f720*/  BRA `(.L_x_12601) ;  /* 0xffffe90000007947 */ /* 0x002fea000383ffff */
.L_x_12588:
[----:B------:R-:W-:Y:S01]  /*1f730*/  IMAD.MOV.U32 R81, RZ, RZ, R80 ;  /* 0x000000ffff517224 */ /* 0x000fe200078e0050 */
[----:B------:R-:W-:Y:S01]  /*1f740*/  MOV R82, 0x1f790 ;  /* 0x0001f79000527802 */ /* 0x000fe20000000f00 */
[----:B------:R-:W-:Y:S02]  /*1f750*/  IMAD.MOV.U32 R109, RZ, RZ, 0x2 ;  /* 0x00000002ff6d7424 */ /* 0x000fe400078e00ff */
[----:B------:R-:W-:-:S02]  /*1f760*/  IMAD.MOV.U32 R110, RZ, RZ, 0x1f ;  /* 0x0000001fff6e7424 */ /* 0x000fc400078e00ff */
[----:B------:R-:W-:Y:S02]  /*1f770*/  IMAD.MOV.U32 R83, RZ, RZ, -0x1 ;  /* 0xffffffffff537424 */ /* 0x000fe400078e00ff */
[----:B------:R-:W-:Y:S05]  /*1f780*/  CALL.REL.NOINC `($__internal_30_$__cuda_sm70_shflsync_bfly_p) ;  /* 0x0000088000007944 */ /* 0x000fea0003c00000 */
[----:B-1----:R-:W-:Y:S01]  /*1f790*/  FADD.FTZ R80, R80, R109 ;  /* 0x0000006d50507221 */ /* 0x002fe20000010000 */
[----:B------:R-:W-:Y:S01]  /*1f7a0*/  MOV R82, 0x1f800 ;  /* 0x0001f80000527802 */ /* 0x000fe20000000f00 */
[----:B------:R-:W-:Y:S02]  /*1f7b0*/  IMAD.MOV.U32 R109, RZ, RZ, 0x4 ;  /* 0x00000004ff6d7424 */ /* 0x000fe400078e00ff */
[----:B------:R-:W-:Y:S02]  /*1f7c0*/  IMAD.MOV.U32 R110, RZ, RZ, 0x1f ;  /* 0x0000001fff6e7424 */ /* 0x000fe400078e00ff */
[----:B------:R-:W-:Y:S02]  /*1f7d0*/  IMAD.MOV.U32 R83, RZ, RZ, -0x1 ;  /* 0xffffffffff537424 */ /* 0x000fe400078e00ff */
[----:B------:R-:W-:Y:S02]  /*1f7e0*/  IMAD.MOV.U32 R81, RZ, RZ, R80 ;  /* 0x000000ffff517224 */ /* 0x000fe400078e0050 */
[----:B------:R-:W-:Y:S05]  /*1f7f0*/  CALL.REL.NOINC `($__internal_30_$__cuda_sm70_shflsync_bfly_p) ;  /* 0x0000081000007944 */ /* 0x000fea0003c00000 */
[----:B-1----:R-:W-:Y:S01]  /*1f800*/  FADD.FTZ R80, R80, R109 ;  /* 0x0000006d50507221 */ /* 0x002fe20000010000 */
[----:B------:R-:W-:Y:S01]  /*1f810*/  MOV R110, 0x1f ;  /* 0x0000001f006e7802 */ /* 0x000fe20000000f00 */
[----:B------:R-:W-:Y:S01]  /*1f820*/  IMAD.MOV.U32 R109, RZ, RZ, 0x8 ;  /* 0x00000008ff6d7424 */ /* 0x000fe200078e00ff */
[----:B------:R-:W-:Y:S01]  /*1f830*/  MOV R82, 0x1f870 ;  /* 0x0001f87000527802 */ /* 0x000fe20000000f00 */
[----:B------:R-:W-:-:S02]  /*1f840*/  IMAD.MOV.U32 R83, RZ, RZ, -0x1 ;  /* 0xffffffffff537424 */ /* 0x000fc400078e00ff */
[----:B------:R-:W-:Y:S02]  /*1f850*/  IMAD.MOV.U32 R81, RZ, RZ, R80 ;  /* 0x000000ffff517224 */ /* 0x000fe400078e0050 */
        /* <DEDUP_REMOVED lines=9> */
[----:B------:R-:W-:-:S03]  /*1f8f0*/  LOP3.LUT P4, RZ, R93, 0x20, RZ, 0xc0, !PT ;  /* 0x000000205dff7812 */ /* 0x000fc6000788c0ff */
        /* <DEDUP_REMOVED lines=82> */
[----:B------:R-:W-:-:S02]  /*1fe20*/  IMAD.MOV.U32 R109, RZ, RZ, 0x1 ;  /* 0x00000001ff6d7424 */ /* 0x000fc400078e00ff */
[----:B------:R-:W-:Y:S02]  /*1fe30*/  @P3 FFMA.FTZ R81, R83, R83, R110 ;  /* 0x0000005353513223 */ /* 0x000fe4000001006e */
[----:B------:R-:W-:Y:S02]  /*1fe40*/  IMAD.MOV.U32 R110, RZ, RZ, 0x1f ;  /* 0x0000001fff6e7424 */ /* 0x000fe400078e00ff */
[----:B------:R-:W-:Y:S02]  /*1fe50*/  IMAD.MOV.U32 R83, RZ, RZ, -0x1 ;  /* 0xffffffffff537424 */ /* 0x000fe400078e00ff */
[----:B------:R-:W-:Y:S05]  /*1fe60*/  CALL.REL.NOINC `($__internal_30_$__cuda_sm70_shflsync_bfly_p) ;  /* 0x000001a000007944 */ /* 0x000fea0003c00000 */
[----:B-1----:R-:W-:Y:S01]  /*1fe70*/  FADD.FTZ R81, R81, R109 ;  /* 0x0000006d51517221 */ /* 0x002fe20000010000 */
[----:B------:R-:W-:Y:S01]  /*1fe80*/  MOV R82, 0x1fed0 ;  /* 0x0001fed000527802 */ /* 0x000fe20000000f00 */
[----:B------:R-:W-:Y:S02]  /*1fe90*/  IMAD.MOV.U32 R109, RZ, RZ, 0x2 ;  /* 0x00000002ff6d7424 */ /* 0x000fe400078e00ff */
[----:B------:R-:W-:Y:S02]  /*1fea0*/  IMAD.MOV.U32 R110, RZ, RZ, 0x1f ;  /* 0x0000001fff6e7424 */ /* 0x000fe400078e00ff */
[----:B------:R-:W-:-:S02]  /*1feb0*/  IMAD.MOV.U32 R83, RZ, RZ, -0x1 ;  /* 0xffffffffff537424 */ /* 0x000fc400078e00ff */
[----:B------:R-:W-:Y:S05]  /*1fec0*/  CALL.REL.NOINC `($__internal_30_$__cuda_sm70_shflsync_bfly_p) ;  /* 0x0000014000007944 */ /* 0x000fea0003c00000 */
[----:B-1----:R-:W-:Y:S01]  /*1fed0*/  FADD.FTZ R81, R81, R109 ;  /* 0x0000006d51517221 */ /* 0x002fe20000010000 */
[----:B------:R-:W-:Y:S01]  /*1fee0*/  MOV R82, 0x1ff30 ;  /* 0x0001ff3000527802 */ /* 0x000fe20000000f00 */
[----:B------:R-:W-:-:S02]  /*1fef0*/  IMAD.MOV.U32 R109, RZ, RZ, 0x4 ;  /* 0x00000004ff6d7424 */ /* 0x000fc400078e00ff */
[----:B------:R-:W-:Y:S02]  /*1ff00*/  IMAD.MOV.U32 R110, RZ, RZ, 0x1f ;  /* 0x0000001fff6e7424 */ /* 0x000fe400078e00ff */
[----:B------:R-:W-:Y:S02]  /*1ff10*/  IMAD.MOV.U32 R83, RZ, RZ, -0x1 ;  /* 0xffffffffff537424 */ /* 0x000fe400078e00ff */
[----:B------:R-:W-:Y:S05]  /*1ff20*/  CALL.REL.NOINC `($__internal_30_$__cuda_sm70_shflsync_bfly_p) ;  /* 0x000000e000007944 */ /* 0x000fea0003c00000 */
[----:B-1----:R-:W-:Y:S01]  /*1ff30*/  FADD.FTZ R81, R81, R109 ;  /* 0x0000006d51517221 */ /* 0x002fe20000010000 */
[----:B------:R-:W-:Y:S01]  /*1ff40*/  MOV R82, 0x1ff90 ;  /* 0x0001ff9000527802 */ /* 0x000fe20000000f00 */
[----:B------:R-:W-:Y:S02]  /*1ff50*/  IMAD.MOV.U32 R109, RZ, RZ, 0x8 ;  /* 0x00000008ff6d7424 */ /* 0x000fe400078e00ff */
[----:B------:R-:W-:Y:S02]  /*1ff60*/  IMAD.MOV.U32 R110, RZ, RZ, 0x1f ;  /* 0x0000001fff6e7424 */ /* 0x000fe400078e00ff */
[----:B------:R-:W-:Y:S02]  /*1ff70*/  IMAD.MOV.U32 R83, RZ, RZ, -0x1 ;  /* 0xffffffffff537424 */ /* 0x000fe400078e00ff */
[----:B------:R-:W-:Y:S05]  /*1ff80*/  CALL.REL.NOINC `($__internal_30_$__cuda_sm70_shflsync_bfly_p) ;  /* 0x0000008000007944 */ /* 0x000fea0003c00000 */
[----:B-1----:R-:W-:Y:S01]  /*1ff90*/  FADD.FTZ R81, R81, R109 ;  /* 0x0000006d51517221 */ /* 0x002fe20000010000 */
[----:B------:R-:W-:Y:S01]  /*1ffa0*/  MOV R82, 0x1fff0 ;  /* 0x0001fff000527802 */ /* 0x000fe20000000f00 */
[----:B------:R-:W-:-:S02]  /*1ffb0*/  IMAD.MOV.U32 R109, RZ, RZ, 0x10 ;  /* 0x00000010ff6d7424 */ /* 0x000fc400078e00ff */
[----:B------:R-:W-:Y:S02]  /*1ffc0*/  IMAD.MOV.U32 R110, RZ, RZ, 0x1f ;  /* 0x0000001fff6e7424 */ /* 0x000fe400078e00ff */
[----:B------:R-:W-:Y:S02]  /*1ffd0*/  IMAD.MOV.U32 R83, RZ, RZ, -0x1 ;  /* 0xffffffffff537424 */ /* 0x000fe400078e00ff */
[----:B------:R-:W-:Y:S05]  /*1ffe0*/  CALL.REL.NOINC `($__internal_30_$__cuda_sm70_shflsync_bfly_p) ;  /* 0x0000002000007944 */ /* 0x000fea0003c00000 */
[----:B-1----:R-:W-:Y:S01]  /*1fff0*/  IMAD.MOV.U32 R112, RZ, RZ, R109 ;  /* 0x000000ffff707224 */ /* 0x002fe200078e006d */
[----:B------:R-:W-:Y:S05]  /*20000*/  BRA `(.L_x_12602) ;  /* 0xffffe68000007947 */ /* 0x000fea000383ffff */
        .weak           $__internal_30_$__cuda_sm70_shflsync_bfly_p
        .type           $__internal_30_$__cuda_sm70_shflsync_bfly_p,@function
        .size           $__internal_30_$__cuda_sm70_shflsync_bfly_p,(.L_x_32970 - $__internal_30_$__cuda_sm70_shflsync_bfly_p)
$__internal_30_$__cuda_sm70_shflsync_bfly_p:
[----:B------:R-:W-:Y:S04]  /*20010*/  WARPSYNC R83 ;  /* 0x0000005300007348 */ /* 0x000fe80003800000 */
[----:B------:R0:W1:Y:S02]  /*20020*/  SHFL.BFLY PT, R109, R81, R109, R110 ;  /* 0x0c00006d516d7389 */ /* 0x00006400000e006e */
[----:B0-----:R-:W-:-:S04]  /*20030*/  IMAD.MOV.U32 R83, RZ, RZ, 0x0 ;  /* 0x00000000ff537424 */ /* 0x001fc800078e00ff */
[----:B------:R-:W-:Y:S05]  /*20040*/  RET.REL.NODEC R82 `(_ZN10layer_norm31ln_parallel_residual_fwd_kernelINS_13Kernel_traitsI13__nv_bfloat16S2_fS2_fjLj5120ELj1ELj1ELj4ELj16ENS_18Kernel_traits_baseILj5120ES2_S2_fS2_fjLj128EEEEELb1ELb1ELb0EEEvNS_9FwdParamsE) ;  /* 0xfffdffb052007950 */ /* 0x000fea0003c3ffff */
.L_x_12603:
        /* <DEDUP_REMOVED lines=11> */
.L_x_32970:


//--------------------- .text._ZN10layer_norm31ln_parallel_residual_fwd_kernelINS_13Kernel_traitsI13__nv_bfloat16S2_fS2_fjLj5120ELj1ELj1ELj4ELj16ENS_18Kernel_traits_baseILj5120ES2_S2_fS2_fjLj128EEEEELb1ELb1ELb1EEEvNS_9FwdParamsE --------------------------
	.section	.text._ZN10layer_norm31ln_parallel_residual_fwd_kernelINS_13Kernel_traitsI13__nv_bfloat16S2_fS2_fjLj5120ELj1ELj1ELj4ELj16ENS_18Kernel_traits_baseILj5120ES2_S2_fS2_fjLj128EEEEELb1ELb1ELb1EEEvNS_9FwdParamsE,"ax",@progbits
	.sectioninfo	@"SHI_REGISTERS=153"
	.align	128
        .global         _ZN10layer_norm31ln_parallel_residual_fwd_kernelINS_13Kernel_traitsI13__nv_bfloat16S2_fS2_fjLj5120ELj1ELj1ELj4ELj16ENS_18Kernel_traits_baseILj5120ES2_S2_fS2_fjLj128EEEEELb1ELb1ELb1EEEvNS_9FwdParamsE
        .type           _ZN10layer_norm31ln_parallel_residual_fwd_kernelINS_13Kernel_traitsI13__nv_bfloat16S2_fS2_fjLj5120ELj1ELj1ELj4ELj16ENS_18Kernel_traits_baseILj5120ES2_S2_fS2_fjLj128EEEEELb1ELb1ELb1EEEvNS_9FwdParamsE,@function
        .size           _ZN10layer_norm31ln_parallel_residual_fwd_kernelINS_13Kernel_traitsI13__nv_bfloat16S2_fS2_fjLj5120ELj1ELj1ELj4ELj16ENS_18Kernel_traits_baseILj5120ES2_S2_fS2_fjLj128EEEEELb1ELb1ELb1EEEvNS_9FwdParamsE,(.L_x_32971 - _ZN10layer_norm31ln_parallel_residual_fwd_kernelINS_13Kernel_traitsI13__nv_bfloat16S2_fS2_fjLj5120ELj1ELj1ELj4ELj16ENS_18Kernel_traits_baseILj5120ES2_S2_fS2_fjLj128EEEEELb1ELb1ELb1EEEvNS_9FwdParamsE)
        .other          _ZN10layer_norm31ln_parallel_residual_fwd_kernelINS_13Kernel_traitsI13__nv_bfloat16S2_fS2_fjLj5120ELj1ELj1ELj4ELj16ENS_18Kernel_traits_baseILj5120ES2_S2_fS2_fjLj128EEEEELb1ELb1ELb1EEEvNS_9FwdParamsE,@"STO_CUDA_ENTRY STV_DEFAULT"
_ZN10layer_norm31ln_parallel_residual_fwd_kernelINS_13Kernel_traitsI13__nv_bfloat16S2_fS2_fjLj5120ELj1ELj1ELj4ELj16ENS_18Kernel_traits_baseILj5120ES2_S2_fS2_fjLj128EEEEELb1ELb1ELb1EEEvNS_9FwdParamsE:
.text._ZN10layer_norm31ln_parallel_residual_fwd_kernelINS_13Kernel_traitsI13__nv_bfloat16S2_fS2_fjLj5120ELj1ELj1ELj4ELj16ENS_18Kernel_traits_baseILj5120ES2_S2_fS2_fjLj128EEEEELb1ELb1ELb1EEEvNS_9FwdParamsE:
[----:B------:R-:W-:Y:S02]  /*0000*/  IMAD.MOV.U32 R1, RZ, RZ, c[0x0][0x28] ;  /* 0x00000a00ff017624 */ /* 0x000fe400078e00ff */
[----:B------:R-:W-:Y:S01]  /*0010*/  ULDC.U8 UR4, c[0x0][0x244] ;  /* 0x0000910000047ab9 */ /* 0x000fe20000000000 */
[----:B------:R-:W-:Y:S01]  /*0020*/  IMAD.MOV.U32 R138, RZ, RZ, c[0x0][0x238] ;  /* 0x00008e00ff8a7624 */ /* 0x000fe200078e00ff */
[----:B------:R-:W-:Y:S01]  /*0030*/  ISETP.NE.AND P0, PT, RZ, UR4, PT ;  /* 0x00000004ff007c0c */ /* 0x000fe2000bf05270 */
[----:B------:R-:W-:Y:S01]  /*0040*/  ULDC.64 UR4, c[0x0][0x230] ;  /* 0x00008c0000047ab9 */ /* 0x000fe20000000a00 */
[----:B------:R-:W-:Y:S01]  /*0050*/  IMAD.MOV.U32 R139, RZ, RZ, c[0x0][0x23c] ;  /* 0x00008f00ff8b7624 */ /* 0x000fe200078e00ff */
[----:B------:R-:W-:Y:S01]  /*0060*/  ULDC.64 UR6, c[0x0][0x118] ;  /* 0x0000460000067ab9 */ /* 0x000fe20000000a00 */
[----:B------:R-:W-:Y:S02]  /*0070*/  IMAD.U32 R2, RZ, RZ, UR4 ;  /* 0x00000004ff027e24 */ /* 0x000fe4000f8e00ff */
[----:B------:R-:W-:-:S07]  /*0080*/  IMAD.U32 R3, RZ, RZ, UR5 ;  /* 0x00000005ff037e24 */ /* 0x000fce000f8e00ff */
        /* <DEDUP_REMOVED lines=16> */
[--C-:B------:R-:W-:Y:S02]  /*0190*/  SHF.R.U64 R116, R138, 0x2, R139.reuse ;  /* 0x000000028a747819 */ /* 0x100fe4000000128b */
[----:B------:R-:W-:Y:S01]  /*01a0*/  SHF.R.U32.HI R115, RZ, 0x2, R139 ;  /* 0x00000002ff737819 */ /* 0x000fe2000001168b */
[----:B------:R-:W-:Y:S01]  /*01b0*/  IMAD.X R25, RZ, RZ, c[0x0][0x21c], P1 ;  /* 0x00008700ff197624 */ /* 0x000fe200008e06ff */
[----:B------:R-:W-:Y:S01]  /*01c0*/  ISETP.NE.AND.EX P0, PT, RZ, c[0x0][0x21c], PT, P0 ;  /* 0x00008700ff007a0c */ /* 0x000fe20003f05300 */
[----:B------:R-:W-:Y:S01]  /*01d0*/  IMAD.WIDE.U32 R4, R116, -0x2daee0ad, RZ ;  /* 0xd2511f5374047825 */ /* 0x000fe200078e00ff */
[----:B0-----:R-:W-:Y:S01]  /*01e0*/  LOP3.LUT R2, R7, UR4, R115, 0x96, !PT ;  /* 0x0000000407027c12 */ /* 0x001fe2000f8e9673 */
[----:B------:R-:W-:-:S02]  /*01f0*/  UIADD3 UR9, UR4, -0x61c88647, URZ ;  /* 0x9e3779b904097890 */ /* 0x000fc4000fffe03f */
[----:B------:R-:W-:Y:S02]  /*0200*/  UIADD3 UR11, UR4, 0x3c6ef372, URZ ;  /* 0x3c6ef372040b7890 */ /* 0x000fe4000fffe03f */
[----:B-1----:R-:W-:Y:S01]  /*0210*/  IMAD.WIDE.U32 R2, R2, -0x2daee0ad, RZ ;  /* 0xd2511f5302027825 */ /* 0x002fe200078e00ff */
[----:B--2---:R-:W-:Y:S01]  /*0220*/  LOP3.LUT R8, R5, UR5, RZ, 0x3c, !PT ;  /* 0x0000000505087c12 */ /* 0x004fe2000f8e3cff */
[----:B------:R-:W-:-:S04]  /*0230*/  UIADD3 UR10, UR5, -0x4498517b, URZ ;  /* 0xbb67ae85050a7890 */ /* 0x000fc8000fffe03f */
[----:B------:R0:W5:Y:S01]  /*0240*/  @P0 LDG.E.128 R12, [R24.64] ;  /* 0x00000006180c0981 */ /* 0x000162000c1e1d00 */
[----:B------:R-:W-:Y:S01]  /*0250*/  UIADD3 UR12, UR5, 0x76cf5d0a, URZ ;  /* 0x76cf5d0a050c7890 */ /* 0x000fe2000fffe03f */
[----:B------:R-:W-:Y:S01]  /*0260*/  IMAD.WIDE.U32 R8, R8, -0x326172a9, RZ ;  /* 0xcd9e8d5708087825 */ /* 0x000fe200078e00ff */
[----:B------:R-:W-:Y:S01]  /*0270*/  UIADD3 UR13, UR4, -0x255992d5, URZ ;  /* 0xdaa66d2b040d7890 */ /* 0x000fe2000fffe03f */
[----:B------:R-:W-:Y:S01]  /*0280*/  LOP3.LUT R7, R3, UR10, R4, 0x96, !PT ;  /* 0x0000000a03077c12 */ /* 0x000fe2000f8e9604 */
[----:B------:R-:W-:Y:S01]  /*0290*/  UIADD3 UR14, UR5, 0x32370b8f, URZ ;  /* 0x32370b8f050e7890 */ /* 0x000fe2000fffe03f */
[----:B------:R0:W5:Y:S01]  /*02a0*/  @P0 LDG.E.128 R28, [R24.64+0x1800] ;  /* 0x00180006181c0981 */ /* 0x000162000c1e1d00 */
[----:B------:R-:W-:Y:S02]  /*02b0*/  LOP3.LUT R4, R9, UR9, R6, 0x96, !PT ;  /* 0x0000000909047c12 */ /* 0x000fe4000f8e9606 */
[----:B------:R-:W-:-:S04]  /*02c0*/  IMAD.WIDE.U32 R6, R7, -0x326172a9, RZ ;  /* 0xcd9e8d5707067825 */ /* 0x000fc800078e00ff */
[----:B------:R-:W-:Y:S01]  /*02d0*/  IMAD.WIDE.U32 R4, R4, -0x2daee0ad, RZ ;  /* 0xd2511f5304047825 */ /* 0x000fe200078e00ff */
[----:B------:R-:W-:Y:S02]  /*02e0*/  LOP3.LUT R3, R7, UR11, R8, 0x96, !PT ;  /* 0x0000000b07037c12 */ /* 0x000fe4000f8e9608 */
[----:B------:R0:W5:Y:S02]  /*02f0*/  @P0 LDG.E.128 R8, [R24.64+0x800] ;  /* 0x0008000618080981 */ /* 0x000164000c1e1d00 */
[----:B------:R-:W-:Y:S01]  /*0300*/  LOP3.LUT R16, R5, UR12, R2, 0x96, !PT ;  /* 0x0000000c05107c12 */ /* 0x000fe2000f8e9602 */
[----:B------:R-:W-:-:S04]  /*0310*/  IMAD.WIDE.U32 R2, R3, -0x2daee0ad, RZ ;  /* 0xd2511f5303027825 */ /* 0x000fc800078e00ff */
[----:B------:R-:W-:Y:S01]  /*0320*/  IMAD.WIDE.U32 R16, R16, -0x326172a9, RZ ;  /* 0xcd9e8d5710107825 */ /* 0x000fe200078e00ff */
[----:B------:R-:W-:-:S04]  /*0330*/  LOP3.LUT R20, R3, UR14, R4, 0x96, !PT ;  /* 0x0000000e03147c12 */ /* 0x000fc8000f8e9604 */
[----:B------:R-:W-:Y:S02]  /*0340*/  LOP3.LUT R18, R17, UR13, R6, 0x96, !PT ;  /* 0x0000000d11127c12 */ /* 0x000fe4000f8e9606 */
[----:B------:R0:W5:Y:S04]  /*0350*/  @P0 LDG.E.128 R4, [R24.64+0x1000] ;  /* 0x0010000618040981 */ /* 0x000168000c1e1d00 */
[----:B0-----:R-:W5:Y:S01]  /*0360*/  @P0 LDG.E.128 R24, [R24.64+0x2000] ;  /* 0x0020000618180981 */ /* 0x001f62000c1e1d00 */
[----:B------:R-:W-:Y:S01]  /*0370*/  UIADD3 UR15, UR4, 0x78dde6e4, URZ ;  /* 0x78dde6e4040f7890 */ /* 0x000fe2000fffe03f */
[----:B------:R-:W-:Y:S01]  /*0380*/  IMAD.WIDE.U32 R20, R20, -0x326172a9, RZ ;  /* 0xcd9e8d5714147825 */ /* 0x000fe200078e00ff */
[----:B------:R-:W-:-:S03]  /*0390*/  UIADD3 UR16, UR5, -0x126145ec, URZ ;  /* 0xed9eba1405107890 */ /* 0x000fc6000fffe03f */
        /* <DEDUP_REMOVED lines=14> */
[----:B------:R-:W-:Y:S02]  /*0480*/  LEA.HI R109, R110, R109, RZ, 0x19 ;  /* 0x0000006d6e6d7211 */ /* 0x000fe400078fc8ff */
        /* <DEDUP_REMOVED lines=26> */
[----:B------:R0:W5:Y:S01]  /*0630*/  LDG.E.128 R88, [R2.64] ;  /* 0x0000000602587981 */ /* 0x000162000c1e1d00 */
[--C-:B------:R-:W-:Y:S01]  /*0640*/  PRMT R96, RZ, 0x5410, R10.reuse ;  /* 0x00005410ff607816 */ /* 0x100fe2000000000a */
[----:B------:R-:W-:Y:S01]  /*0650*/  @!P0 CS2R R30, SRZ ;  /* 0x00000000001e8805 */ /* 0x000fe2000001ff00 */
[----:B------:R-:W-:Y:S01]  /*0660*/  PRMT R23, RZ, 0x7610, R10 ;  /* 0x00007610ff177816 */ /* 0x000fe2000000000a */
[----:B------:R0:W5:Y:S01]  /*0670*/  LDG.E.128 R84, [R2.64+0x800] ;  /* 0x0008000602547981 */ /* 0x000162000c1e1d00 */
[--C-:B------:R-:W-:Y:S01]  /*0680*/  PRMT R20, RZ, 0x5410, R4.reuse ;  /* 0x00005410ff147816 */ /* 0x100fe20000000004 */
[----:B------:R-:W-:Y:S01]  /*0690*/  UIADD3 UR25, UR4, -0x700cb87f, URZ ;  /* 0x8ff3478104197890 */ /* 0x000fe2000fffe03f */
[----:B------:R-:W-:Y:S01]  /*06a0*/  PRMT R19, RZ, 0x7610, R4 ;  /* 0x00007610ff137816 */ /* 0x000fe20000000004 */
[----:B------:R0:W5:Y:S01]  /*06b0*/  LDG.E.128 R80, [R2.64+0x1000] ;  /* 0x0010000602507981 */ /* 0x000162000c1e1d00 */
[--C-:B------:R-:W-:Y:S01]  /*06c0*/  PRMT R10, RZ, 0x5410, R29.reuse ;  /* 0x00005410ff0a7816 */ /* 0x100fe2000000001d */
[----:B------:R-:W-:Y:S01]  /*06d0*/  UIADD3 UR26, UR5, -0x695add53, URZ ;  /* 0x96a522ad051a7890 */ /* 0x000fe2000fffe03f */
[----:B------:R-:W-:Y:S01]  /*06e0*/  PRMT R9, RZ, 0x7610, R29 ;  /* 0x00007610ff097816 */ /* 0x000fe2000000001d */
[----:B------:R0:W5:Y:S01]  /*06f0*/  LDG.E.128 R76, [R2.64+0x1800] ;  /* 0x00180006024c7981 */ /* 0x000162000c1e1d00 */
[----:B------:R-:W-:Y:S01]  /*0700*/  @!P0 CS2R R24, SRZ ;  /* 0x0000000000188805 */ /* 0x000fe2000001ff00 */
[----:B------:R-:W-:Y:S01]  /*0710*/  @!P0 CS2R R26, SRZ ;  /* 0x00000000001a8805 */ /* 0x000fe2000001ff00 */
[----:B------:R-:W-:Y:S01]  /*0720*/  IMAD R33, R33, -0x326172a9, RZ ;  /* 0xcd9e8d5721217824 */ /* 0x000fe200078e02ff */
[----:B------:R0:W5:Y:S01]  /*0730*/  LDG.E.128 R72, [R2.64+0x2000] ;  /* 0x0020000602487981 */ /* 0x000162000c1e1d00 */
[----:B------:R-:W-:Y:S01]  /*0740*/  IMAD.HI.U32 R4, R114, -0x326172a9, RZ ;  /* 0xcd9e8d5772047827 */ /* 0x000fe200078e00ff */
[--C-:B------:R-:W-:Y:S01]  /*0750*/  PRMT R106, RZ, 0x5410, R13.reuse ;  /* 0x00005410ff6a7816 */ /* 0x100fe2000000000d */
[----:B------:R-:W-:Y:S01]  /*0760*/  HFMA2.MMA R113, -RZ, RZ, 0, 0 ;  /* 0x00000000ff717435 */ /* 0x000fe200000001ff */
[----:B------:R-:W-:Y:S01]  /*0770*/  PRMT R105, RZ, 0x7610, R13 ;  /* 0x00007610ff697816 */ /* 0x000fe2000000000d */
[----:B------:R-:W-:Y:S01]  /*0780*/  IMAD R29, R32, -0x2daee0ad, RZ ;  /* 0xd2511f53201d7824 */ /* 0x000fe200078e02ff */
[--C-:B------:R-:W-:Y:S01]  /*0790*/  PRMT R104, RZ, 0x5410, R14.reuse ;  /* 0x00005410ff687816 */ /* 0x100fe2000000000e */
[----:B------:R-:W-:Y:S01]  /*07a0*/  IMAD.MOV.U32 R112, RZ, RZ, 0x1 ;  /* 0x00000001ff707424 */ /* 0x000fe200078e00ff */
[----:B------:R-:W-:Y:S01]  /*07b0*/  PRMT R103, RZ, 0x7610, R14 ;  /* 0x00007610ff677816 */ /* 0x000fe2000000000e */
[----:B------:R-:W-:Y:S01]  /*07c0*/  IMAD R114, R114, -0x326172a9, RZ ;  /* 0xcd9e8d5772727824 */ /* 0x000fe200078e02ff */
[--C-:B------:R-:W-:Y:S01]  /*07d0*/  PRMT R102, RZ, 0x5410, R15.reuse ;  /* 0x00005410ff667816 */ /* 0x100fe2000000000f */
[----:B0-----:R-:W-:Y:S01]  /*07e0*/  IMAD.WIDE.U32 R2, R0, -0x2daee0ad, RZ ;  /* 0xd2511f5300027825 */ /* 0x001fe200078e00ff */
[----:B------:R-:W-:Y:S01]  /*07f0*/  PRMT R101, RZ, 0x7610, R15 ;  /* 0x00007610ff657816 */ /* 0x000fe2000000000f */
        /* <DEDUP_REMOVED lines=30> */
.L_x_13252:
        /* <DEDUP_REMOVED lines=9> */
[----:B------:R-:W-:Y:S02]  /*0a70*/  LOP3.LUT R136, R136, 0xffffffdf, RZ, 0xc0, !PT ;  /* 0xffffffdf88887812 */ /* 0x000fe400078ec0ff */
[----:B------:R-:W-:Y:S01]  /*0a80*/  LEA.HI.SX32 R137, R25, R24, 0x1d ;  /* 0x0000001819897211 */ /* 0x000fe200078feaff */
[----:B------:R-:W-:-:S04]  /*0a90*/  @P0 IMAD.MOV.U32 R30, RZ, RZ, 0x20 ;  /* 0x00000020ff1e0424 */ /* 0x000fc800078e00ff */
[CC--:B------:R-:W-:Y:S01]  /*0aa0*/  IMAD.WIDE.U32 R24, R137.reuse, R118.reuse, c[0x0][0x170] ;  /* 0x00005c0089187625 */ /* 0x0c0fe200078e0076 */
[----:B------:R-:W-:Y:S01]  /*0ab0*/  ISETP.NE.AND P1, PT, R138, 0x1, PT ;  /* 0x000000018a00780c */ /* 0x000fe20003f25270 */
[----:B------:R-:W-:Y:S01]  /*0ac0*/  BSSY B0, `(.L_x_12604) ;  /* 0x0000013000007945 */ /* 0x000fe20003800000 */
[----:B------:R-:W-:Y:S01]  /*0ad0*/  @P2 LOP3.LUT R136, R136, 0x20, RZ, 0xfc, !PT ;  /* 0x0000002088882812 */ /* 0x000fe200078efcff */
[C---:B------:R-:W-:Y:S02]  /*0ae0*/  @P2 IMAD.WIDE.U32 R28, R137.reuse, R118, c[0x0][0x178] ;  /* 0x00005e00891c2625 */ /* 0x040fe400078e0076 */
[----:B-----5:R-:W5:Y:S02]  /*0af0*/  LDG.E.128 R24, [R24.64] ;  /* 0x0000000618187981 */ /* 0x020f64000c1e1d00 */
[----:B------:R-:W-:Y:S02]  /*0b00*/  @P0 IMAD.WIDE.U32 R30, R137, R30, c[0x0][0x180] ;  /* 0x00006000891e0625 */ /* 0x000fe400078e001e */
        /* <DEDUP_REMOVED lines=13> */
.L_x_12605:
[----:B------:R-:W-:Y:S02]  /*0be0*/  IMAD.MOV.U32 R36, RZ, RZ, R114 ;  /* 0x000000ffff247224 */ /* 0x000fe400078e0072 */
.L_x_12606:
[----:B------:R-:W-:Y:S05]  /*0bf0*/  BSYNC B0 ;  /* 0x0000000000007941 */ /* 0x000fea0003800000 */
.L_x_12604:
        /* <DEDUP_REMOVED lines=16> */
.L_x_12610:
[----:B------:R-:W-:Y:S05]  /*0d00*/  BSYNC B1 ;  /* 0x0000000000017941 */ /* 0x000fea0003800000 */
.L_x_12609:
[----:B------:R-:W-:Y:S01]  /*0d10*/  IMAD.HI.U32 R2, R117, -0x326172a9, RZ ;  /* 0xcd9e8d5775027827 */ /* 0x000fe200078e00ff */
[----:B------:R-:W-:-:S03]  /*0d20*/  LOP3.LUT R4, R4, UR5, R113, 0x96, !PT ;  /* 0x0000000504047c12 */ /* 0x000fc6000f8e9671 */
[----:B------:R-:W-:Y:S01]  /*0d30*/  IMAD R3, R117, -0x326172a9, RZ ;  /* 0xcd9e8d5775037824 */ /* 0x000fe200078e02ff */
[----:B------:R-:W-:Y:S01]  /*0d40*/  LOP3.LUT R2, R2, UR4, R115, 0x96, !PT ;  /* 0x0000000402027c12 */ /* 0x000fe2000f8e9673 */
[----:B0-----:R-:W-:-:S04]  /*0d50*/  IMAD.WIDE.U32 R30, R4, -0x326172a9, RZ ;  /* 0xcd9e8d57041e7825 */ /* 0x001fc800078e00ff */
        /* <DEDUP_REMOVED lines=39> */
.L_x_12608:
[----:B------:R-:W-:Y:S05]  /*0fd0*/  BSYNC B0 ;  /* 0x0000000000007941 */ /* 0x000fea0003800000 */
.L_x_12607:
[----:B0-----:R-:W0:Y:S01]  /*0fe0*/  I2F.U32 R29, R36 ;  /* 0x00000024001d7306 */ /* 0x001e220000201000 */
[----:B------:R-:W-:Y:S01]  /*0ff0*/  HFMA2.MMA R140, -RZ, RZ, 0.1171875, 0 ;  /* 0x2f800000ff8c7435 */ /* 0x000fe200000001ff */
[----:B------:R-:W-:Y:S02]  /*1000*/  ISETP.NE.U32.AND P1, PT, RZ, c[0x0][0x178], PT ;  /* 0x00005e00ff007a0c */ /* 0x000fe40003f25070 */
[----:B------:R-:W-:Y:S02]  /*1010*/  LOP3.LUT R136, R136, 0xfffffff7, RZ, 0xc0, !PT ;  /* 0xfffffff788887812 */ /* 0x000fe400078ec0ff */
[----:B------:R-:W-:Y:S02]  /*1020*/  ISETP.NE.AND.EX P6, PT, RZ, c[0x0][0x17c], PT, P1 ;  /* 0x00005f00ff007a0c */ /* 0x000fe40003fc5310 */
        /* <DEDUP_REMOVED lines=11> */
[----:B------:R-:W-:Y:S02]  /*10e0*/  IMAD.MOV.U32 R28, RZ, RZ, R32 ;  /* 0x000000ffff1c7224 */ /* 0x000fe400078e0020 */
[----:B------:R-:W-:Y:S01]  /*10f0*/  FADD.FTZ R56, R64, R56 ;  /* 0x0000003840387221 */ /* 0x000fe20000010000 */
[----:B------:R-:W-:Y:S05]  /*1100*/  BRA `(.L_x_12612) ;  /* 0x0000055000007947 */ /* 0x000fea0003800000 */
.L_x_12611:
        /* <DEDUP_REMOVED lines=12> */
.L_x_12614:
[----:B------:R-:W-:Y:S02]  /*11d0*/  IMAD.MOV.U32 R36, RZ, RZ, R114 ;  /* 0x000000ffff247224 */ /* 0x000fe400078e0072 */
.L_x_12615:
[----:B------:R-:W-:Y:S05]  /*11e0*/  BSYNC B0 ;  /* 0x0000000000007941 */ /* 0x000fea0003800000 */
.L_x_12613:
        /* <DEDUP_REMOVED lines=16> */
.L_x_12619:
[----:B------:R-:W-:Y:S05]  /*12f0*/  BSYNC B1 ;  /* 0x0000000000017941 */ /* 0x000fea0003800000 */
.L_x_12618:
        /* <DEDUP_REMOVED lines=44> */
.L_x_12617:
[----:B------:R-:W-:Y:S05]  /*15c0*/  BSYNC B0 ;  /* 0x0000000000007941 */ /* 0x000fea0003800000 */
.L_x_12616:
        /* <DEDUP_REMOVED lines=9> */
.L_x_12612:
        /* <DEDUP_REMOVED lines=12> */
.L_x_12621:
[----:B------:R-:W-:Y:S02]  /*1720*/  IMAD.MOV.U32 R34, RZ, RZ, R114 ;  /* 0x000000ffff227224 */ /* 0x000fe400078e0072 */
.L_x_12622:
[----:B------:R-:W-:Y:S05]  /*1730*/  BSYNC B0 ;  /* 0x0000000000007941 */ /* 0x000fea0003800000 */
.L_x_12620:
        /* <DEDUP_REMOVED lines=16> */
.L_x_12626:
[----:B------:R-:W-:Y:S05]  /*1840*/  BSYNC B1 ;  /* 0x0000000000017941 */ /* 0x000fea0003800000 */
.L_x_12625:
        /* <DEDUP_REMOVED lines=42> */
[----:B------:R-:W-:Y:S02]  /*1af0*/  LOP3.LUT R3, R3, UR26, R28, 0x96, !PT ;  /* 0x0000001a03037c12 */ /* 0x000fe4000f8e961c */
.L_x_12624:
[----:B------:R-:W-:Y:S05]  /*1b00*/  BSYNC B0 ;  /* 0x0000000000007941 */ /* 0x000fea0003800000 */
.L_x_12623:
        /* <DEDUP_REMOVED lines=14> */
.L_x_12627:
        /* <DEDUP_REMOVED lines=12> */
.L_x_12630:
[----:B------:R-:W-:Y:S02]  /*1cb0*/  IMAD.MOV.U32 R36, RZ, RZ, R114 ;  /* 0x000000ffff247224 */ /* 0x000fe400078e0072 */
.L_x_12631:
[----:B------:R-:W-:Y:S05]  /*1cc0*/  BSYNC B0 ;  /* 0x0000000000007941 */ /* 0x000fea0003800000 */
.L_x_12629:
        /* <DEDUP_REMOVED lines=16> */
.L_x_12635:
[----:B------:R-:W-:Y:S05]  /*1dd0*/  BSYNC B1 ;  /* 0x0000000000017941 */ /* 0x000fea0003800000 */
.L_x_12634:
        /* <DEDUP_REMOVED lines=44> */
.L_x_12633:
[----:B------:R-:W-:Y:S05]  /*20a0*/  BSYNC B0 ;  /* 0x0000000000007941 */ /* 0x000fea0003800000 */
.L_x_12632:
        /* <DEDUP_REMOVED lines=9> */
.L_x_12628:
        /* <DEDUP_REMOVED lines=12> */
.L_x_12637:
[----:B------:R-:W-:Y:S02]  /*2200*/  IMAD.MOV.U32 R34, RZ, RZ, R114 ;  /* 0x000000ffff227224 */ /* 0x000fe400078e0072 */
.L_x_12638:
[----:B------:R-:W-:Y:S05]  /*2210*/  BSYNC B0 ;  /* 0x0000000000007941 */ /* 0x000fea0003800000 */
.L_x_12636:
        /* <DEDUP_REMOVED lines=16> */
.L_x_12642:
[----:B------:R-:W-:Y:S05]  /*2320*/  BSYNC B1 ;  /* 0x0000000000017941 */ /* 0x000fea0003800000 */
.L_x_12641:
        /* <DEDUP_REMOVED lines=43> */
.L_x_12640:
[----:B------:R-:W-:Y:S05]  /*25e0*/  BSYNC B0 ;  /* 0x0000000000007941 */ /* 0x000fea0003800000 */
.L_x_12639:
        /* <DEDUP_REMOVED lines=14> */
.L_x_12643:
        /* <DEDUP_REMOVED lines=12> */
.L_x_12646:
[----:B------:R-:W-:Y:S02]  /*2790*/  IMAD.MOV.U32 R34, RZ, RZ, R114 ;  /* 0x000000ffff227224 */ /* 0x000fe400078e0072 */
.L_x_12647:
[----:B------:R-:W-:Y:S05]  /*27a0*/  BSYNC B0 ;  /* 0x0000000000007941 */ /* 0x000fea0003800000 */
.L_x_12645:
        /* <DEDUP_REMOVED lines=16> */
.L_x_12651:
[----:B------:R-:W-:Y:S05]  /*28b0*/  BSYNC B1 ;  /* 0x0000000000017941 */ /* 0x000fea0003800000 */
.L_x_12650:
        /* <DEDUP_REMOVED lines=41> */
[----:B------:R-:W-:Y:S02]  /*2b50*/  MOV R114, R30 ;  /* 0x0000001e00727202 */ /* 0x000fe40000000f00 */
[----:B------:R-:W-:Y:S02]  /*2b60*/  LOP3.LUT R3, R3, UR26, R28, 0x96, !PT ;  /* 0x0000001a03037c12 */ /* 0x000fe4000f8e961c */
.L_x_12649:
[----:B------:R-:W-:Y:S05]  /*2b70*/  BSYNC B0 ;  /* 0x0000000000007941 */ /* 0x000fea0003800000 */
.L_x_12648:
        /* <DEDUP_REMOVED lines=9> */
.L_x_12644:
        /* <DEDUP_REMOVED lines=12> */
.L_x_12653:
[----:B------:R-:W-:Y:S02]  /*2cd0*/  IMAD.MOV.U32 R34, RZ, RZ, R114 ;  /* 0x000000ffff227224 */ /* 0x000fe400078e0072 */
.L_x_12654:
[----:B------:R-:W-:Y:S05]  /*2ce0*/  BSYNC B0 ;  /* 0x0000000000007941 */ /* 0x000fea0003800000 */
.L_x_12652:
        /* <DEDUP_REMOVED lines=16> */
.L_x_12658:
[----:B------:R-:W-:Y:S05]  /*2df0*/  BSYNC B1 ;  /* 0x0000000000017941 */ /* 0x000fea0003800000 */
.L_x_12657:
        /* <DEDUP_REMOVED lines=43> */
.L_x_12656:
[----:B------:R-:W-:Y:S05]  /*30b0*/  BSYNC B0 ;  /* 0x0000000000007941 */ /* 0x000fea0003800000 */
.L_x_12655:
        /* <DEDUP_REMOVED lines=12> */
.L_x_12659:
        /* <DEDUP_REMOVED lines=12> */
.L_x_12662:
[----:B------:R-:W-:Y:S02]  /*3240*/  IMAD.MOV.U32 R34, RZ, RZ, R114 ;  /* 0x000000ffff227224 */ /* 0x000fe400078e0072 */
.L_x_12663:
[----:B------:R-:W-:Y:S05]  /*3250*/  BSYNC B0 ;  /* 0x0000000000007941 */ /* 0x000fea0003800000 */
.L_x_12661:
        /* <DEDUP_REMOVED lines=16> */
.L_x_12667:
[----:B------:R-:W-:Y:S05]  /*3360*/  BSYNC B1 ;  /* 0x0000000000017941 */ /* 0x000fea0003800000 */
.L_x_12666:
        /* <DEDUP_REMOVED lines=44> */
.L_x_12665:
[----:B------:R-:W-:Y:S05]  /*3630*/  BSYNC B0 ;  /* 0x0000000000007941 */ /* 0x000fea0003800000 */
.L_x_12664:
        /* <DEDUP_REMOVED lines=9> */
.L_x_12660:
        /* <DEDUP_REMOVED lines=12> */
.L_x_12669:
[----:B------:R-:W-:Y:S02]  /*3790*/  MOV R32, R114 ;  /* 0x0000007200207202 */ /* 0x000fe40000000f00 */
.L_x_12670:
[----:B------:R-:W-:Y:S05]  /*37a0*/  BSYNC B0 ;  /* 0x0000000000007941 */ /* 0x000fea0003800000 */
.L_x_12668:
        /* <DEDUP_REMOVED lines=16> */
.L_x_12674:
[----:B------:R-:W-:Y:S05]  /*38b0*/  BSYNC B1 ;  /* 0x0000000000017941 */ /* 0x000fea0003800000 */
.L_x_12673:
        /* <DEDUP_REMOVED lines=43> */
.L_x_12672:
[----:B------:R-:W-:Y:S05]  /*3b70*/  BSYNC B0 ;  /* 0x0000000000007941 */ /* 0x000fea0003800000 */
.L_x_12671:
        /* <DEDUP_REMOVED lines=12> */
.L_x_12675:
        /* <DEDUP_REMOVED lines=12> */
.L_x_12678:
[----:B------:R-:W-:Y:S02]  /*3d00*/  IMAD.MOV.U32 R32, RZ, RZ, R114 ;  /* 0x000000ffff207224 */ /* 0x000fe400078e0072 */
.L_x_12679:
[----:B------:R-:W-:Y:S05]  /*3d10*/  BSYNC B0 ;  /* 0x0000000000007941 */ /* 0x000fea0003800000 */
.L_x_12677:
        /* <DEDUP_REMOVED lines=16> */
.L_x_12683:
[----:B------:R-:W-:Y:S05]  /*3e20*/  BSYNC B1 ;  /* 0x0000000000017941 */ /* 0x000fea0003800000 */
.L_x_12682:
        /* <DEDUP_REMOVED lines=43> */
.L_x_12681:
[----:B------:R-:W-:Y:S05]  /*40e0*/  BSYNC B0 ;  /* 0x0000000000007941 */ /* 0x000fea0003800000 */
.L_x_12680:
        /* <DEDUP_REMOVED lines=9> */
.L_x_12676:
        /* <DEDUP_REMOVED lines=12> */
.L_x_12685:
[----:B------:R-:W-:Y:S02]  /*4240*/  IMAD.MOV.U32 R32, RZ, RZ, R114 ;  /* 0x000000ffff207224 */ /* 0x000fe400078e0072 */
.L_x_12686:
[----:B------:R-:W-:Y:S05]  /*4250*/  BSYNC B0 ;  /* 0x0000000000007941 */ /* 0x000fea0003800000 */
.L_x_12684:
        /* <DEDUP_REMOVED lines=16> */
.L_x_12690:
[----:B------:R-:W-:Y:S05]  /*4360*/  BSYNC B1 ;  /* 0x0000000000017941 */ /* 0x000fea0003800000 */
.L_x_12689:
        /* <DEDUP_REMOVED lines=43> */
.L_x_12688:
[----:B------:R-:W-:Y:S05]  /*4620*/  BSYNC B0 ;  /* 0x0000000000007941 */ /* 0x000fea0003800000 */
.L_x_12687:
        /* <DEDUP_REMOVED lines=12> */
.L_x_12691:
        /* <DEDUP_REMOVED lines=12> */
.L_x_12694:
[----:B------:R-:W-:Y:S02]  /*47b0*/  IMAD.MOV.U32 R26, RZ, RZ, R114 ;  /* 0x000000ffff1a7224 */ /* 0x000fe400078e0072 */
.L_x_12695:
[----:B------:R-:W-:Y:S05]  /*47c0*/  BSYNC B0 ;  /* 0x0000000000007941 */ /* 0x000fea0003800000 */
.L_x_12693:
        /* <DEDUP_REMOVED lines=16> */
.L_x_12699:
[----:B------:R-:W-:Y:S05]  /*48d0*/  BSYNC B1 ;  /* 0x0000000000017941 */ /* 0x000fea0003800000 */
.L_x_12698:
        /* <DEDUP_REMOVED lines=43> */
.L_x_12697:
[----:B------:R-:W-:Y:S05]  /*4b90*/  BSYNC B0 ;  /* 0x0000000000007941 */ /* 0x000fea0003800000 */
.L_x_12696:
        /* <DEDUP_REMOVED lines=9> */
.L_x_12692:
        /* <DEDUP_REMOVED lines=12> */
.L_x_12701:
[----:B------:R-:W-:Y:S02]  /*4cf0*/  IMAD.MOV.U32 R26, RZ, RZ, R114 ;  /* 0x000000ffff1a7224 */ /* 0x000fe400078e0072 */
.L_x_12702:
[----:B------:R-:W-:Y:S05]  /*4d00*/  BSYNC B0 ;  /* 0x0000000000007941 */ /* 0x000fea0003800000 */
.L_x_12700:
        /* <DEDUP_REMOVED lines=16> */
.L_x_12706:
[----:B------:R-:W-:Y:S05]  /*4e10*/  BSYNC B1 ;  /* 0x0000000000017941 */ /* 0x000fea0003800000 */
.L_x_12705:
        /* <DEDUP_REMOVED lines=43> */
.L_x_12704:
[----:B------:R-:W-:Y:S05]  /*50d0*/  BSYNC B0 ;  /* 0x0000000000007941 */ /* 0x000fea0003800000 */
.L_x_12703:
        /* <DEDUP_REMOVED lines=12> */
.L_x_12707:
        /* <DEDUP_REMOVED lines=12> */
.L_x_12710:
[----:B------:R-:W-:Y:S02]  /*5260*/  IMAD.MOV.U32 R26, RZ, RZ, R114 ;  /* 0x000000ffff1a7224 */ /* 0x000fe400078e0072 */
.L_x_12711:
[----:B------:R-:W-:Y:S05]  /*5270*/  BSYNC B0 ;  /* 0x0000000000007941 */ /* 0x000fea0003800000 */
.L_x_12709:
        /* <DEDUP_REMOVED lines=16> */
.L_x_12715:
[----:B------:R-:W-:Y:S05]  /*5380*/  BSYNC B1 ;  /* 0x0000000000017941 */ /* 0x000fea0003800000 */
.L_x_12714:
        /* <DEDUP_REMOVED lines=43> */
.L_x_12713:
[----:B------:R-:W-:Y:S05]  /*5640*/  BSYNC B0 ;  /* 0x0000000000007941 */ /* 0x000fea0003800000 */
.L_x_12712:
        /* <DEDUP_REMOVED lines=9> */
.L_x_12708:
        /* <DEDUP_REMOVED lines=12> */
.L_x_12717:
[----:B------:R-:W-:Y:S02]  /*57a0*/  IMAD.MOV.U32 R26, RZ, RZ, R114 ;  /* 0x000000ffff1a7224 */ /* 0x000fe400078e0072 */
.L_x_12718:
[----:B------:R-:W-:Y:S05]  /*57b0*/  BSYNC B0 ;  /* 0x0000000000007941 */ /* 0x000fea0003800000 */
.L_x_12716:
        /* <DEDUP_REMOVED lines=16> */
.L_x_12722:
[----:B------:R-:W-:Y:S05]  /*58c0*/  BSYNC B1 ;  /* 0x0000000000017941 */ /* 0x000fea0003800000 */
.L_x_12721:
        /* <DEDUP_REMOVED lines=36> */
[----:B------:R-:W-:-:S03]  /*5b10*/  HFMA2.MMA R25, -RZ, RZ, 0, 0 ;  /* 0x00000000ff197435 */ /* 0x000fc600000001ff */
[----:B------:R-:W-:Y:S01]  /*5b20*/  LOP3.LUT R2, R31, UR23, R2, 0x96, !PT ;  /* 0x000000171f027c12 */ /* 0x000fe2000f8e9602 */
[----:B------:R-:W-:-:S04]  /*5b30*/  IMAD.WIDE.U32 R28, R28, -0x326172a9, RZ ;  /* 0xcd9e8d571c1c7825 */ /* 0x000fc800078e00ff */
[----:B------:R-:W-:Y:S01]  /*5b40*/  IMAD.WIDE.U32 R2, R2, -0x2daee0ad, RZ ;  /* 0xd2511f5302027825 */ /* 0x000fe200078e00ff */
[----:B------:R-:W-:-:S03]  /*5b50*/  LOP3.LUT R4, R29, UR25, R30, 0x96, !PT ;  /* 0x000000191d047c12 */ /* 0x000fc6000f8e961e */
[----:B------:R-:W-:Y:S01]  /*5b60*/  IMAD.MOV.U32 R114, RZ, RZ, R28 ;  /* 0x000000ffff727224 */ /* 0x000fe200078e001c */
[----:B------:R-:W-:Y:S02]  /*5b70*/  LOP3.LUT R3, R3, UR26, R24, 0x96, !PT ;  /* 0x0000001a03037c12 */ /* 0x000fe4000f8e9618 */
.L_x_12720:
[----:B------:R-:W-:Y:S05]  /*5b80*/  BSYNC B0 ;  /* 0x0000000000007941 */ /* 0x000fea0003800000 */
.L_x_12719:
        /* <DEDUP_REMOVED lines=13> */
.L_x_12723:
        /* <DEDUP_REMOVED lines=12> */
.L_x_12726:
[----:B------:R-:W-:Y:S02]  /*5d20*/  IMAD.MOV.U32 R30, RZ, RZ, R114 ;  /* 0x000000ffff1e7224 */ /* 0x000fe400078e0072 */
.L_x_12727:
[----:B------:R-:W-:Y:S05]  /*5d30*/  BSYNC B0 ;  /* 0x0000000000007941 */ /* 0x000fea0003800000 */
.L_x_12725:
        /* <DEDUP_REMOVED lines=18> */
.L_x_12731:
[----:B------:R-:W-:Y:S05]  /*5e60*/  BSYNC B1 ;  /* 0x0000000000017941 */ /* 0x000fea0003800000 */
.L_x_12730:
        /* <DEDUP_REMOVED lines=43> */
.L_x_12729:
[----:B------:R-:W-:Y:S05]  /*6120*/  BSYNC B0 ;  /* 0x0000000000007941 */ /* 0x000fea0003800000 */
.L_x_12728:
        /* <DEDUP_REMOVED lines=9> */
.L_x_12724:
[----:B------:R-:W-:Y:S01]  /*61c0*/  SEL R26, RZ, 0x1000000, P5 ;  /* 0x01000000ff1a7807 */ /* 0x000fe20002800000 */
[----:B------:R-:W-:Y:S01]  /*61d0*/  IMAD.MOV.U32 R144, RZ, RZ, 0x20 ;  /* 0x00000020ff907424 */ /* 0x000fe200078e00ff */
[----:B------:R-:W-:Y:S02]  /*61e0*/  SEL R25, RZ, 0x10000, P4 ;  /* 0x00010000ff197807 */ /* 0x000fe40002000000 */
[----:B------:R-:W-:Y:S01]  /*61f0*/  SEL R30, RZ, 0x100, P3 ;  /* 0x00000100ff1e7807 */ /* 0x000fe20001800000 */
[----:B------:R-:W-:Y:S01]  /*6200*/  IMAD.WIDE.U32 R34, R137, R144, c[0x0][0x188] ;  /* 0x0000620089227625 */ /* 0x000fe200078e0090 */
[C---:B------:R-:W-:Y:S02]  /*6210*/  LOP3.LUT P4, RZ, R136.reuse, 0x4, RZ, 0xc0, !PT ;  /* 0x0000000488ff7812 */ /* 0x040fe4000788c0ff */
[----:B------:R-:W-:Y:S02]  /*6220*/  LOP3.LUT P3, RZ, R136, 0x2, RZ, 0xc0, !PT ;  /* 0x0000000288ff7812 */ /* 0x000fe4000786c0ff */
[----:B------:R-:W-:Y:S01]  /*6230*/  SEL R28, RZ, 0x1, P1 ;  /* 0x00000001ff1c7807 */ /* 0x000fe20000800000 */
[----:B------:R0:W-:Y:S01]  /*6240*/  STG.E.128 [R34.64], R56 ;  /* 0x0000003822007986 */ /* 0x0001e2000c101d06 */
[----:B------:R-:W-:-:S02]  /*6250*/  LOP3.LUT R30, R30, R26, R25, 0xfe, !PT ;  /* 0x0000001a1e1e7212 */ /* 0x000fc400078efe19 */
[----:B------:R-:W-:Y:S01]  /*6260*/  SEL R24, RZ, 0x1, P3 ;  /* 0x00000001ff187807 */ /* 0x000fe20001800000 */
[----:B------:R-:W-:Y:S01]  /*6270*/  IMAD.WIDE.U32 R28, R28, 0x1000000, RZ ;  /* 0x010000001c1c7825 */ /* 0x000fe200078e00ff */
[----:B------:R-:W-:Y:S01]  /*6280*/  SEL R26, RZ, 0x1, P4 ;  /* 0x00000001ff1a7807 */ /* 0x000fe20002000000 */
[----:B------:R0:W-:Y:S01]  /*6290*/  STG.E.128 [R34.64+0x10], R52 ;  /* 0x0000103422007986 */ /* 0x0001e2000c101d06 */
[----:B------:R-:W-:Y:S01]  /*62a0*/  SEL R31, RZ, 0x1, P2 ;  /* 0x00000001ff1f7807 */ /* 0x000fe20001000000 */
[----:B------:R-:W-:Y:S01]  /*62b0*/  IMAD.WIDE.U32 R24, R24, 0x10000, RZ ;  /* 0x0001000018187825 */ /* 0x000fe200078e00ff */
[----:B------:R-:W-:Y:S02]  /*62c0*/  LOP3.LUT P5, RZ, R136, 0x8, RZ, 0xc0, !PT ;  /* 0x0000000888ff7812 */ /* 0x000fe400078ac0ff */
[----:B------:R-:W-:Y:S01]  /*62d0*/  LOP3.LUT R31, R29, R30, R31, 0xfe, !PT ;  /* 0x0000001e1d1f7212 */ /* 0x000fe200078efe1f */
[----:B------:R-:W-:Y:S01]  /*62e0*/  IMAD.WIDE.U32 R26, R26, 0x100, RZ ;  /* 0x000001001a1a7825 */ /* 0x000fe200078e00ff */
[----:B------:R-:W-:-:S02]  /*62f0*/  MOV R142, 0x8 ;  /* 0x00000008008e7802 */ /* 0x000fc40000000f00 */
[----:B------:R-:W-:Y:S02]  /*6300*/  SEL R29, RZ, 0x1, P5 ;  /* 0x00000001ff1d7807 */ /* 0x000fe40002800000 */
[----:B------:R-:W-:Y:S01]  /*6310*/  LOP3.LUT R28, R26, R28, R24, 0xfe, !PT ;  /* 0x0000001c1a1c7212 */ /* 0x000fe200078efe18 */
[----:B------:R-:W-:Y:S01]  /*6320*/  IMAD.WIDE.U32 R32, R137, R142, c[0x0][0x190] ;  /* 0x0000640089207625 */ /* 0x000fe200078e008e */
[----:B------:R-:W-:Y:S02]  /*6330*/  LOP3.LUT R27, R27, R31, R25, 0xfe, !PT ;  /* 0x0000001f1b1b7212 */ /* 0x000fe400078efe19 */
        /* <DEDUP_REMOVED lines=27> */
.L_x_12732:
        /* <DEDUP_REMOVED lines=16> */
.L_x_12734:
[----:B-1----:R-:W-:Y:S02]  /*65f0*/  IMAD.MOV.U32 R34, RZ, RZ, R114 ;  /* 0x000000ffff227224 */ /* 0x002fe400078e0072 */
.L_x_12735:
[----:B------:R-:W-:Y:S05]  /*6600*/  BSYNC B0 ;  /* 0x0000000000007941 */ /* 0x000fea0003800000 */
.L_x_12733:
        /* <DEDUP_REMOVED lines=16> */
.L_x_12739:
[----:B------:R-:W-:Y:S05]  /*6710*/  BSYNC B1 ;  /* 0x0000000000017941 */ /* 0x000fea0003800000 */
.L_x_12738:
        /* <DEDUP_REMOVED lines=43> */
.L_x_12737:
[----:B------:R-:W-:Y:S05]  /*69d0*/  BSYNC B0 ;  /* 0x0000000000007941 */ /* 0x000fea0003800000 */
.L_x_12736:
        /* <DEDUP_REMOVED lines=15> */
.L_x_12740:
        /* <DEDUP_REMOVED lines=12> */
.L_x_12743:
[----:B------:R-:W-:Y:S02]  /*6b90*/  IMAD.MOV.U32 R34, RZ, RZ, R114 ;  /* 0x000000ffff227224 */ /* 0x000fe400078e0072 */
.L_x_12744:
[----:B------:R-:W-:Y:S05]  /*6ba0*/  BSYNC B0 ;  /* 0x0000000000007941 */ /* 0x000fea0003800000 */
.L_x_12742:
        /* <DEDUP_REMOVED lines=16> */
.L_x_12748:
[----:B------:R-:W-:Y:S05]  /*6cb0*/  BSYNC B1 ;  /* 0x0000000000017941 */ /* 0x000fea0003800000 */
.L_x_12747:
        /* <DEDUP_REMOVED lines=43> */
.L_x_12746:
[----:B------:R-:W-:Y:S05]  /*6f70*/  BSYNC B0 ;  /* 0x0000000000007941 */ /* 0x000fea0003800000 */
.L_x_12745:
        /* <DEDUP_REMOVED lines=9> */
.L_x_12741:
        /* <DEDUP_REMOVED lines=12> */
.L_x_12750:
[----:B------:R-:W-:Y:S02]  /*70d0*/  IMAD.MOV.U32 R34, RZ, RZ, R114 ;  /* 0x000000ffff227224 */ /* 0x000fe400078e0072 */
.L_x_12751:
[----:B------:R-:W-:Y:S05]  /*70e0*/  BSYNC B0 ;  /* 0x0000000000007941 */ /* 0x000fea0003800000 */
.L_x_12749:
        /* <DEDUP_REMOVED lines=16> */
.L_x_12755:
[----:B------:R-:W-:Y:S05]  /*71f0*/  BSYNC B1 ;  /* 0x0000000000017941 */ /* 0x000fea0003800000 */
.L_x_12754:
        /* <DEDUP_REMOVED lines=43> */
.L_x_12753:
[----:B------:R-:W-:Y:S05]  /*74b0*/  BSYNC B0 ;  /* 0x0000000000007941 */ /* 0x000fea0003800000 */
.L_x_12752:
        /* <DEDUP_REMOVED lines=14> */
.L_x_12756:
        /* <DEDUP_REMOVED lines=12> */
.L_x_12759:
[----:B------:R-:W-:Y:S02]  /*7660*/  IMAD.MOV.U32 R24, RZ, RZ, R114 ;  /* 0x000000ffff187224 */ /* 0x000fe400078e0072 */
.L_x_12760:
[----:B------:R-:W-:Y:S05]  /*7670*/  BSYNC B0 ;  /* 0x0000000000007941 */ /* 0x000fea0003800000 */
.L_x_12758:
        /* <DEDUP_REMOVED lines=16> */
.L_x_12764:
[----:B------:R-:W-:Y:S05]  /*7780*/  BSYNC B1 ;  /* 0x0000000000017941 */ /* 0x000fea0003800000 */
.L_x_12763:
        /* <DEDUP_REMOVED lines=43> */
.L_x_12762:
[----:B------:R-:W-:Y:S05]  /*7a40*/  BSYNC B0 ;  /* 0x0000000000007941 */ /* 0x000fea0003800000 */
.L_x_12761:
        /* <DEDUP_REMOVED lines=9> */
.L_x_12757:
        /* <DEDUP_REMOVED lines=12> */
.L_x_12766:
[----:B------:R-:W-:Y:S02]  /*7ba0*/  IMAD.MOV.U32 R24, RZ, RZ, R114 ;  /* 0x000000ffff187224 */ /* 0x000fe400078e0072 */
.L_x_12767:
[----:B------:R-:W-:Y:S05]  /*7bb0*/  BSYNC B0 ;  /* 0x0000000000007941 */ /* 0x000fea0003800000 */
.L_x_12765:
        /* <DEDUP_REMOVED lines=16> */
.L_x_12771:
[----:B------:R-:W-:Y:S05]  /*7cc0*/  BSYNC B1 ;  /* 0x0000000000017941 */ /* 0x000fea0003800000 */
.L_x_12770:
        /* <DEDUP_REMOVED lines=43> */
.L_x_12769:
[----:B------:R-:W-:Y:S05]  /*7f80*/  BSYNC B0 ;  /* 0x0000000000007941 */ /* 0x000fea0003800000 */
.L_x_12768:
        /* <DEDUP_REMOVED lines=14> */
.L_x_12772:
        /* <DEDUP_REMOVED lines=12> */
.L_x_12775:
[----:B------:R-:W-:Y:S02]  /*8130*/  IMAD.MOV.U32 R24, RZ, RZ, R114 ;  /* 0x000000ffff187224 */ /* 0x000fe400078e0072 */
.L_x_12776:
[----:B------:R-:W-:Y:S05]  /*8140*/  BSYNC B0 ;  /* 0x0000000000007941 */ /* 0x000fea0003800000 */
.L_x_12774:
        /* <DEDUP_REMOVED lines=16> */
.L_x_12780:
[----:B------:R-:W-:Y:S05]  /*8250*/  BSYNC B1 ;  /* 0x0000000000017941 */ /* 0x000fea0003800000 */
.L_x_12779:
        /* <DEDUP_REMOVED lines=43> */
.L_x_12778:
[----:B------:R-:W-:Y:S05]  /*8510*/  BSYNC B0 ;  /* 0x0000000000007941 */ /* 0x000fea0003800000 */
.L_x_12777:
        /* <DEDUP_REMOVED lines=9> */
.L_x_12773:
        /* <DEDUP_REMOVED lines=12> */
.L_x_12782:
[----:B------:R-:W-:Y:S02]  /*8670*/  MOV R24, R114 ;  /* 0x0000007200187202 */ /* 0x000fe40000000f00 */
.L_x_12783:
[----:B------:R-:W-:Y:S05]  /*8680*/  BSYNC B0 ;  /* 0x0000000000007941 */ /* 0x000fea0003800000 */
.L_x_12781:
        /* <DEDUP_REMOVED lines=16> */
.L_x_12787:
[----:B------:R-:W-:Y:S05]  /*8790*/  BSYNC B1 ;  /* 0x0000000000017941 */ /* 0x000fea0003800000 */
.L_x_12786:
        /* <DEDUP_REMOVED lines=43> */
.L_x_12785:
[----:B------:R-:W-:Y:S05]  /*8a50*/  BSYNC B0 ;  /* 0x0000000000007941 */ /* 0x000fea0003800000 */
.L_x_12784:
        /* <DEDUP_REMOVED lines=12> */
.L_x_12788:
        /* <DEDUP_REMOVED lines=12> */
.L_x_12791:
[----:B------:R-:W-:Y:S02]  /*8be0*/  IMAD.MOV.U32 R32, RZ, RZ, R114 ;  /* 0x000000ffff207224 */ /* 0x000fe400078e0072 */
.L_x_12792:
[----:B------:R-:W-:Y:S05]  /*8bf0*/  BSYNC B0 ;  /* 0x0000000000007941 */ /* 0x000fea0003800000 */
.L_x_12790:
        /* <DEDUP_REMOVED lines=16> */
.L_x_12796:
[----:B------:R-:W-:Y:S05]  /*8d00*/  BSYNC B1 ;  /* 0x0000000000017941 */ /* 0x000fea0003800000 */
.L_x_12795:
        /* <DEDUP_REMOVED lines=43> */
.L_x_12794:
[----:B------:R-:W-:Y:S05]  /*8fc0*/  BSYNC B0 ;  /* 0x0000000000007941 */ /* 0x000fea0003800000 */
.L_x_12793:
        /* <DEDUP_REMOVED lines=9> */
.L_x_12789:
        /* <DEDUP_REMOVED lines=12> */
.L_x_12798:
[----:B------:R-:W-:Y:S02]  /*9120*/  IMAD.MOV.U32 R32, RZ, RZ, R114 ;  /* 0x000000ffff207224 */ /* 0x000fe400078e0072 */
.L_x_12799:
[----:B------:R-:W-:Y:S05]  /*9130*/  BSYNC B0 ;  /* 0x0000000000007941 */ /* 0x000fea0003800000 */
.L_x_12797:
        /* <DEDUP_REMOVED lines=16> */
.L_x_12803:
[----:B------:R-:W-:Y:S05]  /*9240*/  BSYNC B1 ;  /* 0x0000000000017941 */ /* 0x000fea0003800000 */
.L_x_12802:
        /* <DEDUP_REMOVED lines=40> */
[----:B------:R-:W-:Y:S02]  /*94d0*/  LOP3.LUT R4, R29, UR25, R30, 0x96, !PT ;  /* 0x000000191d047c12 */ /* 0x000fe4000f8e961e */
[----:B------:R-:W-:Y:S02]  /*94e0*/  MOV R114, R28 ;  /* 0x0000001c00727202 */ /* 0x000fe40000000f00 */
[----:B------:R-:W-:Y:S02]  /*94f0*/  LOP3.LUT R3, R3, UR26, R24, 0x96, !PT ;  /* 0x0000001a03037c12 */ /* 0x000fe4000f8e9618 */
.L_x_12801:
[----:B------:R-:W-:Y:S05]  /*9500*/  BSYNC B0 ;  /* 0x0000000000007941 */ /* 0x000fea0003800000 */
.L_x_12800:
        /* <DEDUP_REMOVED lines=12> */
.L_x_12804:
        /* <DEDUP_REMOVED lines=12> */
.L_x_12807:
[----:B------:R-:W-:Y:S02]  /*9690*/  IMAD.MOV.U32 R32, RZ, RZ, R114 ;  /* 0x000000ffff207224 */ /* 0x000fe400078e0072 */
.L_x_12808:
[----:B------:R-:W-:Y:S05]  /*96a0*/  BSYNC B0 ;  /* 0x0000000000007941 */ /* 0x000fea0003800000 */
.L_x_12806:
        /* <DEDUP_REMOVED lines=16> */
.L_x_12812:
[----:B------:R-:W-:Y:S05]  /*97b0*/  BSYNC B1 ;  /* 0x0000000000017941 */ /* 0x000fea0003800000 */
.L_x_12811:
        /* <DEDUP_REMOVED lines=42> */
[----:B------:R-:W-:-:S06]  /*9a60*/  HFMA2.MMA R24, -RZ, RZ, 0, 0 ;  /* 0x00000000ff187435 */ /* 0x000fcc00000001ff */
.L_x_12810:
[----:B------:R-:W-:Y:S05]  /*9a70*/  BSYNC B0 ;  /* 0x0000000000007941 */ /* 0x000fea0003800000 */
.L_x_12809:
        /* <DEDUP_REMOVED lines=9> */
.L_x_12805:
        /* <DEDUP_REMOVED lines=12> */
.L_x_12814:
[----:B------:R-:W-:Y:S02]  /*9bd0*/  IMAD.MOV.U32 R32, RZ, RZ, R114 ;  /* 0x000000ffff207224 */ /* 0x000fe400078e0072 */
.L_x_12815:
[----:B------:R-:W-:Y:S05]  /*9be0*/  BSYNC B0 ;  /* 0x0000000000007941 */ /* 0x000fea0003800000 */
.L_x_12813:
        /* <DEDUP_REMOVED lines=16> */
.L_x_12819:
[----:B------:R-:W-:Y:S05]  /*9cf0*/  BSYNC B1 ;  /* 0x0000000000017941 */ /* 0x000fea0003800000 */
.L_x_12818:
        /* <DEDUP_REMOVED lines=43> */
.L_x_12817:
[----:B------:R-:W-:Y:S05]  /*9fb0*/  BSYNC B0 ;  /* 0x0000000000007941 */ /* 0x000fea0003800000 */
.L_x_12816:
        /* <DEDUP_REMOVED lines=12> */
.L_x_12820:
        /* <DEDUP_REMOVED lines=12> */
.L_x_12823:
[----:B------:R-:W-:Y:S02]  /*a140*/  IMAD.MOV.U32 R26, RZ, RZ, R114 ;  /* 0x000000ffff1a7224 */ /* 0x000fe400078e0072 */
.L_x_12824:
[----:B------:R-:W-:Y:S05]  /*a150*/  BSYNC B0 ;  /* 0x0000000000007941 */ /* 0x000fea0003800000 */
.L_x_12822:
        /* <DEDUP_REMOVED lines=16> */
.L_x_12828:
[----:B------:R-:W-:Y:S05]  /*a260*/  BSYNC B1 ;  /* 0x0000000000017941 */ /* 0x000fea0003800000 */
.L_x_12827:
        /* <DEDUP_REMOVED lines=43> */
.L_x_12826:
[----:B------:R-:W-:Y:S05]  /*a520*/  BSYNC B0 ;  /* 0x0000000000007941 */ /* 0x000fea0003800000 */
.L_x_12825:
        /* <DEDUP_REMOVED lines=9> */
.L_x_12821:
        /* <DEDUP_REMOVED lines=12> */
.L_x_12830:
[----:B------:R-:W-:Y:S02]  /*a680*/  MOV R26, R114 ;  /* 0x00000072001a7202 */ /* 0x000fe40000000f00 */
.L_x_12831:
[----:B------:R-:W-:Y:S05]  /*a690*/  BSYNC B0 ;  /* 0x0000000000007941 */ /* 0x000fea0003800000 */
.L_x_12829:
        /* <DEDUP_REMOVED lines=16> */
.L_x_12835:
[----:B------:R-:W-:Y:S05]  /*a7a0*/  BSYNC B1 ;  /* 0x0000000000017941 */ /* 0x000fea0003800000 */
.L_x_12834:
        /* <DEDUP_REMOVED lines=43> */
.L_x_12833:
[----:B------:R-:W-:Y:S05]  /*aa60*/  BSYNC B0 ;  /* 0x0000000000007941 */ /* 0x000fea0003800000 */
.L_x_12832:
        /* <DEDUP_REMOVED lines=12> */
.L_x_12836:
        /* <DEDUP_REMOVED lines=12> */
.L_x_12839:
[----:B------:R-:W-:Y:S02]  /*abf0*/  IMAD.MOV.U32 R26, RZ, RZ, R114 ;  /* 0x000000ffff1a7224 */ /* 0x000fe400078e0072 */
.L_x_12840:
[----:B------:R-:W-:Y:S05]  /*ac00*/  BSYNC B0 ;  /* 0x0000000000007941 */ /* 0x000fea0003800000 */
.L_x_12838:
        /* <DEDUP_REMOVED lines=16> */
.L_x_12844:
[----:B------:R-:W-:Y:S05]  /*ad10*/  BSYNC B1 ;  /* 0x0000000000017941 */ /* 0x000fea0003800000 */
.L_x_12843:
        /* <DEDUP_REMOVED lines=43> */
.L_x_12842:
[----:B------:R-:W-:Y:S05]  /*afd0*/  BSYNC B0 ;  /* 0x0000000000007941 */ /* 0x000fea0003800000 */
.L_x_12841:
        /* <DEDUP_REMOVED lines=9> */
.L_x_12837:
        /* <DEDUP_REMOVED lines=12> */
.L_x_12846:
[----:B------:R-:W-:Y:S02]  /*b130*/  IMAD.MOV.U32 R26, RZ, RZ, R114 ;  /* 0x000000ffff1a7224 */ /* 0x000fe400078e0072 */
.L_x_12847:
[----:B------:R-:W-:Y:S05]  /*b140*/  BSYNC B0 ;  /* 0x0000000000007941 */ /* 0x000fea0003800000 */
.L_x_12845:
        /* <DEDUP_REMOVED lines=16> */
.L_x_12851:
[----:B------:R-:W-:Y:S05]  /*b250*/  BSYNC B1 ;  /* 0x0000000000017941 */ /* 0x000fea0003800000 */
.L_x_12850:
        /* <DEDUP_REMOVED lines=43> */
.L_x_12849:
[----:B------:R-:W-:Y:S05]  /*b510*/  BSYNC B0 ;  /* 0x0000000000007941 */ /* 0x000fea0003800000 */
.L_x_12848:
        /* <DEDUP_REMOVED lines=13> */
.L_x_12852:
        /* <DEDUP_REMOVED lines=12> */
.L_x_12855:
[----:B------:R-:W-:Y:S02]  /*b6b0*/  IMAD.MOV.U32 R30, RZ, RZ, R114 ;  /* 0x000000ffff1e7224 */ /* 0x000fe400078e0072 */
.L_x_12856:
[----:B------:R-:W-:Y:S05]  /*b6c0*/  BSYNC B0 ;  /* 0x0000000000007941 */ /* 0x000fea0003800000 */
.L_x_12854:
        /* <DEDUP_REMOVED lines=18> */
.L_x_12860:
[----:B------:R-:W-:Y:S05]  /*b7f0*/  BSYNC B1 ;  /* 0x0000000000017941 */ /* 0x000fea0003800000 */
.L_x_12859:
        /* <DEDUP_REMOVED lines=43> */
.L_x_12858:
[----:B------:R-:W-:Y:S05]  /*bab0*/  BSYNC B0 ;  /* 0x0000000000007941 */ /* 0x000fea0003800000 */
.L_x_12857:
        /* <DEDUP_REMOVED lines=9> */
.L_x_12853:
[----:B------:R-:W-:Y:S01]  /*bb50*/  SEL R25, RZ, 0x10000, P4 ;  /* 0x00010000ff197807 */ /* 0x000fe20002000000 */
[----:B------:R-:W-:Y:S01]  /*bb60*/  IMAD.WIDE.U32 R28, R37, R144, c[0x0][0x188] ;  /* 0x00006200251c7625 */ /* 0x000fe200078e0090 */
[----:B------:R-:W-:Y:S02]  /*bb70*/  SEL R32, RZ, 0x100, P3 ;  /* 0x00000100ff207807 */ /* 0x000fe40001800000 */
[C---:B------:R-:W-:Y:S02]  /*bb80*/  LOP3.LUT P4, RZ, R136.reuse, 0x4, RZ, 0xc0, !PT ;  /* 0x0000000488ff7812 */ /* 0x040fe4000788c0ff */
[----:B------:R-:W-:Y:S01]  /*bb90*/  LOP3.LUT P3, RZ, R136, 0x2, RZ, 0xc0, !PT ;  /* 0x0000000288ff7812 */ /* 0x000fe2000786c0ff */
        /* <DEDUP_REMOVED lines=10> */
[----:B------:R-:W-:Y:S01]  /*bc40*/  LOP3.LUT P5, RZ, R136, 0x8, RZ, 0xc0, !PT ;  /* 0x0000000888ff7812 */ /* 0x000fe200078ac0ff */
        /* <DEDUP_REMOVED lines=33> */
.L_x_12861:
        /* <DEDUP_REMOVED lines=16> */
.L_x_12863:
[----:B-1----:R-:W-:Y:S02]  /*bf60*/  IMAD.MOV.U32 R34, RZ, RZ, R114 ;  /* 0x000000ffff227224 */ /* 0x002fe400078e0072 */
.L_x_12864:
[----:B------:R-:W-:Y:S05]  /*bf70*/  BSYNC B0 ;  /* 0x0000000000007941 */ /* 0x000fea0003800000 */
.L_x_12862:
        /* <DEDUP_REMOVED lines=16> */
.L_x_12868:
[----:B------:R-:W-:Y:S05]  /*c080*/  BSYNC B1 ;  /* 0x0000000000017941 */ /* 0x000fea0003800000 */
.L_x_12867:
        /* <DEDUP_REMOVED lines=43> */
.L_x_12866:
[----:B------:R-:W-:Y:S05]  /*c340*/  BSYNC B0 ;  /* 0x0000000000007941 */ /* 0x000fea0003800000 */
.L_x_12865:
        /* <DEDUP_REMOVED lines=15> */
.L_x_12869:
        /* <DEDUP_REMOVED lines=12> */
.L_x_12872:
[----:B------:R-:W-:Y:S02]  /*c500*/  IMAD.MOV.U32 R34, RZ, RZ, R114 ;  /* 0x000000ffff227224 */ /* 0x000fe400078e0072 */
.L_x_12873:
[----:B------:R-:W-:Y:S05]  /*c510*/  BSYNC B0 ;  /* 0x0000000000007941 */ /* 0x000fea0003800000 */
.L_x_12871:
        /* <DEDUP_REMOVED lines=16> */
.L_x_12877:
[----:B------:R-:W-:Y:S05]  /*c620*/  BSYNC B1 ;  /* 0x0000000000017941 */ /* 0x000fea0003800000 */
.L_x_12876:
        /* <DEDUP_REMOVED lines=43> */
.L_x_12875:
[----:B------:R-:W-:Y:S05]  /*c8e0*/  BSYNC B0 ;  /* 0x0000000000007941 */ /* 0x000fea0003800000 */
.L_x_12874:
        /* <DEDUP_REMOVED lines=9> */
.L_x_12870:
        /* <DEDUP_REMOVED lines=12> */
.L_x_12879:
[----:B------:R-:W-:Y:S02]  /*ca40*/  IMAD.MOV.U32 R34, RZ, RZ, R114 ;  /* 0x000000ffff227224 */ /* 0x000fe400078e0072 */
.L_x_12880:
[----:B------:R-:W-:Y:S05]  /*ca50*/  BSYNC B0 ;  /* 0x0000000000007941 */ /* 0x000fea0003800000 */
.L_x_12878:
        /* <DEDUP_REMOVED lines=16> */
.L_x_12884:
[----:B------:R-:W-:Y:S05]  /*cb60*/  BSYNC B1 ;  /* 0x0000000000017941 */ /* 0x000fea0003800000 */
.L_x_12883:
        /* <DEDUP_REMOVED lines=43> */
.L_x_12882:
[----:B------:R-:W-:Y:S05]  /*ce20*/  BSYNC B0 ;  /* 0x0000000000007941 */ /* 0x000fea0003800000 */
.L_x_12881:
        /* <DEDUP_REMOVED lines=14> */
.L_x_12885:
        /* <DEDUP_REMOVED lines=12> */
.L_x_12888:
[----:B------:R-:W-:Y:S02]  /*cfd0*/  MOV R24, R114 ;  /* 0x0000007200187202 */ /* 0x000fe40000000f00 */
.L_x_12889:
[----:B------:R-:W-:Y:S05]  /*cfe0*/  BSYNC B0 ;  /* 0x0000000000007941 */ /* 0x000fea0003800000 */
.L_x_12887:
        /* <DEDUP_REMOVED lines=16> */
.L_x_12893:
[----:B------:R-:W-:Y:S05]  /*d0f0*/  BSYNC B1 ;  /* 0x0000000000017941 */ /* 0x000fea0003800000 */
.L_x_12892:
        /* <DEDUP_REMOVED lines=43> */
.L_x_12891:
[----:B------:R-:W-:Y:S05]  /*d3b0*/  BSYNC B0 ;  /* 0x0000000000007941 */ /* 0x000fea0003800000 */
.L_x_12890:
        /* <DEDUP_REMOVED lines=9> */
.L_x_12886:
        /* <DEDUP_REMOVED lines=12> */
.L_x_12895:
[----:B------:R-:W-:Y:S02]  /*d510*/  IMAD.MOV.U32 R24, RZ, RZ, R114 ;  /* 0x000000ffff187224 */ /* 0x000fe400078e0072 */
.L_x_12896:
[----:B------:R-:W-:Y:S05]  /*d520*/  BSYNC B0 ;  /* 0x0000000000007941 */ /* 0x000fea0003800000 */
.L_x_12894:
        /* <DEDUP_REMOVED lines=16> */
.L_x_12900:
[----:B------:R-:W-:Y:S05]  /*d630*/  BSYNC B1 ;  /* 0x0000000000017941 */ /* 0x000fea0003800000 */
.L_x_12899:
        /* <DEDUP_REMOVED lines=43> */
.L_x_12898:
[----:B------:R-:W-:Y:S05]  /*d8f0*/  BSYNC B0 ;  /* 0x0000000000007941 */ /* 0x000fea0003800000 */
.L_x_12897:
        /* <DEDUP_REMOVED lines=14> */
.L_x_12901:
        /* <DEDUP_REMOVED lines=12> */
.L_x_12904:
[----:B------:R-:W-:Y:S02]  /*daa0*/  IMAD.MOV.U32 R24, RZ, RZ, R114 ;  /* 0x000000ffff187224 */ /* 0x000fe400078e0072 */
.L_x_12905:
[----:B------:R-:W-:Y:S05]  /*dab0*/  BSYNC B0 ;  /* 0x0000000000007941 */ /* 0x000fea0003800000 */
.L_x_12903:
        /* <DEDUP_REMOVED lines=16> */
.L_x_12909:
[----:B------:R-:W-:Y:S05]  /*dbc0*/  BSYNC B1 ;  /* 0x0000000000017941 */ /* 0x000fea0003800000 */
.L_x_12908:
        /* <DEDUP_REMOVED lines=43> */
.L_x_12907:
[----:B------:R-:W-:Y:S05]  /*de80*/  BSYNC B0 ;  /* 0x0000000000007941 */ /* 0x000fea0003800000 */
.L_x_12906:
        /* <DEDUP_REMOVED lines=9> */
.L_x_12902:
        /* <DEDUP_REMOVED lines=12> */
.L_x_12911:
[----:B------:R-:W-:Y:S02]  /*dfe0*/  IMAD.MOV.U32 R24, RZ, RZ, R114 ;  /* 0x000000ffff187224 */ /* 0x000fe400078e0072 */
.L_x_12912:
[----:B------:R-:W-:Y:S05]  /*dff0*/  BSYNC B0 ;  /* 0x0000000000007941 */ /* 0x000fea0003800000 */
.L_x_12910:
        /* <DEDUP_REMOVED lines=16> */
.L_x_12916:
[----:B------:R-:W-:Y:S05]  /*e100*/  BSYNC B1 ;  /* 0x0000000000017941 */ /* 0x000fea0003800000 */
.L_x_12915:
        /* <DEDUP_REMOVED lines=43> */
.L_x_12914:
[----:B------:R-:W-:Y:S05]  /*e3c0*/  BSYNC B0 ;  /* 0x0000000000007941 */ /* 0x000fea0003800000 */
.L_x_12913:
        /* <DEDUP_REMOVED lines=12> */
.L_x_12917:
        /* <DEDUP_REMOVED lines=12> */
.L_x_12920:
[----:B------:R-:W-:Y:S02]  /*e550*/  IMAD.MOV.U32 R32, RZ, RZ, R114 ;  /* 0x000000ffff207224 */ /* 0x000fe400078e0072 */
.L_x_12921:
[----:B------:R-:W-:Y:S05]  /*e560*/  BSYNC B0 ;  /* 0x0000000000007941 */ /* 0x000fea0003800000 */
.L_x_12919:
        /* <DEDUP_REMOVED lines=16> */
.L_x_12925:
[----:B------:R-:W-:Y:S05]  /*e670*/  BSYNC B1 ;  /* 0x0000000000017941 */ /* 0x000fea0003800000 */
.L_x_12924:
        /* <DEDUP_REMOVED lines=43> */
.L_x_12923:
[----:B------:R-:W-:Y:S05]  /*e930*/  BSYNC B0 ;  /* 0x0000000000007941 */ /* 0x000fea0003800000 */
.L_x_12922:
        /* <DEDUP_REMOVED lines=9> */
.L_x_12918:
        /* <DEDUP_REMOVED lines=12> */
.L_x_12927:
[----:B------:R-:W-:Y:S02]  /*ea90*/  IMAD.MOV.U32 R32, RZ, RZ, R114 ;  /* 0x000000ffff207224 */ /* 0x000fe400078e0072 */
.L_x_12928:
[----:B------:R-:W-:Y:S05]  /*eaa0*/  BSYNC B0 ;  /* 0x0000000000007941 */ /* 0x000fea0003800000 */
.L_x_12926:
        /* <DEDUP_REMOVED lines=16> */
.L_x_12932:
[----:B------:R-:W-:Y:S05]  /*ebb0*/  BSYNC B1 ;  /* 0x0000000000017941 */ /* 0x000fea0003800000 */
.L_x_12931:
        /* <DEDUP_REMOVED lines=43> */
.L_x_12930:
[----:B------:R-:W-:Y:S05]  /*ee70*/  BSYNC B0 ;  /* 0x0000000000007941 */ /* 0x000fea0003800000 */
.L_x_12929:
        /* <DEDUP_REMOVED lines=12> */
.L_x_12933:
        /* <DEDUP_REMOVED lines=12> */
.L_x_12936:
[----:B------:R-:W-:Y:S02]  /*f000*/  MOV R32, R114 ;  /* 0x0000007200207202 */ /* 0x000fe40000000f00 */
.L_x_12937:
[----:B------:R-:W-:Y:S05]  /*f010*/  BSYNC B0 ;  /* 0x0000000000007941 */ /* 0x000fea0003800000 */
.L_x_12935:
        /* <DEDUP_REMOVED lines=16> */
.L_x_12941:
[----:B------:R-:W-:Y:S05]  /*f120*/  BSYNC B1 ;  /* 0x0000000000017941 */ /* 0x000fea0003800000 */
.L_x_12940:
        /* <DEDUP_REMOVED lines=43> */
.L_x_12939:
[----:B------:R-:W-:Y:S05]  /*f3e0*/  BSYNC B0 ;  /* 0x0000000000007941 */ /* 0x000fea0003800000 */
.L_x_12938:
        /* <DEDUP_REMOVED lines=9> */
.L_x_12934:
        /* <DEDUP_REMOVED lines=12> */
.L_x_12943:
[----:B------:R-:W-:Y:S02]  /*f540*/  IMAD.MOV.U32 R32, RZ, RZ, R114 ;  /* 0x000000ffff207224 */ /* 0x000fe400078e0072 */
.L_x_12944:
[----:B------:R-:W-:Y:S05]  /*f550*/  BSYNC B0 ;  /* 0x0000000000007941 */ /* 0x000fea0003800000 */
.L_x_12942:
        /* <DEDUP_REMOVED lines=16> */
.L_x_12948:
[----:B------:R-:W-:Y:S05]  /*f660*/  BSYNC B1 ;  /* 0x0000000000017941 */ /* 0x000fea0003800000 */
.L_x_12947:
        /* <DEDUP_REMOVED lines=43> */
.L_x_12946:
[----:B------:R-:W-:Y:S05]  /*f920*/  BSYNC B0 ;  /* 0x0000000000007941 */ /* 0x000fea0003800000 */
.L_x_12945:
        /* <DEDUP_REMOVED lines=12> */
.L_x_12949:
        /* <DEDUP_REMOVED lines=12> */
.L_x_12952:
[----:B------:R-:W-:Y:S02]  /*fab0*/  IMAD.MOV.U32 R26, RZ, RZ, R114 ;  /* 0x000000ffff1a7224 */ /* 0x000fe400078e0072 */
.L_x_12953:
[----:B------:R-:W-:Y:S05]  /*fac0*/  BSYNC B0 ;  /* 0x0000000000007941 */ /* 0x000fea0003800000 */
.L_x_12951:
        /* <DEDUP_REMOVED lines=16> */
.L_x_12957:
[----:B------:R-:W-:Y:S05]  /*fbd0*/  BSYNC B1 ;  /* 0x0000000000017941 */ /* 0x000fea0003800000 */
.L_x_12956:
        /* <DEDUP_REMOVED lines=41> */
[----:B------:R-:W-:Y:S01]  /*fe70*/  LOP3.LUT R3, R3, UR26, R24, 0x96, !PT ;  /* 0x0000001a03037c12 */ /* 0x000fe2000f8e9618 */
[----:B------:R-:W-:Y:S02]  /*fe80*/  IMAD.MOV.U32 R24, RZ, RZ, RZ ;  /* 0x000000ffff187224 */ /* 0x000fe400078e00ff */
.L_x_12955:
[----:B------:R-:W-:Y:S05]  /*fe90*/  BSYNC B0 ;  /* 0x0000000000007941 */ /* 0x000fea0003800000 */
.L_x_12954:
        /* <DEDUP_REMOVED lines=9> */
.L_x_12950:
        /* <DEDUP_REMOVED lines=12> */
.L_x_12959:
[----:B------:R-:W-:Y:S02]  /*fff0*/  IMAD.MOV.U32 R26, RZ, RZ, R114 ;  /* 0x000000ffff1a7224 */ /* 0x000fe400078e0072 */
.L_x_12960:
[----:B------:R-:W-:Y:S05]  /*10000*/  BSYNC B0 ;  /* 0x0000000000007941 */ /* 0x000fea0003800000 */
.L_x_12958:
        /* <DEDUP_REMOVED lines=16> */
.L_x_12964:
[----:B------:R-:W-:Y:S05]  /*10110*/  BSYNC B1 ;  /* 0x0000000000017941 */ /* 0x000fea0003800000 */
.L_x_12963:
        /* <DEDUP_REMOVED lines=43> */
.L_x_12962:
[----:B------:R-:W-:Y:S05]  /*103d0*/  BSYNC B0 ;  /* 0x0000000000007941 */ /* 0x000fea0003800000 */
.L_x_12961:
        /* <DEDUP_REMOVED lines=12> */
.L_x_12965:
        /* <DEDUP_REMOVED lines=12> */
.L_x_12968:
[----:B------:R-:W-:Y:S02]  /*10560*/  IMAD.MOV.U32 R26, RZ, RZ, R114 ;  /* 0x000000ffff1a7224 */ /* 0x000fe400078e0072 */
.L_x_12969:
[----:B------:R-:W-:Y:S05]  /*10570*/  BSYNC B0 ;  /* 0x0000000000007941 */ /* 0x000fea0003800000 */
.L_x_12967:
        /* <DEDUP_REMOVED lines=16> */
.L_x_12973:
[----:B------:R-:W-:Y:S05]  /*10680*/  BSYNC B1 ;  /* 0x0000000000017941 */ /* 0x000fea0003800000 */
.L_x_12972:
        /* <DEDUP_REMOVED lines=43> */
.L_x_12971:
[----:B------:R-:W-:Y:S05]  /*10940*/  BSYNC B0 ;  /* 0x0000000000007941 */ /* 0x000fea0003800000 */
.L_x_12970:
        /* <DEDUP_REMOVED lines=9> */
.L_x_12966:
        /* <DEDUP_REMOVED lines=12> */
.L_x_12975:
[----:B------:R-:W-:Y:S02]  /*10aa0*/  IMAD.MOV.U32 R26, RZ, RZ, R114 ;  /* 0x000000ffff1a7224 */ /* 0x000fe400078e0072 */
.L_x_12976:
[----:B------:R-:W-:Y:S05]  /*10ab0*/  BSYNC B0 ;  /* 0x0000000000007941 */ /* 0x000fea0003800000 */
.L_x_12974:
        /* <DEDUP_REMOVED lines=16> */
.L_x_12980:
[----:B------:R-:W-:Y:S05]  /*10bc0*/  BSYNC B1 ;  /* 0x0000000000017941 */ /* 0x000fea0003800000 */
.L_x_12979:
        /* <DEDUP_REMOVED lines=43> */
.L_x_12978:
[----:B------:R-:W-:Y:S05]  /*10e80*/  BSYNC B0 ;  /* 0x0000000000007941 */ /* 0x000fea0003800000 */
.L_x_12977:
        /* <DEDUP_REMOVED lines=13> */
.L_x_12981:
        /* <DEDUP_REMOVED lines=12> */
.L_x_12984:
[----:B------:R-:W-:Y:S02]  /*11020*/  MOV R30, R114 ;  /* 0x00000072001e7202 */ /* 0x000fe40000000f00 */
.L_x_12985:
[----:B------:R-:W-:Y:S05]  /*11030*/  BSYNC B0 ;  /* 0x0000000000007941 */ /* 0x000fea0003800000 */
.L_x_12983:
        /* <DEDUP_REMOVED lines=18> */
.L_x_12989:
[----:B------:R-:W-:Y:S05]  /*11160*/  BSYNC B1 ;  /* 0x0000000000017941 */ /* 0x000fea0003800000 */
.L_x_12988:
        /* <DEDUP_REMOVED lines=43> */
.L_x_12987:
[----:B------:R-:W-:Y:S05]  /*11420*/  BSYNC B0 ;  /* 0x0000000000007941 */ /* 0x000fea0003800000 */
.L_x_12986:
        /* <DEDUP_REMOVED lines=9> */
.L_x_12982:
        /* <DEDUP_REMOVED lines=49> */
.L_x_12990:
        /* <DEDUP_REMOVED lines=16> */
.L_x_12992:
[----:B-1----:R-:W-:Y:S02]  /*118d0*/  IMAD.MOV.U32 R34, RZ, RZ, R114 ;  /* 0x000000ffff227224 */ /* 0x002fe400078e0072 */
.L_x_12993:
[----:B------:R-:W-:Y:S05]  /*118e0*/  BSYNC B0 ;  /* 0x0000000000007941 */ /* 0x000fea0003800000 */
.L_x_12991:
        /* <DEDUP_REMOVED lines=16> */
.L_x_12997:
[----:B------:R-:W-:Y:S05]  /*119f0*/  BSYNC B1 ;  /* 0x0000000000017941 */ /* 0x000fea0003800000 */
.L_x_12996:
        /* <DEDUP_REMOVED lines=43> */
.L_x_12995:
[----:B------:R-:W-:Y:S05]  /*11cb0*/  BSYNC B0 ;  /* 0x0000000000007941 */ /* 0x000fea0003800000 */
.L_x_12994:
        /* <DEDUP_REMOVED lines=15> */
.L_x_12998:
        /* <DEDUP_REMOVED lines=12> */
.L_x_13001:
[----:B------:R-:W-:Y:S02]  /*11e70*/  IMAD.MOV.U32 R33, RZ, RZ, R114 ;  /* 0x000000ffff217224 */ /* 0x000fe400078e0072 */
.L_x_13002:
[----:B------:R-:W-:Y:S05]  /*11e80*/  BSYNC B0 ;  /* 0x0000000000007941 */ /* 0x000fea0003800000 */
.L_x_13000:
        /* <DEDUP_REMOVED lines=16> */
.L_x_13006:
[----:B------:R-:W-:Y:S05]  /*11f90*/  BSYNC B1 ;  /* 0x0000000000017941 */ /* 0x000fea0003800000 */
.L_x_13005:
        /* <DEDUP_REMOVED lines=43> */
.L_x_13004:
[----:B------:R-:W-:Y:S05]  /*12250*/  BSYNC B0 ;  /* 0x0000000000007941 */ /* 0x000fea0003800000 */
.L_x_13003:
        /* <DEDUP_REMOVED lines=9> */
.L_x_12999:
        /* <DEDUP_REMOVED lines=12> */
.L_x_13008:
[----:B------:R-:W-:Y:S02]  /*123b0*/  IMAD.MOV.U32 R92, RZ, RZ, R114 ;  /* 0x000000ffff5c7224 */ /* 0x000fe400078e0072 */
.L_x_13009:
[----:B------:R-:W-:Y:S05]  /*123c0*/  BSYNC B0 ;  /* 0x0000000000007941 */ /* 0x000fea0003800000 */
.L_x_13007:
        /* <DEDUP_REMOVED lines=16> */
.L_x_13013:
[----:B------:R-:W-:Y:S05]  /*124d0*/  BSYNC B1 ;  /* 0x0000000000017941 */ /* 0x000fea0003800000 */
.L_x_13012:
        /* <DEDUP_REMOVED lines=43> */
.L_x_13011:
[----:B------:R-:W-:Y:S05]  /*12790*/  BSYNC B0 ;  /* 0x0000000000007941 */ /* 0x000fea0003800000 */
.L_x_13010:
        /* <DEDUP_REMOVED lines=14> */
.L_x_13014:
        /* <DEDUP_REMOVED lines=12> */
.L_x_13017:
[----:B------:R-:W-:Y:S02]  /*12940*/  IMAD.MOV.U32 R24, RZ, RZ, R114 ;  /* 0x000000ffff187224 */ /* 0x000fe400078e0072 */
.L_x_13018:
[----:B------:R-:W-:Y:S05]  /*12950*/  BSYNC B0 ;  /* 0x0000000000007941 */ /* 0x000fea0003800000 */
.L_x_13016:
        /* <DEDUP_REMOVED lines=16> */
.L_x_13022:
[----:B------:R-:W-:Y:S05]  /*12a60*/  BSYNC B1 ;  /* 0x0000000000017941 */ /* 0x000fea0003800000 */
.L_x_13021:
        /* <DEDUP_REMOVED lines=43> */
.L_x_13020:
[----:B------:R-:W-:Y:S05]  /*12d20*/  BSYNC B0 ;  /* 0x0000000000007941 */ /* 0x000fea0003800000 */
.L_x_13019:
        /* <DEDUP_REMOVED lines=9> */
.L_x_13015:
        /* <DEDUP_REMOVED lines=12> */
.L_x_13024:
[----:B------:R-:W-:Y:S02]  /*12e80*/  IMAD.MOV.U32 R24, RZ, RZ, R114 ;  /* 0x000000ffff187224 */ /* 0x000fe400078e0072 */
.L_x_13025:
[----:B------:R-:W-:Y:S05]  /*12e90*/  BSYNC B0 ;  /* 0x0000000000007941 */ /* 0x000fea0003800000 */
.L_x_13023:
        /* <DEDUP_REMOVED lines=16> */
.L_x_13029:
[----:B------:R-:W-:Y:S05]  /*12fa0*/  BSYNC B1 ;  /* 0x0000000000017941 */ /* 0x000fea0003800000 */
.L_x_13028:
        /* <DEDUP_REMOVED lines=43> */
.L_x_13027:
[----:B------:R-:W-:Y:S05]  /*13260*/  BSYNC B0 ;  /* 0x0000000000007941 */ /* 0x000fea0003800000 */
.L_x_13026:
        /* <DEDUP_REMOVED lines=14> */
.L_x_13030:
        /* <DEDUP_REMOVED lines=12> */
.L_x_13033:
[----:B------:R-:W-:Y:S02]  /*13410*/  IMAD.MOV.U32 R24, RZ, RZ, R114 ;  /* 0x000000ffff187224 */ /* 0x000fe400078e0072 */
.L_x_13034:
[----:B------:R-:W-:Y:S05]  /*13420*/  BSYNC B0 ;  /* 0x0000000000007941 */ /* 0x000fea0003800000 */
.L_x_13032:
        /* <DEDUP_REMOVED lines=16> */
.L_x_13038:
[----:B------:R-:W-:Y:S05]  /*13530*/  BSYNC B1 ;  /* 0x0000000000017941 */ /* 0x000fea0003800000 */
.L_x_13037:
        /* <DEDUP_REMOVED lines=43> */
.L_x_13036:
[----:B------:R-:W-:Y:S05]  /*137f0*/  BSYNC B0 ;  /* 0x0000000000007941 */ /* 0x000fea0003800000 */
.L_x_13035:
        /* <DEDUP_REMOVED lines=9> */
.L_x_13031:
        /* <DEDUP_REMOVED lines=12> */
.L_x_13040:
[----:B------:R-:W-:Y:S02]  /*13950*/  IMAD.MOV.U32 R24, RZ, RZ, R114 ;  /* 0x000000ffff187224 */ /* 0x000fe400078e0072 */
.L_x_13041:
[----:B------:R-:W-:Y:S05]  /*13960*/  BSYNC B0 ;  /* 0x0000000000007941 */ /* 0x000fea0003800000 */
.L_x_13039:
        /* <DEDUP_REMOVED lines=16> */
.L_x_13045:
[----:B------:R-:W-:Y:S05]  /*13a70*/  BSYNC B1 ;  /* 0x0000000000017941 */ /* 0x000fea0003800000 */
.L_x_13044:
        /* <DEDUP_REMOVED lines=43> */
.L_x_13043:
[----:B------:R-:W-:Y:S05]  /*13d30*/  BSYNC B0 ;  /* 0x0000000000007941 */ /* 0x000fea0003800000 */
.L_x_13042:
        /* <DEDUP_REMOVED lines=12> */
.L_x_13046:
        /* <DEDUP_REMOVED lines=12> */
.L_x_13049:
[----:B------:R-:W-:Y:S02]  /*13ec0*/  IMAD.MOV.U32 R92, RZ, RZ, R114 ;  /* 0x000000ffff5c7224 */ /* 0x000fe400078e0072 */
.L_x_13050:
[----:B------:R-:W-:Y:S05]  /*13ed0*/  BSYNC B0 ;  /* 0x0000000000007941 */ /* 0x000fea0003800000 */
.L_x_13048:
        /* <DEDUP_REMOVED lines=16> */
.L_x_13054:
[----:B------:R-:W-:Y:S05]  /*13fe0*/  BSYNC B1 ;  /* 0x0000000000017941 */ /* 0x000fea0003800000 */
.L_x_13053:
        /* <DEDUP_REMOVED lines=43> */
.L_x_13052:
[----:B------:R-:W-:Y:S05]  /*142a0*/  BSYNC B0 ;  /* 0x0000000000007941 */ /* 0x000fea0003800000 */
.L_x_13051:
        /* <DEDUP_REMOVED lines=9> */
.L_x_13047:
        /* <DEDUP_REMOVED lines=12> */
.L_x_13056:
[----:B------:R-:W-:Y:S02]  /*14400*/  IMAD.MOV.U32 R92, RZ, RZ, R114 ;  /* 0x000000ffff5c7224 */ /* 0x000fe400078e0072 */
.L_x_13057:
[----:B------:R-:W-:Y:S05]  /*14410*/  BSYNC B0 ;  /* 0x0000000000007941 */ /* 0x000fea0003800000 */
.L_x_13055:
        /* <DEDUP_REMOVED lines=16> */
.L_x_13061:
[----:B------:R-:W-:Y:S05]  /*14520*/  BSYNC B1 ;  /* 0x0000000000017941 */ /* 0x000fea0003800000 */
.L_x_13060:
        /* <DEDUP_REMOVED lines=43> */
.L_x_13059:
[----:B------:R-:W-:Y:S05]  /*147e0*/  BSYNC B0 ;  /* 0x0000000000007941 */ /* 0x000fea0003800000 */
.L_x_13058:
        /* <DEDUP_REMOVED lines=12> */
.L_x_13062:
        /* <DEDUP_REMOVED lines=12> */
.L_x_13065:
[----:B------:R-:W-:Y:S02]  /*14970*/  IMAD.MOV.U32 R29, RZ, RZ, R114 ;  /* 0x000000ffff1d7224 */ /* 0x000fe400078e0072 */
.L_x_13066:
[----:B------:R-:W-:Y:S05]  /*14980*/  BSYNC B0 ;  /* 0x0000000000007941 */ /* 0x000fea0003800000 */
.L_x_13064:
        /* <DEDUP_REMOVED lines=16> */
.L_x_13070:
[----:B------:R-:W-:Y:S05]  /*14a90*/  BSYNC B1 ;  /* 0x0000000000017941 */ /* 0x000fea0003800000 */
.L_x_13069:
        /* <DEDUP_REMOVED lines=43> */
.L_x_13068:
[----:B------:R-:W-:Y:S05]  /*14d50*/  BSYNC B0 ;  /* 0x0000000000007941 */ /* 0x000fea0003800000 */
.L_x_13067:
        /* <DEDUP_REMOVED lines=9> */
.L_x_13063:
        /* <DEDUP_REMOVED lines=12> */
.L_x_13072:
[----:B------:R-:W-:Y:S02]  /*14eb0*/  IMAD.MOV.U32 R94, RZ, RZ, R114 ;  /* 0x000000ffff5e7224 */ /* 0x000fe400078e0072 */
.L_x_13073:
[----:B------:R-:W-:Y:S05]  /*14ec0*/  BSYNC B0 ;  /* 0x0000000000007941 */ /* 0x000fea0003800000 */
.L_x_13071:
        /* <DEDUP_REMOVED lines=16> */
.L_x_13077:
[----:B------:R-:W-:Y:S05]  /*14fd0*/  BSYNC B1 ;  /* 0x0000000000017941 */ /* 0x000fea0003800000 */
.L_x_13076:
        /* <DEDUP_REMOVED lines=43> */
.L_x_13075:
[----:B------:R-:W-:Y:S05]  /*15290*/  BSYNC B0 ;  /* 0x0000000000007941 */ /* 0x000fea0003800000 */
.L_x_13074:
        /* <DEDUP_REMOVED lines=12> */
.L_x_13078:
        /* <DEDUP_REMOVED lines=12> */
.L_x_13081:
[----:B------:R-:W-:Y:S02]  /*15420*/  IMAD.MOV.U32 R26, RZ, RZ, R114 ;  /* 0x000000ffff1a7224 */ /* 0x000fe400078e0072 */
.L_x_13082:
[----:B------:R-:W-:Y:S05]  /*15430*/  BSYNC B0 ;  /* 0x0000000000007941 */ /* 0x000fea0003800000 */
.L_x_13080:
        /* <DEDUP_REMOVED lines=16> */
.L_x_13086:
[----:B------:R-:W-:Y:S05]  /*15540*/  BSYNC B1 ;  /* 0x0000000000017941 */ /* 0x000fea0003800000 */
.L_x_13085:
        /* <DEDUP_REMOVED lines=43> */
.L_x_13084:
[----:B------:R-:W-:Y:S05]  /*15800*/  BSYNC B0 ;  /* 0x0000000000007941 */ /* 0x000fea0003800000 */
.L_x_13083:
        /* <DEDUP_REMOVED lines=9> */
.L_x_13079:
        /* <DEDUP_REMOVED lines=12> */
.L_x_13088:
[----:B------:R-:W-:Y:S02]  /*15960*/  IMAD.MOV.U32 R26, RZ, RZ, R114 ;  /* 0x000000ffff1a7224 */ /* 0x000fe400078e0072 */
.L_x_13089:
[----:B------:R-:W-:Y:S05]  /*15970*/  BSYNC B0 ;  /* 0x0000000000007941 */ /* 0x000fea0003800000 */
.L_x_13087:
        /* <DEDUP_REMOVED lines=16> */
.L_x_13093:
[----:B------:R-:W-:Y:S05]  /*15a80*/  BSYNC B1 ;  /* 0x0000000000017941 */ /* 0x000fea0003800000 */
.L_x_13092:
        /* <DEDUP_REMOVED lines=43> */
.L_x_13091:
[----:B------:R-:W-:Y:S05]  /*15d40*/  BSYNC B0 ;  /* 0x0000000000007941 */ /* 0x000fea0003800000 */
.L_x_13090:
        /* <DEDUP_REMOVED lines=12> */
.L_x_13094:
        /* <DEDUP_REMOVED lines=12> */
.L_x_13097:
[----:B------:R-:W-:Y:S02]  /*15ed0*/  IMAD.MOV.U32 R26, RZ, RZ, R114 ;  /* 0x000000ffff1a7224 */ /* 0x000fe400078e0072 */
.L_x_13098:
[----:B------:R-:W-:Y:S05]  /*15ee0*/  BSYNC B0 ;  /* 0x0000000000007941 */ /* 0x000fea0003800000 */
.L_x_13096:
        /* <DEDUP_REMOVED lines=16> */
.L_x_13102:
[----:B------:R-:W-:Y:S05]  /*15ff0*/  BSYNC B1 ;  /* 0x0000000000017941 */ /* 0x000fea0003800000 */
.L_x_13101:
        /* <DEDUP_REMOVED lines=43> */
.L_x_13100:
[----:B------:R-:W-:Y:S05]  /*162b0*/  BSYNC B0 ;  /* 0x0000000000007941 */ /* 0x000fea0003800000 */
.L_x_13099:
        /* <DEDUP_REMOVED lines=9> */
.L_x_13095:
        /* <DEDUP_REMOVED lines=12> */
.L_x_13104:
[----:B------:R-:W-:Y:S02]  /*16410*/  IMAD.MOV.U32 R26, RZ, RZ, R114 ;  /* 0x000000ffff1a7224 */ /* 0x000fe400078e0072 */
.L_x_13105:
[----:B------:R-:W-:Y:S05]  /*16420*/  BSYNC B0 ;  /* 0x0000000000007941 */ /* 0x000fea0003800000 */
.L_x_13103:
        /* <DEDUP_REMOVED lines=16> */
.L_x_13109:
[----:B------:R-:W-:Y:S05]  /*16530*/  BSYNC B1 ;  /* 0x0000000000017941 */ /* 0x000fea0003800000 */
.L_x_13108:
        /* <DEDUP_REMOVED lines=43> */
.L_x_13107:
[----:B------:R-:W-:Y:S05]  /*167f0*/  BSYNC B0 ;  /* 0x0000000000007941 */ /* 0x000fea0003800000 */
.L_x_13106:
        /* <DEDUP_REMOVED lines=13> */
.L_x_13110:
        /* <DEDUP_REMOVED lines=12> */
.L_x_13113:
[----:B------:R-:W-:Y:S02]  /*16990*/  IMAD.MOV.U32 R94, RZ, RZ, R114 ;  /* 0x000000ffff5e7224 */ /* 0x000fe400078e0072 */
.L_x_13114:
[----:B------:R-:W-:Y:S05]  /*169a0*/  BSYNC B0 ;  /* 0x0000000000007941 */ /* 0x000fea0003800000 */
.L_x_13112:
        /* <DEDUP_REMOVED lines=18> */
.L_x_13118:
[----:B------:R-:W-:Y:S05]  /*16ad0*/  BSYNC B1 ;  /* 0x0000000000017941 */ /* 0x000fea0003800000 */
.L_x_13117:
        /* <DEDUP_REMOVED lines=43> */
.L_x_13116:
[----:B------:R-:W-:Y:S05]  /*16d90*/  BSYNC B0 ;  /* 0x0000000000007941 */ /* 0x000fea0003800000 */
.L_x_13115:
        /* <DEDUP_REMOVED lines=9> */
.L_x_13111:
        /* <DEDUP_REMOVED lines=26> */
[----:B------:R-:W-:-:S06]  /*16fd0*/  IMAD.WIDE.U32 R94, R139, R118, c[0x0][0x170] ;  /* 0x00005c008b5e7625 */ /* 0x000fcc00078e0076 */
        /* <DEDUP_REMOVED lines=22> */
.L_x_13119:
[----:B0-----:R0:W5:Y:S04]  /*17140*/  @P6 LDG.E.128 R68, [R120.64] ;  /* 0x0000000678446981 */ /* 0x001168000c1e1d00 */
[----:B------:R0:W5:Y:S04]  /*17150*/  @P0 LDG.E.128 R64, [R118.64] ;  /* 0x0000000676400981 */ /* 0x000168000c1e1d00 */
[----:B------:R0:W5:Y:S04]  /*17160*/  @P0 LDG.E.128 R60, [R118.64+0x10] ;  /* 0x00001006763c0981 */ /* 0x000168000c1e1d00 */
[----:B------:R-:W5:Y:S01]  /*17170*/  LDG.E.128 R92, [R94.64] ;  /* 0x000000065e5c7981 */ /* 0x000f62000c1e1d00 */
[C---:B------:R-:W-:Y:S01]  /*17180*/  ISETP.NE.AND P1, PT, R138.reuse, 0x1, PT ;  /* 0x000000018a00780c */ /* 0x040fe20003f25270 */
[----:B------:R-:W-:Y:S01]  /*17190*/  BSSY B0, `(.L_x_13120) ;  /* 0x000000c000007945 */ /* 0x000fe20003800000 */
        /* <DEDUP_REMOVED lines=10> */
.L_x_13121:
[----:B0-----:R-:W-:Y:S02]  /*17240*/  IMAD.MOV.U32 R120, RZ, RZ, R114 ;  /* 0x000000ffff787224 */ /* 0x001fe400078e0072 */
.L_x_13122:
[----:B------:R-:W-:Y:S05]  /*17250*/  BSYNC B0 ;  /* 0x0000000000007941 */ /* 0x000fea0003800000 */
.L_x_13120:
        /* <DEDUP_REMOVED lines=16> */
.L_x_13126:
[----:B------:R-:W-:Y:S05]  /*17360*/  BSYNC B1 ;  /* 0x0000000000017941 */ /* 0x000fea0003800000 */
.L_x_13125:
        /* <DEDUP_REMOVED lines=43> */
.L_x_13124:
[----:B------:R-:W-:Y:S05]  /*17620*/  BSYNC B0 ;  /* 0x0000000000007941 */ /* 0x000fea0003800000 */
.L_x_13123:
        /* <DEDUP_REMOVED lines=15> */
.L_x_13127:
        /* <DEDUP_REMOVED lines=12> */
.L_x_13130:
[----:B------:R-:W-:Y:S02]  /*177e0*/  IMAD.MOV.U32 R25, RZ, RZ, R114 ;  /* 0x000000ffff197224 */ /* 0x000fe400078e0072 */
.L_x_13131:
[----:B------:R-:W-:Y:S05]  /*177f0*/  BSYNC B0 ;  /* 0x0000000000007941 */ /* 0x000fea0003800000 */
.L_x_13129:
        /* <DEDUP_REMOVED lines=16> */
.L_x_13135:
[----:B------:R-:W-:Y:S05]  /*17900*/  BSYNC B1 ;  /* 0x0000000000017941 */ /* 0x000fea0003800000 */
.L_x_13134:
        /* <DEDUP_REMOVED lines=43> */
.L_x_13133:
[----:B------:R-:W-:Y:S05]  /*17bc0*/  BSYNC B0 ;  /* 0x0000000000007941 */ /* 0x000fea0003800000 */
.L_x_13132:
        /* <DEDUP_REMOVED lines=9> */
.L_x_13128:
        /* <DEDUP_REMOVED lines=12> */
.L_x_13137:
[----:B------:R-:W-:Y:S02]  /*17d20*/  IMAD.MOV.U32 R138, RZ, RZ, R114 ;  /* 0x000000ffff8a7224 */ /* 0x000fe400078e0072 */
.L_x_13138:
[----:B------:R-:W-:Y:S05]  /*17d30*/  BSYNC B0 ;  /* 0x0000000000007941 */ /* 0x000fea0003800000 */
.L_x_13136:
        /* <DEDUP_REMOVED lines=16> */
.L_x_13142:
[----:B------:R-:W-:Y:S05]  /*17e40*/  BSYNC B1 ;  /* 0x0000000000017941 */ /* 0x000fea0003800000 */
.L_x_13141:
        /* <DEDUP_REMOVED lines=43> */
.L_x_13140:
[----:B------:R-:W-:Y:S05]  /*18100*/  BSYNC B0 ;  /* 0x0000000000007941 */ /* 0x000fea0003800000 */
.L_x_13139:
        /* <DEDUP_REMOVED lines=14> */
.L_x_13143:
        /* <DEDUP_REMOVED lines=12> */
.L_x_13146:
[----:B------:R-:W-:Y:S02]  /*182b0*/  IMAD.MOV.U32 R92, RZ, RZ, R114 ;  /* 0x000000ffff5c7224 */ /* 0x000fe400078e0072 */
.L_x_13147:
[----:B------:R-:W-:Y:S05]  /*182c0*/  BSYNC B0 ;  /* 0x0000000000007941 */ /* 0x000fea0003800000 */
.L_x_13145:
        /* <DEDUP_REMOVED lines=16> */
.L_x_13151:
[----:B------:R-:W-:Y:S05]  /*183d0*/  BSYNC B1 ;  /* 0x0000000000017941 */ /* 0x000fea0003800000 */
.L_x_13150:
        /* <DEDUP_REMOVED lines=43> */
.L_x_13149:
[----:B------:R-:W-:Y:S05]  /*18690*/  BSYNC B0 ;  /* 0x0000000000007941 */ /* 0x000fea0003800000 */
.L_x_13148:
        /* <DEDUP_REMOVED lines=9> */
.L_x_13144:
        /* <DEDUP_REMOVED lines=12> */
.L_x_13153:
[----:B------:R-:W-:Y:S02]  /*187f0*/  IMAD.MOV.U32 R92, RZ, RZ, R114 ;  /* 0x000000ffff5c7224 */ /* 0x000fe400078e0072 */
.L_x_13154:
[----:B------:R-:W-:Y:S05]  /*18800*/  BSYNC B0 ;  /* 0x0000000000007941 */ /* 0x000fea0003800000 */
.L_x_13152:
        /* <DEDUP_REMOVED lines=16> */
.L_x_13158:
[----:B------:R-:W-:Y:S05]  /*18910*/  BSYNC B1 ;  /* 0x0000000000017941 */ /* 0x000fea0003800000 */
.L_x_13157:
        /* <DEDUP_REMOVED lines=42> */
[----:B------:R-:W-:-:S05]  /*18bc0*/  LOP3.LUT R3, R3, UR26, R26, 0x96, !PT ;  /* 0x0000001a03037c12 */ /* 0x000fca000f8e961a */
.L_x_13156:
[----:B------:R-:W-:Y:S05]  /*18bd0*/  BSYNC B0 ;  /* 0x0000000000007941 */ /* 0x000fea0003800000 */
.L_x_13155:
        /* <DEDUP_REMOVED lines=14> */
.L_x_13159:
        /* <DEDUP_REMOVED lines=12> */
.L_x_13162:
[----:B------:R-:W-:Y:S02]  /*18d80*/  IMAD.MOV.U32 R27, RZ, RZ, R114 ;  /* 0x000000ffff1b7224 */ /* 0x000fe400078e0072 */
.L_x_13163:
[----:B------:R-:W-:Y:S05]  /*18d90*/  BSYNC B0 ;  /* 0x0000000000007941 */ /* 0x000fea0003800000 */
.L_x_13161:
        /* <DEDUP_REMOVED lines=16> */
.L_x_13167:
[----:B------:R-:W-:Y:S05]  /*18ea0*/  BSYNC B1 ;  /* 0x0000000000017941 */ /* 0x000fea0003800000 */
.L_x_13166:
        /* <DEDUP_REMOVED lines=43> */
.L_x_13165:
[----:B------:R-:W-:Y:S05]  /*19160*/  BSYNC B0 ;  /* 0x0000000000007941 */ /* 0x000fea0003800000 */
.L_x_13164:
        /* <DEDUP_REMOVED lines=9> */
.L_x_13160:
        /* <DEDUP_REMOVED lines=12> */
.L_x_13169:
[----:B------:R-:W-:Y:S02]  /*192c0*/  IMAD.MOV.U32 R92, RZ, RZ, R114 ;  /* 0x000000ffff5c7224 */ /* 0x000fe400078e0072 */
.L_x_13170:
[----:B------:R-:W-:Y:S05]  /*192d0*/  BSYNC B0 ;  /* 0x0000000000007941 */ /* 0x000fea0003800000 */
.L_x_13168:
        /* <DEDUP_REMOVED lines=16> */
.L_x_13174:
[----:B------:R-:W-:Y:S05]  /*193e0*/  BSYNC B1 ;  /* 0x0000000000017941 */ /* 0x000fea0003800000 */
.L_x_13173:
        /* <DEDUP_REMOVED lines=43> */
.L_x_13172:
[----:B------:R-:W-:Y:S05]  /*196a0*/  BSYNC B0 ;  /* 0x0000000000007941 */ /* 0x000fea0003800000 */
.L_x_13171:
        /* <DEDUP_REMOVED lines=12> */
.L_x_13175:
        /* <DEDUP_REMOVED lines=12> */
.L_x_13178:
[----:B------:R-:W-:Y:S02]  /*19830*/  IMAD.MOV.U32 R138, RZ, RZ, R114 ;  /* 0x000000ffff8a7224 */ /* 0x000fe400078e0072 */
.L_x_13179:
[----:B------:R-:W-:Y:S05]  /*19840*/  BSYNC B0 ;  /* 0x0000000000007941 */ /* 0x000fea0003800000 */
.L_x_13177:
        /* <DEDUP_REMOVED lines=16> */
.L_x_13183:
[----:B------:R-:W-:Y:S05]  /*19950*/  BSYNC B1 ;  /* 0x0000000000017941 */ /* 0x000fea0003800000 */
.L_x_13182:
        /* <DEDUP_REMOVED lines=43> */
.L_x_13181:
[----:B------:R-:W-:Y:S05]  /*19c10*/  BSYNC B0 ;  /* 0x0000000000007941 */ /* 0x000fea0003800000 */
.L_x_13180:
        /* <DEDUP_REMOVED lines=9> */
.L_x_13176:
        /* <DEDUP_REMOVED lines=12> */
.L_x_13185:
[----:B------:R-:W-:Y:S02]  /*19d70*/  IMAD.MOV.U32 R138, RZ, RZ, R114 ;  /* 0x000000ffff8a7224 */ /* 0x000fe400078e0072 */
.L_x_13186:
[----:B------:R-:W-:Y:S05]  /*19d80*/  BSYNC B0 ;  /* 0x0000000000007941 */ /* 0x000fea0003800000 */
.L_x_13184:
        /* <DEDUP_REMOVED lines=16> */
.L_x_13190:
[----:B------:R-:W-:Y:S05]  /*19e90*/  BSYNC B1 ;  /* 0x0000000000017941 */ /* 0x000fea0003800000 */
.L_x_13189:
        /* <DEDUP_REMOVED lines=43> */
.L_x_13188:
[----:B------:R-:W-:Y:S05]  /*1a150*/  BSYNC B0 ;  /* 0x0000000000007941 */ /* 0x000fea0003800000 */
.L_x_13187:
        /* <DEDUP_REMOVED lines=12> */
.L_x_13191:
        /* <DEDUP_REMOVED lines=12> */
.L_x_13194:
[----:B------:R-:W-:Y:S02]  /*1a2e0*/  IMAD.MOV.U32 R93, RZ, RZ, R114 ;  /* 0x000000ffff5d7224 */ /* 0x000fe400078e0072 */
.L_x_13195:
[----:B------:R-:W-:Y:S05]  /*1a2f0*/  BSYNC B0 ;  /* 0x0000000000007941 */ /* 0x000fea0003800000 */
.L_x_13193:
        /* <DEDUP_REMOVED lines=16> */
.L_x_13199:
[----:B------:R-:W-:Y:S05]  /*1a400*/  BSYNC B1 ;  /* 0x0000000000017941 */ /* 0x000fea0003800000 */
.L_x_13198:
        /* <DEDUP_REMOVED lines=43> */
.L_x_13197:
[----:B------:R-:W-:Y:S05]  /*1a6c0*/  BSYNC B0 ;  /* 0x0000000000007941 */ /* 0x000fea0003800000 */
.L_x_13196:
        /* <DEDUP_REMOVED lines=9> */
.L_x_13192:
        /* <DEDUP_REMOVED lines=12> */
.L_x_13201:
[----:B------:R-:W-:Y:S02]  /*1a820*/  IMAD.MOV.U32 R138, RZ, RZ, R114 ;  /* 0x000000ffff8a7224 */ /* 0x000fe400078e0072 */
.L_x_13202:
[----:B------:R-:W-:Y:S05]  /*1a830*/  BSYNC B0 ;  /* 0x0000000000007941 */ /* 0x000fea0003800000 */
.L_x_13200:
        /* <DEDUP_REMOVED lines=16> */
.L_x_13206:
[----:B------:R-:W-:Y:S05]  /*1a940*/  BSYNC B1 ;  /* 0x0000000000017941 */ /* 0x000fea0003800000 */
.L_x_13205:
        /* <DEDUP_REMOVED lines=43> */
.L_x_13204:
[----:B------:R-:W-:Y:S05]  /*1ac00*/  BSYNC B0 ;  /* 0x0000000000007941 */ /* 0x000fea0003800000 */
.L_x_13203:
        /* <DEDUP_REMOVED lines=12> */
.L_x_13207:
        /* <DEDUP_REMOVED lines=12> */
.L_x_13210:
[----:B------:R-:W-:Y:S02]  /*1ad90*/  IMAD.MOV.U32 R94, RZ, RZ, R114 ;  /* 0x000000ffff5e7224 */ /* 0x000fe400078e0072 */
.L_x_13211:
[----:B------:R-:W-:Y:S05]  /*1ada0*/  BSYNC B0 ;  /* 0x0000000000007941 */ /* 0x000fea0003800000 */
.L_x_13209:
        /* <DEDUP_REMOVED lines=16> */
.L_x_13215:
[----:B------:R-:W-:Y:S05]  /*1aeb0*/  BSYNC B1 ;  /* 0x0000000000017941 */ /* 0x000fea0003800000 */
.L_x_13214:
        /* <DEDUP_REMOVED lines=43> */
.L_x_13213:
[----:B------:R-:W-:Y:S05]  /*1b170*/  BSYNC B0 ;  /* 0x0000000000007941 */ /* 0x000fea0003800000 */
.L_x_13212:
        /* <DEDUP_REMOVED lines=9> */
.L_x_13208:
        /* <DEDUP_REMOVED lines=12> */
.L_x_13217:
[----:B------:R-:W-:Y:S02]  /*1b2d0*/  IMAD.MOV.U32 R138, RZ, RZ, R114 ;  /* 0x000000ffff8a7224 */ /* 0x000fe400078e0072 */
.L_x_13218:
[----:B------:R-:W-:Y:S05]  /*1b2e0*/  BSYNC B0 ;  /* 0x0000000000007941 */ /* 0x000fea0003800000 */
.L_x_13216:
        /* <DEDUP_REMOVED lines=16> */
.L_x_13222:
[----:B------:R-:W-:Y:S05]  /*1b3f0*/  BSYNC B1 ;  /* 0x0000000000017941 */ /* 0x000fea0003800000 */
.L_x_13221:
        /* <DEDUP_REMOVED lines=43> */
.L_x_13220:
[----:B------:R-:W-:Y:S05]  /*1b6b0*/  BSYNC B0 ;  /* 0x0000000000007941 */ /* 0x000fea0003800000 */
.L_x_13219:
        /* <DEDUP_REMOVED lines=12> */
.L_x_13223:
        /* <DEDUP_REMOVED lines=12> */
.L_x_13226:
[----:B------:R-:W-:Y:S02]  /*1b840*/  IMAD.MOV.U32 R138, RZ, RZ, R114 ;  /* 0x000000ffff8a7224 */ /* 0x000fe400078e0072 */
.L_x_13227:
[----:B------:R-:W-:Y:S05]  /*1b850*/  BSYNC B0 ;  /* 0x0000000000007941 */ /* 0x000fea0003800000 */
.L_x_13225:
        /* <DEDUP_REMOVED lines=16> */
.L_x_13231:
[----:B------:R-:W-:Y:S05]  /*1b960*/  BSYNC B1 ;  /* 0x0000000000017941 */ /* 0x000fea0003800000 */
.L_x_13230:
        /* <DEDUP_REMOVED lines=43> */
.L_x_13229:
[----:B------:R-:W-:Y:S05]  /*1bc20*/  BSYNC B0 ;  /* 0x0000000000007941 */ /* 0x000fea0003800000 */
.L_x_13228:
        /* <DEDUP_REMOVED lines=9> */
.L_x_13224:
        /* <DEDUP_REMOVED lines=12> */
.L_x_13233:
[----:B------:R-:W-:Y:S02]  /*1bd80*/  IMAD.MOV.U32 R138, RZ, RZ, R114 ;  /* 0x000000ffff8a7224 */ /* 0x000fe400078e0072 */
.L_x_13234:
[----:B------:R-:W-:Y:S05]  /*1bd90*/  BSYNC B0 ;  /* 0x0000000000007941 */ /* 0x000fea0003800000 */
.L_x_13232:
        /* <DEDUP_REMOVED lines=16> */
.L_x_13238:
[----:B------:R-:W-:Y:S05]  /*1bea0*/  BSYNC B1 ;  /* 0x0000000000017941 */ /* 0x000fea0003800000 */
.L_x_13237:
        /* <DEDUP_REMOVED lines=43> */
.L_x_13236:
[----:B------:R-:W-:Y:S05]  /*1c160*/  BSYNC B0 ;  /* 0x0000000000007941 */ /* 0x000fea0003800000 */
.L_x_13235:
        /* <DEDUP_REMOVED lines=13> */
.L_x_13239:
        /* <DEDUP_REMOVED lines=12> */
.L_x_13242:
[----:B------:R-:W-:Y:S02]  /*1c300*/  IMAD.MOV.U32 R141, RZ, RZ, R114 ;  /* 0x000000ffff8d7224 */ /* 0x000fe400078e0072 */
.L_x_13243:
[----:B------:R-:W-:Y:S05]  /*1c310*/  BSYNC B0 ;  /* 0x0000000000007941 */ /* 0x000fea0003800000 */
.L_x_13241:
        /* <DEDUP_REMOVED lines=18> */
.L_x_13247:
[----:B------:R-:W-:Y:S05]  /*1c440*/  BSYNC B1 ;  /* 0x0000000000017941 */ /* 0x000fea0003800000 */
.L_x_13246:
        /* <DEDUP_REMOVED lines=43> */
.L_x_13245:
[----:B------:R-:W-:Y:S05]  /*1c700*/  BSYNC B0 ;  /* 0x0000000000007941 */ /* 0x000fea0003800000 */
.L_x_13244:
        /* <DEDUP_REMOVED lines=9> */
.L_x_13240:
[----:B------:R-:W-:Y:S01]  /*1c7a0*/  FADD.FTZ R120, RZ, R56 ;  /* 0x00000038ff787221 */ /* 0x000fe20000010000 */
[----:B------:R-:W-:Y:S02]  /*1c7b0*/  SEL R119, RZ, 0x1000000, P5 ;  /* 0x01000000ff777807 */ /* 0x000fe40002800000 */
        /* <DEDUP_REMOVED lines=55> */
[----:B------:R-:W-:Y:S02]  /*1cb30*/  LOP3.LUT P0, RZ, R110, 0x1f, RZ, 0xc0, !PT ;  /* 0x0000001f6eff7812 */ /* 0x000fe4000780c0ff */
[----:B------:R-:W-:Y:S01]  /*1cb40*/  LOP3.LUT R118, R118, R143, RZ, 0xfc, !PT ;  /* 0x0000008f76767212 */ /* 0x000fe200078efcff */
[----:B------:R-:W-:Y:S01]  /*1cb50*/  FADD.FTZ R141, R146, R25 ;  /* 0x00000019928d7221 */ /* 0x000fe20000010000 */
[----:B------:R-:W-:-:S03]  /*1cb60*/  SHF.R.U32.HI R146, RZ, 0x5, R110 ;  /* 0x00000005ff927819 */ /* 0x000fc6000001166e */
[----:B------:R0:W-:Y:S01]  /*1cb70*/  STG.E.64 [R120.64], R118 ;  /* 0x0000007678007986 */ /* 0x0001e2000c101b06 */
[----:B------:R-:W-:Y:S01]  /*1cb80*/  FADD.FTZ R140, R141, R26 ;  /* 0x0000001a8d8c7221 */ /* 0x000fe20000010000 */
[----:B------:R-:W-:-:S03]  /*1cb90*/  LOP3.LUT R146, R146, 0x7fffffc, RZ, 0xc0, !PT ;  /* 0x07fffffc92927812 */ /* 0x000fc600078ec0ff */
[----:B------:R-:W-:-:S04]  /*1cba0*/  FADD.FTZ R141, R140, R27 ;  /* 0x0000001b8c8d7221 */ /* 0x000fc80000010000 */
[----:B------:R-:W-:-:S04]  /*1cbb0*/  FADD.FTZ R140, R141, R92 ;  /* 0x0000005c8d8c7221 */ /* 0x000fc80000010000 */
        /* <DEDUP_REMOVED lines=22> */
.L_x_13248:
[----:B0-----:R-:W-:Y:S01]  /*1cd20*/  @!P1 IADD3 R146, R146, 0x4, RZ ;  /* 0x0000000492929810 */ /* 0x001fe20007ffe0ff */
[----:B------:R-:W-:Y:S01]  /*1cd30*/  FADD.FTZ R142, R148, R95 ;  /* 0x0000005f948e7221 */ /* 0x000fe20000010000 */
[----:B------:R-:W-:Y:S05]  /*1cd40*/  BRA.DIV ~URZ, `(.L_x_13249) ;  /* 0x000017027f007947 */ /* 0x000fea000b800000 */
[----:B------:R0:W1:Y:S02]  /*1cd50*/  SHFL.BFLY PT, R118, R142, 0x1, 0x1f ;  /* 0x0c201f008e767f89 */ /* 0x00006400000e0000 */
.L_x_13253:
        /* <DEDUP_REMOVED lines=100> */
.L_x_13254:
[----:B------:R-:W-:Y:S01]  /*1d3a0*/  SHF.R.U32.HI R141, RZ, 0x5, R110 ;  /* 0x00000005ff8d7819 */ /* 0x000fe2000001166e */
[----:B-1----:R-:W-:Y:S01]  /*1d3b0*/  FADD.FTZ R119, R143, R142 ;  /* 0x0000008e8f777221 */ /* 0x002fe20000010000 */
[----:B------:R-:W-:Y:S01]  /*1d3c0*/  WARPSYNC 0xffffffff ;  /* 0xffffffff00007948 */ /* 0x000fe20003800000 */
[----:B------:R-:W-:Y:S01]  /*1d3d0*/  LOP3.LUT R121, R110, 0x1f, RZ, 0xc0, !PT ;  /* 0x0000001f6e797812 */ /* 0x000fe200078ec0ff */
[----:B------:R-:W-:Y:S01]  /*1d3e0*/  IMAD.MOV.U32 R143, RZ, RZ, RZ ;  /* 0x000000ffff8f7224 */ /* 0x000fe200078e00ff */
[----:B------:R-:W-:Y:S02]  /*1d3f0*/  LOP3.LUT R141, R141, 0x3, RZ, 0xc0, !PT ;  /* 0x000000038d8d7812 */ /* 0x000fe400078ec0ff */
[----:B------:R-:W-:-:S03]  /*1d400*/  ISETP.GT.U32.AND P1, PT, R121, 0x3, PT ;  /* 0x000000037900780c */ /* 0x000fc60003f24070 */
[----:B0-----:R-:W-:-:S05]  /*1d410*/  @!P0 IMAD.IADD R142, R146, 0x1, R141 ;  /* 0x00000001928e8824 */ /* 0x001fca00078e028d */
[----:B------:R-:W-:Y:S04]  /*1d420*/  @!P0 STS.64 [R142.X8], R118 ;  /* 0x000000768e008388 */ /* 0x000fe80000008a00 */
[----:B------:R-:W-:Y:S01]  /*1d430*/  BAR.SYNC.DEFER_BLOCKING 0x0 ;  /* 0x0000000000007b1d */ /* 0x000fe20000010000 */
[----:B------:R-:W-:Y:S01]  /*1d440*/  @!P1 IMAD.IADD R146, R146, 0x1, R121 ;  /* 0x0000000192929824 */ /* 0x000fe200078e0279 */
[----:B------:R-:W-:Y:S01]  /*1d450*/  LOP3.LUT P0, RZ, R141, 0x1f, R110, 0xf8, !PT ;  /* 0x0000001f8dff7812 */ /* 0x000fe2000780f86e */
[----:B------:R-:W-:Y:S01]  /*1d460*/  CS2R R120, SRZ ;  /* 0x0000000000787805 */ /* 0x000fe2000001ff00 */
[----:B------:R-:W-:-:S04]  /*1d470*/  @!P1 IMAD.MOV.U32 R143, RZ, RZ, 0x500 ;  /* 0x00000500ff8f9424 */ /* 0x000fc800078e00ff */
[----:B------:R-:W-:Y:S01]  /*1d480*/  I2F R149, R143 ;  /* 0x0000008f00957306 */ /* 0x000fe20000201400 */
[----:B------:R-:W0:Y:S06]  /*1d490*/  SHFL.DOWN PT, R144, R143, 0x2, 0x1f ;  /* 0x08401f008f907f89 */ /* 0x000e2c00000e0000 */
[----:B------:R-:W-:Y:S01]  /*1d4a0*/  @!P0 IMAD.MOV.U32 R150, RZ, RZ, 0x4 ;  /* 0x00000004ff968424 */ /* 0x000fe200078e00ff */
[----:B------:R-:W-:Y:S01]  /*1d4b0*/  @!P1 LDS.64 R120, [R146.X8] ;  /* 0x0000000092789984 */ /* 0x000fe20000008a00 */
[----:B------:R-:W-:Y:S01]  /*1d4c0*/  ISETP.NE.AND P1, PT, RZ, UR8, PT ;  /* 0x00000008ff007c0c */ /* 0x000fe2000bf25270 */
[----:B0-----:R-:W-:-:S02]  /*1d4d0*/  IMAD.IADD R147, R144, 0x1, R143 ;  /* 0x0000000190937824 */ /* 0x001fc400078e028f */
[----:B------:R-:W-:Y:S03]  /*1d4e0*/  I2F R144, R144 ;  /* 0x0000009000907306 */ /* 0x000fe60000201400 */
[----:B------:R-:W0:Y:S05]  /*1d4f0*/  SHFL.DOWN PT, R148, R147, 0x1, 0x1f ;  /* 0x08201f0093947f89 */ /* 0x000e2a00000e0000 */
[----:B------:R-:W1:Y:S08]  /*1d500*/  I2F R140, R147 ;  /* 0x00000093008c7306 */ /* 0x000e700000201400 */
[----:B-1----:R-:W1:Y:S01]  /*1d510*/  MUFU.RCP R119, R140 ;  /* 0x0000008c00777308 */ /* 0x002e620000001000 */
[----:B0-----:R-:W-:Y:S01]  /*1d520*/  IMAD.IADD R146, R147, 0x1, R148 ;  /* 0x0000000193927824 */ /* 0x001fe200078e0294 */
[----:B------:R-:W0:Y:S06]  /*1d530*/  SHFL.DOWN PT, R145, R120, 0x2, 0x1f ;  /* 0x08401f0078917f89 */ /* 0x000e2c00000e0000 */
[----:B------:R-:W-:Y:S08]  /*1d540*/  I2F R148, R148 ;  /* 0x0000009400947306 */ /* 0x000ff00000201400 */
[----:B------:R-:W2:Y:S01]  /*1d550*/  I2F R146, R146 ;  /* 0x0000009200927306 */ /* 0x000ea20000201400 */
[----:B0-----:R-:W-:-:S04]  /*1d560*/  FMUL.FTZ R118, R145, R144 ;  /* 0x0000009091767220 */ /* 0x001fc80000410000 */
[----:B------:R-:W-:Y:S02]  /*1d570*/  FFMA.FTZ R142, R149, R120, R118 ;  /* 0x00000078958e7223 */ /* 0x000fe40000010076 */
[----:B------:R-:W0:Y:S01]  /*1d580*/  SHFL.DOWN PT, R118, R121, 0x2, 0x1f ;  /* 0x08401f0079767f89 */ /* 0x000e2200000e0000 */
[----:B------:R-:W-:Y:S02]  /*1d590*/  FADD.FTZ R120, -R145, R120 ;  /* 0x0000007891787221 */ /* 0x000fe40000010100 */
[----:B-1----:R-:W-:Y:S01]  /*1d5a0*/  FMUL.FTZ R143, R119, R142 ;  /* 0x0000008e778f7220 */ /* 0x002fe20000410000 */
[----:B--2---:R-:W1:Y:S01]  /*1d5b0*/  MUFU.RCP R145, R146 ;  /* 0x0000009200917308 */ /* 0x004e620000001000 */
[----:B------:R-:W-:-:S03]  /*1d5c0*/  FMUL.FTZ R120, R120, R120 ;  /* 0x0000007878787220 */ /* 0x000fc60000410000 */
        /* <DEDUP_REMOVED lines=8> */
[----:B------:R-:W0:Y:S01]  /*1d650*/  SHFL.DOWN PT, R119, R118, 0x1, 0x1f ;  /* 0x08201f0076777f89 */ /* 0x000e2200000e0000 */
[----:B------:R-:W-:Y:S02]  /*1d660*/  FMUL.FTZ R141, R142, R142 ;  /* 0x0000008e8e8d7220 */ /* 0x000fe40000410000 */
[----:B-1----:R-:W-:-:S02]  /*1d670*/  FMUL.FTZ R121, R145, R120 ;  /* 0x0000007891797220 */ /* 0x002fc40000410000 */
[----:B------:R-:W-:Y:S02]  /*1d680*/  FMUL.FTZ R141, R140, R141 ;  /* 0x0000008d8c8d7220 */ /* 0x000fe40000410000 */
[----:B------:R-:W-:Y:S02]  /*1d690*/  @!P0 IMAD.MOV.U32 R140, RZ, RZ, 0x4 ;  /* 0x00000004ff8c8424 */ /* 0x000fe400078e00ff */
[----:B------:R-:W-:Y:S01]  /*1d6a0*/  FMUL.FTZ R141, R141, R148 ;  /* 0x000000948d8d7220 */ /* 0x000fe20000410000 */
[----:B------:R-:W1:Y:S01]  /*1d6b0*/  SHFL.IDX PT, R121, R121, RZ, 0x1f ;  /* 0x00001fff79797589 */ /* 0x000e6200000e0000 */
[----:B0-----:R-:W-:Y:S02]  /*1d6c0*/  FADD.FTZ R120, R118, R119 ;  /* 0x0000007776787221 */ /* 0x001fe40000010000 */
[----:B------:R-:W-:-:S04]  /*1d6d0*/  @!P0 IMAD.WIDE R118, R109, R140, c[0x0][0x1a0] ;  /* 0x000068006d768625 */ /* 0x000fc800078e028c */
[----:B------:R-:W-:Y:S01]  /*1d6e0*/  FFMA.FTZ R141, R145, R141, R120 ;  /* 0x0000008d918d7223 */ /* 0x000fe20000010078 */
[----:B-1----:R-:W-:Y:S01]  /*1d6f0*/  FSEL R120, R121, RZ, !P1 ;  /* 0x000000ff79787208 */ /* 0x002fe20004800000 */
[----:B------:R0:W-:Y:S04]  /*1d700*/  @!P0 STG.E [R118.64], R121 ;  /* 0x0000007976008986 */ /* 0x0001e8000c101906 */
[----:B------:R-:W1:Y:S01]  /*1d710*/  SHFL.IDX PT, R141, R141, RZ, 0x1f ;  /* 0x00001fff8d8d7589 */ /* 0x000e6200000e0000 */
[C---:B------:R-:W-:Y:S02]  /*1d720*/  FADD.FTZ R56, -R120.reuse, R56 ;  /* 0x0000003878387221 */ /* 0x040fe40000010100 */
[C---:B------:R-:W-:Y:S02]  /*1d730*/  FADD.FTZ R57, -R120.reuse, R57 ;  /* 0x0000003978397221 */ /* 0x040fe40000010100 */
[----:B------:R-:W-:-:S02]  /*1d740*/  FADD.FTZ R28, -R120, R28 ;  /* 0x0000001c781c7221 */ /* 0x000fc40000010100 */
[C---:B------:R-:W-:Y:S01]  /*1d750*/  FADD.FTZ R148, -R120.reuse, R27 ;  /* 0x0000001b78947221 */ /* 0x040fe20000010100 */
[----:B0-----:R-:W-:Y:S01]  /*1d760*/  MOV R118, c[0x0][0x1e0] ;  /* 0x0000780000767a02 */ /* 0x001fe20000000f00 */
[----:B------:R-:W-:Y:S02]  /*1d770*/  FMUL.FTZ R121, R121, R121 ;  /* 0x0000007979797220 */ /* 0x000fe40000410000 */
[C---:B------:R-:W-:Y:S02]  /*1d780*/  FADD.FTZ R54, -R120.reuse, R54 ;  /* 0x0000003678367221 */ /* 0x040fe40000010100 */
[C---:B------:R-:W-:Y:S01]  /*1d790*/  FADD.FTZ R55, -R120.reuse, R55 ;  /* 0x0000003778377221 */ /* 0x040fe20000010100 */
[----:B------:R-:W-:Y:S01]  /*1d7a0*/  FSEL R121, R121, RZ, P1 ;  /* 0x000000ff79797208 */ /* 0x000fe20000800000 */
[----:B------:R-:W-:Y:S01]  /*1d7b0*/  FADD.FTZ R52, -R120, R52 ;  /* 0x0000003478347221 */ /* 0x000fe20000010100 */
[----:B------:R-:W-:Y:S01]  /*1d7c0*/  LOP3.LUT P1, RZ, R112, 0xff, RZ, 0xc0, !PT ;  /* 0x000000ff70ff7812 */ /* 0x000fe2000782c0ff */
[----:B------:R-:W-:-:S02]  /*1d7d0*/  FADD.FTZ R142, -R120, R31 ;  /* 0x0000001f788e7221 */ /* 0x000fc40000010100 */
[C---:B------:R-:W-:Y:S01]  /*1d7e0*/  FADD.FTZ R53, -R120.reuse, R53 ;  /* 0x0000003578357221 */ /* 0x040fe20000010100 */
[----:B------:R-:W-:Y:S01]  /*1d7f0*/  SEL R112, RZ, 0x1, P1 ;  /* 0x00000001ff707807 */ /* 0x000fe20000800000 */
[C---:B------:R-:W-:Y:S02]  /*1d800*/  FADD.FTZ R58, -R120.reuse, R58 ;  /* 0x0000003a783a7221 */ /* 0x040fe40000010100 */
[C---:B------:R-:W-:Y:S02]  /*1d810*/  FADD.FTZ R140, -R120.reuse, R29 ;  /* 0x0000001d788c7221 */ /* 0x040fe40000010100 */
[----:B-1----:R-:W-:Y:S01]  /*1d820*/  FFMA.FTZ R118, R141, R118, c[0x0][0x228] ;  /* 0x00008a008d767623 */ /* 0x002fe20000010076 */
[----:B------:R-:W-:Y:S01]  /*1d830*/  PRMT R141, RZ, 0x7610, R76 ;  /* 0x00007610ff8d7816 */ /* 0x000fe2000000004c */
[----:B------:R-:W-:Y:S02]  /*1d840*/  FADD.FTZ R59, -R120, R59 ;  /* 0x0000003b783b7221 */ /* 0x000fe40000010100 */
[----:B------:R-:W-:Y:S01]  /*1d850*/  FADD.FTZ R119, R118, R121 ;  /* 0x0000007976777221 */ /* 0x000fe20000010000 */
[----:B------:R-:W-:Y:S01]  /*1d860*/  PRMT R121, RZ, 0x7610, R77 ;  /* 0x00007610ff797816 */ /* 0x000fe2000000004d */
[----:B------:R-:W-:-:S02]  /*1d870*/  FADD.FTZ R118, -R120, R35 ;  /* 0x0000002378767221 */ /* 0x000fc40000010100 */
[C---:B------:R-:W-:Y:S02]  /*1d880*/  FADD.FTZ R48, -R120.reuse, R48 ;  /* 0x0000003078307221 */ /* 0x040fe40000010100 */
[----:B------:R-:W0:Y:S01]  /*1d890*/  MUFU.RSQ R119, R119 ;  /* 0x0000007700777308 */ /* 0x000e220000001400 */
        /* <DEDUP_REMOVED lines=8> */
[C---:B0-----:R-:W-:Y:S02]  /*1d920*/  FMUL.FTZ R27, R119.reuse, R56 ;  /* 0x00000038771b7220 */ /* 0x041fe40000410000 */
[C---:B------:R-:W-:Y:S02]  /*1d930*/  FMUL.FTZ R56, R119.reuse, R57 ;  /* 0x0000003977387220 */ /* 0x040fe40000410000 */
[C---:B------:R-:W-:Y:S01]  /*1d940*/  FMUL.FTZ R57, R119.reuse, R28 ;  /* 0x0000001c77397220 */ /* 0x040fe20000410000 */
[----:B------:R-:W-:Y:S01]  /*1d950*/  PRMT R28, RZ, 0x5410, R91 ;  /* 0x00005410ff1c7816 */ /* 0x000fe2000000005b */
[----:B------:R-:W-:-:S02]  /*1d960*/  FMUL.FTZ R35, R119, R54 ;  /* 0x0000003677237220 */ /* 0x000fc40000410000 */
[----:B------:R-:W-:Y:S02]  /*1d970*/  FMUL.FTZ R54, R119, R55 ;  /* 0x0000003777367220 */ /* 0x000fe40000410000 */
[----:B------:R-:W-:Y:S01]  /*1d980*/  FFMA.FTZ R35, R35, R28, R102 ;  /* 0x0000001c23237223 */ /* 0x000fe20000010066 */
[----:B------:R-:W-:Y:S01]  /*1d990*/  PRMT R28, RZ, 0x7610, R91 ;  /* 0x00007610ff1c7816 */ /* 0x000fe2000000005b */
[C---:B------:R-:W-:Y:S02]  /*1d9a0*/  FMUL.FTZ R31, R119.reuse, R52 ;  /* 0x00000034771f7220 */ /* 0x040fe40000410000 */
[C---:B------:R-:W-:Y:S02]  /*1d9b0*/  FMUL.FTZ R52, R119.reuse, R53 ;  /* 0x0000003577347220 */ /* 0x040fe40000410000 */
[----:B------:R-:W-:Y:S01]  /*1d9c0*/  FFMA.FTZ R54, R54, R28, R101 ;  /* 0x0000001c36367223 */ /* 0x000fe20000010065 */
        /* <DEDUP_REMOVED lines=14> */
[----:B------:R-:W-:Y:S02]  /*1dab0*/  FADD.FTZ R43, -R120, R43 ;  /* 0x0000002b782b7221 */ /* 0x000fe40000010100 */
[----:B------:R-:W-:Y:S01]  /*1dac0*/  FFMA.FTZ R58, R58, R28, R105 ;  /* 0x0000001c3a3a7223 */ /* 0x000fe20000010069 */
[----:B------:R-:W-:Y:S01]  /*1dad0*/  PRMT R28, RZ, 0x5410, R88 ;  /* 0x00005410ff1c7816 */ /* 0x000fe20000000058 */
[----:B------:R-:W-:-:S02]  /*1dae0*/  FMUL.FTZ R46, R119, R47 ;  /* 0x0000002f772e7220 */ /* 0x000fc40000410000 */
[C---:B------:R-:W-:Y:S02]  /*1daf0*/  FADD.FTZ R36, -R120.reuse, R36 ;  /* 0x0000002478247221 */ /* 0x040fe40000010100 */
[----:B------:R-:W-:Y:S01]  /*1db00*/  FFMA.FTZ R27, R27, R28, R108 ;  /* 0x0000001c1b1b7223 */ /* 0x000fe2000001006c */
[----:B------:R-:W-:Y:S01]  /*1db10*/  PRMT R28, RZ, 0x7610, R88 ;  /* 0x00007610ff1c7816 */ /* 0x000fe20000000058 */
[C---:B------:R-:W-:Y:S02]  /*1db20*/  FMUL.FTZ R47, R119.reuse, R40 ;  /* 0x00000028772f7220 */ /* 0x040fe40000410000 */
[C---:B------:R-:W-:Y:S02]  /*1db30*/  FADD.FTZ R37, -R120.reuse, R37 ;  /* 0x0000002578257221 */ /* 0x040fe40000010100 */
[----:B------:R-:W-:Y:S02]  /*1db40*/  FMUL.FTZ R40, R119, R41 ;  /* 0x0000002977287220 */ /* 0x000fe40000410000 */
[----:B------:R-:W-:-:S02]  /*1db50*/  FADD.FTZ R38, -R120, R38 ;  /* 0x0000002678267221 */ /* 0x000fc40000010100 */
[C---:B------:R-:W-:Y:S02]  /*1db60*/  FMUL.FTZ R41, R119.reuse, R42 ;  /* 0x0000002a77297220 */ /* 0x040fe40000410000 */
[C---:B------:R-:W-:Y:S02]  /*1db70*/  FADD.FTZ R39, -R120.reuse, R39 ;  /* 0x0000002778277221 */ /* 0x040fe40000010100 */
[C---:B------:R-:W-:Y:S02]  /*1db80*/  FMUL.FTZ R42, R119.reuse, R43 ;  /* 0x0000002b772a7220 */ /* 0x040fe40000410000 */
[C---:B------:R-:W-:Y:S02]  /*1db90*/  FADD.FTZ R32, -R120.reuse, R32 ;  /* 0x0000002078207221 */ /* 0x040fe40000010100 */
[----:B------:R-:W-:Y:S02]  /*1dba0*/  FMUL.FTZ R43, R119, R36 ;  /* 0x00000024772b7220 */ /* 0x000fe40000410000 */
[----:B------:R-:W-:-:S02]  /*1dbb0*/  FADD.FTZ R33, -R120, R33 ;  /* 0x0000002178217221 */ /* 0x000fc40000010100 */
[C---:B------:R-:W-:Y:S02]  /*1dbc0*/  FMUL.FTZ R36, R119.reuse, R37 ;  /* 0x0000002577247220 */ /* 0x040fe40000410000 */
[----:B------:R-:W-:Y:S01]  /*1dbd0*/  FFMA.FTZ R56, R56, R28, R107 ;  /* 0x0000001c38387223 */ /* 0x000fe2000001006b */
[----:B------:R-:W-:Y:S01]  /*1dbe0*/  PRMT R28, RZ, 0x5410, R87 ;  /* 0x00005410ff1c7816 */ /* 0x000fe20000000057 */
[C---:B------:R-:W-:Y:S02]  /*1dbf0*/  FMUL.FTZ R37, R119.reuse, R38 ;  /* 0x0000002677257220 */ /* 0x040fe40000410000 */
[C---:B------:R-:W-:Y:S02]  /*1dc00*/  FMUL.FTZ R38, R119.reuse, R39 ;  /* 0x0000002777267220 */ /* 0x040fe40000410000 */
[C---:B------:R-:W-:Y:S02]  /*1dc10*/  FMUL.FTZ R39, R119.reuse, R32 ;  /* 0x0000002077277220 */ /* 0x040fe40000410000 */
[----:B------:R-:W-:-:S02]  /*1dc20*/  FMUL.FTZ R32, R119, R33 ;  /* 0x0000002177207220 */ /* 0x000fc40000410000 */
[C---:B------:R-:W-:Y:S02]  /*1dc30*/  FADD.FTZ R94, -R120.reuse, R94 ;  /* 0x0000005e785e7221 */ /* 0x040fe40000010100 */
[----:B------:R-:W-:Y:S01]  /*1dc40*/  FFMA.FTZ R45, R45, R28, R22 ;  /* 0x0000001c2d2d7223 */ /* 0x000fe20000010016 */
[----:B------:R-:W-:Y:S01]  /*1dc50*/  PRMT R28, RZ, 0x7610, R87 ;  /* 0x00007610ff1c7816 */ /* 0x000fe20000000057 */
[----:B------:R-:W-:Y:S02]  /*1dc60*/  FADD.FTZ R34, -R120, R34 ;  /* 0x0000002278227221 */ /* 0x000fe40000010100 */
[----:B------:R-:W-:Y:S01]  /*1dc70*/  FFMA.FTZ R141, R32, R141, R11 ;  /* 0x0000008d208d7223 */ /* 0x000fe2000001000b */
[----:B------:R-:W-:Y:S01]  /*1dc80*/  PRMT R32, RZ, 0x5410, R75 ;  /* 0x00005410ff207816 */ /* 0x000fe2000000004b */
[C---:B------:R-:W-:Y:S02]  /*1dc90*/  FADD.FTZ R144, -R120.reuse, R24 ;  /* 0x0000001878907221 */ /* 0x040fe40000010100 */
[----:B------:R-:W-:-:S02]  /*1dca0*/  FADD.FTZ R146, -R120, R25 ;  /* 0x0000001978927221 */ /* 0x000fc40000010100 */
[C---:B------:R-:W-:Y:S01]  /*1dcb0*/  @!P0 IMAD.WIDE R24, R109.reuse, R150, c[0x0][0x1a8] ;  /* 0x00006a006d188625 */ /* 0x040fe200078e0296 */
[----:B------:R-:W-:-:S03]  /*1dcc0*/  IADD3 R109, R109, c[0x0][0x160], RZ ;  /* 0x000058006d6d7a10 */ /* 0x000fc60007ffe0ff */
[----:B------:R-:W-:Y:S01]  /*1dcd0*/  FMUL.FTZ R94, R119, R94 ;  /* 0x0000005e775e7220 */ /* 0x000fe20000410000 */
[----:B------:R0:W-:Y:S01]  /*1dce0*/  @!P0 STG.E [R24.64], R119 ;  /* 0x0000007718008986 */ /* 0x0001e2000c101906 */
[C---:B------:R-:W-:Y:S02]  /*1dcf0*/  FADD.FTZ R50, -R120.reuse, R50 ;  /* 0x0000003278327221 */ /* 0x040fe40000010100 */
[C---:B------:R-:W-:Y:S02]  /*1dd00*/  FADD.FTZ R51, -R120.reuse, R51 ;  /* 0x0000003378337221 */ /* 0x040fe40000010100 */
[C---:B------:R-:W-:Y:S02]  /*1dd10*/  FADD.FTZ R30, -R120.reuse, R30 ;  /* 0x0000001e781e7221 */ /* 0x040fe40000010100 */
[C---:B------:R-:W-:Y:S02]  /*1dd20*/  FADD.FTZ R26, -R120.reuse, R26 ;  /* 0x0000001a781a7221 */ /* 0x040fe40000010100 */
[----:B------:R-:W-:-:S02]  /*1dd30*/  FADD.FTZ R92, -R120, R92 ;  /* 0x0000005c785c7221 */ /* 0x000fc40000010100 */
[C---:B------:R-:W-:Y:S02]  /*1dd40*/  FADD.FTZ R150, -R120.reuse, R93 ;  /* 0x0000005d78967221 */ /* 0x040fe40000010100 */
[C---:B------:R-:W-:Y:S01]  /*1dd50*/  FMUL.FTZ R33, R119.reuse, R34 ;  /* 0x0000002277217220 */ /* 0x040fe20000410000 */
[----:B------:R-:W-:Y:S01]  /*1dd60*/  PRMT R34, RZ, 0x5410, R81 ;  /* 0x00005410ff227816 */ /* 0x000fe20000000051 */
        /* <DEDUP_REMOVED lines=8> */
[----:B------:R-:W-:Y:S01]  /*1ddf0*/  FFMA.FTZ R49, R49, R28, R96 ;  /* 0x0000001c31317223 */ /* 0x000fe20000010060 */
[----:B------:R-:W-:Y:S01]  /*1de00*/  PRMT R28, RZ, 0x7610, R86 ;  /* 0x00007610ff1c7816 */ /* 0x000fe20000000056 */
[----:B------:R-:W-:Y:S01]  /*1de10*/  FFMA.FTZ R143, R120, R32, R127 ;  /* 0x00000020788f7223 */ /* 0x000fe2000001007f */
[----:B------:R-:W-:Y:S01]  /*1de20*/  PRMT R32, RZ, 0x5410, R74 ;  /* 0x00005410ff207816 */ /* 0x000fe2000000004a */
[C---:B------:R-:W-:Y:S02]  /*1de30*/  FMUL.FTZ R92, R119.reuse, R92 ;  /* 0x0000005c775c7220 */ /* 0x040fe40000410000 */
[----:B------:R-:W-:Y:S01]  /*1de40*/  FFMA.FTZ R42, R42, R34, R17 ;  /* 0x000000222a2a7223 */ /* 0x000fe20000010011 */
[----:B------:R-:W-:Y:S01]  /*1de50*/  PRMT R34, RZ, 0x5410, R80 ;  /* 0x00005410ff227816 */ /* 0x000fe20000000050 */
[----:B------:R-:W-:Y:S01]  /*1de60*/  FFMA.FTZ R44, R44, R28, R23 ;  /* 0x0000001c2c2c7223 */ /* 0x000fe20000010017 */
[----:B------:R-:W-:Y:S01]  /*1de70*/  PRMT R28, RZ, 0x5410, R85 ;  /* 0x00005410ff1c7816 */ /* 0x000fe20000000055 */
[C---:B0-----:R-:W-:Y:S01]  /*1de80*/  FMUL.FTZ R25, R119.reuse, R50 ;  /* 0x0000003277197220 */ /* 0x041fe20000410000 */
        /* <DEDUP_REMOVED lines=8> */
[----:B------:R-:W-:Y:S02]  /*1df10*/  FMUL.FTZ R24, R119, R51 ;  /* 0x0000003377187220 */ /* 0x000fe40000410000 */
[----:B------:R-:W-:Y:S01]  /*1df20*/  FFMA.FTZ R95, R95, R32, R126 ;  /* 0x000000205f5f7223 */ /* 0x000fe2000001007e */
[----:B------:R-:W-:Y:S01]  /*1df30*/  PRMT R32, RZ, 0x5410, R73 ;  /* 0x00005410ff207816 */ /* 0x000fe20000000049 */
[C---:B------:R-:W-:Y:S02]  /*1df40*/  FMUL.FTZ R26, R119.reuse, R26 ;  /* 0x0000001a771a7220 */ /* 0x040fe40000410000 */
[----:B------:R-:W-:Y:S01]  /*1df50*/  FFMA.FTZ R40, R40, R34, R19 ;  /* 0x0000002228287223 */ /* 0x000fe20000010013 */
[----:B------:R-:W-:Y:S01]  /*1df60*/  PRMT R34, RZ, 0x5410, R79 ;  /* 0x00005410ff227816 */ /* 0x000fe2000000004f */
[----:B------:R-:W-:Y:S01]  /*1df70*/  FFMA.FTZ R24, R24, R28, R97 ;  /* 0x0000001c18187223 */ /* 0x000fe20000010061 */
[----:B------:R-:W-:Y:S01]  /*1df80*/  PRMT R28, RZ, 0x5410, R84 ;  /* 0x00005410ff1c7816 */ /* 0x000fe20000000054 */
[C---:B------:R-:W-:Y:S01]  /*1df90*/  FMUL.FTZ R59, R119.reuse, R30 ;  /* 0x0000001e773b7220 */ /* 0x040fe20000410000 */
[----:B------:R-:W-:Y:S01]  /*1dfa0*/  PRMT R30, RZ, 0x5410, R82 ;  /* 0x00005410ff1e7816 */ /* 0x000fe20000000052 */
[----:B------:R-:W-:Y:S01]  /*1dfb0*/  FFMA.FTZ R92, R26, R32, R111 ;  /* 0x000000201a5c7223 */ /* 0x000fe2000001006f */
[----:B------:R-:W-:Y:S01]  /*1dfc0*/  PRMT R26, RZ, 0x7610, R73 ;  /* 0x00007610ff1a7816 */ /* 0x000fe20000000049 */
[----:B------:R-:W-:Y:S01]  /*1dfd0*/  FMUL.FTZ R93, R119, R148 ;  /* 0x00000094775d7220 */ /* 0x000fe20000410000 */
[----:B------:R-:W-:Y:S01]  /*1dfe0*/  LEA R32, P0, R137, c[0x0][0x208], 0x4 ;  /* 0x0000820089207a11 */ /* 0x000fe200078020ff */
[----:B------:R-:W-:Y:S01]  /*1dff0*/  FFMA.FTZ R59, R59, R34, R6 ;  /* 0x000000223b3b7223 */ /* 0x000fe20000010006 */
[----:B------:R-:W-:Y:S01]  /*1e000*/  PRMT R34, RZ, 0x7610, R79 ;  /* 0x00007610ff227816 */ /* 0x000fe2000000004f */
[----:B------:R-:W-:Y:S01]  /*1e010*/  FFMA.FTZ R53, R53, R28, R100 ;  /* 0x0000001c35357223 */ /* 0x000fe20000010064 */
[----:B------:R-:W-:Y:S01]  /*1e020*/  PRMT R28, RZ, 0x7610, R84 ;  /* 0x00007610ff1c7816 */ /* 0x000fe20000000054 */
[----:B------:R-:W-:Y:S01]  /*1e030*/  FMUL.FTZ R142, R119, R142 ;  /* 0x0000008e778e7220 */ /* 0x000fe20000410000 */
[----:B------:R-:W-:Y:S01]  /*1e040*/  F2FP.BF16.PACK_AB R25, R24, R25 ;  /* 0x000000191819723e */ /* 0x000fe200000010ff */
[----:B------:R-:W-:Y:S01]  /*1e050*/  FFMA.FTZ R93, R93, R26, R124 ;  /* 0x0000001a5d5d7223 */ /* 0x000fe2000001007c */
[----:B------:R-:W-:Y:S01]  /*1e060*/  PRMT R26, RZ, 0x5410, R72 ;  /* 0x00005410ff1a7816 */ /* 0x000fe20000000048 */
[----:B------:R-:W-:-:S02]  /*1e070*/  FMUL.FTZ R51, R119, R144 ;  /* 0x0000009077337220 */ /* 0x000fc40000410000 */
[----:B------:R-:W-:Y:S01]  /*1e080*/  FFMA.FTZ R30, R43, R30, R16 ;  /* 0x0000001e2b1e7223 */ /* 0x000fe20000010010 */
[----:B------:R-:W-:Y:S01]  /*1e090*/  PRMT R43, RZ, 0x7610, R82 ;  /* 0x00007610ff2b7816 */ /* 0x000fe20000000052 */
[C---:B------:R-:W-:Y:S02]  /*1e0a0*/  FMUL.FTZ R118, R119.reuse, R118 ;  /* 0x0000007677767220 */ /* 0x040fe40000410000 */
[----:B------:R-:W-:Y:S01]  /*1e0b0*/  FFMA.FTZ R142, R142, R34, R5 ;  /* 0x000000228e8e7223 */ /* 0x000fe20000010005 */
[----:B------:R-:W-:Y:S01]  /*1e0c0*/  PRMT R34, RZ, 0x5410, R78 ;  /* 0x00005410ff227816 */ /* 0x000fe2000000004e */
[C---:B------:R-:W-:Y:S02]  /*1e0d0*/  FMUL.FTZ R140, R119.reuse, R140 ;  /* 0x0000008c778c7220 */ /* 0x040fe40000410000 */
        /* <DEDUP_REMOVED lines=22> */
[----:B------:R-:W-:Y:S01]  /*1e240*/  IMAD.MOV.U32 R43, RZ, RZ, 0x10 ;  /* 0x00000010ff2b7424 */ /* 0x000fe200078e00ff */
[----:B------:R-:W-:Y:S01]  /*1e250*/  IADD3 R46, R137, 0x80, RZ ;  /* 0x00000080892e7810 */ /* 0x000fe20007ffe0ff */
[----:B------:R-:W-:Y:S01]  /*1e260*/  FFMA.FTZ R57, R140, R57, R7 ;  /* 0x000000398c397223 */ /* 0x000fe20000010007 */
[----:B------:R-:W-:-:S02]  /*1e270*/  F2FP.BF16.PACK_AB R39, R54, R35 ;  /* 0x000000233627723e */ /* 0x000fc400000010ff */
[C---:B------:R-:W-:Y:S02]  /*1e280*/  LEA.HI.X R33, R137.reuse, c[0x0][0x20c], RZ, 0x4, P0 ;  /* 0x0000830089217a11 */ /* 0x040fe400000f24ff */
[----:B------:R-:W-:Y:S02]  /*1e290*/  F2FP.BF16.PACK_AB R29, R42, R41 ;  /* 0x000000292a1d723e */ /* 0x000fe400000010ff */
[----:B------:R-:W-:Y:S01]  /*1e2a0*/  IADD3 R44, R137, 0x100, RZ ;  /* 0x00000100892c7810 */ /* 0x000fe20007ffe0ff */
[----:B------:R0:W-:Y:S01]  /*1e2b0*/  STG.E.128 [R32.64], R36 ;  /* 0x0000002420007986 */ /* 0x0001e2000c101d06 */
[----:B------:R-:W-:Y:S02]  /*1e2c0*/  F2FP.BF16.PACK_AB R31, R119, R28 ;  /* 0x0000001c771f723e */ /* 0x000fe400000010ff */
[----:B------:R-:W-:Y:S01]  /*1e2d0*/  IADD3 R42, R137, 0x180, RZ ;  /* 0x00000180892a7810 */ /* 0x000fe20007ffe0ff */
[----:B------:R-:W-:Y:S01]  /*1e2e0*/  IMAD.WIDE.U32 R44, R44, R43, c[0x0][0x208] ;  /* 0x000082002c2c7625 */ /* 0x000fe200078e002b */
[----:B------:R-:W-:-:S02]  /*1e2f0*/  F2FP.BF16.PACK_AB R28, R40, R47 ;  /* 0x0000002f281c723e */ /* 0x000fc400000010ff */
[----:B------:R-:W-:Y:S01]  /*1e300*/  LEA R40, P0, R139, c[0x0][0x208], 0x4 ;  /* 0x000082008b287a11 */ /* 0x000fe200078020ff */
[----:B------:R-:W-:Y:S01]  /*1e310*/  IMAD.WIDE.U32 R46, R46, R43, c[0x0][0x208] ;  /* 0x000082002e2e7625 */ /* 0x000fe200078e002b */
[----:B------:R-:W-:Y:S02]  /*1e320*/  F2FP.BF16.PACK_AB R24, R48, R53 ;  /* 0x000000353018723e */ /* 0x000fe400000010ff */
[----:B------:R-:W-:Y:S01]  /*1e330*/  F2FP.BF16.PACK_AB R35, R142, R59 ;  /* 0x0000003b8e23723e */ /* 0x000fe200000010ff */
[----:B------:R-:W-:Y:S01]  /*1e340*/  IMAD.WIDE.U32 R42, R42, R43, c[0x0][0x208] ;  /* 0x000082002a2a7625 */ /* 0x000fe200078e002b */
[----:B------:R-:W-:Y:S01]  /*1e350*/  F2FP.BF16.PACK_AB R34, R57, R34 ;  /* 0x000000223922723e */ /* 0x000fe200000010ff */
[----:B------:R1:W-:Y:S01]  /*1e360*/  STG.E.128 [R46.64], R24 ;  /* 0x000000182e007986 */ /* 0x0003e2000c101d06 */
[----:B------:R-:W-:Y:S02]  /*1e370*/  LEA.HI.X R41, R139, c[0x0][0x20c], RZ, 0x4, P0 ;  /* 0x000083008b297a11 */ /* 0x000fe400000f24ff */
[----:B------:R-:W-:Y:S01]  /*1e380*/  ISETP.GE.AND P0, PT, R109, c[0x0][0x164], PT ;  /* 0x000059006d007a0c */ /* 0x000fe20003f06270 */
[----:B------:R1:W-:Y:S01]  /*1e390*/  STG.E.128 [R44.64], R28 ;  /* 0x0000001c2c007986 */ /* 0x0003e2000c101d06 */
[----:B0-----:R-:W-:-:S02]  /*1e3a0*/  F2FP.BF16.PACK_AB R33, R121, R50 ;  /* 0x000000327921723e */ /* 0x001fc400000010ff */
[----:B------:R-:W-:Y:S02]  /*1e3b0*/  F2FP.BF16.PACK_AB R32, R141, R118 ;  /* 0x000000768d20723e */ /* 0x000fe400000010ff */
[----:B------:R-:W-:Y:S02]  /*1e3c0*/  F2FP.BF16.PACK_AB R39, R143, R94 ;  /* 0x0000005e8f27723e */ /* 0x000fe400000010ff */
[----:B------:R-:W-:Y:S01]  /*1e3d0*/  F2FP.BF16.PACK_AB R38, R95, R120 ;  /* 0x000000785f26723e */ /* 0x000fe200000010ff */
[----:B------:R1:W-:Y:S01]  /*1e3e0*/  STG.E.128 [R42.64], R32 ;  /* 0x000000202a007986 */ /* 0x0003e2000c101d06 */
[----:B------:R-:W-:Y:S02]  /*1e3f0*/  F2FP.BF16.PACK_AB R37, R93, R92 ;  /* 0x0000005c5d25723e */ /* 0x000fe400000010ff */
[----:B------:R-:W-:-:S05]  /*1e400*/  F2FP.BF16.PACK_AB R36, R52, R51 ;  /* 0x000000333424723e */ /* 0x000fca00000010ff */
[----:B------:R1:W-:Y:S02]  /*1e410*/  STG.E.128 [R40.64], R36 ;  /* 0x0000002428007986 */ /* 0x0003e4000c101d06 */
[----:B-1----:R-:W-:Y:S01]  /*1e420*/  @P0 CALL.REL.NOINC `(.L_x_13251) ;  /* 0x0000001000000944 */ /* 0x002fe20003c00000 */
[----:B------:R-:W-:Y:S05]  /*1e430*/  BRA `(.L_x_13252) ;  /* 0xfffe25a000007947 */ /* 0x000fea000383ffff */
.L_x_13251:
[----:B------:R-:W-:Y:S05]  /*1e440*/  EXIT ;  /* 0x000000000000794d */ /* 0x000fea0003800000 */
.L_x_13249:
[----:B------:R-:W-:Y:S01]  /*1e450*/  IMAD.MOV.U32 R143, RZ, RZ, 0x1 ;  /* 0x00000001ff8f7424 */ /* 0x000fe200078e00ff */
[----:B------:R-:W-:Y:S01]  /*1e460*/  MOV R120, 0x1e4a0 ;  /* 0x0001e4a000787802 */ /* 0x000fe20000000f00 */
[----:B------:R-:W-:Y:S02]  /*1e470*/  IMAD.MOV.U32 R119, RZ, RZ, 0x1f ;  /* 0x0000001fff777424 */ /* 0x000fe400078e00ff */
[----:B------:R-:W-:Y:S02]  /*1e480*/  IMAD.MOV.U32 R140, RZ, RZ, -0x1 ;  /* 0xffffffffff8c7424 */ /* 0x000fe400078e00ff */
[----:B------:R-:W-:Y:S05]  /*1e490*/  CALL.REL.NOINC `($__internal_31_$__cuda_sm70_shflsync_bfly_p) ;  /* 0x0000089000007944 */ /* 0x000fea0003c00000 */
[----:B-1----:R-:W-:Y:S01]  /*1e4a0*/  IMAD.MOV.U32 R118, RZ, RZ, R143 ;  /* 0x000000ffff767224 */ /* 0x002fe200078e008f */
[----:B0-----:R-:W-:Y:S05]  /*1e4b0*/  BRA `(.L_x_13253) ;  /* 0xffffe8a000007947 */ /* 0x001fea000383ffff */
.L_x_13250:
[----:B------:R-:W-:Y:S01]  /*1e4c0*/  IMAD.MOV.U32 R143, RZ, RZ, 0x2 ;  /* 0x00000002ff8f7424 */ /* 0x000fe200078e00ff */
[----:B------:R-:W-:Y:S01]  /*1e4d0*/  MOV R120, 0x1e510 ;  /* 0x0001e51000787802 */ /* 0x000fe20000000f00 */
[----:B------:R-:W-:Y:S02]  /*1e4e0*/  IMAD.MOV.U32 R119, RZ, RZ, 0x1f ;  /* 0x0000001fff777424 */ /* 0x000fe400078e00ff */
[----:B------:R-:W-:-:S02]  /*1e4f0*/  IMAD.MOV.U32 R140, RZ, RZ, -0x1 ;  /* 0xffffffffff8c7424 */ /* 0x000fc400078e00ff */
[----:B------:R-:W-:Y:S05]  /*1e500*/  CALL.REL.NOINC `($__internal_31_$__cuda_sm70_shflsync_bfly_p) ;  /* 0x0000082000007944 */ /* 0x000fea0003c00000 */
[----:B01----:R-:W-:Y:S01]  /*1e510*/  FADD.FTZ R142, R142, R143 ;  /* 0x0000008f8e8e7221 */ /* 0x003fe20000010000 */
[----:B------:R-:W-:Y:S01]  /*1e520*/  MOV R140, 0xffffffff ;  /* 0xffffffff008c7802 */ /* 0x000fe20000000f00 */
[----:B------:R-:W-:Y:S01]  /*1e530*/  IMAD.MOV.U32 R143, RZ, RZ, 0x4 ;  /* 0x00000004ff8f7424 */ /* 0x000fe200078e00ff */
[----:B------:R-:W-:Y:S01]  /*1e540*/  MOV R120, 0x1e570 ;  /* 0x0001e57000787802 */ /* 0x000fe20000000f00 */
[----:B------:R-:W-:-:S02]  /*1e550*/  IMAD.MOV.U32 R119, RZ, RZ, 0x1f ;  /* 0x0000001fff777424 */ /* 0x000fc400078e00ff */
[----:B------:R-:W-:Y:S05]  /*1e560*/  CALL.REL.NOINC `($__internal_31_$__cuda_sm70_shflsync_bfly_p) ;  /* 0x000007c000007944 */ /* 0x000fea0003c00000 */
[----:B01----:R-:W-:Y:S01]  /*1e570*/  FADD.FTZ R142, R142, R143 ;  /* 0x0000008f8e8e7221 */ /* 0x003fe20000010000 */
[----:B------:R-:W-:Y:S01]  /*1e580*/  MOV R120, 0x1e5d0 ;  /* 0x0001e5d000787802 */ /* 0x000fe20000000f00 */
[----:B------:R-:W-:-:S02]  /*1e590*/  IMAD.MOV.U32 R143, RZ, RZ, 0x8 ;  /* 0x00000008ff8f7424 */ /* 0x000fc400078e00ff */
[----:B------:R-:W-:Y:S02]  /*1e5a0*/  IMAD.MOV.U32 R119, RZ, RZ, 0x1f ;  /* 0x0000001fff777424 */ /* 0x000fe400078e00ff */
[----:B------:R-:W-:Y:S02]  /*1e5b0*/  IMAD.MOV.U32 R140, RZ, RZ, -0x1 ;  /* 0xffffffffff8c7424 */ /* 0x000fe400078e00ff */
[----:B------:R-:W-:Y:S05]  /*1e5c0*/  CALL.REL.NOINC `($__internal_31_$__cuda_sm70_shflsync_bfly_p) ;  /* 0x0000076000007944 */ /* 0x000fea0003c00000 */
[----:B01----:R-:W-:Y:S01]  /*1e5d0*/  FADD.FTZ R142, R142, R143 ;  /* 0x0000008f8e8e7221 */ /* 0x003fe20000010000 */
[----:B------:R-:W-:Y:S01]  /*1e5e0*/  MOV R120, 0x1e630 ;  /* 0x0001e63000787802 */ /* 0x000fe20000000f00 */
[----:B------:R-:W-:Y:S02]  /*1e5f0*/  IMAD.MOV.U32 R143, RZ, RZ, 0x10 ;  /* 0x00000010ff8f7424 */ /* 0x000fe400078e00ff */
[----:B------:R-:W-:Y:S02]  /*1e600*/  IMAD.MOV.U32 R119, RZ, RZ, 0x1f ;  /* 0x0000001fff777424 */ /* 0x000fe400078e00ff */
[----:B------:R-:W-:Y:S02]  /*1e610*/  IMAD.MOV.U32 R140, RZ, RZ, -0x1 ;  /* 0xffffffffff8c7424 */ /* 0x000fe400078e00ff */
[----:B------:R-:W-:Y:S05]  /*1e620*/  CALL.REL.NOINC `($__internal_31_$__cuda_sm70_shflsync_bfly_p) ;  /* 0x0000070000007944 */ /* 0x000fea0003c00000 */
        /* <DEDUP_REMOVED lines=105> */
[----:B01----:R-:W-:Y:S01]  /*1ecc0*/  FADD.FTZ R142, R142, R143 ;  /* 0x0000008f8e8e7221 */ /* 0x003fe20000010000 */
[----:B------:R-:W-:Y:S01]  /*1ecd0*/  MOV R120, 0x1ed20 ;  /* 0x0001ed2000787802 */ /* 0x000fe20000000f00 */
[----:B------:R-:W-:-:S02]  /*1ece0*/  IMAD.MOV.U32 R143, RZ, RZ, 0x10 ;  /* 0x00000010ff8f7424 */ /* 0x000fc400078e00ff */
[----:B------:R-:W-:Y:S02]  /*1ecf0*/  IMAD.MOV.U32 R119, RZ, RZ, 0x1f ;  /* 0x0000001fff777424 */ /* 0x000fe400078e00ff */
[----:B------:R-:W-:Y:S02]  /*1ed00*/  IMAD.MOV.U32 R140, RZ, RZ, -0x1 ;  /* 0xffffffffff8c7424 */ /* 0x000fe400078e00ff */
[----:B------:R-:W-:Y:S05]  /*1ed10*/  CALL.REL.NOINC `($__internal_31_$__cuda_sm70_shflsync_bfly_p) ;  /* 0x0000001000007944 */ /* 0x000fea0003c00000 */
[----:B01----:R-:W-:Y:S05]  /*1ed20*/  BRA `(.L_x_13254) ;  /* 0xffffe67000007947 */ /* 0x003fea000383ffff */
        .weak           $__internal_31_$__cuda_sm70_shflsync_bfly_p
        .type           $__internal_31_$__cuda_sm70_shflsync_bfly_p,@function
        .size           $__internal_31_$__cuda_sm70_shflsync_bfly_p,(.L_x_32971 - $__internal_31_$__cuda_sm70_shflsync_bfly_p)
$__internal_31_$__cuda_sm70_shflsync_bfly_p:
[----:B------:R-:W-:Y:S01]  /*1ed30*/  IMAD.MOV.U32 R121, RZ, RZ, 0x0 ;  /* 0x00000000ff797424 */ /* 0x000fe200078e00ff */
[----:B------:R-:W-:Y:S04]  /*1ed40*/  WARPSYNC R140 ;  /* 0x0000008c00007348 */ /* 0x000fe80003800000 */
[----:B------:R0:W1:Y:S01]  /*1ed50*/  SHFL.BFLY PT, R143, R142, R143, R119 ;  /* 0x0c00008f8e8f7389 */ /* 0x00006200000e0077 */
[----:B------:R-:W-:Y:S05]  /*1ed60*/  RET.REL.NODEC R120 `(_ZN10layer_norm31ln_parallel_residual_fwd_kernelINS_13Kernel_traitsI13__nv_bfloat16S2_fS2_fjLj5120ELj1ELj1ELj4ELj16ENS_18Kernel_traits_baseILj5120ES2_S2_fS2_fjLj128EEEEELb1ELb1ELb1EEEvNS_9FwdParamsE) ;  /* 0xfffe129078007950 */ /* 0x000fea0003c3ffff */
.L_x_13255:
        /* <DEDUP_REMOVED lines=9> */
.L_x_32971:


//--------------------- .text._ZN10layer_norm31ln_parallel_residual_fwd_kernelINS_13Kernel_traitsIf13__nv_bfloat16fS2_fjLj5120ELj1ELj1ELj4ELj16ENS_18Kernel_traits_baseILj5120EfS2_fS2_fjLj128EEEEELb0ELb0ELb0EEEvNS_9FwdParamsE --------------------------
	.section	.text._ZN10layer_norm31ln_parallel_residual_fwd_kernelINS_13Kernel_traitsIf13__nv_bfloat16fS2_fjLj5120ELj1ELj1ELj4ELj16ENS_18Kernel_traits_baseILj5120EfS2_fS2_fjLj128EEEEELb0ELb0ELb0EEEvNS_9FwdParamsE,"ax",@progbits
	.sectioninfo	@"SHI_REGISTERS=239"
	.align	128
        .global         _ZN10layer_norm31ln_parallel_residual_fwd_kernelINS_13Kernel_traitsIf13__nv_bfloat16fS2_fjLj5120ELj1ELj1ELj4ELj16ENS_18Kernel_traits_baseILj5120EfS2_fS2_fjLj128EEEEELb0ELb0ELb0EEEvNS_9FwdParamsE
        .type           _ZN10layer_norm31ln_parallel_residual_fwd_kernelINS_13Kernel_traitsIf13__nv_bfloat16fS2_fjLj5120ELj1ELj1ELj4ELj16ENS_18Kernel_traits_baseILj5120EfS2_fS2_fjLj128EEEEELb0ELb0ELb0EEEvNS_9FwdParamsE,@function
        .size           _ZN10layer_norm31ln_parallel_residual_fwd_kernelINS_13Kernel_traitsIf13__nv_bfloat16fS2_fjLj5120ELj1ELj1ELj4ELj16ENS_18Kernel_traits_baseILj5120EfS2_fS2_fjLj128EEEEELb0ELb0ELb0EEEvNS_9FwdParamsE,(.L_x_32972 - _ZN10layer_norm31ln_parallel_residual_fwd_kernelINS_13Kernel_traitsIf13__nv_bfloat16fS2_fjLj5120ELj1ELj1ELj4ELj16ENS_18Kernel_traits_baseILj5120EfS2_fS2_fjLj128EEEEELb0ELb0ELb0EEEvNS_9FwdParamsE)
        .other          _ZN10layer_norm31ln_parallel_residual_fwd_kernelINS_13Kernel_traitsIf13__nv_bfloat16fS2_fjLj5120ELj1ELj1ELj4ELj16ENS_18Kernel_traits_baseILj5120EfS2_fS2_fjLj128EEEEELb0ELb0ELb0EEEvNS_9FwdParamsE,@"STO_CUDA_ENTRY STV_DEFAULT"
_ZN10layer_norm31ln_parallel_residual_fwd_kernelINS_13Kernel_traitsIf13__nv_bfloat16fS2_fjLj5120ELj1ELj1ELj4ELj16ENS_18Kernel_traits_baseILj5120EfS2_fS2_fjLj128EEEEELb0ELb0ELb0EEEvNS_9FwdParamsE:
.text._ZN10layer_norm31ln_parallel_residual_fwd_kernelINS_13Kernel_traitsIf13__nv_bfloat16fS2_fjLj5120ELj1ELj1ELj4ELj16ENS_18Kernel_traits_baseILj5120EfS2_fS2_fjLj128EEEEELb0ELb0ELb0EEEvNS_9FwdParamsE:
        /* <DEDUP_REMOVED lines=25> */
[----:B------:R-:W-:Y:S01]  /*0190*/  HFMA2.MMA R5, -RZ, RZ, 0, 1.9073486328125e-06 ;  /* 0x00000020ff057435 */ /* 0x000fe200000001ff */
[----:B------:R-:W-:-:S08]  /*01a0*/  SHF.L.U32 R4, R152, 0x5, RZ ;  /* 0x0000000598047819 */ /* 0x000fd000000006ff */
[----:B------:R-:W-:-:S04]  /*01b0*/  @P2 LEA R2, P4, R152, c[0x0][0x218], 0x5 ;  /* 0x0000860098022a11 */ /* 0x000fc800078828ff */
[----:B------:R-:W-:Y:S02]  /*01c0*/  @P2 LEA.HI.X R3, R152, c[0x0][0x21c], RZ, 0x5, P4 ;  /* 0x0000870098032a11 */ /* 0x000fe400020f2cff */
        /* <DEDUP_REMOVED lines=9> */
[----:B------:R-:W-:Y:S01]  /*0260*/  @P3 IADD3.X R7, R24, c[0x0][0x224], RZ, P4, !PT ;  /* 0x0000890018073a10 */ /* 0x000fe200027fe4ff */
        /* <DEDUP_REMOVED lines=9> */
.L_x_13257:
[----:B------:R-:W-:Y:S05]  /*0300*/  BSYNC B0 ;  /* 0x0000000000007941 */ /* 0x000fea0003800000 */
.L_x_13256:
        /* <DEDUP_REMOVED lines=12> */
[C---:B------:R-:W-:Y:S02]  /*03d0*/  @P2 LEA.HI.X R3, R152.reuse, c[0x0][0x21c], RZ, 0x5, P4 ;  /* 0x0000870098032a11 */ /* 0x040fe400020f2cff */
[----:B------:R-:W-:Y:S02]  /*03e0*/  MOV R7, 0x20 ;  /* 0x0000002000077802 */ /* 0x000fe40000000f00 */
[----:B------:R-:W-:Y:S01]  /*03f0*/  SHF.L.U64.HI R56, R152, 0x5, RZ ;  /* 0x0000000598387819 */ /* 0x000fe200000102ff */
[----:B------:R0:W5:Y:S01]  /*0400*/  @P2 LDG.E.128 R40, [R2.64] ;  /* 0x0000000402282981 */ /* 0x000162000c1e1d00 */
[----:B------:R-:W-:-:S03]  /*0410*/  @P3 IADD3 R4, P4, R5, c[0x0][0x220], RZ ;  /* 0x0000880005043a10 */ /* 0x000fc60007f9e0ff */
[----:B------:R0:W5:Y:S01]  /*0420*/  @P2 LDG.E.128 R44, [R2.64+0x10] ;  /* 0x00001004022c2981 */ /* 0x000162000c1e1d00 */
[----:B------:R-:W-:Y:S01]  /*0430*/  CS2R R50, SRZ ;  /* 0x0000000000327805 */ /* 0x000fe2000001ff00 */
[----:B------:R-:W-:Y:S01]  /*0440*/  CS2R R48, SRZ ;  /* 0x0000000000307805 */ /* 0x000fe2000001ff00 */
[----:B------:R-:W-:Y:S01]  /*0450*/  CS2R R54, SRZ ;  /* 0x0000000000367805 */ /* 0x000fe2000001ff00 */
[----:B------:R-:W-:Y:S01]  /*0460*/  CS2R R52, SRZ ;  /* 0x0000000000347805 */ /* 0x000fe2000001ff00 */
[----:B------:R-:W-:Y:S01]  /*0470*/  IMAD.WIDE.U32 R6, R152, R7, c[0x0][0x1b0] ;  /* 0x00006c0098067625 */ /* 0x000fe200078e0007 */
[----:B0-----:R-:W-:-:S04]  /*0480*/  IADD3 R2, P2, R5, c[0x0][0x1b8], RZ ;  /* 0x00006e0005027a10 */ /* 0x001fc80007f5e0ff */
[----:B------:R0:W5:Y:S01]  /*0490*/  LDG.E.128 R60, [R6.64+0x10] ;  /* 0x00001004063c7981 */ /* 0x000162000c1e1d00 */
[C---:B------:R-:W-:Y:S02]  /*04a0*/  @P3 IADD3.X R5, R56.reuse, c[0x0][0x224], RZ, P4, !PT ;  /* 0x0000890038053a10 */ /* 0x040fe400027fe4ff */
[----:B------:R-:W-:Y:S02]  /*04b0*/  IADD3.X R3, R56, c[0x0][0x1bc], RZ, P2, !PT ;  /* 0x00006f0038037a10 */ /* 0x000fe400017fe4ff */
[----:B------:R0:W5:Y:S04]  /*04c0*/  LDG.E.128 R56, [R6.64] ;  /* 0x0000000406387981 */ /* 0x000168000c1e1d00 */
[----:B------:R0:W5:Y:S04]  /*04d0*/  @P3 LDG.E.128 R48, [R4.64] ;  /* 0x0000000404303981 */ /* 0x000168000c1e1d00 */
[----:B------:R0:W5:Y:S04]  /*04e0*/  @P3 LDG.E.128 R52, [R4.64+0x10] ;  /* 0x0000100404343981 */ /* 0x000168000c1e1d00 */
[----:B------:R0:W5:Y:S04]  /*04f0*/  LDG.E.128 R64, [R2.64] ;  /* 0x0000000402407981 */ /* 0x000168000c1e1d00 */
[----:B------:R0:W5:Y:S01]  /*0500*/  LDG.E.128 R68, [R2.64+0x10] ;  /* 0x0000100402447981 */ /* 0x000162000c1e1d00 */
[----:B------:R-:W-:-:S03]  /*0510*/  IADD3 R152, R152, 0x80, RZ ;  /* 0x0000008098987810 */ /* 0x000fc60007ffe0ff */
.L_x_13259:
[----:B------:R-:W-:Y:S05]  /*0520*/  BSYNC B0 ;  /* 0x0000000000007941 */ /* 0x000fea0003800000 */
.L_x_13258:
        /* <DEDUP_REMOVED lines=11> */
[----:B------:R-:W-:-:S08]  /*05e0*/  SHF.L.U32 R5, R152, 0x5, RZ ;  /* 0x0000000598057819 */ /* 0x000fd000000006ff */
        /* <DEDUP_REMOVED lines=21> */
.L_x_13261:
[----:B------:R-:W-:Y:S05]  /*0740*/  BSYNC B0 ;  /* 0x0000000000007941 */ /* 0x000fea0003800000 */
.L_x_13260:
        /* <DEDUP_REMOVED lines=33> */
.L_x_13263:
[----:B------:R-:W-:Y:S05]  /*0960*/  BSYNC B0 ;  /* 0x0000000000007941 */ /* 0x000fea0003800000 */
.L_x_13262:
        /* <DEDUP_REMOVED lines=9> */
[----:B0-----:R-:W-:-:S11]  /*0a00*/  SHF.L.U32 R6, R152, 0x5, RZ ;  /* 0x0000000598067819 */ /* 0x001fd600000006ff */
[----:B------:R-:W-:-:S04]  /*0a10*/  @P3 LEA R2, P4, R152, c[0x0][0x218], 0x5 ;  /* 0x0000860098023a11 */ /* 0x000fc800078828ff */
[----:B------:R-:W-:Y:S02]  /*0a20*/  @P3 LEA.HI.X R3, R152, c[0x0][0x21c], RZ, 0x5, P4 ;  /* 0x0000870098033a11 */ /* 0x000fe400020f2cff */
[----:B------:R-:W-:Y:S01]  /*0a30*/  ISETP.NE.U32.AND P4, PT, RZ, c[0x0][0x220], PT ;  /* 0x00008800ff007a0c */ /* 0x000fe20003f85070 */
[----:B------:R-:W-:Y:S01]  /*0a40*/  HFMA2.MMA R153, -RZ, RZ, 0, 1.9073486328125e-06 ;  /* 0x00000020ff997435 */ /* 0x000fe200000001ff */
[----:B------:R-:W-:Y:S01]  /*0a50*/  SHF.R.U32.HI R7, RZ, 0x1b, R152 ;  /* 0x0000001bff077819 */ /* 0x000fe20000011698 */
[----:B------:R0:W5:Y:S01]  /*0a60*/  @P3 LDG.E.128 R136, [R2.64] ;  /* 0x0000000402883981 */ /* 0x000162000c1e1d00 */
[----:B------:R-:W-:-:S03]  /*0a70*/  ISETP.NE.AND.EX P4, PT, RZ, c[0x0][0x224], PT, P4 ;  /* 0x00008900ff007a0c */ /* 0x000fc60003f85340 */
[----:B------:R0:W5:Y:S01]  /*0a80*/  @P3 LDG.E.128 R140, [R2.64+0x10] ;  /* 0x00001004028c3981 */ /* 0x000162000c1e1d00 */
[----:B------:R-:W-:-:S04]  /*0a90*/  IADD3 R4, P3, R6, c[0x0][0x1b8], RZ ;  /* 0x00006e0006047a10 */ /* 0x000fc80007f7e0ff */
        /* <DEDUP_REMOVED lines=14> */
.L_x_13265:
[----:B------:R-:W-:Y:S05]  /*0b80*/  BSYNC B0 ;  /* 0x0000000000007941 */ /* 0x000fea0003800000 */
.L_x_13264:
        /* <DEDUP_REMOVED lines=9> */
[----:B------:R-:W-:Y:S02]  /*0c20*/  IADD3 R5, R2, -R5, RZ ;  /* 0x8000000502057210 */ /* 0x000fe40007ffe0ff */
[----:B------:R-:W-:-:S02]  /*0c30*/  LOP3.LUT R168, R168, 0x3fffffe0, RZ, 0xc0, !PT ;  /* 0x3fffffe0a8a87812 */ /* 0x000fc400078ec0ff */
[----:B------:R-:W-:Y:S02]  /*0c40*/  IMNMX R5, RZ, R5, !PT ;  /* 0x00000005ff057217 */ /* 0x000fe40007800200 */
[----:B------:R-:W-:Y:S02]  /*0c50*/  SHF.L.U32 R4, R0, 0x5, RZ ;  /* 0x0000000500047819 */ /* 0x000fe400000006ff */
[----:B------:R-:W-:Y:S02]  /*0c60*/  IMNMX R5, R5, 0x20, PT ;  /* 0x0000002005057817 */ /* 0x000fe40003800200 */
[----:B------:R-:W-:Y:S02]  /*0c70*/  LOP3.LUT R7, R4, 0x3e0, RZ, 0xc0, !PT ;  /* 0x000003e004077812 */ /* 0x000fe400078ec0ff */
[----:B------:R-:W-:Y:S02]  /*0c80*/  IADD3 R5, R5, R168, RZ ;  /* 0x000000a805057210 */ /* 0x000fe40007ffe0ff */
[----:B------:R-:W-:-:S02]  /*0c90*/  IADD3 R7, R2, -R7, RZ ;  /* 0x8000000702077210 */ /* 0x000fc40007ffe0ff */
[----:B------:R-:W-:Y:S02]  /*0ca0*/  SHF.L.U32 R5, R5, 0x3, RZ ;  /* 0x0000000305057819 */ /* 0x000fe400000006ff */
[----:B------:R-:W-:Y:S02]  /*0cb0*/  IMNMX R7, RZ, R7, !PT ;  /* 0x00000007ff077217 */ /* 0x000fe40007800200 */
[----:B------:R0:W1:Y:S01]  /*0cc0*/  I2F.U32 R6, R5 ;  /* 0x0000000500067306 */ /* 0x0000620000201000 */
[----:B------:R-:W-:Y:S02]  /*0cd0*/  MOV R4, 0x1 ;  /* 0x0000000100047802 */ /* 0x000fe40000000f00 */
[----:B------:R-:W-:-:S04]  /*0ce0*/  IMNMX R7, R7, 0x20, PT ;  /* 0x0000002007077817 */ /* 0x000fc80003800200 */
[----:B------:R-:W-:-:S04]  /*0cf0*/  IADD3 R7, R168, R7, RZ ;  /* 0x00000007a8077210 */ /* 0x000fc80007ffe0ff */
[----:B0-----:R-:W-:Y:S01]  /*0d00*/  SHF.L.U32 R5, R7, 0x3, RZ ;  /* 0x0000000307057819 */ /* 0x001fe200000006ff */
[----:B-1----:R0:W1:Y:S06]  /*0d10*/  MUFU.RCP R2, R6 ;  /* 0x0000000600027308 */ /* 0x00206c0000001000 */
.L_x_13369:
[----:B0-----:R-:W-:Y:S01]  /*0d20*/  IMAD R6, R3, c[0x0][0x168], RZ ;  /* 0x00005a0003067a24 */ /* 0x001fe200078e02ff */
[----:B------:R-:W-:Y:S01]  /*0d30*/  LOP3.LUT R221, R0, 0x7f, RZ, 0xc0, !PT ;  /* 0x0000007f00dd7812 */ /* 0x000fe200078ec0ff */
[----:B------:R-:W-:Y:S03]  /*0d40*/  BSSY B0, `(.L_x_13266) ;  /* 0x000005b000007945 */ /* 0x000fe60003800000 */
[----:B------:R-:W-:-:S04]  /*0d50*/  SHF.R.S32.HI R7, RZ, 0x1f, R6 ;  /* 0x0000001fff077819 */ /* 0x000fc80000011406 */
[----:B------:R-:W-:-:S04]  /*0d60*/  LEA.HI R6, R7, R6, RZ, 0x3 ;  /* 0x0000000607067211 */ /* 0x000fc800078f18ff */
[----:B------:R-:W-:-:S04]  /*0d70*/  LEA.HI.SX32 R6, R6, R221, 0x1d ;  /* 0x000000dd06067211 */ /* 0x000fc800078feaff */
[----:B------:R-:W-:Y:S01]  /*0d80*/  MOV R7, R6 ;  /* 0x0000000600077202 */ /* 0x000fe20000000f00 */
[----:B------:R-:W-:Y:S05]  /*0d90*/  @!P0 BRA `(.L_x_13267) ;  /* 0x0000055000008947 */ /* 0x000fea0003800000 */
[----:B------:R-:W-:Y:S01]  /*0da0*/  HFMA2.MMA R185, -RZ, RZ, 0, 9.5367431640625e-07 ;  /* 0x00000010ffb97435 */ /* 0x000fe200000001ff */
[----:B------:R-:W-:-:S04]  /*0db0*/  ISETP.NE.U32.AND P4, PT, RZ, c[0x0][0x178], PT ;  /* 0x00005e00ff007a0c */ /* 0x000fc80003f85070 */
[----:B------:R-:W-:-:S05]  /*0dc0*/  ISETP.NE.AND.EX P4, PT, RZ, c[0x0][0x17c], PT, P4 ;  /* 0x00005f00ff007a0c */ /* 0x000fca0003f85340 */
[----:B------:R-:W-:-:S06]  /*0dd0*/  IMAD.WIDE.U32 R184, R6, R185, c[0x0][0x170] ;  /* 0x00005c0006b87625 */ /* 0x000fcc00078e00b9 */
[----:B------:R-:W2:Y:S02]  /*0de0*/  LDG.E.128 R184, [R184.64] ;  /* 0x00000004b8b87981 */ /* 0x000ea4000c1e1d00 */
[----:B------:R-:W-:-:S04]  /*0df0*/  @P4 LEA R182, P3, R6, c[0x0][0x178], 0x4 ;  /* 0x00005e0006b64a11 */ /* 0x000fc800078620ff */
[----:B------:R-:W-:Y:S02]  /*0e00*/  @P4 LEA.HI.X R183, R6, c[0x0][0x17c], RZ, 0x4, P3 ;  /* 0x00005f0006b74a11 */ /* 0x000fe400018f24ff */
[----:B------:R-:W-:-:S03]  /*0e10*/  ISETP.NE.U32.AND P3, PT, RZ, c[0x0][0x180], PT ;  /* 0x00006000ff007a0c */ /* 0x000fc60003f65070 */
[----:B------:R0:W5:Y:S01]  /*0e20*/  @P4 LDG.E.128 R168, [R182.64] ;  /* 0x00000004b6a84981 */ /* 0x000162000c1e1d00 */
[----:B------:R-:W-:Y:S02]  /*0e30*/  ISETP.NE.AND.EX P3, PT, RZ, c[0x0][0x184], PT, P3 ;  /* 0x00006100ff007a0c */ /* 0x000fe40003f65330 */
[----:B------:R-:W-:-:S04]  /*0e40*/  ISETP.NE.U32.AND P4, PT, RZ, c[0x0][0x178], PT ;  /* 0x00005e00ff007a0c */ /* 0x000fc80003f85070 */
[----:B------:R-:W-:-:S07]  /*0e50*/  ISETP.NE.AND.EX P4, PT, RZ, c[0x0][0x17c], PT, P4 ;  /* 0x00005f00ff007a0c */ /* 0x000fce0003f85340 */
[----:B------:R-:W-:-:S04]  /*0e60*/  @P3 LEA R180, P5, R6, c[0x0][0x180], 0x5 ;  /* 0x0000600006b43a11 */ /* 0x000fc800078a28ff */
[----:B------:R-:W-:-:S05]  /*0e70*/  @P3 LEA.HI.X R181, R6, c[0x0][0x184], RZ, 0x5, P5 ;  /* 0x0000610006b53a11 */ /* 0x000fca00028f2cff */
[----:B------:R2:W5:Y:S04]  /*0e80*/  @P3 LDG.E.128 R172, [R180.64] ;  /* 0x00000004b4ac3981 */ /* 0x000568000c1e1d00 */
[----:B------:R2:W5:Y:S02]  /*0e90*/  @P3 LDG.E.128 R176, [R180.64+0x10] ;  /* 0x00001004b4b03981 */ /* 0x000564000c1e1d00 */
[----:B--2---:R-:W-:Y:S01]  /*0ea0*/  PRMT R180, RZ, 0x5410, R184 ;  /* 0x00005410ffb47816 */ /* 0x004fe200000000b8 */
[----:B------:R-:W-:Y:S05]  /*0eb0*/  @P4 BRA `(.L_x_13268) ;  /* 0x0000003000004947 */ /* 0x000fea0003800000 */
[----:B0-----:R-:W-:Y:S05]  /*0ec0*/  @!P3 BRA `(.L_x_13269) ;  /* 0x000000500000b947 */ /* 0x001fea0003800000 */
[----:B-----5:R-:W-:Y:S01]  /*0ed0*/  FADD.FTZ R180, R172, R180 ;  /* 0x000000b4acb47221 */ /* 0x020fe20000010000 */
[----:B------:R-:W-:Y:S05]  /*0ee0*/  BRA `(.L_x_13269) ;  /* 0x0000003000007947 */ /* 0x000fea0003800000 */
.L_x_13268:
[----:B0----5:R-:W-:-:S05]  /*0ef0*/  PRMT R7, RZ, 0x5410, R168 ;  /* 0x00005410ff077816 */ /* 0x021fca00000000a8 */
[----:B------:R-:W-:-:S04]  /*0f00*/  FADD.FTZ R180, R7, R180 ;  /* 0x000000b407b47221 */ /* 0x000fc80000010000 */
[----:B------:R-:W-:Y:S02]  /*0f10*/  @P3 FADD.FTZ R180, R172, R180 ;  /* 0x000000b4acb43221 */ /* 0x000fe40000010000 */
.L_x_13269:
[----:B------:R-:W-:Y:S01]  /*0f20*/  PRMT R181, RZ, 0x7610, R184 ;  /* 0x00007610ffb57816 */ /* 0x000fe200000000b8 */
[----:B------:R-:W-:Y:S05]  /*0f30*/  @P4 BRA `(.L_x_13270) ;  /* 0x0000003000004947 */ /* 0x000fea0003800000 */
[----:B------:R-:W-:Y:S05]  /*0f40*/  @!P3 BRA `(.L_x_13271) ;  /* 0x000000500000b947 */ /* 0x000fea0003800000 */
[----:B-----5:R-:W-:Y:S01]  /*0f50*/  FADD.FTZ R181, R173, R181 ;  /* 0x000000b5adb57221 */ /* 0x020fe20000010000 */
[----:B------:R-:W-:Y:S05]  /*0f60*/  BRA `(.L_x_13271) ;  /* 0x0000003000007947 */ /* 0x000fea0003800000 */
.L_x_13270:
[----:B-----5:R-:W-:-:S05]  /*0f70*/  PRMT R182, RZ, 0x7610, R168 ;  /* 0x00007610ffb67816 */ /* 0x020fca00000000a8 */
[----:B------:R-:W-:-:S04]  /*0f80*/  FADD.FTZ R181, R182, R181 ;  /* 0x000000b5b6b57221 */ /* 0x000fc80000010000 */
[----:B------:R-:W-:Y:S02]  /*0f90*/  @P3 FADD.FTZ R181, R173, R181 ;  /* 0x000000b5adb53221 */ /* 0x000fe40000010000 */
.L_x_13271:
[----:B------:R-:W-:Y:S01]  /*0fa0*/  PRMT R182, RZ, 0x5410, R185 ;  /* 0x00005410ffb67816 */ /* 0x000fe200000000b9 */
[----:B------:R-:W-:Y:S05]  /*0fb0*/  @P4 BRA `(.L_x_13272) ;  /* 0x0000003000004947 */ /* 0x000fea0003800000 */
[----:B------:R-:W-:Y:S05]  /*0fc0*/  @!P3 BRA `(.L_x_13273) ;  /* 0x000000500000b947 */ /* 0x000fea0003800000 */
[----:B-----5:R-:W-:Y:S01]  /*0fd0*/  FADD.FTZ R182, R174, R182 ;  /* 0x000000b6aeb67221 */ /* 0x020fe20000010000 */
[----:B------:R-:W-:Y:S05]  /*0fe0*/  BRA `(.L_x_13273) ;  /* 0x0000003000007947 */ /* 0x000fea0003800000 */
.L_x_13272:
[----:B-----5:R-:W-:-:S05]  /*0ff0*/  PRMT R7, RZ, 0x5410, R169 ;  /* 0x00005410ff077816 */ /* 0x020fca00000000a9 */
[----:B------:R-:W-:-:S04]  /*1000*/  FADD.FTZ R182, R7, R182 ;  /* 0x000000b607b67221 */ /* 0x000fc80000010000 */
[----:B------:R-:W-:Y:S02]  /*1010*/  @P3 FADD.FTZ R182, R174, R182 ;  /* 0x000000b6aeb63221 */ /* 0x000fe40000010000 */
.L_x_13273:
[----:B------:R-:W-:Y:S01]  /*1020*/  PRMT R183, RZ, 0x7610, R185 ;  /* 0x00007610ffb77816 */ /* 0x000fe200000000b9 */
[----:B------:R-:W-:Y:S05]  /*1030*/  @P4 BRA `(.L_x_13274) ;  /* 0x0000003000004947 */ /* 0x000fea0003800000 */
[----:B------:R-:W-:Y:S05]  /*1040*/  @!P3 BRA `(.L_x_13275) ;  /* 0x000000500000b947 */ /* 0x000fea0003800000 */
[----:B-----5:R-:W-:Y:S01]  /*1050*/  FADD.FTZ R183, R175, R183 ;  /* 0x000000b7afb77221 */ /* 0x020fe20000010000 */
[----:B------:R-:W-:Y:S05]  /*1060*/  BRA `(.L_x_13275) ;  /* 0x0000003000007947 */ /* 0x000fea0003800000 */
.L_x_13274:
[----:B-----5:R-:W-:-:S05]  /*1070*/  PRMT R184, RZ, 0x7610, R169 ;  /* 0x00007610ffb87816 */ /* 0x020fca00000000a9 */
[----:B------:R-:W-:-:S04]  /*1080*/  FADD.FTZ R183, R184, R183 ;  /* 0x000000b7b8b77221 */ /* 0x000fc80000010000 */
[----:B------:R-:W-:Y:S02]  /*1090*/  @P3 FADD.FTZ R183, R175, R183 ;  /* 0x000000b7afb73221 */ /* 0x000fe40000010000 */
.L_x_13275:
[----:B------:R-:W-:Y:S01]  /*10a0*/  PRMT R184, RZ, 0x5410, R186 ;  /* 0x00005410ffb87816 */ /* 0x000fe200000000ba */
[----:B------:R-:W-:Y:S05]  /*10b0*/  @P4 BRA `(.L_x_13276) ;  /* 0x0000003000004947 */ /* 0x000fea0003800000 */
[----:B------:R-:W-:Y:S05]  /*10c0*/  @!P3 BRA `(.L_x_13277) ;  /* 0x000000500000b947 */ /* 0x000fea0003800000 */
[----:B-----5:R-:W-:Y:S01]  /*10d0*/  FADD.FTZ R184, R176, R184 ;  /* 0x000000b8b0b87221 */ /* 0x020fe20000010000 */
[----:B------:R-:W-:Y:S05]  /*10e0*/  BRA `(.L_x_13277) ;  /* 0x0000003000007947 */ /* 0x000fea0003800000 */
.L_x_13276:
[----:B-----5:R-:W-:-:S05]  /*10f0*/  PRMT R7, RZ, 0x5410, R170 ;  /* 0x00005410ff077816 */ /* 0x020fca00000000aa */
[----:B------:R-:W-:-:S04]  /*1100*/  FADD.FTZ R184, R7, R184 ;  /* 0x000000b807b87221 */ /* 0x000fc80000010000 */
[----:B------:R-:W-:Y:S02]  /*1110*/  @P3 FADD.FTZ R184, R176, R184 ;  /* 0x000000b8b0b83221 */ /* 0x000fe40000010000 */
.L_x_13277:
[----:B------:R-:W-:Y:S01]  /*1120*/  PRMT R185, RZ, 0x7610, R186 ;  /* 0x00007610ffb97816 */ /* 0x000fe200000000ba */
[----:B------:R-:W-:Y:S05]  /*1130*/  @P4 BRA `(.L_x_13278) ;  /* 0x0000003000004947 */ /* 0x000fea0003800000 */
[----:B------:R-:W-:Y:S05]  /*1140*/  @!P3 BRA `(.L_x_13279) ;  /* 0x000000500000b947 */ /* 0x000fea0003800000 */
[----:B-----5:R-:W-:Y:S01]  /*1150*/  FADD.FTZ R185, R177, R185 ;  /* 0x000000b9b1b97221 */ /* 0x020fe20000010000 */
[----:B------:R-:W-:Y:S05]  /*1160*/  BRA `(.L_x_13279) ;  /* 0x0000003000007947 */ /* 0x000fea0003800000 */
.L_x_13278:
[----:B-----5:R-:W-:-:S05]  /*1170*/  PRMT R186, RZ, 0x7610, R170 ;  /* 0x00007610ffba7816 */ /* 0x020fca00000000aa */
[----:B------:R-:W-:-:S04]  /*1180*/  FADD.FTZ R185, R186, R185 ;  /* 0x000000b9bab97221 */ /* 0x000fc80000010000 */
[----:B------:R-:W-:Y:S02]  /*1190*/  @P3 FADD.FTZ R185, R177, R185 ;  /* 0x000000b9b1b93221 */ /* 0x000fe40000010000 */
.L_x_13279:
[----:B------:R-:W-:Y:S01]  /*11a0*/  PRMT R186, RZ, 0x5410, R187 ;  /* 0x00005410ffba7816 */ /* 0x000fe200000000bb */
[----:B------:R-:W-:Y:S05]  /*11b0*/  @P4 BRA `(.L_x_13280) ;  /* 0x0000003000004947 */ /* 0x000fea0003800000 */
[----:B------:R-:W-:Y:S05]  /*11c0*/  @!P3 BRA `(.L_x_13281) ;  /* 0x000000500000b947 */ /* 0x000fea0003800000 */
[----:B-----5:R-:W-:Y:S01]  /*11d0*/  FADD.FTZ R186, R178, R186 ;  /* 0x000000bab2ba7221 */ /* 0x020fe20000010000 */
[----:B------:R-:W-:Y:S05]  /*11e0*/  BRA `(.L_x_13281) ;  /* 0x0000003000007947 */ /* 0x000fea0003800000 */
.L_x_13280:
[----:B-----5:R-:W-:-:S05]  /*11f0*/  PRMT R7, RZ, 0x5410, R171 ;  /* 0x00005410ff077816 */ /* 0x020fca00000000ab */
[----:B------:R-:W-:-:S04]  /*1200*/  FADD.FTZ R186, R7, R186 ;  /* 0x000000ba07ba7221 */ /* 0x000fc80000010000 */
[----:B------:R-:W-:Y:S02]  /*1210*/  @P3 FADD.FTZ R186, R178, R186 ;  /* 0x000000bab2ba3221 */ /* 0x000fe40000010000 */
.L_x_13281:
[----:B------:R-:W-:Y:S01]  /*1220*/  PRMT R187, RZ, 0x7610, R187 ;  /* 0x00007610ffbb7816 */ /* 0x000fe200000000bb */
[----:B------:R-:W-:Y:S05]  /*1230*/  @P4 BRA `(.L_x_13282) ;  /* 0x0000003000004947 */ /* 0x000fea0003800000 */
[----:B------:R-:W-:Y:S05]  /*1240*/  @!P3 BRA `(.L_x_13283) ;  /* 0x000000500000b947 */ /* 0x000fea0003800000 */
[----:B-----5:R-:W-:Y:S01]  /*1250*/  FADD.FTZ R187, R179, R187 ;  /* 0x000000bbb3bb7221 */ /* 0x020fe20000010000 */
[----:B------:R-:W-:Y:S05]  /*1260*/  BRA `(.L_x_13283) ;  /* 0x0000003000007947 */ /* 0x000fea0003800000 */
.L_x_13282:
[----:B-----5:R-:W-:-:S05]  /*1270*/  PRMT R220, RZ, 0x7610, R171 ;  /* 0x00007610ffdc7816 */ /* 0x020fca00000000ab */
[----:B------:R-:W-:-:S04]  /*1280*/  FADD.FTZ R187, R220, R187 ;  /* 0x000000bbdcbb7221 */ /* 0x000fc80000010000 */
[----:B------:R-:W-:Y:S02]  /*1290*/  @P3 FADD.FTZ R187, R179, R187 ;  /* 0x000000bbb3bb3221 */ /* 0x000fe40000010000 */
.L_x_13283:
[C---:B------:R-:W-:Y:S02]  /*12a0*/  LEA R220, P3, R6.reuse, c[0x0][0x188], 0x5 ;  /* 0x0000620006dc7a11 */ /* 0x040fe400078628ff */
[C---:B------:R-:W-:Y:S02]  /*12b0*/  IADD3 R7, R6.reuse, 0x80, RZ ;  /* 0x0000008006077810 */ /* 0x040fe40007ffe0ff */
[----:B------:R-:W-:-:S05]  /*12c0*/  LEA.HI.X R221, R6, c[0x0][0x18c], RZ, 0x5, P3 ;  /* 0x0000630006dd7a11 */ /* 0x000fca00018f2cff */
[----:B------:R0:W-:Y:S04]  /*12d0*/  STG.E.128 [R220.64], R180 ;  /* 0x000000b4dc007986 */ /* 0x0001e8000c101d04 */
[----:B------:R0:W-:Y:S02]  /*12e0*/  STG.E.128 [R220.64+0x10], R184 ;  /* 0x000010b8dc007986 */ /* 0x0001e4000c101d04 */
.L_x_13267:
[----:B------:R-:W-:Y:S05]  /*12f0*/  BSYNC B0 ;  /* 0x0000000000007941 */ /* 0x000fea0003800000 */
.L_x_13266:
[----:B------:R-:W-:Y:S01]  /*1300*/  ISETP.GE.U32.AND P3, PT, R229, 0x100, PT ;  /* 0x00000100e500780c */ /* 0x000fe20003f66070 */
[----:B------:R-:W-:-:S12]  /*1310*/  BSSY B0, `(.L_x_13284) ;  /* 0x0000057000007945 */ /* 0x000fd80003800000 */
[----:B------:R-:W-:Y:S05]  /*1320*/  @!P3 BRA `(.L_x_13285) ;  /* 0x000005500000b947 */ /* 0x000fea0003800000 */
[----:B------:R-:W-:Y:S02]  /*1330*/  MOV R192, 0x10 ;  /* 0x0000001000c07802 */ /* 0x000fe40000000f00 */
        /* <DEDUP_REMOVED lines=17> */
[----:B---3--:R-:W-:Y:S05]  /*1450*/  @!P3 BRA `(.L_x_13287) ;  /* 0x000000500000b947 */ /* 0x008fea0003800000 */
[----:B-----5:R-:W-:Y:S01]  /*1460*/  FADD.FTZ R188, R172, R188 ;  /* 0x000000bcacbc7221 */ /* 0x020fe20000010000 */
[----:B------:R-:W-:Y:S05]  /*1470*/  BRA `(.L_x_13287) ;  /* 0x0000003000007947 */ /* 0x000fea0003800000 */
.L_x_13286:
[----:B---3-5:R-:W-:-:S05]  /*1480*/  PRMT R189, RZ, 0x5410, R168 ;  /* 0x00005410ffbd7816 */ /* 0x028fca00000000a8 */
[----:B------:R-:W-:-:S04]  /*1490*/  FADD.FTZ R188, R189, R188 ;  /* 0x000000bcbdbc7221 */ /* 0x000fc80000010000 */
[----:B------:R-:W-:Y:S02]  /*14a0*/  @P3 FADD.FTZ R188, R172, R188 ;  /* 0x000000bcacbc3221 */ /* 0x000fe40000010000 */
.L_x_13287:
[----:B------:R-:W-:Y:S01]  /*14b0*/  PRMT R189, RZ, 0x7610, R192 ;  /* 0x00007610ffbd7816 */ /* 0x000fe200000000c0 */
[----:B------:R-:W-:Y:S05]  /*14c0*/  @P4 BRA `(.L_x_13288) ;  /* 0x0000003000004947 */ /* 0x000fea0003800000 */
[----:B------:R-:W-:Y:S05]  /*14d0*/  @!P3 BRA `(.L_x_13289) ;  /* 0x000000500000b947 */ /* 0x000fea0003800000 */
[----:B-----5:R-:W-:Y:S01]  /*14e0*/  FADD.FTZ R189, R173, R189 ;  /* 0x000000bdadbd7221 */ /* 0x020fe20000010000 */
[----:B------:R-:W-:Y:S05]  /*14f0*/  BRA `(.L_x_13289) ;  /* 0x0000003000007947 */ /* 0x000fea0003800000 */
.L_x_13288:
[----:B-----5:R-:W-:-:S05]  /*1500*/  PRMT R190, RZ, 0x7610, R168 ;  /* 0x00007610ffbe7816 */ /* 0x020fca00000000a8 */
[----:B------:R-:W-:-:S04]  /*1510*/  FADD.FTZ R189, R190, R189 ;  /* 0x000000bdbebd7221 */ /* 0x000fc80000010000 */
[----:B------:R-:W-:Y:S02]  /*1520*/  @P3 FADD.FTZ R189, R173, R189 ;  /* 0x000000bdadbd3221 */ /* 0x000fe40000010000 */
.L_x_13289:
[----:B------:R-:W-:Y:S01]  /*1530*/  PRMT R190, RZ, 0x5410, R193 ;  /* 0x00005410ffbe7816 */ /* 0x000fe200000000c1 */
[----:B------:R-:W-:Y:S05]  /*1540*/  @P4 BRA `(.L_x_13290) ;  /* 0x0000003000004947 */ /* 0x000fea0003800000 */
[----:B------:R-:W-:Y:S05]  /*1550*/  @!P3 BRA `(.L_x_13291) ;  /* 0x000000500000b947 */ /* 0x000fea0003800000 */
[----:B-----5:R-:W-:Y:S01]  /*1560*/  FADD.FTZ R190, R174, R190 ;  /* 0x000000beaebe7221 */ /* 0x020fe20000010000 */
[----:B------:R-:W-:Y:S05]  /*1570*/  BRA `(.L_x_13291) ;  /* 0x0000003000007947 */ /* 0x000fea0003800000 */
.L_x_13290:
[----:B-----5:R-:W-:-:S05]  /*1580*/  PRMT R191, RZ, 0x5410, R169 ;  /* 0x00005410ffbf7816 */ /* 0x020fca00000000a9 */
[----:B------:R-:W-:-:S04]  /*1590*/  FADD.FTZ R190, R191, R190 ;  /* 0x000000bebfbe7221 */ /* 0x000fc80000010000 */
[----:B------:R-:W-:Y:S02]  /*15a0*/  @P3 FADD.FTZ R190, R174, R190 ;  /* 0x000000beaebe3221 */ /* 0x000fe40000010000 */
.L_x_13291:
[----:B------:R-:W-:Y:S01]  /*15b0*/  PRMT R191, RZ, 0x7610, R193 ;  /* 0x00007610ffbf7816 */ /* 0x000fe200000000c1 */
[----:B------:R-:W-:Y:S05]  /*15c0*/  @P4 BRA `(.L_x_13292) ;  /* 0x0000003000004947 */ /* 0x000fea0003800000 */
[----:B------:R-:W-:Y:S05]  /*15d0*/  @!P3 BRA `(.L_x_13293) ;  /* 0x000000500000b947 */ /* 0x000fea0003800000 */
[----:B-----5:R-:W-:Y:S01]  /*15e0*/  FADD.FTZ R191, R175, R191 ;  /* 0x000000bfafbf7221 */ /* 0x020fe20000010000 */
[----:B------:R-:W-:Y:S05]  /*15f0*/  BRA `(.L_x_13293) ;  /* 0x0000003000007947 */ /* 0x000fea0003800000 */
.L_x_13292:
[----:B-----5:R-:W-:-:S05]  /*1600*/  PRMT R192, RZ, 0x7610, R169 ;  /* 0x00007610ffc07816 */ /* 0x020fca00000000a9 */
[----:B------:R-:W-:-:S04]  /*1610*/  FADD.FTZ R191, R192, R191 ;  /* 0x000000bfc0bf7221 */ /* 0x000fc80000010000 */
[----:B------:R-:W-:Y:S02]  /*1620*/  @P3 FADD.FTZ R191, R175, R191 ;  /* 0x000000bfafbf3221 */ /* 0x000fe40000010000 */
.L_x_13293:
[----:B------:R-:W-:Y:S01]  /*1630*/  PRMT R192, RZ, 0x5410, R194 ;  /* 0x00005410ffc07816 */ /* 0x000fe200000000c2 */
[----:B------:R-:W-:Y:S05]  /*1640*/  @P4 BRA `(.L_x_13294) ;  /* 0x0000003000004947 */ /* 0x000fea0003800000 */
[----:B------:R-:W-:Y:S05]  /*1650*/  @!P3 BRA `(.L_x_13295) ;  /* 0x000000500000b947 */ /* 0x000fea0003800000 */
[----:B-----5:R-:W-:Y:S01]  /*1660*/  FADD.FTZ R192, R176, R192 ;  /* 0x000000c0b0c07221 */ /* 0x020fe20000010000 */
[----:B------:R-:W-:Y:S05]  /*1670*/  BRA `(.L_x_13295) ;  /* 0x0000003000007947 */ /* 0x000fea0003800000 */
.L_x_13294:
[----:B-----5:R-:W-:-:S05]  /*1680*/  PRMT R193, RZ, 0x5410, R170 ;  /* 0x00005410ffc17816 */ /* 0x020fca00000000aa */
[----:B------:R-:W-:-:S04]  /*1690*/  FADD.FTZ R192, R193, R192 ;  /* 0x000000c0c1c07221 */ /* 0x000fc80000010000 */
[----:B------:R-:W-:Y:S02]  /*16a0*/  @P3 FADD.FTZ R192, R176, R192 ;  /* 0x000000c0b0c03221 */ /* 0x000fe40000010000 */
.L_x_13295:
[----:B------:R-:W-:Y:S01]  /*16b0*/  PRMT R193, RZ, 0x7610, R194 ;  /* 0x00007610ffc17816 */ /* 0x000fe200000000c2 */
[----:B------:R-:W-:Y:S05]  /*16c0*/  @P4 BRA `(.L_x_13296) ;  /* 0x0000003000004947 */ /* 0x000fea0003800000 */
[----:B------:R-:W-:Y:S05]  /*16d0*/  @!P3 BRA `(.L_x_13297) ;  /* 0x000000500000b947 */ /* 0x000fea0003800000 */
[----:B-----5:R-:W-:Y:S01]  /*16e0*/  FADD.FTZ R193, R177, R193 ;  /* 0x000000c1b1c17221 */ /* 0x020fe20000010000 */
[----:B------:R-:W-:Y:S05]  /*16f0*/  BRA `(.L_x_13297) ;  /* 0x0000003000007947 */ /* 0x000fea0003800000 */
.L_x_13296:
[----:B-----5:R-:W-:-:S05]  /*1700*/  PRMT R194, RZ, 0x7610, R170 ;  /* 0x00007610ffc27816 */ /* 0x020fca00000000aa */
[----:B------:R-:W-:-:S04]  /*1710*/  FADD.FTZ R193, R194, R193 ;  /* 0x000000c1c2c17221 */ /* 0x000fc80000010000 */
[----:B------:R-:W-:Y:S02]  /*1720*/  @P3 FADD.FTZ R193, R177, R193 ;  /* 0x000000c1b1c13221 */ /* 0x000fe40000010000 */
.L_x_13297:
[----:B------:R-:W-:Y:S01]  /*1730*/  PRMT R194, RZ, 0x5410, R195 ;  /* 0x00005410ffc27816 */ /* 0x000fe200000000c3 */
[----:B------:R-:W-:Y:S05]  /*1740*/  @P4 BRA `(.L_x_13298) ;  /* 0x0000003000004947 */ /* 0x000fea0003800000 */
[----:B------:R-:W-:Y:S05]  /*1750*/  @!P3 BRA `(.L_x_13299) ;  /* 0x000000500000b947 */ /* 0x000fea0003800000 */
[----:B-----5:R-:W-:Y:S01]  /*1760*/  FADD.FTZ R194, R178, R194 ;  /* 0x000000c2b2c27221 */ /* 0x020fe20000010000 */
[----:B------:R-:W-:Y:S05]  /*1770*/  BRA `(.L_x_13299) ;  /* 0x0000003000007947 */ /* 0x000fea0003800000 */
.L_x_13298:
[----:B0----5:R-:W-:-:S05]  /*1780*/  PRMT R221, RZ, 0x5410, R171 ;  /* 0x00005410ffdd7816 */ /* 0x021fca00000000ab */
[----:B------:R-:W-:-:S04]  /*1790*/  FADD.FTZ R194, R221, R194 ;  /* 0x000000c2ddc27221 */ /* 0x000fc80000010000 */
[----:B------:R-:W-:Y:S02]  /*17a0*/  @P3 FADD.FTZ R194, R178, R194 ;  /* 0x000000c2b2c23221 */ /* 0x000fe40000010000 */
.L_x_13299:
[----:B------:R-:W-:Y:S01]  /*17b0*/  PRMT R195, RZ, 0x7610, R195 ;  /* 0x00007610ffc37816 */ /* 0x000fe200000000c3 */
[----:B------:R-:W-:Y:S05]  /*17c0*/  @P4 BRA `(.L_x_13300) ;  /* 0x0000003000004947 */ /* 0x000fea0003800000 */
[----:B------:R-:W-:Y:S05]  /*17d0*/  @!P3 BRA `(.L_x_13301) ;  /* 0x000000500000b947 */ /* 0x000fea0003800000 */
[----:B-----5:R-:W-:Y:S01]  /*17e0*/  FADD.FTZ R195, R179, R195 ;  /* 0x000000c3b3c37221 */ /* 0x020fe20000010000 */
[----:B------:R-:W-:Y:S05]  /*17f0*/  BRA `(.L_x_13301) ;  /* 0x0000003000007947 */ /* 0x000fea0003800000 */
.L_x_13300:
[----:B0----5:R-:W-:-:S05]  /*1800*/  PRMT R220, RZ, 0x7610, R171 ;  /* 0x00007610ffdc7816 */ /* 0x021fca00000000ab */
[----:B------:R-:W-:-:S04]  /*1810*/  FADD.FTZ R195, R220, R195 ;  /* 0x000000c3dcc37221 */ /* 0x000fc80000010000 */
[----:B------:R-:W-:Y:S02]  /*1820*/  @P3 FADD.FTZ R195, R179, R195 ;  /* 0x000000c3b3c33221 */ /* 0x000fe40000010000 */
.L_x_13301:
[----:B0-----:R-:W-:-:S04]  /*1830*/  LEA R220, P3, R7, c[0x0][0x188], 0x5 ;  /* 0x0000620007dc7a11 */ /* 0x001fc800078628ff */
[C---:B------:R-:W-:Y:S02]  /*1840*/  LEA.HI.X R221, R7.reuse, c[0x0][0x18c], RZ, 0x5, P3 ;  /* 0x0000630007dd7a11 */ /* 0x040fe400018f2cff */
[----:B------:R-:W-:-:S03]  /*1850*/  IADD3 R7, R7, 0x80, RZ ;  /* 0x0000008007077810 */ /* 0x000fc60007ffe0ff */
[----:B------:R0:W-:Y:S04]  /*1860*/  STG.E.128 [R220.64], R188 ;  /* 0x000000bcdc007986 */ /* 0x0001e8000c101d04 */
[----:B------:R0:W-:Y:S02]  /*1870*/  STG.E.128 [R220.64+0x10], R192 ;  /* 0x000010c0dc007986 */ /* 0x0001e4000c101d04 */
.L_x_13285:
[----:B------:R-:W-:Y:S05]  /*1880*/  BSYNC B0 ;  /* 0x0000000000007941 */ /* 0x000fea0003800000 */
.L_x_13284:
[----:B------:R-:W-:Y:S01]  /*1890*/  ISETP.GE.U32.AND P3, PT, R229, 0x180, PT ;  /* 0x00000180e500780c */ /* 0x000fe20003f66070 */
[----:B------:R-:W-:-:S12]  /*18a0*/  BSSY B0, `(.L_x_13302) ;  /* 0x0000057000007945 */ /* 0x000fd80003800000 */
        /* <DEDUP_REMOVED lines=22> */
.L_x_13304:
[----:B---3-5:R-:W-:-:S05]  /*1a10*/  PRMT R197, RZ, 0x5410, R168 ;  /* 0x00005410ffc57816 */ /* 0x028fca00000000a8 */
[----:B------:R-:W-:-:S04]  /*1a20*/  FADD.FTZ R196, R197, R196 ;  /* 0x000000c4c5c47221 */ /* 0x000fc80000010000 */
[----:B------:R-:W-:Y:S02]  /*1a30*/  @P3 FADD.FTZ R196, R172, R196 ;  /* 0x000000c4acc43221 */ /* 0x000fe40000010000 */
.L_x_13305:
[----:B------:R-:W-:Y:S01]  /*1a40*/  PRMT R197, RZ, 0x7610, R200 ;  /* 0x00007610ffc57816 */ /* 0x000fe200000000c8 */
[----:B------:R-:W-:Y:S05]  /*1a50*/  @P4 BRA `(.L_x_13306) ;  /* 0x0000003000004947 */ /* 0x000fea0003800000 */
[----:B------:R-:W-:Y:S05]  /*1a60*/  @!P3 BRA `(.L_x_13307) ;  /* 0x000000500000b947 */ /* 0x000fea0003800000 */
[----:B-----5:R-:W-:Y:S01]  /*1a70*/  FADD.FTZ R197, R173, R197 ;  /* 0x000000c5adc57221 */ /* 0x020fe20000010000 */
[----:B------:R-:W-:Y:S05]  /*1a80*/  BRA `(.L_x_13307) ;  /* 0x0000003000007947 */ /* 0x000fea0003800000 */
.L_x_13306:
[----:B-----5:R-:W-:-:S05]  /*1a90*/  PRMT R198, RZ, 0x7610, R168 ;  /* 0x00007610ffc67816 */ /* 0x020fca00000000a8 */
[----:B------:R-:W-:-:S04]  /*1aa0*/  FADD.FTZ R197, R198, R197 ;  /* 0x000000c5c6c57221 */ /* 0x000fc80000010000 */
[----:B------:R-:W-:Y:S02]  /*1ab0*/  @P3 FADD.FTZ R197, R173, R197 ;  /* 0x000000c5adc53221 */ /* 0x000fe40000010000 */
.L_x_13307:
[----:B------:R-:W-:Y:S01]  /*1ac0*/  PRMT R198, RZ, 0x5410, R201 ;  /* 0x00005410ffc67816 */ /* 0x000fe200000000c9 */
[----:B------:R-:W-:Y:S05]  /*1ad0*/  @P4 BRA `(.L_x_13308) ;  /* 0x0000003000004947 */ /* 0x000fea0003800000 */
[----:B------:R-:W-:Y:S05]  /*1ae0*/  @!P3 BRA `(.L_x_13309) ;  /* 0x000000500000b947 */ /* 0x000fea0003800000 */
[----:B-----5:R-:W-:Y:S01]  /*1af0*/  FADD.FTZ R198, R174, R198 ;  /* 0x000000c6aec67221 */ /* 0x020fe20000010000 */
[----:B------:R-:W-:Y:S05]  /*1b00*/  BRA `(.L_x_13309) ;  /* 0x0000003000007947 */ /* 0x000fea0003800000 */
.L_x_13308:
[----:B-----5:R-:W-:-:S05]  /*1b10*/  PRMT R199, RZ, 0x5410, R169 ;  /* 0x00005410ffc77816 */ /* 0x020fca00000000a9 */
[----:B------:R-:W-:-:S04]  /*1b20*/  FADD.FTZ R198, R199, R198 ;  /* 0x000000c6c7c67221 */ /* 0x000fc80000010000 */
[----:B------:R-:W-:Y:S02]  /*1b30*/  @P3 FADD.FTZ R198, R174, R198 ;  /* 0x000000c6aec63221 */ /* 0x000fe40000010000 */
.L_x_13309:
[----:B------:R-:W-:Y:S01]  /*1b40*/  PRMT R199, RZ, 0x7610, R201 ;  /* 0x00007610ffc77816 */ /* 0x000fe200000000c9 */
[----:B------:R-:W-:Y:S05]  /*1b50*/  @P4 BRA `(.L_x_13310) ;  /* 0x0000003000004947 */ /* 0x000fea0003800000 */
[----:B------:R-:W-:Y:S05]  /*1b60*/  @!P3 BRA `(.L_x_13311) ;  /* 0x000000500000b947 */ /* 0x000fea0003800000 */
[----:B-----5:R-:W-:Y:S01]  /*1b70*/  FADD.FTZ R199, R175, R199 ;  /* 0x000000c7afc77221 */ /* 0x020fe20000010000 */
[----:B------:R-:W-:Y:S05]  /*1b80*/  BRA `(.L_x_13311) ;  /* 0x0000003000007947 */ /* 0x000fea0003800000 */
.L_x_13310:
[----:B-----5:R-:W-:-:S05]  /*1b90*/  PRMT R200, RZ, 0x7610, R169 ;  /* 0x00007610ffc87816 */ /* 0x020fca00000000a9 */
[----:B------:R-:W-:-:S04]  /*1ba0*/  FADD.FTZ R199, R200, R199 ;  /* 0x000000c7c8c77221 */ /* 0x000fc80000010000 */
[----:B------:R-:W-:Y:S02]  /*1bb0*/  @P3 FADD.FTZ R199, R175, R199 ;  /* 0x000000c7afc73221 */ /* 0x000fe40000010000 */
.L_x_13311:
[----:B------:R-:W-:Y:S01]  /*1bc0*/  PRMT R200, RZ, 0x5410, R202 ;  /* 0x00005410ffc87816 */ /* 0x000fe200000000ca */
[----:B------:R-:W-:Y:S05]  /*1bd0*/  @P4 BRA `(.L_x_13312) ;  /* 0x0000003000004947 */ /* 0x000fea0003800000 */
[----:B------:R-:W-:Y:S05]  /*1be0*/  @!P3 BRA `(.L_x_13313) ;  /* 0x000000500000b947 */ /* 0x000fea0003800000 */
[----:B-----5:R-:W-:Y:S01]  /*1bf0*/  FADD.FTZ R200, R176, R200 ;  /* 0x000000c8b0c87221 */ /* 0x020fe20000010000 */
[----:B------:R-:W-:Y:S05]  /*1c00*/  BRA `(.L_x_13313) ;  /* 0x0000003000007947 */ /* 0x000fea0003800000 */
.L_x_13312:
[----:B-----5:R-:W-:-:S05]  /*1c10*/  PRMT R201, RZ, 0x5410, R170 ;  /* 0x00005410ffc97816 */ /* 0x020fca00000000aa */
[----:B------:R-:W-:-:S04]  /*1c20*/  FADD.FTZ R200, R201, R200 ;  /* 0x000000c8c9c87221 */ /* 0x000fc80000010000 */
[----:B------:R-:W-:Y:S02]  /*1c30*/  @P3 FADD.FTZ R200, R176, R200 ;  /* 0x000000c8b0c83221 */ /* 0x000fe40000010000 */
.L_x_13313:
[----:B------:R-:W-:Y:S01]  /*1c40*/  PRMT R201, RZ, 0x7610, R202 ;  /* 0x00007610ffc97816 */ /* 0x000fe200000000ca */
[----:B------:R-:W-:Y:S05]  /*1c50*/  @P4 BRA `(.L_x_13314) ;  /* 0x0000003000004947 */ /* 0x000fea0003800000 */
[----:B------:R-:W-:Y:S05]  /*1c60*/  @!P3 BRA `(.L_x_13315) ;  /* 0x000000500000b947 */ /* 0x000fea0003800000 */
[----:B-----5:R-:W-:Y:S01]  /*1c70*/  FADD.FTZ R201, R177, R201 ;  /* 0x000000c9b1c97221 */ /* 0x020fe20000010000 */
[----:B------:R-:W-:Y:S05]  /*1c80*/  BRA `(.L_x_13315) ;  /* 0x0000003000007947 */ /* 0x000fea0003800000 */
.L_x_13314:
[----:B-----5:R-:W-:-:S05]  /*1c90*/  PRMT R202, RZ, 0x7610, R170 ;  /* 0x00007610ffca7816 */ /* 0x020fca00000000aa */
[----:B------:R-:W-:-:S04]  /*1ca0*/  FADD.FTZ R201, R202, R201 ;  /* 0x000000c9cac97221 */ /* 0x000fc80000010000 */
[----:B------:R-:W-:Y:S02]  /*1cb0*/  @P3 FADD.FTZ R201, R177, R201 ;  /* 0x000000c9b1c93221 */ /* 0x000fe40000010000 */
.L_x_13315:
[----:B------:R-:W-:Y:S01]  /*1cc0*/  PRMT R202, RZ, 0x5410, R203 ;  /* 0x00005410ffca7816 */ /* 0x000fe200000000cb */
[----:B------:R-:W-:Y:S05]  /*1cd0*/  @P4 BRA `(.L_x_13316) ;  /* 0x0000003000004947 */ /* 0x000fea0003800000 */
[----:B------:R-:W-:Y:S05]  /*1ce0*/  @!P3 BRA `(.L_x_13317) ;  /* 0x000000500000b947 */ /* 0x000fea0003800000 */
[----:B-----5:R-:W-:Y:S01]  /*1cf0*/  FADD.FTZ R202, R178, R202 ;  /* 0x000000cab2ca7221 */ /* 0x020fe20000010000 */
[----:B------:R-:W-:Y:S05]  /*1d00*/  BRA `(.L_x_13317) ;  /* 0x0000003000007947 */ /* 0x000fea0003800000 */
.L_x_13316:
[----:B0----5:R-:W-:-:S05]  /*1d10*/  PRMT R221, RZ, 0x5410, R171 ;  /* 0x00005410ffdd7816 */ /* 0x021fca00000000ab */
[----:B------:R-:W-:-:S04]  /*1d20*/  FADD.FTZ R202, R221, R202 ;  /* 0x000000caddca7221 */ /* 0x000fc80000010000 */
[----:B------:R-:W-:Y:S02]  /*1d30*/  @P3 FADD.FTZ R202, R178, R202 ;  /* 0x000000cab2ca3221 */ /* 0x000fe40000010000 */
.L_x_13317:
[----:B------:R-:W-:Y:S01]  /*1d40*/  PRMT R203, RZ, 0x7610, R203 ;  /* 0x00007610ffcb7816 */ /* 0x000fe200000000cb */
[----:B------:R-:W-:Y:S05]  /*1d50*/  @P4 BRA `(.L_x_13318) ;  /* 0x0000003000004947 */ /* 0x000fea0003800000 */
[----:B------:R-:W-:Y:S05]  /*1d60*/  @!P3 BRA `(.L_x_13319) ;  /* 0x000000500000b947 */ /* 0x000fea0003800000 */
[----:B-----5:R-:W-:Y:S01]  /*1d70*/  FADD.FTZ R203, R179, R203 ;  /* 0x000000cbb3cb7221 */ /* 0x020fe20000010000 */
[----:B------:R-:W-:Y:S05]  /*1d80*/  BRA `(.L_x_13319) ;  /* 0x0000003000007947 */ /* 0x000fea0003800000 */
.L_x_13318:
[----:B0----5:R-:W-:-:S05]  /*1d90*/  PRMT R220, RZ, 0x7610, R171 ;  /* 0x00007610ffdc7816 */ /* 0x021fca00000000ab */
[----:B------:R-:W-:-:S04]  /*1da0*/  FADD.FTZ R203, R220, R203 ;  /* 0x000000cbdccb7221 */ /* 0x000fc80000010000 */
[----:B------:R-:W-:Y:S02]  /*1db0*/  @P3 FADD.FTZ R203, R179, R203 ;  /* 0x000000cbb3cb3221 */ /* 0x000fe40000010000 */
.L_x_13319:
[----:B0-----:R-:W-:-:S04]  /*1dc0*/  LEA R220, P3, R7, c[0x0][0x188], 0x5 ;  /* 0x0000620007dc7a11 */ /* 0x001fc800078628ff */
[C---:B------:R-:W-:Y:S02]  /*1dd0*/  LEA.HI.X R221, R7.reuse, c[0x0][0x18c], RZ, 0x5, P3 ;  /* 0x0000630007dd7a11 */ /* 0x040fe400018f2cff */
[----:B------:R-:W-:-:S03]  /*1de0*/  IADD3 R7, R7, 0x80, RZ ;  /* 0x0000008007077810 */ /* 0x000fc60007ffe0ff */
[----:B------:R0:W-:Y:S04]  /*1df0*/  STG.E.128 [R220.64], R196 ;  /* 0x000000c4dc007986 */ /* 0x0001e8000c101d04 */
[----:B------:R0:W-:Y:S02]  /*1e00*/  STG.E.128 [R220.64+0x10], R200 ;  /* 0x000010c8dc007986 */ /* 0x0001e4000c101d04 */
.L_x_13303:
[----:B------:R-:W-:Y:S05]  /*1e10*/  BSYNC B0 ;  /* 0x0000000000007941 */ /* 0x000fea0003800000 */
.L_x_13302:
[----:B------:R-:W-:Y:S01]  /*1e20*/  BSSY B0, `(.L_x_13320) ;  /* 0x0000057000007945 */ /* 0x000fe20003800000 */
        /* <DEDUP_REMOVED lines=22> */
.L_x_13322:
[----:B---3-5:R-:W-:-:S05]  /*1f90*/  PRMT R205, RZ, 0x5410, R168 ;  /* 0x00005410ffcd7816 */ /* 0x028fca00000000a8 */
[----:B------:R-:W-:-:S04]  /*1fa0*/  FADD.FTZ R204, R205, R204 ;  /* 0x000000cccdcc7221 */ /* 0x000fc80000010000 */
[----:B------:R-:W-:Y:S02]  /*1fb0*/  @P3 FADD.FTZ R204, R172, R204 ;  /* 0x000000ccaccc3221 */ /* 0x000fe40000010000 */
.L_x_13323:
[----:B------:R-:W-:Y:S01]  /*1fc0*/  PRMT R205, RZ, 0x7610, R208 ;  /* 0x00007610ffcd7816 */ /* 0x000fe200000000d0 */
[----:B------:R-:W-:Y:S05]  /*1fd0*/  @P4 BRA `(.L_x_13324) ;  /* 0x0000003000004947 */ /* 0x000fea0003800000 */
[----:B------:R-:W-:Y:S05]  /*1fe0*/  @!P3 BRA `(.L_x_13325) ;  /* 0x000000500000b947 */ /* 0x000fea0003800000 */
[----:B-----5:R-:W-:Y:S01]  /*1ff0*/  FADD.FTZ R205, R173, R205 ;  /* 0x000000cdadcd7221 */ /* 0x020fe20000010000 */
[----:B------:R-:W-:Y:S05]  /*2000*/  BRA `(.L_x_13325) ;  /* 0x0000003000007947 */ /* 0x000fea0003800000 */
.L_x_13324:
[----:B-----5:R-:W-:-:S05]  /*2010*/  PRMT R206, RZ, 0x7610, R168 ;  /* 0x00007610ffce7816 */ /* 0x020fca00000000a8 */
[----:B------:R-:W-:-:S04]  /*2020*/  FADD.FTZ R205, R206, R205 ;  /* 0x000000cdcecd7221 */ /* 0x000fc80000010000 */
[----:B------:R-:W-:Y:S02]  /*2030*/  @P3 FADD.FTZ R205, R173, R205 ;  /* 0x000000cdadcd3221 */ /* 0x000fe40000010000 */
.L_x_13325:
[----:B------:R-:W-:Y:S01]  /*2040*/  PRMT R206, RZ, 0x5410, R209 ;  /* 0x00005410ffce7816 */ /* 0x000fe200000000d1 */
[----:B------:R-:W-:Y:S05]  /*2050*/  @P4 BRA `(.L_x_13326) ;  /* 0x0000003000004947 */ /* 0x000fea0003800000 */
[----:B------:R-:W-:Y:S05]  /*2060*/  @!P3 BRA `(.L_x_13327) ;  /* 0x000000500000b947 */ /* 0x000fea0003800000 */
[----:B-----5:R-:W-:Y:S01]  /*2070*/  FADD.FTZ R206, R174, R206 ;  /* 0x000000ceaece7221 */ /* 0x020fe20000010000 */
[----:B------:R-:W-:Y:S05]  /*2080*/  BRA `(.L_x_13327) ;  /* 0x0000003000007947 */ /* 0x000fea0003800000 */
.L_x_13326:
[----:B-----5:R-:W-:-:S05]  /*2090*/  PRMT R207, RZ, 0x5410, R169 ;  /* 0x00005410ffcf7816 */ /* 0x020fca00000000a9 */
[----:B------:R-:W-:-:S04]  /*20a0*/  FADD.FTZ R206, R207, R206 ;  /* 0x000000cecfce7221 */ /* 0x000fc80000010000 */
[----:B------:R-:W-:Y:S02]  /*20b0*/  @P3 FADD.FTZ R206, R174, R206 ;  /* 0x000000ceaece3221 */ /* 0x000fe40000010000 */
.L_x_13327:
[----:B------:R-:W-:Y:S01]  /*20c0*/  PRMT R207, RZ, 0x7610, R209 ;  /* 0x00007610ffcf7816 */ /* 0x000fe200000000d1 */
[----:B------:R-:W-:Y:S05]  /*20d0*/  @P4 BRA `(.L_x_13328) ;  /* 0x0000003000004947 */ /* 0x000fea0003800000 */
[----:B------:R-:W-:Y:S05]  /*20e0*/  @!P3 BRA `(.L_x_13329) ;  /* 0x000000500000b947 */ /* 0x000fea0003800000 */
[----:B-----5:R-:W-:Y:S01]  /*20f0*/  FADD.FTZ R207, R175, R207 ;  /* 0x000000cfafcf7221 */ /* 0x020fe20000010000 */
[----:B------:R-:W-:Y:S05]  /*2100*/  BRA `(.L_x_13329) ;  /* 0x0000003000007947 */ /* 0x000fea0003800000 */
.L_x_13328:
[----:B-----5:R-:W-:-:S05]  /*2110*/  PRMT R208, RZ, 0x7610, R169 ;  /* 0x00007610ffd07816 */ /* 0x020fca00000000a9 */
[----:B------:R-:W-:-:S04]  /*2120*/  FADD.FTZ R207, R208, R207 ;  /* 0x000000cfd0cf7221 */ /* 0x000fc80000010000 */
[----:B------:R-:W-:Y:S02]  /*2130*/  @P3 FADD.FTZ R207, R175, R207 ;  /* 0x000000cfafcf3221 */ /* 0x000fe40000010000 */
.L_x_13329:
[----:B------:R-:W-:Y:S01]  /*2140*/  PRMT R208, RZ, 0x5410, R210 ;  /* 0x00005410ffd07816 */ /* 0x000fe200000000d2 */
[----:B------:R-:W-:Y:S05]  /*2150*/  @P4 BRA `(.L_x_13330) ;  /* 0x0000003000004947 */ /* 0x000fea0003800000 */
[----:B------:R-:W-:Y:S05]  /*2160*/  @!P3 BRA `(.L_x_13331) ;  /* 0x000000500000b947 */ /* 0x000fea0003800000 */
[----:B-----5:R-:W-:Y:S01]  /*2170*/  FADD.FTZ R208, R176, R208 ;  /* 0x000000d0b0d07221 */ /* 0x020fe20000010000 */
[----:B------:R-:W-:Y:S05]  /*2180*/  BRA `(.L_x_13331) ;  /* 0x0000003000007947 */ /* 0x000fea0003800000 */
.L_x_13330:
[----:B-----5:R-:W-:-:S05]  /*2190*/  PRMT R209, RZ, 0x5410, R170 ;  /* 0x00005410ffd17816 */ /* 0x020fca00000000aa */
[----:B------:R-:W-:-:S04]  /*21a0*/  FADD.FTZ R208, R209, R208 ;  /* 0x000000d0d1d07221 */ /* 0x000fc80000010000 */
[----:B------:R-:W-:Y:S02]  /*21b0*/  @P3 FADD.FTZ R208, R176, R208 ;  /* 0x000000d0b0d03221 */ /* 0x000fe40000010000 */
.L_x_13331:
[----:B------:R-:W-:Y:S01]  /*21c0*/  PRMT R209, RZ, 0x7610, R210 ;  /* 0x00007610ffd17816 */ /* 0x000fe200000000d2 */
[----:B------:R-:W-:Y:S05]  /*21d0*/  @P4 BRA `(.L_x_13332) ;  /* 0x0000003000004947 */ /* 0x000fea0003800000 */
[----:B------:R-:W-:Y:S05]  /*21e0*/  @!P3 BRA `(.L_x_13333) ;  /* 0x000000500000b947 */ /* 0x000fea0003800000 */
[----:B-----5:R-:W-:Y:S01]  /*21f0*/  FADD.FTZ R209, R177, R209 ;  /* 0x000000d1b1d17221 */ /* 0x020fe20000010000 */
[----:B------:R-:W-:Y:S05]  /*2200*/  BRA `(.L_x_13333) ;  /* 0x0000003000007947 */ /* 0x000fea0003800000 */
.L_x_13332:
[----:B-----5:R-:W-:-:S05]  /*2210*/  PRMT R210, RZ, 0x7610, R170 ;  /* 0x00007610ffd27816 */ /* 0x020fca00000000aa */
[----:B------:R-:W-:-:S04]  /*2220*/  FADD.FTZ R209, R210, R209 ;  /* 0x000000d1d2d17221 */ /* 0x000fc80000010000 */
[----:B------:R-:W-:Y:S02]  /*2230*/  @P3 FADD.FTZ R209, R177, R209 ;  /* 0x000000d1b1d13221 */ /* 0x000fe40000010000 */
.L_x_13333:
[----:B------:R-:W-:Y:S01]  /*2240*/  PRMT R210, RZ, 0x5410, R211 ;  /* 0x00005410ffd27816 */ /* 0x000fe200000000d3 */
[----:B------:R-:W-:Y:S05]  /*2250*/  @P4 BRA `(.L_x_13334) ;  /* 0x0000003000004947 */ /* 0x000fea0003800000 */
[----:B------:R-:W-:Y:S05]  /*2260*/  @!P3 BRA `(.L_x_13335) ;  /* 0x000000500000b947 */ /* 0x000fea0003800000 */
[----:B-----5:R-:W-:Y:S01]  /*2270*/  FADD.FTZ R210, R178, R210 ;  /* 0x000000d2b2d27221 */ /* 0x020fe20000010000 */
[----:B------:R-:W-:Y:S05]  /*2280*/  BRA `(.L_x_13335) ;  /* 0x0000003000007947 */ /* 0x000fea0003800000 */
.L_x_13334:
[----:B0----5:R-:W-:-:S05]  /*2290*/  PRMT R221, RZ, 0x5410, R171 ;  /* 0x00005410ffdd7816 */ /* 0x021fca00000000ab */
[----:B------:R-:W-:-:S04]  /*22a0*/  FADD.FTZ R210, R221, R210 ;  /* 0x000000d2ddd27221 */ /* 0x000fc80000010000 */
[----:B------:R-:W-:Y:S02]  /*22b0*/  @P3 FADD.FTZ R210, R178, R210 ;  /* 0x000000d2b2d23221 */ /* 0x000fe40000010000 */
.L_x_13335:
[----:B------:R-:W-:Y:S01]  /*22c0*/  PRMT R211, RZ, 0x7610, R211 ;  /* 0x00007610ffd37816 */ /* 0x000fe200000000d3 */
[----:B------:R-:W-:Y:S05]  /*22d0*/  @P4 BRA `(.L_x_13336) ;  /* 0x0000003000004947 */ /* 0x000fea0003800000 */
[----:B------:R-:W-:Y:S05]  /*22e0*/  @!P3 BRA `(.L_x_13337) ;  /* 0x000000500000b947 */ /* 0x000fea0003800000 */
[----:B-----5:R-:W-:Y:S01]  /*22f0*/  FADD.FTZ R211, R179, R211 ;  /* 0x000000d3b3d37221 */ /* 0x020fe20000010000 */
[----:B------:R-:W-:Y:S05]  /*2300*/  BRA `(.L_x_13337) ;  /* 0x0000003000007947 */ /* 0x000fea0003800000 */
.L_x_13336:
[----:B0----5:R-:W-:-:S05]  /*2310*/  PRMT R220, RZ, 0x7610, R171 ;  /* 0x00007610ffdc7816 */ /* 0x021fca00000000ab */
[----:B------:R-:W-:-:S04]  /*2320*/  FADD.FTZ R211, R220, R211 ;  /* 0x000000d3dcd37221 */ /* 0x000fc80000010000 */
[----:B------:R-:W-:Y:S02]  /*2330*/  @P3 FADD.FTZ R211, R179, R211 ;  /* 0x000000d3b3d33221 */ /* 0x000fe40000010000 */
.L_x_13337:
[----:B0-----:R-:W-:-:S04]  /*2340*/  LEA R220, P3, R7, c[0x0][0x188], 0x5 ;  /* 0x0000620007dc7a11 */ /* 0x001fc800078628ff */
[C---:B------:R-:W-:Y:S02]  /*2350*/  LEA.HI.X R221, R7.reuse, c[0x0][0x18c], RZ, 0x5, P3 ;  /* 0x0000630007dd7a11 */ /* 0x040fe400018f2cff */
[----:B------:R-:W-:-:S03]  /*2360*/  IADD3 R7, R7, 0x80, RZ ;  /* 0x0000008007077810 */ /* 0x000fc60007ffe0ff */
[----:B------:R0:W-:Y:S04]  /*2370*/  STG.E.128 [R220.64], R204 ;  /* 0x000000ccdc007986 */ /* 0x0001e8000c101d04 */
[----:B------:R0:W-:Y:S02]  /*2380*/  STG.E.128 [R220.64+0x10], R208 ;  /* 0x000010d0dc007986 */ /* 0x0001e4000c101d04 */
.L_x_13321:
[----:B------:R-:W-:Y:S05]  /*2390*/  BSYNC B0 ;  /* 0x0000000000007941 */ /* 0x000fea0003800000 */
.L_x_13320:
[----:B------:R-:W-:Y:S01]  /*23a0*/  BSSY B0, `(.L_x_13338) ;  /* 0x0000056000007945 */ /* 0x000fe20003800000 */
        /* <DEDUP_REMOVED lines=22> */
.L_x_13340:
[----:B---3-5:R-:W-:-:S05]  /*2510*/  PRMT R213, RZ, 0x5410, R168 ;  /* 0x00005410ffd57816 */ /* 0x028fca00000000a8 */
[----:B------:R-:W-:-:S04]  /*2520*/  FADD.FTZ R212, R213, R212 ;  /* 0x000000d4d5d47221 */ /* 0x000fc80000010000 */
[----:B------:R-:W-:Y:S02]  /*2530*/  @P3 FADD.FTZ R212, R172, R212 ;  /* 0x000000d4acd43221 */ /* 0x000fe40000010000 */
.L_x_13341:
[----:B------:R-:W-:Y:S01]  /*2540*/  PRMT R213, RZ, 0x7610, R216 ;  /* 0x00007610ffd57816 */ /* 0x000fe200000000d8 */
[----:B------:R-:W-:Y:S05]  /*2550*/  @P4 BRA `(.L_x_13342) ;  /* 0x0000003000004947 */ /* 0x000fea0003800000 */
[----:B------:R-:W-:Y:S05]  /*2560*/  @!P3 BRA `(.L_x_13343) ;  /* 0x000000500000b947 */ /* 0x000fea0003800000 */
[----:B-----5:R-:W-:Y:S01]  /*2570*/  FADD.FTZ R213, R173, R213 ;  /* 0x000000d5add57221 */ /* 0x020fe20000010000 */
[----:B------:R-:W-:Y:S05]  /*2580*/  BRA `(.L_x_13343) ;  /* 0x0000003000007947 */ /* 0x000fea0003800000 */
.L_x_13342:
[----:B-----5:R-:W-:-:S05]  /*2590*/  PRMT R214, RZ, 0x7610, R168 ;  /* 0x00007610ffd67816 */ /* 0x020fca00000000a8 */
[----:B------:R-:W-:-:S04]  /*25a0*/  FADD.FTZ R213, R214, R213 ;  /* 0x000000d5d6d57221 */ /* 0x000fc80000010000 */
[----:B------:R-:W-:Y:S02]  /*25b0*/  @P3 FADD.FTZ R213, R173, R213 ;  /* 0x000000d5add53221 */ /* 0x000fe40000010000 */
.L_x_13343:
[----:B------:R-:W-:Y:S01]  /*25c0*/  PRMT R214, RZ, 0x5410, R217 ;  /* 0x00005410ffd67816 */ /* 0x000fe200000000d9 */
[----:B------:R-:W-:Y:S05]  /*25d0*/  @P4 BRA `(.L_x_13344) ;  /* 0x0000003000004947 */ /* 0x000fea0003800000 */
[----:B------:R-:W-:Y:S05]  /*25e0*/  @!P3 BRA `(.L_x_13345) ;  /* 0x000000500000b947 */ /* 0x000fea0003800000 */
[----:B-----5:R-:W-:Y:S01]  /*25f0*/  FADD.FTZ R214, R174, R214 ;  /* 0x000000d6aed67221 */ /* 0x020fe20000010000 */
[----:B------:R-:W-:Y:S05]  /*2600*/  BRA `(.L_x_13345) ;  /* 0x0000003000007947 */ /* 0x000fea0003800000 */
.L_x_13344:
[----:B-----5:R-:W-:-:S05]  /*2610*/  PRMT R215, RZ, 0x5410, R169 ;  /* 0x00005410ffd77816 */ /* 0x020fca00000000a9 */
[----:B------:R-:W-:-:S04]  /*2620*/  FADD.FTZ R214, R215, R214 ;  /* 0x000000d6d7d67221 */ /* 0x000fc80000010000 */
[----:B------:R-:W-:Y:S02]  /*2630*/  @P3 FADD.FTZ R214, R174, R214 ;  /* 0x000000d6aed63221 */ /* 0x000fe40000010000 */
.L_x_13345:
[----:B------:R-:W-:Y:S01]  /*2640*/  PRMT R215, RZ, 0x7610, R217 ;  /* 0x00007610ffd77816 */ /* 0x000fe200000000d9 */
[----:B------:R-:W-:Y:S05]  /*2650*/  @P4 BRA `(.L_x_13346) ;  /* 0x0000003000004947 */ /* 0x000fea0003800000 */
[----:B------:R-:W-:Y:S05]  /*2660*/  @!P3 BRA `(.L_x_13347) ;  /* 0x000000500000b947 */ /* 0x000fea0003800000 */
[----:B-----5:R-:W-:Y:S01]  /*2670*/  FADD.FTZ R215, R175, R215 ;  /* 0x000000d7afd77221 */ /* 0x020fe20000010000 */
[----:B------:R-:W-:Y:S05]  /*2680*/  BRA `(.L_x_13347) ;  /* 0x0000003000007947 */ /* 0x000fea0003800000 */
.L_x_13346:
[----:B-----5:R-:W-:-:S05]  /*2690*/  PRMT R216, RZ, 0x7610, R169 ;  /* 0x00007610ffd87816 */ /* 0x020fca00000000a9 */
[----:B------:R-:W-:-:S04]  /*26a0*/  FADD.FTZ R215, R216, R215 ;  /* 0x000000d7d8d77221 */ /* 0x000fc80000010000 */
[----:B------:R-:W-:Y:S02]  /*26b0*/  @P3 FADD.FTZ R215, R175, R215 ;  /* 0x000000d7afd73221 */ /* 0x000fe40000010000 */
.L_x_13347:
[----:B------:R-:W-:Y:S01]  /*26c0*/  PRMT R216, RZ, 0x5410, R218 ;  /* 0x00005410ffd87816 */ /* 0x000fe200000000da */
[----:B------:R-:W-:Y:S05]  /*26d0*/  @P4 BRA `(.L_x_13348) ;  /* 0x0000003000004947 */ /* 0x000fea0003800000 */
[----:B------:R-:W-:Y:S05]  /*26e0*/  @!P3 BRA `(.L_x_13349) ;  /* 0x000000500000b947 */ /* 0x000fea0003800000 */
[----:B-----5:R-:W-:Y:S01]  /*26f0*/  FADD.FTZ R216, R176, R216 ;  /* 0x000000d8b0d87221 */ /* 0x020fe20000010000 */
[----:B------:R-:W-:Y:S05]  /*2700*/  BRA `(.L_x_13349) ;  /* 0x0000003000007947 */ /* 0x000fea0003800000 */
.L_x_13348:
[----:B-----5:R-:W-:-:S05]  /*2710*/  PRMT R217, RZ, 0x5410, R170 ;  /* 0x00005410ffd97816 */ /* 0x020fca00000000aa */
[----:B------:R-:W-:-:S04]  /*2720*/  FADD.FTZ R216, R217, R216 ;  /* 0x000000d8d9d87221 */ /* 0x000fc80000010000 */
[----:B------:R-:W-:Y:S02]  /*2730*/  @P3 FADD.FTZ R216, R176, R216 ;  /* 0x000000d8b0d83221 */ /* 0x000fe40000010000 */
.L_x_13349:
[----:B------:R-:W-:Y:S01]  /*2740*/  PRMT R217, RZ, 0x7610, R218 ;  /* 0x00007610ffd97816 */ /* 0x000fe200000000da */
[----:B------:R-:W-:Y:S05]  /*2750*/  @P4 BRA `(.L_x_13350) ;  /* 0x0000003000004947 */ /* 0x000fea0003800000 */
[----:B------:R-:W-:Y:S05]  /*2760*/  @!P3 BRA `(.L_x_13351) ;  /* 0x000000500000b947 */ /* 0x000fea0003800000 */
[----:B-----5:R-:W-:Y:S01]  /*2770*/  FADD.FTZ R217, R177, R217 ;  /* 0x000000d9b1d97221 */ /* 0x020fe20000010000 */
[----:B------:R-:W-:Y:S05]  /*2780*/  BRA `(.L_x_13351) ;  /* 0x0000003000007947 */ /* 0x000fea0003800000 */
.L_x_13350:
[----:B-----5:R-:W-:-:S05]  /*2790*/  PRMT R218, RZ, 0x7610, R170 ;  /* 0x00007610ffda7816 */ /* 0x020fca00000000aa */
[----:B------:R-:W-:-:S04]  /*27a0*/  FADD.FTZ R217, R218, R217 ;  /* 0x000000d9dad97221 */ /* 0x000fc80000010000 */
[----:B------:R-:W-:Y:S02]  /*27b0*/  @P3 FADD.FTZ R217, R177, R217 ;  /* 0x000000d9b1d93221 */ /* 0x000fe40000010000 */
.L_x_13351:
[----:B------:R-:W-:Y:S01]  /*27c0*/  PRMT R218, RZ, 0x5410, R219 ;  /* 0x00005410ffda7816 */ /* 0x000fe200000000db */
[----:B------:R-:W-:Y:S05]  /*27d0*/  @P4 BRA `(.L_x_13352) ;  /* 0x0000003000004947 */ /* 0x000fea0003800000 */
[----:B------:R-:W-:Y:S05]  /*27e0*/  @!P3 BRA `(.L_x_13353) ;  /* 0x000000500000b947 */ /* 0x000fea0003800000 */
[----:B-----5:R-:W-:Y:S01]  /*27f0*/  FADD.FTZ R218, R178, R218 ;  /* 0x000000dab2da7221 */ /* 0x020fe20000010000 */
[----:B------:R-:W-:Y:S05]  /*2800*/  BRA `(.L_x_13353) ;  /* 0x0000003000007947 */ /* 0x000fea0003800000 */
.L_x_13352:
[----:B0----5:R-:W-:-:S05]  /*2810*/  PRMT R221, RZ, 0x5410, R171 ;  /* 0x00005410ffdd7816 */ /* 0x021fca00000000ab */
[----:B------:R-:W-:-:S04]  /*2820*/  FADD.FTZ R218, R221, R218 ;  /* 0x000000daddda7221 */ /* 0x000fc80000010000 */
[----:B------:R-:W-:Y:S02]  /*2830*/  @P3 FADD.FTZ R218, R178, R218 ;  /* 0x000000dab2da3221 */ /* 0x000fe40000010000 */
.L_x_13353:
[----:B------:R-:W-:Y:S01]  /*2840*/  PRMT R219, RZ, 0x7610, R219 ;  /* 0x00007610ffdb7816 */ /* 0x000fe200000000db */
[----:B------:R-:W-:Y:S05]  /*2850*/  @P4 BRA `(.L_x_13354) ;  /* 0x0000003000004947 */ /* 0x000fea0003800000 */
[----:B------:R-:W-:Y:S05]  /*2860*/  @!P3 BRA `(.L_x_13355) ;  /* 0x000000500000b947 */ /* 0x000fea0003800000 */
[----:B-----5:R-:W-:Y:S01]  /*2870*/  FADD.FTZ R219, R179, R219 ;  /* 0x000000dbb3db7221 */ /* 0x020fe20000010000 */
[----:B------:R-:W-:Y:S05]  /*2880*/  BRA `(.L_x_13355) ;  /* 0x0000003000007947 */ /* 0x000fea0003800000 */
.L_x_13354:
[----:B0----5:R-:W-:-:S05]  /*2890*/  PRMT R220, RZ, 0x7610, R171 ;  /* 0x00007610ffdc7816 */ /* 0x021fca00000000ab */
[----:B------:R-:W-:-:S04]  /*28a0*/  FADD.FTZ R219, R220, R219 ;  /* 0x000000dbdcdb7221 */ /* 0x000fc80000010000 */
[----:B------:R-:W-:Y:S02]  /*28b0*/  @P3 FADD.FTZ R219, R179, R219 ;  /* 0x000000dbb3db3221 */ /* 0x000fe40000010000 */
.L_x_13355:
[----:B0-----:R-:W-:-:S04]  /*28c0*/  LEA R220, P3, R7, c[0x0][0x188], 0x5 ;  /* 0x0000620007dc7a11 */ /* 0x001fc800078628ff */
[----:B------:R-:W-:-:S05]  /*28d0*/  LEA.HI.X R221, R7, c[0x0][0x18c], RZ, 0x5, P3 ;  /* 0x0000630007dd7a11 */ /* 0x000fca00018f2cff */
[----:B------:R0:W-:Y:S04]  /*28e0*/  STG.E.128 [R220.64], R212 ;  /* 0x000000d4dc007986 */ /* 0x0001e8000c101d04 */
[----:B------:R0:W-:Y:S02]  /*28f0*/  STG.E.128 [R220.64+0x10], R216 ;  /* 0x000010d8dc007986 */ /* 0x0001e4000c101d04 */
.L_x_13339:
[----:B------:R-:W-:Y:S05]  /*2900*/  BSYNC B0 ;  /* 0x0000000000007941 */ /* 0x000fea0003800000 */
.L_x_13338:
[----:B0-----:R-:W-:Y:S01]  /*2910*/  FADD.FTZ R220, RZ, R180 ;  /* 0x000000b4ffdc7221 */ /* 0x001fe20000010000 */
[----:B------:R-:W-:Y:S02]  /*2920*/  ISETP.GT.U32.AND P3, PT, R229, 0xff, PT ;  /* 0x000000ffe500780c */ /* 0x000fe40003f64070 */
[----:B------:R-:W-:Y:S01]  /*2930*/  LOP3.LUT P4, RZ, R4, 0xff, RZ, 0xc0, !PT ;  /* 0x000000ff04ff7812 */ /* 0x000fe2000788c0ff */
[----:B------:R-:W-:Y:S01]  /*2940*/  FADD.FTZ R7, R181, R220 ;  /* 0x000000dcb5077221 */ /* 0x000fe20000010000 */
[C---:B------:R-:W-:Y:S02]  /*2950*/  ISETP.GT.U32.AND P5, PT, R229.reuse, 0x1ff, PT ;  /* 0x000001ffe500780c */ /* 0x040fe40003fa4070 */
[----:B------:R-:W-:Y:S01]  /*2960*/  ISETP.GT.U32.AND P6, PT, R229, 0x27f, PT ;  /* 0x0000027fe500780c */ /* 0x000fe20003fc4070 */
[----:B------:R-:W-:-:S04]  /*2970*/  FADD.FTZ R220, R182, R7 ;  /* 0x00000007b6dc7221 */ /* 0x000fc80000010000 */
[----:B------:R-:W-:-:S04]  /*2980*/  FADD.FTZ R7, R183, R220 ;  /* 0x000000dcb7077221 */ /* 0x000fc80000010000 */
[----:B------:R-:W-:-:S04]  /*2990*/  FADD.FTZ R220, R184, R7 ;  /* 0x00000007b8dc7221 */ /* 0x000fc80000010000 */
        /* <DEDUP_REMOVED lines=13> */
[----:B------:R-:W-:Y:S01]  /*2a70*/  FADD.FTZ R221, R197, R220 ;  /* 0x000000dcc5dd7221 */ /* 0x000fe20000010000 */
[----:B------:R-:W-:-:S03]  /*2a80*/  SHF.R.U32.HI R220, RZ, 0x5, R0 ;  /* 0x00000005ffdc7819 */ /* 0x000fc60000011600 */
[----:B------:R-:W-:Y:S01]  /*2a90*/  FADD.FTZ R222, R198, R221 ;  /* 0x000000ddc6de7221 */ /* 0x000fe20000010000 */
[----:B------:R-:W-:-:S03]  /*2aa0*/  LOP3.LUT R220, R220, 0x7fffffc, RZ, 0xc0, !PT ;  /* 0x07fffffcdcdc7812 */ /* 0x000fc600078ec0ff */
[----:B------:R-:W-:Y:S01]  /*2ab0*/  FADD.FTZ R221, R199, R222 ;  /* 0x000000dec7dd7221 */ /* 0x000fe20000010000 */
[----:B------:R-:W-:Y:S02]  /*2ac0*/  @!P4 IADD3 R220, R220, 0x4, RZ ;  /* 0x00000004dcdcc810 */ /* 0x000fe40007ffe0ff */
[----:B------:R-:W-:Y:S01]  /*2ad0*/  ISETP.GT.U32.AND P4, PT, R229, 0x17f, PT ;  /* 0x0000017fe500780c */ /* 0x000fe20003f84070 */
        /* <DEDUP_REMOVED lines=22> */
.L_x_13370:
        /* <DEDUP_REMOVED lines=101> */
.L_x_13371:
[----:B------:R-:W-:Y:S01]  /*3290*/  LOP3.LUT P3, RZ, R0, 0x1f, RZ, 0xc0, !PT ;  /* 0x0000001f00ff7812 */ /* 0x000fe2000786c0ff */
[----:B01----:R-:W-:Y:S01]  /*32a0*/  FADD.FTZ R223, R228, R223 ;  /* 0x000000dfe4df7221 */ /* 0x003fe20000010000 */
[----:B------:R-:W-:Y:S01]  /*32b0*/  SHF.R.U32.HI R7, RZ, 0x5, R0 ;  /* 0x00000005ff077819 */ /* 0x000fe20000011600 */
[----:B------:R-:W-:Y:S01]  /*32c0*/  WARPSYNC 0xffffffff ;  /* 0xffffffff00007948 */ /* 0x000fe20003800000 */
[----:B------:R-:W-:Y:S02]  /*32d0*/  LOP3.LUT R225, R0, 0x1f, RZ, 0xc0, !PT ;  /* 0x0000001f00e17812 */ /* 0x000fe400078ec0ff */
[----:B------:R-:W-:-:S07]  /*32e0*/  LOP3.LUT R7, R7, 0x3, RZ, 0xc0, !PT ;  /* 0x0000000307077812 */ /* 0x000fce00078ec0ff */
[----:B------:R-:W-:-:S05]  /*32f0*/  @!P3 IADD3 R221, R220, R7, RZ ;  /* 0x00000007dcddb210 */ /* 0x000fca0007ffe0ff */
[----:B------:R0:W-:Y:S01]  /*3300*/  @!P3 STS.64 [R221.X8], R222 ;  /* 0x000000dedd00b388 */ /* 0x0001e20000008a00 */
[----:B------:R-:W-:-:S12]  /*3310*/  ISETP.GT.U32.AND P3, PT, R225, 0x3, PT ;  /* 0x00000003e100780c */ /* 0x000fd80003f64070 */
[----:B------:R-:W-:Y:S01]  /*3320*/  BAR.SYNC.DEFER_BLOCKING 0x0 ;  /* 0x0000000000007b1d */ /* 0x000fe20000010000 */
[----:B------:R-:W-:Y:S02]  /*3330*/  @!P3 IADD3 R225, R220, R225, RZ ;  /* 0x000000e1dce1b210 */ /* 0x000fe40007ffe0ff */
[----:B0-----:R-:W-:Y:S01]  /*3340*/  CS2R R220, SRZ ;  /* 0x0000000000dc7805 */ /* 0x001fe2000001ff00 */
        /* <DEDUP_REMOVED lines=9> */
[----:B------:R-:W-:Y:S04]  /*33e0*/  I2F R232, R223 ;  /* 0x000000df00e87306 */ /* 0x000fe80000201400 */
[----:B------:R-:W0:Y:S04]  /*33f0*/  SHFL.DOWN PT, R233, R226, 0x1, 0x1f ;  /* 0x08201f00e2e97f89 */ /* 0x000e2800000e0000 */
[----:B------:R-:W1:Y:S08]  /*3400*/  I2F R228, R226 ;  /* 0x000000e200e47306 */ /* 0x000e700000201400 */
[----:B-1----:R-:W-:Y:S01]  /*3410*/  MUFU.RCP R225, R228 ;  /* 0x000000e400e17308 */ /* 0x002fe20000001000 */
[----:B--2---:R-:W1:Y:S01]  /*3420*/  SHFL.DOWN PT, R227, R220, 0x2, 0x1f ;  /* 0x08401f00dce37f89 */ /* 0x004e6200000e0000 */
[----:B0-----:R-:W-:-:S03]  /*3430*/  IADD3 R222, R226, R233, RZ ;  /* 0x000000e9e2de7210 */ /* 0x001fc60007ffe0ff */
[----:B------:R-:W0:Y:S03]  /*3440*/  SHFL.DOWN PT, R224, R221, 0x2, 0x1f ;  /* 0x08401f00dde07f89 */ /* 0x000e2600000e0000 */
[----:B------:R-:W-:Y:S08]  /*3450*/  I2F R233, R233 ;  /* 0x000000e900e97306 */ /* 0x000ff00000201400 */
[----:B------:R-:W2:Y:S01]  /*3460*/  I2F R222, R222 ;  /* 0x000000de00de7306 */ /* 0x000ea20000201400 */
[----:B-1----:R-:W-:-:S02]  /*3470*/  FMUL.FTZ R231, R227, R232 ;  /* 0x000000e8e3e77220 */ /* 0x002fc40000410000 */
[----:B------:R-:W-:Y:S02]  /*3480*/  FADD.FTZ R227, -R227, R220 ;  /* 0x000000dce3e37221 */ /* 0x000fe40000010100 */
[----:B------:R-:W-:-:S03]  /*3490*/  FFMA.FTZ R234, R230, R220, R231 ;  /* 0x000000dce6ea7223 */ /* 0x000fc600000100e7 */
[----:B--2---:R-:W1:Y:S01]  /*34a0*/  MUFU.RCP R223, R222 ;  /* 0x000000de00df7308 */ /* 0x004e620000001000 */
        /* <DEDUP_REMOVED lines=14> */
[----:B--2---:R-:W-:Y:S01]  /*3590*/  FADD.FTZ R220, R224, R221 ;  /* 0x000000dde0dc7221 */ /* 0x004fe20000010000 */
[----:B------:R-:W-:Y:S01]  /*35a0*/  @!P3 MOV R224, 0x4 ;  /* 0x0000000400e0b802 */ /* 0x000fe20000000f00 */
[----:B------:R-:W-:Y:S01]  /*35b0*/  FMUL.FTZ R225, R225, R233 ;  /* 0x000000e9e1e17220 */ /* 0x000fe20000410000 */
[----:B------:R-:W0:Y:S03]  /*35c0*/  SHFL.IDX PT, R227, R226, RZ, 0x1f ;  /* 0x00001fffe2e37589 */ /* 0x000e2600000e0000 */
[----:B------:R-:W-:Y:S01]  /*35d0*/  FFMA.FTZ R220, R223, R225, R220 ;  /* 0x000000e1dfdc7223 */ /* 0x000fe200000100dc */
[----:B------:R-:W-:-:S05]  /*35e0*/  MOV R223, c[0x0][0x1e0] ;  /* 0x0000780000df7a02 */ /* 0x000fca0000000f00 */
[----:B------:R-:W1:Y:S01]  /*35f0*/  SHFL.IDX PT, R220, R220, RZ, 0x1f ;  /* 0x00001fffdcdc7589 */ /* 0x000e6200000e0000 */
[C---:B0-----:R-:W-:Y:S01]  /*3600*/  FMUL.FTZ R221, R227.reuse, R227 ;  /* 0x000000e3e3dd7220 */ /* 0x041fe20000410000 */
[----:B------:R-:W-:-:S04]  /*3610*/  FSEL R228, R227, RZ, !P4 ;  /* 0x000000ffe3e47208 */ /* 0x000fc80006000000 */
[----:B------:R-:W-:Y:S01]  /*3620*/  FSEL R222, R221, RZ, P4 ;  /* 0x000000ffddde7208 */ /* 0x000fe20002000000 */
[----:B-1----:R-:W-:-:S04]  /*3630*/  FFMA.FTZ R7, R220, R223, c[0x0][0x228] ;  /* 0x00008a00dc077623 */ /* 0x002fc800000100df */
[----:B------:R-:W-:Y:S01]  /*3640*/  FADD.FTZ R7, R7, R222 ;  /* 0x000000de07077221 */ /* 0x000fe20000010000 */
[----:B------:R-:W-:-:S05]  /*3650*/  @!P3 MOV R222, 0x4 ;  /* 0x0000000400deb802 */ /* 0x000fca0000000f00 */
[----:B------:R-:W0:Y:S01]  /*3660*/  MUFU.RSQ R7, R7 ;  /* 0x0000000700077308 */ /* 0x000e220000001400 */
        /* <DEDUP_REMOVED lines=11> */
[----:B-----5:R-:W-:Y:S02]  /*3720*/  FFMA.FTZ R223, R30, R227, R14 ;  /* 0x000000e31edf7223 */ /* 0x020fe4000001000e */
[----:B------:R-:W-:Y:S02]  /*3730*/  FFMA.FTZ R226, R31, R236, R15 ;  /* 0x000000ec1fe27223 */ /* 0x000fe4000001000f */
[----:B------:R-:W-:-:S02]  /*3740*/  FMUL.FTZ R225, R7, R220 ;  /* 0x000000dc07e17220 */ /* 0x000fc40000410000 */
[----:B------:R-:W-:Y:S01]  /*3750*/  FMUL.FTZ R224, R7, R224 ;  /* 0x000000e007e07220 */ /* 0x000fe20000410000 */
[----:B------:R-:W-:Y:S01]  /*3760*/  F2FP.BF16.PACK_AB R223, R226, R223 ;  /* 0x000000dfe2df723e */ /* 0x000fe200000010ff */
[--C-:B------:R-:W-:Y:S02]  /*3770*/  FADD.FTZ R222, R182, -R228.reuse ;  /* 0x800000e4b6de7221 */ /* 0x100fe40000010000 */
[--C-:B------:R-:W-:Y:S02]  /*3780*/  FADD.FTZ R226, R183, -R228.reuse ;  /* 0x800000e4b7e27221 */ /* 0x100fe40000010000 */
        /* <DEDUP_REMOVED lines=20> */
[----:B------:R-:W-:Y:S01]  /*38d0*/  HFMA2.MMA R235, -RZ, RZ, 0, 9.5367431640625e-07 ;  /* 0x00000010ffeb7435 */ /* 0x000fe200000001ff */
[----:B------:R-:W-:-:S02]  /*38e0*/  FFMA.FTZ R225, R34, R231, R18 ;  /* 0x000000e722e17223 */ /* 0x000fc40000010012 */
[----:B------:R-:W-:Y:S02]  /*38f0*/  FFMA.FTZ R234, R37, R232, R21 ;  /* 0x000000e825ea7223 */ /* 0x000fe40000010015 */
[----:B------:R-:W-:Y:S02]  /*3900*/  FFMA.FTZ R231, R33, R224, R17 ;  /* 0x000000e021e77223 */ /* 0x000fe40000010011 */
[----:B------:R-:W-:Y:S01]  /*3910*/  FFMA.FTZ R232, R35, R226, R19 ;  /* 0x000000e223e87223 */ /* 0x000fe20000010013 */
[----:B------:R-:W-:Y:S02]  /*3920*/  F2FP.BF16.PACK_AB R226, R234, R233 ;  /* 0x000000e9eae2723e */ /* 0x000fe400000010ff */
[----:B------:R-:W-:Y:S01]  /*3930*/  F2FP.BF16.PACK_AB R224, R231, R230 ;  /* 0x000000e6e7e0723e */ /* 0x000fe200000010ff */
[----:B------:R-:W-:Y:S01]  /*3940*/  IMAD.WIDE.U32 R230, R6, R235, c[0x0][0x208] ;  /* 0x0000820006e67625 */ /* 0x000fe200078e00eb */
[----:B------:R-:W-:-:S03]  /*3950*/  F2FP.BF16.PACK_AB R225, R232, R225 ;  /* 0x000000e1e8e1723e */ /* 0x000fc600000010ff */
[C---:B------:R-:W-:Y:S01]  /*3960*/  IMAD.WIDE.U32 R232, R6.reuse, R235, c[0x0][0x210] ;  /* 0x0000840006e87625 */ /* 0x040fe200078e00eb */
[----:B------:R0:W-:Y:S01]  /*3970*/  STG.E.128 [R230.64], R220 ;  /* 0x000000dce6007986 */ /* 0x0001e2000c101d04 */
[----:B------:R-:W-:-:S03]  /*3980*/  IADD3 R6, R6, 0x80, RZ ;  /* 0x0000008006067810 */ /* 0x000fc60007ffe0ff */
[----:B------:R0:W-:Y:S04]  /*3990*/  STG.E.128 [R232.64], R224 ;  /* 0x000000e0e8007986 */ /* 0x0001e8000c101d04 */
.L_x_13359:
[----:B------:R-:W-:Y:S05]  /*39a0*/  BSYNC B0 ;  /* 0x0000000000007941 */ /* 0x000fea0003800000 */
.L_x_13358:
        /* <DEDUP_REMOVED lines=9> */
[----:B-----5:R-:W-:Y:S02]  /*3a40*/  FFMA.FTZ R223, R62, R227, R46 ;  /* 0x000000e33edf7223 */ /* 0x020fe4000001002e */
        /* <DEDUP_REMOVED lines=26> */
[----:B------:R-:W-:Y:S01]  /*3bf0*/  FFMA.FTZ R225, R66, R231, R50 ;  /* 0x000000e742e17223 */ /* 0x000fe20000010032 */
[----:B------:R-:W-:Y:S01]  /*3c00*/  MOV R235, 0x10 ;  /* 0x0000001000eb7802 */ /* 0x000fe20000000f00 */
        /* <DEDUP_REMOVED lines=11> */
.L_x_13361:
[----:B------:R-:W-:Y:S05]  /*3cc0*/  BSYNC B0 ;  /* 0x0000000000007941 */ /* 0x000fea0003800000 */
.L_x_13360:
        /* <DEDUP_REMOVED lines=49> */
.L_x_13363:
[----:B------:R-:W-:Y:S05]  /*3fe0*/  BSYNC B0 ;  /* 0x0000000000007941 */ /* 0x000fea0003800000 */
.L_x_13362:
        /* <DEDUP_REMOVED lines=48> */
.L_x_13365:
[----:B------:R-:W-:Y:S05]  /*42f0*/  BSYNC B0 ;  /* 0x0000000000007941 */ /* 0x000fea0003800000 */
.L_x_13364:
        /* <DEDUP_REMOVED lines=10> */
[----:B-----5:R-:W-:Y:S02]  /*43a0*/  FFMA.FTZ R220, R152, R225, R136 ;  /* 0x000000e198dc7223 */ /* 0x020fe40000010088 */
        /* <DEDUP_REMOVED lines=27> */
[----:B------:R-:W-:Y:S01]  /*4560*/  F2FP.BF16.PACK_AB R227, R230, R227 ;  /* 0x000000e3e6e3723e */ /* 0x000fe200000010ff */
[----:B------:R-:W-:Y:S01]  /*4570*/  FFMA.FTZ R228, R163, R226, R147 ;  /* 0x000000e2a3e47223 */ /* 0x000fe20000010093 */
[----:B------:R-:W-:Y:S01]  /*4580*/  F2FP.BF16.PACK_AB R226, R232, R231 ;  /* 0x000000e7e8e2723e */ /* 0x000fe200000010ff */
[----:B------:R-:W-:Y:S01]  /*4590*/  IMAD.WIDE.U32 R230, R6, R233, c[0x0][0x208] ;  /* 0x0000820006e67625 */ /* 0x000fe200078e00e9 */
[----:B------:R-:W-:-:S02]  /*45a0*/  F2FP.BF16.PACK_AB R224, R224, R7 ;  /* 0x00000007e0e0723e */ /* 0x000fc400000010ff */
[----:B------:R-:W-:Y:S01]  /*45b0*/  F2FP.BF16.PACK_AB R225, R228, R225 ;  /* 0x000000e1e4e1723e */ /* 0x000fe200000010ff */
[----:B------:R-:W-:Y:S01]  /*45c0*/  IMAD.WIDE.U32 R6, R6, R233, c[0x0][0x210] ;  /* 0x0000840006067625 */ /* 0x000fe200078e00e9 */
[----:B------:R0:W-:Y:S04]  /*45d0*/  STG.E.128 [R230.64], R220 ;  /* 0x000000dce6007986 */ /* 0x0001e8000c101d04 */
[----:B------:R0:W-:Y:S02]  /*45e0*/  STG.E.128 [R6.64], R224 ;  /* 0x000000e006007986 */ /* 0x0001e4000c101d04 */
.L_x_13367:
[----:B------:R-:W-:Y:S05]  /*45f0*/  BSYNC B0 ;  /* 0x0000000000007941 */ /* 0x000fea0003800000 */
.L_x_13366:
[----:B------:R-:W-:Y:S02]  /*4600*/  IADD3 R3, R3, c[0x0][0x160], RZ ;  /* 0x0000580003037a10 */ /* 0x000fe40007ffe0ff */
[----:B------:R-:W-:Y:S02]  /*4610*/  LOP3.LUT P4, RZ, R4, 0xff, RZ, 0xc0, !PT ;  /* 0x000000ff04ff7812 */ /* 0x000fe4000788c0ff */
[----:B------:R-:W-:-:S02]  /*4620*/  ISETP.GE.AND P3, PT, R3, c[0x0][0x164], PT ;  /* 0x0000590003007a0c */ /* 0x000fc40003f66270 */
[----:B------:R-:W-:-:S11]  /*4630*/  SEL R4, RZ, 0x1, P4 ;  /* 0x00000001ff047807 */ /* 0x000fd60002000000 */
[----:B01---5:R-:W-:Y:S01]  /*4640*/  @P3 CALL.REL.NOINC `(.L_x_13368) ;  /* 0x0000001000003944 */ /* 0x023fe20003c00000 */
[----:B------:R-:W-:Y:S05]  /*4650*/  BRA `(.L_x_13369) ;  /* 0xffffc6c000007947 */ /* 0x000fea000383ffff */
.L_x_13368:
[----:B------:R-:W-:Y:S05]  /*4660*/  EXIT ;  /* 0x000000000000794d */ /* 0x000fea0003800000 */
.L_x_13356:
[----:B------:R-:W-:Y:S01]  /*4670*/  HFMA2.MMA R221, -RZ, RZ, 0, 1.847743988037109375e-06 ;  /* 0x0000001fffdd7435 */ /* 0x000fe200000001ff */
[----:B------:R-:W-:Y:S02]  /*4680*/  MOV R228, 0x1 ;  /* 0x0000000100e47802 */ /* 0x000fe40000000f00 */
[----:B------:R-:W-:Y:S02]  /*4690*/  MOV R226, 0xffffffff ;  /* 0xffffffff00e27802 */ /* 0x000fe40000000f00 */
[----:B------:R-:W-:Y:S02]  /*46a0*/  MOV R224, 0x46c0 ;  /* 0x000046c000e07802 */ /* 0x000fe40000000f00 */
[----:B-1---5:R-:W-:Y:S05]  /*46b0*/  CALL.REL.NOINC `($__internal_32_$__cuda_sm70_shflsync_bfly_p) ;  /* 0x000008c000007944 */ /* 0x022fea0003c00000 */
[----:B-1----:R-:W-:Y:S01]  /*46c0*/  MOV R222, R228 ;  /* 0x000000e400de7202 */ /* 0x002fe20000000f00 */
[----:B0-----:R-:W-:Y:S05]  /*46d0*/  BRA `(.L_x_13370) ;  /* 0xffffe56000007947 */ /* 0x001fea000383ffff */
.L_x_13357:
[----:B------:R-:W-:Y:S01]  /*46e0*/  HFMA2.MMA R228, -RZ, RZ, 0, 1.1920928955078125e-07 ;  /* 0x00000002ffe47435 */ /* 0x000fe200000001ff */
[----:B0-----:R-:W-:Y:S02]  /*46f0*/  MOV R7, R227 ;  /* 0x000000e300077202 */ /* 0x001fe40000000f00 */
[----:B------:R-:W-:Y:S02]  /*4700*/  MOV R221, 0x1f ;  /* 0x0000001f00dd7802 */ /* 0x000fe40000000f00 */
[----:B------:R-:W-:-:S02]  /*4710*/  MOV R226, 0xffffffff ;  /* 0xffffffff00e27802 */ /* 0x000fc40000000f00 */
[----:B------:R-:W-:Y:S02]  /*4720*/  MOV R224, 0x4740 ;  /* 0x0000474000e07802 */ /* 0x000fe40000000f00 */
[----:B-1---5:R-:W-:Y:S05]  /*4730*/  CALL.REL.NOINC `($__internal_32_$__cuda_sm70_shflsync_bfly_p) ;  /* 0x0000084000007944 */ /* 0x022fea0003c00000 */
[----:B01----:R-:W-:Y:S01]  /*4740*/  FADD.FTZ R7, R227, R228 ;  /* 0x000000e4e3077221 */ /* 0x003fe20000010000 */
[----:B------:R-:W-:Y:S01]  /*4750*/  HFMA2.MMA R228, -RZ, RZ, 0, 2.384185791015625e-07 ;  /* 0x00000004ffe47435 */ /* 0x000fe200000001ff */
[----:B------:R-:W-:Y:S02]  /*4760*/  MOV R221, 0x1f ;  /* 0x0000001f00dd7802 */ /* 0x000fe40000000f00 */
[----:B------:R-:W-:Y:S02]  /*4770*/  MOV R226, 0xffffffff ;  /* 0xffffffff00e27802 */ /* 0x000fe40000000f00 */
[----:B------:R-:W-:Y:S02]  /*4780*/  MOV R224, 0x47a0 ;  /* 0x000047a000e07802 */ /* 0x000fe40000000f00 */
[----:B------:R-:W-:Y:S05]  /*4790*/  CALL.REL.NOINC `($__internal_32_$__cuda_sm70_shflsync_bfly_p) ;  /* 0x000007e000007944 */ /* 0x000fea0003c00000 */
[----:B01----:R-:W-:Y:S01]  /*47a0*/  FADD.FTZ R7, R7, R228 ;  /* 0x000000e407077221 */ /* 0x003fe20000010000 */
[----:B------:R-:W-:Y:S01]  /*47b0*/  HFMA2.MMA R228, -RZ, RZ, 0, 4.76837158203125e-07 ;  /* 0x00000008ffe47435 */ /* 0x000fe200000001ff */
[----:B------:R-:W-:Y:S02]  /*47c0*/  MOV R221, 0x1f ;  /* 0x0000001f00dd7802 */ /* 0x000fe40000000f00 */
[----:B------:R-:W-:-:S02]  /*47d0*/  MOV R226, 0xffffffff ;  /* 0xffffffff00e27802 */ /* 0x000fc40000000f00 */
[----:B------:R-:W-:Y:S02]  /*47e0*/  MOV R224, 0x4800 ;  /* 0x0000480000e07802 */ /* 0x000fe40000000f00 */
[----:B------:R-:W-:Y:S05]  /*47f0*/  CALL.REL.NOINC `($__internal_32_$__cuda_sm70_shflsync_bfly_p) ;  /* 0x0000078000007944 */ /* 0x000fea0003c00000 */
[----:B01----:R-:W-:Y:S01]  /*4800*/  FADD.FTZ R7, R7, R228 ;  /* 0x000000e407077221 */ /* 0x003fe20000010000 */
[----:B------:R-:W-:Y:S01]  /*4810*/  HFMA2.MMA R228, -RZ, RZ, 0, 9.5367431640625e-07 ;  /* 0x00000010ffe47435 */ /* 0x000fe200000001ff */
[----:B------:R-:W-:Y:S02]  /*4820*/  MOV R221, 0x1f ;  /* 0x0000001f00dd7802 */ /* 0x000fe40000000f00 */
[----:B------:R-:W-:Y:S02]  /*4830*/  MOV R226, 0xffffffff ;  /* 0xffffffff00e27802 */ /* 0x000fe40000000f00 */
[----:B------:R-:W-:Y:S02]  /*4840*/  MOV R224, 0x4860 ;  /* 0x0000486000e07802 */ /* 0x000fe40000000f00 */
[----:B------:R-:W-:Y:S05]  /*4850*/  CALL.REL.NOINC `($__internal_32_$__cuda_sm70_shflsync_bfly_p) ;  /* 0x0000072000007944 */ /* 0x000fea0003c00000 */
[----:B01----:R-:W-:Y:S01]  /*4860*/  FADD.FTZ R7, R7, R228 ;  /* 0x000000e407077221 */ /* 0x003fe20000010000 */
[----:B------:R-:W-:-:S03]  /*4870*/  HFMA2.MMA R228, -RZ, RZ, 0, 5.9604644775390625e-08 ;  /* 0x00000001ffe47435 */ /* 0x000fc600000001ff */
        /* <DEDUP_REMOVED lines=84> */
[----:B------:R-:W-:Y:S02]  /*4dc0*/  MOV R226, 0xffffffff ;  /* 0xffffffff00e27802 */ /* 0x000fe40000000f00 */
[----:B------:R-:W-:Y:S05]  /*4dd0*/  CALL.REL.NOINC `($__internal_32_$__cuda_sm70_shflsync_bfly_p) ;  /* 0x000001a000007944 */ /* 0x000fea0003c00000 */
[----:B01----:R-:W-:Y:S01]  /*4de0*/  FADD.FTZ R7, R7, R228 ;  /* 0x000000e407077221 */ /* 0x003fe20000010000 */
[----:B------:R-:W-:Y:S01]  /*4df0*/  HFMA2.MMA R228, -RZ, RZ, 0, 1.1920928955078125e-07 ;  /* 0x00000002ffe47435 */ /* 0x000fe200000001ff */
[----:B------:R-:W-:Y:S02]  /*4e00*/  MOV R221, 0x1f ;  /* 0x0000001f00dd7802 */ /* 0x000fe40000000f00 */
[----:B------:R-:W-:Y:S02]  /*4e10*/  MOV R226, 0xffffffff ;  /* 0xffffffff00e27802 */ /* 0x000fe40000000f00 */
[----:B------:R-:W-:Y:S02]  /*4e20*/  MOV R224, 0x4e40 ;  /* 0x00004e4000e07802 */ /* 0x000fe40000000f00 */
[----:B------:R-:W-:Y:S05]  /*4e30*/  CALL.REL.NOINC `($__internal_32_$__cuda_sm70_shflsync_bfly_p) ;  /* 0x0000014000007944 */ /* 0x000fea0003c00000 */
[----:B01----:R-:W-:Y:S01]  /*4e40*/  FADD.FTZ R7, R7, R228 ;  /* 0x000000e407077221 */ /* 0x003fe20000010000 */
[----:B------:R-:W-:Y:S01]  /*4e50*/  HFMA2.MMA R228, -RZ, RZ, 0, 2.384185791015625e-07 ;  /* 0x00000004ffe47435 */ /* 0x000fe200000001ff */
[----:B------:R-:W-:-:S02]  /*4e60*/  MOV R221, 0x1f ;  /* 0x0000001f00dd7802 */ /* 0x000fc40000000f00 */
[----:B------:R-:W-:Y:S02]  /*4e70*/  MOV R226, 0xffffffff ;  /* 0xffffffff00e27802 */ /* 0x000fe40000000f00 */
[----:B------:R-:W-:Y:S02]  /*4e80*/  MOV R224, 0x4ea0 ;  /* 0x00004ea000e07802 */ /* 0x000fe40000000f00 */
[----:B------:R-:W-:Y:S05]  /*4e90*/  CALL.REL.NOINC `($__internal_32_$__cuda_sm70_shflsync_bfly_p) ;  /* 0x000000e000007944 */ /* 0x000fea0003c00000 */
[----:B01----:R-:W-:Y:S01]  /*4ea0*/  FADD.FTZ R7, R7, R228 ;  /* 0x000000e407077221 */ /* 0x003fe20000010000 */
[----:B------:R-:W-:Y:S01]  /*4eb0*/  HFMA2.MMA R228, -RZ, RZ, 0, 4.76837158203125e-07 ;  /* 0x00000008ffe47435 */ /* 0x000fe200000001ff */
[----:B------:R-:W-:Y:S02]  /*4ec0*/  MOV R221, 0x1f ;  /* 0x0000001f00dd7802 */ /* 0x000fe40000000f00 */
[----:B------:R-:W-:Y:S02]  /*4ed0*/  MOV R226, 0xffffffff ;  /* 0xffffffff00e27802 */ /* 0x000fe40000000f00 */
[----:B------:R-:W-:Y:S02]  /*4ee0*/  MOV R224, 0x4f00 ;  /* 0x00004f0000e07802 */ /* 0x000fe40000000f00 */
[----:B------:R-:W-:Y:S05]  /*4ef0*/  CALL.REL.NOINC `($__internal_32_$__cuda_sm70_shflsync_bfly_p) ;  /* 0x0000008000007944 */ /* 0x000fea0003c00000 */
[----:B-1----:R-:W-:Y:S01]  /*4f00*/  FADD.FTZ R223, R7, R228 ;  /* 0x000000e407df7221 */ /* 0x002fe20000010000 */
[----:B------:R-:W-:Y:S01]  /*4f10*/  HFMA2.MMA R228, -RZ, RZ, 0, 9.5367431640625e-07 ;  /* 0x00000010ffe47435 */ /* 0x000fe200000001ff */
[----:B0-----:R-:W-:-:S02]  /*4f20*/  MOV R221, 0x1f ;  /* 0x0000001f00dd7802 */ /* 0x001fc40000000f00 */
[----:B------:R-:W-:Y:S02]  /*4f30*/  MOV R226, 0xffffffff ;  /* 0xffffffff00e27802 */ /* 0x000fe40000000f00 */
[----:B------:R-:W-:Y:S02]  /*4f40*/  MOV R7, R223 ;  /* 0x000000df00077202 */ /* 0x000fe40000000f00 */
[----:B------:R-:W-:Y:S02]  /*4f50*/  MOV R224, 0x4f70 ;  /* 0x00004f7000e07802 */ /* 0x000fe40000000f00 */
[----:B------:R-:W-:Y:S05]  /*4f60*/  CALL.REL.NOINC `($__internal_32_$__cuda_sm70_shflsync_bfly_p) ;  /* 0x0000001000007944 */ /* 0x000fea0003c00000 */
[----:B01----:R-:W-:Y:S05]  /*4f70*/  BRA `(.L_x_13371) ;  /* 0xffffe31000007947 */ /* 0x003fea000383ffff */
        .weak           $__internal_32_$__cuda_sm70_shflsync_bfly_p
        .type           $__internal_32_$__cuda_sm70_shflsync_bfly_p,@function
        .size           $__internal_32_$__cuda_sm70_shflsync_bfly_p,(.L_x_32972 - $__internal_32_$__cuda_sm70_shflsync_bfly_p)
$__internal_32_$__cuda_sm70_shflsync_bfly_p:
[----:B------:R-:W-:Y:S01]  /*4f80*/  HFMA2.MMA R225, -RZ, RZ, 0, 0 ;  /* 0x00000000ffe17435 */ /* 0x000fe200000001ff */
[----:B------:R-:W-:Y:S04]  /*4f90*/  WARPSYNC R226 ;  /* 0x000000e200007348 */ /* 0x000fe80003800000 */
[----:B------:R0:W1:Y:S01]  /*4fa0*/  SHFL.BFLY PT, R228, R7, R228, R221 ;  /* 0x0c0000e407e47389 */ /* 0x00006200000e00dd */
[----:B------:R-:W-:Y:S05]  /*4fb0*/  RET.REL.NODEC R224 `(_ZN10layer_norm31ln_parallel_residual_fwd_kernelINS_13Kernel_traitsIf13__nv_bfloat16fS2_fjLj5120ELj1ELj1ELj4ELj16ENS_18Kernel_traits_baseILj5120EfS2_fS2_fjLj128EEEEELb0ELb0ELb0EEEvNS_9FwdParamsE) ;  /* 0xffffb040e0007950 */ /* 0x000fea0003c3ffff */
.L_x_13372:
        /* <DEDUP_REMOVED lines=12> */
.L_x_32972:


//--------------------- .text._ZN10layer_norm31ln_parallel_residual_fwd_kernelINS_13Kernel_traitsIf13__nv_bfloat16fS2_fjLj5120ELj1ELj1ELj4ELj16ENS_18Kernel_traits_baseILj5120EfS2_fS2_fjLj128EEEEELb0ELb0ELb1EEEvNS_9FwdParamsE --------------------------
	.section	.text._ZN10layer_norm31ln_parallel_residual_fwd_kernelINS_13Kernel_traitsIf13__nv_bfloat16fS2_fjLj5120ELj1ELj1ELj4ELj16ENS_18Kernel_traits_baseILj5120EfS2_fS2_fjLj128EEEEELb0ELb0ELb1EEEvNS_9FwdParamsE,"ax",@progbits
	.sectioninfo	@"SHI_REGISTERS=248"
	.align	128
        .global         _ZN10layer_norm31ln_parallel_residual_fwd_kernelINS_13Kernel_traitsIf13__nv_bfloat16fS2_fjLj5120ELj1ELj1ELj4ELj16ENS_18Kernel_traits_baseILj5120EfS2_fS2_fjLj128EEEEELb0ELb0ELb1EEEvNS_9FwdParamsE
        .type           _ZN10layer_norm31ln_parallel_residual_fwd_kernelINS_13Kernel_traitsIf13__nv_bfloat16fS2_fjLj5120ELj1ELj1ELj4ELj16ENS_18Kernel_traits_baseILj5120EfS2_fS2_fjLj128EEEEELb0ELb0ELb1EEEvNS_9FwdParamsE,@function
        .size           _ZN10layer_norm31ln_parallel_residual_fwd_kernelINS_13Kernel_traitsIf13__nv_bfloat16fS2_fjLj5120ELj1ELj1ELj4ELj16ENS_18Kernel_traits_baseILj5120EfS2_fS2_fjLj128EEEEELb0ELb0ELb1EEEvNS_9FwdParamsE,(.L_x_32973 - _ZN10layer_norm31ln_parallel_residual_fwd_kernelINS_13Kernel_traitsIf13__nv_bfloat16fS2_fjLj5120ELj1ELj1ELj4ELj16ENS_18Kernel_traits_baseILj5120EfS2_fS2_fjLj128EEEEELb0ELb0ELb1EEEvNS_9FwdParamsE)
        .other          _ZN10layer_norm31ln_parallel_residual_fwd_kernelINS_13Kernel_traitsIf13__nv_bfloat16fS2_fjLj5120ELj1ELj1ELj4ELj16ENS_18Kernel_traits_baseILj5120EfS2_fS2_fjLj128EEEEELb0ELb0ELb1EEEvNS_9FwdParamsE,@"STO_CUDA_ENTRY STV_DEFAULT"
_ZN10layer_norm31ln_parallel_residual_fwd_kernelINS_13Kernel_traitsIf13__nv_bfloat16fS2_fjLj5120ELj1ELj1ELj4ELj16ENS_18Kernel_traits_baseILj5120EfS2_fS2_fjLj128EEEEELb0ELb0ELb1EEEvNS_9FwdParamsE:
.text._ZN10layer_norm31ln_parallel_residual_fwd_kernelINS_13Kernel_traitsIf13__nv_bfloat16fS2_fjLj5120ELj1ELj1ELj4ELj16ENS_18Kernel_traits_baseILj5120EfS2_fS2_fjLj128EEEEELb0ELb0ELb1EEEvNS_9FwdParamsE:
        /* <DEDUP_REMOVED lines=103> */
[----:B--2---:R-:W-:Y:S01]  /*0670*/  HFMA2.MMA R3, -RZ, RZ, 0, 5.9604644775390625e-08 ;  /* 0x00000001ff037435 */ /* 0x004fe200000001ff */
[----:B------:R-:W-:Y:S01]  /*0680*/  MOV R2, R0 ;  /* 0x0000000000027202 */ /* 0x000fe20000000f00 */
[----:B------:R-:W-:-:S08]  /*0690*/  ULDC.U8 UR6, c[0x0][0x1f0] ;  /* 0x00007c0000067ab9 */ /* 0x000fd00000000000 */
[----:B0-----:R-:W-:Y:S02]  /*06a0*/  PRMT R0, R3, 0x7610, R0 ;  /* 0x0000761003007816 */ /* 0x001fe40000000000 */
.L_x_13456:
[----:B------:R-:W-:Y:S01]  /*06b0*/  ISETP.NE.U32.AND P0, PT, RZ, c[0x0][0x180], PT ;  /* 0x00006000ff007a0c */ /* 0x000fe20003f05070 */
[----:B------:R-:W-:Y:S01]  /*06c0*/  IMAD R3, R2, c[0x0][0x168], RZ ;  /* 0x00005a0002037a24 */ /* 0x000fe200078e02ff */
[----:B------:R-:W-:Y:S02]  /*06d0*/  ISETP.NE.U32.AND P1, PT, RZ, c[0x0][0x178], PT ;  /* 0x00005e00ff007a0c */ /* 0x000fe40003f25070 */
[----:B------:R-:W-:Y:S02]  /*06e0*/  ISETP.NE.AND.EX P0, PT, RZ, c[0x0][0x184], PT, P0 ;  /* 0x00006100ff007a0c */ /* 0x000fe40003f05300 */
[----:B------:R-:W-:Y:S02]  /*06f0*/  SHF.R.S32.HI R4, RZ, 0x1f, R3 ;  /* 0x0000001fff047819 */ /* 0x000fe40000011403 */
[----:B------:R-:W-:Y:S02]  /*0700*/  ISETP.NE.AND.EX P1, PT, RZ, c[0x0][0x17c], PT, P1 ;  /* 0x00005f00ff007a0c */ /* 0x000fe40003f25310 */
[----:B------:R-:W-:-:S02]  /*0710*/  LEA.HI R3, R4, R3, RZ, 0x3 ;  /* 0x0000000304037211 */ /* 0x000fc400078f18ff */
[----:B-1----:R-:W-:Y:S02]  /*0720*/  MOV R7, 0x10 ;  /* 0x0000001000077802 */ /* 0x002fe40000000f00 */
[----:B------:R-:W-:-:S03]  /*0730*/  LEA.HI.SX32 R8, R3, R214, 0x1d ;  /* 0x000000d603087211 */ /* 0x000fc600078feaff */
[----:B------:R-:W-:Y:S02]  /*0740*/  @P0 MOV R185, 0x20 ;  /* 0x0000002000b90802 */ /* 0x000fe40000000f00 */
[----:B------:R-:W-:-:S04]  /*0750*/  IMAD.WIDE.U32 R4, R8, R7, c[0x0][0x170] ;  /* 0x00005c0008047625 */ /* 0x000fc800078e0007 */
[C---:B------:R-:W-:Y:S01]  /*0760*/  @P1 IMAD.WIDE.U32 R10, R8.reuse, R7, c[0x0][0x178] ;  /* 0x00005e00080a1625 */ /* 0x040fe200078e0007 */
[----:B------:R-:W2:Y:S03]  /*0770*/  LDG.E.128 R212, [R4.64] ;  /* 0x0000000404d47981 */ /* 0x000ea6000c1e1d00 */
[----:B------:R-:W-:Y:S01]  /*0780*/  @P0 IMAD.WIDE.U32 R184, R8, R185, c[0x0][0x180] ;  /* 0x0000600008b80625 */ /* 0x000fe200078e00b9 */
        /* <DEDUP_REMOVED lines=10> */
.L_x_13373:
[----:B0----5:R-:W-:-:S05]  /*0830*/  PRMT R3, RZ, 0x5410, R172 ;  /* 0x00005410ff037816 */ /* 0x021fca00000000ac */
[----:B------:R-:W-:-:S04]  /*0840*/  FADD.FTZ R220, R220, R3 ;  /* 0x00000003dcdc7221 */ /* 0x000fc80000010000 */
[----:B------:R-:W-:Y:S02]  /*0850*/  @P0 FADD.FTZ R220, R176, R220 ;  /* 0x000000dcb0dc0221 */ /* 0x000fe40000010000 */
.L_x_13374:
[----:B------:R-:W-:Y:S01]  /*0860*/  PRMT R221, RZ, 0x7610, R212 ;  /* 0x00007610ffdd7816 */ /* 0x000fe200000000d4 */
[----:B------:R-:W-:Y:S05]  /*0870*/  @P2 BRA `(.L_x_13375) ;  /* 0x0000003000002947 */ /* 0x000fea0003800000 */
[----:B------:R-:W-:Y:S05]  /*0880*/  @!P0 BRA `(.L_x_13376) ;  /* 0x0000005000008947 */ /* 0x000fea0003800000 */
[----:B-----5:R-:W-:Y:S01]  /*0890*/  FADD.FTZ R221, R177, R221 ;  /* 0x000000ddb1dd7221 */ /* 0x020fe20000010000 */
[----:B------:R-:W-:Y:S05]  /*08a0*/  BRA `(.L_x_13376) ;  /* 0x0000003000007947 */ /* 0x000fea0003800000 */
.L_x_13375:
[----:B-----5:R-:W-:-:S05]  /*08b0*/  PRMT R4, RZ, 0x7610, R172 ;  /* 0x00007610ff047816 */ /* 0x020fca00000000ac */
[----:B------:R-:W-:-:S04]  /*08c0*/  FADD.FTZ R221, R221, R4 ;  /* 0x00000004dddd7221 */ /* 0x000fc80000010000 */
[----:B------:R-:W-:Y:S02]  /*08d0*/  @P0 FADD.FTZ R221, R177, R221 ;  /* 0x000000ddb1dd0221 */ /* 0x000fe40000010000 */
.L_x_13376:
[----:B------:R-:W-:Y:S01]  /*08e0*/  PRMT R222, RZ, 0x5410, R213 ;  /* 0x00005410ffde7816 */ /* 0x000fe200000000d5 */
[----:B------:R-:W-:Y:S05]  /*08f0*/  @P2 BRA `(.L_x_13377) ;  /* 0x0000003000002947 */ /* 0x000fea0003800000 */
[----:B------:R-:W-:Y:S05]  /*0900*/  @!P0 BRA `(.L_x_13378) ;  /* 0x0000005000008947 */ /* 0x000fea0003800000 */
[----:B-----5:R-:W-:Y:S01]  /*0910*/  FADD.FTZ R222, R178, R222 ;  /* 0x000000deb2de7221 */ /* 0x020fe20000010000 */
[----:B------:R-:W-:Y:S05]  /*0920*/  BRA `(.L_x_13378) ;  /* 0x0000003000007947 */ /* 0x000fea0003800000 */
.L_x_13377:
[----:B-----5:R-:W-:-:S05]  /*0930*/  PRMT R3, RZ, 0x5410, R173 ;  /* 0x00005410ff037816 */ /* 0x020fca00000000ad */
[----:B------:R-:W-:-:S04]  /*0940*/  FADD.FTZ R222, R222, R3 ;  /* 0x00000003dede7221 */ /* 0x000fc80000010000 */
[----:B------:R-:W-:Y:S02]  /*0950*/  @P0 FADD.FTZ R222, R178, R222 ;  /* 0x000000deb2de0221 */ /* 0x000fe40000010000 */
.L_x_13378:
[----:B------:R-:W-:Y:S01]  /*0960*/  PRMT R223, RZ, 0x7610, R213 ;  /* 0x00007610ffdf7816 */ /* 0x000fe200000000d5 */
[----:B------:R-:W-:Y:S05]  /*0970*/  @P2 BRA `(.L_x_13379) ;  /* 0x0000003000002947 */ /* 0x000fea0003800000 */
[----:B------:R-:W-:Y:S05]  /*0980*/  @!P0 BRA `(.L_x_13380) ;  /* 0x0000005000008947 */ /* 0x000fea0003800000 */
[----:B-----5:R-:W-:Y:S01]  /*0990*/  FADD.FTZ R223, R179, R223 ;  /* 0x000000dfb3df7221 */ /* 0x020fe20000010000 */
[----:B------:R-:W-:Y:S05]  /*09a0*/  BRA `(.L_x_13380) ;  /* 0x0000003000007947 */ /* 0x000fea0003800000 */
.L_x_13379:
[----:B-----5:R-:W-:-:S05]  /*09b0*/  PRMT R4, RZ, 0x7610, R173 ;  /* 0x00007610ff047816 */ /* 0x020fca00000000ad */
[----:B------:R-:W-:-:S04]  /*09c0*/  FADD.FTZ R223, R223, R4 ;  /* 0x00000004dfdf7221 */ /* 0x000fc80000010000 */
[----:B------:R-:W-:Y:S02]  /*09d0*/  @P0 FADD.FTZ R223, R179, R223 ;  /* 0x000000dfb3df0221 */ /* 0x000fe40000010000 */
.L_x_13380:
[----:B------:R-:W-:Y:S01]  /*09e0*/  PRMT R212, RZ, 0x5410, R214 ;  /* 0x00005410ffd47816 */ /* 0x000fe200000000d6 */
[----:B------:R-:W-:Y:S05]  /*09f0*/  @P2 BRA `(.L_x_13381) ;  /* 0x0000003000002947 */ /* 0x000fea0003800000 */
[----:B------:R-:W-:Y:S05]  /*0a00*/  @!P0 BRA `(.L_x_13382) ;  /* 0x0000005000008947 */ /* 0x000fea0003800000 */
[----:B-----5:R-:W-:Y:S01]  /*0a10*/  FADD.FTZ R212, R180, R212 ;  /* 0x000000d4b4d47221 */ /* 0x020fe20000010000 */
[----:B------:R-:W-:Y:S05]  /*0a20*/  BRA `(.L_x_13382) ;  /* 0x0000003000007947 */ /* 0x000fea0003800000 */
.L_x_13381:
[----:B-----5:R-:W-:-:S05]  /*0a30*/  PRMT R3, RZ, 0x5410, R174 ;  /* 0x00005410ff037816 */ /* 0x020fca00000000ae */
[----:B------:R-:W-:-:S04]  /*0a40*/  FADD.FTZ R212, R212, R3 ;  /* 0x00000003d4d47221 */ /* 0x000fc80000010000 */
[----:B------:R-:W-:Y:S02]  /*0a50*/  @P0 FADD.FTZ R212, R180, R212 ;  /* 0x000000d4b4d40221 */ /* 0x000fe40000010000 */
.L_x_13382:
[----:B------:R-:W-:Y:S01]  /*0a60*/  PRMT R213, RZ, 0x7610, R214 ;  /* 0x00007610ffd57816 */ /* 0x000fe200000000d6 */
[----:B------:R-:W-:Y:S05]  /*0a70*/  @P2 BRA `(.L_x_13383) ;  /* 0x0000003000002947 */ /* 0x000fea0003800000 */
[----:B------:R-:W-:Y:S05]  /*0a80*/  @!P0 BRA `(.L_x_13384) ;  /* 0x0000005000008947 */ /* 0x000fea0003800000 */
[----:B-----5:R-:W-:Y:S01]  /*0a90*/  FADD.FTZ R213, R181, R213 ;  /* 0x000000d5b5d57221 */ /* 0x020fe20000010000 */
[----:B------:R-:W-:Y:S05]  /*0aa0*/  BRA `(.L_x_13384) ;  /* 0x0000003000007947 */ /* 0x000fea0003800000 */
.L_x_13383:
[----:B-----5:R-:W-:-:S05]  /*0ab0*/  PRMT R4, RZ, 0x7610, R174 ;  /* 0x00007610ff047816 */ /* 0x020fca00000000ae */
[----:B------:R-:W-:-:S04]  /*0ac0*/  FADD.FTZ R213, R213, R4 ;  /* 0x00000004d5d57221 */ /* 0x000fc80000010000 */
[----:B------:R-:W-:Y:S02]  /*0ad0*/  @P0 FADD.FTZ R213, R181, R213 ;  /* 0x000000d5b5d50221 */ /* 0x000fe40000010000 */
.L_x_13384:
[----:B------:R-:W-:Y:S01]  /*0ae0*/  PRMT R214, RZ, 0x5410, R215 ;  /* 0x00005410ffd67816 */ /* 0x000fe200000000d7 */
[----:B------:R-:W-:Y:S05]  /*0af0*/  @P2 BRA `(.L_x_13385) ;  /* 0x0000003000002947 */ /* 0x000fea0003800000 */
[----:B------:R-:W-:Y:S05]  /*0b00*/  @!P0 BRA `(.L_x_13386) ;  /* 0x0000005000008947 */ /* 0x000fea0003800000 */
[----:B-----5:R-:W-:Y:S01]  /*0b10*/  FADD.FTZ R214, R182, R214 ;  /* 0x000000d6b6d67221 */ /* 0x020fe20000010000 */
[----:B------:R-:W-:Y:S05]  /*0b20*/  BRA `(.L_x_13386) ;  /* 0x0000003000007947 */ /* 0x000fea0003800000 */
.L_x_13385:
[----:B-----5:R-:W-:-:S05]  /*0b30*/  PRMT R3, RZ, 0x5410, R175 ;  /* 0x00005410ff037816 */ /* 0x020fca00000000af */
[----:B------:R-:W-:-:S04]  /*0b40*/  FADD.FTZ R214, R214, R3 ;  /* 0x00000003d6d67221 */ /* 0x000fc80000010000 */
[----:B------:R-:W-:Y:S02]  /*0b50*/  @P0 FADD.FTZ R214, R182, R214 ;  /* 0x000000d6b6d60221 */ /* 0x000fe40000010000 */
.L_x_13386:
[----:B------:R-:W-:Y:S01]  /*0b60*/  PRMT R215, RZ, 0x7610, R215 ;  /* 0x00007610ffd77816 */ /* 0x000fe200000000d7 */
[----:B------:R-:W-:Y:S05]  /*0b70*/  @P2 BRA `(.L_x_13387) ;  /* 0x0000003000002947 */ /* 0x000fea0003800000 */
[----:B------:R-:W-:Y:S05]  /*0b80*/  @!P0 BRA `(.L_x_13388) ;  /* 0x0000005000008947 */ /* 0x000fea0003800000 */
[----:B-----5:R-:W-:Y:S01]  /*0b90*/  FADD.FTZ R215, R183, R215 ;  /* 0x000000d7b7d77221 */ /* 0x020fe20000010000 */
[----:B------:R-:W-:Y:S05]  /*0ba0*/  BRA `(.L_x_13388) ;  /* 0x0000003000007947 */ /* 0x000fea0003800000 */
.L_x_13387:
[----:B-----5:R-:W-:-:S05]  /*0bb0*/  PRMT R4, RZ, 0x7610, R175 ;  /* 0x00007610ff047816 */ /* 0x020fca00000000af */
[----:B------:R-:W-:-:S04]  /*0bc0*/  FADD.FTZ R215, R215, R4 ;  /* 0x00000004d7d77221 */ /* 0x000fc80000010000 */
[----:B------:R-:W-:Y:S02]  /*0bd0*/  @P0 FADD.FTZ R215, R183, R215 ;  /* 0x000000d7b7d70221 */ /* 0x000fe40000010000 */
.L_x_13388:
[----:B------:R-:W-:Y:S01]  /*0be0*/  HFMA2.MMA R9, -RZ, RZ, 0, 1.9073486328125e-06 ;  /* 0x00000020ff097435 */ /* 0x000fe200000001ff */
[----:B------:R-:W-:-:S05]  /*0bf0*/  IADD3 R4, R8, 0x80, RZ ;  /* 0x0000008008047810 */ /* 0x000fca0007ffe0ff */
[----:B------:R-:W-:-:S04]  /*0c00*/  IMAD.WIDE.U32 R204, R4, R7, c[0x0][0x170] ;  /* 0x00005c0004cc7625 */ /* 0x000fc800078e0007 */
[----:B------:R-:W-:-:S04]  /*0c10*/  IMAD.WIDE.U32 R10, R8, R9, c[0x0][0x188] ;  /* 0x00006200080a7625 */ /* 0x000fc800078e0009 */
[C---:B------:R-:W-:Y:S01]  /*0c20*/  @P1 IMAD.WIDE.U32 R184, R4.reuse, R7, c[0x0][0x178] ;  /* 0x00005e0004b81625 */ /* 0x040fe200078e0007 */
[----:B------:R0:W-:Y:S03]  /*0c30*/  STG.E.128 [R10.64], R220 ;  /* 0x000000dc0a007986 */ /* 0x0001e6000c101d04 */
[----:B------:R-:W-:Y:S01]  /*0c40*/  @P0 IMAD.WIDE.U32 R186, R4, R9, c[0x0][0x180] ;  /* 0x0000600004ba0625 */ /* 0x000fe200078e0009 */
[----:B------:R0:W-:Y:S04]  /*0c50*/  STG.E.128 [R10.64+0x10], R212 ;  /* 0x000010d40a007986 */ /* 0x0001e8000c101d04 */
[----:B------:R-:W2:Y:S04]  /*0c60*/  LDG.E.128 R204, [R204.64] ;  /* 0x00000004cccc7981 */ /* 0x000ea8000c1e1d00 */
[----:B-----5:R0:W5:Y:S04]  /*0c70*/  @P1 LDG.E.128 R172, [R184.64] ;  /* 0x00000004b8ac1981 */ /* 0x020168000c1e1d00 */
[----:B------:R0:W5:Y:S04]  /*0c80*/  @P0 LDG.E.128 R176, [R186.64] ;  /* 0x00000004bab00981 */ /* 0x000168000c1e1d00 */
[----:B------:R0:W5:Y:S04]  /*0c90*/  @P0 LDG.E.128 R180, [R186.64+0x10] ;  /* 0x00001004bab40981 */ /* 0x000168000c1e1d00 */
[----:B------:R-:W1:Y:S01]  /*0ca0*/  S2R R5, SR_TID.X ;  /* 0x0000000000057919 */ /* 0x000e620000002100 */
[----:B--2---:R-:W-:Y:S01]  /*0cb0*/  PRMT R208, RZ, 0x5410, R204 ;  /* 0x00005410ffd07816 */ /* 0x004fe200000000cc */
[----:B------:R-:W-:Y:S05]  /*0cc0*/  @P2 BRA `(.L_x_13389) ;  /* 0x0000003000002947 */ /* 0x000fea0003800000 */
[----:B01----:R-:W-:Y:S05]  /*0cd0*/  @!P0 BRA `(.L_x_13390) ;  /* 0x0000005000008947 */ /* 0x003fea0003800000 */
[----:B-----5:R-:W-:Y:S01]  /*0ce0*/  FADD.FTZ R208, R176, R208 ;  /* 0x000000d0b0d07221 */ /* 0x020fe20000010000 */
[----:B------:R-:W-:Y:S05]  /*0cf0*/  BRA `(.L_x_13390) ;  /* 0x0000003000007947 */ /* 0x000fea0003800000 */
.L_x_13389:
[----:B01---5:R-:W-:-:S05]  /*0d00*/  PRMT R3, RZ, 0x5410, R172 ;  /* 0x00005410ff037816 */ /* 0x023fca00000000ac */
[----:B------:R-:W-:-:S04]  /*0d10*/  FADD.FTZ R208, R3, R208 ;  /* 0x000000d003d07221 */ /* 0x000fc80000010000 */
[----:B------:R-:W-:Y:S02]  /*0d20*/  @P0 FADD.FTZ R208, R176, R208 ;  /* 0x000000d0b0d00221 */ /* 0x000fe40000010000 */
.L_x_13390:
[----:B------:R-:W-:Y:S01]  /*0d30*/  PRMT R209, RZ, 0x7610, R204 ;  /* 0x00007610ffd17816 */ /* 0x000fe200000000cc */
[----:B------:R-:W-:Y:S05]  /*0d40*/  @P2 BRA `(.L_x_13391) ;  /* 0x0000003000002947 */ /* 0x000fea0003800000 */
[----:B------:R-:W-:Y:S05]  /*0d50*/  @!P0 BRA `(.L_x_13392) ;  /* 0x0000005000008947 */ /* 0x000fea0003800000 */
[----:B-----5:R-:W-:Y:S01]  /*0d60*/  FADD.FTZ R209, R177, R209 ;  /* 0x000000d1b1d17221 */ /* 0x020fe20000010000 */
[----:B------:R-:W-:Y:S05]  /*0d70*/  BRA `(.L_x_13392) ;  /* 0x0000003000007947 */ /* 0x000fea0003800000 */
.L_x_13391:
[----:B-----5:R-:W-:-:S05]  /*0d80*/  PRMT R6, RZ, 0x7610, R172 ;  /* 0x00007610ff067816 */ /* 0x020fca00000000ac */
[----:B------:R-:W-:-:S04]  /*0d90*/  FADD.FTZ R209, R6, R209 ;  /* 0x000000d106d17221 */ /* 0x000fc80000010000 */
[----:B------:R-:W-:Y:S02]  /*0da0*/  @P0 FADD.FTZ R209, R177, R209 ;  /* 0x000000d1b1d10221 */ /* 0x000fe40000010000 */
.L_x_13392:
[----:B------:R-:W-:Y:S01]  /*0db0*/  PRMT R210, RZ, 0x5410, R205 ;  /* 0x00005410ffd27816 */ /* 0x000fe200000000cd */
[----:B------:R-:W-:Y:S05]  /*0dc0*/  @P2 BRA `(.L_x_13393) ;  /* 0x0000003000002947 */ /* 0x000fea0003800000 */
[----:B------:R-:W-:Y:S05]  /*0dd0*/  @!P0 BRA `(.L_x_13394) ;  /* 0x0000005000008947 */ /* 0x000fea0003800000 */
[----:B-----5:R-:W-:Y:S01]  /*0de0*/  FADD.FTZ R210, R178, R210 ;  /* 0x000000d2b2d27221 */ /* 0x020fe20000010000 */
[----:B------:R-:W-:Y:S05]  /*0df0*/  BRA `(.L_x_13394) ;  /* 0x0000003000007947 */ /* 0x000fea0003800000 */
.L_x_13393:
[----:B-----5:R-:W-:-:S05]  /*0e00*/  PRMT R3, RZ, 0x5410, R173 ;  /* 0x00005410ff037816 */ /* 0x020fca00000000ad */
[----:B------:R-:W-:-:S04]  /*0e10*/  FADD.FTZ R210, R3, R210 ;  /* 0x000000d203d27221 */ /* 0x000fc80000010000 */
[----:B------:R-:W-:Y:S02]  /*0e20*/  @P0 FADD.FTZ R210, R178, R210 ;  /* 0x000000d2b2d20221 */ /* 0x000fe40000010000 */
.L_x_13394:
[----:B------:R-:W-:Y:S01]  /*0e30*/  PRMT R211, RZ, 0x7610, R205 ;  /* 0x00007610ffd37816 */ /* 0x000fe200000000cd */
[----:B------:R-:W-:Y:S05]  /*0e40*/  @P2 BRA `(.L_x_13395) ;  /* 0x0000003000002947 */ /* 0x000fea0003800000 */
[----:B------:R-:W-:Y:S05]  /*0e50*/  @!P0 BRA `(.L_x_13396) ;  /* 0x0000005000008947 */ /* 0x000fea0003800000 */
[----:B-----5:R-:W-:Y:S01]  /*0e60*/  FADD.FTZ R211, R179, R211 ;  /* 0x000000d3b3d37221 */ /* 0x020fe20000010000 */
[----:B------:R-:W-:Y:S05]  /*0e70*/  BRA `(.L_x_13396) ;  /* 0x0000003000007947 */ /* 0x000fea0003800000 */
.L_x_13395:
[----:B-----5:R-:W-:-:S05]  /*0e80*/  PRMT R6, RZ, 0x7610, R173 ;  /* 0x00007610ff067816 */ /* 0x020fca00000000ad */
[----:B------:R-:W-:-:S04]  /*0e90*/  FADD.FTZ R211, R6, R211 ;  /* 0x000000d306d37221 */ /* 0x000fc80000010000 */
[----:B------:R-:W-:Y:S02]  /*0ea0*/  @P0 FADD.FTZ R211, R179, R211 ;  /* 0x000000d3b3d30221 */ /* 0x000fe40000010000 */
.L_x_13396:
[----:B------:R-:W-:Y:S01]  /*0eb0*/  PRMT R204, RZ, 0x5410, R206 ;  /* 0x00005410ffcc7816 */ /* 0x000fe200000000ce */
[----:B------:R-:W-:Y:S05]  /*0ec0*/  @P2 BRA `(.L_x_13397) ;  /* 0x0000003000002947 */ /* 0x000fea0003800000 */
[----:B------:R-:W-:Y:S05]  /*0ed0*/  @!P0 BRA `(.L_x_13398) ;  /* 0x0000005000008947 */ /* 0x000fea0003800000 */
[----:B-----5:R-:W-:Y:S01]  /*0ee0*/  FADD.FTZ R204, R180, R204 ;  /* 0x000000ccb4cc7221 */ /* 0x020fe20000010000 */
[----:B------:R-:W-:Y:S05]  /*0ef0*/  BRA `(.L_x_13398) ;  /* 0x0000003000007947 */ /* 0x000fea0003800000 */
.L_x_13397:
[----:B-----5:R-:W-:-:S05]  /*0f00*/  PRMT R3, RZ, 0x5410, R174 ;  /* 0x00005410ff037816 */ /* 0x020fca00000000ae */
[----:B------:R-:W-:-:S04]  /*0f10*/  FADD.FTZ R204, R3, R204 ;  /* 0x000000cc03cc7221 */ /* 0x000fc80000010000 */
[----:B------:R-:W-:Y:S02]  /*0f20*/  @P0 FADD.FTZ R204, R180, R204 ;  /* 0x000000ccb4cc0221 */ /* 0x000fe40000010000 */
.L_x_13398:
[----:B------:R-:W-:Y:S01]  /*0f30*/  PRMT R205, RZ, 0x7610, R206 ;  /* 0x00007610ffcd7816 */ /* 0x000fe200000000ce */
[----:B------:R-:W-:Y:S05]  /*0f40*/  @P2 BRA `(.L_x_13399) ;  /* 0x0000003000002947 */ /* 0x000fea0003800000 */
[----:B------:R-:W-:Y:S05]  /*0f50*/  @!P0 BRA `(.L_x_13400) ;  /* 0x0000005000008947 */ /* 0x000fea0003800000 */
[----:B-----5:R-:W-:Y:S01]  /*0f60*/  FADD.FTZ R205, R181, R205 ;  /* 0x000000cdb5cd7221 */ /* 0x020fe20000010000 */
[----:B------:R-:W-:Y:S05]  /*0f70*/  BRA `(.L_x_13400) ;  /* 0x0000003000007947 */ /* 0x000fea0003800000 */
.L_x_13399:
[----:B-----5:R-:W-:-:S05]  /*0f80*/  PRMT R6, RZ, 0x7610, R174 ;  /* 0x00007610ff067816 */ /* 0x020fca00000000ae */
[----:B------:R-:W-:-:S04]  /*0f90*/  FADD.FTZ R205, R6, R205 ;  /* 0x000000cd06cd7221 */ /* 0x000fc80000010000 */
[----:B------:R-:W-:Y:S02]  /*0fa0*/  @P0 FADD.FTZ R205, R181, R205 ;  /* 0x000000cdb5cd0221 */ /* 0x000fe40000010000 */
.L_x_13400:
[----:B------:R-:W-:Y:S01]  /*0fb0*/  PRMT R206, RZ, 0x5410, R207 ;  /* 0x00005410ffce7816 */ /* 0x000fe200000000cf */
[----:B------:R-:W-:Y:S05]  /*0fc0*/  @P2 BRA `(.L_x_13401) ;  /* 0x0000003000002947 */ /* 0x000fea0003800000 */
[----:B------:R-:W-:Y:S05]  /*0fd0*/  @!P0 BRA `(.L_x_13402) ;  /* 0x0000005000008947 */ /* 0x000fea0003800000 */
[----:B-----5:R-:W-:Y:S01]  /*0fe0*/  FADD.FTZ R206, R182, R206 ;  /* 0x000000ceb6ce7221 */ /* 0x020fe20000010000 */
[----:B------:R-:W-:Y:S05]  /*0ff0*/  BRA `(.L_x_13402) ;  /* 0x0000003000007947 */ /* 0x000fea0003800000 */
.L_x_13401:
[----:B-----5:R-:W-:-:S05]  /*1000*/  PRMT R3, RZ, 0x5410, R175 ;  /* 0x00005410ff037816 */ /* 0x020fca00000000af */
[----:B------:R-:W-:-:S04]  /*1010*/  FADD.FTZ R206, R3, R206 ;  /* 0x000000ce03ce7221 */ /* 0x000fc80000010000 */
[----:B------:R-:W-:Y:S02]  /*1020*/  @P0 FADD.FTZ R206, R182, R206 ;  /* 0x000000ceb6ce0221 */ /* 0x000fe40000010000 */
.L_x_13402:
[----:B------:R-:W-:Y:S01]  /*1030*/  PRMT R207, RZ, 0x7610, R207 ;  /* 0x00007610ffcf7816 */ /* 0x000fe200000000cf */
[----:B------:R-:W-:Y:S05]  /*1040*/  @P2 BRA `(.L_x_13403) ;  /* 0x0000003000002947 */ /* 0x000fea0003800000 */
[----:B------:R-:W-:Y:S05]  /*1050*/  @!P0 BRA `(.L_x_13404) ;  /* 0x0000005000008947 */ /* 0x000fea0003800000 */
[----:B-----5:R-:W-:Y:S01]  /*1060*/  FADD.FTZ R207, R183, R207 ;  /* 0x000000cfb7cf7221 */ /* 0x020fe20000010000 */
[----:B------:R-:W-:Y:S05]  /*1070*/  BRA `(.L_x_13404) ;  /* 0x0000003000007947 */ /* 0x000fea0003800000 */
.L_x_13403:
[----:B-----5:R-:W-:-:S05]  /*1080*/  PRMT R6, RZ, 0x7610, R175 ;  /* 0x00007610ff067816 */ /* 0x020fca00000000af */
[----:B------:R-:W-:-:S04]  /*1090*/  FADD.FTZ R207, R6, R207 ;  /* 0x000000cf06cf7221 */ /* 0x000fc80000010000 */
[----:B------:R-:W-:Y:S02]  /*10a0*/  @P0 FADD.FTZ R207, R183, R207 ;  /* 0x000000cfb7cf0221 */ /* 0x000fe40000010000 */
.L_x_13404:
[----:B------:R-:W-:Y:S01]  /*10b0*/  IADD3 R3, R8, 0x100, RZ ;  /* 0x0000010008037810 */ /* 0x000fe20007ffe0ff */
[----:B------:R-:W-:-:S04]  /*10c0*/  IMAD.WIDE.U32 R10, R4, R9, c[0x0][0x188] ;  /* 0x00006200040a7625 */ /* 0x000fc800078e0009 */
[CC--:B------:R-:W-:Y:S01]  /*10d0*/  IMAD.WIDE.U32 R196, R3.reuse, R7.reuse, c[0x0][0x170] ;  /* 0x00005c0003c47625 */ /* 0x0c0fe200078e0007 */
[----:B------:R0:W-:Y:S03]  /*10e0*/  STG.E.128 [R10.64], R208 ;  /* 0x000000d00a007986 */ /* 0x0001e6000c101d04 */
[C---:B------:R-:W-:Y:S01]  /*10f0*/  @P1 IMAD.WIDE.U32 R184, R3.reuse, R7, c[0x0][0x178] ;  /* 0x00005e0003b81625 */ /* 0x040fe200078e0007 */
[----:B------:R0:W-:Y:S03]  /*1100*/  STG.E.128 [R10.64+0x10], R204 ;  /* 0x000010cc0a007986 */ /* 0x0001e6000c101d04 */
[----:B------:R-:W-:Y:S01]  /*1110*/  @P0 IMAD.WIDE.U32 R186, R3, R9, c[0x0][0x180] ;  /* 0x0000600003ba0625 */ /* 0x000fe200078e0009 */
        /* <DEDUP_REMOVED lines=9> */
.L_x_13405:
[----:B0----5:R-:W-:-:S05]  /*11b0*/  PRMT R11, RZ, 0x5410, R172 ;  /* 0x00005410ff0b7816 */ /* 0x021fca00000000ac */
[----:B------:R-:W-:-:S04]  /*11c0*/  FADD.FTZ R216, R11, R216 ;  /* 0x000000d80bd87221 */ /* 0x000fc80000010000 */
[----:B------:R-:W-:Y:S02]  /*11d0*/  @P0 FADD.FTZ R216, R176, R216 ;  /* 0x000000d8b0d80221 */ /* 0x000fe40000010000 */
.L_x_13406:
[----:B------:R-:W-:Y:S01]  /*11e0*/  PRMT R217, RZ, 0x7610, R196 ;  /* 0x00007610ffd97816 */ /* 0x000fe200000000c4 */
[----:B------:R-:W-:Y:S05]  /*11f0*/  @P2 BRA `(.L_x_13407) ;  /* 0x0000003000002947 */ /* 0x000fea0003800000 */
[----:B------:R-:W-:Y:S05]  /*1200*/  @!P0 BRA `(.L_x_13408) ;  /* 0x0000005000008947 */ /* 0x000fea0003800000 */
[----:B-----5:R-:W-:Y:S01]  /*1210*/  FADD.FTZ R217, R177, R217 ;  /* 0x000000d9b1d97221 */ /* 0x020fe20000010000 */
[----:B------:R-:W-:Y:S05]  /*1220*/  BRA `(.L_x_13408) ;  /* 0x0000003000007947 */ /* 0x000fea0003800000 */
.L_x_13407:
[----:B-----5:R-:W-:-:S05]  /*1230*/  PRMT R4, RZ, 0x7610, R172 ;  /* 0x00007610ff047816 */ /* 0x020fca00000000ac */
[----:B------:R-:W-:-:S04]  /*1240*/  FADD.FTZ R217, R4, R217 ;  /* 0x000000d904d97221 */ /* 0x000fc80000010000 */
[----:B------:R-:W-:Y:S02]  /*1250*/  @P0 FADD.FTZ R217, R177, R217 ;  /* 0x000000d9b1d90221 */ /* 0x000fe40000010000 */
.L_x_13408:
[----:B------:R-:W-:Y:S01]  /*1260*/  PRMT R218, RZ, 0x5410, R197 ;  /* 0x00005410ffda7816 */ /* 0x000fe200000000c5 */
[----:B------:R-:W-:Y:S05]  /*1270*/  @P2 BRA `(.L_x_13409) ;  /* 0x0000003000002947 */ /* 0x000fea0003800000 */
[----:B------:R-:W-:Y:S05]  /*1280*/  @!P0 BRA `(.L_x_13410) ;  /* 0x0000005000008947 */ /* 0x000fea0003800000 */
[----:B-----5:R-:W-:Y:S01]  /*1290*/  FADD.FTZ R218, R178, R218 ;  /* 0x000000dab2da7221 */ /* 0x020fe20000010000 */
[----:B------:R-:W-:Y:S05]  /*12a0*/  BRA `(.L_x_13410) ;  /* 0x0000003000007947 */ /* 0x000fea0003800000 */
.L_x_13409:
[----:B-----5:R-:W-:-:S05]  /*12b0*/  PRMT R11, RZ, 0x5410, R173 ;  /* 0x00005410ff0b7816 */ /* 0x020fca00000000ad */
[----:B------:R-:W-:-:S04]  /*12c0*/  FADD.FTZ R218, R11, R218 ;  /* 0x000000da0bda7221 */ /* 0x000fc80000010000 */
[----:B------:R-:W-:Y:S02]  /*12d0*/  @P0 FADD.FTZ R218, R178, R218 ;  /* 0x000000dab2da0221 */ /* 0x000fe40000010000 */
.L_x_13410:
[----:B------:R-:W-:Y:S01]  /*12e0*/  PRMT R219, RZ, 0x7610, R197 ;  /* 0x00007610ffdb7816 */ /* 0x000fe200000000c5 */
[----:B------:R-:W-:Y:S05]  /*12f0*/  @P2 BRA `(.L_x_13411) ;  /* 0x0000003000002947 */ /* 0x000fea0003800000 */
[----:B------:R-:W-:Y:S05]  /*1300*/  @!P0 BRA `(.L_x_13412) ;  /* 0x0000005000008947 */ /* 0x000fea0003800000 */
[----:B-----5:R-:W-:Y:S01]  /*1310*/  FADD.FTZ R219, R179, R219 ;  /* 0x000000dbb3db7221 */ /* 0x020fe20000010000 */
[----:B------:R-:W-:Y:S05]  /*1320*/  BRA `(.L_x_13412) ;  /* 0x0000003000007947 */ /* 0x000fea0003800000 */
.L_x_13411:
[----:B-----5:R-:W-:-:S05]  /*1330*/  PRMT R4, RZ, 0x7610, R173 ;  /* 0x00007610ff047816 */ /* 0x020fca00000000ad */
[----:B------:R-:W-:-:S04]  /*1340*/  FADD.FTZ R219, R4, R219 ;  /* 0x000000db04db7221 */ /* 0x000fc80000010000 */
[----:B------:R-:W-:Y:S02]  /*1350*/  @P0 FADD.FTZ R219, R179, R219 ;  /* 0x000000dbb3db0221 */ /* 0x000fe40000010000 */
.L_x_13412:
[----:B------:R-:W-:Y:S01]  /*1360*/  PRMT R196, RZ, 0x5410, R198 ;  /* 0x00005410ffc47816 */ /* 0x000fe200000000c6 */
[----:B------:R-:W-:Y:S05]  /*1370*/  @P2 BRA `(.L_x_13413) ;  /* 0x0000003000002947 */ /* 0x000fea0003800000 */
[----:B------:R-:W-:Y:S05]  /*1380*/  @!P0 BRA `(.L_x_13414) ;  /* 0x0000005000008947 */ /* 0x000fea0003800000 */
[----:B-----5:R-:W-:Y:S01]  /*1390*/  FADD.FTZ R196, R180, R196 ;  /* 0x000000c4b4c47221 */ /* 0x020fe20000010000 */
[----:B------:R-:W-:Y:S05]  /*13a0*/  BRA `(.L_x_13414) ;  /* 0x0000003000007947 */ /* 0x000fea0003800000 */
.L_x_13413:
[----:B-----5:R-:W-:-:S05]  /*13b0*/  PRMT R11, RZ, 0x5410, R174 ;  /* 0x00005410ff0b7816 */ /* 0x020fca00000000ae */
[----:B------:R-:W-:-:S04]  /*13c0*/  FADD.FTZ R196, R11, R196 ;  /* 0x000000c40bc47221 */ /* 0x000fc80000010000 */
[----:B------:R-:W-:Y:S02]  /*13d0*/  @P0 FADD.FTZ R196, R180, R196 ;  /* 0x000000c4b4c40221 */ /* 0x000fe40000010000 */
.L_x_13414:
[----:B------:R-:W-:Y:S01]  /*13e0*/  PRMT R197, RZ, 0x7610, R198 ;  /* 0x00007610ffc57816 */ /* 0x000fe200000000c6 */
[----:B------:R-:W-:Y:S05]  /*13f0*/  @P2 BRA `(.L_x_13415) ;  /* 0x0000003000002947 */ /* 0x000fea0003800000 */
[----:B------:R-:W-:Y:S05]  /*1400*/  @!P0 BRA `(.L_x_13416) ;  /* 0x0000005000008947 */ /* 0x000fea0003800000 */
[----:B-----5:R-:W-:Y:S01]  /*1410*/  FADD.FTZ R197, R181, R197 ;  /* 0x000000c5b5c57221 */ /* 0x020fe20000010000 */
[----:B------:R-:W-:Y:S05]  /*1420*/  BRA `(.L_x_13416) ;  /* 0x0000003000007947 */ /* 0x000fea0003800000 */
.L_x_13415:
[----:B-----5:R-:W-:-:S05]  /*1430*/  PRMT R4, RZ, 0x7610, R174 ;  /* 0x00007610ff047816 */ /* 0x020fca00000000ae */
[----:B------:R-:W-:-:S04]  /*1440*/  FADD.FTZ R197, R4, R197 ;  /* 0x000000c504c57221 */ /* 0x000fc80000010000 */
[----:B------:R-:W-:Y:S02]  /*1450*/  @P0 FADD.FTZ R197, R181, R197 ;  /* 0x000000c5b5c50221 */ /* 0x000fe40000010000 */
.L_x_13416:
[----:B------:R-:W-:Y:S01]  /*1460*/  PRMT R198, RZ, 0x5410, R199 ;  /* 0x00005410ffc67816 */ /* 0x000fe200000000c7 */
[----:B------:R-:W-:Y:S05]  /*1470*/  @P2 BRA `(.L_x_13417) ;  /* 0x0000003000002947 */ /* 0x000fea0003800000 */
[----:B------:R-:W-:Y:S05]  /*1480*/  @!P0 BRA `(.L_x_13418) ;  /* 0x0000005000008947 */ /* 0x000fea0003800000 */
[----:B-----5:R-:W-:Y:S01]  /*1490*/  FADD.FTZ R198, R182, R198 ;  /* 0x000000c6b6c67221 */ /* 0x020fe20000010000 */
[----:B------:R-:W-:Y:S05]  /*14a0*/  BRA `(.L_x_13418) ;  /* 0x0000003000007947 */ /* 0x000fea0003800000 */
.L_x_13417:
[----:B-----5:R-:W-:-:S05]  /*14b0*/  PRMT R11, RZ, 0x5410, R175 ;  /* 0x00005410ff0b7816 */ /* 0x020fca00000000af */
[----:B------:R-:W-:-:S04]  /*14c0*/  FADD.FTZ R198, R11, R198 ;  /* 0x000000c60bc67221 */ /* 0x000fc80000010000 */
[----:B------:R-:W-:Y:S02]  /*14d0*/  @P0 FADD.FTZ R198, R182, R198 ;  /* 0x000000c6b6c60221 */ /* 0x000fe40000010000 */
.L_x_13418:
[----:B------:R-:W-:Y:S01]  /*14e0*/  PRMT R199, RZ, 0x7610, R199 ;  /* 0x00007610ffc77816 */ /* 0x000fe200000000c7 */
[----:B------:R-:W-:Y:S05]  /*14f0*/  @P2 BRA `(.L_x_13419) ;  /* 0x0000003000002947 */ /* 0x000fea0003800000 */
[----:B------:R-:W-:Y:S05]  /*1500*/  @!P0 BRA `(.L_x_13420) ;  /* 0x0000005000008947 */ /* 0x000fea0003800000 */
[----:B-----5:R-:W-:Y:S01]  /*1510*/  FADD.FTZ R199, R183, R199 ;  /* 0x000000c7b7c77221 */ /* 0x020fe20000010000 */
[----:B------:R-:W-:Y:S05]  /*1520*/  BRA `(.L_x_13420) ;  /* 0x0000003000007947 */ /* 0x000fea0003800000 */
.L_x_13419:
[----:B-----5:R-:W-:-:S05]  /*1530*/  PRMT R4, RZ, 0x7610, R175 ;  /* 0x00007610ff047816 */ /* 0x020fca00000000af */
[----:B------:R-:W-:-:S04]  /*1540*/  FADD.FTZ R199, R4, R199 ;  /* 0x000000c704c77221 */ /* 0x000fc80000010000 */
[----:B------:R-:W-:Y:S02]  /*1550*/  @P0 FADD.FTZ R199, R183, R199 ;  /* 0x000000c7b7c70221 */ /* 0x000fe40000010000 */
.L_x_13420:
[C---:B------:R-:W-:Y:S02]  /*1560*/  IADD3 R10, R8.reuse, 0x100, RZ ;  /* 0x00000100080a7810 */ /* 0x040fe40007ffe0ff */
[----:B------:R-:W-:-:S03]  /*1570*/  IADD3 R6, R8, 0x180, RZ ;  /* 0x0000018008067810 */ /* 0x000fc60007ffe0ff */
        /* <DEDUP_REMOVED lines=15> */
.L_x_13421:
[----:B0----5:R-:W-:-:S05]  /*1670*/  PRMT R11, RZ, 0x5410, R172 ;  /* 0x00005410ff0b7816 */ /* 0x021fca00000000ac */
[----:B------:R-:W-:-:S04]  /*1680*/  FADD.FTZ R192, R11, R192 ;  /* 0x000000c00bc07221 */ /* 0x000fc80000010000 */
[----:B------:R-:W-:Y:S02]  /*1690*/  @P0 FADD.FTZ R192, R176, R192 ;  /* 0x000000c0b0c00221 */ /* 0x000fe40000010000 */
.L_x_13422:
[----:B------:R-:W-:Y:S01]  /*16a0*/  PRMT R193, RZ, 0x7610, R184 ;  /* 0x00007610ffc17816 */ /* 0x000fe200000000b8 */
[----:B------:R-:W-:Y:S05]  /*16b0*/  @P2 BRA `(.L_x_13423) ;  /* 0x0000003000002947 */ /* 0x000fea0003800000 */
[----:B------:R-:W-:Y:S05]  /*16c0*/  @!P0 BRA `(.L_x_13424) ;  /* 0x0000005000008947 */ /* 0x000fea0003800000 */
[----:B-----5:R-:W-:Y:S01]  /*16d0*/  FADD.FTZ R193, R177, R193 ;  /* 0x000000c1b1c17221 */ /* 0x020fe20000010000 */
[----:B------:R-:W-:Y:S05]  /*16e0*/  BRA `(.L_x_13424) ;  /* 0x0000003000007947 */ /* 0x000fea0003800000 */
.L_x_13423:
[----:B-----5:R-:W-:-:S05]  /*16f0*/  PRMT R4, RZ, 0x7610, R172 ;  /* 0x00007610ff047816 */ /* 0x020fca00000000ac */
[----:B------:R-:W-:-:S04]  /*1700*/  FADD.FTZ R193, R4, R193 ;  /* 0x000000c104c17221 */ /* 0x000fc80000010000 */
[----:B------:R-:W-:Y:S02]  /*1710*/  @P0 FADD.FTZ R193, R177, R193 ;  /* 0x000000c1b1c10221 */ /* 0x000fe40000010000 */
.L_x_13424:
[----:B------:R-:W-:Y:S01]  /*1720*/  PRMT R194, RZ, 0x5410, R185 ;  /* 0x00005410ffc27816 */ /* 0x000fe200000000b9 */
[----:B------:R-:W-:Y:S05]  /*1730*/  @P2 BRA `(.L_x_13425) ;  /* 0x0000003000002947 */ /* 0x000fea0003800000 */
[----:B------:R-:W-:Y:S05]  /*1740*/  @!P0 BRA `(.L_x_13426) ;  /* 0x0000005000008947 */ /* 0x000fea0003800000 */
[----:B-----5:R-:W-:Y:S01]  /*1750*/  FADD.FTZ R194, R178, R194 ;  /* 0x000000c2b2c27221 */ /* 0x020fe20000010000 */
[----:B------:R-:W-:Y:S05]  /*1760*/  BRA `(.L_x_13426) ;  /* 0x0000003000007947 */ /* 0x000fea0003800000 */
.L_x_13425:
[----:B-----5:R-:W-:-:S05]  /*1770*/  PRMT R11, RZ, 0x5410, R173 ;  /* 0x00005410ff0b7816 */ /* 0x020fca00000000ad */
[----:B------:R-:W-:-:S04]  /*1780*/  FADD.FTZ R194, R11, R194 ;  /* 0x000000c20bc27221 */ /* 0x000fc80000010000 */
[----:B------:R-:W-:Y:S02]  /*1790*/  @P0 FADD.FTZ R194, R178, R194 ;  /* 0x000000c2b2c20221 */ /* 0x000fe40000010000 */
.L_x_13426:
[----:B------:R-:W-:Y:S01]  /*17a0*/  PRMT R195, RZ, 0x7610, R185 ;  /* 0x00007610ffc37816 */ /* 0x000fe200000000b9 */
[----:B------:R-:W-:Y:S05]  /*17b0*/  @P2 BRA `(.L_x_13427) ;  /* 0x0000003000002947 */ /* 0x000fea0003800000 */
[----:B------:R-:W-:Y:S05]  /*17c0*/  @!P0 BRA `(.L_x_13428) ;  /* 0x0000005000008947 */ /* 0x000fea0003800000 */
[----:B-----5:R-:W-:Y:S01]  /*17d0*/  FADD.FTZ R195, R179, R195 ;  /* 0x000000c3b3c37221 */ /* 0x020fe20000010000 */
[----:B------:R-:W-:Y:S05]  /*17e0*/  BRA `(.L_x_13428) ;  /* 0x0000003000007947 */ /* 0x000fea0003800000 */
.L_x_13427:
[----:B-----5:R-:W-:-:S05]  /*17f0*/  PRMT R4, RZ, 0x7610, R173 ;  /* 0x00007610ff047816 */ /* 0x020fca00000000ad */
[----:B------:R-:W-:-:S04]  /*1800*/  FADD.FTZ R195, R4, R195 ;  /* 0x000000c304c37221 */ /* 0x000fc80000010000 */
[----:B------:R-:W-:Y:S02]  /*1810*/  @P0 FADD.FTZ R195, R179, R195 ;  /* 0x000000c3b3c30221 */ /* 0x000fe40000010000 */
.L_x_13428:
[----:B------:R-:W-:Y:S01]  /*1820*/  PRMT R184, RZ, 0x5410, R186 ;  /* 0x00005410ffb87816 */ /* 0x000fe200000000ba */
[----:B------:R-:W-:Y:S05]  /*1830*/  @P2 BRA `(.L_x_13429) ;  /* 0x0000003000002947 */ /* 0x000fea0003800000 */
[----:B------:R-:W-:Y:S05]  /*1840*/  @!P0 BRA `(.L_x_13430) ;  /* 0x0000005000008947 */ /* 0x000fea0003800000 */
[----:B-----5:R-:W-:Y:S01]  /*1850*/  FADD.FTZ R184, R180, R184 ;  /* 0x000000b8b4b87221 */ /* 0x020fe20000010000 */
[----:B------:R-:W-:Y:S05]  /*1860*/  BRA `(.L_x_13430) ;  /* 0x0000003000007947 */ /* 0x000fea0003800000 */
.L_x_13429:
[----:B-----5:R-:W-:-:S05]  /*1870*/  PRMT R11, RZ, 0x5410, R174 ;  /* 0x00005410ff0b7816 */ /* 0x020fca00000000ae */
[----:B------:R-:W-:-:S04]  /*1880*/  FADD.FTZ R184, R11, R184 ;  /* 0x000000b80bb87221 */ /* 0x000fc80000010000 */
[----:B------:R-:W-:Y:S02]  /*1890*/  @P0 FADD.FTZ R184, R180, R184 ;  /* 0x000000b8b4b80221 */ /* 0x000fe40000010000 */
.L_x_13430:
[----:B------:R-:W-:Y:S01]  /*18a0*/  PRMT R185, RZ, 0x7610, R186 ;  /* 0x00007610ffb97816 */ /* 0x000fe200000000ba */
[----:B------:R-:W-:Y:S05]  /*18b0*/  @P2 BRA `(.L_x_13431) ;  /* 0x0000003000002947 */ /* 0x000fea0003800000 */
[----:B------:R-:W-:Y:S05]  /*18c0*/  @!P0 BRA `(.L_x_13432) ;  /* 0x0000005000008947 */ /* 0x000fea0003800000 */
[----:B-----5:R-:W-:Y:S01]  /*18d0*/  FADD.FTZ R185, R181, R185 ;  /* 0x000000b9b5b97221 */ /* 0x020fe20000010000 */
[----:B------:R-:W-:Y:S05]  /*18e0*/  BRA `(.L_x_13432) ;  /* 0x0000003000007947 */ /* 0x000fea0003800000 */
.L_x_13431:
[----:B-----5:R-:W-:-:S05]  /*18f0*/  PRMT R4, RZ, 0x7610, R174 ;  /* 0x00007610ff047816 */ /* 0x020fca00000000ae */
[----:B------:R-:W-:-:S04]  /*1900*/  FADD.FTZ R185, R4, R185 ;  /* 0x000000b904b97221 */ /* 0x000fc80000010000 */
[----:B------:R-:W-:Y:S02]  /*1910*/  @P0 FADD.FTZ R185, R181, R185 ;  /* 0x000000b9b5b90221 */ /* 0x000fe40000010000 */
.L_x_13432:
[----:B------:R-:W-:Y:S01]  /*1920*/  PRMT R186, RZ, 0x5410, R187 ;  /* 0x00005410ffba7816 */ /* 0x000fe200000000bb */
[----:B------:R-:W-:Y:S05]  /*1930*/  @P2 BRA `(.L_x_13433) ;  /* 0x0000003000002947 */ /* 0x000fea0003800000 */
[----:B------:R-:W-:Y:S05]  /*1940*/  @!P0 BRA `(.L_x_13434) ;  /* 0x0000005000008947 */ /* 0x000fea0003800000 */
[----:B-----5:R-:W-:Y:S01]  /*1950*/  FADD.FTZ R186, R182, R186 ;  /* 0x000000bab6ba7221 */ /* 0x020fe20000010000 */
[----:B------:R-:W-:Y:S05]  /*1960*/  BRA `(.L_x_13434) ;  /* 0x0000003000007947 */ /* 0x000fea0003800000 */
.L_x_13433:
[----:B-----5:R-:W-:-:S05]  /*1970*/  PRMT R11, RZ, 0x5410, R175 ;  /* 0x00005410ff0b7816 */ /* 0x020fca00000000af */
[----:B------:R-:W-:-:S04]  /*1980*/  FADD.FTZ R186, R11, R186 ;  /* 0x000000ba0bba7221 */ /* 0x000fc80000010000 */
[----:B------:R-:W-:Y:S02]  /*1990*/  @P0 FADD.FTZ R186, R182, R186 ;  /* 0x000000bab6ba0221 */ /* 0x000fe40000010000 */
.L_x_13434:
[----:B------:R-:W-:Y:S01]  /*19a0*/  PRMT R187, RZ, 0x7610, R187 ;  /* 0x00007610ffbb7816 */ /* 0x000fe200000000bb */
[----:B------:R-:W-:Y:S05]  /*19b0*/  @P2 BRA `(.L_x_13435) ;  /* 0x0000003000002947 */ /* 0x000fea0003800000 */
[----:B------:R-:W-:Y:S05]  /*19c0*/  @!P0 BRA `(.L_x_13436) ;  /* 0x0000005000008947 */ /* 0x000fea0003800000 */
[----:B-----5:R-:W-:Y:S01]  /*19d0*/  FADD.FTZ R187, R183, R187 ;  /* 0x000000bbb7bb7221 */ /* 0x020fe20000010000 */
[----:B------:R-:W-:Y:S05]  /*19e0*/  BRA `(.L_x_13436) ;  /* 0x0000003000007947 */ /* 0x000fea0003800000 */
.L_x_13435:
[----:B-----5:R-:W-:-:S05]  /*19f0*/  PRMT R4, RZ, 0x7610, R175 ;  /* 0x00007610ff047816 */ /* 0x020fca00000000af */
[----:B------:R-:W-:-:S04]  /*1a00*/  FADD.FTZ R187, R4, R187 ;  /* 0x000000bb04bb7221 */ /* 0x000fc80000010000 */
[----:B------:R-:W-:Y:S02]  /*1a10*/  @P0 FADD.FTZ R187, R183, R187 ;  /* 0x000000bbb7bb0221 */ /* 0x000fe40000010000 */
.L_x_13436:
[C---:B------:R-:W-:Y:S02]  /*1a20*/  IADD3 R10, R8.reuse, 0x180, RZ ;  /* 0x00000180080a7810 */ /* 0x040fe40007ffe0ff */
[----:B------:R-:W-:-:S03]  /*1a30*/  IADD3 R4, R8, 0x200, RZ ;  /* 0x0000020008047810 */ /* 0x000fc60007ffe0ff */
[----:B------:R-:W-:Y:S01]  /*1a40*/  IMAD.WIDE.U32 R10, R10, R9, c[0x0][0x188] ;  /* 0x000062000a0a7625 */ /* 0x000fe200078e0009 */
[C---:B------:R-:W-:Y:S02]  /*1a50*/  @P1 LEA R190, P3, R4.reuse, c[0x0][0x178], 0x4 ;  /* 0x00005e0004be1a11 */ /* 0x040fe400078620ff */
[C---:B------:R-:W-:Y:S01]  /*1a60*/  @P0 LEA R188, P4, R4.reuse, c[0x0][0x180], 0x5 ;  /* 0x0000600004bc0a11 */ /* 0x040fe200078828ff */
[C---:B------:R-:W-:Y:S01]  /*1a70*/  IMAD.WIDE.U32 R200, R4.reuse, R7, c[0x0][0x170] ;  /* 0x00005c0004c87625 */ /* 0x040fe200078e0007 */
[C---:B------:R-:W-:Y:S01]  /*1a80*/  @P1 LEA.HI.X R191, R4.reuse, c[0x0][0x17c], RZ, 0x4, P3 ;  /* 0x00005f0004bf1a11 */ /* 0x040fe200018f24ff */
[----:B------:R0:W-:Y:S01]  /*1a90*/  STG.E.128 [R10.64], R192 ;  /* 0x000000c00a007986 */ /* 0x0001e2000c101d04 */
[----:B------:R-:W-:-:S03]  /*1aa0*/  @P0 LEA.HI.X R189, R4, c[0x0][0x184], RZ, 0x5, P4 ;  /* 0x0000610004bd0a11 */ /* 0x000fc600020f2cff */
[----:B------:R0:W-:Y:S04]  /*1ab0*/  STG.E.128 [R10.64+0x10], R184 ;  /* 0x000010b80a007986 */ /* 0x0001e8000c101d04 */
[----:B------:R-:W2:Y:S04]  /*1ac0*/  LDG.E.128 R200, [R200.64] ;  /* 0x00000004c8c87981 */ /* 0x000ea8000c1e1d00 */
[----:B-----5:R0:W5:Y:S04]  /*1ad0*/  @P1 LDG.E.128 R172, [R190.64] ;  /* 0x00000004beac1981 */ /* 0x020168000c1e1d00 */
[----:B------:R2:W5:Y:S04]  /*1ae0*/  @P0 LDG.E.128 R176, [R188.64] ;  /* 0x00000004bcb00981 */ /* 0x000568000c1e1d00 */
[----:B------:R2:W5:Y:S02]  /*1af0*/  @P0 LDG.E.128 R180, [R188.64+0x10] ;  /* 0x00001004bcb40981 */ /* 0x000564000c1e1d00 */
[----:B--2---:R-:W-:Y:S01]  /*1b00*/  PRMT R188, RZ, 0x5410, R200 ;  /* 0x00005410ffbc7816 */ /* 0x004fe200000000c8 */
[----:B------:R-:W-:Y:S05]  /*1b10*/  @P2 BRA `(.L_x_13437) ;  /* 0x0000003000002947 */ /* 0x000fea0003800000 */
[----:B0-----:R-:W-:Y:S05]  /*1b20*/  @!P0 BRA `(.L_x_13438) ;  /* 0x0000005000008947 */ /* 0x001fea0003800000 */
[----:B-----5:R-:W-:Y:S01]  /*1b30*/  FADD.FTZ R188, R176, R188 ;  /* 0x000000bcb0bc7221 */ /* 0x020fe20000010000 */
[----:B------:R-:W-:Y:S05]  /*1b40*/  BRA `(.L_x_13438) ;  /* 0x0000003000007947 */ /* 0x000fea0003800000 */
.L_x_13437:
[----:B0----5:R-:W-:-:S05]  /*1b50*/  PRMT R7, RZ, 0x5410, R172 ;  /* 0x00005410ff077816 */ /* 0x021fca00000000ac */
[----:B------:R-:W-:-:S04]  /*1b60*/  FADD.FTZ R188, R7, R188 ;  /* 0x000000bc07bc7221 */ /* 0x000fc80000010000 */
[----:B------:R-:W-:Y:S02]  /*1b70*/  @P0 FADD.FTZ R188, R176, R188 ;  /* 0x000000bcb0bc0221 */ /* 0x000fe40000010000 */
.L_x_13438:
[----:B------:R-:W-:Y:S01]  /*1b80*/  PRMT R189, RZ, 0x7610, R200 ;  /* 0x00007610ffbd7816 */ /* 0x000fe200000000c8 */
[----:B------:R-:W-:Y:S05]  /*1b90*/  @P2 BRA `(.L_x_13439) ;  /* 0x0000003000002947 */ /* 0x000fea0003800000 */
[----:B------:R-:W-:Y:S05]  /*1ba0*/  @!P0 BRA `(.L_x_13440) ;  /* 0x0000005000008947 */ /* 0x000fea0003800000 */
[----:B-----5:R-:W-:Y:S01]  /*1bb0*/  FADD.FTZ R189, R177, R189 ;  /* 0x000000bdb1bd7221 */ /* 0x020fe20000010000 */
[----:B------:R-:W-:Y:S05]  /*1bc0*/  BRA `(.L_x_13440) ;  /* 0x0000003000007947 */ /* 0x000fea0003800000 */
.L_x_13439:
[----:B-----5:R-:W-:-:S05]  /*1bd0*/  PRMT R10, RZ, 0x7610, R172 ;  /* 0x00007610ff0a7816 */ /* 0x020fca00000000ac */
[----:B------:R-:W-:-:S04]  /*1be0*/  FADD.FTZ R189, R10, R189 ;  /* 0x000000bd0abd7221 */ /* 0x000fc80000010000 */
[----:B------:R-:W-:Y:S02]  /*1bf0*/  @P0 FADD.FTZ R189, R177, R189 ;  /* 0x000000bdb1bd0221 */ /* 0x000fe40000010000 */
.L_x_13440:
[----:B------:R-:W-:Y:S01]  /*1c00*/  PRMT R190, RZ, 0x5410, R201 ;  /* 0x00005410ffbe7816 */ /* 0x000fe200000000c9 */
[----:B------:R-:W-:Y:S05]  /*1c10*/  @P2 BRA `(.L_x_13441) ;  /* 0x0000003000002947 */ /* 0x000fea0003800000 */
[----:B------:R-:W-:Y:S05]  /*1c20*/  @!P0 BRA `(.L_x_13442) ;  /* 0x0000005000008947 */ /* 0x000fea0003800000 */
[----:B-----5:R-:W-:Y:S01]  /*1c30*/  FADD.FTZ R190, R178, R190 ;  /* 0x000000beb2be7221 */ /* 0x020fe20000010000 */
[----:B------:R-:W-:Y:S05]  /*1c40*/  BRA `(.L_x_13442) ;  /* 0x0000003000007947 */ /* 0x000fea0003800000 */
.L_x_13441:
[----:B-----5:R-:W-:-:S05]  /*1c50*/  PRMT R7, RZ, 0x5410, R173 ;  /* 0x00005410ff077816 */ /* 0x020fca00000000ad */
[----:B------:R-:W-:-:S04]  /*1c60*/  FADD.FTZ R190, R7, R190 ;  /* 0x000000be07be7221 */ /* 0x000fc80000010000 */
[----:B------:R-:W-:Y:S02]  /*1c70*/  @P0 FADD.FTZ R190, R178, R190 ;  /* 0x000000beb2be0221 */ /* 0x000fe40000010000 */
.L_x_13442:
[----:B------:R-:W-:Y:S01]  /*1c80*/  PRMT R191, RZ, 0x7610, R201 ;  /* 0x00007610ffbf7816 */ /* 0x000fe200000000c9 */
[----:B------:R-:W-:Y:S05]  /*1c90*/  @P2 BRA `(.L_x_13443) ;  /* 0x0000003000002947 */ /* 0x000fea0003800000 */
[----:B------:R-:W-:Y:S05]  /*1ca0*/  @!P0 BRA `(.L_x_13444) ;  /* 0x0000005000008947 */ /* 0x000fea0003800000 */
[----:B-----5:R-:W-:Y:S01]  /*1cb0*/  FADD.FTZ R191, R179, R191 ;  /* 0x000000bfb3bf7221 */ /* 0x020fe20000010000 */
[----:B------:R-:W-:Y:S05]  /*1cc0*/  BRA `(.L_x_13444) ;  /* 0x0000003000007947 */ /* 0x000fea0003800000 */
.L_x_13443:
[----:B-----5:R-:W-:-:S05]  /*1cd0*/  PRMT R10, RZ, 0x7610, R173 ;  /* 0x00007610ff0a7816 */ /* 0x020fca00000000ad */
[----:B------:R-:W-:-:S04]  /*1ce0*/  FADD.FTZ R191, R10, R191 ;  /* 0x000000bf0abf7221 */ /* 0x000fc80000010000 */
[----:B------:R-:W-:Y:S02]  /*1cf0*/  @P0 FADD.FTZ R191, R179, R191 ;  /* 0x000000bfb3bf0221 */ /* 0x000fe40000010000 */
.L_x_13444:
[----:B------:R-:W-:Y:S01]  /*1d00*/  PRMT R200, RZ, 0x5410, R202 ;  /* 0x00005410ffc87816 */ /* 0x000fe200000000ca */
[----:B------:R-:W-:Y:S05]  /*1d10*/  @P2 BRA `(.L_x_13445) ;  /* 0x0000003000002947 */ /* 0x000fea0003800000 */
[----:B------:R-:W-:Y:S05]  /*1d20*/  @!P0 BRA `(.L_x_13446) ;  /* 0x0000005000008947 */ /* 0x000fea0003800000 */
[----:B-----5:R-:W-:Y:S01]  /*1d30*/  FADD.FTZ R200, R180, R200 ;  /* 0x000000c8b4c87221 */ /* 0x020fe20000010000 */
[----:B------:R-:W-:Y:S05]  /*1d40*/  BRA `(.L_x_13446) ;  /* 0x0000003000007947 */ /* 0x000fea0003800000 */
.L_x_13445:
[----:B-----5:R-:W-:-:S05]  /*1d50*/  PRMT R7, RZ, 0x5410, R174 ;  /* 0x00005410ff077816 */ /* 0x020fca00000000ae */
[----:B------:R-:W-:-:S04]  /*1d60*/  FADD.FTZ R200, R7, R200 ;  /* 0x000000c807c87221 */ /* 0x000fc80000010000 */
[----:B------:R-:W-:Y:S02]  /*1d70*/  @P0 FADD.FTZ R200, R180, R200 ;  /* 0x000000c8b4c80221 */ /* 0x000fe40000010000 */
.L_x_13446:
[----:B------:R-:W-:Y:S01]  /*1d80*/  PRMT R201, RZ, 0x7610, R202 ;  /* 0x00007610ffc97816 */ /* 0x000fe200000000ca */
[----:B------:R-:W-:Y:S05]  /*1d90*/  @P2 BRA `(.L_x_13447) ;  /* 0x0000003000002947 */ /* 0x000fea0003800000 */
[----:B------:R-:W-:Y:S05]  /*1da0*/  @!P0 BRA `(.L_x_13448) ;  /* 0x0000005000008947 */ /* 0x000fea0003800000 */
[----:B-----5:R-:W-:Y:S01]  /*1db0*/  FADD.FTZ R201, R181, R201 ;  /* 0x000000c9b5c97221 */ /* 0x020fe20000010000 */
[----:B------:R-:W-:Y:S05]  /*1dc0*/  BRA `(.L_x_13448) ;  /* 0x0000003000007947 */ /* 0x000fea0003800000 */
.L_x_13447:
[----:B-----5:R-:W-:-:S05]  /*1dd0*/  PRMT R10, RZ, 0x7610, R174 ;  /* 0x00007610ff0a7816 */ /* 0x020fca00000000ae */
[----:B------:R-:W-:-:S04]  /*1de0*/  FADD.FTZ R201, R10, R201 ;  /* 0x000000c90ac97221 */ /* 0x000fc80000010000 */
[----:B------:R-:W-:Y:S02]  /*1df0*/  @P0 FADD.FTZ R201, R181, R201 ;  /* 0x000000c9b5c90221 */ /* 0x000fe40000010000 */
.L_x_13448:
[----:B------:R-:W-:Y:S01]  /*1e00*/  PRMT R202, RZ, 0x5410, R203 ;  /* 0x00005410ffca7816 */ /* 0x000fe200000000cb */
[----:B------:R-:W-:Y:S05]  /*1e10*/  @P2 BRA `(.L_x_13449) ;  /* 0x0000003000002947 */ /* 0x000fea0003800000 */
[----:B------:R-:W-:Y:S05]  /*1e20*/  @!P0 BRA `(.L_x_13450) ;  /* 0x0000005000008947 */ /* 0x000fea0003800000 */
[----:B-----5:R-:W-:Y:S01]  /*1e30*/  FADD.FTZ R202, R182, R202 ;  /* 0x000000cab6ca7221 */ /* 0x020fe20000010000 */
[----:B------:R-:W-:Y:S05]  /*1e40*/  BRA `(.L_x_13450) ;  /* 0x0000003000007947 */ /* 0x000fea0003800000 */
.L_x_13449:
[----:B-----5:R-:W-:-:S05]  /*1e50*/  PRMT R7, RZ, 0x5410, R175 ;  /* 0x00005410ff077816 */ /* 0x020fca00000000af */
[----:B------:R-:W-:-:S04]  /*1e60*/  FADD.FTZ R202, R7, R202 ;  /* 0x000000ca07ca7221 */ /* 0x000fc80000010000 */
[----:B------:R-:W-:Y:S02]  /*1e70*/  @P0 FADD.FTZ R202, R182, R202 ;  /* 0x000000cab6ca0221 */ /* 0x000fe40000010000 */
.L_x_13450:
[----:B------:R-:W-:Y:S01]  /*1e80*/  PRMT R203, RZ, 0x7610, R203 ;  /* 0x00007610ffcb7816 */ /* 0x000fe200000000cb */
[----:B------:R-:W-:Y:S05]  /*1e90*/  @P2 BRA `(.L_x_13451) ;  /* 0x0000003000002947 */ /* 0x000fea0003800000 */
[----:B------:R-:W-:Y:S05]  /*1ea0*/  @!P0 BRA `(.L_x_13452) ;  /* 0x0000005000008947 */ /* 0x000fea0003800000 */
[----:B-----5:R-:W-:Y:S01]  /*1eb0*/  FADD.FTZ R203, R183, R203 ;  /* 0x000000cbb7cb7221 */ /* 0x020fe20000010000 */
[----:B------:R-:W-:Y:S05]  /*1ec0*/  BRA `(.L_x_13452) ;  /* 0x0000003000007947 */ /* 0x000fea0003800000 */
.L_x_13451:
[----:B-----5:R-:W-:-:S05]  /*1ed0*/  PRMT R10, RZ, 0x7610, R175 ;  /* 0x00007610ff0a7816 */ /* 0x020fca00000000af */
[----:B------:R-:W-:-:S04]  /*1ee0*/  FADD.FTZ R203, R10, R203 ;  /* 0x000000cb0acb7221 */ /* 0x000fc80000010000 */
[----:B------:R-:W-:Y:S02]  /*1ef0*/  @P0 FADD.FTZ R203, R183, R203 ;  /* 0x000000cbb7cb0221 */ /* 0x000fe40000010000 */
.L_x_13452:
[----:B------:R-:W-:Y:S01]  /*1f00*/  FADD.FTZ R10, RZ, R220 ;  /* 0x000000dcff0a7221 */ /* 0x000fe20000010000 */
        /* <DEDUP_REMOVED lines=50> */
.L_x_13457:
        /* <DEDUP_REMOVED lines=100> */
.L_x_13458:
[----:B------:R-:W2:Y:S01]  /*2870*/  S2R R9, SR_TID.X ;  /* 0x0000000000097919 */ /* 0x000ea20000002100 */
[----:B------:R-:W-:Y:S01]  /*2880*/  @!P0 SHF.R.U32.HI R224, RZ, 0x5, R5 ;  /* 0x00000005ffe08819 */ /* 0x000fe20000011605 */
[----:B01----:R-:W-:Y:S01]  /*2890*/  FADD.FTZ R11, R228, R11 ;  /* 0x0000000be40b7221 */ /* 0x003fe20000010000 */
[----:B------:R-:W-:Y:S02]  /*28a0*/  WARPSYNC 0xffffffff ;  /* 0xffffffff00007948 */ /* 0x000fe40003800000 */
[----:B------:R-:W-:-:S04]  /*28b0*/  @!P0 LOP3.LUT R224, R224, 0x3, RZ, 0xc0, !PT ;  /* 0x00000003e0e08812 */ /* 0x000fc800078ec0ff */
[----:B------:R-:W-:Y:S02]  /*28c0*/  @!P0 IADD3 R226, R7, R224, RZ ;  /* 0x000000e007e28210 */ /* 0x000fe40007ffe0ff */
[----:B------:R-:W-:-:S03]  /*28d0*/  CS2R R224, SRZ ;  /* 0x0000000000e07805 */ /* 0x000fc6000001ff00 */
[----:B------:R-:W-:Y:S01]  /*28e0*/  @!P0 STS.64 [R226.X8], R10 ;  /* 0x0000000ae2008388 */ /* 0x000fe20000008a00 */
[----:B--2---:R-:W-:-:S03]  /*28f0*/  LOP3.LUT R230, R9, 0x1f, RZ, 0xc0, !PT ;  /* 0x0000001f09e67812 */ /* 0x004fc600078ec0ff */
[----:B------:R-:W-:Y:S01]  /*2900*/  BAR.SYNC.DEFER_BLOCKING 0x0 ;  /* 0x0000000000007b1d */ /* 0x000fe20000010000 */
[----:B------:R-:W-:-:S13]  /*2910*/  ISETP.GT.U32.AND P1, PT, R230, 0x3, PT ;  /* 0x00000003e600780c */ /* 0x000fda0003f24070 */
[----:B------:R-:W-:Y:S02]  /*2920*/  @!P1 IADD3 R230, R7, R230, RZ ;  /* 0x000000e607e69210 */ /* 0x000fe40007ffe0ff */
[----:B------:R-:W-:Y:S02]  /*2930*/  MOV R7, RZ ;  /* 0x000000ff00077202 */ /* 0x000fe40000000f00 */
[----:B------:R-:W-:Y:S01]  /*2940*/  @!P1 MOV R7, 0x500 ;  /* 0x0000050000079802 */ /* 0x000fe20000000f00 */
[----:B------:R-:W-:Y:S03]  /*2950*/  @!P1 LDS.64 R224, [R230.X8] ;  /* 0x00000000e6e09984 */ /* 0x000fe60000008a00 */
[----:B------:R-:W-:Y:S01]  /*2960*/  I2F R231, R7 ;  /* 0x0000000700e77306 */ /* 0x000fe20000201400 */
[----:B------:R-:W-:Y:S01]  /*2970*/  ISETP.NE.AND P1, PT, RZ, UR6, PT ;  /* 0x00000006ff007c0c */ /* 0x000fe2000bf25270 */
[----:B------:R-:W0:Y:S02]  /*2980*/  SHFL.DOWN PT, R228, R7, 0x2, 0x1f ;  /* 0x08401f0007e47f89 */ /* 0x000e2400000e0000 */
[----:B0-----:R-:W-:-:S04]  /*2990*/  IADD3 R229, R228, R7, RZ ;  /* 0x00000007e4e57210 */ /* 0x001fc80007ffe0ff */
[----:B------:R-:W-:Y:S01]  /*29a0*/  I2F R228, R228 ;  /* 0x000000e400e47306 */ /* 0x000fe20000201400 */
[----:B------:R-:W0:Y:S07]  /*29b0*/  SHFL.DOWN PT, R232, R229, 0x1, 0x1f ;  /* 0x08201f00e5e87f89 */ /* 0x000e2e00000e0000 */
[----:B------:R-:W1:Y:S01]  /*29c0*/  I2F R5, R229 ;  /* 0x000000e500057306 */ /* 0x000e620000201400 */
[----:B------:R-:W2:Y:S07]  /*29d0*/  SHFL.DOWN PT, R227, R224, 0x2, 0x1f ;  /* 0x08401f00e0e37f89 */ /* 0x000eae00000e0000 */
[----:B-1----:R-:W1:Y:S01]  /*29e0*/  MUFU.RCP R11, R5 ;  /* 0x00000005000b7308 */ /* 0x002e620000001000 */
[----:B0-----:R-:W-:-:S07]  /*29f0*/  IADD3 R230, R229, R232, RZ ;  /* 0x000000e8e5e67210 */ /* 0x001fce0007ffe0ff */
[----:B------:R-:W-:Y:S01]  /*2a00*/  I2F R232, R232 ;  /* 0x000000e800e87306 */ /* 0x000fe20000201400 */
[----:B--2---:R-:W-:-:S04]  /*2a10*/  FMUL.FTZ R10, R227, R228 ;  /* 0x000000e4e30a7220 */ /* 0x004fc80000410000 */
[----:B------:R-:W-:Y:S02]  /*2a20*/  FFMA.FTZ R226, R231, R224, R10 ;  /* 0x000000e0e7e27223 */ /* 0x000fe4000001000a */
[----:B------:R-:W0:Y:S01]  /*2a30*/  SHFL.DOWN PT, R10, R225, 0x2, 0x1f ;  /* 0x08401f00e10a7f89 */ /* 0x000e2200000e0000 */
[----:B------:R-:W-:Y:S01]  /*2a40*/  FADD.FTZ R224, -R227, R224 ;  /* 0x000000e0e3e07221 */ /* 0x000fe20000010100 */
[----:B------:R-:W2:Y:S01]  /*2a50*/  I2F R230, R230 ;  /* 0x000000e600e67306 */ /* 0x000ea20000201400 */
[----:B-1----:R-:W-:Y:S02]  /*2a60*/  FMUL.FTZ R226, R11, R226 ;  /* 0x000000e20be27220 */ /* 0x002fe40000410000 */
[----:B------:R-:W-:-:S03]  /*2a70*/  FMUL.FTZ R224, R224, R224 ;  /* 0x000000e0e0e07220 */ /* 0x000fc60000410000 */
[----:B------:R-:W1:Y:S01]  /*2a80*/  SHFL.DOWN PT, R7, R226, 0x1, 0x1f ;  /* 0x08201f00e2077f89 */ /* 0x000e6200000e0000 */
[----:B------:R-:W-:-:S04]  /*2a90*/  FMUL.FTZ R224, R224, R231 ;  /* 0x000000e7e0e07220 */ /* 0x000fc80000410000 */
[----:B------:R-:W-:Y:S01]  /*2aa0*/  FMUL.FTZ R224, R224, R228 ;  /* 0x000000e4e0e07220 */ /* 0x000fe20000410000 */
[----:B--2---:R-:W2:Y:S01]  /*2ab0*/  MUFU.RCP R227, R230 ;  /* 0x000000e600e37308 */ /* 0x004ea20000001000 */
[----:B0-----:R-:W-:Y:S01]  /*2ac0*/  FADD.FTZ R10, R10, R225 ;  /* 0x000000e10a0a7221 */ /* 0x001fe20000010000 */
[----:B------:R-:W-:-:S03]  /*2ad0*/  SHF.R.U32.HI R225, RZ, 0x5, R9 ;  /* 0x00000005ffe17819 */ /* 0x000fc60000011609 */
[----:B------:R-:W-:Y:S01]  /*2ae0*/  FFMA.FTZ R224, R11, R224, R10 ;  /* 0x000000e00be07223 */ /* 0x000fe2000001000a */
[----:B------:R-:W-:Y:S01]  /*2af0*/  LOP3.LUT R228, R225, 0x3, RZ, 0xc0, !PT ;  /* 0x00000003e1e47812 */ /* 0x000fe200078ec0ff */
[----:B-1----:R-:W-:-:S03]  /*2b00*/  FMUL.FTZ R10, R7, R232 ;  /* 0x000000e8070a7220 */ /* 0x002fc60000410000 */
[----:B------:R-:W0:Y:S01]  /*2b10*/  SHFL.DOWN PT, R11, R224, 0x1, 0x1f ;  /* 0x08201f00e00b7f89 */ /* 0x000e2200000e0000 */
[----:B------:R-:W-:Y:S01]  /*2b20*/  FADD.FTZ R7, R226, -R7 ;  /* 0x80000007e2077221 */ /* 0x000fe20000010000 */
[----:B------:R-:W-:Y:S01]  /*2b30*/  LOP3.LUT P0, RZ, R228, 0x1f, R9, 0xf8, !PT ;  /* 0x0000001fe4ff7812 */ /* 0x000fe2000780f809 */
[----:B------:R-:W-:Y:S02]  /*2b40*/  FFMA.FTZ R10, R5, R226, R10 ;  /* 0x000000e2050a7223 */ /* 0x000fe4000001000a */
[----:B------:R-:W-:Y:S02]  /*2b50*/  FMUL.FTZ R226, R7, R7 ;  /* 0x0000000707e27220 */ /* 0x000fe40000410000 */
[----:B--2---:R-:W-:Y:S02]  /*2b60*/  FMUL.FTZ R10, R227, R10 ;  /* 0x0000000ae30a7220 */ /* 0x004fe40000410000 */
[----:B------:R-:W-:Y:S02]  /*2b70*/  FMUL.FTZ R5, R5, R226 ;  /* 0x000000e205057220 */ /* 0x000fe40000410000 */
[----:B------:R-:W-:-:S02]  /*2b80*/  IMAD R7, R2, c[0x0][0x168], RZ ;  /* 0x00005a0002077a24 */ /* 0x000fc400078e02ff */
[----:B------:R-:W-:Y:S01]  /*2b90*/  FMUL.FTZ R5, R5, R232 ;  /* 0x000000e805057220 */ /* 0x000fe20000410000 */
[----:B------:R-:W1:Y:S01]  /*2ba0*/  SHFL.IDX PT, R10, R10, RZ, 0x1f ;  /* 0x00001fff0a0a7589 */ /* 0x000e6200000e0000 */
[----:B------:R-:W-:Y:S02]  /*2bb0*/  @!P0 MOV R225, 0x4 ;  /* 0x0000000400e18802 */ /* 0x000fe40000000f00 */
[----:B------:R-:W-:-:S04]  /*2bc0*/  SHF.R.S32.HI R228, RZ, 0x1f, R7 ;  /* 0x0000001fffe47819 */ /* 0x000fc80000011407 */
[----:B------:R-:W-:Y:S01]  /*2bd0*/  LEA.HI R7, R228, R7, RZ, 0x3 ;  /* 0x00000007e4077211 */ /* 0x000fe200078f18ff */
[----:B0-----:R-:W-:Y:S02]  /*2be0*/  FADD.FTZ R226, R224, R11 ;  /* 0x0000000be0e27221 */ /* 0x001fe40000010000 */
[----:B------:R-:W-:-:S04]  /*2bf0*/  @!P0 IMAD.WIDE R224, R2, R225, c[0x0][0x1a0] ;  /* 0x0000680002e08625 */ /* 0x000fc800078e02e1 */
[----:B------:R-:W-:-:S05]  /*2c00*/  FFMA.FTZ R226, R227, R5, R226 ;  /* 0x00000005e3e27223 */ /* 0x000fca00000100e2 */
[----:B------:R-:W0:Y:S01]  /*2c10*/  SHFL.IDX PT, R227, R226, RZ, 0x1f ;  /* 0x00001fffe2e37589 */ /* 0x000e2200000e0000 */
[----:B-1----:R-:W-:-:S03]  /*2c20*/  FMUL.FTZ R11, R10, R10 ;  /* 0x0000000a0a0b7220 */ /* 0x002fc60000410000 */
[----:B------:R1:W-:Y:S01]  /*2c30*/  @!P0 STG.E [R224.64], R10 ;  /* 0x0000000ae0008986 */ /* 0x0003e2000c101904 */
[----:B------:R-:W-:Y:S02]  /*2c40*/  FSEL R5, R10, RZ, !P1 ;  /* 0x000000ff0a057208 */ /* 0x000fe40004800000 */
[----:B------:R-:W-:-:S03]  /*2c50*/  FSEL R11, R11, RZ, P1 ;  /* 0x000000ff0b0b7208 */ /* 0x000fc60000800000 */
[C---:B------:R-:W-:Y:S01]  /*2c60*/  FADD.FTZ R221, -R5.reuse, R221 ;  /* 0x000000dd05dd7221 */ /* 0x040fe20000010100 */
[----:B------:R-:W-:Y:S01]  /*2c70*/  LOP3.LUT P1, RZ, R0, 0xff, RZ, 0xc0, !PT ;  /* 0x000000ff00ff7812 */ /* 0x000fe2000782c0ff */
[C---:B------:R-:W-:Y:S02]  /*2c80*/  FADD.FTZ R222, -R5.reuse, R222 ;  /* 0x000000de05de7221 */ /* 0x040fe40000010100 */
[C---:B------:R-:W-:Y:S01]  /*2c90*/  FADD.FTZ R223, -R5.reuse, R223 ;  /* 0x000000df05df7221 */ /* 0x040fe20000010100 */
[----:B------:R-:W-:Y:S01]  /*2ca0*/  SEL R0, RZ, 0x1, P1 ;  /* 0x00000001ff007807 */ /* 0x000fe20000800000 */
[C---:B------:R-:W-:Y:S01]  /*2cb0*/  FADD.FTZ R212, -R5.reuse, R212 ;  /* 0x000000d405d47221 */ /* 0x040fe20000010100 */
[----:B-1----:R-:W-:Y:S01]  /*2cc0*/  MOV R224, c[0x0][0x1e0] ;  /* 0x0000780000e07a02 */ /* 0x002fe20000000f00 */
[C---:B------:R-:W-:Y:S02]  /*2cd0*/  FADD.FTZ R213, -R5.reuse, R213 ;  /* 0x000000d505d57221 */ /* 0x040fe40000010100 */
[----:B------:R-:W-:-:S02]  /*2ce0*/  FADD.FTZ R215, -R5, R215 ;  /* 0x000000d705d77221 */ /* 0x000fc40000010100 */
[----:B------:R-:W-:Y:S02]  /*2cf0*/  FADD.FTZ R208, -R5, R208 ;  /* 0x000000d005d07221 */ /* 0x000fe40000010100 */
[----:B0-----:R-:W-:Y:S02]  /*2d00*/  FFMA.FTZ R10, R227, R224, c[0x0][0x228] ;  /* 0x00008a00e30a7623 */ /* 0x001fe400000100e0 */
[C---:B------:R-:W-:Y:S01]  /*2d10*/  FADD.FTZ R227, -R5.reuse, R185 ;  /* 0x000000b905e37221 */ /* 0x040fe20000010100 */
[----:B------:R-:W-:Y:S01]  /*2d20*/  @!P0 MOV R185, 0x4 ;  /* 0x0000000400b98802 */ /* 0x000fe20000000f00 */
[----:B------:R-:W-:Y:S02]  /*2d30*/  FADD.FTZ R10, R10, R11 ;  /* 0x0000000b0a0a7221 */ /* 0x000fe40000010000 */
[C---:B------:R-:W-:Y:S02]  /*2d40*/  FADD.FTZ R229, -R5.reuse, R186 ;  /* 0x000000ba05e57221 */ /* 0x040fe40000010100 */
[----:B------:R-:W-:-:S02]  /*2d50*/  FADD.FTZ R205, -R5, R205 ;  /* 0x000000cd05cd7221 */ /* 0x000fc40000010100 */
[----:B------:R-:W0:Y:S01]  /*2d60*/  MUFU.RSQ R10, R10 ;  /* 0x0000000a000a7308 */ /* 0x000e220000001400 */
[C---:B------:R-:W-:Y:S02]  /*2d70*/  FADD.FTZ R197, -R5.reuse, R197 ;  /* 0x000000c505c57221 */ /* 0x040fe40000010100 */
[C---:B------:R-:W-:Y:S02]  /*2d80*/  FADD.FTZ R198, -R5.reuse, R198 ;  /* 0x000000c605c67221 */ /* 0x040fe40000010100 */
[C---:B------:R-:W-:Y:S02]  /*2d90*/  FADD.FTZ R231, -R5.reuse, R188 ;  /* 0x000000bc05e77221 */ /* 0x040fe40000010100 */
[C---:B------:R-:W-:Y:S02]  /*2da0*/  FADD.FTZ R216, -R5.reuse, R216 ;  /* 0x000000d805d87221 */ /* 0x040fe40000010100 */
[C---:B------:R-:W-:Y:S02]  /*2db0*/  FADD.FTZ R189, -R5.reuse, R189 ;  /* 0x000000bd05bd7221 */ /* 0x040fe40000010100 */
[----:B------:R-:W-:-:S02]  /*2dc0*/  FADD.FTZ R235, -R5, R200 ;  /* 0x000000c805eb7221 */ /* 0x000fc40000010100 */
[C---:B------:R-:W-:Y:S02]  /*2dd0*/  FADD.FTZ R237, -R5.reuse, R202 ;  /* 0x000000ca05ed7221 */ /* 0x040fe40000010100 */
[----:B------:R-:W-:Y:S02]  /*2de0*/  FADD.FTZ R11, -R5, R194 ;  /* 0x000000c2050b7221 */ /* 0x000fe40000010100 */
[C---:B0-----:R-:W-:Y:S02]  /*2df0*/  FMUL.FTZ R186, R10.reuse, R221 ;  /* 0x000000dd0aba7220 */ /* 0x041fe40000410000 */
[C---:B------:R-:W-:Y:S02]  /*2e00*/  FMUL.FTZ R221, R10.reuse, R222 ;  /* 0x000000de0add7220 */ /* 0x040fe40000410000 */
[C---:B------:R-:W-:Y:S02]  /*2e10*/  FMUL.FTZ R188, R10.reuse, R223 ;  /* 0x000000df0abc7220 */ /* 0x040fe40000410000 */
[----:B------:R-:W-:-:S02]  /*2e20*/  FMUL.FTZ R223, R10, R212 ;  /* 0x000000d40adf7220 */ /* 0x000fc40000410000 */
[C---:B------:R-:W-:Y:S02]  /*2e30*/  FMUL.FTZ R200, R10.reuse, R213 ;  /* 0x000000d50ac87220 */ /* 0x040fe40000410000 */
[C---:B------:R-:W-:Y:S02]  /*2e40*/  FMUL.FTZ R202, R10.reuse, R215 ;  /* 0x000000d70aca7220 */ /* 0x040fe40000410000 */
[C---:B------:R-:W-:Y:S02]  /*2e50*/  FMUL.FTZ R213, R10.reuse, R208 ;  /* 0x000000d00ad57220 */ /* 0x040fe40000410000 */
[----:B------:R-:W-:Y:S02]  /*2e60*/  FADD.FTZ R225, -R5, R184 ;  /* 0x000000b805e17221 */ /* 0x000fe40000010100 */
[C---:B------:R-:W-:Y:S02]  /*2e70*/  FMUL.FTZ R194, R10.reuse, R205 ;  /* 0x000000cd0ac27220 */ /* 0x040fe40000410000 */
[----:B------:R-:W-:-:S02]  /*2e80*/  FMUL.FTZ R208, R10, R197 ;  /* 0x000000c50ad07220 */ /* 0x000fc40000410000 */
[----:B------:R-:W-:Y:S02]  /*2e90*/  FMUL.FTZ R215, R10, R198 ;  /* 0x000000c60ad77220 */ /* 0x000fe40000410000 */
[----:B------:R-:W-:Y:S02]  /*2ea0*/  FADD.FTZ R214, -R5, R214 ;  /* 0x000000d605d67221 */ /* 0x000fe40000010100 */
[C---:B------:R-:W-:Y:S01]  /*2eb0*/  @!P0 IMAD.WIDE R184, R2.reuse, R185, c[0x0][0x1a8] ;  /* 0x00006a0002b88625 */ /* 0x040fe200078e02b9 */
[----:B------:R-:W-:-:S03]  /*2ec0*/  IADD3 R2, R2, c[0x0][0x160], RZ ;  /* 0x0000580002027a10 */ /* 0x000fc60007ffe0ff */
[C---:B------:R-:W-:Y:S01]  /*2ed0*/  FMUL.FTZ R205, R10.reuse, R216 ;  /* 0x000000d80acd7220 */ /* 0x040fe20000410000 */
[----:B------:R0:W-:Y:S01]  /*2ee0*/  @!P0 STG.E [R184.64], R10 ;  /* 0x0000000ab8008986 */ /* 0x0001e2000c101904 */
[----:B------:R-:W-:Y:S01]  /*2ef0*/  FMUL.FTZ R224, R10, R189 ;  /* 0x000000bd0ae07220 */ /* 0x000fe20000410000 */
[----:B------:R-:W-:Y:S01]  /*2f00*/  ISETP.GE.AND P0, PT, R2, c[0x0][0x164], PT ;  /* 0x0000590002007a0c */ /* 0x000fe20003f06270 */
[----:B------:R-:W-:Y:S02]  /*2f10*/  FFMA.FTZ R197, R94, R221, R14 ;  /* 0x000000dd5ec57223 */ /* 0x000fe4000001000e */
[----:B------:R-:W-:Y:S02]  /*2f20*/  FFMA.FTZ R198, R95, R188, R15 ;  /* 0x000000bc5fc67223 */ /* 0x000fe4000001000f */
[C---:B------:R-:W-:Y:S02]  /*2f30*/  FADD.FTZ R220, -R5.reuse, R220 ;  /* 0x000000dc05dc7221 */ /* 0x040fe40000010100 */
[C---:B------:R-:W-:Y:S01]  /*2f40*/  FADD.FTZ R209, -R5.reuse, R209 ;  /* 0x000000d105d17221 */ /* 0x040fe20000010100 */
[----:B------:R-:W-:Y:S01]  /*2f50*/  F2FP.BF16.PACK_AB R197, R198, R197 ;  /* 0x000000c5c6c5723e */ /* 0x000fe200000010ff */
[----:B------:R-:W-:-:S02]  /*2f60*/  FADD.FTZ R207, -R5, R207 ;  /* 0x000000cf05cf7221 */ /* 0x000fc40000010100 */
[----:B------:R-:W-:Y:S02]  /*2f70*/  FFMA.FTZ R189, R96, R223, R16 ;  /* 0x000000df60bd7223 */ /* 0x000fe40000010010 */
[----:B------:R-:W-:Y:S02]  /*2f80*/  FFMA.FTZ R216, R97, R200, R17 ;  /* 0x000000c861d87223 */ /* 0x000fe40000010011 */
[C---:B------:R-:W-:Y:S02]  /*2f90*/  FADD.FTZ R210, -R5.reuse, R210 ;  /* 0x000000d205d27221 */ /* 0x040fe40000010100 */
[C---:B------:R-:W-:Y:S01]  /*2fa0*/  FADD.FTZ R211, -R5.reuse, R211 ;  /* 0x000000d305d37221 */ /* 0x040fe20000010100 */
[----:B------:R-:W-:Y:S01]  /*2fb0*/  F2FP.BF16.PACK_AB R198, R216, R189 ;  /* 0x000000bdd8c6723e */ /* 0x000fe200000010ff */
        /* <DEDUP_REMOVED lines=42> */
[-C--:B------:R-:W-:Y:S02]  /*3260*/  FFMA.FTZ R216, R99, R202.reuse, R19 ;  /* 0x000000ca63d87223 */ /* 0x080fe40000010013 */
[----:B------:R-:W-:-:S02]  /*3270*/  FFMA.FTZ R218, R139, R202, R59 ;  /* 0x000000ca8bda7223 */ /* 0x000fc4000001003b */
[----:B------:R-:W-:Y:S02]  /*3280*/  FMUL.FTZ R10, R10, R5 ;  /* 0x000000050a0a7220 */ /* 0x000fe40000410000 */
[----:B------:R-:W-:Y:S02]  /*3290*/  FFMA.FTZ R202, R137, R200, R57 ;  /* 0x000000c889ca7223 */ /* 0x000fe40000010039 */
        /* <DEDUP_REMOVED lines=31> */
[----:B------:R-:W-:Y:S01]  /*3490*/  LOP3.LUT R214, R9, 0x7f, RZ, 0xc0, !PT ;  /* 0x0000007f09d67812 */ /* 0x000fe200078ec0ff */
[----:B------:R-:W-:Y:S01]  /*34a0*/  FFMA.FTZ R184, R143, R184, R63 ;  /* 0x000000b88fb87223 */ /* 0x000fe2000001003f */
[----:B------:R-:W-:Y:S01]  /*34b0*/  F2FP.BF16.PACK_AB R186, R5, R186 ;  /* 0x000000ba05ba723e */ /* 0x000fe200000010ff */
[----:B------:R-:W-:Y:S01]  /*34c0*/  FFMA.FTZ R213, R140, R213, R60 ;  /* 0x000000d58cd57223 */ /* 0x000fe2000001003c */
[----:B------:R-:W-:Y:S01]  /*34d0*/  HFMA2.MMA R5, -RZ, RZ, 0, 9.5367431640625e-07 ;  /* 0x00000010ff057435 */ /* 0x000fe200000001ff */
[----:B------:R-:W-:Y:S01]  /*34e0*/  FFMA.FTZ R190, R141, R190, R61 ;  /* 0x000000be8dbe7223 */ /* 0x000fe2000001003d */
[----:B------:R-:W-:Y:S01]  /*34f0*/  F2FP.BF16.PACK_AB R185, R184, R185 ;  /* 0x000000b9b8b9723e */ /* 0x000fe200000010ff */
[----:B------:R-:W-:Y:S01]  /*3500*/  FFMA.FTZ R188, R108, R205, R28 ;  /* 0x000000cd6cbc7223 */ /* 0x000fe2000001001c */
[----:B------:R-:W-:Y:S01]  /*3510*/  LEA.HI.SX32 R238, R7, R214, 0x1d ;  /* 0x000000d607ee7211 */ /* 0x000fe200078feaff */
        /* <DEDUP_REMOVED lines=18> */
[CC--:B------:R-:W-:Y:S01]  /*3640*/  IMAD.WIDE.U32 R242, R238.reuse, R5.reuse, c[0x0][0x208] ;  /* 0x00008200eef27625 */ /* 0x0c0fe200078e0005 */
[----:B------:R1:W-:Y:S03]  /*3650*/  STG.E.128 [R244.64], R200 ;  /* 0x000000c8f4007986 */ /* 0x0003e6000c101d04 */
[-C--:B------:R-:W-:Y:S01]  /*3660*/  IMAD.WIDE.U32 R238, R238, R5.reuse, c[0x0][0x210] ;  /* 0x00008400eeee7625 */ /* 0x080fe200078e0005 */
[----:B------:R-:W-:Y:S03]  /*3670*/  STG.E.128 [R242.64], R216 ;  /* 0x000000d8f2007986 */ /* 0x000fe6000c101d04 */
[----:B------:R-:W-:Y:S01]  /*3680*/  IMAD.WIDE.U32 R8, R3, R5, c[0x0][0x208] ;  /* 0x0000820003087625 */ /* 0x000fe200078e0005 */
[----:B------:R-:W-:Y:S03]  /*3690*/  STG.E.128 [R238.64], R184 ;  /* 0x000000b8ee007986 */ /* 0x000fe6000c101d04 */
[----:B------:R-:W-:Y:S01]  /*36a0*/  FFMA.FTZ R7, R116, R241, R36 ;  /* 0x000000f174077223 */ /* 0x000fe20000010024 */
[----:B------:R2:W-:Y:S01]  /*36b0*/  STG.E.128 [R8.64], R188 ;  /* 0x000000bc08007986 */ /* 0x0005e2000c101d04 */
[----:B------:R-:W-:-:S02]  /*36c0*/  FFMA.FTZ R193, R158, R11, R78 ;  /* 0x0000000b9ec17223 */ /* 0x000fc4000001004e */
[----:B0-----:R-:W-:Y:S02]  /*36d0*/  FFMA.FTZ R194, R117, R192, R37 ;  /* 0x000000c075c27223 */ /* 0x001fe40000010025 */
[----:B------:R-:W-:Y:S02]  /*36e0*/  FFMA.FTZ R196, R123, R222, R43 ;  /* 0x000000de7bc47223 */ /* 0x000fe4000001002b */
[----:B------:R-:W-:Y:S02]  /*36f0*/  FFMA.FTZ R197, R126, R233, R46 ;  /* 0x000000e97ec57223 */ /* 0x000fe4000001002e */
[----:B------:R-:W-:Y:S02]  /*3700*/  FFMA.FTZ R198, R128, R235, R48 ;  /* 0x000000eb80c67223 */ /* 0x000fe40000010030 */
[----:B------:R-:W-:Y:S02]  /*3710*/  FFMA.FTZ R199, R130, R237, R50 ;  /* 0x000000ed82c77223 */ /* 0x000fe40000010032 */
[----:B-1----:R-:W-:-:S02]  /*3720*/  FFMA.FTZ R200, R131, R10, R51 ;  /* 0x0000000a83c87223 */ /* 0x002fc40000010033 */
[----:B------:R-:W-:Y:S02]  /*3730*/  FFMA.FTZ R205, R148, R205, R68 ;  /* 0x000000cd94cd7223 */ /* 0x000fe40000010044 */
[----:B------:R-:W-:Y:S01]  /*3740*/  FFMA.FTZ R204, R149, R204, R69 ;  /* 0x000000cc95cc7223 */ /* 0x000fe20000010045 */
[----:B--2---:R-:W-:Y:S01]  /*3750*/  F2FP.BF16.PACK_AB R188, R194, R7 ;  /* 0x00000007c2bc723e */ /* 0x004fe200000010ff */
        /* <DEDUP_REMOVED lines=47> */
[----:B------:R-:W-:Y:S01]  /*3a50*/  IMAD.WIDE.U32 R200, R3, R5, c[0x0][0x210] ;  /* 0x0000840003c87625 */ /* 0x000fe200078e0005 */
[----:B------:R-:W-:Y:S02]  /*3a60*/  F2FP.BF16.PACK_AB R10, R10, R235 ;  /* 0x000000eb0a0a723e */ /* 0x000fe400000010ff */
[----:B------:R-:W-:Y:S01]  /*3a70*/  F2FP.BF16.PACK_AB R9, R226, R9 ;  /* 0x00000009e209723e */ /* 0x000fe200000010ff */
[CC--:B------:R-:W-:Y:S01]  /*3a80*/  IMAD.WIDE.U32 R202, R6.reuse, R5.reuse, c[0x0][0x208] ;  /* 0x0000820006ca7625 */ /* 0x0c0fe200078e0005 */
[----:B------:R0:W-:Y:S03]  /*3a90*/  STG.E.128 [R200.64], R184 ;  /* 0x000000b8c8007986 */ /* 0x0001e6000c101d04 */
[-C--:B------:R-:W-:Y:S01]  /*3aa0*/  IMAD.WIDE.U32 R6, R6, R5.reuse, c[0x0][0x210] ;  /* 0x0000840006067625 */ /* 0x080fe200078e0005 */
[----:B------:R0:W-:Y:S03]  /*3ab0*/  STG.E.128 [R202.64], R188 ;  /* 0x000000bcca007986 */ /* 0x0001e6000c101d04 */
[CC--:B------:R-:W-:Y:S01]  /*3ac0*/  IMAD.WIDE.U32 R204, R4.reuse, R5.reuse, c[0x0][0x208] ;  /* 0x0000820004cc7625 */ /* 0x0c0fe200078e0005 */
[----:B------:R0:W-:Y:S03]  /*3ad0*/  STG.E.128 [R6.64], R192 ;  /* 0x000000c006007986 */ /* 0x0001e6000c101d04 */
[----:B------:R-:W-:Y:S01]  /*3ae0*/  IMAD.WIDE.U32 R4, R4, R5, c[0x0][0x210] ;  /* 0x0000840004047625 */ /* 0x000fe200078e0005 */
[----:B------:R0:W-:Y:S04]  /*3af0*/  STG.E.128 [R204.64], R196 ;  /* 0x000000c4cc007986 */ /* 0x0001e8000c101d04 */
[----:B------:R0:W-:Y:S02]  /*3b00*/  STG.E.128 [R4.64], R8 ;  /* 0x0000000804007986 */ /* 0x0001e4000c101d04 */
[----:B0----5:R-:W-:Y:S01]  /*3b10*/  @P0 CALL.REL.NOINC `(.L_x_13455) ;  /* 0x0000001000000944 */ /* 0x021fe20003c00000 */
[----:B------:R-:W-:Y:S05]  /*3b20*/  BRA `(.L_x_13456) ;  /* 0xffffcb8000007947 */ /* 0x000fea000383ffff */
.L_x_13455:
[----:B------:R-:W-:Y:S05]  /*3b30*/  EXIT ;  /* 0x000000000000794d */ /* 0x000fea0003800000 */
.L_x_13453:
[----:B0-----:R-:W-:Y:S01]  /*3b40*/  HFMA2.MMA R226, -RZ, RZ, 0, 5.9604644775390625e-08 ;  /* 0x00000001ffe27435 */ /* 0x001fe200000001ff */
[----:B------:R-:W-:-:S02]  /*3b50*/  MOV R11, R230 ;  /* 0x000000e6000b7202 */ /* 0x000fc40000000f00 */
[----:B------:R-:W-:Y:S02]  /*3b60*/  MOV R9, 0x1f ;  /* 0x0000001f00097802 */ /* 0x000fe40000000f00 */
[----:B------:R-:W-:Y:S02]  /*3b70*/  MOV R228, 0xffffffff ;  /* 0xffffffff00e47802 */ /* 0x000fe40000000f00 */
[----:B------:R-:W-:Y:S02]  /*3b80*/  MOV R224, 0x3ba0 ;  /* 0x00003ba000e07802 */ /* 0x000fe40000000f00 */
[----:B-----5:R-:W-:Y:S05]  /*3b90*/  CALL.REL.NOINC `($__internal_33_$__cuda_sm70_shflsync_bfly_p) ;  /* 0x000008a000007944 */ /* 0x020fea0003c00000 */
[----:B01----:R-:W-:Y:S05]  /*3ba0*/  BRA `(.L_x_13457) ;  /* 0xffffe68000007947 */ /* 0x003fea000383ffff */
.L_x_13454:
[----:B------:R-:W-:Y:S01]  /*3bb0*/  HFMA2.MMA R226, -RZ, RZ, 0, 1.1920928955078125e-07 ;  /* 0x00000002ffe27435 */ /* 0x000fe200000001ff */
[----:B------:R-:W-:Y:S02]  /*3bc0*/  MOV R11, R230 ;  /* 0x000000e6000b7202 */ /* 0x000fe40000000f00 */
[----:B------:R-:W-:Y:S02]  /*3bd0*/  MOV R9, 0x1f ;  /* 0x0000001f00097802 */ /* 0x000fe40000000f00 */
[----:B------:R-:W-:Y:S02]  /*3be0*/  MOV R228, 0xffffffff ;  /* 0xffffffff00e47802 */ /* 0x000fe40000000f00 */
[----:B------:R-:W-:-:S02]  /*3bf0*/  MOV R224, 0x3c10 ;  /* 0x00003c1000e07802 */ /* 0x000fc40000000f00 */
[----:B-----5:R-:W-:Y:S05]  /*3c00*/  CALL.REL.NOINC `($__internal_33_$__cuda_sm70_shflsync_bfly_p) ;  /* 0x0000083000007944 */ /* 0x020fea0003c00000 */
[----:B0-----:R-:W-:Y:S01]  /*3c10*/  HFMA2.MMA R226, -RZ, RZ, 0, 2.384185791015625e-07 ;  /* 0x00000004ffe27435 */ /* 0x001fe200000001ff */
[----:B-1----:R-:W-:Y:S01]  /*3c20*/  FADD.FTZ R11, R230, R9 ;  /* 0x00000009e60b7221 */ /* 0x002fe20000010000 */
[----:B------:R-:W-:-:S02]  /*3c30*/  MOV R9, 0x1f ;  /* 0x0000001f00097802 */ /* 0x000fc40000000f00 */
[----:B------:R-:W-:Y:S02]  /*3c40*/  MOV R228, 0xffffffff ;  /* 0xffffffff00e47802 */ /* 0x000fe40000000f00 */
[----:B------:R-:W-:Y:S02]  /*3c50*/  MOV R224, 0x3c70 ;  /* 0x00003c7000e07802 */ /* 0x000fe40000000f00 */
[----:B------:R-:W-:Y:S05]  /*3c60*/  CALL.REL.NOINC `($__internal_33_$__cuda_sm70_shflsync_bfly_p) ;  /* 0x000007d000007944 */ /* 0x000fea0003c00000 */
[----:B0-----:R-:W-:Y:S01]  /*3c70*/  HFMA2.MMA R226, -RZ, RZ, 0, 4.76837158203125e-07 ;  /* 0x00000008ffe27435 */ /* 0x001fe200000001ff */
[----:B-1----:R-:W-:Y:S01]  /*3c80*/  FADD.FTZ R11, R11, R9 ;  /* 0x000000090b0b7221 */ /* 0x002fe20000010000 */
[----:B------:R-:W-:Y:S02]  /*3c90*/  MOV R9, 0x1f ;  /* 0x0000001f00097802 */ /* 0x000fe40000000f00 */
[----:B------:R-:W-:Y:S02]  /*3ca0*/  MOV R228, 0xffffffff ;  /* 0xffffffff00e47802 */ /* 0x000fe40000000f00 */
[----:B------:R-:W-:Y:S02]  /*3cb0*/  MOV R224, 0x3cd0 ;  /* 0x00003cd000e07802 */ /* 0x000fe40000000f00 */
[----:B------:R-:W-:Y:S05]  /*3cc0*/  CALL.REL.NOINC `($__internal_33_$__cuda_sm70_shflsync_bfly_p) ;  /* 0x0000077000007944 */ /* 0x000fea0003c00000 */
[----:B0-----:R-:W-:Y:S01]  /*3cd0*/  HFMA2.MMA R226, -RZ, RZ, 0, 9.5367431640625e-07 ;  /* 0x00000010ffe27435 */ /* 0x001fe200000001ff */
[----:B-1----:R-:W-:Y:S01]  /*3ce0*/  FADD.FTZ R11, R11, R9 ;  /* 0x000000090b0b7221 */ /* 0x002fe20000010000 */
[----:B------:R-:W-:-:S02]  /*3cf0*/  MOV R9, 0x1f ;  /* 0x0000001f00097802 */ /* 0x000fc40000000f00 */
[----:B------:R-:W-:Y:S02]  /*3d00*/  MOV R228, 0xffffffff ;  /* 0xffffffff00e47802 */ /* 0x000fe40000000f00 */
[----:B------:R-:W-:Y:S02]  /*3d10*/  MOV R224, 0x3d30 ;  /* 0x00003d3000e07802 */ /* 0x000fe40000000f00 */
[----:B------:R-:W-:Y:S05]  /*3d20*/  CALL.REL.NOINC `($__internal_33_$__cuda_sm70_shflsync_bfly_p) ;  /* 0x0000071000007944 */ /* 0x000fea0003c00000 */
        /* <DEDUP_REMOVED lines=86> */
[----:B------:R-:W-:Y:S05]  /*4290*/  CALL.REL.NOINC `($__internal_33_$__cuda_sm70_shflsync_bfly_p) ;  /* 0x000001a000007944 */ /* 0x000fea0003c00000 */
[----:B0-----:R-:W-:Y:S01]  /*42a0*/  HFMA2.MMA R226, -RZ, RZ, 0, 1.1920928955078125e-07 ;  /* 0x00000002ffe27435 */ /* 0x001fe200000001ff */
[----:B-1----:R-:W-:Y:S01]  /*42b0*/  FADD.FTZ R11, R11, R9 ;  /* 0x000000090b0b7221 */ /* 0x002fe20000010000 */
[----:B------:R-:W-:Y:S02]  /*42c0*/  MOV R9, 0x1f ;  /* 0x0000001f00097802 */ /* 0x000fe40000000f00 */
[----:B------:R-:W-:Y:S02]  /*42d0*/  MOV R228, 0xffffffff ;  /* 0xffffffff00e47802 */ /* 0x000fe40000000f00 */
[----:B------:R-:W-:Y:S02]  /*42e0*/  MOV R224, 0x4300 ;  /* 0x0000430000e07802 */ /* 0x000fe40000000f00 */
[----:B------:R-:W-:Y:S05]  /*42f0*/  CALL.REL.NOINC `($__internal_33_$__cuda_sm70_shflsync_bfly_p) ;  /* 0x0000014000007944 */ /* 0x000fea0003c00000 */
        /* <DEDUP_REMOVED lines=18> */
[----:B01----:R-:W-:Y:S01]  /*4420*/  MOV R228, R9 ;  /* 0x0000000900e47202 */ /* 0x003fe20000000f00 */
[----:B------:R-:W-:Y:S05]  /*4430*/  BRA `(.L_x_13458) ;  /* 0xffffe43000007947 */ /* 0x000fea000383ffff */
        .weak           $__internal_33_$__cuda_sm70_shflsync_bfly_p
        .type           $__internal_33_$__cuda_sm70_shflsync_bfly_p,@function
        .size           $__internal_33_$__cuda_sm70_shflsync_bfly_p,(.L_x_32973 - $__internal_33_$__cuda_sm70_shflsync_bfly_p)
$__internal_33_$__cuda_sm70_shflsync_bfly_p:
[----:B------:R-:W-:Y:S01]  /*4440*/  HFMA2.MMA R225, -RZ, RZ, 0, 0 ;  /* 0x00000000ffe17435 */ /* 0x000fe200000001ff */
[----:B------:R-:W-:Y:S04]  /*4450*/  WARPSYNC R228 ;  /* 0x000000e400007348 */ /* 0x000fe80003800000 */
[----:B------:R0:W1:Y:S01]  /*4460*/  SHFL.BFLY PT, R9, R11, R226, R9 ;  /* 0x0c0000e20b097389 */ /* 0x00006200000e0009 */
[----:B------:R-:W-:Y:S05]  /*4470*/  RET.REL.NODEC R224 `(_ZN10layer_norm31ln_parallel_residual_fwd_kernelINS_13Kernel_traitsIf13__nv_bfloat16fS2_fjLj5120ELj1ELj1ELj4ELj16ENS_18Kernel_traits_baseILj5120EfS2_fS2_fjLj128EEEEELb0ELb0ELb1EEEvNS_9FwdParamsE) ;  /* 0xffffbb80e0007950 */ /* 0x000fea0003c3ffff */
.L_x_13459:
        /* <DEDUP_REMOVED lines=16> */
.L_x_32973:


//--------------------- .text._ZN10layer_norm31ln_parallel_residual_fwd_kernelINS_13Kernel_traitsIf13__nv_bfloat16fS2_fjLj5120ELj1ELj1ELj4ELj16ENS_18Kernel_traits_baseILj5120EfS2_fS2_fjLj128EEEEELb0ELb1ELb0EEEvNS_9FwdParamsE --------------------------
	.section	.text._ZN10layer_norm31ln_parallel_residual_fwd_kernelINS_13Kernel_traitsIf13__nv_bfloat16fS2_fjLj5120ELj1ELj1ELj4ELj16ENS_18Kernel_traits_baseILj5120EfS2_fS2_fjLj128EEEEELb0ELb1ELb0EEEvNS_9FwdParamsE,"ax",@progbits
	.sectioninfo	@"SHI_REGISTERS=158"
	.align	128
        .global         _ZN10layer_norm31ln_parallel_residual_fwd_kernelINS_13Kernel_traitsIf13__nv_bfloat16fS2_fjLj5120ELj1ELj1ELj4ELj16ENS_18Kernel_traits_baseILj5120EfS2_fS2_fjLj128EEEEELb0ELb1ELb0EEEvNS_9FwdParamsE
        .type           _ZN10layer_norm31ln_parallel_residual_fwd_kernelINS_13Kernel_traitsIf13__nv_bfloat16fS2_fjLj5120ELj1ELj1ELj4ELj16ENS_18Kernel_traits_baseILj5120EfS2_fS2_fjLj128EEEEELb0ELb1ELb0EEEvNS_9FwdParamsE,@function
        .size           _ZN10layer_norm31ln_parallel_residual_fwd_kernelINS_13Kernel_traitsIf13__nv_bfloat16fS2_fjLj5120ELj1ELj1ELj4ELj16ENS_18Kernel_traits_baseILj5120EfS2_fS2_fjLj128EEEEELb0ELb1ELb0EEEvNS_9FwdParamsE,(.L_x_32974 - _ZN10layer_norm31ln_parallel_residual_fwd_kernelINS_13Kernel_traitsIf13__nv_bfloat16fS2_fjLj5120ELj1ELj1ELj4ELj16ENS_18Kernel_traits_baseILj5120EfS2_fS2_fjLj128EEEEELb0ELb1ELb0EEEvNS_9FwdParamsE)
        .other          _ZN10layer_norm31ln_parallel_residual_fwd_kernelINS_13Kernel_traitsIf13__nv_bfloat16fS2_fjLj5120ELj1ELj1ELj4ELj16ENS_18Kernel_traits_baseILj5120EfS2_fS2_fjLj128EEEEELb0ELb1ELb0EEEvNS_9FwdParamsE,@"STO_CUDA_ENTRY STV_DEFAULT"
_ZN10layer_norm31ln_parallel_residual_fwd_kernelINS_13Kernel_traitsIf13__nv_bfloat16fS2_fjLj5120ELj1ELj1ELj4ELj16ENS_18Kernel_traits_baseILj5120EfS2_fS2_fjLj128EEEEELb0ELb1ELb0EEEvNS_9FwdParamsE:
.text._ZN10layer_norm31ln_parallel_residual_fwd_kernelINS_13Kernel_traitsIf13__nv_bfloat16fS2_fjLj5120ELj1ELj1ELj4ELj16ENS_18Kernel_traits_baseILj5120EfS2_fS2_fjLj128EEEEELb0ELb1ELb0EEEvNS_9FwdParamsE:
        /* <DEDUP_REMOVED lines=33> */
.L_x_13461:
[----:B------:R-:W-:Y:S05]  /*0210*/  BSYNC B0 ;  /* 0x0000000000007941 */ /* 0x000fea0003800000 */
.L_x_13460:
[----:B------:R-:W-:Y:S01]  /*0220*/  BSSY B0, `(.L_x_13462) ;  /* 0x0000011000007945 */ /* 0x000fe20003800000 */
[----:B------:R-:W-:Y:S05]  /*0230*/  @!P6 BRA `(.L_x_13463) ;  /* 0x000000f00000e947 */ /* 0x000fea0003800000 */
[----:B------:R-:W-:Y:S01]  /*0240*/  ISETP.NE.U32.AND P3, PT, RZ, c[0x0][0x218], PT ;  /* 0x00008600ff007a0c */ /* 0x000fe20003f65070 */
[----:B------:R-:W-:Y:S01]  /*0250*/  CS2R R22, SRZ ;  /* 0x0000000000167805 */ /* 0x000fe2000001ff00 */
[----:B------:R-:W-:Y:S01]  /*0260*/  MOV R37, 0x20 ;  /* 0x0000002000257802 */ /* 0x000fe20000000f00 */
[----:B0-----:R-:W-:Y:S01]  /*0270*/  CS2R R20, SRZ ;  /* 0x0000000000147805 */ /* 0x001fe2000001ff00 */
        /* <DEDUP_REMOVED lines=11> */
.L_x_13463:
[----:B------:R-:W-:Y:S05]  /*0330*/  BSYNC B0 ;  /* 0x0000000000007941 */ /* 0x000fea0003800000 */
.L_x_13462:
[----:B------:R-:W-:Y:S01]  /*0340*/  BSSY B0, `(.L_x_13464) ;  /* 0x0000011000007945 */ /* 0x000fe20003800000 */
[----:B------:R-:W-:Y:S05]  /*0350*/  @!P5 BRA `(.L_x_13465) ;  /* 0x000000f00000d947 */ /* 0x000fea0003800000 */
[----:B------:R-:W-:Y:S01]  /*0360*/  ISETP.NE.U32.AND P3, PT, RZ, c[0x0][0x218], PT ;  /* 0x00008600ff007a0c */ /* 0x000fe20003f65070 */
[----:B------:R-:W-:Y:S01]  /*0370*/  HFMA2.MMA R53, -RZ, RZ, 0, 1.9073486328125e-06 ;  /* 0x00000020ff357435 */ /* 0x000fe200000001ff */
[----:B------:R-:W-:Y:S01]  /*0380*/  CS2R R38, SRZ ;  /* 0x0000000000267805 */ /* 0x000fe2000001ff00 */
[----:B0-----:R-:W-:Y:S01]  /*0390*/  CS2R R36, SRZ ;  /* 0x0000000000247805 */ /* 0x001fe2000001ff00 */
        /* <DEDUP_REMOVED lines=10> */
[----:B------:R-:W-:-:S03]  /*0440*/  IADD3 R72, R72, 0x80, RZ ;  /* 0x0000008048487810 */ /* 0x000fc60007ffe0ff */
.L_x_13465:
[----:B------:R-:W-:Y:S05]  /*0450*/  BSYNC B0 ;  /* 0x0000000000007941 */ /* 0x000fea0003800000 */
.L_x_13464:
        /* <DEDUP_REMOVED lines=17> */
.L_x_13467:
[----:B------:R-:W-:Y:S05]  /*0570*/  BSYNC B0 ;  /* 0x0000000000007941 */ /* 0x000fea0003800000 */
.L_x_13466:
[----:B------:R-:W-:Y:S01]  /*0580*/  BSSY B0, `(.L_x_13468) ;  /* 0x0000010000007945 */ /* 0x000fe20003800000 */
[----:B------:R-:W-:Y:S05]  /*0590*/  @!P2 BRA `(.L_x_13469) ;  /* 0x000000e00000a947 */ /* 0x000fea0003800000 */
[----:B------:R-:W-:Y:S01]  /*05a0*/  ISETP.NE.U32.AND P3, PT, RZ, c[0x0][0x218], PT ;  /* 0x00008600ff007a0c */ /* 0x000fe20003f65070 */
[----:B0-----:R-:W-:Y:S01]  /*05b0*/  HFMA2.MMA R3, -RZ, RZ, 0, 1.9073486328125e-06 ;  /* 0x00000020ff037435 */ /* 0x001fe200000001ff */
[----:B------:R-:W-:Y:S01]  /*05c0*/  CS2R R70, SRZ ;  /* 0x0000000000467805 */ /* 0x000fe2000001ff00 */
[----:B------:R-:W-:Y:S01]  /*05d0*/  CS2R R68, SRZ ;  /* 0x0000000000447805 */ /* 0x000fe2000001ff00 */
[----:B------:R-:W-:Y:S01]  /*05e0*/  ISETP.NE.AND.EX P3, PT, RZ, c[0x0][0x21c], PT, P3 ;  /* 0x00008700ff007a0c */ /* 0x000fe20003f65330 */
[----:B------:R-:W-:-:S06]  /*05f0*/  CS2R R74, SRZ ;  /* 0x00000000004a7805 */ /* 0x000fcc000001ff00 */
[----:B------:R-:W-:-:S05]  /*0600*/  IMAD.WIDE.U32 R2, R72, R3, c[0x0][0x1b0] ;  /* 0x00006c0048027625 */ /* 0x000fca00078e0003 */
[----:B------:R0:W5:Y:S01]  /*0610*/  LDG.E.128 R76, [R2.64] ;  /* 0x00000004024c7981 */ /* 0x000162000c1e1d00 */
[----:B------:R-:W-:-:S03]  /*0620*/  @P3 LEA R84, P4, R72, c[0x0][0x218], 0x5 ;  /* 0x0000860048543a11 */ /* 0x000fc600078828ff */
[----:B------:R0:W5:Y:S01]  /*0630*/  LDG.E.128 R80, [R2.64+0x10] ;  /* 0x0000100402507981 */ /* 0x000162000c1e1d00 */
[----:B------:R-:W-:Y:S02]  /*0640*/  @P3 LEA.HI.X R85, R72, c[0x0][0x21c], RZ, 0x5, P4 ;  /* 0x0000870048553a11 */ /* 0x000fe400020f2cff */
[----:B------:R-:W-:-:S03]  /*0650*/  CS2R R72, SRZ ;  /* 0x0000000000487805 */ /* 0x000fc6000001ff00 */
[----:B------:R0:W5:Y:S04]  /*0660*/  @P3 LDG.E.128 R68, [R84.64] ;  /* 0x0000000454443981 */ /* 0x000168000c1e1d00 */
[----:B------:R0:W5:Y:S02]  /*0670*/  @P3 LDG.E.128 R72, [R84.64+0x10] ;  /* 0x0000100454483981 */ /* 0x000164000c1e1d00 */
.L_x_13469:
[----:B------:R-:W-:Y:S05]  /*0680*/  BSYNC B0 ;  /* 0x0000000000007941 */ /* 0x000fea0003800000 */
.L_x_13468:
[----:B------:R-:W1:Y:S02]  /*0690*/  S2UR UR6, SR_CTAID.X ;  /* 0x00000000000679c3 */ /* 0x000e640000002500 */
[----:B-1----:R-:W-:-:S04]  /*06a0*/  LEA.HI R140, R143, UR6, RZ, 0x19 ;  /* 0x000000068f8c7c11 */ /* 0x002fc8000f8fc8ff */
[----:B------:R-:W-:-:S13]  /*06b0*/  ISETP.GE.AND P3, PT, R140, c[0x0][0x164], PT ;  /* 0x000059008c007a0c */ /* 0x000fda0003f66270 */
[----:B------:R-:W-:Y:S05]  /*06c0*/  @P3 EXIT ;  /* 0x000000000000394d */ /* 0x000fea0003800000 */
[----:B------:R-:W-:Y:S01]  /*06d0*/  SHF.R.S32.HI R0, RZ, 0x3, R0 ;  /* 0x00000003ff007819 */ /* 0x000fe20000011400 */
[----:B------:R-:W-:Y:S01]  /*06e0*/  ULDC.U8 UR6, c[0x0][0x1f0] ;  /* 0x00007c0000067ab9 */ /* 0x000fe20000000000 */
[----:B0-----:R-:W-:Y:S02]  /*06f0*/  LOP3.LUT R3, R143, 0x60, RZ, 0xc0, !PT ;  /* 0x000000608f037812 */ /* 0x001fe400078ec0ff */
[----:B------:R-:W-:Y:S02]  /*0700*/  LOP3.LUT R2, R0, 0x7f, RZ, 0xc0, !PT ;  /* 0x0000007f00027812 */ /* 0x000fe400078ec0ff */
[----:B------:R-:W-:Y:S02]  /*0710*/  SHF.R.U32.HI R0, RZ, 0x2, R0 ;  /* 0x00000002ff007819 */ /* 0x000fe40000011600 */
[----:B------:R-:W-:Y:S02]  /*0720*/  IADD3 R3, R2, -R3, RZ ;  /* 0x8000000302037210 */ /* 0x000fe40007ffe0ff */
[----:B------:R-:W-:-:S02]  /*0730*/  LOP3.LUT R0, R0, 0x3fffffe0, RZ, 0xc0, !PT ;  /* 0x3fffffe000007812 */ /* 0x000fc400078ec0ff */
[----:B------:R-:W-:Y:S02]  /*0740*/  IMNMX R3, RZ, R3, !PT ;  /* 0x00000003ff037217 */ /* 0x000fe40007800200 */
[----:B------:R-:W-:Y:S02]  /*0750*/  MOV R85, 0x1 ;  /* 0x0000000100557802 */ /* 0x000fe40000000f00 */
[----:B------:R-:W-:-:S04]  /*0760*/  IMNMX R3, R3, 0x20, PT ;  /* 0x0000002003037817 */ /* 0x000fc80003800200 */
[----:B------:R-:W-:-:S04]  /*0770*/  IADD3 R3, R3, R0, RZ ;  /* 0x0000000003037210 */ /* 0x000fc80007ffe0ff */
[----:B------:R-:W-:Y:S02]  /*0780*/  SHF.L.U32 R84, R3, 0x3, RZ ;  /* 0x0000000303547819 */ /* 0x000fe400000006ff */
[----:B------:R-:W-:-:S04]  /*0790*/  SHF.L.U32 R3, R143, 0x5, RZ ;  /* 0x000000058f037819 */ /* 0x000fc800000006ff */
[----:B------:R-:W0:Y:S01]  /*07a0*/  I2F.U32 R84, R84 ;  /* 0x0000005400547306 */ /* 0x000e220000201000 */
[----:B------:R-:W-:-:S04]  /*07b0*/  LOP3.LUT R3, R3, 0x3e0, RZ, 0xc0, !PT ;  /* 0x000003e003037812 */ /* 0x000fc800078ec0ff */
[----:B------:R-:W-:-:S04]  /*07c0*/  IADD3 R3, R2, -R3, RZ ;  /* 0x8000000302037210 */ /* 0x000fc80007ffe0ff */
[----:B------:R-:W-:-:S04]  /*07d0*/  IMNMX R3, RZ, R3, !PT ;  /* 0x00000003ff037217 */ /* 0x000fc80007800200 */
[----:B------:R-:W-:Y:S01]  /*07e0*/  IMNMX R3, R3, 0x20, PT ;  /* 0x0000002003037817 */ /* 0x000fe20003800200 */
[----:B0-----:R0:W1:Y:S03]  /*07f0*/  MUFU.RCP R141, R84 ;  /* 0x00000054008d7308 */ /* 0x0010660000001000 */
[----:B------:R-:W-:Y:S02]  /*0800*/  IADD3 R2, R0, R3, RZ ;  /* 0x0000000300027210 */ /* 0x000fe40007ffe0ff */
[----:B------:R-:W-:Y:S02]  /*0810*/  PRMT R3, R85, 0x7610, R3 ;  /* 0x0000761055037816 */ /* 0x000fe40000000003 */
[----:B------:R-:W-:Y:S02]  /*0820*/  SHF.L.U32 R2, R2, 0x3, RZ ;  /* 0x0000000302027819 */ /* 0x000fe400000006ff */
.L_x_13573:
        /* <DEDUP_REMOVED lines=16> */
[----:B0-----:R0:W5:Y:S01]  /*0930*/  @P4 LDG.E.128 R84, [R98.64] ;  /* 0x0000000462544981 */ /* 0x001162000c1e1d00 */
        /* <DEDUP_REMOVED lines=12> */
.L_x_13472:
[----:B0----5:R-:W-:-:S05]  /*0a00*/  PRMT R97, RZ, 0x5410, R84 ;  /* 0x00005410ff617816 */ /* 0x021fca0000000054 */
[----:B------:R-:W-:-:S04]  /*0a10*/  FADD.FTZ R96, R97, R96 ;  /* 0x0000006061607221 */ /* 0x000fc80000010000 */
[----:B------:R-:W-:Y:S02]  /*0a20*/  @P3 FADD.FTZ R96, R88, R96 ;  /* 0x0000006058603221 */ /* 0x000fe40000010000 */
.L_x_13473:
[----:B------:R-:W-:Y:S01]  /*0a30*/  PRMT R97, RZ, 0x7610, R100 ;  /* 0x00007610ff617816 */ /* 0x000fe20000000064 */
[----:B------:R-:W-:Y:S05]  /*0a40*/  @P4 BRA `(.L_x_13474) ;  /* 0x0000003000004947 */ /* 0x000fea0003800000 */
[----:B------:R-:W-:Y:S05]  /*0a50*/  @!P3 BRA `(.L_x_13475) ;  /* 0x000000500000b947 */ /* 0x000fea0003800000 */
[----:B-----5:R-:W-:Y:S01]  /*0a60*/  FADD.FTZ R97, R89, R97 ;  /* 0x0000006159617221 */ /* 0x020fe20000010000 */
[----:B------:R-:W-:Y:S05]  /*0a70*/  BRA `(.L_x_13475) ;  /* 0x0000003000007947 */ /* 0x000fea0003800000 */
.L_x_13474:
[----:B-----5:R-:W-:-:S05]  /*0a80*/  PRMT R98, RZ, 0x7610, R84 ;  /* 0x00007610ff627816 */ /* 0x020fca0000000054 */
[----:B------:R-:W-:-:S04]  /*0a90*/  FADD.FTZ R97, R98, R97 ;  /* 0x0000006162617221 */ /* 0x000fc80000010000 */
[----:B------:R-:W-:Y:S02]  /*0aa0*/  @P3 FADD.FTZ R97, R89, R97 ;  /* 0x0000006159613221 */ /* 0x000fe40000010000 */
.L_x_13475:
[----:B------:R-:W-:Y:S01]  /*0ab0*/  PRMT R98, RZ, 0x5410, R101 ;  /* 0x00005410ff627816 */ /* 0x000fe20000000065 */
[----:B------:R-:W-:Y:S05]  /*0ac0*/  @P4 BRA `(.L_x_13476) ;  /* 0x0000003000004947 */ /* 0x000fea0003800000 */
[----:B------:R-:W-:Y:S05]  /*0ad0*/  @!P3 BRA `(.L_x_13477) ;  /* 0x000000500000b947 */ /* 0x000fea0003800000 */
[----:B-----5:R-:W-:Y:S01]  /*0ae0*/  FADD.FTZ R98, R90, R98 ;  /* 0x000000625a627221 */ /* 0x020fe20000010000 */
[----:B------:R-:W-:Y:S05]  /*0af0*/  BRA `(.L_x_13477) ;  /* 0x0000003000007947 */ /* 0x000fea0003800000 */
.L_x_13476:
[----:B-----5:R-:W-:-:S05]  /*0b00*/  PRMT R99, RZ, 0x5410, R85 ;  /* 0x00005410ff637816 */ /* 0x020fca0000000055 */
[----:B------:R-:W-:-:S04]  /*0b10*/  FADD.FTZ R98, R99, R98 ;  /* 0x0000006263627221 */ /* 0x000fc80000010000 */
[----:B------:R-:W-:Y:S02]  /*0b20*/  @P3 FADD.FTZ R98, R90, R98 ;  /* 0x000000625a623221 */ /* 0x000fe40000010000 */
.L_x_13477:
[----:B------:R-:W-:Y:S01]  /*0b30*/  PRMT R99, RZ, 0x7610, R101 ;  /* 0x00007610ff637816 */ /* 0x000fe20000000065 */
[----:B------:R-:W-:Y:S05]  /*0b40*/  @P4 BRA `(.L_x_13478) ;  /* 0x0000003000004947 */ /* 0x000fea0003800000 */
[----:B------:R-:W-:Y:S05]  /*0b50*/  @!P3 BRA `(.L_x_13479) ;  /* 0x000000500000b947 */ /* 0x000fea0003800000 */
[----:B-----5:R-:W-:Y:S01]  /*0b60*/  FADD.FTZ R99, R91, R99 ;  /* 0x000000635b637221 */ /* 0x020fe20000010000 */
[----:B------:R-:W-:Y:S05]  /*0b70*/  BRA `(.L_x_13479) ;  /* 0x0000003000007947 */ /* 0x000fea0003800000 */
.L_x_13478:
[----:B-----5:R-:W-:-:S05]  /*0b80*/  PRMT R100, RZ, 0x7610, R85 ;  /* 0x00007610ff647816 */ /* 0x020fca0000000055 */
[----:B------:R-:W-:-:S04]  /*0b90*/  FADD.FTZ R99, R100, R99 ;  /* 0x0000006364637221 */ /* 0x000fc80000010000 */
[----:B------:R-:W-:Y:S02]  /*0ba0*/  @P3 FADD.FTZ R99, R91, R99 ;  /* 0x000000635b633221 */ /* 0x000fe40000010000 */
.L_x_13479:
[----:B------:R-:W-:Y:S01]  /*0bb0*/  PRMT R100, RZ, 0x5410, R102 ;  /* 0x00005410ff647816 */ /* 0x000fe20000000066 */
[----:B------:R-:W-:Y:S05]  /*0bc0*/  @P4 BRA `(.L_x_13480) ;  /* 0x0000003000004947 */ /* 0x000fea0003800000 */
[----:B------:R-:W-:Y:S05]  /*0bd0*/  @!P3 BRA `(.L_x_13481) ;  /* 0x000000500000b947 */ /* 0x000fea0003800000 */
[----:B-----5:R-:W-:Y:S01]  /*0be0*/  FADD.FTZ R100, R92, R100 ;  /* 0x000000645c647221 */ /* 0x020fe20000010000 */
[----:B------:R-:W-:Y:S05]  /*0bf0*/  BRA `(.L_x_13481) ;  /* 0x0000003000007947 */ /* 0x000fea0003800000 */
.L_x_13480:
[----:B-----5:R-:W-:-:S05]  /*0c00*/  PRMT R101, RZ, 0x5410, R86 ;  /* 0x00005410ff657816 */ /* 0x020fca0000000056 */
[----:B------:R-:W-:-:S04]  /*0c10*/  FADD.FTZ R100, R101, R100 ;  /* 0x0000006465647221 */ /* 0x000fc80000010000 */
[----:B------:R-:W-:Y:S02]  /*0c20*/  @P3 FADD.FTZ R100, R92, R100 ;  /* 0x000000645c643221 */ /* 0x000fe40000010000 */
.L_x_13481:
[----:B------:R-:W-:Y:S01]  /*0c30*/  PRMT R101, RZ, 0x7610, R102 ;  /* 0x00007610ff657816 */ /* 0x000fe20000000066 */
[----:B------:R-:W-:Y:S05]  /*0c40*/  @P4 BRA `(.L_x_13482) ;  /* 0x0000003000004947 */ /* 0x000fea0003800000 */
[----:B------:R-:W-:Y:S05]  /*0c50*/  @!P3 BRA `(.L_x_13483) ;  /* 0x000000500000b947 */ /* 0x000fea0003800000 */
[----:B-----5:R-:W-:Y:S01]  /*0c60*/  FADD.FTZ R101, R93, R101 ;  /* 0x000000655d657221 */ /* 0x020fe20000010000 */
[----:B------:R-:W-:Y:S05]  /*0c70*/  BRA `(.L_x_13483) ;  /* 0x0000003000007947 */ /* 0x000fea0003800000 */
.L_x_13482:
[----:B-----5:R-:W-:-:S05]  /*0c80*/  PRMT R102, RZ, 0x7610, R86 ;  /* 0x00007610ff667816 */ /* 0x020fca0000000056 */
[----:B------:R-:W-:-:S04]  /*0c90*/  FADD.FTZ R101, R102, R101 ;  /* 0x0000006566657221 */ /* 0x000fc80000010000 */
[----:B------:R-:W-:Y:S02]  /*0ca0*/  @P3 FADD.FTZ R101, R93, R101 ;  /* 0x000000655d653221 */ /* 0x000fe40000010000 */
.L_x_13483:
[----:B------:R-:W-:Y:S01]  /*0cb0*/  PRMT R102, RZ, 0x5410, R103 ;  /* 0x00005410ff667816 */ /* 0x000fe20000000067 */
[----:B------:R-:W-:Y:S05]  /*0cc0*/  @P4 BRA `(.L_x_13484) ;  /* 0x0000003000004947 */ /* 0x000fea0003800000 */
[----:B------:R-:W-:Y:S05]  /*0cd0*/  @!P3 BRA `(.L_x_13485) ;  /* 0x000000500000b947 */ /* 0x000fea0003800000 */
[----:B-----5:R-:W-:Y:S01]  /*0ce0*/  FADD.FTZ R102, R94, R102 ;  /* 0x000000665e667221 */ /* 0x020fe20000010000 */
[----:B------:R-:W-:Y:S05]  /*0cf0*/  BRA `(.L_x_13485) ;  /* 0x0000003000007947 */ /* 0x000fea0003800000 */
.L_x_13484:
[----:B-----5:R-:W-:-:S05]  /*0d00*/  PRMT R137, RZ, 0x5410, R87 ;  /* 0x00005410ff897816 */ /* 0x020fca0000000057 */
[----:B------:R-:W-:-:S04]  /*0d10*/  FADD.FTZ R102, R137, R102 ;  /* 0x0000006689667221 */ /* 0x000fc80000010000 */
[----:B------:R-:W-:Y:S02]  /*0d20*/  @P3 FADD.FTZ R102, R94, R102 ;  /* 0x000000665e663221 */ /* 0x000fe40000010000 */
.L_x_13485:
[----:B------:R-:W-:Y:S01]  /*0d30*/  PRMT R103, RZ, 0x7610, R103 ;  /* 0x00007610ff677816 */ /* 0x000fe20000000067 */
[----:B------:R-:W-:Y:S05]  /*0d40*/  @P4 BRA `(.L_x_13486) ;  /* 0x0000003000004947 */ /* 0x000fea0003800000 */
[----:B------:R-:W-:Y:S05]  /*0d50*/  @!P3 BRA `(.L_x_13487) ;  /* 0x000000500000b947 */ /* 0x000fea0003800000 */
[----:B-----5:R-:W-:Y:S01]  /*0d60*/  FADD.FTZ R103, R95, R103 ;  /* 0x000000675f677221 */ /* 0x020fe20000010000 */
[----:B------:R-:W-:Y:S05]  /*0d70*/  BRA `(.L_x_13487) ;  /* 0x0000003000007947 */ /* 0x000fea0003800000 */
.L_x_13486:
[----:B-----5:R-:W-:-:S05]  /*0d80*/  PRMT R136, RZ, 0x7610, R87 ;  /* 0x00007610ff887816 */ /* 0x020fca0000000057 */
[----:B------:R-:W-:-:S04]  /*0d90*/  FADD.FTZ R103, R136, R103 ;  /* 0x0000006788677221 */ /* 0x000fc80000010000 */
[----:B------:R-:W-:Y:S02]  /*0da0*/  @P3 FADD.FTZ R103, R95, R103 ;  /* 0x000000675f673221 */ /* 0x000fe40000010000 */
.L_x_13487:
[C---:B------:R-:W-:Y:S02]  /*0db0*/  LEA R138, P3, R0.reuse, c[0x0][0x188], 0x5 ;  /* 0x00006200008a7a11 */ /* 0x040fe400078628ff */
[C---:B------:R-:W-:Y:S02]  /*0dc0*/  IADD3 R136, R0.reuse, 0x80, RZ ;  /* 0x0000008000887810 */ /* 0x040fe40007ffe0ff */
[----:B------:R-:W-:-:S05]  /*0dd0*/  LEA.HI.X R139, R0, c[0x0][0x18c], RZ, 0x5, P3 ;  /* 0x00006300008b7a11 */ /* 0x000fca00018f2cff */
[----:B------:R0:W-:Y:S04]  /*0de0*/  STG.E.128 [R138.64], R96 ;  /* 0x000000608a007986 */ /* 0x0001e8000c101d04 */
[----:B------:R0:W-:Y:S02]  /*0df0*/  STG.E.128 [R138.64+0x10], R100 ;  /* 0x000010648a007986 */ /* 0x0001e4000c101d04 */
.L_x_13471:
[----:B------:R-:W-:Y:S05]  /*0e00*/  BSYNC B0 ;  /* 0x0000000000007941 */ /* 0x000fea0003800000 */
.L_x_13470:
        /* <DEDUP_REMOVED lines=11> */
[----:B0----5:R0:W5:Y:S01]  /*0ec0*/  @P4 LDG.E.128 R84, [R106.64] ;  /* 0x000000046a544981 */ /* 0x021162000c1e1d00 */
        /* <DEDUP_REMOVED lines=12> */
.L_x_13490:
[----:B0----5:R-:W-:-:S05]  /*0f90*/  PRMT R105, RZ, 0x5410, R84 ;  /* 0x00005410ff697816 */ /* 0x021fca0000000054 */
[----:B------:R-:W-:-:S04]  /*0fa0*/  FADD.FTZ R104, R105, R104 ;  /* 0x0000006869687221 */ /* 0x000fc80000010000 */
[----:B------:R-:W-:Y:S02]  /*0fb0*/  @P3 FADD.FTZ R104, R88, R104 ;  /* 0x0000006858683221 */ /* 0x000fe40000010000 */
.L_x_13491:
[----:B------:R-:W-:Y:S01]  /*0fc0*/  PRMT R105, RZ, 0x7610, R108 ;  /* 0x00007610ff697816 */ /* 0x000fe2000000006c */
[----:B------:R-:W-:Y:S05]  /*0fd0*/  @P4 BRA `(.L_x_13492) ;  /* 0x0000003000004947 */ /* 0x000fea0003800000 */
[----:B------:R-:W-:Y:S05]  /*0fe0*/  @!P3 BRA `(.L_x_13493) ;  /* 0x000000500000b947 */ /* 0x000fea0003800000 */
[----:B-----5:R-:W-:Y:S01]  /*0ff0*/  FADD.FTZ R105, R89, R105 ;  /* 0x0000006959697221 */ /* 0x020fe20000010000 */
[----:B------:R-:W-:Y:S05]  /*1000*/  BRA `(.L_x_13493) ;  /* 0x0000003000007947 */ /* 0x000fea0003800000 */
.L_x_13492:
[----:B-----5:R-:W-:-:S05]  /*1010*/  PRMT R106, RZ, 0x7610, R84 ;  /* 0x00007610ff6a7816 */ /* 0x020fca0000000054 */
[----:B------:R-:W-:-:S04]  /*1020*/  FADD.FTZ R105, R106, R105 ;  /* 0x000000696a697221 */ /* 0x000fc80000010000 */
[----:B------:R-:W-:Y:S02]  /*1030*/  @P3 FADD.FTZ R105, R89, R105 ;  /* 0x0000006959693221 */ /* 0x000fe40000010000 */
.L_x_13493:
[----:B------:R-:W-:Y:S01]  /*1040*/  PRMT R106, RZ, 0x5410, R109 ;  /* 0x00005410ff6a7816 */ /* 0x000fe2000000006d */
[----:B------:R-:W-:Y:S05]  /*1050*/  @P4 BRA `(.L_x_13494) ;  /* 0x0000003000004947 */ /* 0x000fea0003800000 */
[----:B------:R-:W-:Y:S05]  /*1060*/  @!P3 BRA `(.L_x_13495) ;  /* 0x000000500000b947 */ /* 0x000fea0003800000 */
[----:B-----5:R-:W-:Y:S01]  /*1070*/  FADD.FTZ R106, R90, R106 ;  /* 0x0000006a5a6a7221 */ /* 0x020fe20000010000 */
[----:B------:R-:W-:Y:S05]  /*1080*/  BRA `(.L_x_13495) ;  /* 0x0000003000007947 */ /* 0x000fea0003800000 */
.L_x_13494:
[----:B-----5:R-:W-:-:S05]  /*1090*/  PRMT R107, RZ, 0x5410, R85 ;  /* 0x00005410ff6b7816 */ /* 0x020fca0000000055 */
[----:B------:R-:W-:-:S04]  /*10a0*/  FADD.FTZ R106, R107, R106 ;  /* 0x0000006a6b6a7221 */ /* 0x000fc80000010000 */
[----:B------:R-:W-:Y:S02]  /*10b0*/  @P3 FADD.FTZ R106, R90, R106 ;  /* 0x0000006a5a6a3221 */ /* 0x000fe40000010000 */
.L_x_13495:
[----:B------:R-:W-:Y:S01]  /*10c0*/  PRMT R107, RZ, 0x7610, R109 ;  /* 0x00007610ff6b7816 */ /* 0x000fe2000000006d */
[----:B------:R-:W-:Y:S05]  /*10d0*/  @P4 BRA `(.L_x_13496) ;  /* 0x0000003000004947 */ /* 0x000fea0003800000 */
[----:B------:R-:W-:Y:S05]  /*10e0*/  @!P3 BRA `(.L_x_13497) ;  /* 0x000000500000b947 */ /* 0x000fea0003800000 */
[----:B-----5:R-:W-:Y:S01]  /*10f0*/  FADD.FTZ R107, R91, R107 ;  /* 0x0000006b5b6b7221 */ /* 0x020fe20000010000 */
[----:B------:R-:W-:Y:S05]  /*1100*/  BRA `(.L_x_13497) ;  /* 0x0000003000007947 */ /* 0x000fea0003800000 */
.L_x_13496:
[----:B-----5:R-:W-:-:S05]  /*1110*/  PRMT R108, RZ, 0x7610, R85 ;  /* 0x00007610ff6c7816 */ /* 0x020fca0000000055 */
[----:B------:R-:W-:-:S04]  /*1120*/  FADD.FTZ R107, R108, R107 ;  /* 0x0000006b6c6b7221 */ /* 0x000fc80000010000 */
[----:B------:R-:W-:Y:S02]  /*1130*/  @P3 FADD.FTZ R107, R91, R107 ;  /* 0x0000006b5b6b3221 */ /* 0x000fe40000010000 */
.L_x_13497:
[----:B------:R-:W-:Y:S01]  /*1140*/  PRMT R108, RZ, 0x5410, R110 ;  /* 0x00005410ff6c7816 */ /* 0x000fe2000000006e */
[----:B------:R-:W-:Y:S05]  /*1150*/  @P4 BRA `(.L_x_13498) ;  /* 0x0000003000004947 */ /* 0x000fea0003800000 */
[----:B------:R-:W-:Y:S05]  /*1160*/  @!P3 BRA `(.L_x_13499) ;  /* 0x000000500000b947 */ /* 0x000fea0003800000 */
[----:B-----5:R-:W-:Y:S01]  /*1170*/  FADD.FTZ R108, R92, R108 ;  /* 0x0000006c5c6c7221 */ /* 0x020fe20000010000 */
[----:B------:R-:W-:Y:S05]  /*1180*/  BRA `(.L_x_13499) ;  /* 0x0000003000007947 */ /* 0x000fea0003800000 */
.L_x_13498:
[----:B-----5:R-:W-:-:S05]  /*1190*/  PRMT R109, RZ, 0x5410, R86 ;  /* 0x00005410ff6d7816 */ /* 0x020fca0000000056 */
[----:B------:R-:W-:-:S04]  /*11a0*/  FADD.FTZ R108, R109, R108 ;  /* 0x0000006c6d6c7221 */ /* 0x000fc80000010000 */
[----:B------:R-:W-:Y:S02]  /*11b0*/  @P3 FADD.FTZ R108, R92, R108 ;  /* 0x0000006c5c6c3221 */ /* 0x000fe40000010000 */
.L_x_13499:
[----:B------:R-:W-:Y:S01]  /*11c0*/  PRMT R109, RZ, 0x7610, R110 ;  /* 0x00007610ff6d7816 */ /* 0x000fe2000000006e */
[----:B------:R-:W-:Y:S05]  /*11d0*/  @P4 BRA `(.L_x_13500) ;  /* 0x0000003000004947 */ /* 0x000fea0003800000 */
[----:B------:R-:W-:Y:S05]  /*11e0*/  @!P3 BRA `(.L_x_13501) ;  /* 0x000000500000b947 */ /* 0x000fea0003800000 */
[----:B-----5:R-:W-:Y:S01]  /*11f0*/  FADD.FTZ R109, R93, R109 ;  /* 0x0000006d5d6d7221 */ /* 0x020fe20000010000 */
[----:B------:R-:W-:Y:S05]  /*1200*/  BRA `(.L_x_13501) ;  /* 0x0000003000007947 */ /* 0x000fea0003800000 */
.L_x_13500:
[----:B-----5:R-:W-:-:S05]  /*1210*/  PRMT R110, RZ, 0x7610, R86 ;  /* 0x00007610ff6e7816 */ /* 0x020fca0000000056 */
[----:B------:R-:W-:-:S04]  /*1220*/  FADD.FTZ R109, R110, R109 ;  /* 0x0000006d6e6d7221 */ /* 0x000fc80000010000 */
[----:B------:R-:W-:Y:S02]  /*1230*/  @P3 FADD.FTZ R109, R93, R109 ;  /* 0x0000006d5d6d3221 */ /* 0x000fe40000010000 */
.L_x_13501:
[----:B------:R-:W-:Y:S01]  /*1240*/  PRMT R110, RZ, 0x5410, R111 ;  /* 0x00005410ff6e7816 */ /* 0x000fe2000000006f */
[----:B------:R-:W-:Y:S05]  /*1250*/  @P4 BRA `(.L_x_13502) ;  /* 0x0000003000004947 */ /* 0x000fea0003800000 */
[----:B------:R-:W-:Y:S05]  /*1260*/  @!P3 BRA `(.L_x_13503) ;  /* 0x000000500000b947 */ /* 0x000fea0003800000 */
[----:B-----5:R-:W-:Y:S01]  /*1270*/  FADD.FTZ R110, R94, R110 ;  /* 0x0000006e5e6e7221 */ /* 0x020fe20000010000 */
[----:B------:R-:W-:Y:S05]  /*1280*/  BRA `(.L_x_13503) ;  /* 0x0000003000007947 */ /* 0x000fea0003800000 */
.L_x_13502:
[----:B-----5:R-:W-:-:S05]  /*1290*/  PRMT R137, RZ, 0x5410, R87 ;  /* 0x00005410ff897816 */ /* 0x020fca0000000057 */
[----:B------:R-:W-:-:S04]  /*12a0*/  FADD.FTZ R110, R137, R110 ;  /* 0x0000006e896e7221 */ /* 0x000fc80000010000 */
[----:B------:R-:W-:Y:S02]  /*12b0*/  @P3 FADD.FTZ R110, R94, R110 ;  /* 0x0000006e5e6e3221 */ /* 0x000fe40000010000 */
.L_x_13503:
[----:B------:R-:W-:Y:S01]  /*12c0*/  PRMT R111, RZ, 0x7610, R111 ;  /* 0x00007610ff6f7816 */ /* 0x000fe2000000006f */
[----:B------:R-:W-:Y:S05]  /*12d0*/  @P4 BRA `(.L_x_13504) ;  /* 0x0000003000004947 */ /* 0x000fea0003800000 */
[----:B------:R-:W-:Y:S05]  /*12e0*/  @!P3 BRA `(.L_x_13505) ;  /* 0x000000500000b947 */ /* 0x000fea0003800000 */
[----:B-----5:R-:W-:Y:S01]  /*12f0*/  FADD.FTZ R111, R95, R111 ;  /* 0x0000006f5f6f7221 */ /* 0x020fe20000010000 */
[----:B------:R-:W-:Y:S05]  /*1300*/  BRA `(.L_x_13505) ;  /* 0x0000003000007947 */ /* 0x000fea0003800000 */
.L_x_13504:
[----:B-----5:R-:W-:-:S05]  /*1310*/  PRMT R138, RZ, 0x7610, R87 ;  /* 0x00007610ff8a7816 */ /* 0x020fca0000000057 */
[----:B------:R-:W-:-:S04]  /*1320*/  FADD.FTZ R111, R138, R111 ;  /* 0x0000006f8a6f7221 */ /* 0x000fc80000010000 */
[----:B------:R-:W-:Y:S02]  /*1330*/  @P3 FADD.FTZ R111, R95, R111 ;  /* 0x0000006f5f6f3221 */ /* 0x000fe40000010000 */
.L_x_13505:
[----:B------:R-:W-:-:S04]  /*1340*/  LEA R138, P3, R136, c[0x0][0x188], 0x5 ;  /* 0x00006200888a7a11 */ /* 0x000fc800078628ff */
[C---:B------:R-:W-:Y:S02]  /*1350*/  LEA.HI.X R139, R136.reuse, c[0x0][0x18c], RZ, 0x5, P3 ;  /* 0x00006300888b7a11 */ /* 0x040fe400018f2cff */
[----:B------:R-:W-:-:S03]  /*1360*/  IADD3 R136, R136, 0x80, RZ ;  /* 0x0000008088887810 */ /* 0x000fc60007ffe0ff */
[----:B------:R0:W-:Y:S04]  /*1370*/  STG.E.128 [R138.64], R104 ;  /* 0x000000688a007986 */ /* 0x0001e8000c101d04 */
[----:B------:R0:W-:Y:S02]  /*1380*/  STG.E.128 [R138.64+0x10], R108 ;  /* 0x0000106c8a007986 */ /* 0x0001e4000c101d04 */
.L_x_13489:
[----:B------:R-:W-:Y:S05]  /*1390*/  BSYNC B0 ;  /* 0x0000000000007941 */ /* 0x000fea0003800000 */
.L_x_13488:
        /* <DEDUP_REMOVED lines=24> */
.L_x_13508:
[----:B0----5:R-:W-:-:S05]  /*1520*/  PRMT R113, RZ, 0x5410, R84 ;  /* 0x00005410ff717816 */ /* 0x021fca0000000054 */
[----:B------:R-:W-:-:S04]  /*1530*/  FADD.FTZ R112, R113, R112 ;  /* 0x0000007071707221 */ /* 0x000fc80000010000 */
[----:B------:R-:W-:Y:S02]  /*1540*/  @P3 FADD.FTZ R112, R88, R112 ;  /* 0x0000007058703221 */ /* 0x000fe40000010000 */
.L_x_13509:
[----:B------:R-:W-:Y:S01]  /*1550*/  PRMT R113, RZ, 0x7610, R116 ;  /* 0x00007610ff717816 */ /* 0x000fe20000000074 */
[----:B------:R-:W-:Y:S05]  /*1560*/  @P4 BRA `(.L_x_13510) ;  /* 0x0000003000004947 */ /* 0x000fea0003800000 */
[----:B------:R-:W-:Y:S05]  /*1570*/  @!P3 BRA `(.L_x_13511) ;  /* 0x000000500000b947 */ /* 0x000fea0003800000 */
[----:B-----5:R-:W-:Y:S01]  /*1580*/  FADD.FTZ R113, R89, R113 ;  /* 0x0000007159717221 */ /* 0x020fe20000010000 */
[----:B------:R-:W-:Y:S05]  /*1590*/  BRA `(.L_x_13511) ;  /* 0x0000003000007947 */ /* 0x000fea0003800000 */
.L_x_13510:
[----:B-----5:R-:W-:-:S05]  /*15a0*/  PRMT R114, RZ, 0x7610, R84 ;  /* 0x00007610ff727816 */ /* 0x020fca0000000054 */
[----:B------:R-:W-:-:S04]  /*15b0*/  FADD.FTZ R113, R114, R113 ;  /* 0x0000007172717221 */ /* 0x000fc80000010000 */
[----:B------:R-:W-:Y:S02]  /*15c0*/  @P3 FADD.FTZ R113, R89, R113 ;  /* 0x0000007159713221 */ /* 0x000fe40000010000 */
.L_x_13511:
[----:B------:R-:W-:Y:S01]  /*15d0*/  PRMT R114, RZ, 0x5410, R117 ;  /* 0x00005410ff727816 */ /* 0x000fe20000000075 */
[----:B------:R-:W-:Y:S05]  /*15e0*/  @P4 BRA `(.L_x_13512) ;  /* 0x0000003000004947 */ /* 0x000fea0003800000 */
[----:B------:R-:W-:Y:S05]  /*15f0*/  @!P3 BRA `(.L_x_13513) ;  /* 0x000000500000b947 */ /* 0x000fea0003800000 */
[----:B-----5:R-:W-:Y:S01]  /*1600*/  FADD.FTZ R114, R90, R114 ;  /* 0x000000725a727221 */ /* 0x020fe20000010000 */
[----:B------:R-:W-:Y:S05]  /*1610*/  BRA `(.L_x_13513) ;  /* 0x0000003000007947 */ /* 0x000fea0003800000 */
.L_x_13512:
[----:B-----5:R-:W-:-:S05]  /*1620*/  PRMT R115, RZ, 0x5410, R85 ;  /* 0x00005410ff737816 */ /* 0x020fca0000000055 */
[----:B------:R-:W-:-:S04]  /*1630*/  FADD.FTZ R114, R115, R114 ;  /* 0x0000007273727221 */ /* 0x000fc80000010000 */
[----:B------:R-:W-:Y:S02]  /*1640*/  @P3 FADD.FTZ R114, R90, R114 ;  /* 0x000000725a723221 */ /* 0x000fe40000010000 */
.L_x_13513:
[----:B------:R-:W-:Y:S01]  /*1650*/  PRMT R115, RZ, 0x7610, R117 ;  /* 0x00007610ff737816 */ /* 0x000fe20000000075 */
[----:B------:R-:W-:Y:S05]  /*1660*/  @P4 BRA `(.L_x_13514) ;  /* 0x0000003000004947 */ /* 0x000fea0003800000 */
[----:B------:R-:W-:Y:S05]  /*1670*/  @!P3 BRA `(.L_x_13515) ;  /* 0x000000500000b947 */ /* 0x000fea0003800000 */
[----:B-----5:R-:W-:Y:S01]  /*1680*/  FADD.FTZ R115, R91, R115 ;  /* 0x000000735b737221 */ /* 0x020fe20000010000 */
[----:B------:R-:W-:Y:S05]  /*1690*/  BRA `(.L_x_13515) ;  /* 0x0000003000007947 */ /* 0x000fea0003800000 */
.L_x_13514:
[----:B-----5:R-:W-:-:S05]  /*16a0*/  PRMT R116, RZ, 0x7610, R85 ;  /* 0x00007610ff747816 */ /* 0x020fca0000000055 */
[----:B------:R-:W-:-:S04]  /*16b0*/  FADD.FTZ R115, R116, R115 ;  /* 0x0000007374737221 */ /* 0x000fc80000010000 */
[----:B------:R-:W-:Y:S02]  /*16c0*/  @P3 FADD.FTZ R115, R91, R115 ;  /* 0x000000735b733221 */ /* 0x000fe40000010000 */
.L_x_13515:
[----:B------:R-:W-:Y:S01]  /*16d0*/  PRMT R116, RZ, 0x5410, R118 ;  /* 0x00005410ff747816 */ /* 0x000fe20000000076 */
[----:B------:R-:W-:Y:S05]  /*16e0*/  @P4 BRA `(.L_x_13516) ;  /* 0x0000003000004947 */ /* 0x000fea0003800000 */
[----:B------:R-:W-:Y:S05]  /*16f0*/  @!P3 BRA `(.L_x_13517) ;  /* 0x000000500000b947 */ /* 0x000fea0003800000 */
[----:B-----5:R-:W-:Y:S01]  /*1700*/  FADD.FTZ R116, R92, R116 ;  /* 0x000000745c747221 */ /* 0x020fe20000010000 */
[----:B------:R-:W-:Y:S05]  /*1710*/  BRA `(.L_x_13517) ;  /* 0x0000003000007947 */ /* 0x000fea0003800000 */
.L_x_13516:
[----:B-----5:R-:W-:-:S05]  /*1720*/  PRMT R117, RZ, 0x5410, R86 ;  /* 0x00005410ff757816 */ /* 0x020fca0000000056 */
[----:B------:R-:W-:-:S04]  /*1730*/  FADD.FTZ R116, R117, R116 ;  /* 0x0000007475747221 */ /* 0x000fc80000010000 */
[----:B------:R-:W-:Y:S02]  /*1740*/  @P3 FADD.FTZ R116, R92, R116 ;  /* 0x000000745c743221 */ /* 0x000fe40000010000 */
.L_x_13517:
[----:B------:R-:W-:Y:S01]  /*1750*/  PRMT R117, RZ, 0x7610, R118 ;  /* 0x00007610ff757816 */ /* 0x000fe20000000076 */
[----:B------:R-:W-:Y:S05]  /*1760*/  @P4 BRA `(.L_x_13518) ;  /* 0x0000003000004947 */ /* 0x000fea0003800000 */
[----:B------:R-:W-:Y:S05]  /*1770*/  @!P3 BRA `(.L_x_13519) ;  /* 0x000000500000b947 */ /* 0x000fea0003800000 */
[----:B-----5:R-:W-:Y:S01]  /*1780*/  FADD.FTZ R117, R93, R117 ;  /* 0x000000755d757221 */ /* 0x020fe20000010000 */
[----:B------:R-:W-:Y:S05]  /*1790*/  BRA `(.L_x_13519) ;  /* 0x0000003000007947 */ /* 0x000fea0003800000 */
.L_x_13518:
[----:B-----5:R-:W-:-:S05]  /*17a0*/  PRMT R118, RZ, 0x7610, R86 ;  /* 0x00007610ff767816 */ /* 0x020fca0000000056 */
[----:B------:R-:W-:-:S04]  /*17b0*/  FADD.FTZ R117, R118, R117 ;  /* 0x0000007576757221 */ /* 0x000fc80000010000 */
[----:B------:R-:W-:Y:S02]  /*17c0*/  @P3 FADD.FTZ R117, R93, R117 ;  /* 0x000000755d753221 */ /* 0x000fe40000010000 */
.L_x_13519:
[----:B------:R-:W-:Y:S01]  /*17d0*/  PRMT R118, RZ, 0x5410, R119 ;  /* 0x00005410ff767816 */ /* 0x000fe20000000077 */
[----:B------:R-:W-:Y:S05]  /*17e0*/  @P4 BRA `(.L_x_13520) ;  /* 0x0000003000004947 */ /* 0x000fea0003800000 */
[----:B------:R-:W-:Y:S05]  /*17f0*/  @!P3 BRA `(.L_x_13521) ;  /* 0x000000500000b947 */ /* 0x000fea0003800000 */
[----:B-----5:R-:W-:Y:S01]  /*1800*/  FADD.FTZ R118, R94, R118 ;  /* 0x000000765e767221 */ /* 0x020fe20000010000 */
[----:B------:R-:W-:Y:S05]  /*1810*/  BRA `(.L_x_13521) ;  /* 0x0000003000007947 */ /* 0x000fea0003800000 */
.L_x_13520:
[----:B-----5:R-:W-:-:S05]  /*1820*/  PRMT R137, RZ, 0x5410, R87 ;  /* 0x00005410ff897816 */ /* 0x020fca0000000057 */
[----:B------:R-:W-:-:S04]  /*1830*/  FADD.FTZ R118, R137, R118 ;  /* 0x0000007689767221 */ /* 0x000fc80000010000 */
[----:B------:R-:W-:Y:S02]  /*1840*/  @P3 FADD.FTZ R118, R94, R118 ;  /* 0x000000765e763221 */ /* 0x000fe40000010000 */
.L_x_13521:
[----:B------:R-:W-:Y:S01]  /*1850*/  PRMT R119, RZ, 0x7610, R119 ;  /* 0x00007610ff777816 */ /* 0x000fe20000000077 */
[----:B------:R-:W-:Y:S05]  /*1860*/  @P4 BRA `(.L_x_13522) ;  /* 0x0000003000004947 */ /* 0x000fea0003800000 */
[----:B------:R-:W-:Y:S05]  /*1870*/  @!P3 BRA `(.L_x_13523) ;  /* 0x000000500000b947 */ /* 0x000fea0003800000 */
[----:B-----5:R-:W-:Y:S01]  /*1880*/  FADD.FTZ R119, R95, R119 ;  /* 0x000000775f777221 */ /* 0x020fe20000010000 */
[----:B------:R-:W-:Y:S05]  /*1890*/  BRA `(.L_x_13523) ;  /* 0x0000003000007947 */ /* 0x000fea0003800000 */
.L_x_13522:
[----:B-----5:R-:W-:-:S05]  /*18a0*/  PRMT R138, RZ, 0x7610, R87 ;  /* 0x00007610ff8a7816 */ /* 0x020fca0000000057 */
[----:B------:R-:W-:-:S04]  /*18b0*/  FADD.FTZ R119, R138, R119 ;  /* 0x000000778a777221 */ /* 0x000fc80000010000 */
[----:B------:R-:W-:Y:S02]  /*18c0*/  @P3 FADD.FTZ R119, R95, R119 ;  /* 0x000000775f773221 */ /* 0x000fe40000010000 */
.L_x_13523:
[----:B------:R-:W-:-:S04]  /*18d0*/  LEA R138, P3, R136, c[0x0][0x188], 0x5 ;  /* 0x00006200888a7a11 */ /* 0x000fc800078628ff */
[C---:B------:R-:W-:Y:S02]  /*18e0*/  LEA.HI.X R139, R136.reuse, c[0x0][0x18c], RZ, 0x5, P3 ;  /* 0x00006300888b7a11 */ /* 0x040fe400018f2cff */
[----:B------:R-:W-:-:S03]  /*18f0*/  IADD3 R136, R136, 0x80, RZ ;  /* 0x0000008088887810 */ /* 0x000fc60007ffe0ff */
[----:B------:R0:W-:Y:S04]  /*1900*/  STG.E.128 [R138.64], R112 ;  /* 0x000000708a007986 */ /* 0x0001e8000c101d04 */
[----:B------:R0:W-:Y:S02]  /*1910*/  STG.E.128 [R138.64+0x10], R116 ;  /* 0x000010748a007986 */ /* 0x0001e4000c101d04 */
.L_x_13507:
[----:B------:R-:W-:Y:S05]  /*1920*/  BSYNC B0 ;  /* 0x0000000000007941 */ /* 0x000fea0003800000 */
.L_x_13506:
        /* <DEDUP_REMOVED lines=23> */
.L_x_13526:
[----:B0----5:R-:W-:-:S05]  /*1aa0*/  PRMT R121, RZ, 0x5410, R84 ;  /* 0x00005410ff797816 */ /* 0x021fca0000000054 */
[----:B------:R-:W-:-:S04]  /*1ab0*/  FADD.FTZ R120, R121, R120 ;  /* 0x0000007879787221 */ /* 0x000fc80000010000 */
[----:B------:R-:W-:Y:S02]  /*1ac0*/  @P3 FADD.FTZ R120, R88, R120 ;  /* 0x0000007858783221 */ /* 0x000fe40000010000 */
.L_x_13527:
[----:B------:R-:W-:Y:S01]  /*1ad0*/  PRMT R121, RZ, 0x7610, R124 ;  /* 0x00007610ff797816 */ /* 0x000fe2000000007c */
[----:B------:R-:W-:Y:S05]  /*1ae0*/  @P4 BRA `(.L_x_13528) ;  /* 0x0000003000004947 */ /* 0x000fea0003800000 */
[----:B------:R-:W-:Y:S05]  /*1af0*/  @!P3 BRA `(.L_x_13529) ;  /* 0x000000500000b947 */ /* 0x000fea0003800000 */
[----:B-----5:R-:W-:Y:S01]  /*1b00*/  FADD.FTZ R121, R89, R121 ;  /* 0x0000007959797221 */ /* 0x020fe20000010000 */
[----:B------:R-:W-:Y:S05]  /*1b10*/  BRA `(.L_x_13529) ;  /* 0x0000003000007947 */ /* 0x000fea0003800000 */
.L_x_13528:
[----:B-----5:R-:W-:-:S05]  /*1b20*/  PRMT R122, RZ, 0x7610, R84 ;  /* 0x00007610ff7a7816 */ /* 0x020fca0000000054 */
[----:B------:R-:W-:-:S04]  /*1b30*/  FADD.FTZ R121, R122, R121 ;  /* 0x000000797a797221 */ /* 0x000fc80000010000 */
[----:B------:R-:W-:Y:S02]  /*1b40*/  @P3 FADD.FTZ R121, R89, R121 ;  /* 0x0000007959793221 */ /* 0x000fe40000010000 */
.L_x_13529:
[----:B------:R-:W-:Y:S01]  /*1b50*/  PRMT R122, RZ, 0x5410, R125 ;  /* 0x00005410ff7a7816 */ /* 0x000fe2000000007d */
[----:B------:R-:W-:Y:S05]  /*1b60*/  @P4 BRA `(.L_x_13530) ;  /* 0x0000003000004947 */ /* 0x000fea0003800000 */
[----:B------:R-:W-:Y:S05]  /*1b70*/  @!P3 BRA `(.L_x_13531) ;  /* 0x000000500000b947 */ /* 0x000fea0003800000 */
[----:B-----5:R-:W-:Y:S01]  /*1b80*/  FADD.FTZ R122, R90, R122 ;  /* 0x0000007a5a7a7221 */ /* 0x020fe20000010000 */
[----:B------:R-:W-:Y:S05]  /*1b90*/  BRA `(.L_x_13531) ;  /* 0x0000003000007947 */ /* 0x000fea0003800000 */
.L_x_13530:
[----:B-----5:R-:W-:-:S05]  /*1ba0*/  PRMT R123, RZ, 0x5410, R85 ;  /* 0x00005410ff7b7816 */ /* 0x020fca0000000055 */
[----:B------:R-:W-:-:S04]  /*1bb0*/  FADD.FTZ R122, R123, R122 ;  /* 0x0000007a7b7a7221 */ /* 0x000fc80000010000 */
[----:B------:R-:W-:Y:S02]  /*1bc0*/  @P3 FADD.FTZ R122, R90, R122 ;  /* 0x0000007a5a7a3221 */ /* 0x000fe40000010000 */
.L_x_13531:
[----:B------:R-:W-:Y:S01]  /*1bd0*/  PRMT R123, RZ, 0x7610, R125 ;  /* 0x00007610ff7b7816 */ /* 0x000fe2000000007d */
[----:B------:R-:W-:Y:S05]  /*1be0*/  @P4 BRA `(.L_x_13532) ;  /* 0x0000003000004947 */ /* 0x000fea0003800000 */
[----:B------:R-:W-:Y:S05]  /*1bf0*/  @!P3 BRA `(.L_x_13533) ;  /* 0x000000500000b947 */ /* 0x000fea0003800000 */
[----:B-----5:R-:W-:Y:S01]  /*1c00*/  FADD.FTZ R123, R91, R123 ;  /* 0x0000007b5b7b7221 */ /* 0x020fe20000010000 */
[----:B------:R-:W-:Y:S05]  /*1c10*/  BRA `(.L_x_13533) ;  /* 0x0000003000007947 */ /* 0x000fea0003800000 */
.L_x_13532:
[----:B-----5:R-:W-:-:S05]  /*1c20*/  PRMT R124, RZ, 0x7610, R85 ;  /* 0x00007610ff7c7816 */ /* 0x020fca0000000055 */
[----:B------:R-:W-:-:S04]  /*1c30*/  FADD.FTZ R123, R124, R123 ;  /* 0x0000007b7c7b7221 */ /* 0x000fc80000010000 */
[----:B------:R-:W-:Y:S02]  /*1c40*/  @P3 FADD.FTZ R123, R91, R123 ;  /* 0x0000007b5b7b3221 */ /* 0x000fe40000010000 */
.L_x_13533:
[----:B------:R-:W-:Y:S01]  /*1c50*/  PRMT R124, RZ, 0x5410, R126 ;  /* 0x00005410ff7c7816 */ /* 0x000fe2000000007e */
[----:B------:R-:W-:Y:S05]  /*1c60*/  @P4 BRA `(.L_x_13534) ;  /* 0x0000003000004947 */ /* 0x000fea0003800000 */
[----:B------:R-:W-:Y:S05]  /*1c70*/  @!P3 BRA `(.L_x_13535) ;  /* 0x000000500000b947 */ /* 0x000fea0003800000 */
[----:B-----5:R-:W-:Y:S01]  /*1c80*/  FADD.FTZ R124, R92, R124 ;  /* 0x0000007c5c7c7221 */ /* 0x020fe20000010000 */
[----:B------:R-:W-:Y:S05]  /*1c90*/  BRA `(.L_x_13535) ;  /* 0x0000003000007947 */ /* 0x000fea0003800000 */
.L_x_13534:
[----:B-----5:R-:W-:-:S05]  /*1ca0*/  PRMT R125, RZ, 0x5410, R86 ;  /* 0x00005410ff7d7816 */ /* 0x020fca0000000056 */
[----:B------:R-:W-:-:S04]  /*1cb0*/  FADD.FTZ R124, R125, R124 ;  /* 0x0000007c7d7c7221 */ /* 0x000fc80000010000 */
[----:B------:R-:W-:Y:S02]  /*1cc0*/  @P3 FADD.FTZ R124, R92, R124 ;  /* 0x0000007c5c7c3221 */ /* 0x000fe40000010000 */
.L_x_13535:
[----:B------:R-:W-:Y:S01]  /*1cd0*/  PRMT R125, RZ, 0x7610, R126 ;  /* 0x00007610ff7d7816 */ /* 0x000fe2000000007e */
[----:B------:R-:W-:Y:S05]  /*1ce0*/  @P4 BRA `(.L_x_13536) ;  /* 0x0000003000004947 */ /* 0x000fea0003800000 */
[----:B------:R-:W-:Y:S05]  /*1cf0*/  @!P3 BRA `(.L_x_13537) ;  /* 0x000000500000b947 */ /* 0x000fea0003800000 */
[----:B-----5:R-:W-:Y:S01]  /*1d00*/  FADD.FTZ R125, R93, R125 ;  /* 0x0000007d5d7d7221 */ /* 0x020fe20000010000 */
[----:B------:R-:W-:Y:S05]  /*1d10*/  BRA `(.L_x_13537) ;  /* 0x0000003000007947 */ /* 0x000fea0003800000 */
.L_x_13536:
[----:B-----5:R-:W-:-:S05]  /*1d20*/  PRMT R126, RZ, 0x7610, R86 ;  /* 0x00007610ff7e7816 */ /* 0x020fca0000000056 */
[----:B------:R-:W-:-:S04]  /*1d30*/  FADD.FTZ R125, R126, R125 ;  /* 0x0000007d7e7d7221 */ /* 0x000fc80000010000 */
[----:B------:R-:W-:Y:S02]  /*1d40*/  @P3 FADD.FTZ R125, R93, R125 ;  /* 0x0000007d5d7d3221 */ /* 0x000fe40000010000 */
.L_x_13537:
[----:B------:R-:W-:Y:S01]  /*1d50*/  PRMT R126, RZ, 0x5410, R127 ;  /* 0x00005410ff7e7816 */ /* 0x000fe2000000007f */
[----:B------:R-:W-:Y:S05]  /*1d60*/  @P4 BRA `(.L_x_13538) ;  /* 0x0000003000004947 */ /* 0x000fea0003800000 */
[----:B------:R-:W-:Y:S05]  /*1d70*/  @!P3 BRA `(.L_x_13539) ;  /* 0x000000500000b947 */ /* 0x000fea0003800000 */
[----:B-----5:R-:W-:Y:S01]  /*1d80*/  FADD.FTZ R126, R94, R126 ;  /* 0x0000007e5e7e7221 */ /* 0x020fe20000010000 */
[----:B------:R-:W-:Y:S05]  /*1d90*/  BRA `(.L_x_13539) ;  /* 0x0000003000007947 */ /* 0x000fea0003800000 */
.L_x_13538:
[----:B-----5:R-:W-:-:S05]  /*1da0*/  PRMT R137, RZ, 0x5410, R87 ;  /* 0x00005410ff897816 */ /* 0x020fca0000000057 */
[----:B------:R-:W-:-:S04]  /*1db0*/  FADD.FTZ R126, R137, R126 ;  /* 0x0000007e897e7221 */ /* 0x000fc80000010000 */
[----:B------:R-:W-:Y:S02]  /*1dc0*/  @P3 FADD.FTZ R126, R94, R126 ;  /* 0x0000007e5e7e3221 */ /* 0x000fe40000010000 */
.L_x_13539:
[----:B------:R-:W-:Y:S01]  /*1dd0*/  PRMT R127, RZ, 0x7610, R127 ;  /* 0x00007610ff7f7816 */ /* 0x000fe2000000007f */
[----:B------:R-:W-:Y:S05]  /*1de0*/  @P4 BRA `(.L_x_13540) ;  /* 0x0000003000004947 */ /* 0x000fea0003800000 */
[----:B------:R-:W-:Y:S05]  /*1df0*/  @!P3 BRA `(.L_x_13541) ;  /* 0x000000500000b947 */ /* 0x000fea0003800000 */
[----:B-----5:R-:W-:Y:S01]  /*1e00*/  FADD.FTZ R127, R95, R127 ;  /* 0x0000007f5f7f7221 */ /* 0x020fe20000010000 */
[----:B------:R-:W-:Y:S05]  /*1e10*/  BRA `(.L_x_13541) ;  /* 0x0000003000007947 */ /* 0x000fea0003800000 */
.L_x_13540:
[----:B-----5:R-:W-:-:S05]  /*1e20*/  PRMT R138, RZ, 0x7610, R87 ;  /* 0x00007610ff8a7816 */ /* 0x020fca0000000057 */
[----:B------:R-:W-:-:S04]  /*1e30*/  FADD.FTZ R127, R138, R127 ;  /* 0x0000007f8a7f7221 */ /* 0x000fc80000010000 */
[----:B------:R-:W-:Y:S02]  /*1e40*/  @P3 FADD.FTZ R127, R95, R127 ;  /* 0x0000007f5f7f3221 */ /* 0x000fe40000010000 */
.L_x_13541:
[----:B------:R-:W-:-:S04]  /*1e50*/  LEA R138, P3, R136, c[0x0][0x188], 0x5 ;  /* 0x00006200888a7a11 */ /* 0x000fc800078628ff */
[C---:B------:R-:W-:Y:S02]  /*1e60*/  LEA.HI.X R139, R136.reuse, c[0x0][0x18c], RZ, 0x5, P3 ;  /* 0x00006300888b7a11 */ /* 0x040fe400018f2cff */
[----:B------:R-:W-:-:S03]  /*1e70*/  IADD3 R136, R136, 0x80, RZ ;  /* 0x0000008088887810 */ /* 0x000fc60007ffe0ff */
[----:B------:R0:W-:Y:S04]  /*1e80*/  STG.E.128 [R138.64], R120 ;  /* 0x000000788a007986 */ /* 0x0001e8000c101d04 */
[----:B------:R0:W-:Y:S02]  /*1e90*/  STG.E.128 [R138.64+0x10], R124 ;  /* 0x0000107c8a007986 */ /* 0x0001e4000c101d04 */
.L_x_13525:
[----:B------:R-:W-:Y:S05]  /*1ea0*/  BSYNC B0 ;  /* 0x0000000000007941 */ /* 0x000fea0003800000 */
.L_x_13524:
        /* <DEDUP_REMOVED lines=23> */
.L_x_13544:
[----:B0----5:R-:W-:-:S05]  /*2020*/  PRMT R129, RZ, 0x5410, R84 ;  /* 0x00005410ff817816 */ /* 0x021fca0000000054 */
[----:B------:R-:W-:-:S04]  /*2030*/  FADD.FTZ R128, R129, R128 ;  /* 0x0000008081807221 */ /* 0x000fc80000010000 */
[----:B------:R-:W-:Y:S02]  /*2040*/  @P3 FADD.FTZ R128, R88, R128 ;  /* 0x0000008058803221 */ /* 0x000fe40000010000 */
.L_x_13545:
[----:B------:R-:W-:Y:S01]  /*2050*/  PRMT R129, RZ, 0x7610, R132 ;  /* 0x00007610ff817816 */ /* 0x000fe20000000084 */
[----:B------:R-:W-:Y:S05]  /*2060*/  @P4 BRA `(.L_x_13546) ;  /* 0x0000003000004947 */ /* 0x000fea0003800000 */
[----:B------:R-:W-:Y:S05]  /*2070*/  @!P3 BRA `(.L_x_13547) ;  /* 0x000000500000b947 */ /* 0x000fea0003800000 */
[----:B-----5:R-:W-:Y:S01]  /*2080*/  FADD.FTZ R129, R89, R129 ;  /* 0x0000008159817221 */ /* 0x020fe20000010000 */
[----:B------:R-:W-:Y:S05]  /*2090*/  BRA `(.L_x_13547) ;  /* 0x0000003000007947 */ /* 0x000fea0003800000 */
.L_x_13546:
[----:B-----5:R-:W-:-:S05]  /*20a0*/  PRMT R130, RZ, 0x7610, R84 ;  /* 0x00007610ff827816 */ /* 0x020fca0000000054 */
[----:B------:R-:W-:-:S04]  /*20b0*/  FADD.FTZ R129, R130, R129 ;  /* 0x0000008182817221 */ /* 0x000fc80000010000 */
[----:B------:R-:W-:Y:S02]  /*20c0*/  @P3 FADD.FTZ R129, R89, R129 ;  /* 0x0000008159813221 */ /* 0x000fe40000010000 */
.L_x_13547:
[----:B------:R-:W-:Y:S01]  /*20d0*/  PRMT R130, RZ, 0x5410, R133 ;  /* 0x00005410ff827816 */ /* 0x000fe20000000085 */
[----:B------:R-:W-:Y:S05]  /*20e0*/  @P4 BRA `(.L_x_13548) ;  /* 0x0000003000004947 */ /* 0x000fea0003800000 */
[----:B------:R-:W-:Y:S05]  /*20f0*/  @!P3 BRA `(.L_x_13549) ;  /* 0x000000500000b947 */ /* 0x000fea0003800000 */
[----:B-----5:R-:W-:Y:S01]  /*2100*/  FADD.FTZ R130, R90, R130 ;  /* 0x000000825a827221 */ /* 0x020fe20000010000 */
[----:B------:R-:W-:Y:S05]  /*2110*/  BRA `(.L_x_13549) ;  /* 0x0000003000007947 */ /* 0x000fea0003800000 */
.L_x_13548:
[----:B-----5:R-:W-:-:S05]  /*2120*/  PRMT R131, RZ, 0x5410, R85 ;  /* 0x00005410ff837816 */ /* 0x020fca0000000055 */
[----:B------:R-:W-:-:S04]  /*2130*/  FADD.FTZ R130, R131, R130 ;  /* 0x0000008283827221 */ /* 0x000fc80000010000 */
[----:B------:R-:W-:Y:S02]  /*2140*/  @P3 FADD.FTZ R130, R90, R130 ;  /* 0x000000825a823221 */ /* 0x000fe40000010000 */
.L_x_13549:
[----:B------:R-:W-:Y:S01]  /*2150*/  PRMT R131, RZ, 0x7610, R133 ;  /* 0x00007610ff837816 */ /* 0x000fe20000000085 */
[----:B------:R-:W-:Y:S05]  /*2160*/  @P4 BRA `(.L_x_13550) ;  /* 0x0000003000004947 */ /* 0x000fea0003800000 */
[----:B------:R-:W-:Y:S05]  /*2170*/  @!P3 BRA `(.L_x_13551) ;  /* 0x000000500000b947 */ /* 0x000fea0003800000 */
[----:B-----5:R-:W-:Y:S01]  /*2180*/  FADD.FTZ R131, R91, R131 ;  /* 0x000000835b837221 */ /* 0x020fe20000010000 */
[----:B------:R-:W-:Y:S05]  /*2190*/  BRA `(.L_x_13551) ;  /* 0x0000003000007947 */ /* 0x000fea0003800000 */
.L_x_13550:
[----:B-----5:R-:W-:-:S05]  /*21a0*/  PRMT R132, RZ, 0x7610, R85 ;  /* 0x00007610ff847816 */ /* 0x020fca0000000055 */
[----:B------:R-:W-:-:S04]  /*21b0*/  FADD.FTZ R131, R132, R131 ;  /* 0x0000008384837221 */ /* 0x000fc80000010000 */
[----:B------:R-:W-:Y:S02]  /*21c0*/  @P3 FADD.FTZ R131, R91, R131 ;  /* 0x000000835b833221 */ /* 0x000fe40000010000 */
.L_x_13551:
[----:B------:R-:W-:Y:S01]  /*21d0*/  PRMT R132, RZ, 0x5410, R134 ;  /* 0x00005410ff847816 */ /* 0x000fe20000000086 */
[----:B------:R-:W-:Y:S05]  /*21e0*/  @P4 BRA `(.L_x_13552) ;  /* 0x0000003000004947 */ /* 0x000fea0003800000 */
[----:B------:R-:W-:Y:S05]  /*21f0*/  @!P3 BRA `(.L_x_13553) ;  /* 0x000000500000b947 */ /* 0x000fea0003800000 */
[----:B-----5:R-:W-:Y:S01]  /*2200*/  FADD.FTZ R132, R92, R132 ;  /* 0x000000845c847221 */ /* 0x020fe20000010000 */
[----:B------:R-:W-:Y:S05]  /*2210*/  BRA `(.L_x_13553) ;  /* 0x0000003000007947 */ /* 0x000fea0003800000 */
.L_x_13552:
[----:B-----5:R-:W-:-:S05]  /*2220*/  PRMT R133, RZ, 0x5410, R86 ;  /* 0x00005410ff857816 */ /* 0x020fca0000000056 */
[----:B------:R-:W-:-:S04]  /*2230*/  FADD.FTZ R132, R133, R132 ;  /* 0x0000008485847221 */ /* 0x000fc80000010000 */
[----:B------:R-:W-:Y:S02]  /*2240*/  @P3 FADD.FTZ R132, R92, R132 ;  /* 0x000000845c843221 */ /* 0x000fe40000010000 */
.L_x_13553:
[----:B------:R-:W-:Y:S01]  /*2250*/  PRMT R133, RZ, 0x7610, R134 ;  /* 0x00007610ff857816 */ /* 0x000fe20000000086 */
[----:B------:R-:W-:Y:S05]  /*2260*/  @P4 BRA `(.L_x_13554) ;  /* 0x0000003000004947 */ /* 0x000fea0003800000 */
[----:B------:R-:W-:Y:S05]  /*2270*/  @!P3 BRA `(.L_x_13555) ;  /* 0x000000500000b947 */ /* 0x000fea0003800000 */
[----:B-----5:R-:W-:Y:S01]  /*2280*/  FADD.FTZ R133, R93, R133 ;  /* 0x000000855d857221 */ /* 0x020fe20000010000 */
[----:B------:R-:W-:Y:S05]  /*2290*/  BRA `(.L_x_13555) ;  /* 0x0000003000007947 */ /* 0x000fea0003800000 */
.L_x_13554:
[----:B-----5:R-:W-:-:S05]  /*22a0*/  PRMT R134, RZ, 0x7610, R86 ;  /* 0x00007610ff867816 */ /* 0x020fca0000000056 */
[----:B------:R-:W-:-:S04]  /*22b0*/  FADD.FTZ R133, R134, R133 ;  /* 0x0000008586857221 */ /* 0x000fc80000010000 */
[----:B------:R-:W-:Y:S02]  /*22c0*/  @P3 FADD.FTZ R133, R93, R133 ;  /* 0x000000855d853221 */ /* 0x000fe40000010000 */
.L_x_13555:
[----:B------:R-:W-:Y:S01]  /*22d0*/  PRMT R134, RZ, 0x5410, R135 ;  /* 0x00005410ff867816 */ /* 0x000fe20000000087 */
[----:B------:R-:W-:Y:S05]  /*22e0*/  @P4 BRA `(.L_x_13556) ;  /* 0x0000003000004947 */ /* 0x000fea0003800000 */
[----:B------:R-:W-:Y:S05]  /*22f0*/  @!P3 BRA `(.L_x_13557) ;  /* 0x000000500000b947 */ /* 0x000fea0003800000 */
[----:B-----5:R-:W-:Y:S01]  /*2300*/  FADD.FTZ R134, R94, R134 ;  /* 0x000000865e867221 */ /* 0x020fe20000010000 */
[----:B------:R-:W-:Y:S05]  /*2310*/  BRA `(.L_x_13557) ;  /* 0x0000003000007947 */ /* 0x000fea0003800000 */
.L_x_13556:
[----:B-----5:R-:W-:-:S05]  /*2320*/  PRMT R137, RZ, 0x5410, R87 ;  /* 0x00005410ff897816 */ /* 0x020fca0000000057 */
[----:B------:R-:W-:-:S04]  /*2330*/  FADD.FTZ R134, R137, R134 ;  /* 0x0000008689867221 */ /* 0x000fc80000010000 */
[----:B------:R-:W-:Y:S02]  /*2340*/  @P3 FADD.FTZ R134, R94, R134 ;  /* 0x000000865e863221 */ /* 0x000fe40000010000 */
.L_x_13557:
[----:B------:R-:W-:Y:S01]  /*2350*/  PRMT R135, RZ, 0x7610, R135 ;  /* 0x00007610ff877816 */ /* 0x000fe20000000087 */
[----:B------:R-:W-:Y:S05]  /*2360*/  @P4 BRA `(.L_x_13558) ;  /* 0x0000003000004947 */ /* 0x000fea0003800000 */
[----:B------:R-:W-:Y:S05]  /*2370*/  @!P3 BRA `(.L_x_13559) ;  /* 0x000000500000b947 */ /* 0x000fea0003800000 */
[----:B-----5:R-:W-:Y:S01]  /*2380*/  FADD.FTZ R135, R95, R135 ;  /* 0x000000875f877221 */ /* 0x020fe20000010000 */
[----:B------:R-:W-:Y:S05]  /*2390*/  BRA `(.L_x_13559) ;  /* 0x0000003000007947 */ /* 0x000fea0003800000 */
.L_x_13558:
[----:B-----5:R-:W-:-:S05]  /*23a0*/  PRMT R138, RZ, 0x7610, R87 ;  /* 0x00007610ff8a7816 */ /* 0x020fca0000000057 */
[----:B------:R-:W-:-:S04]  /*23b0*/  FADD.FTZ R135, R138, R135 ;  /* 0x000000878a877221 */ /* 0x000fc80000010000 */
[----:B------:R-:W-:Y:S02]  /*23c0*/  @P3 FADD.FTZ R135, R95, R135 ;  /* 0x000000875f873221 */ /* 0x000fe40000010000 */
.L_x_13559:
[----:B------:R-:W-:-:S04]  /*23d0*/  LEA R138, P3, R136, c[0x0][0x188], 0x5 ;  /* 0x00006200888a7a11 */ /* 0x000fc800078628ff */
[----:B------:R-:W-:-:S05]  /*23e0*/  LEA.HI.X R139, R136, c[0x0][0x18c], RZ, 0x5, P3 ;  /* 0x00006300888b7a11 */ /* 0x000fca00018f2cff */
[----:B------:R0:W-:Y:S04]  /*23f0*/  STG.E.128 [R138.64], R128 ;  /* 0x000000808a007986 */ /* 0x0001e8000c101d04 */
[----:B------:R0:W-:Y:S02]  /*2400*/  STG.E.128 [R138.64+0x10], R132 ;  /* 0x000010848a007986 */ /* 0x0001e4000c101d04 */
.L_x_13543:
[----:B------:R-:W-:Y:S05]  /*2410*/  BSYNC B0 ;  /* 0x0000000000007941 */ /* 0x000fea0003800000 */
.L_x_13542:
[----:B------:R-:W-:Y:S01]  /*2420*/  FADD.FTZ R136, RZ, R96 ;  /* 0x00000060ff887221 */ /* 0x000fe20000010000 */
[C---:B------:R-:W-:Y:S02]  /*2430*/  ISETP.GT.U32.AND P3, PT, R142.reuse, 0xff, PT ;  /* 0x000000ff8e00780c */ /* 0x040fe40003f64070 */
        /* <DEDUP_REMOVED lines=12> */
[----:B0-----:R-:W-:-:S04]  /*2500*/  FADD.FTZ R139, R105, R136 ;  /* 0x00000088698b7221 */ /* 0x001fc80000010000 */
        /* <DEDUP_REMOVED lines=36> */
.L_x_13574:
        /* <DEDUP_REMOVED lines=101> */
.L_x_13575:
[C---:B------:R-:W-:Y:S01]  /*2da0*/  LOP3.LUT P3, RZ, R143.reuse, 0x1f, RZ, 0xc0, !PT ;  /* 0x0000001f8fff7812 */ /* 0x040fe2000786c0ff */
[----:B-1----:R-:W-:Y:S01]  /*2db0*/  FADD.FTZ R139, R148, R147 ;  /* 0x00000093948b7221 */ /* 0x002fe20000010000 */
        /* <DEDUP_REMOVED lines=9> */
[----:B-1----:R-:W-:Y:S01]  /*2e50*/  CS2R R136, SRZ ;  /* 0x0000000000887805 */ /* 0x002fe2000001ff00 */
[----:B------:R-:W-:Y:S02]  /*2e60*/  MOV R139, RZ ;  /* 0x000000ff008b7202 */ /* 0x000fe40000000f00 */
[----:B------:R-:W-:Y:S01]  /*2e70*/  @!P3 MOV R139, R2 ;  /* 0x00000002008bb202 */ /* 0x000fe20000000f00 */
[----:B------:R-:W-:Y:S01]  /*2e80*/  BSSY B0, `(.L_x_13562) ;  /* 0x0000055000007945 */ /* 0x000fe20003800000 */
[----:B------:R-:W-:Y:S02]  /*2e90*/  ISETP.NE.AND P4, PT, RZ, UR6, PT ;  /* 0x00000006ff007c0c */ /* 0x000fe4000bf85270 */
[----:B------:R-:W-:Y:S01]  /*2ea0*/  I2F R150, R139 ;  /* 0x0000008b00967306 */ /* 0x000fe20000201400 */
[----:B------:R-:W1:Y:S04]  /*2eb0*/  SHFL.DOWN PT, R146, R139, 0x2, 0x1f ;  /* 0x08401f008b927f89 */ /* 0x000e6800000e0000 */
[----:B------:R2:W3:Y:S01]  /*2ec0*/  @!P3 LDS.64 R136, [R145.X8] ;  /* 0x000000009188b984 */ /* 0x0004e20000008a00 */
[----:B------:R-:W-:-:S02]  /*2ed0*/  LOP3.LUT P3, RZ, R144, 0x1f, R143, 0xf8, !PT ;  /* 0x0000001f90ff7812 */ /* 0x000fc4000786f88f */
[----:B-1----:R-:W-:Y:S02]  /*2ee0*/  IADD3 R149, R146, R139, RZ ;  /* 0x0000008b92957210 */ /* 0x002fe40007ffe0ff */
[----:B------:R-:W-:Y:S03]  /*2ef0*/  I2F R146, R146 ;  /* 0x0000009200927306 */ /* 0x000fe60000201400 */
[----:B------:R-:W-:Y:S05]  /*2f00*/  SHFL.DOWN PT, R154, R149, 0x1, 0x1f ;  /* 0x08201f00959a7f89 */ /* 0x000fea00000e0000 */
[----:B------:R-:W2:Y:S08]  /*2f10*/  I2F R138, R149 ;  /* 0x00000095008a7306 */ /* 0x000eb00000201400 */
[----:B--2---:R-:W1:Y:S01]  /*2f20*/  MUFU.RCP R145, R138 ;  /* 0x0000008a00917308 */ /* 0x004e620000001000 */
[----:B0--3--:R-:W0:Y:S04]  /*2f30*/  SHFL.DOWN PT, R147, R136, 0x2, 0x1f ;  /* 0x08401f0088937f89 */ /* 0x009e2800000e0000 */
[----:B------:R-:W2:Y:S01]  /*2f40*/  SHFL.DOWN PT, R148, R137, 0x2, 0x1f ;  /* 0x08401f0089947f89 */ /* 0x000ea200000e0000 */
[----:B0-----:R-:W-:-:S02]  /*2f50*/  FMUL.FTZ R151, R147, R146 ;  /* 0x0000009293977220 */ /* 0x001fc40000410000 */
[----:B------:R-:W-:Y:S02]  /*2f60*/  FADD.FTZ R147, -R147, R136 ;  /* 0x0000008893937221 */ /* 0x000fe40000010100 */
[----:B------:R-:W-:Y:S02]  /*2f70*/  FFMA.FTZ R152, R150, R136, R151 ;  /* 0x0000008896987223 */ /* 0x000fe40000010097 */
[----:B------:R-:W-:Y:S02]  /*2f80*/  FMUL.FTZ R147, R147, R147 ;  /* 0x0000009393937220 */ /* 0x000fe40000410000 */
[----:B-1----:R-:W-:Y:S02]  /*2f90*/  FMUL.FTZ R139, R145, R152 ;  /* 0x00000098918b7220 */ /* 0x002fe40000410000 */
        /* <DEDUP_REMOVED lines=11> */
[-C--:B------:R-:W-:Y:S02]  /*3050*/  FMUL.FTZ R136, R136, R154.reuse ;  /* 0x0000009a88887220 */ /* 0x080fe40000410000 */
[----:B------:R-:W-:Y:S02]  /*3060*/  FMUL.FTZ R145, R145, R145 ;  /* 0x0000009191917220 */ /* 0x000fe40000410000 */
[C---:B------:R-:W-:Y:S01]  /*3070*/  FFMA.FTZ R136, R138.reuse, R139, R136 ;  /* 0x0000008b8a887223 */ /* 0x040fe20000010088 */
[----:B------:R-:W-:Y:S01]  /*3080*/  MOV R139, c[0x0][0x1e0] ;  /* 0x00007800008b7a02 */ /* 0x000fe20000000f00 */
[----:B------:R-:W-:Y:S02]  /*3090*/  FMUL.FTZ R145, R138, R145 ;  /* 0x000000918a917220 */ /* 0x000fe40000410000 */
[----:B--2---:R-:W-:Y:S02]  /*30a0*/  FADD.FTZ R146, R147, R146 ;  /* 0x0000009293927221 */ /* 0x004fe40000010000 */
[----:B------:R-:W-:-:S02]  /*30b0*/  FMUL.FTZ R145, R145, R154 ;  /* 0x0000009a91917220 */ /* 0x000fc40000410000 */
[C---:B0-----:R-:W-:Y:S02]  /*30c0*/  FMUL.FTZ R136, R137.reuse, R136 ;  /* 0x0000008889887220 */ /* 0x041fe40000410000 */
[----:B------:R-:W-:-:S03]  /*30d0*/  FFMA.FTZ R145, R137, R145, R146 ;  /* 0x0000009189917223 */ /* 0x000fc60000010092 */
[----:B------:R-:W0:Y:S04]  /*30e0*/  SHFL.IDX PT, R149, R136, RZ, 0x1f ;  /* 0x00001fff88957589 */ /* 0x000e2800000e0000 */
[----:B------:R1:W2:Y:S01]  /*30f0*/  SHFL.IDX PT, R146, R145, RZ, 0x1f ;  /* 0x00001fff91927589 */ /* 0x0002a200000e0000 */
[C---:B0-----:R-:W-:Y:S01]  /*3100*/  FMUL.FTZ R137, R149.reuse, R149 ;  /* 0x0000009595897220 */ /* 0x041fe20000410000 */
[----:B-1----:R-:W-:-:S04]  /*3110*/  FSEL R145, R149, RZ, !P4 ;  /* 0x000000ff95917208 */ /* 0x002fc80006000000 */
[----:B------:R-:W-:Y:S01]  /*3120*/  FSEL R138, R137, RZ, P4 ;  /* 0x000000ff898a7208 */ /* 0x000fe20002000000 */
[----:B--2---:R-:W-:Y:S01]  /*3130*/  FFMA.FTZ R137, R146, R139, c[0x0][0x228] ;  /* 0x00008a0092897623 */ /* 0x004fe2000001008b */
[----:B------:R-:W-:-:S03]  /*3140*/  @!P3 MOV R139, 0x4 ;  /* 0x00000004008bb802 */ /* 0x000fc60000000f00 */
        /* <DEDUP_REMOVED lines=9> */
[----:B------:R-:W-:Y:S02]  /*31e0*/  FADD.FTZ R139, R97, -R145 ;  /* 0x80000091618b7221 */ /* 0x000fe40000010000 */
[C---:B------:R-:W-:Y:S02]  /*31f0*/  FMUL.FTZ R137, R144.reuse, R137 ;  /* 0x0000008990897220 */ /* 0x040fe40000410000 */
[----:B------:R-:W-:-:S02]  /*3200*/  FMUL.FTZ R138, R144, R139 ;  /* 0x0000008b908a7220 */ /* 0x000fc40000410000 */
[----:B-----5:R-:W-:Y:S02]  /*3210*/  FFMA.FTZ R136, R12, R137, R4 ;  /* 0x000000890c887223 */ /* 0x020fe40000010004 */
[----:B------:R-:W-:Y:S02]  /*3220*/  FFMA.FTZ R137, R13, R138, R5 ;  /* 0x0000008a0d897223 */ /* 0x000fe40000010005 */
[--C-:B------:R-:W-:Y:S02]  /*3230*/  FADD.FTZ R139, R98, -R145.reuse ;  /* 0x80000091628b7221 */ /* 0x100fe40000010000 */
[--C-:B------:R-:W-:Y:S01]  /*3240*/  FADD.FTZ R147, R99, -R145.reuse ;  /* 0x8000009163937221 */ /* 0x100fe20000010000 */
[----:B------:R-:W-:Y:S01]  /*3250*/  F2FP.BF16.PACK_AB R136, R137, R136 ;  /* 0x000000888988723e */ /* 0x000fe200000010ff */
        /* <DEDUP_REMOVED lines=23> */
.L_x_13563:
[----:B------:R-:W-:Y:S05]  /*33d0*/  BSYNC B0 ;  /* 0x0000000000007941 */ /* 0x000fea0003800000 */
.L_x_13562:
        /* <DEDUP_REMOVED lines=35> */
.L_x_13565:
[----:B------:R-:W-:Y:S05]  /*3610*/  BSYNC B0 ;  /* 0x0000000000007941 */ /* 0x000fea0003800000 */
.L_x_13564:
        /* <DEDUP_REMOVED lines=18> */
[C---:B------:R-:W-:Y:S01]  /*3740*/  FMUL.FTZ R146, R144.reuse, R149 ;  /* 0x0000009590927220 */ /* 0x040fe20000410000 */
[----:B------:R-:W-:Y:S01]  /*3750*/  HFMA2.MMA R149, -RZ, RZ, 0, 9.5367431640625e-07 ;  /* 0x00000010ff957435 */ /* 0x000fe200000001ff */
        /* <DEDUP_REMOVED lines=15> */
.L_x_13567:
[----:B------:R-:W-:Y:S05]  /*3850*/  BSYNC B0 ;  /* 0x0000000000007941 */ /* 0x000fea0003800000 */
.L_x_13566:
[----:B------:R-:W-:Y:S01]  /*3860*/  BSSY B0, `(.L_x_13568) ;  /* 0x0000022000007945 */ /* 0x000fe20003800000 */
        /* <DEDUP_REMOVED lines=33> */
.L_x_13569:
[----:B------:R-:W-:Y:S05]  /*3a80*/  BSYNC B0 ;  /* 0x0000000000007941 */ /* 0x000fea0003800000 */
.L_x_13568:
[----:B------:R-:W-:Y:S01]  /*3a90*/  BSSY B0, `(.L_x_13570) ;  /* 0x0000021000007945 */ /* 0x000fe20003800000 */
[----:B------:R-:W-:Y:S05]  /*3aa0*/  @!P2 BRA `(.L_x_13571) ;  /* 0x000001f00000a947 */ /* 0x000fea0003800000 */
[--C-:B01----:R-:W-:Y:S02]  /*3ab0*/  FADD.FTZ R137, R128, -R145.reuse ;  /* 0x8000009180897221 */ /* 0x103fe40000010000 */
[--C-:B------:R-:W-:Y:S02]  /*3ac0*/  FADD.FTZ R147, R130, -R145.reuse ;  /* 0x8000009182937221 */ /* 0x100fe40000010000 */
[----:B------:R-:W-:Y:S02]  /*3ad0*/  FMUL.FTZ R137, R144, R137 ;  /* 0x0000008990897220 */ /* 0x000fe40000410000 */
[--C-:B------:R-:W-:Y:S02]  /*3ae0*/  FADD.FTZ R139, R129, -R145.reuse ;  /* 0x80000091818b7221 */ /* 0x100fe40000010000 */
[--C-:B------:R-:W-:Y:S02]  /*3af0*/  FADD.FTZ R149, R131, -R145.reuse ;  /* 0x8000009183957221 */ /* 0x100fe40000010000 */
[----:B------:R-:W-:-:S02]  /*3b00*/  FADD.FTZ R151, R132, -R145 ;  /* 0x8000009184977221 */ /* 0x000fc40000010000 */
[--C-:B------:R-:W-:Y:S02]  /*3b10*/  FADD.FTZ R153, R133, -R145.reuse ;  /* 0x8000009185997221 */ /* 0x100fe40000010000 */
[--C-:B------:R-:W-:Y:S02]  /*3b20*/  FADD.FTZ R155, R134, -R145.reuse ;  /* 0x80000091869b7221 */ /* 0x100fe40000010000 */
[----:B------:R-:W-:Y:S02]  /*3b30*/  FMUL.FTZ R147, R144, R147 ;  /* 0x0000009390937220 */ /* 0x000fe40000410000 */
[----:B------:R-:W-:Y:S02]  /*3b40*/  FADD.FTZ R145, R135, -R145 ;  /* 0x8000009187917221 */ /* 0x000fe40000010000 */
[----:B-----5:R-:W-:Y:S02]  /*3b50*/  FFMA.FTZ R136, R76, R137, R68 ;  /* 0x000000894c887223 */ /* 0x020fe40000010044 */
[----:B------:R-:W-:-:S02]  /*3b60*/  FMUL.FTZ R138, R144, R139 ;  /* 0x0000008b908a7220 */ /* 0x000fc40000410000 */
[C---:B------:R-:W-:Y:S02]  /*3b70*/  FMUL.FTZ R146, R144.reuse, R149 ;  /* 0x0000009590927220 */ /* 0x040fe40000410000 */
[C---:B------:R-:W-:Y:S02]  /*3b80*/  FMUL.FTZ R151, R144.reuse, R151 ;  /* 0x0000009790977220 */ /* 0x040fe40000410000 */
[C---:B------:R-:W-:Y:S02]  /*3b90*/  FMUL.FTZ R148, R144.reuse, R153 ;  /* 0x0000009990947220 */ /* 0x040fe40000410000 */
[----:B------:R-:W-:Y:S02]  /*3ba0*/  FMUL.FTZ R155, R144, R155 ;  /* 0x0000009b909b7220 */ /* 0x000fe40000410000 */
[----:B------:R-:W-:Y:S01]  /*3bb0*/  FFMA.FTZ R137, R78, R147, R70 ;  /* 0x000000934e897223 */ /* 0x000fe20000010046 */
[----:B------:R-:W-:Y:S01]  /*3bc0*/  HFMA2.MMA R147, -RZ, RZ, 0, 9.5367431640625e-07 ;  /* 0x00000010ff937435 */ /* 0x000fe200000001ff */
[----:B------:R-:W-:-:S02]  /*3bd0*/  FMUL.FTZ R144, R144, R145 ;  /* 0x0000009190907220 */ /* 0x000fc40000410000 */
        /* <DEDUP_REMOVED lines=8> */
[----:B------:R-:W-:Y:S01]  /*3c60*/  IMAD.WIDE.U32 R144, R0, R147, c[0x0][0x208] ;  /* 0x0000820000907625 */ /* 0x000fe200078e0093 */
[----:B------:R-:W-:Y:S02]  /*3c70*/  F2FP.BF16.PACK_AB R138, R148, R151 ;  /* 0x00000097948a723e */ /* 0x000fe400000010ff */
[----:B------:R-:W-:-:S05]  /*3c80*/  F2FP.BF16.PACK_AB R137, R146, R137 ;  /* 0x000000899289723e */ /* 0x000fca00000010ff */
[----:B------:R0:W-:Y:S02]  /*3c90*/  STG.E.128 [R144.64], R136 ;  /* 0x0000008890007986 */ /* 0x0001e4000c101d04 */
.L_x_13571:
[----:B------:R-:W-:Y:S05]  /*3ca0*/  BSYNC B0 ;  /* 0x0000000000007941 */ /* 0x000fea0003800000 */
.L_x_13570:
[----:B------:R-:W-:Y:S02]  /*3cb0*/  IADD3 R140, R140, c[0x0][0x160], RZ ;  /* 0x000058008c8c7a10 */ /* 0x000fe40007ffe0ff */
[----:B------:R-:W-:Y:S02]  /*3cc0*/  LOP3.LUT P4, RZ, R3, 0xff, RZ, 0xc0, !PT ;  /* 0x000000ff03ff7812 */ /* 0x000fe4000788c0ff */
[----:B------:R-:W-:Y:S02]  /*3cd0*/  ISETP.GE.AND P3, PT, R140, c[0x0][0x164], PT ;  /* 0x000059008c007a0c */ /* 0x000fe40003f66270 */
[----:B------:R-:W-:-:S11]  /*3ce0*/  SEL R3, RZ, 0x1, P4 ;  /* 0x00000001ff037807 */ /* 0x000fd60002000000 */
[----:B01---5:R-:W-:Y:S01]  /*3cf0*/  @P3 CALL.REL.NOINC `(.L_x_13572) ;  /* 0x0000001000003944 */ /* 0x023fe20003c00000 */
[----:B------:R-:W-:Y:S05]  /*3d00*/  BRA `(.L_x_13573) ;  /* 0xffffcb2000007947 */ /* 0x000fea000383ffff */
.L_x_13572:
[----:B------:R-:W-:Y:S05]  /*3d10*/  EXIT ;  /* 0x000000000000794d */ /* 0x000fea0003800000 */
.L_x_13560:
[----:B------:R-:W-:Y:S01]  /*3d20*/  HFMA2.MMA R139, -RZ, RZ, 0, 1.847743988037109375e-06 ;  /* 0x0000001fff8b7435 */ /* 0x000fe200000001ff */
[----:B------:R-:W-:Y:S02]  /*3d30*/  MOV R148, 0x1 ;  /* 0x0000000100947802 */ /* 0x000fe40000000f00 */
[----:B------:R-:W-:Y:S02]  /*3d40*/  MOV R146, 0xffffffff ;  /* 0xffffffff00927802 */ /* 0x000fe40000000f00 */
[----:B------:R-:W-:Y:S02]  /*3d50*/  MOV R144, 0x3d70 ;  /* 0x00003d7000907802 */ /* 0x000fe40000000f00 */
[----:B-1---5:R-:W-:Y:S05]  /*3d60*/  CALL.REL.NOINC `($__internal_34_$__cuda_sm70_shflsync_bfly_p) ;  /* 0x000008c000007944 */ /* 0x022fea0003c00000 */
[----:B-1----:R-:W-:Y:S01]  /*3d70*/  MOV R138, R148 ;  /* 0x00000094008a7202 */ /* 0x002fe20000000f00 */
[----:B0-----:R-:W-:Y:S05]  /*3d80*/  BRA `(.L_x_13574) ;  /* 0xffffe9c000007947 */ /* 0x001fea000383ffff */
.L_x_13561:
[----:B------:R-:W-:Y:S01]  /*3d90*/  HFMA2.MMA R148, -RZ, RZ, 0, 1.1920928955078125e-07 ;  /* 0x00000002ff947435 */ /* 0x000fe200000001ff */
[----:B0-----:R-:W-:Y:S02]  /*3da0*/  MOV R137, R147 ;  /* 0x0000009300897202 */ /* 0x001fe40000000f00 */
[----:B------:R-:W-:Y:S02]  /*3db0*/  MOV R139, 0x1f ;  /* 0x0000001f008b7802 */ /* 0x000fe40000000f00 */
[----:B------:R-:W-:-:S02]  /*3dc0*/  MOV R146, 0xffffffff ;  /* 0xffffffff00927802 */ /* 0x000fc40000000f00 */
[----:B------:R-:W-:Y:S02]  /*3dd0*/  MOV R144, 0x3df0 ;  /* 0x00003df000907802 */ /* 0x000fe40000000f00 */
[----:B-1---5:R-:W-:Y:S05]  /*3de0*/  CALL.REL.NOINC `($__internal_34_$__cuda_sm70_shflsync_bfly_p) ;  /* 0x0000084000007944 */ /* 0x022fea0003c00000 */
[----:B01----:R-:W-:Y:S01]  /*3df0*/  FADD.FTZ R137, R147, R148 ;  /* 0x0000009493897221 */ /* 0x003fe20000010000 */
[----:B------:R-:W-:Y:S01]  /*3e00*/  HFMA2.MMA R148, -RZ, RZ, 0, 2.384185791015625e-07 ;  /* 0x00000004ff947435 */ /* 0x000fe200000001ff */
[----:B------:R-:W-:Y:S02]  /*3e10*/  MOV R139, 0x1f ;  /* 0x0000001f008b7802 */ /* 0x000fe40000000f00 */
[----:B------:R-:W-:Y:S02]  /*3e20*/  MOV R146, 0xffffffff ;  /* 0xffffffff00927802 */ /* 0x000fe40000000f00 */
[----:B------:R-:W-:Y:S02]  /*3e30*/  MOV R144, 0x3e50 ;  /* 0x00003e5000907802 */ /* 0x000fe40000000f00 */
[----:B------:R-:W-:Y:S05]  /*3e40*/  CALL.REL.NOINC `($__internal_34_$__cuda_sm70_shflsync_bfly_p) ;  /* 0x000007e000007944 */ /* 0x000fea0003c00000 */
[----:B01----:R-:W-:Y:S01]  /*3e50*/  FADD.FTZ R137, R137, R148 ;  /* 0x0000009489897221 */ /* 0x003fe20000010000 */
[----:B------:R-:W-:Y:S01]  /*3e60*/  HFMA2.MMA R148, -RZ, RZ, 0, 4.76837158203125e-07 ;  /* 0x00000008ff947435 */ /* 0x000fe200000001ff */
[----:B------:R-:W-:Y:S02]  /*3e70*/  MOV R139, 0x1f ;  /* 0x0000001f008b7802 */ /* 0x000fe40000000f00 */
[----:B------:R-:W-:-:S02]  /*3e80*/  MOV R146, 0xffffffff ;  /* 0xffffffff00927802 */ /* 0x000fc40000000f00 */
[----:B------:R-:W-:Y:S02]  /*3e90*/  MOV R144, 0x3eb0 ;  /* 0x00003eb000907802 */ /* 0x000fe40000000f00 */
[----:B------:R-:W-:Y:S05]  /*3ea0*/  CALL.REL.NOINC `($__internal_34_$__cuda_sm70_shflsync_bfly_p) ;  /* 0x0000078000007944 */ /* 0x000fea0003c00000 */
[----:B01----:R-:W-:Y:S01]  /*3eb0*/  FADD.FTZ R137, R137, R148 ;  /* 0x0000009489897221 */ /* 0x003fe20000010000 */
[----:B------:R-:W-:Y:S01]  /*3ec0*/  HFMA2.MMA R148, -RZ, RZ, 0, 9.5367431640625e-07 ;  /* 0x00000010ff947435 */ /* 0x000fe200000001ff */
[----:B------:R-:W-:Y:S02]  /*3ed0*/  MOV R139, 0x1f ;  /* 0x0000001f008b7802 */ /* 0x000fe40000000f00 */
[----:B------:R-:W-:Y:S02]  /*3ee0*/  MOV R146, 0xffffffff ;  /* 0xffffffff00927802 */ /* 0x000fe40000000f00 */
[----:B------:R-:W-:Y:S02]  /*3ef0*/  MOV R144, 0x3f10 ;  /* 0x00003f1000907802 */ /* 0x000fe40000000f00 */
[----:B------:R-:W-:Y:S05]  /*3f00*/  CALL.REL.NOINC `($__internal_34_$__cuda_sm70_shflsync_bfly_p) ;  /* 0x0000072000007944 */ /* 0x000fea0003c00000 */
[----:B-1----:R-:W-:Y:S01]  /*3f10*/  FADD.FTZ R138, R137, R148 ;  /* 0x00000094898a7221 */ /* 0x002fe20000010000 */
[----:B------:R-:W-:-:S03]  /*3f20*/  HFMA2.MMA R148, -RZ, RZ, 0, 5.9604644775390625e-08 ;  /* 0x00000001ff947435 */ /* 0x000fc600000001ff */
[----:B------:R-:W-:-:S04]  /*3f30*/  FMUL.FTZ R138, R141, R138 ;  /* 0x0000008a8d8a7220 */ /* 0x000fc80000410000 */
[--C-:B0-----:R-:W-:Y:S02]  /*3f40*/  FADD.FTZ R137, R96, -R138.reuse ;  /* 0x8000008a60897221 */ /* 0x101fe40000010000 */
        /* <DEDUP_REMOVED lines=83> */
[----:B------:R-:W-:Y:S05]  /*4480*/  CALL.REL.NOINC `($__internal_34_$__cuda_sm70_shflsync_bfly_p) ;  /* 0x000001a000007944 */ /* 0x000fea0003c00000 */
[----:B01----:R-:W-:Y:S01]  /*4490*/  FADD.FTZ R137, R137, R148 ;  /* 0x0000009489897221 */ /* 0x003fe20000010000 */
[----:B------:R-:W-:Y:S01]  /*44a0*/  HFMA2.MMA R148, -RZ, RZ, 0, 1.1920928955078125e-07 ;  /* 0x00000002ff947435 */ /* 0x000fe200000001ff */
[----:B------:R-:W-:Y:S02]  /*44b0*/  MOV R139, 0x1f ;  /* 0x0000001f008b7802 */ /* 0x000fe40000000f00 */
[----:B------:R-:W-:Y:S02]  /*44c0*/  MOV R146, 0xffffffff ;  /* 0xffffffff00927802 */ /* 0x000fe40000000f00 */
[----:B------:R-:W-:Y:S02]  /*44d0*/  MOV R144, 0x44f0 ;  /* 0x000044f000907802 */ /* 0x000fe40000000f00 */
[----:B------:R-:W-:Y:S05]  /*44e0*/  CALL.REL.NOINC `($__internal_34_$__cuda_sm70_shflsync_bfly_p) ;  /* 0x0000014000007944 */ /* 0x000fea0003c00000 */
[----:B01----:R-:W-:Y:S01]  /*44f0*/  FADD.FTZ R137, R137, R148 ;  /* 0x0000009489897221 */ /* 0x003fe20000010000 */
[----:B------:R-:W-:Y:S01]  /*4500*/  HFMA2.MMA R148, -RZ, RZ, 0, 2.384185791015625e-07 ;  /* 0x00000004ff947435 */ /* 0x000fe200000001ff */
[----:B------:R-:W-:-:S02]  /*4510*/  MOV R139, 0x1f ;  /* 0x0000001f008b7802 */ /* 0x000fc40000000f00 */
[----:B------:R-:W-:Y:S02]  /*4520*/  MOV R146, 0xffffffff ;  /* 0xffffffff00927802 */ /* 0x000fe40000000f00 */
[----:B------:R-:W-:Y:S02]  /*4530*/  MOV R144, 0x4550 ;  /* 0x0000455000907802 */ /* 0x000fe40000000f00 */
[----:B------:R-:W-:Y:S05]  /*4540*/  CALL.REL.NOINC `($__internal_34_$__cuda_sm70_shflsync_bfly_p) ;  /* 0x000000e000007944 */ /* 0x000fea0003c00000 */
[----:B01----:R-:W-:Y:S01]  /*4550*/  FADD.FTZ R137, R137, R148 ;  /* 0x0000009489897221 */ /* 0x003fe20000010000 */
[----:B------:R-:W-:Y:S01]  /*4560*/  HFMA2.MMA R148, -RZ, RZ, 0, 4.76837158203125e-07 ;  /* 0x00000008ff947435 */ /* 0x000fe200000001ff */
[----:B------:R-:W-:Y:S02]  /*4570*/  MOV R139, 0x1f ;  /* 0x0000001f008b7802 */ /* 0x000fe40000000f00 */
[----:B------:R-:W-:Y:S02]  /*4580*/  MOV R146, 0xffffffff ;  /* 0xffffffff00927802 */ /* 0x000fe40000000f00 */
[----:B------:R-:W-:Y:S02]  /*4590*/  MOV R144, 0x45b0 ;  /* 0x000045b000907802 */ /* 0x000fe40000000f00 */
[----:B------:R-:W-:Y:S05]  /*45a0*/  CALL.REL.NOINC `($__internal_34_$__cuda_sm70_shflsync_bfly_p) ;  /* 0x0000008000007944 */ /* 0x000fea0003c00000 */
[----:B-1----:R-:W-:Y:S01]  /*45b0*/  FADD.FTZ R147, R137, R148 ;  /* 0x0000009489937221 */ /* 0x002fe20000010000 */
[----:B------:R-:W-:Y:S01]  /*45c0*/  HFMA2.MMA R148, -RZ, RZ, 0, 9.5367431640625e-07 ;  /* 0x00000010ff947435 */ /* 0x000fe200000001ff */
[----:B0-----:R-:W-:-:S02]  /*45d0*/  MOV R139, 0x1f ;  /* 0x0000001f008b7802 */ /* 0x001fc40000000f00 */
[----:B------:R-:W-:Y:S02]  /*45e0*/  MOV R146, 0xffffffff ;  /* 0xffffffff00927802 */ /* 0x000fe40000000f00 */
[----:B------:R-:W-:Y:S02]  /*45f0*/  MOV R137, R147 ;  /* 0x0000009300897202 */ /* 0x000fe40000000f00 */
[----:B------:R-:W-:Y:S02]  /*4600*/  MOV R144, 0x4620 ;  /* 0x0000462000907802 */ /* 0x000fe40000000f00 */
[----:B------:R-:W-:Y:S05]  /*4610*/  CALL.REL.NOINC `($__internal_34_$__cuda_sm70_shflsync_bfly_p) ;  /* 0x0000001000007944 */ /* 0x000fea0003c00000 */
[----:B01----:R-:W-:Y:S05]  /*4620*/  BRA `(.L_x_13575) ;  /* 0xffffe77000007947 */ /* 0x003fea000383ffff */
        .weak           $__internal_34_$__cuda_sm70_shflsync_bfly_p
        .type           $__internal_34_$__cuda_sm70_shflsync_bfly_p,@function
        .size           $__internal_34_$__cuda_sm70_shflsync_bfly_p,(.L_x_32974 - $__internal_34_$__cuda_sm70_shflsync_bfly_p)
$__internal_34_$__cuda_sm70_shflsync_bfly_p:
[----:B------:R-:W-:Y:S01]  /*4630*/  HFMA2.MMA R145, -RZ, RZ, 0, 0 ;  /* 0x00000000ff917435 */ /* 0x000fe200000001ff */
[----:B------:R-:W-:Y:S04]  /*4640*/  WARPSYNC R146 ;  /* 0x0000009200007348 */ /* 0x000fe80003800000 */
[----:B------:R0:W1:Y:S01]  /*4650*/  SHFL.BFLY PT, R148, R137, R148, R139 ;  /* 0x0c00009489947389 */ /* 0x00006200000e008b */
[----:B------:R-:W-:Y:S05]  /*4660*/  RET.REL.NODEC R144 `(_ZN10layer_norm31ln_parallel_residual_fwd_kernelINS_13Kernel_traitsIf13__nv_bfloat16fS2_fjLj5120ELj1ELj1ELj4ELj16ENS_18Kernel_traits_baseILj5120EfS2_fS2_fjLj128EEEEELb0ELb1ELb0EEEvNS_9FwdParamsE) ;  /* 0xffffb99090007950 */ /* 0x000fea0003c3ffff */
.L_x_13576:
        /* <DEDUP_REMOVED lines=9> */
.L_x_32974:


//--------------------- .text._ZN10layer_norm31ln_parallel_residual_fwd_kernelINS_13Kernel_traitsIf13__nv_bfloat16fS2_fjLj5120ELj1ELj1ELj4ELj16ENS_18Kernel_traits_baseILj5120EfS2_fS2_fjLj128EEEEELb0ELb1ELb1EEEvNS_9FwdParamsE --------------------------
	.section	.text._ZN10layer_norm31ln_parallel_residual_fwd_kernelINS_13Kernel_traitsIf13__nv_bfloat16fS2_fjLj5120ELj1ELj1ELj4ELj16ENS_18Kernel_traits_baseILj5120EfS2_fS2_fjLj128EEEEELb0ELb1ELb1EEEvNS_9FwdParamsE,"ax",@progbits
	.sectioninfo	@"SHI_REGISTERS=165"
	.align	128
        .global         _ZN10layer_norm31ln_parallel_residual_fwd_kernelINS_13Kernel_traitsIf13__nv_bfloat16fS2_fjLj5120ELj1ELj1ELj4ELj16ENS_18Kernel_traits_baseILj5120EfS2_fS2_fjLj128EEEEELb0ELb1ELb1EEEvNS_9FwdParamsE
        .type           _ZN10layer_norm31ln_parallel_residual_fwd_kernelINS_13Kernel_traitsIf13__nv_bfloat16fS2_fjLj5120ELj1ELj1ELj4ELj16ENS_18Kernel_traits_baseILj5120EfS2_fS2_fjLj128EEEEELb0ELb1ELb1EEEvNS_9FwdParamsE,@function
        .size           _ZN10layer_norm31ln_parallel_residual_fwd_kernelINS_13Kernel_traitsIf13__nv_bfloat16fS2_fjLj5120ELj1ELj1ELj4ELj16ENS_18Kernel_traits_baseILj5120EfS2_fS2_fjLj128EEEEELb0ELb1ELb1EEEvNS_9FwdParamsE,(.L_x_32975 - _ZN10layer_norm31ln_parallel_residual_fwd_kernelINS_13Kernel_traitsIf13__nv_bfloat16fS2_fjLj5120ELj1ELj1ELj4ELj16ENS_18Kernel_traits_baseILj5120EfS2_fS2_fjLj128EEEEELb0ELb1ELb1EEEvNS_9FwdParamsE)
        .other          _ZN10layer_norm31ln_parallel_residual_fwd_kernelINS_13Kernel_traitsIf13__nv_bfloat16fS2_fjLj5120ELj1ELj1ELj4ELj16ENS_18Kernel_traits_baseILj5120EfS2_fS2_fjLj128EEEEELb0ELb1ELb1EEEvNS_9FwdParamsE,@"STO_CUDA_ENTRY STV_DEFAULT"
_ZN10layer_norm31ln_parallel_residual_fwd_kernelINS_13Kernel_traitsIf13__nv_bfloat16fS2_fjLj5120ELj1ELj1ELj4ELj16ENS_18Kernel_traits_baseILj5120EfS2_fS2_fjLj128EEEEELb0ELb1ELb1EEEvNS_9FwdParamsE:
.text._ZN10layer_norm31ln_parallel_residual_fwd_kernelINS_13Kernel_traitsIf13__nv_bfloat16fS2_fjLj5120ELj1ELj1ELj4ELj16ENS_18Kernel_traits_baseILj5120EfS2_fS2_fjLj128EEEEELb0ELb1ELb1EEEvNS_9FwdParamsE:
        /* <DEDUP_REMOVED lines=26> */
[----:B------:R-:W0:Y:S01]  /*01a0*/  S2UR UR6, SR_CTAID.X ;  /* 0x00000000000679c3 */ /* 0x000e220000002500 */
[----:B------:R-:W-:-:S02]  /*01b0*/  SHF.R.U32.HI R86, RZ, 0x7, R0 ;  /* 0x00000007ff567819 */ /* 0x000fc40000011600 */
        /* <DEDUP_REMOVED lines=8> */
[----:B0-----:R-:W-:-:S03]  /*0240*/  IADD3 R138, R86, UR6, RZ ;  /* 0x00000006568a7c10 */ /* 0x001fc6000fffe0ff */
        /* <DEDUP_REMOVED lines=19> */
[----:B-1----:R-:W-:Y:S01]  /*0380*/  SHF.L.U32 R2, R86, 0x2, RZ ;  /* 0x0000000256027819 */ /* 0x002fe200000006ff */
[----:B------:R-:W-:Y:S01]  /*0390*/  HFMA2.MMA R3, -RZ, RZ, 0, 5.9604644775390625e-08 ;  /* 0x00000001ff037435 */ /* 0x000fe200000001ff */
[----:B------:R-:W-:Y:S01]  /*03a0*/  SHF.R.U32.HI R139, RZ, 0x5, R0 ;  /* 0x00000005ff8b7819 */ /* 0x000fe20000011600 */
[----:B------:R-:W-:Y:S01]  /*03b0*/  ULDC.U8 UR6, c[0x0][0x1f0] ;  /* 0x00007c0000067ab9 */ /* 0x000fe20000000000 */
[----:B------:R-:W-:-:S02]  /*03c0*/  LOP3.LUT R136, R0, 0x1f, RZ, 0xc0, !PT ;  /* 0x0000001f00887812 */ /* 0x000fc400078ec0ff */
[----:B------:R-:W-:Y:S02]  /*03d0*/  LOP3.LUT R137, R0, 0x7f, RZ, 0xc0, !PT ;  /* 0x0000007f00897812 */ /* 0x000fe400078ec0ff */
[----:B------:R-:W-:Y:S02]  /*03e0*/  LOP3.LUT R139, R139, 0x3, RZ, 0xc0, !PT ;  /* 0x000000038b8b7812 */ /* 0x000fe400078ec0ff */
[----:B0-----:R-:W-:Y:S02]  /*03f0*/  IADD3 R141, R2, 0x4, RZ ;  /* 0x00000004028d7810 */ /* 0x001fe40007ffe0ff */
.L_x_13660:
[----:B------:R-:W-:Y:S01]  /*0400*/  IMAD R96, R138, c[0x0][0x168], RZ ;  /* 0x00005a008a607a24 */ /* 0x000fe200078e02ff */
[----:B------:R-:W-:Y:S02]  /*0410*/  ISETP.NE.U32.AND P0, PT, RZ, c[0x0][0x178], PT ;  /* 0x00005e00ff007a0c */ /* 0x000fe40003f05070 */
[----:B------:R-:W-:Y:S02]  /*0420*/  MOV R129, 0x10 ;  /* 0x0000001000817802 */ /* 0x000fe40000000f00 */
[----:B------:R-:W-:Y:S02]  /*0430*/  SHF.R.S32.HI R97, RZ, 0x1f, R96 ;  /* 0x0000001fff617819 */ /* 0x000fe40000011460 */
[----:B------:R-:W-:-:S02]  /*0440*/  ISETP.NE.AND.EX P0, PT, RZ, c[0x0][0x17c], PT, P0 ;  /* 0x00005f00ff007a0c */ /* 0x000fc40003f05300 */
[----:B------:R-:W-:Y:S02]  /*0450*/  LEA.HI R96, R97, R96, RZ, 0x3 ;  /* 0x0000006061607211 */ /* 0x000fe400078f18ff */
[----:B------:R-:W-:Y:S02]  /*0460*/  ISETP.NE.U32.AND P1, PT, RZ, c[0x0][0x180], PT ;  /* 0x00006000ff007a0c */ /* 0x000fe40003f25070 */
[----:B------:R-:W-:Y:S02]  /*0470*/  LEA.HI.SX32 R143, R96, R137, 0x1d ;  /* 0x00000089608f7211 */ /* 0x000fe400078feaff */
[----:B------:R-:W-:-:S03]  /*0480*/  ISETP.NE.AND.EX P1, PT, RZ, c[0x0][0x184], PT, P1 ;  /* 0x00006100ff007a0c */ /* 0x000fc60003f25310 */
[C---:B------:R-:W-:Y:S02]  /*0490*/  IMAD.WIDE.U32 R100, R143.reuse, R129, c[0x0][0x170] ;  /* 0x00005c008f647625 */ /* 0x040fe400078e0081 */
[----:B------:R-:W-:-:S04]  /*04a0*/  @P0 LEA R98, P2, R143, c[0x0][0x178], 0x4 ;  /* 0x00005e008f620a11 */ /* 0x000fc800078420ff */
[C---:B------:R-:W-:Y:S01]  /*04b0*/  @P0 LEA.HI.X R99, R143.reuse, c[0x0][0x17c], RZ, 0x4, P2 ;  /* 0x00005f008f630a11 */ /* 0x040fe200010f24ff */
[----:B------:R-:W2:Y:S03]  /*04c0*/  LDG.E.128 R100, [R100.64] ;  /* 0x0000000464647981 */ /* 0x000ea6000c1e1d00 */
[C---:B------:R-:W-:Y:S01]  /*04d0*/  @P1 LEA R96, P3, R143.reuse, c[0x0][0x180], 0x5 ;  /* 0x000060008f601a11 */ /* 0x040fe200078628ff */
[----:B-----5:R0:W5:Y:S01]  /*04e0*/  @P0 LDG.E.128 R84, [R98.64] ;  /* 0x0000000462540981 */ /* 0x020162000c1e1d00 */
[----:B------:R-:W-:Y:S02]  /*04f0*/  ISETP.NE.U32.AND P2, PT, RZ, c[0x0][0x178], PT ;  /* 0x00005e00ff007a0c */ /* 0x000fe40003f45070 */
[----:B------:R-:W-:Y:S02]  /*0500*/  @P1 LEA.HI.X R97, R143, c[0x0][0x184], RZ, 0x5, P3 ;  /* 0x000061008f611a11 */ /* 0x000fe400018f2cff */
[----:B------:R-:W-:-:S03]  /*0510*/  ISETP.NE.AND.EX P2, PT, RZ, c[0x0][0x17c], PT, P2 ;  /* 0x00005f00ff007a0c */ /* 0x000fc60003f45320 */
[----:B------:R2:W5:Y:S04]  /*0520*/  @P1 LDG.E.128 R88, [R96.64] ;  /* 0x0000000460581981 */ /* 0x000568000c1e1d00 */
[----:B------:R2:W5:Y:S02]  /*0530*/  @P1 LDG.E.128 R92, [R96.64+0x10] ;  /* 0x00001004605c1981 */ /* 0x000564000c1e1d00 */
[----:B--2---:R-:W-:-:S04]  /*0540*/  PRMT R96, RZ, 0x5410, R100 ;  /* 0x00005410ff607816 */ /* 0x004fc80000000064 */
[----:B------:R-:W-:Y:S05]  /*0550*/  @P2 BRA `(.L_x_13577) ;  /* 0x0000003000002947 */ /* 0x000fea0003800000 */
[----:B0-----:R-:W-:Y:S05]  /*0560*/  @!P1 BRA `(.L_x_13578) ;  /* 0x0000005000009947 */ /* 0x001fea0003800000 */
[----:B-----5:R-:W-:Y:S01]  /*0570*/  FADD.FTZ R96, R88, R96 ;  /* 0x0000006058607221 */ /* 0x020fe20000010000 */
[----:B------:R-:W-:Y:S05]  /*0580*/  BRA `(.L_x_13578) ;  /* 0x0000003000007947 */ /* 0x000fea0003800000 */
.L_x_13577:
[----:B0----5:R-:W-:-:S05]  /*0590*/  PRMT R97, RZ, 0x5410, R84 ;  /* 0x00005410ff617816 */ /* 0x021fca0000000054 */
[----:B------:R-:W-:-:S04]  /*05a0*/  FADD.FTZ R96, R96, R97 ;  /* 0x0000006160607221 */ /* 0x000fc80000010000 */
[----:B------:R-:W-:Y:S02]  /*05b0*/  @P1 FADD.FTZ R96, R88, R96 ;  /* 0x0000006058601221 */ /* 0x000fe40000010000 */
.L_x_13578:
[----:B------:R-:W-:Y:S01]  /*05c0*/  PRMT R97, RZ, 0x7610, R100 ;  /* 0x00007610ff617816 */ /* 0x000fe20000000064 */
[----:B------:R-:W-:Y:S05]  /*05d0*/  @P2 BRA `(.L_x_13579) ;  /* 0x0000003000002947 */ /* 0x000fea0003800000 */
[----:B------:R-:W-:Y:S05]  /*05e0*/  @!P1 BRA `(.L_x_13580) ;  /* 0x0000005000009947 */ /* 0x000fea0003800000 */
[----:B-----5:R-:W-:Y:S01]  /*05f0*/  FADD.FTZ R97, R89, R97 ;  /* 0x0000006159617221 */ /* 0x020fe20000010000 */
[----:B------:R-:W-:Y:S05]  /*0600*/  BRA `(.L_x_13580) ;  /* 0x0000003000007947 */ /* 0x000fea0003800000 */
.L_x_13579:
[----:B-----5:R-:W-:-:S05]  /*0610*/  PRMT R98, RZ, 0x7610, R84 ;  /* 0x00007610ff627816 */ /* 0x020fca0000000054 */
[----:B------:R-:W-:-:S04]  /*0620*/  FADD.FTZ R97, R97, R98 ;  /* 0x0000006261617221 */ /* 0x000fc80000010000 */
[----:B------:R-:W-:Y:S02]  /*0630*/  @P1 FADD.FTZ R97, R89, R97 ;  /* 0x0000006159611221 */ /* 0x000fe40000010000 */
.L_x_13580:
[----:B------:R-:W-:Y:S01]  /*0640*/  PRMT R98, RZ, 0x5410, R101 ;  /* 0x00005410ff627816 */ /* 0x000fe20000000065 */
[----:B------:R-:W-:Y:S05]  /*0650*/  @P2 BRA `(.L_x_13581) ;  /* 0x0000003000002947 */ /* 0x000fea0003800000 */
[----:B------:R-:W-:Y:S05]  /*0660*/  @!P1 BRA `(.L_x_13582) ;  /* 0x0000005000009947 */ /* 0x000fea0003800000 */
[----:B-----5:R-:W-:Y:S01]  /*0670*/  FADD.FTZ R98, R90, R98 ;  /* 0x000000625a627221 */ /* 0x020fe20000010000 */
[----:B------:R-:W-:Y:S05]  /*0680*/  BRA `(.L_x_13582) ;  /* 0x0000003000007947 */ /* 0x000fea0003800000 */
.L_x_13581:
[----:B-----5:R-:W-:-:S05]  /*0690*/  PRMT R99, RZ, 0x5410, R85 ;  /* 0x00005410ff637816 */ /* 0x020fca0000000055 */
[----:B------:R-:W-:-:S04]  /*06a0*/  FADD.FTZ R98, R98, R99 ;  /* 0x0000006362627221 */ /* 0x000fc80000010000 */
[----:B------:R-:W-:Y:S02]  /*06b0*/  @P1 FADD.FTZ R98, R90, R98 ;  /* 0x000000625a621221 */ /* 0x000fe40000010000 */
.L_x_13582:
[----:B------:R-:W-:Y:S01]  /*06c0*/  PRMT R99, RZ, 0x7610, R101 ;  /* 0x00007610ff637816 */ /* 0x000fe20000000065 */
[----:B------:R-:W-:Y:S05]  /*06d0*/  @P2 BRA `(.L_x_13583) ;  /* 0x0000003000002947 */ /* 0x000fea0003800000 */
[----:B------:R-:W-:Y:S05]  /*06e0*/  @!P1 BRA `(.L_x_13584) ;  /* 0x0000005000009947 */ /* 0x000fea0003800000 */
[----:B-----5:R-:W-:Y:S01]  /*06f0*/  FADD.FTZ R99, R91, R99 ;  /* 0x000000635b637221 */ /* 0x020fe20000010000 */
[----:B------:R-:W-:Y:S05]  /*0700*/  BRA `(.L_x_13584) ;  /* 0x0000003000007947 */ /* 0x000fea0003800000 */
.L_x_13583:
[----:B-----5:R-:W-:-:S05]  /*0710*/  PRMT R100, RZ, 0x7610, R85 ;  /* 0x00007610ff647816 */ /* 0x020fca0000000055 */
[----:B------:R-:W-:-:S04]  /*0720*/  FADD.FTZ R99, R99, R100 ;  /* 0x0000006463637221 */ /* 0x000fc80000010000 */
[----:B------:R-:W-:Y:S02]  /*0730*/  @P1 FADD.FTZ R99, R91, R99 ;  /* 0x000000635b631221 */ /* 0x000fe40000010000 */
.L_x_13584:
[----:B------:R-:W-:Y:S01]  /*0740*/  PRMT R100, RZ, 0x5410, R102 ;  /* 0x00005410ff647816 */ /* 0x000fe20000000066 */
[----:B------:R-:W-:Y:S05]  /*0750*/  @P2 BRA `(.L_x_13585) ;  /* 0x0000003000002947 */ /* 0x000fea0003800000 */
[----:B------:R-:W-:Y:S05]  /*0760*/  @!P1 BRA `(.L_x_13586) ;  /* 0x0000005000009947 */ /* 0x000fea0003800000 */
[----:B-----5:R-:W-:Y:S01]  /*0770*/  FADD.FTZ R100, R92, R100 ;  /* 0x000000645c647221 */ /* 0x020fe20000010000 */
[----:B------:R-:W-:Y:S05]  /*0780*/  BRA `(.L_x_13586) ;  /* 0x0000003000007947 */ /* 0x000fea0003800000 */
.L_x_13585:
[----:B-----5:R-:W-:-:S05]  /*0790*/  PRMT R101, RZ, 0x5410, R86 ;  /* 0x00005410ff657816 */ /* 0x020fca0000000056 */
[----:B------:R-:W-:-:S04]  /*07a0*/  FADD.FTZ R100, R100, R101 ;  /* 0x0000006564647221 */ /* 0x000fc80000010000 */
[----:B------:R-:W-:Y:S02]  /*07b0*/  @P1 FADD.FTZ R100, R92, R100 ;  /* 0x000000645c641221 */ /* 0x000fe40000010000 */
.L_x_13586:
[----:B------:R-:W-:Y:S01]  /*07c0*/  PRMT R101, RZ, 0x7610, R102 ;  /* 0x00007610ff657816 */ /* 0x000fe20000000066 */
[----:B------:R-:W-:Y:S05]  /*07d0*/  @P2 BRA `(.L_x_13587) ;  /* 0x0000003000002947 */ /* 0x000fea0003800000 */
[----:B------:R-:W-:Y:S05]  /*07e0*/  @!P1 BRA `(.L_x_13588) ;  /* 0x0000005000009947 */ /* 0x000fea0003800000 */
[----:B-----5:R-:W-:Y:S01]  /*07f0*/  FADD.FTZ R101, R93, R101 ;  /* 0x000000655d657221 */ /* 0x020fe20000010000 */
[----:B------:R-:W-:Y:S05]  /*0800*/  BRA `(.L_x_13588) ;  /* 0x0000003000007947 */ /* 0x000fea0003800000 */
.L_x_13587:
[----:B-----5:R-:W-:-:S05]  /*0810*/  PRMT R102, RZ, 0x7610, R86 ;  /* 0x00007610ff667816 */ /* 0x020fca0000000056 */
[----:B------:R-:W-:-:S04]  /*0820*/  FADD.FTZ R101, R101, R102 ;  /* 0x0000006665657221 */ /* 0x000fc80000010000 */
[----:B------:R-:W-:Y:S02]  /*0830*/  @P1 FADD.FTZ R101, R93, R101 ;  /* 0x000000655d651221 */ /* 0x000fe40000010000 */
.L_x_13588:
[----:B------:R-:W-:Y:S01]  /*0840*/  PRMT R102, RZ, 0x5410, R103 ;  /* 0x00005410ff667816 */ /* 0x000fe20000000067 */
[----:B------:R-:W-:Y:S05]  /*0850*/  @P2 BRA `(.L_x_13589) ;  /* 0x0000003000002947 */ /* 0x000fea0003800000 */
[----:B------:R-:W-:Y:S05]  /*0860*/  @!P1 BRA `(.L_x_13590) ;  /* 0x0000005000009947 */ /* 0x000fea0003800000 */
[----:B-----5:R-:W-:Y:S01]  /*0870*/  FADD.FTZ R102, R94, R102 ;  /* 0x000000665e667221 */ /* 0x020fe20000010000 */
[----:B------:R-:W-:Y:S05]  /*0880*/  BRA `(.L_x_13590) ;  /* 0x0000003000007947 */ /* 0x000fea0003800000 */
.L_x_13589:
[----:B-----5:R-:W-:-:S05]  /*0890*/  PRMT R105, RZ, 0x5410, R87 ;  /* 0x00005410ff697816 */ /* 0x020fca0000000057 */
[----:B------:R-:W-:-:S04]  /*08a0*/  FADD.FTZ R102, R102, R105 ;  /* 0x0000006966667221 */ /* 0x000fc80000010000 */
[----:B------:R-:W-:Y:S02]  /*08b0*/  @P1 FADD.FTZ R102, R94, R102 ;  /* 0x000000665e661221 */ /* 0x000fe40000010000 */
.L_x_13590:
[----:B------:R-:W-:Y:S01]  /*08c0*/  PRMT R103, RZ, 0x7610, R103 ;  /* 0x00007610ff677816 */ /* 0x000fe20000000067 */
[----:B------:R-:W-:Y:S05]  /*08d0*/  @P2 BRA `(.L_x_13591) ;  /* 0x0000003000002947 */ /* 0x000fea0003800000 */
[----:B------:R-:W-:Y:S05]  /*08e0*/  @!P1 BRA `(.L_x_13592) ;  /* 0x0000005000009947 */ /* 0x000fea0003800000 */
[----:B-----5:R-:W-:Y:S01]  /*08f0*/  FADD.FTZ R103, R95, R103 ;  /* 0x000000675f677221 */ /* 0x020fe20000010000 */
[----:B------:R-:W-:Y:S05]  /*0900*/  BRA `(.L_x_13592) ;  /* 0x0000003000007947 */ /* 0x000fea0003800000 */
.L_x_13591:
[----:B-----5:R-:W-:-:S05]  /*0910*/  PRMT R104, RZ, 0x7610, R87 ;  /* 0x00007610ff687816 */ /* 0x020fca0000000057 */
[----:B------:R-:W-:-:S04]  /*0920*/  FADD.FTZ R103, R103, R104 ;  /* 0x0000006867677221 */ /* 0x000fc80000010000 */
[----:B------:R-:W-:Y:S02]  /*0930*/  @P1 FADD.FTZ R103, R95, R103 ;  /* 0x000000675f671221 */ /* 0x000fe40000010000 */
.L_x_13592:
[C---:B------:R-:W-:Y:S02]  /*0940*/  IADD3 R144, R143.reuse, 0x80, RZ ;  /* 0x000000808f907810 */ /* 0x040fe40007ffe0ff */
[C---:B------:R-:W-:Y:S02]  /*0950*/  LEA R104, P3, R143.reuse, c[0x0][0x188], 0x5 ;  /* 0x000062008f687a11 */ /* 0x040fe400078628ff */
[C---:B------:R-:W-:Y:S01]  /*0960*/  @P1 LEA R106, P4, R144.reuse, c[0x0][0x180], 0x5 ;  /* 0x00006000906a1a11 */ /* 0x040fe200078828ff */
[C---:B------:R-:W-:Y:S01]  /*0970*/  IMAD.WIDE.U32 R108, R144.reuse, R129, c[0x0][0x170] ;  /* 0x00005c00906c7625 */ /* 0x040fe200078e0081 */
        /* <DEDUP_REMOVED lines=15> */
.L_x_13593:
[----:B-1---5:R-:W-:-:S05]  /*0a70*/  PRMT R105, RZ, 0x5410, R84 ;  /* 0x00005410ff697816 */ /* 0x022fca0000000054 */
[----:B------:R-:W-:-:S04]  /*0a80*/  FADD.FTZ R104, R105, R104 ;  /* 0x0000006869687221 */ /* 0x000fc80000010000 */
[----:B------:R-:W-:Y:S02]  /*0a90*/  @P1 FADD.FTZ R104, R88, R104 ;  /* 0x0000006858681221 */ /* 0x000fe40000010000 */
.L_x_13594:
[----:B------:R-:W-:Y:S01]  /*0aa0*/  PRMT R105, RZ, 0x7610, R108 ;  /* 0x00007610ff697816 */ /* 0x000fe2000000006c */
[----:B------:R-:W-:Y:S05]  /*0ab0*/  @P2 BRA `(.L_x_13595) ;  /* 0x0000003000002947 */ /* 0x000fea0003800000 */
[----:B------:R-:W-:Y:S05]  /*0ac0*/  @!P1 BRA `(.L_x_13596) ;  /* 0x0000005000009947 */ /* 0x000fea0003800000 */
[----:B-----5:R-:W-:Y:S01]  /*0ad0*/  FADD.FTZ R105, R89, R105 ;  /* 0x0000006959697221 */ /* 0x020fe20000010000 */
[----:B------:R-:W-:Y:S05]  /*0ae0*/  BRA `(.L_x_13596) ;  /* 0x0000003000007947 */ /* 0x000fea0003800000 */
.L_x_13595:
[----:B-----5:R-:W-:-:S05]  /*0af0*/  PRMT R106, RZ, 0x7610, R84 ;  /* 0x00007610ff6a7816 */ /* 0x020fca0000000054 */
[----:B------:R-:W-:-:S04]  /*0b00*/  FADD.FTZ R105, R106, R105 ;  /* 0x000000696a697221 */ /* 0x000fc80000010000 */
[----:B------:R-:W-:Y:S02]  /*0b10*/  @P1 FADD.FTZ R105, R89, R105 ;  /* 0x0000006959691221 */ /* 0x000fe40000010000 */
.L_x_13596:
[----:B------:R-:W-:Y:S01]  /*0b20*/  PRMT R106, RZ, 0x5410, R109 ;  /* 0x00005410ff6a7816 */ /* 0x000fe2000000006d */
[----:B------:R-:W-:Y:S05]  /*0b30*/  @P2 BRA `(.L_x_13597) ;  /* 0x0000003000002947 */ /* 0x000fea0003800000 */
[----:B------:R-:W-:Y:S05]  /*0b40*/  @!P1 BRA `(.L_x_13598) ;  /* 0x0000005000009947 */ /* 0x000fea0003800000 */
[----:B-----5:R-:W-:Y:S01]  /*0b50*/  FADD.FTZ R106, R90, R106 ;  /* 0x0000006a5a6a7221 */ /* 0x020fe20000010000 */
[----:B------:R-:W-:Y:S05]  /*0b60*/  BRA `(.L_x_13598) ;  /* 0x0000003000007947 */ /* 0x000fea0003800000 */
.L_x_13597:
[----:B-----5:R-:W-:-:S05]  /*0b70*/  PRMT R107, RZ, 0x5410, R85 ;  /* 0x00005410ff6b7816 */ /* 0x020fca0000000055 */
[----:B------:R-:W-:-:S04]  /*0b80*/  FADD.FTZ R106, R107, R106 ;  /* 0x0000006a6b6a7221 */ /* 0x000fc80000010000 */
[----:B------:R-:W-:Y:S02]  /*0b90*/  @P1 FADD.FTZ R106, R90, R106 ;  /* 0x0000006a5a6a1221 */ /* 0x000fe40000010000 */
.L_x_13598:
[----:B------:R-:W-:Y:S01]  /*0ba0*/  PRMT R107, RZ, 0x7610, R109 ;  /* 0x00007610ff6b7816 */ /* 0x000fe2000000006d */
[----:B------:R-:W-:Y:S05]  /*0bb0*/  @P2 BRA `(.L_x_13599) ;  /* 0x0000003000002947 */ /* 0x000fea0003800000 */
[----:B------:R-:W-:Y:S05]  /*0bc0*/  @!P1 BRA `(.L_x_13600) ;  /* 0x0000005000009947 */ /* 0x000fea0003800000 */
[----:B-----5:R-:W-:Y:S01]  /*0bd0*/  FADD.FTZ R107, R91, R107 ;  /* 0x0000006b5b6b7221 */ /* 0x020fe20000010000 */
[----:B------:R-:W-:Y:S05]  /*0be0*/  BRA `(.L_x_13600) ;  /* 0x0000003000007947 */ /* 0x000fea0003800000 */
.L_x_13599:
[----:B-----5:R-:W-:-:S05]  /*0bf0*/  PRMT R108, RZ, 0x7610, R85 ;  /* 0x00007610ff6c7816 */ /* 0x020fca0000000055 */
[----:B------:R-:W-:-:S04]  /*0c00*/  FADD.FTZ R107, R108, R107 ;  /* 0x0000006b6c6b7221 */ /* 0x000fc80000010000 */
[----:B------:R-:W-:Y:S02]  /*0c10*/  @P1 FADD.FTZ R107, R91, R107 ;  /* 0x0000006b5b6b1221 */ /* 0x000fe40000010000 */
.L_x_13600:
[----:B------:R-:W-:Y:S01]  /*0c20*/  PRMT R108, RZ, 0x5410, R110 ;  /* 0x00005410ff6c7816 */ /* 0x000fe2000000006e */
[----:B------:R-:W-:Y:S05]  /*0c30*/  @P2 BRA `(.L_x_13601) ;  /* 0x0000003000002947 */ /* 0x000fea0003800000 */
[----:B------:R-:W-:Y:S05]  /*0c40*/  @!P1 BRA `(.L_x_13602) ;  /* 0x0000005000009947 */ /* 0x000fea0003800000 */
[----:B-----5:R-:W-:Y:S01]  /*0c50*/  FADD.FTZ R108, R92, R108 ;  /* 0x0000006c5c6c7221 */ /* 0x020fe20000010000 */
[----:B------:R-:W-:Y:S05]  /*0c60*/  BRA `(.L_x_13602) ;  /* 0x0000003000007947 */ /* 0x000fea0003800000 */
.L_x_13601:
[----:B-----5:R-:W-:-:S05]  /*0c70*/  PRMT R109, RZ, 0x5410, R86 ;  /* 0x00005410ff6d7816 */ /* 0x020fca0000000056 */
[----:B------:R-:W-:-:S04]  /*0c80*/  FADD.FTZ R108, R109, R108 ;  /* 0x0000006c6d6c7221 */ /* 0x000fc80000010000 */
[----:B------:R-:W-:Y:S02]  /*0c90*/  @P1 FADD.FTZ R108, R92, R108 ;  /* 0x0000006c5c6c1221 */ /* 0x000fe40000010000 */
.L_x_13602:
[----:B------:R-:W-:Y:S01]  /*0ca0*/  PRMT R109, RZ, 0x7610, R110 ;  /* 0x00007610ff6d7816 */ /* 0x000fe2000000006e */
[----:B------:R-:W-:Y:S05]  /*0cb0*/  @P2 BRA `(.L_x_13603) ;  /* 0x0000003000002947 */ /* 0x000fea0003800000 */
[----:B------:R-:W-:Y:S05]  /*0cc0*/  @!P1 BRA `(.L_x_13604) ;  /* 0x0000005000009947 */ /* 0x000fea0003800000 */
[----:B-----5:R-:W-:Y:S01]  /*0cd0*/  FADD.FTZ R109, R93, R109 ;  /* 0x0000006d5d6d7221 */ /* 0x020fe20000010000 */
[----:B------:R-:W-:Y:S05]  /*0ce0*/  BRA `(.L_x_13604) ;  /* 0x0000003000007947 */ /* 0x000fea0003800000 */
.L_x_13603:
[----:B-----5:R-:W-:-:S05]  /*0cf0*/  PRMT R110, RZ, 0x7610, R86 ;  /* 0x00007610ff6e7816 */ /* 0x020fca0000000056 */
[----:B------:R-:W-:-:S04]  /*0d00*/  FADD.FTZ R109, R110, R109 ;  /* 0x0000006d6e6d7221 */ /* 0x000fc80000010000 */
[----:B------:R-:W-:Y:S02]  /*0d10*/  @P1 FADD.FTZ R109, R93, R109 ;  /* 0x0000006d5d6d1221 */ /* 0x000fe40000010000 */
.L_x_13604:
[----:B------:R-:W-:Y:S01]  /*0d20*/  PRMT R110, RZ, 0x5410, R111 ;  /* 0x00005410ff6e7816 */ /* 0x000fe2000000006f */
[----:B------:R-:W-:Y:S05]  /*0d30*/  @P2 BRA `(.L_x_13605) ;  /* 0x0000003000002947 */ /* 0x000fea0003800000 */
[----:B------:R-:W-:Y:S05]  /*0d40*/  @!P1 BRA `(.L_x_13606) ;  /* 0x0000005000009947 */ /* 0x000fea0003800000 */
[----:B-----5:R-:W-:Y:S01]  /*0d50*/  FADD.FTZ R110, R94, R110 ;  /* 0x0000006e5e6e7221 */ /* 0x020fe20000010000 */
[----:B------:R-:W-:Y:S05]  /*0d60*/  BRA `(.L_x_13606) ;  /* 0x0000003000007947 */ /* 0x000fea0003800000 */
.L_x_13605:
[----:B-----5:R-:W-:-:S05]  /*0d70*/  PRMT R113, RZ, 0x5410, R87 ;  /* 0x00005410ff717816 */ /* 0x020fca0000000057 */
[----:B------:R-:W-:-:S04]  /*0d80*/  FADD.FTZ R110, R113, R110 ;  /* 0x0000006e716e7221 */ /* 0x000fc80000010000 */
[----:B------:R-:W-:Y:S02]  /*0d90*/  @P1 FADD.FTZ R110, R94, R110 ;  /* 0x0000006e5e6e1221 */ /* 0x000fe40000010000 */
.L_x_13606:
[----:B------:R-:W-:Y:S01]  /*0da0*/  PRMT R111, RZ, 0x7610, R111 ;  /* 0x00007610ff6f7816 */ /* 0x000fe2000000006f */
[----:B------:R-:W-:Y:S05]  /*0db0*/  @P2 BRA `(.L_x_13607) ;  /* 0x0000003000002947 */ /* 0x000fea0003800000 */
[----:B------:R-:W-:Y:S05]  /*0dc0*/  @!P1 BRA `(.L_x_13608) ;  /* 0x0000005000009947 */ /* 0x000fea0003800000 */
[----:B-----5:R-:W-:Y:S01]  /*0dd0*/  FADD.FTZ R111, R95, R111 ;  /* 0x0000006f5f6f7221 */ /* 0x020fe20000010000 */
[----:B------:R-:W-:Y:S05]  /*0de0*/  BRA `(.L_x_13608) ;  /* 0x0000003000007947 */ /* 0x000fea0003800000 */
.L_x_13607:
[----:B-----5:R-:W-:-:S05]  /*0df0*/  PRMT R112, RZ, 0x7610, R87 ;  /* 0x00007610ff707816 */ /* 0x020fca0000000057 */
[----:B------:R-:W-:-:S04]  /*0e00*/  FADD.FTZ R111, R112, R111 ;  /* 0x0000006f706f7221 */ /* 0x000fc80000010000 */
[----:B------:R-:W-:Y:S02]  /*0e10*/  @P1 FADD.FTZ R111, R95, R111 ;  /* 0x0000006f5f6f1221 */ /* 0x000fe40000010000 */
.L_x_13608:
        /* <DEDUP_REMOVED lines=19> */
.L_x_13609:
[----:B-1---5:R-:W-:-:S05]  /*0f50*/  PRMT R113, RZ, 0x5410, R84 ;  /* 0x00005410ff717816 */ /* 0x022fca0000000054 */
[----:B------:R-:W-:-:S04]  /*0f60*/  FADD.FTZ R112, R113, R112 ;  /* 0x0000007071707221 */ /* 0x000fc80000010000 */
[----:B------:R-:W-:Y:S02]  /*0f70*/  @P1 FADD.FTZ R112, R88, R112 ;  /* 0x0000007058701221 */ /* 0x000fe40000010000 */
.L_x_13610:
[----:B------:R-:W-:Y:S01]  /*0f80*/  PRMT R113, RZ, 0x7610, R116 ;  /* 0x00007610ff717816 */ /* 0x000fe20000000074 */
[----:B------:R-:W-:Y:S05]  /*0f90*/  @P2 BRA `(.L_x_13611) ;  /* 0x0000003000002947 */ /* 0x000fea0003800000 */
[----:B------:R-:W-:Y:S05]  /*0fa0*/  @!P1 BRA `(.L_x_13612) ;  /* 0x0000005000009947 */ /* 0x000fea0003800000 */
[----:B-----5:R-:W-:Y:S01]  /*0fb0*/  FADD.FTZ R113, R89, R113 ;  /* 0x0000007159717221 */ /* 0x020fe20000010000 */
[----:B------:R-:W-:Y:S05]  /*0fc0*/  BRA `(.L_x_13612) ;  /* 0x0000003000007947 */ /* 0x000fea0003800000 */
.L_x_13611:
[----:B-----5:R-:W-:-:S05]  /*0fd0*/  PRMT R114, RZ, 0x7610, R84 ;  /* 0x00007610ff727816 */ /* 0x020fca0000000054 */
[----:B------:R-:W-:-:S04]  /*0fe0*/  FADD.FTZ R113, R114, R113 ;  /* 0x0000007172717221 */ /* 0x000fc80000010000 */
[----:B------:R-:W-:Y:S02]  /*0ff0*/  @P1 FADD.FTZ R113, R89, R113 ;  /* 0x0000007159711221 */ /* 0x000fe40000010000 */
.L_x_13612:
[----:B------:R-:W-:Y:S01]  /*1000*/  PRMT R114, RZ, 0x5410, R117 ;  /* 0x00005410ff727816 */ /* 0x000fe20000000075 */
[----:B------:R-:W-:Y:S05]  /*1010*/  @P2 BRA `(.L_x_13613) ;  /* 0x0000003000002947 */ /* 0x000fea0003800000 */
[----:B------:R-:W-:Y:S05]  /*1020*/  @!P1 BRA `(.L_x_13614) ;  /* 0x0000005000009947 */ /* 0x000fea0003800000 */
[----:B-----5:R-:W-:Y:S01]  /*1030*/  FADD.FTZ R114, R90, R114 ;  /* 0x000000725a727221 */ /* 0x020fe20000010000 */
[----:B------:R-:W-:Y:S05]  /*1040*/  BRA `(.L_x_13614) ;  /* 0x0000003000007947 */ /* 0x000fea0003800000 */
.L_x_13613:
[----:B-----5:R-:W-:-:S05]  /*1050*/  PRMT R115, RZ, 0x5410, R85 ;  /* 0x00005410ff737816 */ /* 0x020fca0000000055 */
[----:B------:R-:W-:-:S04]  /*1060*/  FADD.FTZ R114, R115, R114 ;  /* 0x0000007273727221 */ /* 0x000fc80000010000 */
[----:B------:R-:W-:Y:S02]  /*1070*/  @P1 FADD.FTZ R114, R90, R114 ;  /* 0x000000725a721221 */ /* 0x000fe40000010000 */
.L_x_13614:
[----:B------:R-:W-:Y:S01]  /*1080*/  PRMT R115, RZ, 0x7610, R117 ;  /* 0x00007610ff737816 */ /* 0x000fe20000000075 */
[----:B------:R-:W-:Y:S05]  /*1090*/  @P2 BRA `(.L_x_13615) ;  /* 0x0000003000002947 */ /* 0x000fea0003800000 */
[----:B------:R-:W-:Y:S05]  /*10a0*/  @!P1 BRA `(.L_x_13616) ;  /* 0x0000005000009947 */ /* 0x000fea0003800000 */
[----:B-----5:R-:W-:Y:S01]  /*10b0*/  FADD.FTZ R115, R91, R115 ;  /* 0x000000735b737221 */ /* 0x020fe20000010000 */
[----:B------:R-:W-:Y:S05]  /*10c0*/  BRA `(.L_x_13616) ;  /* 0x0000003000007947 */ /* 0x000fea0003800000 */
.L_x_13615:
[----:B-----5:R-:W-:-:S05]  /*10d0*/  PRMT R116, RZ, 0x7610, R85 ;  /* 0x00007610ff747816 */ /* 0x020fca0000000055 */
[----:B------:R-:W-:-:S04]  /*10e0*/  FADD.FTZ R115, R116, R115 ;  /* 0x0000007374737221 */ /* 0x000fc80000010000 */
[----:B------:R-:W-:Y:S02]  /*10f0*/  @P1 FADD.FTZ R115, R91, R115 ;  /* 0x000000735b731221 */ /* 0x000fe40000010000 */
.L_x_13616:
[----:B------:R-:W-:Y:S01]  /*1100*/  PRMT R116, RZ, 0x5410, R118 ;  /* 0x00005410ff747816 */ /* 0x000fe20000000076 */
[----:B------:R-:W-:Y:S05]  /*1110*/  @P2 BRA `(.L_x_13617) ;  /* 0x0000003000002947 */ /* 0x000fea0003800000 */
[----:B------:R-:W-:Y:S05]  /*1120*/  @!P1 BRA `(.L_x_13618) ;  /* 0x0000005000009947 */ /* 0x000fea0003800000 */
[----:B-----5:R-:W-:Y:S01]  /*1130*/  FADD.FTZ R116, R92, R116 ;  /* 0x000000745c747221 */ /* 0x020fe20000010000 */
[----:B------:R-:W-:Y:S05]  /*1140*/  BRA `(.L_x_13618) ;  /* 0x0000003000007947 */ /* 0x000fea0003800000 */
.L_x_13617:
[----:B-----5:R-:W-:-:S05]  /*1150*/  PRMT R117, RZ, 0x5410, R86 ;  /* 0x00005410ff757816 */ /* 0x020fca0000000056 */
[----:B------:R-:W-:-:S04]  /*1160*/  FADD.FTZ R116, R117, R116 ;  /* 0x0000007475747221 */ /* 0x000fc80000010000 */
[----:B------:R-:W-:Y:S02]  /*1170*/  @P1 FADD.FTZ R116, R92, R116 ;  /* 0x000000745c741221 */ /* 0x000fe40000010000 */
.L_x_13618:
[----:B------:R-:W-:Y:S01]  /*1180*/  PRMT R117, RZ, 0x7610, R118 ;  /* 0x00007610ff757816 */ /* 0x000fe20000000076 */
[----:B------:R-:W-:Y:S05]  /*1190*/  @P2 BRA `(.L_x_13619) ;  /* 0x0000003000002947 */ /* 0x000fea0003800000 */
[----:B------:R-:W-:Y:S05]  /*11a0*/  @!P1 BRA `(.L_x_13620) ;  /* 0x0000005000009947 */ /* 0x000fea0003800000 */
[----:B-----5:R-:W-:Y:S01]  /*11b0*/  FADD.FTZ R117, R93, R117 ;  /* 0x000000755d757221 */ /* 0x020fe20000010000 */
[----:B------:R-:W-:Y:S05]  /*11c0*/  BRA `(.L_x_13620) ;  /* 0x0000003000007947 */ /* 0x000fea0003800000 */
.L_x_13619:
[----:B-----5:R-:W-:-:S05]  /*11d0*/  PRMT R118, RZ, 0x7610, R86 ;  /* 0x00007610ff767816 */ /* 0x020fca0000000056 */
[----:B------:R-:W-:-:S04]  /*11e0*/  FADD.FTZ R117, R118, R117 ;  /* 0x0000007576757221 */ /* 0x000fc80000010000 */
[----:B------:R-:W-:Y:S02]  /*11f0*/  @P1 FADD.FTZ R117, R93, R117 ;  /* 0x000000755d751221 */ /* 0x000fe40000010000 */
.L_x_13620:
[----:B------:R-:W-:Y:S01]  /*1200*/  PRMT R118, RZ, 0x5410, R119 ;  /* 0x00005410ff767816 */ /* 0x000fe20000000077 */
[----:B------:R-:W-:Y:S05]  /*1210*/  @P2 BRA `(.L_x_13621) ;  /* 0x0000003000002947 */ /* 0x000fea0003800000 */
[----:B------:R-:W-:Y:S05]  /*1220*/  @!P1 BRA `(.L_x_13622) ;  /* 0x0000005000009947 */ /* 0x000fea0003800000 */
[----:B-----5:R-:W-:Y:S01]  /*1230*/  FADD.FTZ R118, R94, R118 ;  /* 0x000000765e767221 */ /* 0x020fe20000010000 */
[----:B------:R-:W-:Y:S05]  /*1240*/  BRA `(.L_x_13622) ;  /* 0x0000003000007947 */ /* 0x000fea0003800000 */
.L_x_13621:
[----:B-----5:R-:W-:-:S05]  /*1250*/  PRMT R121, RZ, 0x5410, R87 ;  /* 0x00005410ff797816 */ /* 0x020fca0000000057 */
[----:B------:R-:W-:-:S04]  /*1260*/  FADD.FTZ R118, R121, R118 ;  /* 0x0000007679767221 */ /* 0x000fc80000010000 */
[----:B------:R-:W-:Y:S02]  /*1270*/  @P1 FADD.FTZ R118, R94, R118 ;  /* 0x000000765e761221 */ /* 0x000fe40000010000 */
.L_x_13622:
[----:B------:R-:W-:Y:S01]  /*1280*/  PRMT R119, RZ, 0x7610, R119 ;  /* 0x00007610ff777816 */ /* 0x000fe20000000077 */
[----:B------:R-:W-:Y:S05]  /*1290*/  @P2 BRA `(.L_x_13623) ;  /* 0x0000003000002947 */ /* 0x000fea0003800000 */
[----:B------:R-:W-:Y:S05]  /*12a0*/  @!P1 BRA `(.L_x_13624) ;  /* 0x0000005000009947 */ /* 0x000fea0003800000 */
[----:B-----5:R-:W-:Y:S01]  /*12b0*/  FADD.FTZ R119, R95, R119 ;  /* 0x000000775f777221 */ /* 0x020fe20000010000 */
[----:B------:R-:W-:Y:S05]  /*12c0*/  BRA `(.L_x_13624) ;  /* 0x0000003000007947 */ /* 0x000fea0003800000 */
.L_x_13623:
[----:B-----5:R-:W-:-:S05]  /*12d0*/  PRMT R120, RZ, 0x7610, R87 ;  /* 0x00007610ff787816 */ /* 0x020fca0000000057 */
[----:B------:R-:W-:-:S04]  /*12e0*/  FADD.FTZ R119, R120, R119 ;  /* 0x0000007778777221 */ /* 0x000fc80000010000 */
[----:B------:R-:W-:Y:S02]  /*12f0*/  @P1 FADD.FTZ R119, R95, R119 ;  /* 0x000000775f771221 */ /* 0x000fe40000010000 */
.L_x_13624:
        /* <DEDUP_REMOVED lines=19> */
.L_x_13625:
[----:B-1---5:R-:W-:-:S05]  /*1430*/  PRMT R121, RZ, 0x5410, R84 ;  /* 0x00005410ff797816 */ /* 0x022fca0000000054 */
[----:B------:R-:W-:-:S04]  /*1440*/  FADD.FTZ R120, R121, R120 ;  /* 0x0000007879787221 */ /* 0x000fc80000010000 */
[----:B------:R-:W-:Y:S02]  /*1450*/  @P1 FADD.FTZ R120, R88, R120 ;  /* 0x0000007858781221 */ /* 0x000fe40000010000 */
.L_x_13626:
[----:B------:R-:W-:Y:S01]  /*1460*/  PRMT R121, RZ, 0x7610, R124 ;  /* 0x00007610ff797816 */ /* 0x000fe2000000007c */
[----:B------:R-:W-:Y:S05]  /*1470*/  @P2 BRA `(.L_x_13627) ;  /* 0x0000003000002947 */ /* 0x000fea0003800000 */
[----:B------:R-:W-:Y:S05]  /*1480*/  @!P1 BRA `(.L_x_13628) ;  /* 0x0000005000009947 */ /* 0x000fea0003800000 */
[----:B-----5:R-:W-:Y:S01]  /*1490*/  FADD.FTZ R121, R89, R121 ;  /* 0x0000007959797221 */ /* 0x020fe20000010000 */
[----:B------:R-:W-:Y:S05]  /*14a0*/  BRA `(.L_x_13628) ;  /* 0x0000003000007947 */ /* 0x000fea0003800000 */
.L_x_13627:
[----:B-----5:R-:W-:-:S05]  /*14b0*/  PRMT R122, RZ, 0x7610, R84 ;  /* 0x00007610ff7a7816 */ /* 0x020fca0000000054 */
[----:B------:R-:W-:-:S04]  /*14c0*/  FADD.FTZ R121, R122, R121 ;  /* 0x000000797a797221 */ /* 0x000fc80000010000 */
[----:B------:R-:W-:Y:S02]  /*14d0*/  @P1 FADD.FTZ R121, R89, R121 ;  /* 0x0000007959791221 */ /* 0x000fe40000010000 */
.L_x_13628:
[----:B------:R-:W-:Y:S01]  /*14e0*/  PRMT R122, RZ, 0x5410, R125 ;  /* 0x00005410ff7a7816 */ /* 0x000fe2000000007d */
[----:B------:R-:W-:Y:S05]  /*14f0*/  @P2 BRA `(.L_x_13629) ;  /* 0x0000003000002947 */ /* 0x000fea0003800000 */
[----:B------:R-:W-:Y:S05]  /*1500*/  @!P1 BRA `(.L_x_13630) ;  /* 0x0000005000009947 */ /* 0x000fea0003800000 */
[----:B-----5:R-:W-:Y:S01]  /*1510*/  FADD.FTZ R122, R90, R122 ;  /* 0x0000007a5a7a7221 */ /* 0x020fe20000010000 */
[----:B------:R-:W-:Y:S05]  /*1520*/  BRA `(.L_x_13630) ;  /* 0x0000003000007947 */ /* 0x000fea0003800000 */
.L_x_13629:
[----:B-----5:R-:W-:-:S05]  /*1530*/  PRMT R123, RZ, 0x5410, R85 ;  /* 0x00005410ff7b7816 */ /* 0x020fca0000000055 */
[----:B------:R-:W-:-:S04]  /*1540*/  FADD.FTZ R122, R123, R122 ;  /* 0x0000007a7b7a7221 */ /* 0x000fc80000010000 */
[----:B------:R-:W-:Y:S02]  /*1550*/  @P1 FADD.FTZ R122, R90, R122 ;  /* 0x0000007a5a7a1221 */ /* 0x000fe40000010000 */
.L_x_13630:
[----:B------:R-:W-:Y:S01]  /*1560*/  PRMT R123, RZ, 0x7610, R125 ;  /* 0x00007610ff7b7816 */ /* 0x000fe2000000007d */
[----:B------:R-:W-:Y:S05]  /*1570*/  @P2 BRA `(.L_x_13631) ;  /* 0x0000003000002947 */ /* 0x000fea0003800000 */
[----:B------:R-:W-:Y:S05]  /*1580*/  @!P1 BRA `(.L_x_13632) ;  /* 0x0000005000009947 */ /* 0x000fea0003800000 */
[----:B-----5:R-:W-:Y:S01]  /*1590*/  FADD.FTZ R123, R91, R123 ;  /* 0x0000007b5b7b7221 */ /* 0x020fe20000010000 */
[----:B------:R-:W-:Y:S05]  /*15a0*/  BRA `(.L_x_13632) ;  /* 0x0000003000007947 */ /* 0x000fea0003800000 */
.L_x_13631:
[----:B-----5:R-:W-:-:S05]  /*15b0*/  PRMT R124, RZ, 0x7610, R85 ;  /* 0x00007610ff7c7816 */ /* 0x020fca0000000055 */
[----:B------:R-:W-:-:S04]  /*15c0*/  FADD.FTZ R123, R124, R123 ;  /* 0x0000007b7c7b7221 */ /* 0x000fc80000010000 */
[----:B------:R-:W-:Y:S02]  /*15d0*/  @P1 FADD.FTZ R123, R91, R123 ;  /* 0x0000007b5b7b1221 */ /* 0x000fe40000010000 */
.L_x_13632:
[----:B------:R-:W-:Y:S01]  /*15e0*/  PRMT R124, RZ, 0x5410, R126 ;  /* 0x00005410ff7c7816 */ /* 0x000fe2000000007e */
[----:B------:R-:W-:Y:S05]  /*15f0*/  @P2 BRA `(.L_x_13633) ;  /* 0x0000003000002947 */ /* 0x000fea0003800000 */
[----:B------:R-:W-:Y:S05]  /*1600*/  @!P1 BRA `(.L_x_13634) ;  /* 0x0000005000009947 */ /* 0x000fea0003800000 */
[----:B-----5:R-:W-:Y:S01]  /*1610*/  FADD.FTZ R124, R92, R124 ;  /* 0x0000007c5c7c7221 */ /* 0x020fe20000010000 */
[----:B------:R-:W-:Y:S05]  /*1620*/  BRA `(.L_x_13634) ;  /* 0x0000003000007947 */ /* 0x000fea0003800000 */
.L_x_13633:
[----:B-----5:R-:W-:-:S05]  /*1630*/  PRMT R125, RZ, 0x5410, R86 ;  /* 0x00005410ff7d7816 */ /* 0x020fca0000000056 */
[----:B------:R-:W-:-:S04]  /*1640*/  FADD.FTZ R124, R125, R124 ;  /* 0x0000007c7d7c7221 */ /* 0x000fc80000010000 */
[----:B------:R-:W-:Y:S02]  /*1650*/  @P1 FADD.FTZ R124, R92, R124 ;  /* 0x0000007c5c7c1221 */ /* 0x000fe40000010000 */
.L_x_13634:
[----:B------:R-:W-:Y:S01]  /*1660*/  PRMT R125, RZ, 0x7610, R126 ;  /* 0x00007610ff7d7816 */ /* 0x000fe2000000007e */
[----:B------:R-:W-:Y:S05]  /*1670*/  @P2 BRA `(.L_x_13635) ;  /* 0x0000003000002947 */ /* 0x000fea0003800000 */
[----:B------:R-:W-:Y:S05]  /*1680*/  @!P1 BRA `(.L_x_13636) ;  /* 0x0000005000009947 */ /* 0x000fea0003800000 */
[----:B-----5:R-:W-:Y:S01]  /*1690*/  FADD.FTZ R125, R93, R125 ;  /* 0x0000007d5d7d7221 */ /* 0x020fe20000010000 */
[----:B------:R-:W-:Y:S05]  /*16a0*/  BRA `(.L_x_13636) ;  /* 0x0000003000007947 */ /* 0x000fea0003800000 */
.L_x_13635:
[----:B-----5:R-:W-:-:S05]  /*16b0*/  PRMT R126, RZ, 0x7610, R86 ;  /* 0x00007610ff7e7816 */ /* 0x020fca0000000056 */
[----:B------:R-:W-:-:S04]  /*16c0*/  FADD.FTZ R125, R126, R125 ;  /* 0x0000007d7e7d7221 */ /* 0x000fc80000010000 */
[----:B------:R-:W-:Y:S02]  /*16d0*/  @P1 FADD.FTZ R125, R93, R125 ;  /* 0x0000007d5d7d1221 */ /* 0x000fe40000010000 */
.L_x_13636:
[----:B------:R-:W-:Y:S01]  /*16e0*/  PRMT R126, RZ, 0x5410, R127 ;  /* 0x00005410ff7e7816 */ /* 0x000fe2000000007f */
[----:B------:R-:W-:Y:S05]  /*16f0*/  @P2 BRA `(.L_x_13637) ;  /* 0x0000003000002947 */ /* 0x000fea0003800000 */
[----:B------:R-:W-:Y:S05]  /*1700*/  @!P1 BRA `(.L_x_13638) ;  /* 0x0000005000009947 */ /* 0x000fea0003800000 */
[----:B-----5:R-:W-:Y:S01]  /*1710*/  FADD.FTZ R126, R94, R126 ;  /* 0x0000007e5e7e7221 */ /* 0x020fe20000010000 */
[----:B------:R-:W-:Y:S05]  /*1720*/  BRA `(.L_x_13638) ;  /* 0x0000003000007947 */ /* 0x000fea0003800000 */
.L_x_13637:
[----:B-----5:R-:W-:-:S05]  /*1730*/  PRMT R131, RZ, 0x5410, R87 ;  /* 0x00005410ff837816 */ /* 0x020fca0000000057 */
[----:B------:R-:W-:-:S04]  /*1740*/  FADD.FTZ R126, R131, R126 ;  /* 0x0000007e837e7221 */ /* 0x000fc80000010000 */
[----:B------:R-:W-:Y:S02]  /*1750*/  @P1 FADD.FTZ R126, R94, R126 ;  /* 0x0000007e5e7e1221 */ /* 0x000fe40000010000 */
.L_x_13638:
[----:B------:R-:W-:Y:S01]  /*1760*/  PRMT R127, RZ, 0x7610, R127 ;  /* 0x00007610ff7f7816 */ /* 0x000fe2000000007f */
[----:B------:R-:W-:Y:S05]  /*1770*/  @P2 BRA `(.L_x_13639) ;  /* 0x0000003000002947 */ /* 0x000fea0003800000 */
[----:B------:R-:W-:Y:S05]  /*1780*/  @!P1 BRA `(.L_x_13640) ;  /* 0x0000005000009947 */ /* 0x000fea0003800000 */
[----:B-----5:R-:W-:Y:S01]  /*1790*/  FADD.FTZ R127, R95, R127 ;  /* 0x0000007f5f7f7221 */ /* 0x020fe20000010000 */
[----:B------:R-:W-:Y:S05]  /*17a0*/  BRA `(.L_x_13640) ;  /* 0x0000003000007947 */ /* 0x000fea0003800000 */
.L_x_13639:
[----:B-----5:R-:W-:-:S05]  /*17b0*/  PRMT R128, RZ, 0x7610, R87 ;  /* 0x00007610ff807816 */ /* 0x020fca0000000057 */
[----:B------:R-:W-:-:S04]  /*17c0*/  FADD.FTZ R127, R128, R127 ;  /* 0x0000007f807f7221 */ /* 0x000fc80000010000 */
[----:B------:R-:W-:Y:S02]  /*17d0*/  @P1 FADD.FTZ R127, R95, R127 ;  /* 0x0000007f5f7f1221 */ /* 0x000fe40000010000 */
.L_x_13640:
        /* <DEDUP_REMOVED lines=19> */
.L_x_13641:
[----:B0----5:R-:W-:-:S05]  /*1910*/  PRMT R129, RZ, 0x5410, R84 ;  /* 0x00005410ff817816 */ /* 0x021fca0000000054 */
[----:B------:R-:W-:-:S04]  /*1920*/  FADD.FTZ R128, R129, R128 ;  /* 0x0000008081807221 */ /* 0x000fc80000010000 */
[----:B------:R-:W-:Y:S02]  /*1930*/  @P1 FADD.FTZ R128, R88, R128 ;  /* 0x0000008058801221 */ /* 0x000fe40000010000 */
.L_x_13642:
[----:B------:R-:W-:Y:S01]  /*1940*/  PRMT R129, RZ, 0x7610, R132 ;  /* 0x00007610ff817816 */ /* 0x000fe20000000084 */
[----:B------:R-:W-:Y:S05]  /*1950*/  @P2 BRA `(.L_x_13643) ;  /* 0x0000003000002947 */ /* 0x000fea0003800000 */
[----:B------:R-:W-:Y:S05]  /*1960*/  @!P1 BRA `(.L_x_13644) ;  /* 0x0000005000009947 */ /* 0x000fea0003800000 */
[----:B-----5:R-:W-:Y:S01]  /*1970*/  FADD.FTZ R129, R89, R129 ;  /* 0x0000008159817221 */ /* 0x020fe20000010000 */
[----:B------:R-:W-:Y:S05]  /*1980*/  BRA `(.L_x_13644) ;  /* 0x0000003000007947 */ /* 0x000fea0003800000 */
.L_x_13643:
[----:B-----5:R-:W-:-:S05]  /*1990*/  PRMT R130, RZ, 0x7610, R84 ;  /* 0x00007610ff827816 */ /* 0x020fca0000000054 */
[----:B------:R-:W-:-:S04]  /*19a0*/  FADD.FTZ R129, R130, R129 ;  /* 0x0000008182817221 */ /* 0x000fc80000010000 */
[----:B------:R-:W-:Y:S02]  /*19b0*/  @P1 FADD.FTZ R129, R89, R129 ;  /* 0x0000008159811221 */ /* 0x000fe40000010000 */
.L_x_13644:
[----:B------:R-:W-:Y:S01]  /*19c0*/  PRMT R130, RZ, 0x5410, R133 ;  /* 0x00005410ff827816 */ /* 0x000fe20000000085 */
[----:B------:R-:W-:Y:S05]  /*19d0*/  @P2 BRA `(.L_x_13645) ;  /* 0x0000003000002947 */ /* 0x000fea0003800000 */
[----:B------:R-:W-:Y:S05]  /*19e0*/  @!P1 BRA `(.L_x_13646) ;  /* 0x0000005000009947 */ /* 0x000fea0003800000 */
[----:B-----5:R-:W-:Y:S01]  /*19f0*/  FADD.FTZ R130, R90, R130 ;  /* 0x000000825a827221 */ /* 0x020fe20000010000 */
[----:B------:R-:W-:Y:S05]  /*1a00*/  BRA `(.L_x_13646) ;  /* 0x0000003000007947 */ /* 0x000fea0003800000 */
.L_x_13645:
[----:B-----5:R-:W-:-:S05]  /*1a10*/  PRMT R131, RZ, 0x5410, R85 ;  /* 0x00005410ff837816 */ /* 0x020fca0000000055 */
[----:B------:R-:W-:-:S04]  /*1a20*/  FADD.FTZ R130, R131, R130 ;  /* 0x0000008283827221 */ /* 0x000fc80000010000 */
[----:B------:R-:W-:Y:S02]  /*1a30*/  @P1 FADD.FTZ R130, R90, R130 ;  /* 0x000000825a821221 */ /* 0x000fe40000010000 */
.L_x_13646:
[----:B------:R-:W-:Y:S01]  /*1a40*/  PRMT R131, RZ, 0x7610, R133 ;  /* 0x00007610ff837816 */ /* 0x000fe20000000085 */
[----:B------:R-:W-:Y:S05]  /*1a50*/  @P2 BRA `(.L_x_13647) ;  /* 0x0000003000002947 */ /* 0x000fea0003800000 */
[----:B------:R-:W-:Y:S05]  /*1a60*/  @!P1 BRA `(.L_x_13648) ;  /* 0x0000005000009947 */ /* 0x000fea0003800000 */
[----:B-----5:R-:W-:Y:S01]  /*1a70*/  FADD.FTZ R131, R91, R131 ;  /* 0x000000835b837221 */ /* 0x020fe20000010000 */
[----:B------:R-:W-:Y:S05]  /*1a80*/  BRA `(.L_x_13648) ;  /* 0x0000003000007947 */ /* 0x000fea0003800000 */
.L_x_13647:
[----:B-----5:R-:W-:-:S05]  /*1a90*/  PRMT R132, RZ, 0x7610, R85 ;  /* 0x00007610ff847816 */ /* 0x020fca0000000055 */
[----:B------:R-:W-:-:S04]  /*1aa0*/  FADD.FTZ R131, R132, R131 ;  /* 0x0000008384837221 */ /* 0x000fc80000010000 */
[----:B------:R-:W-:Y:S02]  /*1ab0*/  @P1 FADD.FTZ R131, R91, R131 ;  /* 0x000000835b831221 */ /* 0x000fe40000010000 */
.L_x_13648:
[----:B------:R-:W-:Y:S01]  /*1ac0*/  PRMT R132, RZ, 0x5410, R134 ;  /* 0x00005410ff847816 */ /* 0x000fe20000000086 */
[----:B------:R-:W-:Y:S05]  /*1ad0*/  @P2 BRA `(.L_x_13649) ;  /* 0x0000003000002947 */ /* 0x000fea0003800000 */
[----:B------:R-:W-:Y:S05]  /*1ae0*/  @!P1 BRA `(.L_x_13650) ;  /* 0x0000005000009947 */ /* 0x000fea0003800000 */
[----:B-----5:R-:W-:Y:S01]  /*1af0*/  FADD.FTZ R132, R92, R132 ;  /* 0x000000845c847221 */ /* 0x020fe20000010000 */
[----:B------:R-:W-:Y:S05]  /*1b00*/  BRA `(.L_x_13650) ;  /* 0x0000003000007947 */ /* 0x000fea0003800000 */
.L_x_13649:
[----:B-----5:R-:W-:-:S05]  /*1b10*/  PRMT R133, RZ, 0x5410, R86 ;  /* 0x00005410ff857816 */ /* 0x020fca0000000056 */
[----:B------:R-:W-:-:S04]  /*1b20*/  FADD.FTZ R132, R133, R132 ;  /* 0x0000008485847221 */ /* 0x000fc80000010000 */
[----:B------:R-:W-:Y:S02]  /*1b30*/  @P1 FADD.FTZ R132, R92, R132 ;  /* 0x000000845c841221 */ /* 0x000fe40000010000 */
.L_x_13650:
[----:B------:R-:W-:Y:S01]  /*1b40*/  PRMT R133, RZ, 0x7610, R134 ;  /* 0x00007610ff857816 */ /* 0x000fe20000000086 */
[----:B------:R-:W-:Y:S05]  /*1b50*/  @P2 BRA `(.L_x_13651) ;  /* 0x0000003000002947 */ /* 0x000fea0003800000 */
[----:B------:R-:W-:Y:S05]  /*1b60*/  @!P1 BRA `(.L_x_13652) ;  /* 0x0000005000009947 */ /* 0x000fea0003800000 */
[----:B-----5:R-:W-:Y:S01]  /*1b70*/  FADD.FTZ R133, R93, R133 ;  /* 0x000000855d857221 */ /* 0x020fe20000010000 */
[----:B------:R-:W-:Y:S05]  /*1b80*/  BRA `(.L_x_13652) ;  /* 0x0000003000007947 */ /* 0x000fea0003800000 */
.L_x_13651:
[----:B-----5:R-:W-:-:S05]  /*1b90*/  PRMT R134, RZ, 0x7610, R86 ;  /* 0x00007610ff867816 */ /* 0x020fca0000000056 */
[----:B------:R-:W-:-:S04]  /*1ba0*/  FADD.FTZ R133, R134, R133 ;  /* 0x0000008586857221 */ /* 0x000fc80000010000 */
[----:B------:R-:W-:Y:S02]  /*1bb0*/  @P1 FADD.FTZ R133, R93, R133 ;  /* 0x000000855d851221 */ /* 0x000fe40000010000 */
.L_x_13652:
[----:B------:R-:W-:Y:S01]  /*1bc0*/  PRMT R134, RZ, 0x5410, R135 ;  /* 0x00005410ff867816 */ /* 0x000fe20000000087 */
[----:B------:R-:W-:Y:S05]  /*1bd0*/  @P2 BRA `(.L_x_13653) ;  /* 0x0000003000002947 */ /* 0x000fea0003800000 */
[----:B------:R-:W-:Y:S05]  /*1be0*/  @!P1 BRA `(.L_x_13654) ;  /* 0x0000005000009947 */ /* 0x000fea0003800000 */
[----:B-----5:R-:W-:Y:S01]  /*1bf0*/  FADD.FTZ R134, R94, R134 ;  /* 0x000000865e867221 */ /* 0x020fe20000010000 */
[----:B------:R-:W-:Y:S05]  /*1c00*/  BRA `(.L_x_13654) ;  /* 0x0000003000007947 */ /* 0x000fea0003800000 */
.L_x_13653:
[----:B-----5:R-:W-:-:S05]  /*1c10*/  PRMT R147, RZ, 0x5410, R87 ;  /* 0x00005410ff937816 */ /* 0x020fca0000000057 */
[----:B------:R-:W-:-:S04]  /*1c20*/  FADD.FTZ R134, R147, R134 ;  /* 0x0000008693867221 */ /* 0x000fc80000010000 */
[----:B------:R-:W-:Y:S02]  /*1c30*/  @P1 FADD.FTZ R134, R94, R134 ;  /* 0x000000865e861221 */ /* 0x000fe40000010000 */
.L_x_13654:
[----:B------:R-:W-:Y:S01]  /*1c40*/  PRMT R135, RZ, 0x7610, R135 ;  /* 0x00007610ff877816 */ /* 0x000fe20000000087 */
[----:B------:R-:W-:Y:S05]  /*1c50*/  @P2 BRA `(.L_x_13655) ;  /* 0x0000003000002947 */ /* 0x000fea0003800000 */
[----:B------:R-:W-:Y:S05]  /*1c60*/  @!P1 BRA `(.L_x_13656) ;  /* 0x0000005000009947 */ /* 0x000fea0003800000 */
[----:B-----5:R-:W-:Y:S01]  /*1c70*/  FADD.FTZ R135, R95, R135 ;  /* 0x000000875f877221 */ /* 0x020fe20000010000 */
[----:B------:R-:W-:Y:S05]  /*1c80*/  BRA `(.L_x_13656) ;  /* 0x0000003000007947 */ /* 0x000fea0003800000 */
.L_x_13655:
[----:B-----5:R-:W-:-:S05]  /*1c90*/  PRMT R146, RZ, 0x7610, R87 ;  /* 0x00007610ff927816 */ /* 0x020fca0000000057 */
[----:B------:R-:W-:-:S04]  /*1ca0*/  FADD.FTZ R135, R146, R135 ;  /* 0x0000008792877221 */ /* 0x000fc80000010000 */
[----:B------:R-:W-:Y:S02]  /*1cb0*/  @P1 FADD.FTZ R135, R95, R135 ;  /* 0x000000875f871221 */ /* 0x000fe40000010000 */
.L_x_13656:
        /* <DEDUP_REMOVED lines=48> */
.L_x_13661:
        /* <DEDUP_REMOVED lines=100> */
.L_x_13662:
[----:B------:R-:W-:Y:S01]  /*2600*/  ISETP.NE.AND P0, PT, R136, RZ, PT ;  /* 0x000000ff8800720c */ /* 0x000fe20003f05270 */
[----:B01----:R-:W-:Y:S01]  /*2610*/  FADD.FTZ R149, R154, R149 ;  /* 0x000000959a957221 */ /* 0x003fe20000010000 */
[----:B------:R-:W-:Y:S01]  /*2620*/  WARPSYNC 0xffffffff ;  /* 0xffffffff00007948 */ /* 0x000fe20003800000 */
[----:B------:R-:W-:Y:S01]  /*2630*/  ISETP.GT.U32.AND P1, PT, R136, 0x3, PT ;  /* 0x000000038800780c */ /* 0x000fe20003f24070 */
[----:B------:R-:W-:-:S09]  /*2640*/  CS2R R146, SRZ ;  /* 0x0000000000927805 */ /* 0x000fd2000001ff00 */
[----:B------:R-:W-:-:S03]  /*2650*/  @!P0 IADD3 R152, R139, R150, RZ ;  /* 0x000000968b988210 */ /* 0x000fc60007ffe0ff */
[----:B------:R-:W-:Y:S01]  /*2660*/  @!P1 IADD3 R153, R136, R150, RZ ;  /* 0x0000009688999210 */ /* 0x000fe20007ffe0ff */
[----:B------:R-:W-:Y:S01]  /*2670*/  HFMA2.MMA R150, -RZ, RZ, 0, 0 ;  /* 0x00000000ff967435 */ /* 0x000fe200000001ff */
[----:B------:R-:W-:Y:S04]  /*2680*/  @!P0 STS.64 [R152.X8], R148 ;  /* 0x0000009498008388 */ /* 0x000fe80000008a00 */
[----:B------:R-:W-:Y:S01]  /*2690*/  BAR.SYNC.DEFER_BLOCKING 0x0 ;  /* 0x0000000000007b1d */ /* 0x000fe20000010000 */
[----:B------:R-:W-:Y:S02]  /*26a0*/  @!P1 MOV R150, 0x500 ;  /* 0x0000050000969802 */ /* 0x000fe40000000f00 */
[----:B------:R-:W-:-:S03]  /*26b0*/  LOP3.LUT P0, RZ, R139, 0x1f, R0, 0xf8, !PT ;  /* 0x0000001f8bff7812 */ /* 0x000fc6000780f800 */
        /* <DEDUP_REMOVED lines=14> */
[----:B------:R-:W-:Y:S02]  /*27a0*/  FFMA.FTZ R152, R151, R146, R152 ;  /* 0x0000009297987223 */ /* 0x000fe40000010098 */
[----:B------:R-:W-:Y:S01]  /*27b0*/  FMUL.FTZ R154, R157, R157 ;  /* 0x0000009d9d9a7220 */ /* 0x000fe20000410000 */
[----:B------:R-:W0:Y:S01]  /*27c0*/  I2F R146, R159 ;  /* 0x0000009f00927306 */ /* 0x000e220000201400 */
[----:B-1----:R-:W-:Y:S02]  /*27d0*/  FMUL.FTZ R153, R149, R152 ;  /* 0x0000009895997220 */ /* 0x002fe40000410000 */
[----:B------:R-:W1:Y:S01]  /*27e0*/  SHFL.DOWN PT, R152, R147, 0x2, 0x1f ;  /* 0x08401f0093987f89 */ /* 0x000e6200000e0000 */
[----:B------:R-:W-:-:S03]  /*27f0*/  FMUL.FTZ R154, R154, R151 ;  /* 0x000000979a9a7220 */ /* 0x000fc60000410000 */
[----:B------:R-:W0:Y:S01]  /*2800*/  SHFL.DOWN PT, R150, R153, 0x1, 0x1f ;  /* 0x08201f0099967f89 */ /* 0x000e2200000e0000 */
[----:B------:R-:W-:Y:S01]  /*2810*/  FMUL.FTZ R154, R154, R155 ;  /* 0x0000009b9a9a7220 */ /* 0x000fe20000410000 */
[----:B--2---:R-:W2:Y:S01]  /*2820*/  MUFU.RCP R151, R156 ;  /* 0x0000009c00977308 */ /* 0x004ea20000001000 */
[----:B-1----:R-:W-:-:S04]  /*2830*/  FADD.FTZ R152, R152, R147 ;  /* 0x0000009398987221 */ /* 0x002fc80000010000 */
[----:B------:R-:W-:Y:S02]  /*2840*/  FFMA.FTZ R152, R149, R154, R152 ;  /* 0x0000009a95987223 */ /* 0x000fe40000010098 */
[----:B0-----:R-:W-:-:S03]  /*2850*/  FMUL.FTZ R149, R150, R146 ;  /* 0x0000009296957220 */ /* 0x001fc60000410000 */
[----:B------:R-:W0:Y:S01]  /*2860*/  SHFL.DOWN PT, R147, R152, 0x1, 0x1f ;  /* 0x08201f0098937f89 */ /* 0x000e2200000e0000 */
[----:B------:R-:W-:Y:S02]  /*2870*/  FFMA.FTZ R154, R148, R153, R149 ;  /* 0x00000099949a7223 */ /* 0x000fe40000010095 */
[----:B------:R-:W-:Y:S02]  /*2880*/  FADD.FTZ R153, R153, -R150 ;  /* 0x8000009699997221 */ /* 0x000fe40000010000 */
[----:B--2---:R-:W-:Y:S02]  /*2890*/  FMUL.FTZ R154, R151, R154 ;  /* 0x0000009a979a7220 */ /* 0x004fe40000410000 */
[----:B------:R-:W-:-:S03]  /*28a0*/  FMUL.FTZ R153, R153, R153 ;  /* 0x0000009999997220 */ /* 0x000fc60000410000 */
[----:B------:R-:W1:Y:S01]  /*28b0*/  SHFL.IDX PT, R150, R154, RZ, 0x1f ;  /* 0x00001fff9a967589 */ /* 0x000e6200000e0000 */
[----:B------:R-:W-:-:S04]  /*28c0*/  FMUL.FTZ R153, R148, R153 ;  /* 0x0000009994997220 */ /* 0x000fc80000410000 */
[----:B------:R-:W-:Y:S02]  /*28d0*/  FMUL.FTZ R153, R153, R146 ;  /* 0x0000009299997220 */ /* 0x000fe40000410000 */
[----:B0-----:R-:W-:Y:S01]  /*28e0*/  FADD.FTZ R146, R152, R147 ;  /* 0x0000009398927221 */ /* 0x001fe20000010000 */
[----:B------:R-:W-:-:S03]  /*28f0*/  @!P0 MOV R147, 0x4 ;  /* 0x0000000400938802 */ /* 0x000fc60000000f00 */
[----:B------:R-:W-:Y:S02]  /*2900*/  FFMA.FTZ R149, R151, R153, R146 ;  /* 0x0000009997957223 */ /* 0x000fe40000010092 */
[----:B------:R-:W-:-:S04]  /*2910*/  @!P0 IMAD.WIDE R152, R138, R147, c[0x0][0x1a0] ;  /* 0x000068008a988625 */ /* 0x000fc800078e0293 */
[----:B------:R-:W0:Y:S01]  /*2920*/  SHFL.IDX PT, R149, R149, RZ, 0x1f ;  /* 0x00001fff95957589 */ /* 0x000e2200000e0000 */
[----:B-1----:R-:W-:-:S03]  /*2930*/  FSEL R146, R150, RZ, !P1 ;  /* 0x000000ff96927208 */ /* 0x002fc60004800000 */
[----:B------:R1:W-:Y:S02]  /*2940*/  @!P0 STG.E [R152.64], R150 ;  /* 0x0000009698008986 */ /* 0x0003e4000c101904 */
[C---:B------:R-:W-:Y:S01]  /*2950*/  FADD.FTZ R147, -R146.reuse, R100 ;  /* 0x0000006492937221 */ /* 0x040fe20000010100 */
[----:B------:R-:W-:Y:S01]  /*2960*/  MOV R100, c[0x0][0x1e0] ;  /* 0x0000780000647a02 */ /* 0x000fe20000000f00 */
[C---:B------:R-:W-:Y:S01]  /*2970*/  FADD.FTZ R148, -R146.reuse, R101 ;  /* 0x0000006592947221 */ /* 0x040fe20000010100 */
[----:B------:R-:W-:Y:S01]  /*2980*/  @!P0 MOV R101, 0x4 ;  /* 0x0000000400658802 */ /* 0x000fe20000000f00 */
[C---:B------:R-:W-:Y:S02]  /*2990*/  FADD.FTZ R97, -R146.reuse, R97 ;  /* 0x0000006192617221 */ /* 0x040fe40000010100 */
[C---:B------:R-:W-:Y:S02]  /*29a0*/  FADD.FTZ R98, -R146.reuse, R98 ;  /* 0x0000006292627221 */ /* 0x040fe40000010100 */
[----:B------:R-:W-:-:S02]  /*29b0*/  FADD.FTZ R99, -R146, R99 ;  /* 0x0000006392637221 */ /* 0x000fc40000010100 */
[----:B-1----:R-:W-:Y:S02]  /*29c0*/  FMUL.FTZ R150, R150, R150 ;  /* 0x0000009696967220 */ /* 0x002fe40000410000 */
[C---:B------:R-:W-:Y:S02]  /*29d0*/  FADD.FTZ R102, -R146.reuse, R102 ;  /* 0x0000006692667221 */ /* 0x040fe40000010100 */
[----:B------:R-:W-:Y:S01]  /*29e0*/  FADD.FTZ R96, -R146, R96 ;  /* 0x0000006092607221 */ /* 0x000fe20000010100 */
[----:B------:R-:W-:Y:S01]  /*29f0*/  FSEL R150, R150, RZ, P1 ;  /* 0x000000ff96967208 */ /* 0x000fe20000800000 */
[----:B------:R-:W-:Y:S02]  /*2a00*/  FADD.FTZ R103, -R146, R103 ;  /* 0x0000006792677221 */ /* 0x000fe40000010100 */
[----:B0-----:R-:W-:Y:S02]  /*2a10*/  FFMA.FTZ R149, R149, R100, c[0x0][0x228] ;  /* 0x00008a0095957623 */ /* 0x001fe40000010064 */
        /* <DEDUP_REMOVED lines=21> */
[----:B------:R-:W-:-:S02]  /*2b70*/  FFMA.FTZ R97, R42, R97, R82 ;  /* 0x000000612a617223 */ /* 0x000fc40000010052 */
[----:B0-----:R-:W-:Y:S02]  /*2b80*/  FFMA.FTZ R100, R43, R98, R83 ;  /* 0x000000622b647223 */ /* 0x001fe40000010053 */
[----:B------:R-:W-:Y:S02]  /*2b90*/  FFMA.FTZ R96, R40, R123, R80 ;  /* 0x0000007b28607223 */ /* 0x000fe40000010050 */
[----:B------:R-:W-:Y:S01]  /*2ba0*/  FFMA.FTZ R101, R41, R162, R81 ;  /* 0x000000a229657223 */ /* 0x000fe20000010051 */
[----:B------:R-:W-:Y:S01]  /*2bb0*/  F2FP.BF16.PACK_AB R97, R100, R97 ;  /* 0x000000616461723e */ /* 0x000fe200000010ff */
[----:B------:R-:W-:Y:S02]  /*2bc0*/  FFMA.FTZ R99, R38, R99, R78 ;  /* 0x0000006326637223 */ /* 0x000fe4000001004e */
[----:B------:R-:W-:Y:S01]  /*2bd0*/  FFMA.FTZ R102, R39, R102, R79 ;  /* 0x0000006627667223 */ /* 0x000fe2000001004f */
[----:B------:R-:W-:Y:S01]  /*2be0*/  F2FP.BF16.PACK_AB R96, R101, R96 ;  /* 0x000000606560723e */ /* 0x000fe200000010ff */
        /* <DEDUP_REMOVED lines=14> */
[----:B------:R-:W-:Y:S02]  /*2cd0*/  FFMA.FTZ R101, R34, R105, R74 ;  /* 0x0000006922657223 */ /* 0x000fe4000001004a */
        /* <DEDUP_REMOVED lines=12> */
[----:B------:R-:W-:Y:S01]  /*2da0*/  FADD.FTZ R113, -R146, R113 ;  /* 0x0000007192717221 */ /* 0x000fe20000010100 */
[----:B------:R-:W-:Y:S01]  /*2db0*/  F2FP.BF16.PACK_AB R101, R108, R101 ;  /* 0x000000656c65723e */ /* 0x000fe200000010ff */
[----:B------:R-:W-:Y:S01]  /*2dc0*/  FADD.FTZ R114, -R146, R114 ;  /* 0x0000007292727221 */ /* 0x000fe20000010100 */
[----:B------:R-:W-:Y:S01]  /*2dd0*/  F2FP.BF16.PACK_AB R103, R110, R103 ;  /* 0x000000676e67723e */ /* 0x000fe200000010ff */
[----:B------:R-:W-:Y:S01]  /*2de0*/  FADD.FTZ R121, -R146, R121 ;  /* 0x0000007992797221 */ /* 0x000fe20000010100 */
[----:B------:R-:W-:Y:S01]  /*2df0*/  LEA.HI.X R107, R144, c[0x0][0x20c], RZ, 0x4, P1 ;  /* 0x00008300906b7a11 */ /* 0x000fe200008f24ff */
[C---:B------:R-:W-:Y:S01]  /*2e00*/  FADD.FTZ R122, -R146.reuse, R122 ;  /* 0x0000007a927a7221 */ /* 0x040fe20000010100 */
[----:B------:R-:W-:Y:S01]  /*2e10*/  STG.E.128 [R104.64], R96 ;  /* 0x0000006068007986 */ /* 0x000fe2000c101d04 */
[----:B------:R-:W-:-:S02]  /*2e20*/  FADD.FTZ R117, -R146, R117 ;  /* 0x0000007592757221 */ /* 0x000fc40000010100 */
[C---:B------:R-:W-:Y:S01]  /*2e30*/  FADD.FTZ R132, -R146.reuse, R132 ;  /* 0x0000008492847221 */ /* 0x040fe20000010100 */
[----:B------:R0:W-:Y:S01]  /*2e40*/  STG.E.128 [R106.64], R100 ;  /* 0x000000646a007986 */ /* 0x0001e2000c101d04 */
[C---:B------:R-:W-:Y:S02]  /*2e50*/  FADD.FTZ R160, -R146.reuse, R133 ;  /* 0x0000008592a07221 */ /* 0x040fe40000010100 */
[C---:B------:R-:W-:Y:S02]  /*2e60*/  FADD.FTZ R115, -R146.reuse, R115 ;  /* 0x0000007392737221 */ /* 0x040fe40000010100 */
[C---:B------:R-:W-:Y:S02]  /*2e70*/  FADD.FTZ R120, -R146.reuse, R120 ;  /* 0x0000007892787221 */ /* 0x040fe40000010100 */
[----:B------:R-:W-:Y:S02]  /*2e80*/  FMUL.FTZ R123, R149, R112 ;  /* 0x00000070957b7220 */ /* 0x000fe40000410000 */
[----:B------:R-:W-:-:S02]  /*2e90*/  FADD.FTZ R152, -R146, R125 ;  /* 0x0000007d92987221 */ /* 0x000fc40000010100 */
[C---:B------:R-:W-:Y:S02]  /*2ea0*/  FMUL.FTZ R112, R149.reuse, R113 ;  /* 0x0000007195707220 */ /* 0x040fe40000410000 */
[C---:B------:R-:W-:Y:S02]  /*2eb0*/  FMUL.FTZ R125, R149.reuse, R114 ;  /* 0x00000072957d7220 */ /* 0x040fe40000410000 */
[C---:B------:R-:W-:Y:S02]  /*2ec0*/  FMUL.FTZ R108, R149.reuse, R121 ;  /* 0x00000079956c7220 */ /* 0x040fe40000410000 */
[C---:B------:R-:W-:Y:S02]  /*2ed0*/  FMUL.FTZ R113, R149.reuse, R122 ;  /* 0x0000007a95717220 */ /* 0x040fe40000410000 */
[----:B------:R-:W-:Y:S02]  /*2ee0*/  FADD.FTZ R116, -R146, R116 ;  /* 0x0000007492747221 */ /* 0x000fe40000010100 */
[----:B------:R-:W-:-:S02]  /*2ef0*/  FMUL.FTZ R114, R149, R117 ;  /* 0x0000007595727220 */ /* 0x000fc40000410000 */
[C---:B------:R-:W-:Y:S02]  /*2f00*/  FMUL.FTZ R121, R149.reuse, R132 ;  /* 0x0000008495797220 */ /* 0x040fe40000410000 */
[C---:B------:R-:W-:Y:S02]  /*2f10*/  FMUL.FTZ R160, R149.reuse, R160 ;  /* 0x000000a095a07220 */ /* 0x040fe40000410000 */
[C---:B------:R-:W-:Y:S02]  /*2f20*/  FADD.FTZ R118, -R146.reuse, R118 ;  /* 0x0000007692767221 */ /* 0x040fe40000010100 */
[----:B------:R-:W-:Y:S02]  /*2f30*/  FADD.FTZ R119, -R146, R119 ;  /* 0x0000007792777221 */ /* 0x000fe40000010100 */
[C---:B------:R-:W-:Y:S02]  /*2f40*/  FMUL.FTZ R110, R149.reuse, R115 ;  /* 0x00000073956e7220 */ /* 0x040fe40000410000 */
[----:B------:R-:W-:-:S02]  /*2f50*/  FMUL.FTZ R117, R149, R120 ;  /* 0x0000007895757220 */ /* 0x000fc40000410000 */
        /* <DEDUP_REMOVED lines=9> */
[----:B0-----:R-:W-:Y:S02]  /*2ff0*/  FFMA.FTZ R101, R18, R113, R58 ;  /* 0x0000007112657223 */ /* 0x001fe4000001003a */
[----:B------:R-:W-:Y:S02]  /*3000*/  FMUL.FTZ R127, R149, R116 ;  /* 0x00000074957f7220 */ /* 0x000fe40000410000 */
[----:B------:R-:W-:-:S02]  /*3010*/  FFMA.FTZ R106, R4, R121, R44 ;  /* 0x00000079046a7223 */ /* 0x000fc4000001002c */
[----:B------:R-:W-:Y:S02]  /*3020*/  FFMA.FTZ R113, R5, R160, R45 ;  /* 0x000000a005717223 */ /* 0x000fe4000001002d */
[C---:B------:R-:W-:Y:S02]  /*3030*/  FMUL.FTZ R129, R149.reuse, R118 ;  /* 0x0000007695817220 */ /* 0x040fe40000410000 */
[----:B------:R-:W-:Y:S01]  /*3040*/  FMUL.FTZ R116, R149, R119 ;  /* 0x0000007795747220 */ /* 0x000fe20000410000 */
[----:B------:R-:W-:Y:S01]  /*3050*/  F2FP.BF16.PACK_AB R106, R113, R106 ;  /* 0x0000006a716a723e */ /* 0x000fe200000010ff */
[----:B------:R-:W-:Y:S02]  /*3060*/  FFMA.FTZ R125, R26, R125, R66 ;  /* 0x0000007d1a7d7223 */ /* 0x000fe40000010042 */
[----:B------:R-:W-:Y:S02]  /*3070*/  FFMA.FTZ R110, R27, R110, R67 ;  /* 0x0000006e1b6e7223 */ /* 0x000fe40000010043 */
[----:B------:R-:W-:-:S02]  /*3080*/  FFMA.FTZ R100, R16, R117, R56 ;  /* 0x0000007510647223 */ /* 0x000fc40000010038 */
[----:B------:R-:W-:Y:S01]  /*3090*/  FFMA.FTZ R105, R17, R108, R57 ;  /* 0x0000006c11697223 */ /* 0x000fe20000010039 */
[----:B------:R-:W-:Y:S01]  /*30a0*/  F2FP.BF16.PACK_AB R97, R110, R125 ;  /* 0x0000007d6e61723e */ /* 0x000fe200000010ff */
[C---:B------:R-:W-:Y:S01]  /*30b0*/  FMUL.FTZ R150, R149.reuse, R150 ;  /* 0x0000009695967220 */ /* 0x040fe20000410000 */
[----:B------:R-:W-:Y:S01]  /*30c0*/  LEA R108, P0, R142, c[0x0][0x208], 0x4 ;  /* 0x000082008e6c7a11 */ /* 0x000fe200078020ff */
[----:B------:R-:W-:Y:S01]  /*30d0*/  FMUL.FTZ R115, R149, R124 ;  /* 0x0000007c95737220 */ /* 0x000fe20000410000 */
[----:B------:R-:W-:Y:S01]  /*30e0*/  F2FP.BF16.PACK_AB R100, R105, R100 ;  /* 0x000000646964723e */ /* 0x000fe200000010ff */
[C---:B------:R-:W-:Y:S01]  /*30f0*/  FMUL.FTZ R152, R149.reuse, R152 ;  /* 0x0000009895987220 */ /* 0x040fe20000410000 */
[----:B------:R-:W-:Y:S01]  /*3100*/  LEA R110, P1, R140, c[0x0][0x208], 0x4 ;  /* 0x000082008c6e7a11 */ /* 0x000fe200078220ff */
[C---:B------:R-:W-:Y:S02]  /*3110*/  FMUL.FTZ R119, R149.reuse, R126 ;  /* 0x0000007e95777220 */ /* 0x040fe40000410000 */
[----:B------:R-:W-:-:S02]  /*3120*/  FMUL.FTZ R154, R149, R154 ;  /* 0x0000009a959a7220 */ /* 0x000fc40000410000 */
[C---:B------:R-:W-:Y:S02]  /*3130*/  FMUL.FTZ R109, R149.reuse, R128 ;  /* 0x00000080956d7220 */ /* 0x040fe40000410000 */
[----:B------:R-:W-:Y:S02]  /*3140*/  FMUL.FTZ R156, R149, R156 ;  /* 0x0000009c959c7220 */ /* 0x000fe40000410000 */
[----:B------:R-:W-:Y:S02]  /*3150*/  FFMA.FTZ R123, R24, R123, R64 ;  /* 0x0000007b187b7223 */ /* 0x000fe40000010040 */
[----:B------:R-:W-:Y:S02]  /*3160*/  FFMA.FTZ R112, R25, R112, R65 ;  /* 0x0000007019707223 */ /* 0x000fe40000010041 */
[C---:B------:R-:W-:Y:S02]  /*3170*/  FMUL.FTZ R111, R149.reuse, R130 ;  /* 0x00000082956f7220 */ /* 0x040fe40000410000 */
[C---:B------:R-:W-:Y:S01]  /*3180*/  FMUL.FTZ R158, R149.reuse, R158 ;  /* 0x0000009e959e7220 */ /* 0x040fe20000410000 */
[----:B------:R-:W-:Y:S01]  /*3190*/  F2FP.BF16.PACK_AB R96, R112, R123 ;  /* 0x0000007b7060723e */ /* 0x000fe200000010ff */
[----:B------:R-:W-:Y:S01]  /*31a0*/  FMUL.FTZ R131, R149, R134 ;  /* 0x0000008695837220 */ /* 0x000fe20000410000 */
[----:B------:R-:W-:Y:S01]  /*31b0*/  LEA R112, P2, R145, c[0x0][0x208], 0x4 ;  /* 0x0000820091707a11 */ /* 0x000fe200078420ff */
[----:B------:R-:W-:-:S02]  /*31c0*/  FMUL.FTZ R146, R149, R146 ;  /* 0x0000009295927220 */ /* 0x000fc40000410000 */
        /* <DEDUP_REMOVED lines=14> */
[----:B------:R-:W-:Y:S01]  /*32b0*/  LEA.HI.X R109, R142, c[0x0][0x20c], RZ, 0x4, P0 ;  /* 0x000083008e6d7a11 */ /* 0x000fe200000f24ff */
[----:B------:R-:W-:Y:S01]  /*32c0*/  FFMA.FTZ R113, R9, R156, R49 ;  /* 0x0000009c09717223 */ /* 0x000fe20000010031 */
[----:B------:R-:W-:Y:S01]  /*32d0*/  F2FP.BF16.PACK_AB R102, R107, R102 ;  /* 0x000000666b66723e */ /* 0x000fe200000010ff */
[----:B------:R-:W-:Y:S01]  /*32e0*/  FFMA.FTZ R131, R6, R131, R46 ;  /* 0x0000008306837223 */ /* 0x000fe2000001002e */
[----:B------:R-:W-:Y:S01]  /*32f0*/  ISETP.GE.AND P0, PT, R138, c[0x0][0x164], PT ;  /* 0x000059008a007a0c */ /* 0x000fe20003f06270 */
[----:B------:R-:W-:Y:S01]  /*3300*/  FFMA.FTZ R146, R7, R146, R47 ;  /* 0x0000009207927223 */ /* 0x000fe2000001002f */
[----:B------:R-:W-:Y:S01]  /*3310*/  F2FP.BF16.PACK_AB R104, R113, R104 ;  /* 0x000000687168723e */ /* 0x000fe200000010ff */
[----:B------:R-:W-:Y:S01]  /*3320*/  FFMA.FTZ R105, R10, R111, R50 ;  /* 0x0000006f0a697223 */ /* 0x000fe20000010032 */
[----:B------:R-:W-:Y:S01]  /*3330*/  LEA.HI.X R111, R140, c[0x0][0x20c], RZ, 0x4, P1 ;  /* 0x000083008c6f7a11 */ /* 0x000fe200008f24ff */
[----:B------:R-:W-:Y:S01]  /*3340*/  FFMA.FTZ R158, R11, R158, R51 ;  /* 0x0000009e0b9e7223 */ /* 0x000fe20000010033 */
[----:B------:R-:W-:Y:S01]  /*3350*/  F2FP.BF16.PACK_AB R107, R146, R131 ;  /* 0x00000083926b723e */ /* 0x000fe200000010ff */
[----:B------:R0:W-:Y:S01]  /*3360*/  STG.E.128 [R108.64], R96 ;  /* 0x000000606c007986 */ /* 0x0001e2000c101d04 */
[----:B------:R-:W-:-:S02]  /*3370*/  LEA.HI.X R113, R145, c[0x0][0x20c], RZ, 0x4, P2 ;  /* 0x0000830091717a11 */ /* 0x000fc400010f24ff */
[----:B------:R-:W-:Y:S01]  /*3380*/  F2FP.BF16.PACK_AB R105, R158, R105 ;  /* 0x000000699e69723e */ /* 0x000fe200000010ff */
[----:B------:R0:W-:Y:S01]  /*3390*/  STG.E.128 [R110.64], R100 ;  /* 0x000000646e007986 */ /* 0x0001e2000c101d04 */
[----:B------:R-:W-:-:S03]  /*33a0*/  LOP3.LUT P1, RZ, R3, 0xff, RZ, 0xc0, !PT ;  /* 0x000000ff03ff7812 */ /* 0x000fc6000782c0ff */
[----:B------:R0:W-:Y:S01]  /*33b0*/  STG.E.128 [R112.64], R104 ;  /* 0x0000006870007986 */ /* 0x0001e2000c101d04 */
[----:B------:R-:W-:Y:S01]  /*33c0*/  SEL R3, RZ, 0x1, P1 ;  /* 0x00000001ff037807 */ /* 0x000fe20000800000 */
[----:B0----5:R-:W-:Y:S01]  /*33d0*/  @P0 CALL.REL.NOINC `(.L_x_13659) ;  /* 0x0000001000000944 */ /* 0x021fe20003c00000 */
[----:B------:R-:W-:Y:S05]  /*33e0*/  BRA `(.L_x_13660) ;  /* 0xffffd01000007947 */ /* 0x000fea000383ffff */
.L_x_13659:
[----:B------:R-:W-:Y:S05]  /*33f0*/  EXIT ;  /* 0x000000000000794d */ /* 0x000fea0003800000 */
.L_x_13657:
[----:B0-----:R-:W-:Y:S01]  /*3400*/  HFMA2.MMA R154, -RZ, RZ, 0, 5.9604644775390625e-08 ;  /* 0x00000001ff9a7435 */ /* 0x001fe200000001ff */
[----:B------:R-:W-:Y:S02]  /*3410*/  MOV R151, 0x1f ;  /* 0x0000001f00977802 */ /* 0x000fe40000000f00 */
[----:B------:R-:W-:Y:S02]  /*3420*/  MOV R152, 0xffffffff ;  /* 0xffffffff00987802 */ /* 0x000fe40000000f00 */
[----:B------:R-:W-:Y:S02]  /*3430*/  MOV R146, 0x3450 ;  /* 0x0000345000927802 */ /* 0x000fe40000000f00 */
[----:B-----5:R-:W-:Y:S05]  /*3440*/  CALL.REL.NOINC `($__internal_35_$__cuda_sm70_shflsync_bfly_p) ;  /* 0x0000089000007944 */ /* 0x020fea0003c00000 */
[----:B-1----:R-:W-:Y:S01]  /*3450*/  MOV R146, R154 ;  /* 0x0000009a00927202 */ /* 0x002fe20000000f00 */
[----:B0-----:R-:W-:Y:S05]  /*3460*/  BRA `(.L_x_13661) ;  /* 0xffffeb5000007947 */ /* 0x001fea000383ffff */
.L_x_13658:
[----:B------:R-:W-:Y:S01]  /*3470*/  HFMA2.MMA R154, -RZ, RZ, 0, 1.1920928955078125e-07 ;  /* 0x00000002ff9a7435 */ /* 0x000fe200000001ff */
[----:B------:R-:W-:Y:S02]  /*3480*/  MOV R151, 0x1f ;  /* 0x0000001f00977802 */ /* 0x000fe40000000f00 */
[----:B------:R-:W-:-:S02]  /*3490*/  MOV R152, 0xffffffff ;  /* 0xffffffff00987802 */ /* 0x000fc40000000f00 */
[----:B------:R-:W-:Y:S02]  /*34a0*/  MOV R146, 0x34c0 ;  /* 0x000034c000927802 */ /* 0x000fe40000000f00 */
[----:B-----5:R-:W-:Y:S05]  /*34b0*/  CALL.REL.NOINC `($__internal_35_$__cuda_sm70_shflsync_bfly_p) ;  /* 0x0000082000007944 */ /* 0x020fea0003c00000 */
[----:B01----:R-:W-:Y:S01]  /*34c0*/  FADD.FTZ R149, R149, R154 ;  /* 0x0000009a95957221 */ /* 0x003fe20000010000 */
[----:B------:R-:W-:Y:S01]  /*34d0*/  HFMA2.MMA R154, -RZ, RZ, 0, 2.384185791015625e-07 ;  /* 0x00000004ff9a7435 */ /* 0x000fe200000001ff */
[----:B------:R-:W-:Y:S02]  /*34e0*/  MOV R151, 0x1f ;  /* 0x0000001f00977802 */ /* 0x000fe40000000f00 */
[----:B------:R-:W-:Y:S02]  /*34f0*/  MOV R152, 0xffffffff ;  /* 0xffffffff00987802 */ /* 0x000fe40000000f00 */
[----:B------:R-:W-:Y:S02]  /*3500*/  MOV R146, 0x3520 ;  /* 0x0000352000927802 */ /* 0x000fe40000000f00 */
[----:B------:R-:W-:Y:S05]  /*3510*/  CALL.REL.NOINC `($__internal_35_$__cuda_sm70_shflsync_bfly_p) ;  /* 0x000007c000007944 */ /* 0x000fea0003c00000 */
[----:B01----:R-:W-:Y:S01]  /*3520*/  FADD.FTZ R149, R149, R154 ;  /* 0x0000009a95957221 */ /* 0x003fe20000010000 */
[----:B------:R-:W-:Y:S01]  /*3530*/  HFMA2.MMA R154, -RZ, RZ, 0, 4.76837158203125e-07 ;  /* 0x00000008ff9a7435 */ /* 0x000fe200000001ff */
[----:B------:R-:W-:Y:S02]  /*3540*/  MOV R151, 0x1f ;  /* 0x0000001f00977802 */ /* 0x000fe40000000f00 */
[----:B------:R-:W-:-:S02]  /*3550*/  MOV R152, 0xffffffff ;  /* 0xffffffff00987802 */ /* 0x000fc40000000f00 */
[----:B------:R-:W-:Y:S02]  /*3560*/  MOV R146, 0x3580 ;  /* 0x0000358000927802 */ /* 0x000fe40000000f00 */
[----:B------:R-:W-:Y:S05]  /*3570*/  CALL.REL.NOINC `($__internal_35_$__cuda_sm70_shflsync_bfly_p) ;  /* 0x0000076000007944 */ /* 0x000fea0003c00000 */
[----:B01----:R-:W-:Y:S01]  /*3580*/  FADD.FTZ R149, R149, R154 ;  /* 0x0000009a95957221 */ /* 0x003fe20000010000 */
[----:B------:R-:W-:Y:S01]  /*3590*/  HFMA2.MMA R154, -RZ, RZ, 0, 9.5367431640625e-07 ;  /* 0x00000010ff9a7435 */ /* 0x000fe200000001ff */
[----:B------:R-:W-:Y:S02]  /*35a0*/  MOV R151, 0x1f ;  /* 0x0000001f00977802 */ /* 0x000fe40000000f00 */
[----:B------:R-:W-:Y:S02]  /*35b0*/  MOV R152, 0xffffffff ;  /* 0xffffffff00987802 */ /* 0x000fe40000000f00 */
[----:B------:R-:W-:Y:S02]  /*35c0*/  MOV R146, 0x35e0 ;  /* 0x000035e000927802 */ /* 0x000fe40000000f00 */
[----:B------:R-:W-:Y:S05]  /*35d0*/  CALL.REL.NOINC `($__internal_35_$__cuda_sm70_shflsync_bfly_p) ;  /* 0x0000070000007944 */ /* 0x000fea0003c00000 */
[----:B-1----:R-:W-:Y:S01]  /*35e0*/  FADD.FTZ R148, R149, R154 ;  /* 0x0000009a95947221 */ /* 0x002fe20000010000 */
[----:B------:R-:W-:Y:S01]  /*35f0*/  HFMA2.MMA R154, -RZ, RZ, 0, 5.9604644775390625e-08 ;  /* 0x00000001ff9a7435 */ /* 0x000fe200000001ff */
[----:B0-----:R-:W-:Y:S02]  /*3600*/  MOV R151, 0x1f ;  /* 0x0000001f00977802 */ /* 0x001fe40000000f00 */
[----:B------:R-:W-:Y:S01]  /*3610*/  FMUL.FTZ R148, R148, 0.00078125001164153218269 ;  /* 0x3a4ccccd94947820 */ /* 0x000fe20000410000 */
[----:B------:R-:W-:-:S03]  /*3620*/  MOV R152, 0xffffffff ;  /* 0xffffffff00987802 */ /* 0x000fc60000000f00 */
        /* <DEDUP_REMOVED lines=81> */
[----:B------:R-:W-:Y:S05]  /*3b40*/  CALL.REL.NOINC `($__internal_35_$__cuda_sm70_shflsync_bfly_p) ;  /* 0x0000019000007944 */ /* 0x000fea0003c00000 */
[----:B01----:R-:W-:Y:S01]  /*3b50*/  FADD.FTZ R149, R149, R154 ;  /* 0x0000009a95957221 */ /* 0x003fe20000010000 */
[----:B------:R-:W-:Y:S01]  /*3b60*/  HFMA2.MMA R154, -RZ, RZ, 0, 1.1920928955078125e-07 ;  /* 0x00000002ff9a7435 */ /* 0x000fe200000001ff */
[----:B------:R-:W-:Y:S02]  /*3b70*/  MOV R151, 0x1f ;  /* 0x0000001f00977802 */ /* 0x000fe40000000f00 */
[----:B------:R-:W-:Y:S02]  /*3b80*/  MOV R152, 0xffffffff ;  /* 0xffffffff00987802 */ /* 0x000fe40000000f00 */
[----:B------:R-:W-:Y:S02]  /*3b90*/  MOV R146, 0x3bb0 ;  /* 0x00003bb000927802 */ /* 0x000fe40000000f00 */
[----:B------:R-:W-:Y:S05]  /*3ba0*/  CALL.REL.NOINC `($__internal_35_$__cuda_sm70_shflsync_bfly_p) ;  /* 0x0000013000007944 */ /* 0x000fea0003c00000 */
[----:B01----:R-:W-:Y:S01]  /*3bb0*/  FADD.FTZ R149, R149, R154 ;  /* 0x0000009a95957221 */ /* 0x003fe20000010000 */
[----:B------:R-:W-:Y:S01]  /*3bc0*/  HFMA2.MMA R154, -RZ, RZ, 0, 2.384185791015625e-07 ;  /* 0x00000004ff9a7435 */ /* 0x000fe200000001ff */
[----:B------:R-:W-:Y:S02]  /*3bd0*/  MOV R151, 0x1f ;  /* 0x0000001f00977802 */ /* 0x000fe40000000f00 */
[----:B------:R-:W-:-:S02]  /*3be0*/  MOV R152, 0xffffffff ;  /* 0xffffffff00987802 */ /* 0x000fc40000000f00 */
[----:B------:R-:W-:Y:S02]  /*3bf0*/  MOV R146, 0x3c10 ;  /* 0x00003c1000927802 */ /* 0x000fe40000000f00 */
[----:B------:R-:W-:Y:S05]  /*3c00*/  CALL.REL.NOINC `($__internal_35_$__cuda_sm70_shflsync_bfly_p) ;  /* 0x000000d000007944 */ /* 0x000fea0003c00000 */
[----:B01----:R-:W-:Y:S01]  /*3c10*/  FADD.FTZ R149, R149, R154 ;  /* 0x0000009a95957221 */ /* 0x003fe20000010000 */
[----:B------:R-:W-:Y:S01]  /*3c20*/  HFMA2.MMA R154, -RZ, RZ, 0, 4.76837158203125e-07 ;  /* 0x00000008ff9a7435 */ /* 0x000fe200000001ff */
[----:B------:R-:W-:Y:S02]  /*3c30*/  MOV R151, 0x1f ;  /* 0x0000001f00977802 */ /* 0x000fe40000000f00 */
[----:B------:R-:W-:Y:S02]  /*3c40*/  MOV R152, 0xffffffff ;  /* 0xffffffff00987802 */ /* 0x000fe40000000f00 */
[----:B------:R-:W-:Y:S02]  /*3c50*/  MOV R146, 0x3c70 ;  /* 0x00003c7000927802 */ /* 0x000fe40000000f00 */
[----:B------:R-:W-:Y:S05]  /*3c60*/  CALL.REL.NOINC `($__internal_35_$__cuda_sm70_shflsync_bfly_p) ;  /* 0x0000007000007944 */ /* 0x000fea0003c00000 */
[----:B01----:R-:W-:Y:S01]  /*3c70*/  FADD.FTZ R149, R149, R154 ;  /* 0x0000009a95957221 */ /* 0x003fe20000010000 */
[----:B------:R-:W-:Y:S01]  /*3c80*/  HFMA2.MMA R154, -RZ, RZ, 0, 9.5367431640625e-07 ;  /* 0x00000010ff9a7435 */ /* 0x000fe200000001ff */
[----:B------:R-:W-:Y:S02]  /*3c90*/  MOV R151, 0x1f ;  /* 0x0000001f00977802 */ /* 0x000fe40000000f00 */
[----:B------:R-:W-:-:S02]  /*3ca0*/  MOV R152, 0xffffffff ;  /* 0xffffffff00987802 */ /* 0x000fc40000000f00 */
[----:B------:R-:W-:Y:S02]  /*3cb0*/  MOV R146, 0x3cd0 ;  /* 0x00003cd000927802 */ /* 0x000fe40000000f00 */
[----:B------:R-:W-:Y:S05]  /*3cc0*/  CALL.REL.NOINC `($__internal_35_$__cuda_sm70_shflsync_bfly_p) ;  /* 0x0000001000007944 */ /* 0x000fea0003c00000 */
[----:B01----:R-:W-:Y:S05]  /*3cd0*/  BRA `(.L_x_13662) ;  /* 0xffffe92000007947 */ /* 0x003fea000383ffff */
        .weak           $__internal_35_$__cuda_sm70_shflsync_bfly_p
        .type           $__internal_35_$__cuda_sm70_shflsync_bfly_p,@function
        .size           $__internal_35_$__cuda_sm70_shflsync_bfly_p,(.L_x_32975 - $__internal_35_$__cuda_sm70_shflsync_bfly_p)
$__internal_35_$__cuda_sm70_shflsync_bfly_p:
[----:B------:R-:W-:Y:S01]  /*3ce0*/  HFMA2.MMA R147, -RZ, RZ, 0, 0 ;  /* 0x00000000ff937435 */ /* 0x000fe200000001ff */
[----:B------:R-:W-:Y:S04]  /*3cf0*/  WARPSYNC R152 ;  /* 0x0000009800007348 */ /* 0x000fe80003800000 */
[----:B------:R0:W1:Y:S01]  /*3d00*/  SHFL.BFLY PT, R154, R149, R154, R151 ;  /* 0x0c00009a959a7389 */ /* 0x00006200000e0097 */
[----:B------:R-:W-:Y:S05]  /*3d10*/  RET.REL.NODEC R146 `(_ZN10layer_norm31ln_parallel_residual_fwd_kernelINS_13Kernel_traitsIf13__nv_bfloat16fS2_fjLj5120ELj1ELj1ELj4ELj16ENS_18Kernel_traits_baseILj5120EfS2_fS2_fjLj128EEEEELb0ELb1ELb1EEEvNS_9FwdParamsE) ;  /* 0xffffc2e092007950 */ /* 0x000fea0003c3ffff */
.L_x_13663:
        /* <DEDUP_REMOVED lines=14> */
.L_x_32975:


//--------------------- .text._ZN10layer_norm31ln_parallel_residual_fwd_kernelINS_13Kernel_traitsIf13__nv_bfloat16fS2_fjLj5120ELj1ELj1ELj4ELj16ENS_18Kernel_traits_baseILj5120EfS2_fS2_fjLj128EEEEELb1ELb0ELb0EEEvNS_9FwdParamsE --------------------------
	.section	.text._ZN10layer_norm31ln_parallel_residual_fwd_kernelINS_13Kernel_traitsIf13__nv_bfloat16fS2_fjLj5120ELj1ELj1ELj4ELj16ENS_18Kernel_traits_baseILj5120EfS2_fS2_fjLj128EEEEELb1ELb0ELb0EEEvNS_9FwdParamsE,"ax",@progbits
	.sectioninfo	@"SHI_REGISTERS=255"
	.align	128
        .global         _ZN10layer_norm31ln_parallel_residual_fwd_kernelINS_13Kernel_traitsIf13__nv_bfloat16fS2_fjLj5120ELj1ELj1ELj4ELj16ENS_18Kernel_traits_baseILj5120EfS2_fS2_fjLj128EEEEELb1ELb0ELb0EEEvNS_9FwdParamsE
        .type           _ZN10layer_norm31ln_parallel_residual_fwd_kernelINS_13Kernel_traitsIf13__nv_bfloat16fS2_fjLj5120ELj1ELj1ELj4ELj16ENS_18Kernel_traits_baseILj5120EfS2_fS2_fjLj128EEEEELb1ELb0ELb0EEEvNS_9FwdParamsE,@function
        .size           _ZN10layer_norm31ln_parallel_residual_fwd_kernelINS_13Kernel_traitsIf13__nv_bfloat16fS2_fjLj5120ELj1ELj1ELj4ELj16ENS_18Kernel_traits_baseILj5120EfS2_fS2_fjLj128EEEEELb1ELb0ELb0EEEvNS_9FwdParamsE,(.L_x_32976 - _ZN10layer_norm31ln_parallel_residual_fwd_kernelINS_13Kernel_traitsIf13__nv_bfloat16fS2_fjLj5120ELj1ELj1ELj4ELj16ENS_18Kernel_traits_baseILj5120EfS2_fS2_fjLj128EEEEELb1ELb0ELb0EEEvNS_9FwdParamsE)
        .other          _ZN10layer_norm31ln_parallel_residual_fwd_kernelINS_13Kernel_traitsIf13__nv_bfloat16fS2_fjLj5120ELj1ELj1ELj4ELj16ENS_18Kernel_traits_baseILj5120EfS2_fS2_fjLj128EEEEELb1ELb0ELb0EEEvNS_9FwdParamsE,@"STO_CUDA_ENTRY STV_DEFAULT"
_ZN10layer_norm31ln_parallel_residual_fwd_kernelINS_13Kernel_traitsIf13__nv_bfloat16fS2_fjLj5120ELj1ELj1ELj4ELj16ENS_18Kernel_traits_baseILj5120EfS2_fS2_fjLj128EEEEELb1ELb0ELb0EEEvNS_9FwdParamsE:
.text._ZN10layer_norm31ln_parallel_residual_fwd_kernelINS_13Kernel_traitsIf13__nv_bfloat16fS2_fjLj5120ELj1ELj1ELj4ELj16ENS_18Kernel_traits_baseILj5120EfS2_fS2_fjLj128EEEEELb1ELb0ELb0EEEvNS_9FwdParamsE:
        /* <DEDUP_REMOVED lines=110> */
[----:B------:R-:W-:-:S02]  /*06e0*/  @P1 IADD3.X R47, R28, c[0x0][0x224], RZ, P2, !PT ;  /* 0x000089001c2f1a10 */ /* 0x000fc400017fe4ff */
[----:B------:R-:W-:Y:S01]  /*06f0*/  IADD3.X R45, R28, c[0x0][0x1bc], RZ, P0, !PT ;  /* 0x00006f001c2d7a10 */ /* 0x000fe200007fe4ff */
[C---:B0-----:R-:W-:Y:S02]  /*0700*/  IMAD.WIDE.U32 R10, R156.reuse, R9, c[0x0][0x1b0] ;  /* 0x00006c009c0a7625 */ /* 0x041fe400078e0009 */
[----:B------:R0:W5:Y:S04]  /*0710*/  @P1 LDG.E.128 R20, [R46.64] ;  /* 0x000000062e141981 */ /* 0x000168000c1e1d00 */
[----:B------:R0:W5:Y:S04]  /*0720*/  @P1 LDG.E.128 R24, [R46.64+0x10] ;  /* 0x000010062e181981 */ /* 0x000168000c1e1d00 */
[----:B------:R0:W5:Y:S04]  /*0730*/  LDG.E.128 R28, [R10.64] ;  /* 0x000000060a1c7981 */ /* 0x000168000c1e1d00 */
[----:B------:R0:W5:Y:S04]  /*0740*/  LDG.E.128 R32, [R10.64+0x10] ;  /* 0x000010060a207981 */ /* 0x000168000c1e1d00 */
[----:B------:R0:W5:Y:S04]  /*0750*/  LDG.E.128 R36, [R44.64] ;  /* 0x000000062c247981 */ /* 0x000168000c1e1d00 */
[----:B------:R0:W5:Y:S01]  /*0760*/  LDG.E.128 R40, [R44.64+0x10] ;  /* 0x000010062c287981 */ /* 0x000162000c1e1d00 */
[----:B------:R-:W-:-:S03]  /*0770*/  LOP3.LUT R156, R156, 0x80, RZ, 0xfc, !PT ;  /* 0x000000809c9c7812 */ /* 0x000fc600078efcff */
.L_x_13665:
[----:B------:R-:W-:Y:S05]  /*0780*/  BSYNC B0 ;  /* 0x0000000000007941 */ /* 0x000fea0003800000 */
.L_x_13664:
[----:B------:R-:W-:Y:S01]  /*0790*/  BSSY B0, `(.L_x_13666) ;  /* 0x0000021000007945 */ /* 0x000fe20003800000 */
[----:B------:R-:W-:Y:S05]  /*07a0*/  @!P5 BRA `(.L_x_13667) ;  /* 0x000001f00000d947 */ /* 0x000fea0003800000 */
[----:B------:R-:W-:Y:S01]  /*07b0*/  ISETP.NE.U32.AND P0, PT, RZ, c[0x0][0x218], PT ;  /* 0x00008600ff007a0c */ /* 0x000fe20003f05070 */
[----:B0-----:R-:W-:Y:S01]  /*07c0*/  CS2R R46, SRZ ;  /* 0x00000000002e7805 */ /* 0x001fe2000001ff00 */
[----:B------:R-:W-:Y:S01]  /*07d0*/  ISETP.NE.U32.AND P1, PT, RZ, c[0x0][0x220], PT ;  /* 0x00008800ff007a0c */ /* 0x000fe20003f25070 */
[----:B------:R-:W-:Y:S01]  /*07e0*/  CS2R R44, SRZ ;  /* 0x00000000002c7805 */ /* 0x000fe2000001ff00 */
[----:B------:R-:W-:Y:S01]  /*07f0*/  ISETP.NE.AND.EX P0, PT, RZ, c[0x0][0x21c], PT, P0 ;  /* 0x00008700ff007a0c */ /* 0x000fe20003f05300 */
[----:B------:R-:W-:Y:S01]  /*0800*/  CS2R R50, SRZ ;  /* 0x0000000000327805 */ /* 0x000fe2000001ff00 */
[----:B------:R-:W-:Y:S01]  /*0810*/  ISETP.NE.AND.EX P1, PT, RZ, c[0x0][0x224], PT, P1 ;  /* 0x00008900ff007a0c */ /* 0x000fe20003f25310 */
[----:B------:R-:W-:Y:S01]  /*0820*/  CS2R R48, SRZ ;  /* 0x0000000000307805 */ /* 0x000fe2000001ff00 */
[----:B------:R-:W-:Y:S01]  /*0830*/  HFMA2.MMA R79, -RZ, RZ, 0, 1.9073486328125e-06 ;  /* 0x00000020ff4f7435 */ /* 0x000fe200000001ff */
[----:B------:R-:W-:-:S08]  /*0840*/  IMAD.SHL.U32 R56, R156, 0x20, RZ ;  /* 0x000000209c387824 */ /* 0x000fd000078e00ff */
[----:B------:R-:W-:-:S04]  /*0850*/  @P0 LEA R10, P2, R156, c[0x0][0x218], 0x5 ;  /* 0x000086009c0a0a11 */ /* 0x000fc800078428ff */
[C---:B------:R-:W-:Y:S02]  /*0860*/  @P0 LEA.HI.X R11, R156.reuse, c[0x0][0x21c], RZ, 0x5, P2 ;  /* 0x000087009c0b0a11 */ /* 0x040fe400010f2cff */
[----:B------:R-:W-:Y:S02]  /*0870*/  SHF.L.U64.HI R9, R156, 0x5, RZ ;  /* 0x000000059c097819 */ /* 0x000fe400000102ff */
[----:B------:R-:W-:Y:S01]  /*0880*/  @P1 IADD3 R76, P2, R56, c[0x0][0x220], RZ ;  /* 0x00008800384c1a10 */ /* 0x000fe20007f5e0ff */
[----:B------:R0:W5:Y:S04]  /*0890*/  @P0 LDG.E.128 R44, [R10.64] ;  /* 0x000000060a2c0981 */ /* 0x000168000c1e1d00 */
[----:B------:R0:W5:Y:S01]  /*08a0*/  @P0 LDG.E.128 R48, [R10.64+0x10] ;  /* 0x000010060a300981 */ /* 0x000162000c1e1d00 */
[----:B------:R-:W-:Y:S01]  /*08b0*/  CS2R R54, SRZ ;  /* 0x0000000000367805 */ /* 0x000fe2000001ff00 */
[----:B------:R-:W-:Y:S01]  /*08c0*/  CS2R R52, SRZ ;  /* 0x0000000000347805 */ /* 0x000fe2000001ff00 */
[----:B------:R-:W-:Y:S01]  /*08d0*/  CS2R R58, SRZ ;  /* 0x00000000003a7805 */ /* 0x000fe2000001ff00 */
[----:B------:R-:W-:Y:S01]  /*08e0*/  @P1 IADD3.X R77, R9, c[0x0][0x224], RZ, P2, !PT ;  /* 0x00008900094d1a10 */ /* 0x000fe200017fe4ff */
[----:B------:R-:W-:-:S04]  /*08f0*/  IMAD.WIDE.U32 R78, R156, R79, c[0x0][0x1b0] ;  /* 0x00006c009c4e7625 */ /* 0x000fc800078e004f */
[----:B------:R1:W5:Y:S01]  /*0900*/  @P1 LDG.E.128 R52, [R76.64] ;  /* 0x000000064c341981 */ /* 0x000362000c1e1d00 */
[----:B0-----:R-:W-:Y:S02]  /*0910*/  IADD3 R10, P0, R56, c[0x0][0x1b8], RZ ;  /* 0x00006e00380a7a10 */ /* 0x001fe40007f1e0ff */
[----:B------:R-:W-:Y:S01]  /*0920*/  CS2R R56, SRZ ;  /* 0x0000000000387805 */ /* 0x000fe2000001ff00 */
[----:B------:R1:W5:Y:S01]  /*0930*/  LDG.E.128 R60, [R78.64] ;  /* 0x000000064e3c7981 */ /* 0x000362000c1e1d00 */
[----:B------:R-:W-:-:S03]  /*0940*/  IADD3.X R11, R9, c[0x0][0x1bc], RZ, P0, !PT ;  /* 0x00006f00090b7a10 */ /* 0x000fc600007fe4ff */
[----:B------:R1:W5:Y:S04]  /*0950*/  LDG.E.128 R64, [R78.64+0x10] ;  /* 0x000010064e407981 */ /* 0x000368000c1e1d00 */
[----:B------:R1:W5:Y:S04]  /*0960*/  @P1 LDG.E.128 R56, [R76.64+0x10] ;  /* 0x000010064c381981 */ /* 0x000368000c1e1d00 */
[----:B------:R1:W5:Y:S04]  /*0970*/  LDG.E.128 R68, [R10.64] ;  /* 0x000000060a447981 */ /* 0x000368000c1e1d00 */
[----:B------:R1:W5:Y:S01]  /*0980*/  LDG.E.128 R72, [R10.64+0x10] ;  /* 0x000010060a487981 */ /* 0x000362000c1e1d00 */
[----:B------:R-:W-:-:S03]  /*0990*/  IADD3 R156, R156, 0x80, RZ ;  /* 0x000000809c9c7810 */ /* 0x000fc60007ffe0ff */
.L_x_13667:
[----:B------:R-:W-:Y:S05]  /*09a0*/  BSYNC B0 ;  /* 0x0000000000007941 */ /* 0x000fea0003800000 */
.L_x_13666:
[----:B------:R-:W-:Y:S01]  /*09b0*/  BSSY B0, `(.L_x_13668) ;  /* 0x0000021000007945 */ /* 0x000fe20003800000 */
[----:B------:R-:W-:Y:S05]  /*09c0*/  @!P4 BRA `(.L_x_13669) ;  /* 0x000001f00000c947 */ /* 0x000fea0003800000 */
[----:B------:R-:W-:Y:S01]  /*09d0*/  ISETP.NE.U32.AND P0, PT, RZ, c[0x0][0x218], PT ;  /* 0x00008600ff007a0c */ /* 0x000fe20003f05070 */
[----:B-1----:R-:W-:Y:S01]  /*09e0*/  CS2R R78, SRZ ;  /* 0x00000000004e7805 */ /* 0x002fe2000001ff00 */
[----:B------:R-:W-:Y:S01]  /*09f0*/  ISETP.NE.U32.AND P1, PT, RZ, c[0x0][0x220], PT ;  /* 0x00008800ff007a0c */ /* 0x000fe20003f25070 */
[----:B------:R-:W-:Y:S01]  /*0a00*/  CS2R R76, SRZ ;  /* 0x00000000004c7805 */ /* 0x000fe2000001ff00 */
[----:B------:R-:W-:Y:S01]  /*0a10*/  ISETP.NE.AND.EX P0, PT, RZ, c[0x0][0x21c], PT, P0 ;  /* 0x00008700ff007a0c */ /* 0x000fe20003f05300 */
[----:B------:R-:W-:Y:S01]  /*0a20*/  CS2R R82, SRZ ;  /* 0x0000000000527805 */ /* 0x000fe2000001ff00 */
[----:B------:R-:W-:Y:S01]  /*0a30*/  ISETP.NE.AND.EX P1, PT, RZ, c[0x0][0x224], PT, P1 ;  /* 0x00008900ff007a0c */ /* 0x000fe20003f25310 */
[----:B------:R-:W-:Y:S01]  /*0a40*/  CS2R R80, SRZ ;  /* 0x0000000000507805 */ /* 0x000fe2000001ff00 */
[----:B------:R-:W-:-:S09]  /*0a50*/  IMAD.SHL.U32 R88, R156, 0x20, RZ ;  /* 0x000000209c587824 */ /* 0x000fd200078e00ff */
[----:B0-----:R-:W-:-:S04]  /*0a60*/  @P0 LEA R10, P2, R156, c[0x0][0x218], 0x5 ;  /* 0x000086009c0a0a11 */ /* 0x001fc800078428ff */
[C---:B------:R-:W-:Y:S01]  /*0a70*/  @P0 LEA.HI.X R11, R156.reuse, c[0x0][0x21c], RZ, 0x5, P2 ;  /* 0x000087009c0b0a11 */ /* 0x040fe200010f2cff */
[----:B------:R-:W-:Y:S01]  /*0a80*/  IMAD.MOV.U32 R111, RZ, RZ, 0x20 ;  /* 0x00000020ff6f7424 */ /* 0x000fe200078e00ff */
        /* <DEDUP_REMOVED lines=19> */
.L_x_13669:
[----:B------:R-:W-:Y:S05]  /*0bc0*/  BSYNC B0 ;  /* 0x0000000000007941 */ /* 0x000fea0003800000 */
.L_x_13668:
        /* <DEDUP_REMOVED lines=33> */
.L_x_13671:
[----:B------:R-:W-:Y:S05]  /*0de0*/  BSYNC B0 ;  /* 0x0000000000007941 */ /* 0x000fea0003800000 */
.L_x_13670:
        /* <DEDUP_REMOVED lines=13> */
[----:B-1----:R-:W-:Y:S01]  /*0ec0*/  CS2R R140, SRZ ;  /* 0x00000000008c7805 */ /* 0x002fe2000001ff00 */
[----:B------:R-:W-:Y:S01]  /*0ed0*/  CS2R R146, SRZ ;  /* 0x0000000000927805 */ /* 0x000fe2000001ff00 */
[----:B------:R-:W-:Y:S01]  /*0ee0*/  ISETP.NE.AND.EX P0, PT, RZ, c[0x0][0x21c], PT, P0 ;  /* 0x00008700ff007a0c */ /* 0x000fe20003f05300 */
[----:B------:R-:W-:Y:S01]  /*0ef0*/  CS2R R144, SRZ ;  /* 0x0000000000907805 */ /* 0x000fe2000001ff00 */
[----:B------:R-:W-:-:S11]  /*0f00*/  IMAD.SHL.U32 R174, R156, 0x20, RZ ;  /* 0x000000209cae7824 */ /* 0x000fd600078e00ff */
[----:B0-----:R-:W-:-:S04]  /*0f10*/  @P0 LEA R10, P1, R156, c[0x0][0x218], 0x5 ;  /* 0x000086009c0a0a11 */ /* 0x001fc800078228ff */
        /* <DEDUP_REMOVED lines=8> */
[----:B------:R-:W-:-:S05]  /*0fa0*/  IADD3.X R173, R152, c[0x0][0x1bc], RZ, P0, !PT ;  /* 0x00006f0098ad7a10 */ /* 0x000fca00007fe4ff */
[----:B------:R-:W-:Y:S01]  /*0fb0*/  @P1 IADD3 R174, P0, R174, c[0x0][0x220], RZ ;  /* 0x00008800aeae1a10 */ /* 0x000fe20007f1e0ff */
[----:B------:R-:W-:Y:S01]  /*0fc0*/  CS2R R150, SRZ ;  /* 0x0000000000967805 */ /* 0x000fe2000001ff00 */
[----:B------:R-:W-:Y:S01]  /*0fd0*/  CS2R R148, SRZ ;  /* 0x0000000000947805 */ /* 0x000fe2000001ff00 */
[----:B------:R-:W-:Y:S01]  /*0fe0*/  CS2R R154, SRZ ;  /* 0x00000000009a7805 */ /* 0x000fe2000001ff00 */
[----:B------:R-:W-:Y:S01]  /*0ff0*/  @P1 IADD3.X R175, R152, c[0x0][0x224], RZ, P0, !PT ;  /* 0x0000890098af1a10 */ /* 0x000fe200007fe4ff */
[----:B0-----:R-:W-:Y:S01]  /*1000*/  IMAD.WIDE.U32 R10, R156, R157, c[0x0][0x1b0] ;  /* 0x00006c009c0a7625 */ /* 0x001fe200078e009d */
[----:B------:R-:W-:Y:S01]  /*1010*/  CS2R R152, SRZ ;  /* 0x0000000000987805 */ /* 0x000fe2000001ff00 */
[----:B------:R0:W5:Y:S04]  /*1020*/  LDG.E.128 R164, [R172.64] ;  /* 0x00000006aca47981 */ /* 0x000168000c1e1d00 */
[----:B------:R0:W5:Y:S04]  /*1030*/  @P1 LDG.E.128 R148, [R174.64] ;  /* 0x00000006ae941981 */ /* 0x000168000c1e1d00 */
[----:B------:R0:W5:Y:S04]  /*1040*/  @P1 LDG.E.128 R152, [R174.64+0x10] ;  /* 0x00001006ae981981 */ /* 0x000168000c1e1d00 */
[----:B------:R0:W5:Y:S04]  /*1050*/  LDG.E.128 R156, [R10.64] ;  /* 0x000000060a9c7981 */ /* 0x000168000c1e1d00 */
[----:B------:R0:W5:Y:S04]  /*1060*/  LDG.E.128 R160, [R10.64+0x10] ;  /* 0x000010060aa07981 */ /* 0x000168000c1e1d00 */
[----:B------:R0:W5:Y:S02]  /*1070*/  LDG.E.128 R168, [R172.64+0x10] ;  /* 0x00001006aca87981 */ /* 0x000164000c1e1d00 */
.L_x_13673:
[----:B------:R-:W-:Y:S05]  /*1080*/  BSYNC B0 ;  /* 0x0000000000007941 */ /* 0x000fea0003800000 */
.L_x_13672:
[----:B------:R-:W-:Y:S02]  /*1090*/  ISETP.GE.AND P0, PT, R244, c[0x0][0x164], PT ;  /* 0x00005900f4007a0c */ /* 0x000fe40003f06270 */
[----:B------:R-:W-:-:S02]  /*10a0*/  LOP3.LUT R177, R177, UR23, R6, 0x96, !PT ;  /* 0x00000017b1b17c12 */ /* 0x000fc4000f8e9606 */
[----:B------:R-:W-:-:S09]  /*10b0*/  LOP3.LUT R9, R9, UR24, R4, 0x96, !PT ;  /* 0x0000001809097c12 */ /* 0x000fd2000f8e9604 */
[----:B------:R-:W-:Y:S05]  /*10c0*/  @P0 EXIT ;  /* 0x000000000000094d */ /* 0x000fea0003800000 */
[----:B------:R-:W-:Y:S01]  /*10d0*/  SHF.R.S32.HI R3, RZ, 0x3, R3 ;  /* 0x00000003ff037819 */ /* 0x000fe20000011403 */
[----:B------:R-:W-:Y:S01]  /*10e0*/  IMAD R8, R8, -0x326172a9, RZ ;  /* 0xcd9e8d5708087824 */ /* 0x000fe200078e02ff */
[----:B------:R-:W-:Y:S01]  /*10f0*/  LOP3.LUT R5, R0, 0x60, RZ, 0xc0, !PT ;  /* 0x0000006000057812 */ /* 0x000fe200078ec0ff */
[----:B------:R-:W-:Y:S01]  /*1100*/  IMAD.HI.U32 R233, R9, -0x326172a9, RZ ;  /* 0xcd9e8d5709e97827 */ /* 0x000fe200078e00ff */
[----:B------:R-:W-:Y:S01]  /*1110*/  LOP3.LUT R4, R3, 0x7f, RZ, 0xc0, !PT ;  /* 0x0000007f03047812 */ /* 0x000fe200078ec0ff */
[----:B------:R-:W-:Y:S01]  /*1120*/  ULDC.U8 UR8, c[0x0][0x1f0] ;  /* 0x00007c0000087ab9 */ /* 0x000fe20000000000 */
[----:B------:R-:W-:Y:S01]  /*1130*/  SHF.R.U32.HI R3, RZ, 0x2, R3 ;  /* 0x00000002ff037819 */ /* 0x000fe20000011603 */
[----:B------:R-:W-:Y:S01]  /*1140*/  IMAD R7, R176, -0x2daee0ad, RZ ;  /* 0xd2511f53b0077824 */ /* 0x000fe200078e02ff */
[----:B------:R-:W-:Y:S01]  /*1150*/  LOP3.LUT R233, R233, UR25, R8, 0x96, !PT ;  /* 0x00000019e9e97c12 */ /* 0x000fe2000f8e9608 */
[----:B------:R-:W-:Y:S01]  /*1160*/  IMAD.IADD R5, R4, 0x1, -R5 ;  /* 0x0000000104057824 */ /* 0x000fe200078e0a05 */
[----:B------:R-:W-:Y:S01]  /*1170*/  LOP3.LUT R6, R3, 0x3fffffe0, RZ, 0xc0, !PT ;  /* 0x3fffffe003067812 */ /* 0x000fe200078ec0ff */
[----:B------:R-:W-:Y:S01]  /*1180*/  IMAD.SHL.U32 R3, R0, 0x20, RZ ;  /* 0x0000002000037824 */ /* 0x000fe200078e00ff */
[----:B------:R-:W-:Y:S01]  /*1190*/  LOP3.LUT R236, R236, 0x3, RZ, 0xc0, !PT ;  /* 0x00000003ecec7812 */ /* 0x000fe200078ec0ff */
[----:B------:R-:W-:Y:S01]  /*11a0*/  IMAD.HI.U32 R234, R177, -0x2daee0ad, RZ ;  /* 0xd2511f53b1ea7827 */ /* 0x000fe200078e00ff */
[----:B------:R-:W-:-:S02]  /*11b0*/  IMNMX R5, RZ, R5, !PT ;  /* 0x00000005ff057217 */ /* 0x000fc40007800200 */
[----:B------:R-:W-:Y:S01]  /*11c0*/  LOP3.LUT R3, R3, 0x3e0, RZ, 0xc0, !PT ;  /* 0x000003e003037812 */ /* 0x000fe200078ec0ff */
[----:B------:R-:W-:Y:S01]  /*11d0*/  IMAD R240, R9, -0x326172a9, RZ ;  /* 0xcd9e8d5709f07824 */ /* 0x000fe200078e02ff */
[----:B------:R-:W-:Y:S01]  /*11e0*/  IMNMX R5, R5, 0x20, PT ;  /* 0x0000002005057817 */ /* 0x000fe20003800200 */
[----:B------:R-:W-:Y:S01]  /*11f0*/  IMAD R238, R177, -0x2daee0ad, RZ ;  /* 0xd2511f53b1ee7824 */ /* 0x000fe200078e02ff */
[----:B------:R-:W-:Y:S01]  /*1200*/  LOP3.LUT R234, R234, UR26, R7, 0x96, !PT ;  /* 0x0000001aeaea7c12 */ /* 0x000fe2000f8e9607 */
[----:B------:R-:W-:Y:S01]  /*1210*/  IMAD.IADD R3, R4, 0x1, -R3 ;  /* 0x0000000104037824 */ /* 0x000fe200078e0a03 */
[----:B------:R-:W-:Y:S01]  /*1220*/  MOV R232, 0x1 ;  /* 0x0000000100e87802 */ /* 0x000fe20000000f00 */
[----:B------:R-:W-:Y:S02]  /*1230*/  IMAD.IADD R5, R5, 0x1, R6 ;  /* 0x0000000105057824 */ /* 0x000fe400078e0206 */
[----:B------:R-:W-:Y:S01]  /*1240*/  IMAD.MOV.U32 R235, RZ, RZ, RZ ;  /* 0x000000ffffeb7224 */ /* 0x000fe200078e00ff */
[----:B------:R-:W-:Y:S01]  /*1250*/  IMNMX R3, RZ, R3, !PT ;  /* 0x00000003ff037217 */ /* 0x000fe20007800200 */
[----:B------:R-:W-:-:S03]  /*1260*/  IMAD.SHL.U32 R5, R5, 0x8, RZ ;  /* 0x0000000805057824 */ /* 0x000fc600078e00ff */
[----:B------:R-:W-:-:S03]  /*1270*/  IMNMX R3, R3, 0x20, PT ;  /* 0x0000002003037817 */ /* 0x000fc60003800200 */
[----:B------:R-:W2:Y:S02]  /*1280*/  I2F.U32 R5, R5 ;  /* 0x0000000500057306 */ /* 0x000ea40000201000 */
[----:B------:R-:W-:-:S04]  /*1290*/  IMAD.IADD R3, R6, 0x1, R3 ;  /* 0x0000000106037824 */ /* 0x000fc800078e0203 */
[----:B------:R-:W-:Y:S02]  /*12a0*/  IMAD.SHL.U32 R237, R3, 0x8, RZ ;  /* 0x0000000803ed7824 */ /* 0x000fe400078e00ff */
[----:B--2---:R2:W3:Y:S05]  /*12b0*/  MUFU.RCP R239, R5 ;  /* 0x0000000500ef7308 */ /* 0x0044ea0000001000 */
.L_x_14341:
[----:B01----:R-:W-:Y:S01]  /*12c0*/  IMAD R11, R244, c[0x0][0x168], RZ ;  /* 0x00005a00f40b7a24 */ /* 0x003fe200078e02ff */
        /* <DEDUP_REMOVED lines=36> */
.L_x_13677:
[----:B0-----:R-:W-:Y:S02]  /*1510*/  IMAD.MOV.U32 R226, RZ, RZ, R240 ;  /* 0x000000ffffe27224 */ /* 0x001fe400078e00f0 */
.L_x_13678:
[----:B------:R-:W-:Y:S05]  /*1520*/  BSYNC B1 ;  /* 0x0000000000017941 */ /* 0x000fea0003800000 */
.L_x_13676:
        /* <DEDUP_REMOVED lines=16> */
.L_x_13682:
[----:B------:R-:W-:Y:S05]  /*1630*/  BSYNC B2 ;  /* 0x0000000000027941 */ /* 0x000fea0003800000 */
.L_x_13681:
        /* <DEDUP_REMOVED lines=43> */
[----:B------:R-:W-:Y:S02]  /*18f0*/  MOV R238, R184 ;  /* 0x000000b800ee7202 */ /* 0x000fe40000000f00 */
.L_x_13680:
[----:B------:R-:W-:Y:S05]  /*1900*/  BSYNC B1 ;  /* 0x0000000000017941 */ /* 0x000fea0003800000 */
.L_x_13679:
        /* <DEDUP_REMOVED lines=17> */
.L_x_13683:
        /* <DEDUP_REMOVED lines=12> */
.L_x_13686:
[----:B------:R-:W-:Y:S02]  /*1ae0*/  IMAD.MOV.U32 R185, RZ, RZ, R240 ;  /* 0x000000ffffb97224 */ /* 0x000fe400078e00f0 */
.L_x_13687:
[----:B------:R-:W-:Y:S05]  /*1af0*/  BSYNC B1 ;  /* 0x0000000000017941 */ /* 0x000fea0003800000 */
.L_x_13685:
        /* <DEDUP_REMOVED lines=16> */
.L_x_13691:
[----:B------:R-:W-:Y:S05]  /*1c00*/  BSYNC B2 ;  /* 0x0000000000027941 */ /* 0x000fea0003800000 */
.L_x_13690:
        /* <DEDUP_REMOVED lines=44> */
.L_x_13689:
[----:B------:R-:W-:Y:S05]  /*1ed0*/  BSYNC B1 ;  /* 0x0000000000017941 */ /* 0x000fea0003800000 */
.L_x_13688:
        /* <DEDUP_REMOVED lines=9> */
.L_x_13684:
        /* <DEDUP_REMOVED lines=12> */
.L_x_13693:
[----:B------:R-:W-:Y:S02]  /*2030*/  IMAD.MOV.U32 R228, RZ, RZ, R240 ;  /* 0x000000ffffe47224 */ /* 0x000fe400078e00f0 */
.L_x_13694:
[----:B------:R-:W-:Y:S05]  /*2040*/  BSYNC B1 ;  /* 0x0000000000017941 */ /* 0x000fea0003800000 */
.L_x_13692:
        /* <DEDUP_REMOVED lines=16> */
.L_x_13698:
[----:B------:R-:W-:Y:S05]  /*2150*/  BSYNC B2 ;  /* 0x0000000000027941 */ /* 0x000fea0003800000 */
.L_x_13697:
        /* <DEDUP_REMOVED lines=44> */
.L_x_13696:
[----:B------:R-:W-:Y:S05]  /*2420*/  BSYNC B1 ;  /* 0x0000000000017941 */ /* 0x000fea0003800000 */
.L_x_13695:
        /* <DEDUP_REMOVED lines=14> */
.L_x_13699:
        /* <DEDUP_REMOVED lines=12> */
.L_x_13702:
[----:B------:R-:W-:Y:S02]  /*25d0*/  IMAD.MOV.U32 R188, RZ, RZ, R240 ;  /* 0x000000ffffbc7224 */ /* 0x000fe400078e00f0 */
.L_x_13703:
[----:B------:R-:W-:Y:S05]  /*25e0*/  BSYNC B1 ;  /* 0x0000000000017941 */ /* 0x000fea0003800000 */
.L_x_13701:
        /* <DEDUP_REMOVED lines=16> */
.L_x_13707:
[----:B------:R-:W-:Y:S05]  /*26f0*/  BSYNC B2 ;  /* 0x0000000000027941 */ /* 0x000fea0003800000 */
.L_x_13706:
        /* <DEDUP_REMOVED lines=44> */
.L_x_13705:
[----:B------:R-:W-:Y:S05]  /*29c0*/  BSYNC B1 ;  /* 0x0000000000017941 */ /* 0x000fea0003800000 */
.L_x_13704:
        /* <DEDUP_REMOVED lines=9> */
.L_x_13700:
        /* <DEDUP_REMOVED lines=12> */
.L_x_13709:
[----:B------:R-:W-:Y:S02]  /*2b20*/  IMAD.MOV.U32 R188, RZ, RZ, R240 ;  /* 0x000000ffffbc7224 */ /* 0x000fe400078e00f0 */
.L_x_13710:
[----:B------:R-:W-:Y:S05]  /*2b30*/  BSYNC B1 ;  /* 0x0000000000017941 */ /* 0x000fea0003800000 */
.L_x_13708:
        /* <DEDUP_REMOVED lines=16> */
.L_x_13714:
[----:B------:R-:W-:Y:S05]  /*2c40*/  BSYNC B2 ;  /* 0x0000000000027941 */ /* 0x000fea0003800000 */
.L_x_13713:
        /* <DEDUP_REMOVED lines=44> */
.L_x_13712:
[----:B------:R-:W-:Y:S05]  /*2f10*/  BSYNC B1 ;  /* 0x0000000000017941 */ /* 0x000fea0003800000 */
.L_x_13711:
        /* <DEDUP_REMOVED lines=14> */
.L_x_13715:
        /* <DEDUP_REMOVED lines=12> */
.L_x_13718:
[----:B------:R-:W-:Y:S02]  /*30c0*/  MOV R187, R240 ;  /* 0x000000f000bb7202 */ /* 0x000fe40000000f00 */
.L_x_13719:
[----:B------:R-:W-:Y:S05]  /*30d0*/  BSYNC B1 ;  /* 0x0000000000017941 */ /* 0x000fea0003800000 */
.L_x_13717:
        /* <DEDUP_REMOVED lines=16> */
.L_x_13723:
[----:B------:R-:W-:Y:S05]  /*31e0*/  BSYNC B2 ;  /* 0x0000000000027941 */ /* 0x000fea0003800000 */
.L_x_13722:
        /* <DEDUP_REMOVED lines=44> */
.L_x_13721:
[----:B------:R-:W-:Y:S05]  /*34b0*/  BSYNC B1 ;  /* 0x0000000000017941 */ /* 0x000fea0003800000 */
.L_x_13720:
        /* <DEDUP_REMOVED lines=9> */
.L_x_13716:
        /* <DEDUP_REMOVED lines=12> */
.L_x_13725:
[----:B------:R-:W-:Y:S02]  /*3610*/  IMAD.MOV.U32 R188, RZ, RZ, R240 ;  /* 0x000000ffffbc7224 */ /* 0x000fe400078e00f0 */
.L_x_13726:
[----:B------:R-:W-:Y:S05]  /*3620*/  BSYNC B1 ;  /* 0x0000000000017941 */ /* 0x000fea0003800000 */
.L_x_13724:
        /* <DEDUP_REMOVED lines=16> */
.L_x_13730:
[----:B------:R-:W-:Y:S05]  /*3730*/  BSYNC B2 ;  /* 0x0000000000027941 */ /* 0x000fea0003800000 */
.L_x_13729:
        /* <DEDUP_REMOVED lines=44> */
.L_x_13728:
[----:B------:R-:W-:Y:S05]  /*3a00*/  BSYNC B1 ;  /* 0x0000000000017941 */ /* 0x000fea0003800000 */
.L_x_13727:
        /* <DEDUP_REMOVED lines=14> */
.L_x_13731:
        /* <DEDUP_REMOVED lines=12> */
.L_x_13734:
[----:B------:R-:W-:Y:S02]  /*3bb0*/  IMAD.MOV.U32 R228, RZ, RZ, R240 ;  /* 0x000000ffffe47224 */ /* 0x000fe400078e00f0 */
.L_x_13735:
[----:B------:R-:W-:Y:S05]  /*3bc0*/  BSYNC B1 ;  /* 0x0000000000017941 */ /* 0x000fea0003800000 */
.L_x_13733:
        /* <DEDUP_REMOVED lines=16> */
.L_x_13739:
[----:B------:R-:W-:Y:S05]  /*3cd0*/  BSYNC B2 ;  /* 0x0000000000027941 */ /* 0x000fea0003800000 */
.L_x_13738:
        /* <DEDUP_REMOVED lines=44> */
.L_x_13737:
[----:B------:R-:W-:Y:S05]  /*3fa0*/  BSYNC B1 ;  /* 0x0000000000017941 */ /* 0x000fea0003800000 */
.L_x_13736:
        /* <DEDUP_REMOVED lines=9> */
.L_x_13732:
        /* <DEDUP_REMOVED lines=12> */
.L_x_13741:
[----:B------:R-:W-:Y:S02]  /*4100*/  IMAD.MOV.U32 R228, RZ, RZ, R240 ;  /* 0x000000ffffe47224 */ /* 0x000fe400078e00f0 */
.L_x_13742:
[----:B------:R-:W-:Y:S05]  /*4110*/  BSYNC B1 ;  /* 0x0000000000017941 */ /* 0x000fea0003800000 */
.L_x_13740:
        /* <DEDUP_REMOVED lines=16> */
.L_x_13746:
[----:B------:R-:W-:Y:S05]  /*4220*/  BSYNC B2 ;  /* 0x0000000000027941 */ /* 0x000fea0003800000 */
.L_x_13745:
        /* <DEDUP_REMOVED lines=44> */
.L_x_13744:
[----:B------:R-:W-:Y:S05]  /*44f0*/  BSYNC B1 ;  /* 0x0000000000017941 */ /* 0x000fea0003800000 */
.L_x_13743:
        /* <DEDUP_REMOVED lines=12> */
.L_x_13747:
        /* <DEDUP_REMOVED lines=12> */
.L_x_13750:
[----:B------:R-:W-:Y:S02]  /*4680*/  IMAD.MOV.U32 R189, RZ, RZ, R240 ;  /* 0x000000ffffbd7224 */ /* 0x000fe400078e00f0 */
.L_x_13751:
[----:B------:R-:W-:Y:S05]  /*4690*/  BSYNC B1 ;  /* 0x0000000000017941 */ /* 0x000fea0003800000 */
.L_x_13749:
        /* <DEDUP_REMOVED lines=12> */
[----:B--2---:R-:W-:Y:S02]  /*4760*/  @!P3 IADD3 R5, R235, 0x1, RZ ;  /* 0x00000001eb05b810 */ /* 0x004fe40007ffe0ff */
[----:B------:R-:W-:-:S13]  /*4770*/  ISETP.NE.AND P4, PT, R243, RZ, !P3 ;  /* 0x000000fff300720c */ /* 0x000fda0005f85270 */
[----:B------:R-:W-:-:S04]  /*4780*/  @P4 IMAD.MOV R5, RZ, RZ, R235 ;  /* 0x000000ffff054224 */ /* 0x000fc800078e02eb */
[----:B------:R-:W-:Y:S02]  /*4790*/  @!P3 IMAD.MOV.U32 R235, RZ, RZ, R5 ;  /* 0x000000ffffebb224 */ /* 0x000fe400078e0005 */
.L_x_13755:
[----:B------:R-:W-:Y:S05]  /*47a0*/  BSYNC B2 ;  /* 0x0000000000027941 */ /* 0x000fea0003800000 */
.L_x_13754:
[----:B------:R-:W-:Y:S01]  /*47b0*/  LOP3.LUT R224, R224, UR5, R235, 0x96, !PT ;  /* 0x00000005e0e07c12 */ /* 0x000fe2000f8e96eb */
[----:B------:R-:W-:-:S04]  /*47c0*/  IMAD.HI.U32 R226, R243, -0x326172a9, RZ ;  /* 0xcd9e8d57f3e27827 */ /* 0x000fc800078e00ff */
[----:B--2---:R-:W-:Y:S01]  /*47d0*/  IMAD R5, R243, -0x326172a9, RZ ;  /* 0xcd9e8d57f3057824 */ /* 0x004fe200078e02ff */
        /* <DEDUP_REMOVED lines=41> */
.L_x_13753:
[----:B------:R-:W-:Y:S05]  /*4a70*/  BSYNC B1 ;  /* 0x0000000000017941 */ /* 0x000fea0003800000 */
.L_x_13752:
[----:B--2---:R0:W1:Y:S02]  /*4a80*/  I2F.U32 R5, R189 ;  /* 0x000000bd00057306 */ /* 0x0040640000201000 */
        /* <DEDUP_REMOVED lines=8> */
.L_x_13748:
        /* <DEDUP_REMOVED lines=12> */
.L_x_13757:
[----:B------:R-:W-:Y:S02]  /*4bd0*/  IMAD.MOV.U32 R231, RZ, RZ, R240 ;  /* 0x000000ffffe77224 */ /* 0x000fe400078e00f0 */
.L_x_13758:
[----:B------:R-:W-:Y:S05]  /*4be0*/  BSYNC B1 ;  /* 0x0000000000017941 */ /* 0x000fea0003800000 */
.L_x_13756:
        /* <DEDUP_REMOVED lines=16> */
.L_x_13762:
[----:B------:R-:W-:Y:S05]  /*4cf0*/  BSYNC B2 ;  /* 0x0000000000027941 */ /* 0x000fea0003800000 */
.L_x_13761:
        /* <DEDUP_REMOVED lines=44> */
.L_x_13760:
[----:B------:R-:W-:Y:S05]  /*4fc0*/  BSYNC B1 ;  /* 0x0000000000017941 */ /* 0x000fea0003800000 */
.L_x_13759:
        /* <DEDUP_REMOVED lines=12> */
.L_x_13763:
        /* <DEDUP_REMOVED lines=12> */
.L_x_13766:
[----:B------:R-:W-:Y:S02]  /*5150*/  IMAD.MOV.U32 R190, RZ, RZ, R240 ;  /* 0x000000ffffbe7224 */ /* 0x000fe400078e00f0 */
.L_x_13767:
[----:B------:R-:W-:Y:S05]  /*5160*/  BSYNC B1 ;  /* 0x0000000000017941 */ /* 0x000fea0003800000 */
.L_x_13765:
        /* <DEDUP_REMOVED lines=16> */
.L_x_13771:
[----:B------:R-:W-:Y:S05]  /*5270*/  BSYNC B2 ;  /* 0x0000000000027941 */ /* 0x000fea0003800000 */
.L_x_13770:
        /* <DEDUP_REMOVED lines=44> */
.L_x_13769:
[----:B------:R-:W-:Y:S05]  /*5540*/  BSYNC B1 ;  /* 0x0000000000017941 */ /* 0x000fea0003800000 */
.L_x_13768:
        /* <DEDUP_REMOVED lines=9> */
.L_x_13764:
        /* <DEDUP_REMOVED lines=12> */
.L_x_13773:
[----:B------:R-:W-:Y:S02]  /*56a0*/  IMAD.MOV.U32 R231, RZ, RZ, R240 ;  /* 0x000000ffffe77224 */ /* 0x000fe400078e00f0 */
.L_x_13774:
[----:B------:R-:W-:Y:S05]  /*56b0*/  BSYNC B1 ;  /* 0x0000000000017941 */ /* 0x000fea0003800000 */
.L_x_13772:
        /* <DEDUP_REMOVED lines=16> */
.L_x_13778:
[----:B------:R-:W-:Y:S05]  /*57c0*/  BSYNC B2 ;  /* 0x0000000000027941 */ /* 0x000fea0003800000 */
.L_x_13777:
        /* <DEDUP_REMOVED lines=44> */
.L_x_13776:
[----:B------:R-:W-:Y:S05]  /*5a90*/  BSYNC B1 ;  /* 0x0000000000017941 */ /* 0x000fea0003800000 */
.L_x_13775:
        /* <DEDUP_REMOVED lines=12> */
.L_x_13779:
        /* <DEDUP_REMOVED lines=12> */
.L_x_13782:
[----:B------:R-:W-:Y:S02]  /*5c20*/  IMAD.MOV.U32 R231, RZ, RZ, R240 ;  /* 0x000000ffffe77224 */ /* 0x000fe400078e00f0 */
.L_x_13783:
[----:B------:R-:W-:Y:S05]  /*5c30*/  BSYNC B1 ;  /* 0x0000000000017941 */ /* 0x000fea0003800000 */
.L_x_13781:
        /* <DEDUP_REMOVED lines=16> */
.L_x_13787:
[----:B------:R-:W-:Y:S05]  /*5d40*/  BSYNC B2 ;  /* 0x0000000000027941 */ /* 0x000fea0003800000 */
.L_x_13786:
        /* <DEDUP_REMOVED lines=44> */
.L_x_13785:
[----:B------:R-:W-:Y:S05]  /*6010*/  BSYNC B1 ;  /* 0x0000000000017941 */ /* 0x000fea0003800000 */
.L_x_13784:
        /* <DEDUP_REMOVED lines=9> */
.L_x_13780:
        /* <DEDUP_REMOVED lines=12> */
.L_x_13789:
[----:B------:R-:W-:Y:S02]  /*6170*/  IMAD.MOV.U32 R231, RZ, RZ, R240 ;  /* 0x000000ffffe77224 */ /* 0x000fe400078e00f0 */
.L_x_13790:
[----:B------:R-:W-:Y:S05]  /*6180*/  BSYNC B1 ;  /* 0x0000000000017941 */ /* 0x000fea0003800000 */
.L_x_13788:
        /* <DEDUP_REMOVED lines=16> */
.L_x_13794:
[----:B------:R-:W-:Y:S05]  /*6290*/  BSYNC B2 ;  /* 0x0000000000027941 */ /* 0x000fea0003800000 */
.L_x_13793:
        /* <DEDUP_REMOVED lines=44> */
.L_x_13792:
[----:B------:R-:W-:Y:S05]  /*6560*/  BSYNC B1 ;  /* 0x0000000000017941 */ /* 0x000fea0003800000 */
.L_x_13791:
        /* <DEDUP_REMOVED lines=12> */
.L_x_13795:
        /* <DEDUP_REMOVED lines=12> */
.L_x_13798:
[----:B------:R-:W-:Y:S02]  /*66f0*/  IMAD.MOV.U32 R231, RZ, RZ, R240 ;  /* 0x000000ffffe77224 */ /* 0x000fe400078e00f0 */
.L_x_13799:
[----:B------:R-:W-:Y:S05]  /*6700*/  BSYNC B1 ;  /* 0x0000000000017941 */ /* 0x000fea0003800000 */
.L_x_13797:
        /* <DEDUP_REMOVED lines=16> */
.L_x_13803:
[----:B------:R-:W-:Y:S05]  /*6810*/  BSYNC B2 ;  /* 0x0000000000027941 */ /* 0x000fea0003800000 */
.L_x_13802:
        /* <DEDUP_REMOVED lines=44> */
.L_x_13801:
[----:B------:R-:W-:Y:S05]  /*6ae0*/  BSYNC B1 ;  /* 0x0000000000017941 */ /* 0x000fea0003800000 */
.L_x_13800:
        /* <DEDUP_REMOVED lines=9> */
.L_x_13796:
[----:B------:R-:W-:Y:S02]  /*6b80*/  SEL R246, RZ, 0x10000, P4 ;  /* 0x00010000fff67807 */ /* 0x000fe40002000000 */
        /* <DEDUP_REMOVED lines=16> */
[C---:B------:R-:W-:Y:S02]  /*6c90*/  SHF.L.U32 R247, R11.reuse, 0x3, RZ ;  /* 0x000000030bf77819 */ /* 0x040fe400000006ff */
[----:B------:R-:W-:Y:S02]  /*6ca0*/  LEA.HI.X R231, R11, c[0x0][0x18c], RZ, 0x5, P0 ;  /* 0x000063000be77a11 */ /* 0x000fe400000f2cff */
[----:B------:R-:W-:Y:S02]  /*6cb0*/  LOP3.LUT R225, R225, R229, R227, 0xfe, !PT ;  /* 0x000000e5e1e17212 */ /* 0x000fe400078efee3 */
[----:B------:R-:W-:Y:S01]  /*6cc0*/  LOP3.LUT R228, R224, R228, R226, 0xfe, !PT ;  /* 0x000000e4e0e47212 */ /* 0x000fe200078efee2 */
[----:B------:R0:W-:Y:S01]  /*6cd0*/  STG.E.128 [R230.64], R184 ;  /* 0x000000b8e6007986 */ /* 0x0001e2000c101d06 */
[----:B------:R-:W-:-:S02]  /*6ce0*/  SEL R227, RZ, 0x1, P6 ;  /* 0x00000001ffe37807 */ /* 0x000fc40003000000 */
[----:B------:R-:W-:Y:S01]  /*6cf0*/  SHF.L.U64.HI R246, R11, 0x3, RZ ;  /* 0x000000030bf67819 */ /* 0x000fe200000102ff */
[----:B------:R0:W-:Y:S01]  /*6d00*/  STG.E.128 [R230.64+0x10], R188 ;  /* 0x000010bce6007986 */ /* 0x0001e2000c101d06 */
[----:B------:R-:W-:Y:S02]  /*6d10*/  IADD3 R226, P0, R247, c[0x0][0x190], RZ ;  /* 0x00006400f7e27a10 */ /* 0x000fe40007f1e0ff */
        /* <DEDUP_REMOVED lines=25> */
.L_x_13804:
[----:B0-----:R-:W-:Y:S02]  /*6eb0*/  IADD3 R224, R11, 0x80, RZ ;  /* 0x000000800be07810 */ /* 0x001fe40007ffe0ff */
.L_x_13675:
[----:B------:R-:W-:Y:S05]  /*6ec0*/  BSYNC B0 ;  /* 0x0000000000007941 */ /* 0x000fea0003800000 */
.L_x_13674:
        /* <DEDUP_REMOVED lines=31> */
.L_x_13808:
[----:B0-----:R-:W-:Y:S02]  /*70c0*/  IMAD.MOV.U32 R228, RZ, RZ, R240 ;  /* 0x000000ffffe47224 */ /* 0x001fe400078e00f0 */
.L_x_13809:
[----:B------:R-:W-:Y:S05]  /*70d0*/  BSYNC B1 ;  /* 0x0000000000017941 */ /* 0x000fea0003800000 */
.L_x_13807:
        /* <DEDUP_REMOVED lines=16> */
.L_x_13813:
[----:B------:R-:W-:Y:S05]  /*71e0*/  BSYNC B2 ;  /* 0x0000000000027941 */ /* 0x000fea0003800000 */
.L_x_13812:
        /* <DEDUP_REMOVED lines=44> */
.L_x_13811:
[----:B------:R-:W-:Y:S05]  /*74b0*/  BSYNC B1 ;  /* 0x0000000000017941 */ /* 0x000fea0003800000 */
.L_x_13810:
[----:B------:R-:W0:Y:S01]  /*74c0*/  I2F.U32 R192, R228 ;  /* 0x000000e400c07306 */ /* 0x000e220000201000 */
[----:B------:R-:W-:Y:S02]  /*74d0*/  MOV R225, 0x2f800000 ;  /* 0x2f80000000e17802 */ /* 0x000fe40000000f00 */
        /* <DEDUP_REMOVED lines=15> */
.L_x_13814:
        /* <DEDUP_REMOVED lines=12> */
.L_x_13817:
[----:B------:R-:W-:Y:S02]  /*7690*/  IMAD.MOV.U32 R193, RZ, RZ, R240 ;  /* 0x000000ffffc17224 */ /* 0x000fe400078e00f0 */
.L_x_13818:
[----:B------:R-:W-:Y:S05]  /*76a0*/  BSYNC B1 ;  /* 0x0000000000017941 */ /* 0x000fea0003800000 */
.L_x_13816:
        /* <DEDUP_REMOVED lines=16> */
.L_x_13822:
[----:B------:R-:W-:Y:S05]  /*77b0*/  BSYNC B2 ;  /* 0x0000000000027941 */ /* 0x000fea0003800000 */
.L_x_13821:
        /* <DEDUP_REMOVED lines=44> */
.L_x_13820:
[----:B------:R-:W-:Y:S05]  /*7a80*/  BSYNC B1 ;  /* 0x0000000000017941 */ /* 0x000fea0003800000 */
.L_x_13819:
        /* <DEDUP_REMOVED lines=9> */
.L_x_13815:
        /* <DEDUP_REMOVED lines=12> */
.L_x_13824:
[----:B------:R-:W-:Y:S02]  /*7be0*/  IMAD.MOV.U32 R230, RZ, RZ, R240 ;  /* 0x000000ffffe67224 */ /* 0x000fe400078e00f0 */
.L_x_13825:
[----:B------:R-:W-:Y:S05]  /*7bf0*/  BSYNC B1 ;  /* 0x0000000000017941 */ /* 0x000fea0003800000 */
.L_x_13823:
        /* <DEDUP_REMOVED lines=16> */
.L_x_13829:
[----:B------:R-:W-:Y:S05]  /*7d00*/  BSYNC B2 ;  /* 0x0000000000027941 */ /* 0x000fea0003800000 */
.L_x_13828:
        /* <DEDUP_REMOVED lines=44> */
.L_x_13827:
[----:B------:R-:W-:Y:S05]  /*7fd0*/  BSYNC B1 ;  /* 0x0000000000017941 */ /* 0x000fea0003800000 */
.L_x_13826:
        /* <DEDUP_REMOVED lines=14> */
.L_x_13830:
        /* <DEDUP_REMOVED lines=12> */
.L_x_13833:
[----:B------:R-:W-:Y:S02]  /*8180*/  IMAD.MOV.U32 R196, RZ, RZ, R240 ;  /* 0x000000ffffc47224 */ /* 0x000fe400078e00f0 */
.L_x_13834:
[----:B------:R-:W-:Y:S05]  /*8190*/  BSYNC B1 ;  /* 0x0000000000017941 */ /* 0x000fea0003800000 */
.L_x_13832:
        /* <DEDUP_REMOVED lines=16> */
.L_x_13838:
[----:B------:R-:W-:Y:S05]  /*82a0*/  BSYNC B2 ;  /* 0x0000000000027941 */ /* 0x000fea0003800000 */
.L_x_13837:
        /* <DEDUP_REMOVED lines=44> */
.L_x_13836:
[----:B------:R-:W-:Y:S05]  /*8570*/  BSYNC B1 ;  /* 0x0000000000017941 */ /* 0x000fea0003800000 */
.L_x_13835:
        /* <DEDUP_REMOVED lines=9> */
.L_x_13831:
        /* <DEDUP_REMOVED lines=12> */
.L_x_13840:
[----:B------:R-:W-:Y:S02]  /*86d0*/  IMAD.MOV.U32 R196, RZ, RZ, R240 ;  /* 0x000000ffffc47224 */ /* 0x000fe400078e00f0 */
.L_x_13841:
[----:B------:R-:W-:Y:S05]  /*86e0*/  BSYNC B1 ;  /* 0x0000000000017941 */ /* 0x000fea0003800000 */
.L_x_13839:
        /* <DEDUP_REMOVED lines=16> */
.L_x_13845:
[----:B------:R-:W-:Y:S05]  /*87f0*/  BSYNC B2 ;  /* 0x0000000000027941 */ /* 0x000fea0003800000 */
.L_x_13844:
        /* <DEDUP_REMOVED lines=44> */
.L_x_13843:
[----:B------:R-:W-:Y:S05]  /*8ac0*/  BSYNC B1 ;  /* 0x0000000000017941 */ /* 0x000fea0003800000 */
.L_x_13842:
        /* <DEDUP_REMOVED lines=14> */
.L_x_13846:
        /* <DEDUP_REMOVED lines=12> */
.L_x_13849:
[----:B------:R-:W-:Y:S02]  /*8c70*/  IMAD.MOV.U32 R195, RZ, RZ, R240 ;  /* 0x000000ffffc37224 */ /* 0x000fe400078e00f0 */
.L_x_13850:
[----:B------:R-:W-:Y:S05]  /*8c80*/  BSYNC B1 ;  /* 0x0000000000017941 */ /* 0x000fea0003800000 */
.L_x_13848:
        /* <DEDUP_REMOVED lines=16> */
.L_x_13854:
[----:B------:R-:W-:Y:S05]  /*8d90*/  BSYNC B2 ;  /* 0x0000000000027941 */ /* 0x000fea0003800000 */
.L_x_13853:
        /* <DEDUP_REMOVED lines=44> */
.L_x_13852:
[----:B------:R-:W-:Y:S05]  /*9060*/  BSYNC B1 ;  /* 0x0000000000017941 */ /* 0x000fea0003800000 */
.L_x_13851:
        /* <DEDUP_REMOVED lines=9> */
.L_x_13847:
        /* <DEDUP_REMOVED lines=12> */
.L_x_13856:
[----:B------:R-:W-:Y:S02]  /*91c0*/  IMAD.MOV.U32 R196, RZ, RZ, R240 ;  /* 0x000000ffffc47224 */ /* 0x000fe400078e00f0 */
.L_x_13857:
[----:B------:R-:W-:Y:S05]  /*91d0*/  BSYNC B1 ;  /* 0x0000000000017941 */ /* 0x000fea0003800000 */
.L_x_13855:
        /* <DEDUP_REMOVED lines=16> */
.L_x_13861:
[----:B------:R-:W-:Y:S05]  /*92e0*/  BSYNC B2 ;  /* 0x0000000000027941 */ /* 0x000fea0003800000 */
.L_x_13860:
        /* <DEDUP_REMOVED lines=44> */
.L_x_13859:
[----:B------:R-:W-:Y:S05]  /*95b0*/  BSYNC B1 ;  /* 0x0000000000017941 */ /* 0x000fea0003800000 */
.L_x_13858:
        /* <DEDUP_REMOVED lines=14> */
.L_x_13862:
        /* <DEDUP_REMOVED lines=12> */
.L_x_13865:
[----:B------:R-:W-:Y:S02]  /*9760*/  IMAD.MOV.U32 R230, RZ, RZ, R240 ;  /* 0x000000ffffe67224 */ /* 0x000fe400078e00f0 */
.L_x_13866:
[----:B------:R-:W-:Y:S05]  /*9770*/  BSYNC B1 ;  /* 0x0000000000017941 */ /* 0x000fea0003800000 */
.L_x_13864:
        /* <DEDUP_REMOVED lines=16> */
.L_x_13870:
[----:B------:R-:W-:Y:S05]  /*9880*/  BSYNC B2 ;  /* 0x0000000000027941 */ /* 0x000fea0003800000 */
.L_x_13869:
        /* <DEDUP_REMOVED lines=44> */
.L_x_13868:
[----:B------:R-:W-:Y:S05]  /*9b50*/  BSYNC B1 ;  /* 0x0000000000017941 */ /* 0x000fea0003800000 */
.L_x_13867:
        /* <DEDUP_REMOVED lines=9> */
.L_x_13863:
        /* <DEDUP_REMOVED lines=12> */
.L_x_13872:
[----:B------:R-:W-:Y:S02]  /*9cb0*/  IMAD.MOV.U32 R230, RZ, RZ, R240 ;  /* 0x000000ffffe67224 */ /* 0x000fe400078e00f0 */
.L_x_13873:
[----:B------:R-:W-:Y:S05]  /*9cc0*/  BSYNC B1 ;  /* 0x0000000000017941 */ /* 0x000fea0003800000 */
.L_x_13871:
        /* <DEDUP_REMOVED lines=16> */
.L_x_13877:
[----:B------:R-:W-:Y:S05]  /*9dd0*/  BSYNC B2 ;  /* 0x0000000000027941 */ /* 0x000fea0003800000 */
.L_x_13876:
        /* <DEDUP_REMOVED lines=44> */
.L_x_13875:
[----:B------:R-:W-:Y:S05]  /*a0a0*/  BSYNC B1 ;  /* 0x0000000000017941 */ /* 0x000fea0003800000 */
.L_x_13874:
        /* <DEDUP_REMOVED lines=12> */
.L_x_13878:
        /* <DEDUP_REMOVED lines=12> */
.L_x_13881:
[----:B------:R-:W-:Y:S02]  /*a230*/  IMAD.MOV.U32 R197, RZ, RZ, R240 ;  /* 0x000000ffffc57224 */ /* 0x000fe400078e00f0 */
.L_x_13882:
[----:B------:R-:W-:Y:S05]  /*a240*/  BSYNC B1 ;  /* 0x0000000000017941 */ /* 0x000fea0003800000 */
.L_x_13880:
        /* <DEDUP_REMOVED lines=16> */
.L_x_13886:
[----:B------:R-:W-:Y:S05]  /*a350*/  BSYNC B2 ;  /* 0x0000000000027941 */ /* 0x000fea0003800000 */
.L_x_13885:
        /* <DEDUP_REMOVED lines=44> */
.L_x_13884:
[----:B------:R-:W-:Y:S05]  /*a620*/  BSYNC B1 ;  /* 0x0000000000017941 */ /* 0x000fea0003800000 */
.L_x_13883:
[----:B------:R-:W0:Y:S01]  /*a630*/  I2F.U32 R226, R197 ;  /* 0x000000c500e27306 */ /* 0x000e220000201000 */
[----:B--2---:R-:W-:-:S05]  /*a640*/  PRMT R5, RZ, 0x5410, R174 ;  /* 0x00005410ff057816 */ /* 0x004fca00000000ae */
[----:B------:R-:W-:Y:S02]  /*a650*/  FMUL.FTZ R5, R5, c[0x0][0x1e8] ;  /* 0x00007a0005057a20 */ /* 0x000fe40000410000 */
[----:B0-----:R-:W-:-:S05]  /*a660*/  FFMA.FTZ R226, R226, R225, 1.1641532182693481445e-10 ;  /* 0x2f000000e2e27423 */ /* 0x001fca00000100e1 */
[----:B------:R-:W-:-:S04]  /*a670*/  FSETP.GTU.FTZ.AND P3, PT, R226, c[0x0][0x1e4], PT ;  /* 0x00007900e2007a0b */ /* 0x000fc80003f7c000 */
[----:B------:R-:W-:Y:S02]  /*a680*/  FSEL R229, R5, RZ, !P3 ;  /* 0x000000ff05e57208 */ /* 0x000fe40005800000 */
[----:B------:R-:W-:-:S03]  /*a690*/  SEL R5, RZ, 0x1, P3 ;  /* 0x00000001ff057807 */ /* 0x000fc60001800000 */
[----:B------:R-:W-:-:S04]  /*a6a0*/  FADD.FTZ R196, R229, R196 ;  /* 0x000000c4e5c47221 */ /* 0x000fc80000010000 */
[----:B------:R-:W-:Y:S02]  /*a6b0*/  @P0 FADD.FTZ R196, R180, R196 ;  /* 0x000000c4b4c40221 */ /* 0x000fe40000010000 */
.L_x_13879:
        /* <DEDUP_REMOVED lines=12> */
.L_x_13888:
[----:B------:R-:W-:Y:S02]  /*a780*/  MOV R236, R240 ;  /* 0x000000f000ec7202 */ /* 0x000fe40000000f00 */
.L_x_13889:
[----:B------:R-:W-:Y:S05]  /*a790*/  BSYNC B1 ;  /* 0x0000000000017941 */ /* 0x000fea0003800000 */
.L_x_13887:
        /* <DEDUP_REMOVED lines=16> */
.L_x_13893:
[----:B------:R-:W-:Y:S05]  /*a8a0*/  BSYNC B2 ;  /* 0x0000000000027941 */ /* 0x000fea0003800000 */
.L_x_13892:
        /* <DEDUP_REMOVED lines=44> */
.L_x_13891:
[----:B------:R-:W-:Y:S05]  /*ab70*/  BSYNC B1 ;  /* 0x0000000000017941 */ /* 0x000fea0003800000 */
.L_x_13890:
        /* <DEDUP_REMOVED lines=12> */
.L_x_13894:
        /* <DEDUP_REMOVED lines=12> */
.L_x_13897:
[----:B------:R-:W-:Y:S02]  /*ad00*/  IMAD.MOV.U32 R198, RZ, RZ, R240 ;  /* 0x000000ffffc67224 */ /* 0x000fe400078e00f0 */
.L_x_13898:
[----:B------:R-:W-:Y:S05]  /*ad10*/  BSYNC B1 ;  /* 0x0000000000017941 */ /* 0x000fea0003800000 */
.L_x_13896:
        /* <DEDUP_REMOVED lines=16> */
.L_x_13902:
[----:B------:R-:W-:Y:S05]  /*ae20*/  BSYNC B2 ;  /* 0x0000000000027941 */ /* 0x000fea0003800000 */
.L_x_13901:
        /* <DEDUP_REMOVED lines=44> */
.L_x_13900:
[----:B------:R-:W-:Y:S05]  /*b0f0*/  BSYNC B1 ;  /* 0x0000000000017941 */ /* 0x000fea0003800000 */
.L_x_13899:
        /* <DEDUP_REMOVED lines=9> */
.L_x_13895:
        /* <DEDUP_REMOVED lines=12> */
.L_x_13904:
[----:B------:R-:W-:Y:S02]  /*b250*/  IMAD.MOV.U32 R236, RZ, RZ, R240 ;  /* 0x000000ffffec7224 */ /* 0x000fe400078e00f0 */
.L_x_13905:
[----:B------:R-:W-:Y:S05]  /*b260*/  BSYNC B1 ;  /* 0x0000000000017941 */ /* 0x000fea0003800000 */
.L_x_13903:
        /* <DEDUP_REMOVED lines=16> */
.L_x_13909:
[----:B------:R-:W-:Y:S05]  /*b370*/  BSYNC B2 ;  /* 0x0000000000027941 */ /* 0x000fea0003800000 */
.L_x_13908:
        /* <DEDUP_REMOVED lines=44> */
.L_x_13907:
[----:B------:R-:W-:Y:S05]  /*b640*/  BSYNC B1 ;  /* 0x0000000000017941 */ /* 0x000fea0003800000 */
.L_x_13906:
        /* <DEDUP_REMOVED lines=12> */
.L_x_13910:
        /* <DEDUP_REMOVED lines=12> */
.L_x_13913:
[----:B------:R-:W-:Y:S02]  /*b7d0*/  IMAD.MOV.U32 R236, RZ, RZ, R240 ;  /* 0x000000ffffec7224 */ /* 0x000fe400078e00f0 */
.L_x_13914:
[----:B------:R-:W-:Y:S05]  /*b7e0*/  BSYNC B1 ;  /* 0x0000000000017941 */ /* 0x000fea0003800000 */
.L_x_13912:
        /* <DEDUP_REMOVED lines=16> */
.L_x_13918:
[----:B------:R-:W-:Y:S05]  /*b8f0*/  BSYNC B2 ;  /* 0x0000000000027941 */ /* 0x000fea0003800000 */
.L_x_13917:
        /* <DEDUP_REMOVED lines=44> */
.L_x_13916:
[----:B------:R-:W-:Y:S05]  /*bbc0*/  BSYNC B1 ;  /* 0x0000000000017941 */ /* 0x000fea0003800000 */
.L_x_13915:
        /* <DEDUP_REMOVED lines=9> */
.L_x_13911:
        /* <DEDUP_REMOVED lines=12> */
.L_x_13920:
[----:B------:R-:W-:Y:S02]  /*bd20*/  IMAD.MOV.U32 R236, RZ, RZ, R240 ;  /* 0x000000ffffec7224 */ /* 0x000fe400078e00f0 */
.L_x_13921:
[----:B------:R-:W-:Y:S05]  /*bd30*/  BSYNC B1 ;  /* 0x0000000000017941 */ /* 0x000fea0003800000 */
.L_x_13919:
        /* <DEDUP_REMOVED lines=16> */
.L_x_13925:
[----:B------:R-:W-:Y:S05]  /*be40*/  BSYNC B2 ;  /* 0x0000000000027941 */ /* 0x000fea0003800000 */
.L_x_13924:
        /* <DEDUP_REMOVED lines=44> */
.L_x_13923:
[----:B------:R-:W-:Y:S05]  /*c110*/  BSYNC B1 ;  /* 0x0000000000017941 */ /* 0x000fea0003800000 */
.L_x_13922:
        /* <DEDUP_REMOVED lines=12> */
.L_x_13926:
        /* <DEDUP_REMOVED lines=12> */
.L_x_13929:
[----:B------:R-:W-:Y:S02]  /*c2a0*/  IMAD.MOV.U32 R246, RZ, RZ, R240 ;  /* 0x000000fffff67224 */ /* 0x000fe400078e00f0 */
.L_x_13930:
[----:B------:R-:W-:Y:S05]  /*c2b0*/  BSYNC B1 ;  /* 0x0000000000017941 */ /* 0x000fea0003800000 */
.L_x_13928:
        /* <DEDUP_REMOVED lines=16> */
.L_x_13934:
[----:B------:R-:W-:Y:S05]  /*c3c0*/  BSYNC B2 ;  /* 0x0000000000027941 */ /* 0x000fea0003800000 */
.L_x_13933:
        /* <DEDUP_REMOVED lines=44> */
.L_x_13932:
[----:B------:R-:W-:Y:S05]  /*c690*/  BSYNC B1 ;  /* 0x0000000000017941 */ /* 0x000fea0003800000 */
.L_x_13931:
        /* <DEDUP_REMOVED lines=9> */
.L_x_13927:
        /* <DEDUP_REMOVED lines=51> */
.L_x_13935:
[----:B------:R-:W-:Y:S02]  /*ca60*/  IADD3 R224, R224, 0x80, RZ ;  /* 0x00000080e0e07810 */ /* 0x000fe40007ffe0ff */
.L_x_13806:
[----:B------:R-:W-:Y:S05]  /*ca70*/  BSYNC B0 ;  /* 0x0000000000007941 */ /* 0x000fea0003800000 */
.L_x_13805:
[----:B------:R-:W-:Y:S01]  /*ca80*/  LOP3.LUT P0, RZ, R245, 0x100, RZ, 0xc0, !PT ;  /* 0x00000100f5ff7812 */ /* 0x000fe2000780c0ff */
[----:B------:R-:W-:-:S12]  /*ca90*/  BSSY B0, `(.L_x_13936) ;  /* 0x00005b9000007945 */ /* 0x000fd80003800000 */
[----:B------:R-:W-:Y:S05]  /*caa0*/  @!P0 BRA `(.L_x_13937) ;  /* 0x00005b7000008947 */ /* 0x000fea0003800000 */
[----:B------:R-:W-:Y:S01]  /*cab0*/  ISETP.NE.U32.AND P0, PT, RZ, c[0x0][0x178], PT ;  /* 0x00005e00ff007a0c */ /* 0x000fe20003f05070 */
[----:B------:R-:W-:Y:S01]  /*cac0*/  HFMA2.MMA R205, -RZ, RZ, 0, 9.5367431640625e-07 ;  /* 0x00000010ffcd7435 */ /* 0x000fe200000001ff */
        /* <DEDUP_REMOVED lines=26> */
.L_x_13939:
[----:B-1----:R-:W-:Y:S02]  /*cc70*/  IMAD.MOV.U32 R228, RZ, RZ, R240 ;  /* 0x000000ffffe47224 */ /* 0x002fe400078e00f0 */
.L_x_13940:
[----:B------:R-:W-:Y:S05]  /*cc80*/  BSYNC B1 ;  /* 0x0000000000017941 */ /* 0x000fea0003800000 */
.L_x_13938:
        /* <DEDUP_REMOVED lines=16> */
.L_x_13944:
[----:B------:R-:W-:Y:S05]  /*cd90*/  BSYNC B2 ;  /* 0x0000000000027941 */ /* 0x000fea0003800000 */
.L_x_13943:
        /* <DEDUP_REMOVED lines=44> */
.L_x_13942:
[----:B------:R-:W-:Y:S05]  /*d060*/  BSYNC B1 ;  /* 0x0000000000017941 */ /* 0x000fea0003800000 */
.L_x_13941:
        /* <DEDUP_REMOVED lines=17> */
.L_x_13945:
        /* <DEDUP_REMOVED lines=12> */
.L_x_13948:
[----:B------:R-:W-:Y:S02]  /*d240*/  IMAD.MOV.U32 R201, RZ, RZ, R240 ;  /* 0x000000ffffc97224 */ /* 0x000fe400078e00f0 */
.L_x_13949:
[----:B------:R-:W-:Y:S05]  /*d250*/  BSYNC B1 ;  /* 0x0000000000017941 */ /* 0x000fea0003800000 */
.L_x_13947:
        /* <DEDUP_REMOVED lines=16> */
.L_x_13953:
[----:B------:R-:W-:Y:S05]  /*d360*/  BSYNC B2 ;  /* 0x0000000000027941 */ /* 0x000fea0003800000 */
.L_x_13952:
        /* <DEDUP_REMOVED lines=44> */
.L_x_13951:
[----:B------:R-:W-:Y:S05]  /*d630*/  BSYNC B1 ;  /* 0x0000000000017941 */ /* 0x000fea0003800000 */
.L_x_13950:
        /* <DEDUP_REMOVED lines=9> */
.L_x_13946:
        /* <DEDUP_REMOVED lines=12> */
.L_x_13955:
[----:B------:R-:W-:Y:S02]  /*d790*/  IMAD.MOV.U32 R230, RZ, RZ, R240 ;  /* 0x000000ffffe67224 */ /* 0x000fe400078e00f0 */
.L_x_13956:
[----:B------:R-:W-:Y:S05]  /*d7a0*/  BSYNC B1 ;  /* 0x0000000000017941 */ /* 0x000fea0003800000 */
.L_x_13954:
        /* <DEDUP_REMOVED lines=16> */
.L_x_13960:
[----:B------:R-:W-:Y:S05]  /*d8b0*/  BSYNC B2 ;  /* 0x0000000000027941 */ /* 0x000fea0003800000 */
.L_x_13959:
        /* <DEDUP_REMOVED lines=44> */
.L_x_13958:
[----:B------:R-:W-:Y:S05]  /*db80*/  BSYNC B1 ;  /* 0x0000000000017941 */ /* 0x000fea0003800000 */
.L_x_13957:
        /* <DEDUP_REMOVED lines=14> */
.L_x_13961:
        /* <DEDUP_REMOVED lines=12> */
.L_x_13964:
[----:B------:R-:W-:Y:S02]  /*dd30*/  MOV R204, R240 ;  /* 0x000000f000cc7202 */ /* 0x000fe40000000f00 */
.L_x_13965:
[----:B------:R-:W-:Y:S05]  /*dd40*/  BSYNC B1 ;  /* 0x0000000000017941 */ /* 0x000fea0003800000 */
.L_x_13963:
        /* <DEDUP_REMOVED lines=16> */
.L_x_13969:
[----:B------:R-:W-:Y:S05]  /*de50*/  BSYNC B2 ;  /* 0x0000000000027941 */ /* 0x000fea0003800000 */
.L_x_13968:
        /* <DEDUP_REMOVED lines=44> */
.L_x_13967:
[----:B------:R-:W-:Y:S05]  /*e120*/  BSYNC B1 ;  /* 0x0000000000017941 */ /* 0x000fea0003800000 */
.L_x_13966:
        /* <DEDUP_REMOVED lines=9> */
.L_x_13962:
        /* <DEDUP_REMOVED lines=12> */
.L_x_13971:
[----:B------:R-:W-:Y:S02]  /*e280*/  IMAD.MOV.U32 R204, RZ, RZ, R240 ;  /* 0x000000ffffcc7224 */ /* 0x000fe400078e00f0 */
.L_x_13972:
[----:B------:R-:W-:Y:S05]  /*e290*/  BSYNC B1 ;  /* 0x0000000000017941 */ /* 0x000fea0003800000 */
.L_x_13970:
        /* <DEDUP_REMOVED lines=16> */
.L_x_13976:
[----:B------:R-:W-:Y:S05]  /*e3a0*/  BSYNC B2 ;  /* 0x0000000000027941 */ /* 0x000fea0003800000 */
.L_x_13975:
        /* <DEDUP_REMOVED lines=44> */
.L_x_13974:
[----:B------:R-:W-:Y:S05]  /*e670*/  BSYNC B1 ;  /* 0x0000000000017941 */ /* 0x000fea0003800000 */
.L_x_13973:
        /* <DEDUP_REMOVED lines=14> */
.L_x_13977:
        /* <DEDUP_REMOVED lines=12> */
.L_x_13980:
[----:B------:R-:W-:Y:S02]  /*e820*/  IMAD.MOV.U32 R203, RZ, RZ, R240 ;  /* 0x000000ffffcb7224 */ /* 0x000fe400078e00f0 */
.L_x_13981:
[----:B------:R-:W-:Y:S05]  /*e830*/  BSYNC B1 ;  /* 0x0000000000017941 */ /* 0x000fea0003800000 */
.L_x_13979:
        /* <DEDUP_REMOVED lines=16> */
.L_x_13985:
[----:B------:R-:W-:Y:S05]  /*e940*/  BSYNC B2 ;  /* 0x0000000000027941 */ /* 0x000fea0003800000 */
.L_x_13984:
        /* <DEDUP_REMOVED lines=44> */
.L_x_13983:
[----:B------:R-:W-:Y:S05]  /*ec10*/  BSYNC B1 ;  /* 0x0000000000017941 */ /* 0x000fea0003800000 */
.L_x_13982:
        /* <DEDUP_REMOVED lines=9> */
.L_x_13978:
        /* <DEDUP_REMOVED lines=12> */
.L_x_13987:
[----:B------:R-:W-:Y:S02]  /*ed70*/  IMAD.MOV.U32 R204, RZ, RZ, R240 ;  /* 0x000000ffffcc7224 */ /* 0x000fe400078e00f0 */
.L_x_13988:
[----:B------:R-:W-:Y:S05]  /*ed80*/  BSYNC B1 ;  /* 0x0000000000017941 */ /* 0x000fea0003800000 */
.L_x_13986:
        /* <DEDUP_REMOVED lines=16> */
.L_x_13992:
[----:B------:R-:W-:Y:S05]  /*ee90*/  BSYNC B2 ;  /* 0x0000000000027941 */ /* 0x000fea0003800000 */
.L_x_13991:
        /* <DEDUP_REMOVED lines=44> */
.L_x_13990:
[----:B------:R-:W-:Y:S05]  /*f160*/  BSYNC B1 ;  /* 0x0000000000017941 */ /* 0x000fea0003800000 */
.L_x_13989:
        /* <DEDUP_REMOVED lines=14> */
.L_x_13993:
        /* <DEDUP_REMOVED lines=12> */
.L_x_13996:
[----:B------:R-:W-:Y:S02]  /*f310*/  IMAD.MOV.U32 R230, RZ, RZ, R240 ;  /* 0x000000ffffe67224 */ /* 0x000fe400078e00f0 */
.L_x_13997:
[----:B------:R-:W-:Y:S05]  /*f320*/  BSYNC B1 ;  /* 0x0000000000017941 */ /* 0x000fea0003800000 */
.L_x_13995:
        /* <DEDUP_REMOVED lines=16> */
.L_x_14001:
[----:B------:R-:W-:Y:S05]  /*f430*/  BSYNC B2 ;  /* 0x0000000000027941 */ /* 0x000fea0003800000 */
.L_x_14000:
        /* <DEDUP_REMOVED lines=44> */
.L_x_13999:
[----:B------:R-:W-:Y:S05]  /*f700*/  BSYNC B1 ;  /* 0x0000000000017941 */ /* 0x000fea0003800000 */
.L_x_13998:
        /* <DEDUP_REMOVED lines=9> */
.L_x_13994:
        /* <DEDUP_REMOVED lines=12> */
.L_x_14003:
[----:B------:R-:W-:Y:S02]  /*f860*/  IMAD.MOV.U32 R230, RZ, RZ, R240 ;  /* 0x000000ffffe67224 */ /* 0x000fe400078e00f0 */
.L_x_14004:
[----:B------:R-:W-:Y:S05]  /*f870*/  BSYNC B1 ;  /* 0x0000000000017941 */ /* 0x000fea0003800000 */
.L_x_14002:
        /* <DEDUP_REMOVED lines=16> */
.L_x_14008:
[----:B------:R-:W-:Y:S05]  /*f980*/  BSYNC B2 ;  /* 0x0000000000027941 */ /* 0x000fea0003800000 */
.L_x_14007:
        /* <DEDUP_REMOVED lines=44> */
.L_x_14006:
[----:B------:R-:W-:Y:S05]  /*fc50*/  BSYNC B1 ;  /* 0x0000000000017941 */ /* 0x000fea0003800000 */
.L_x_14005:
        /* <DEDUP_REMOVED lines=12> */
.L_x_14009:
        /* <DEDUP_REMOVED lines=12> */
.L_x_14012:
[----:B------:R-:W-:Y:S02]  /*fde0*/  IMAD.MOV.U32 R205, RZ, RZ, R240 ;  /* 0x000000ffffcd7224 */ /* 0x000fe400078e00f0 */
.L_x_14013:
[----:B------:R-:W-:Y:S05]  /*fdf0*/  BSYNC B1 ;  /* 0x0000000000017941 */ /* 0x000fea0003800000 */
.L_x_14011:
        /* <DEDUP_REMOVED lines=16> */
.L_x_14017:
[----:B------:R-:W-:Y:S05]  /*ff00*/  BSYNC B2 ;  /* 0x0000000000027941 */ /* 0x000fea0003800000 */
.L_x_14016:
        /* <DEDUP_REMOVED lines=44> */
.L_x_14015:
[----:B------:R-:W-:Y:S05]  /*101d0*/  BSYNC B1 ;  /* 0x0000000000017941 */ /* 0x000fea0003800000 */
.L_x_14014:
        /* <DEDUP_REMOVED lines=9> */
.L_x_14010:
        /* <DEDUP_REMOVED lines=12> */
.L_x_14019:
[----:B------:R-:W-:Y:S02]  /*10330*/  IMAD.MOV.U32 R236, RZ, RZ, R240 ;  /* 0x000000ffffec7224 */ /* 0x000fe400078e00f0 */
.L_x_14020:
[----:B------:R-:W-:Y:S05]  /*10340*/  BSYNC B1 ;  /* 0x0000000000017941 */ /* 0x000fea0003800000 */
.L_x_14018:
        /* <DEDUP_REMOVED lines=16> */
.L_x_14024:
[----:B------:R-:W-:Y:S05]  /*10450*/  BSYNC B2 ;  /* 0x0000000000027941 */ /* 0x000fea0003800000 */
.L_x_14023:
        /* <DEDUP_REMOVED lines=44> */
.L_x_14022:
[----:B------:R-:W-:Y:S05]  /*10720*/  BSYNC B1 ;  /* 0x0000000000017941 */ /* 0x000fea0003800000 */
.L_x_14021:
        /* <DEDUP_REMOVED lines=12> */
.L_x_14025:
        /* <DEDUP_REMOVED lines=12> */
.L_x_14028:
[----:B------:R-:W-:Y:S02]  /*108b0*/  IMAD.MOV.U32 R206, RZ, RZ, R240 ;  /* 0x000000ffffce7224 */ /* 0x000fe400078e00f0 */
.L_x_14029:
[----:B------:R-:W-:Y:S05]  /*108c0*/  BSYNC B1 ;  /* 0x0000000000017941 */ /* 0x000fea0003800000 */
.L_x_14027:
        /* <DEDUP_REMOVED lines=16> */
.L_x_14033:
[----:B------:R-:W-:Y:S05]  /*109d0*/  BSYNC B2 ;  /* 0x0000000000027941 */ /* 0x000fea0003800000 */
.L_x_14032:
        /* <DEDUP_REMOVED lines=44> */
.L_x_14031:
[----:B------:R-:W-:Y:S05]  /*10ca0*/  BSYNC B1 ;  /* 0x0000000000017941 */ /* 0x000fea0003800000 */
.L_x_14030:
        /* <DEDUP_REMOVED lines=9> */
.L_x_14026:
        /* <DEDUP_REMOVED lines=12> */
.L_x_14035:
[----:B------:R-:W-:Y:S02]  /*10e00*/  IMAD.MOV.U32 R236, RZ, RZ, R240 ;  /* 0x000000ffffec7224 */ /* 0x000fe400078e00f0 */
.L_x_14036:
[----:B------:R-:W-:Y:S05]  /*10e10*/  BSYNC B1 ;  /* 0x0000000000017941 */ /* 0x000fea0003800000 */
.L_x_14034:
        /* <DEDUP_REMOVED lines=16> */
.L_x_14040:
[----:B------:R-:W-:Y:S05]  /*10f20*/  BSYNC B2 ;  /* 0x0000000000027941 */ /* 0x000fea0003800000 */
.L_x_14039:
        /* <DEDUP_REMOVED lines=44> */
.L_x_14038:
[----:B------:R-:W-:Y:S05]  /*111f0*/  BSYNC B1 ;  /* 0x0000000000017941 */ /* 0x000fea0003800000 */
.L_x_14037:
        /* <DEDUP_REMOVED lines=12> */
.L_x_14041:
        /* <DEDUP_REMOVED lines=12> */
.L_x_14044:
[----:B------:R-:W-:Y:S02]  /*11380*/  IMAD.MOV.U32 R236, RZ, RZ, R240 ;  /* 0x000000ffffec7224 */ /* 0x000fe400078e00f0 */
.L_x_14045:
[----:B------:R-:W-:Y:S05]  /*11390*/  BSYNC B1 ;  /* 0x0000000000017941 */ /* 0x000fea0003800000 */
.L_x_14043:
        /* <DEDUP_REMOVED lines=16> */
.L_x_14049:
[----:B------:R-:W-:Y:S05]  /*114a0*/  BSYNC B2 ;  /* 0x0000000000027941 */ /* 0x000fea0003800000 */
.L_x_14048:
        /* <DEDUP_REMOVED lines=44> */
.L_x_14047:
[----:B------:R-:W-:Y:S05]  /*11770*/  BSYNC B1 ;  /* 0x0000000000017941 */ /* 0x000fea0003800000 */
.L_x_14046:
        /* <DEDUP_REMOVED lines=9> */
.L_x_14042:
        /* <DEDUP_REMOVED lines=12> */
.L_x_14051:
[----:B------:R-:W-:Y:S02]  /*118d0*/  IMAD.MOV.U32 R236, RZ, RZ, R240 ;  /* 0x000000ffffec7224 */ /* 0x000fe400078e00f0 */
.L_x_14052:
[----:B------:R-:W-:Y:S05]  /*118e0*/  BSYNC B1 ;  /* 0x0000000000017941 */ /* 0x000fea0003800000 */
.L_x_14050:
        /* <DEDUP_REMOVED lines=16> */
.L_x_14056:
[----:B------:R-:W-:Y:S05]  /*119f0*/  BSYNC B2 ;  /* 0x0000000000027941 */ /* 0x000fea0003800000 */
.L_x_14055:
        /* <DEDUP_REMOVED lines=44> */
.L_x_14054:
[----:B------:R-:W-:Y:S05]  /*11cc0*/  BSYNC B1 ;  /* 0x0000000000017941 */ /* 0x000fea0003800000 */
.L_x_14053:
        /* <DEDUP_REMOVED lines=12> */
.L_x_14057:
        /* <DEDUP_REMOVED lines=12> */
.L_x_14060:
[----:B------:R-:W-:Y:S02]  /*11e50*/  IMAD.MOV.U32 R246, RZ, RZ, R240 ;  /* 0x000000fffff67224 */ /* 0x000fe400078e00f0 */
.L_x_14061:
[----:B------:R-:W-:Y:S05]  /*11e60*/  BSYNC B1 ;  /* 0x0000000000017941 */ /* 0x000fea0003800000 */
.L_x_14059:
        /* <DEDUP_REMOVED lines=16> */
.L_x_14065:
[----:B------:R-:W-:Y:S05]  /*11f70*/  BSYNC B2 ;  /* 0x0000000000027941 */ /* 0x000fea0003800000 */
.L_x_14064:
        /* <DEDUP_REMOVED lines=44> */
.L_x_14063:
[----:B------:R-:W-:Y:S05]  /*12240*/  BSYNC B1 ;  /* 0x0000000000017941 */ /* 0x000fea0003800000 */
.L_x_14062:
        /* <DEDUP_REMOVED lines=9> */
.L_x_14058:
        /* <DEDUP_REMOVED lines=51> */
.L_x_14066:
[----:B------:R-:W-:Y:S02]  /*12610*/  IADD3 R224, R224, 0x80, RZ ;  /* 0x00000080e0e07810 */ /* 0x000fe40007ffe0ff */
.L_x_13937:
[----:B------:R-:W-:Y:S05]  /*12620*/  BSYNC B0 ;  /* 0x0000000000007941 */ /* 0x000fea0003800000 */
.L_x_13936:
        /* <DEDUP_REMOVED lines=31> */
.L_x_14070:
[----:B-1----:R-:W-:Y:S02]  /*12820*/  IMAD.MOV.U32 R228, RZ, RZ, R240 ;  /* 0x000000ffffe47224 */ /* 0x002fe400078e00f0 */
.L_x_14071:
[----:B------:R-:W-:Y:S05]  /*12830*/  BSYNC B1 ;  /* 0x0000000000017941 */ /* 0x000fea0003800000 */
.L_x_14069:
        /* <DEDUP_REMOVED lines=16> */
.L_x_14075:
[----:B------:R-:W-:Y:S05]  /*12940*/  BSYNC B2 ;  /* 0x0000000000027941 */ /* 0x000fea0003800000 */
.L_x_14074:
        /* <DEDUP_REMOVED lines=44> */
.L_x_14073:
[----:B------:R-:W-:Y:S05]  /*12c10*/  BSYNC B1 ;  /* 0x0000000000017941 */ /* 0x000fea0003800000 */
.L_x_14072:
        /* <DEDUP_REMOVED lines=17> */
.L_x_14076:
        /* <DEDUP_REMOVED lines=12> */
.L_x_14079:
[----:B------:R-:W-:Y:S02]  /*12df0*/  IMAD.MOV.U32 R209, RZ, RZ, R240 ;  /* 0x000000ffffd17224 */ /* 0x000fe400078e00f0 */
.L_x_14080:
[----:B------:R-:W-:Y:S05]  /*12e00*/  BSYNC B1 ;  /* 0x0000000000017941 */ /* 0x000fea0003800000 */
.L_x_14078:
        /* <DEDUP_REMOVED lines=16> */
.L_x_14084:
[----:B------:R-:W-:Y:S05]  /*12f10*/  BSYNC B2 ;  /* 0x0000000000027941 */ /* 0x000fea0003800000 */
.L_x_14083:
        /* <DEDUP_REMOVED lines=44> */
.L_x_14082:
[----:B------:R-:W-:Y:S05]  /*131e0*/  BSYNC B1 ;  /* 0x0000000000017941 */ /* 0x000fea0003800000 */
.L_x_14081:
        /* <DEDUP_REMOVED lines=9> */
.L_x_14077:
        /* <DEDUP_REMOVED lines=12> */
.L_x_14086:
[----:B------:R-:W-:Y:S02]  /*13340*/  IMAD.MOV.U32 R230, RZ, RZ, R240 ;  /* 0x000000ffffe67224 */ /* 0x000fe400078e00f0 */
.L_x_14087:
[----:B------:R-:W-:Y:S05]  /*13350*/  BSYNC B1 ;  /* 0x0000000000017941 */ /* 0x000fea0003800000 */
.L_x_14085:
        /* <DEDUP_REMOVED lines=16> */
.L_x_14091:
[----:B------:R-:W-:Y:S05]  /*13460*/  BSYNC B2 ;  /* 0x0000000000027941 */ /* 0x000fea0003800000 */
.L_x_14090:
        /* <DEDUP_REMOVED lines=44> */
.L_x_14089:
[----:B------:R-:W-:Y:S05]  /*13730*/  BSYNC B1 ;  /* 0x0000000000017941 */ /* 0x000fea0003800000 */
.L_x_14088:
        /* <DEDUP_REMOVED lines=14> */
.L_x_14092:
        /* <DEDUP_REMOVED lines=12> */
.L_x_14095:
[----:B------:R-:W-:Y:S02]  /*138e0*/  IMAD.MOV.U32 R212, RZ, RZ, R240 ;  /* 0x000000ffffd47224 */ /* 0x000fe400078e00f0 */
.L_x_14096:
[----:B------:R-:W-:Y:S05]  /*138f0*/  BSYNC B1 ;  /* 0x0000000000017941 */ /* 0x000fea0003800000 */
.L_x_14094:
        /* <DEDUP_REMOVED lines=16> */
.L_x_14100:
[----:B------:R-:W-:Y:S05]  /*13a00*/  BSYNC B2 ;  /* 0x0000000000027941 */ /* 0x000fea0003800000 */
.L_x_14099:
        /* <DEDUP_REMOVED lines=44> */
.L_x_14098:
[----:B------:R-:W-:Y:S05]  /*13cd0*/  BSYNC B1 ;  /* 0x0000000000017941 */ /* 0x000fea0003800000 */
.L_x_14097:
        /* <DEDUP_REMOVED lines=9> */
.L_x_14093:
        /* <DEDUP_REMOVED lines=12> */
.L_x_14102:
[----:B------:R-:W-:Y:S02]  /*13e30*/  MOV R212, R240 ;  /* 0x000000f000d47202 */ /* 0x000fe40000000f00 */
.L_x_14103:
[----:B------:R-:W-:Y:S05]  /*13e40*/  BSYNC B1 ;  /* 0x0000000000017941 */ /* 0x000fea0003800000 */
.L_x_14101:
        /* <DEDUP_REMOVED lines=16> */
.L_x_14107:
[----:B------:R-:W-:Y:S05]  /*13f50*/  BSYNC B2 ;  /* 0x0000000000027941 */ /* 0x000fea0003800000 */
.L_x_14106:
        /* <DEDUP_REMOVED lines=44> */
.L_x_14105:
[----:B------:R-:W-:Y:S05]  /*14220*/  BSYNC B1 ;  /* 0x0000000000017941 */ /* 0x000fea0003800000 */
.L_x_14104:
        /* <DEDUP_REMOVED lines=14> */
.L_x_14108:
        /* <DEDUP_REMOVED lines=12> */
.L_x_14111:
[----:B------:R-:W-:Y:S02]  /*143d0*/  MOV R211, R240 ;  /* 0x000000f000d37202 */ /* 0x000fe40000000f00 */
.L_x_14112:
[----:B------:R-:W-:Y:S05]  /*143e0*/  BSYNC B1 ;  /* 0x0000000000017941 */ /* 0x000fea0003800000 */
.L_x_14110:
        /* <DEDUP_REMOVED lines=16> */
.L_x_14116:
[----:B------:R-:W-:Y:S05]  /*144f0*/  BSYNC B2 ;  /* 0x0000000000027941 */ /* 0x000fea0003800000 */
.L_x_14115:
        /* <DEDUP_REMOVED lines=44> */
.L_x_14114:
[----:B------:R-:W-:Y:S05]  /*147c0*/  BSYNC B1 ;  /* 0x0000000000017941 */ /* 0x000fea0003800000 */
.L_x_14113:
        /* <DEDUP_REMOVED lines=9> */
.L_x_14109:
        /* <DEDUP_REMOVED lines=12> */
.L_x_14118:
[----:B------:R-:W-:Y:S02]  /*14920*/  IMAD.MOV.U32 R212, RZ, RZ, R240 ;  /* 0x000000ffffd47224 */ /* 0x000fe400078e00f0 */
.L_x_14119:
[----:B------:R-:W-:Y:S05]  /*14930*/  BSYNC B1 ;  /* 0x0000000000017941 */ /* 0x000fea0003800000 */
.L_x_14117:
        /* <DEDUP_REMOVED lines=16> */
.L_x_14123:
[----:B------:R-:W-:Y:S05]  /*14a40*/  BSYNC B2 ;  /* 0x0000000000027941 */ /* 0x000fea0003800000 */
.L_x_14122:
        /* <DEDUP_REMOVED lines=44> */
.L_x_14121:
[----:B------:R-:W-:Y:S05]  /*14d10*/  BSYNC B1 ;  /* 0x0000000000017941 */ /* 0x000fea0003800000 */
.L_x_14120:
        /* <DEDUP_REMOVED lines=14> */
.L_x_14124:
        /* <DEDUP_REMOVED lines=12> */
.L_x_14127:
[----:B------:R-:W-:Y:S02]  /*14ec0*/  IMAD.MOV.U32 R230, RZ, RZ, R240 ;  /* 0x000000ffffe67224 */ /* 0x000fe400078e00f0 */
.L_x_14128:
[----:B------:R-:W-:Y:S05]  /*14ed0*/  BSYNC B1 ;  /* 0x0000000000017941 */ /* 0x000fea0003800000 */
.L_x_14126:
        /* <DEDUP_REMOVED lines=16> */
.L_x_14132:
[----:B------:R-:W-:Y:S05]  /*14fe0*/  BSYNC B2 ;  /* 0x0000000000027941 */ /* 0x000fea0003800000 */
.L_x_14131:
        /* <DEDUP_REMOVED lines=44> */
.L_x_14130:
[----:B------:R-:W-:Y:S05]  /*152b0*/  BSYNC B1 ;  /* 0x0000000000017941 */ /* 0x000fea0003800000 */
.L_x_14129:
        /* <DEDUP_REMOVED lines=9> */
.L_x_14125:
        /* <DEDUP_REMOVED lines=12> */
.L_x_14134:
[----:B------:R-:W-:Y:S02]  /*15410*/  IMAD.MOV.U32 R230, RZ, RZ, R240 ;  /* 0x000000ffffe67224 */ /* 0x000fe400078e00f0 */
.L_x_14135:
[----:B------:R-:W-:Y:S05]  /*15420*/  BSYNC B1 ;  /* 0x0000000000017941 */ /* 0x000fea0003800000 */
.L_x_14133:
        /* <DEDUP_REMOVED lines=16> */
.L_x_14139:
[----:B------:R-:W-:Y:S05]  /*15530*/  BSYNC B2 ;  /* 0x0000000000027941 */ /* 0x000fea0003800000 */
.L_x_14138:
        /* <DEDUP_REMOVED lines=44> */
.L_x_14137:
[----:B------:R-:W-:Y:S05]  /*15800*/  BSYNC B1 ;  /* 0x0000000000017941 */ /* 0x000fea0003800000 */
.L_x_14136:
        /* <DEDUP_REMOVED lines=12> */
.L_x_14140:
        /* <DEDUP_REMOVED lines=12> */
.L_x_14143:
[----:B------:R-:W-:Y:S02]  /*15990*/  IMAD.MOV.U32 R213, RZ, RZ, R240 ;  /* 0x000000ffffd57224 */ /* 0x000fe400078e00f0 */
.L_x_14144:
[----:B------:R-:W-:Y:S05]  /*159a0*/  BSYNC B1 ;  /* 0x0000000000017941 */ /* 0x000fea0003800000 */
.L_x_14142:
        /* <DEDUP_REMOVED lines=16> */
.L_x_14148:
[----:B------:R-:W-:Y:S05]  /*15ab0*/  BSYNC B2 ;  /* 0x0000000000027941 */ /* 0x000fea0003800000 */
.L_x_14147:
        /* <DEDUP_REMOVED lines=44> */
.L_x_14146:
[----:B------:R-:W-:Y:S05]  /*15d80*/  BSYNC B1 ;  /* 0x0000000000017941 */ /* 0x000fea0003800000 */
.L_x_14145:
        /* <DEDUP_REMOVED lines=9> */
.L_x_14141:
        /* <DEDUP_REMOVED lines=12> */
.L_x_14150:
[----:B------:R-:W-:Y:S02]  /*15ee0*/  IMAD.MOV.U32 R236, RZ, RZ, R240 ;  /* 0x000000ffffec7224 */ /* 0x000fe400078e00f0 */
.L_x_14151:
[----:B------:R-:W-:Y:S05]  /*15ef0*/  BSYNC B1 ;  /* 0x0000000000017941 */ /* 0x000fea0003800000 */
.L_x_14149:
        /* <DEDUP_REMOVED lines=16> */
.L_x_14155:
[----:B------:R-:W-:Y:S05]  /*16000*/  BSYNC B2 ;  /* 0x0000000000027941 */ /* 0x000fea0003800000 */
.L_x_14154:
        /* <DEDUP_REMOVED lines=44> */
.L_x_14153:
[----:B------:R-:W-:Y:S05]  /*162d0*/  BSYNC B1 ;  /* 0x0000000000017941 */ /* 0x000fea0003800000 */
.L_x_14152:
        /* <DEDUP_REMOVED lines=12> */
.L_x_14156:
        /* <DEDUP_REMOVED lines=12> */
.L_x_14159:
[----:B------:R-:W-:Y:S02]  /*16460*/  IMAD.MOV.U32 R214, RZ, RZ, R240 ;  /* 0x000000ffffd67224 */ /* 0x000fe400078e00f0 */
.L_x_14160:
[----:B------:R-:W-:Y:S05]  /*16470*/  BSYNC B1 ;  /* 0x0000000000017941 */ /* 0x000fea0003800000 */
.L_x_14158:
        /* <DEDUP_REMOVED lines=16> */
.L_x_14164:
[----:B------:R-:W-:Y:S05]  /*16580*/  BSYNC B2 ;  /* 0x0000000000027941 */ /* 0x000fea0003800000 */
.L_x_14163:
        /* <DEDUP_REMOVED lines=44> */
.L_x_14162:
[----:B------:R-:W-:Y:S05]  /*16850*/  BSYNC B1 ;  /* 0x0000000000017941 */ /* 0x000fea0003800000 */
.L_x_14161:
        /* <DEDUP_REMOVED lines=9> */
.L_x_14157:
        /* <DEDUP_REMOVED lines=12> */
.L_x_14166:
[----:B------:R-:W-:Y:S02]  /*169b0*/  IMAD.MOV.U32 R236, RZ, RZ, R240 ;  /* 0x000000ffffec7224 */ /* 0x000fe400078e00f0 */
.L_x_14167:
[----:B------:R-:W-:Y:S05]  /*169c0*/  BSYNC B1 ;  /* 0x0000000000017941 */ /* 0x000fea0003800000 */
.L_x_14165:
        /* <DEDUP_REMOVED lines=16> */
.L_x_14171:
[----:B------:R-:W-:Y:S05]  /*16ad0*/  BSYNC B2 ;  /* 0x0000000000027941 */ /* 0x000fea0003800000 */
.L_x_14170:
        /* <DEDUP_REMOVED lines=44> */
.L_x_14169:
[----:B------:R-:W-:Y:S05]  /*16da0*/  BSYNC B1 ;  /* 0x0000000000017941 */ /* 0x000fea0003800000 */
.L_x_14168:
        /* <DEDUP_REMOVED lines=12> */
.L_x_14172:
        /* <DEDUP_REMOVED lines=12> */
.L_x_14175:
[----:B------:R-:W-:Y:S02]  /*16f30*/  IMAD.MOV.U32 R236, RZ, RZ, R240 ;  /* 0x000000ffffec7224 */ /* 0x000fe400078e00f0 */
.L_x_14176:
[----:B------:R-:W-:Y:S05]  /*16f40*/  BSYNC B1 ;  /* 0x0000000000017941 */ /* 0x000fea0003800000 */
.L_x_14174:
        /* <DEDUP_REMOVED lines=16> */
.L_x_14180:
[----:B------:R-:W-:Y:S05]  /*17050*/  BSYNC B2 ;  /* 0x0000000000027941 */ /* 0x000fea0003800000 */
.L_x_14179:
        /* <DEDUP_REMOVED lines=44> */
.L_x_14178:
[----:B------:R-:W-:Y:S05]  /*17320*/  BSYNC B1 ;  /* 0x0000000000017941 */ /* 0x000fea0003800000 */
.L_x_14177:
        /* <DEDUP_REMOVED lines=9> */
.L_x_14173:
        /* <DEDUP_REMOVED lines=12> */
.L_x_14182:
[----:B------:R-:W-:Y:S02]  /*17480*/  IMAD.MOV.U32 R236, RZ, RZ, R240 ;  /* 0x000000ffffec7224 */ /* 0x000fe400078e00f0 */
.L_x_14183:
[----:B------:R-:W-:Y:S05]  /*17490*/  BSYNC B1 ;  /* 0x0000000000017941 */ /* 0x000fea0003800000 */
.L_x_14181:
        /* <DEDUP_REMOVED lines=16> */
.L_x_14187:
[----:B------:R-:W-:Y:S05]  /*175a0*/  BSYNC B2 ;  /* 0x0000000000027941 */ /* 0x000fea0003800000 */
.L_x_14186:
        /* <DEDUP_REMOVED lines=44> */
.L_x_14185:
[----:B------:R-:W-:Y:S05]  /*17870*/  BSYNC B1 ;  /* 0x0000000000017941 */ /* 0x000fea0003800000 */
.L_x_14184:
        /* <DEDUP_REMOVED lines=12> */
.L_x_14188:
        /* <DEDUP_REMOVED lines=12> */
.L_x_14191:
[----:B------:R-:W-:Y:S02]  /*17a00*/  IMAD.MOV.U32 R246, RZ, RZ, R240 ;  /* 0x000000fffff67224 */ /* 0x000fe400078e00f0 */
.L_x_14192:
[----:B------:R-:W-:Y:S05]  /*17a10*/  BSYNC B1 ;  /* 0x0000000000017941 */ /* 0x000fea0003800000 */
.L_x_14190:
        /* <DEDUP_REMOVED lines=16> */
.L_x_14196:
[----:B------:R-:W-:Y:S05]  /*17b20*/  BSYNC B2 ;  /* 0x0000000000027941 */ /* 0x000fea0003800000 */
.L_x_14195:
        /* <DEDUP_REMOVED lines=44> */
.L_x_14194:
[----:B------:R-:W-:Y:S05]  /*17df0*/  BSYNC B1 ;  /* 0x0000000000017941 */ /* 0x000fea0003800000 */
.L_x_14193:
        /* <DEDUP_REMOVED lines=9> */
.L_x_14189:
        /* <DEDUP_REMOVED lines=51> */
.L_x_14197:
[----:B------:R-:W-:Y:S02]  /*181c0*/  IADD3 R224, R224, 0x80, RZ ;  /* 0x00000080e0e07810 */ /* 0x000fe40007ffe0ff */
.L_x_14068:
[----:B------:R-:W-:Y:S05]  /*181d0*/  BSYNC B0 ;  /* 0x0000000000007941 */ /* 0x000fea0003800000 */
.L_x_14067:
        /* <DEDUP_REMOVED lines=31> */
.L_x_14201:
[----:B-1----:R-:W-:Y:S02]  /*183d0*/  IMAD.MOV.U32 R228, RZ, RZ, R240 ;  /* 0x000000ffffe47224 */ /* 0x002fe400078e00f0 */
.L_x_14202:
[----:B------:R-:W-:Y:S05]  /*183e0*/  BSYNC B1 ;  /* 0x0000000000017941 */ /* 0x000fea0003800000 */
.L_x_14200:
        /* <DEDUP_REMOVED lines=16> */
.L_x_14206:
[----:B------:R-:W-:Y:S05]  /*184f0*/  BSYNC B2 ;  /* 0x0000000000027941 */ /* 0x000fea0003800000 */
.L_x_14205:
        /* <DEDUP_REMOVED lines=44> */
.L_x_14204:
[----:B------:R-:W-:Y:S05]  /*187c0*/  BSYNC B1 ;  /* 0x0000000000017941 */ /* 0x000fea0003800000 */
.L_x_14203:
        /* <DEDUP_REMOVED lines=17> */
.L_x_14207:
        /* <DEDUP_REMOVED lines=12> */
.L_x_14210:
[----:B------:R-:W-:Y:S02]  /*189a0*/  IMAD.MOV.U32 R217, RZ, RZ, R240 ;  /* 0x000000ffffd97224 */ /* 0x000fe400078e00f0 */
.L_x_14211:
[----:B------:R-:W-:Y:S05]  /*189b0*/  BSYNC B1 ;  /* 0x0000000000017941 */ /* 0x000fea0003800000 */
.L_x_14209:
        /* <DEDUP_REMOVED lines=16> */
.L_x_14215:
[----:B------:R-:W-:Y:S05]  /*18ac0*/  BSYNC B2 ;  /* 0x0000000000027941 */ /* 0x000fea0003800000 */
.L_x_14214:
        /* <DEDUP_REMOVED lines=44> */
.L_x_14213:
[----:B------:R-:W-:Y:S05]  /*18d90*/  BSYNC B1 ;  /* 0x0000000000017941 */ /* 0x000fea0003800000 */
.L_x_14212:
        /* <DEDUP_REMOVED lines=9> */
.L_x_14208:
        /* <DEDUP_REMOVED lines=12> */
.L_x_14217:
[----:B------:R-:W-:Y:S02]  /*18ef0*/  IMAD.MOV.U32 R230, RZ, RZ, R240 ;  /* 0x000000ffffe67224 */ /* 0x000fe400078e00f0 */
.L_x_14218:
[----:B------:R-:W-:Y:S05]  /*18f00*/  BSYNC B1 ;  /* 0x0000000000017941 */ /* 0x000fea0003800000 */
.L_x_14216:
        /* <DEDUP_REMOVED lines=16> */
.L_x_14222:
[----:B------:R-:W-:Y:S05]  /*19010*/  BSYNC B2 ;  /* 0x0000000000027941 */ /* 0x000fea0003800000 */
.L_x_14221:
        /* <DEDUP_REMOVED lines=44> */
.L_x_14220:
[----:B------:R-:W-:Y:S05]  /*192e0*/  BSYNC B1 ;  /* 0x0000000000017941 */ /* 0x000fea0003800000 */
.L_x_14219:
        /* <DEDUP_REMOVED lines=14> */
.L_x_14223:
        /* <DEDUP_REMOVED lines=12> */
.L_x_14226:
[----:B------:R-:W-:Y:S02]  /*19490*/  IMAD.MOV.U32 R220, RZ, RZ, R240 ;  /* 0x000000ffffdc7224 */ /* 0x000fe400078e00f0 */
.L_x_14227:
[----:B------:R-:W-:Y:S05]  /*194a0*/  BSYNC B1 ;  /* 0x0000000000017941 */ /* 0x000fea0003800000 */
.L_x_14225:
        /* <DEDUP_REMOVED lines=16> */
.L_x_14231:
[----:B------:R-:W-:Y:S05]  /*195b0*/  BSYNC B2 ;  /* 0x0000000000027941 */ /* 0x000fea0003800000 */
.L_x_14230:
        /* <DEDUP_REMOVED lines=44> */
.L_x_14229:
[----:B------:R-:W-:Y:S05]  /*19880*/  BSYNC B1 ;  /* 0x0000000000017941 */ /* 0x000fea0003800000 */
.L_x_14228:
        /* <DEDUP_REMOVED lines=9> */
.L_x_14224:
        /* <DEDUP_REMOVED lines=12> */
.L_x_14233:
[----:B------:R-:W-:Y:S02]  /*199e0*/  MOV R220, R240 ;  /* 0x000000f000dc7202 */ /* 0x000fe40000000f00 */
.L_x_14234:
[----:B------:R-:W-:Y:S05]  /*199f0*/  BSYNC B1 ;  /* 0x0000000000017941 */ /* 0x000fea0003800000 */
.L_x_14232:
        /* <DEDUP_REMOVED lines=16> */
.L_x_14238:
[----:B------:R-:W-:Y:S05]  /*19b00*/  BSYNC B2 ;  /* 0x0000000000027941 */ /* 0x000fea0003800000 */
.L_x_14237:
        /* <DEDUP_REMOVED lines=44> */
.L_x_14236:
[----:B------:R-:W-:Y:S05]  /*19dd0*/  BSYNC B1 ;  /* 0x0000000000017941 */ /* 0x000fea0003800000 */
.L_x_14235:
        /* <DEDUP_REMOVED lines=14> */
.L_x_14239:
        /* <DEDUP_REMOVED lines=12> */
.L_x_14242:
[----:B------:R-:W-:Y:S02]  /*19f80*/  MOV R219, R240 ;  /* 0x000000f000db7202 */ /* 0x000fe40000000f00 */
.L_x_14243:
[----:B------:R-:W-:Y:S05]  /*19f90*/  BSYNC B1 ;  /* 0x0000000000017941 */ /* 0x000fea0003800000 */
.L_x_14241:
        /* <DEDUP_REMOVED lines=16> */
.L_x_14247:
[----:B------:R-:W-:Y:S05]  /*1a0a0*/  BSYNC B2 ;  /* 0x0000000000027941 */ /* 0x000fea0003800000 */
.L_x_14246:
        /* <DEDUP_REMOVED lines=44> */
.L_x_14245:
[----:B------:R-:W-:Y:S05]  /*1a370*/  BSYNC B1 ;  /* 0x0000000000017941 */ /* 0x000fea0003800000 */
.L_x_14244:
        /* <DEDUP_REMOVED lines=9> */
.L_x_14240:
        /* <DEDUP_REMOVED lines=12> */
.L_x_14249:
[----:B------:R-:W-:Y:S02]  /*1a4d0*/  IMAD.MOV.U32 R220, RZ, RZ, R240 ;  /* 0x000000ffffdc7224 */ /* 0x000fe400078e00f0 */
.L_x_14250:
[----:B------:R-:W-:Y:S05]  /*1a4e0*/  BSYNC B1 ;  /* 0x0000000000017941 */ /* 0x000fea0003800000 */
.L_x_14248:
        /* <DEDUP_REMOVED lines=16> */
.L_x_14254:
[----:B------:R-:W-:Y:S05]  /*1a5f0*/  BSYNC B2 ;  /* 0x0000000000027941 */ /* 0x000fea0003800000 */
.L_x_14253:
        /* <DEDUP_REMOVED lines=44> */
.L_x_14252:
[----:B------:R-:W-:Y:S05]  /*1a8c0*/  BSYNC B1 ;  /* 0x0000000000017941 */ /* 0x000fea0003800000 */
.L_x_14251:
        /* <DEDUP_REMOVED lines=14> */
.L_x_14255:
        /* <DEDUP_REMOVED lines=12> */
.L_x_14258:
[----:B------:R-:W-:Y:S02]  /*1aa70*/  IMAD.MOV.U32 R230, RZ, RZ, R240 ;  /* 0x000000ffffe67224 */ /* 0x000fe400078e00f0 */
.L_x_14259:
[----:B------:R-:W-:Y:S05]  /*1aa80*/  BSYNC B1 ;  /* 0x0000000000017941 */ /* 0x000fea0003800000 */
.L_x_14257:
        /* <DEDUP_REMOVED lines=16> */
.L_x_14263:
[----:B------:R-:W-:Y:S05]  /*1ab90*/  BSYNC B2 ;  /* 0x0000000000027941 */ /* 0x000fea0003800000 */
.L_x_14262:
        /* <DEDUP_REMOVED lines=44> */
.L_x_14261:
[----:B------:R-:W-:Y:S05]  /*1ae60*/  BSYNC B1 ;  /* 0x0000000000017941 */ /* 0x000fea0003800000 */
.L_x_14260:
        /* <DEDUP_REMOVED lines=9> */
.L_x_14256:
        /* <DEDUP_REMOVED lines=12> */
.L_x_14265:
[----:B------:R-:W-:Y:S02]  /*1afc0*/  IMAD.MOV.U32 R230, RZ, RZ, R240 ;  /* 0x000000ffffe67224 */ /* 0x000fe400078e00f0 */
.L_x_14266:
[----:B------:R-:W-:Y:S05]  /*1afd0*/  BSYNC B1 ;  /* 0x0000000000017941 */ /* 0x000fea0003800000 */
.L_x_14264:
        /* <DEDUP_REMOVED lines=16> */
.L_x_14270:
[----:B------:R-:W-:Y:S05]  /*1b0e0*/  BSYNC B2 ;  /* 0x0000000000027941 */ /* 0x000fea0003800000 */
.L_x_14269:
        /* <DEDUP_REMOVED lines=44> */
.L_x_14268:
[----:B------:R-:W-:Y:S05]  /*1b3b0*/  BSYNC B1 ;  /* 0x0000000000017941 */ /* 0x000fea0003800000 */
.L_x_14267:
        /* <DEDUP_REMOVED lines=12> */
.L_x_14271:
        /* <DEDUP_REMOVED lines=12> */
.L_x_14274:
[----:B------:R-:W-:Y:S02]  /*1b540*/  IMAD.MOV.U32 R221, RZ, RZ, R240 ;  /* 0x000000ffffdd7224 */ /* 0x000fe400078e00f0 */
.L_x_14275:
[----:B------:R-:W-:Y:S05]  /*1b550*/  BSYNC B1 ;  /* 0x0000000000017941 */ /* 0x000fea0003800000 */
.L_x_14273:
        /* <DEDUP_REMOVED lines=16> */
.L_x_14279:
[----:B------:R-:W-:Y:S05]  /*1b660*/  BSYNC B2 ;  /* 0x0000000000027941 */ /* 0x000fea0003800000 */
.L_x_14278:
        /* <DEDUP_REMOVED lines=44> */
.L_x_14277:
[----:B------:R-:W-:Y:S05]  /*1b930*/  BSYNC B1 ;  /* 0x0000000000017941 */ /* 0x000fea0003800000 */
.L_x_14276:
        /* <DEDUP_REMOVED lines=9> */
.L_x_14272:
        /* <DEDUP_REMOVED lines=12> */
.L_x_14281:
[----:B------:R-:W-:Y:S02]  /*1ba90*/  IMAD.MOV.U32 R236, RZ, RZ, R240 ;  /* 0x000000ffffec7224 */ /* 0x000fe400078e00f0 */
.L_x_14282:
[----:B------:R-:W-:Y:S05]  /*1baa0*/  BSYNC B1 ;  /* 0x0000000000017941 */ /* 0x000fea0003800000 */
.L_x_14280:
        /* <DEDUP_REMOVED lines=16> */
.L_x_14286:
[----:B------:R-:W-:Y:S05]  /*1bbb0*/  BSYNC B2 ;  /* 0x0000000000027941 */ /* 0x000fea0003800000 */
.L_x_14285:
        /* <DEDUP_REMOVED lines=44> */
.L_x_14284:
[----:B------:R-:W-:Y:S05]  /*1be80*/  BSYNC B1 ;  /* 0x0000000000017941 */ /* 0x000fea0003800000 */
.L_x_14283:
        /* <DEDUP_REMOVED lines=12> */
.L_x_14287:
        /* <DEDUP_REMOVED lines=12> */
.L_x_14290:
[----:B------:R-:W-:Y:S02]  /*1c010*/  IMAD.MOV.U32 R222, RZ, RZ, R240 ;  /* 0x000000ffffde7224 */ /* 0x000fe400078e00f0 */
.L_x_14291:
[----:B------:R-:W-:Y:S05]  /*1c020*/  BSYNC B1 ;  /* 0x0000000000017941 */ /* 0x000fea0003800000 */
.L_x_14289:
        /* <DEDUP_REMOVED lines=16> */
.L_x_14295:
[----:B------:R-:W-:Y:S05]  /*1c130*/  BSYNC B2 ;  /* 0x0000000000027941 */ /* 0x000fea0003800000 */
.L_x_14294:
        /* <DEDUP_REMOVED lines=44> */
.L_x_14293:
[----:B------:R-:W-:Y:S05]  /*1c400*/  BSYNC B1 ;  /* 0x0000000000017941 */ /* 0x000fea0003800000 */
.L_x_14292:
        /* <DEDUP_REMOVED lines=9> */
.L_x_14288:
        /* <DEDUP_REMOVED lines=12> */
.L_x_14297:
[----:B------:R-:W-:Y:S02]  /*1c560*/  IMAD.MOV.U32 R236, RZ, RZ, R240 ;  /* 0x000000ffffec7224 */ /* 0x000fe400078e00f0 */
.L_x_14298:
[----:B------:R-:W-:Y:S05]  /*1c570*/  BSYNC B1 ;  /* 0x0000000000017941 */ /* 0x000fea0003800000 */
.L_x_14296:
        /* <DEDUP_REMOVED lines=16> */
.L_x_14302:
[----:B------:R-:W-:Y:S05]  /*1c680*/  BSYNC B2 ;  /* 0x0000000000027941 */ /* 0x000fea0003800000 */
.L_x_14301:
        /* <DEDUP_REMOVED lines=44> */
.L_x_14300:
[----:B------:R-:W-:Y:S05]  /*1c950*/  BSYNC B1 ;  /* 0x0000000000017941 */ /* 0x000fea0003800000 */
.L_x_14299:
        /* <DEDUP_REMOVED lines=12> */
.L_x_14303:
        /* <DEDUP_REMOVED lines=12> */
.L_x_14306:
[----:B------:R-:W-:Y:S02]  /*1cae0*/  IMAD.MOV.U32 R236, RZ, RZ, R240 ;  /* 0x000000ffffec7224 */ /* 0x000fe400078e00f0 */
.L_x_14307:
[----:B------:R-:W-:Y:S05]  /*1caf0*/  BSYNC B1 ;  /* 0x0000000000017941 */ /* 0x000fea0003800000 */
.L_x_14305:
        /* <DEDUP_REMOVED lines=16> */
.L_x_14311:
[----:B------:R-:W-:Y:S05]  /*1cc00*/  BSYNC B2 ;  /* 0x0000000000027941 */ /* 0x000fea0003800000 */
.L_x_14310:
        /* <DEDUP_REMOVED lines=44> */
.L_x_14309:
[----:B------:R-:W-:Y:S05]  /*1ced0*/  BSYNC B1 ;  /* 0x0000000000017941 */ /* 0x000fea0003800000 */
.L_x_14308:
        /* <DEDUP_REMOVED lines=9> */
.L_x_14304:
        /* <DEDUP_REMOVED lines=12> */
.L_x_14313:
[----:B------:R-:W-:Y:S02]  /*1d030*/  IMAD.MOV.U32 R236, RZ, RZ, R240 ;  /* 0x000000ffffec7224 */ /* 0x000fe400078e00f0 */
.L_x_14314:
[----:B------:R-:W-:Y:S05]  /*1d040*/  BSYNC B1 ;  /* 0x0000000000017941 */ /* 0x000fea0003800000 */
.L_x_14312:
        /* <DEDUP_REMOVED lines=16> */
.L_x_14318:
[----:B------:R-:W-:Y:S05]  /*1d150*/  BSYNC B2 ;  /* 0x0000000000027941 */ /* 0x000fea0003800000 */
.L_x_14317:
        /* <DEDUP_REMOVED lines=44> */
.L_x_14316:
[----:B------:R-:W-:Y:S05]  /*1d420*/  BSYNC B1 ;  /* 0x0000000000017941 */ /* 0x000fea0003800000 */
.L_x_14315:
        /* <DEDUP_REMOVED lines=12> */
.L_x_14319:
        /* <DEDUP_REMOVED lines=12> */
.L_x_14322:
[----:B------:R-:W-:Y:S02]  /*1d5b0*/  IMAD.MOV.U32 R246, RZ, RZ, R240 ;  /* 0x000000fffff67224 */ /* 0x000fe400078e00f0 */
.L_x_14323:
[----:B------:R-:W-:Y:S05]  /*1d5c0*/  BSYNC B1 ;  /* 0x0000000000017941 */ /* 0x000fea0003800000 */
.L_x_14321:
        /* <DEDUP_REMOVED lines=16> */
.L_x_14327:
[----:B------:R-:W-:Y:S05]  /*1d6d0*/  BSYNC B2 ;  /* 0x0000000000027941 */ /* 0x000fea0003800000 */
.L_x_14326:
        /* <DEDUP_REMOVED lines=44> */
.L_x_14325:
[----:B------:R-:W-:Y:S05]  /*1d9a0*/  BSYNC B1 ;  /* 0x0000000000017941 */ /* 0x000fea0003800000 */
.L_x_14324:
        /* <DEDUP_REMOVED lines=9> */
.L_x_14320:
        /* <DEDUP_REMOVED lines=51> */
.L_x_14199:
[----:B------:R-:W-:Y:S05]  /*1dd70*/  BSYNC B0 ;  /* 0x0000000000007941 */ /* 0x000fea0003800000 */
.L_x_14198:
        /* <DEDUP_REMOVED lines=52> */
.L_x_14342:
        /* <DEDUP_REMOVED lines=11> */
[----:B---3--:R-:W-:-:S04]  /*1e170*/  FMUL.FTZ R224, R239, R224 ;  /* 0x000000e0efe07220 */ /* 0x008fc80000410000 */
        /* <DEDUP_REMOVED lines=90> */
.L_x_14343:
        /* <DEDUP_REMOVED lines=11> */
[----:B------:R-:W-:Y:S01]  /*1e7d0*/  @!P0 IADD3 R230, R228, R229, RZ ;  /* 0x000000e5e4e68210 */ /* 0x000fe20007ffe0ff */
[----:B------:R-:W-:Y:S01]  /*1e7e0*/  IMAD.MOV.U32 R248, RZ, RZ, RZ ;  /* 0x000000fffff87224 */ /* 0x000fe200078e00ff */
[----:B------:R-:W-:Y:S01]  /*1e7f0*/  ISETP.NE.AND P1, PT, RZ, UR8, PT ;  /* 0x00000008ff007c0c */ /* 0x000fe2000bf25270 */
[----:B------:R-:W-:Y:S01]  /*1e800*/  @!P0 IMAD.MOV.U32 R248, RZ, RZ, R237 ;  /* 0x000000fffff88224 */ /* 0x000fe200078e00ed */
[----:B------:R-:W-:Y:S01]  /*1e810*/  LOP3.LUT P2, RZ, R245, 0x20, RZ, 0xc0, !PT ;  /* 0x00000020f5ff7812 */ /* 0x000fe2000784c0ff */
[----:B------:R-:W-:Y:S02]  /*1e820*/  BSSY B0, `(.L_x_14330) ;  /* 0x0000065000007945 */ /* 0x000fe40003800000 */
[----:B------:R-:W-:Y:S01]  /*1e830*/  I2F R231, R248 ;  /* 0x000000f800e77306 */ /* 0x000fe20000201400 */
[----:B------:R-:W1:Y:S04]  /*1e840*/  SHFL.DOWN PT, R247, R248, 0x2, 0x1f ;  /* 0x08401f00f8f77f89 */ /* 0x000e6800000e0000 */
[----:B------:R3:W-:Y:S01]  /*1e850*/  @!P0 LDS.64 R224, [R230.X8] ;  /* 0x00000000e6e08984 */ /* 0x0007e20000008a00 */
[----:B------:R-:W-:Y:S01]  /*1e860*/  LOP3.LUT P0, RZ, R227, 0x1f, R0, 0xf8, !PT ;  /* 0x0000001fe3ff7812 */ /* 0x000fe2000780f800 */
[----:B-1----:R-:W-:-:S02]  /*1e870*/  IMAD.IADD R228, R247, 0x1, R248 ;  /* 0x00000001f7e47824 */ /* 0x002fc400078e02f8 */
[----:B------:R-:W-:Y:S10]  /*1e880*/  I2F R247, R247 ;  /* 0x000000f700f77306 */ /* 0x000ff40000201400 */
[----:B------:R-:W-:Y:S01]  /*1e890*/  @!P0 IMAD.MOV.U32 R227, RZ, RZ, 0x4 ;  /* 0x00000004ffe38424 */ /* 0x000fe200078e00ff */
[----:B------:R-:W1:Y:S01]  /*1e8a0*/  SHFL.DOWN PT, R229, R228, 0x1, 0x1f ;  /* 0x08201f00e4e57f89 */ /* 0x000e6200000e0000 */
[----:B------:R-:W3:Y:S08]  /*1e8b0*/  I2F R226, R228 ;  /* 0x000000e400e27306 */ /* 0x000ef00000201400 */
[----:B---3--:R-:W3:Y:S01]  /*1e8c0*/  MUFU.RCP R230, R226 ;  /* 0x000000e200e67308 */ /* 0x008ee20000001000 */
[----:B-1----:R-:W-:Y:S01]  /*1e8d0*/  IMAD.IADD R228, R228, 0x1, R229 ;  /* 0x00000001e4e47824 */ /* 0x002fe200078e02e5 */
[----:B------:R-:W1:Y:S04]  /*1e8e0*/  SHFL.DOWN PT, R249, R224, 0x2, 0x1f ;  /* 0x08401f00e0f97f89 */ /* 0x000e6800000e0000 */
[----:B0-----:R-:W0:Y:S02]  /*1e8f0*/  SHFL.DOWN PT, R246, R225, 0x2, 0x1f ;  /* 0x08401f00e1f67f89 */ /* 0x001e2400000e0000 */
[----:B------:R-:W-:Y:S01]  /*1e900*/  I2F R229, R229 ;  /* 0x000000e500e57306 */ /* 0x000fe20000201400 */
[----:B-1----:R-:W-:-:S02]  /*1e910*/  FADD.FTZ R250, -R249, R224 ;  /* 0x000000e0f9fa7221 */ /* 0x002fc40000010100 */
[----:B------:R-:W-:Y:S02]  /*1e920*/  FMUL.FTZ R249, R249, R247 ;  /* 0x000000f7f9f97220 */ /* 0x000fe40000410000 */
[----:B------:R-:W-:-:S04]  /*1e930*/  FMUL.FTZ R250, R250, R250 ;  /* 0x000000fafafa7220 */ /* 0x000fc80000410000 */
[----:B------:R-:W-:Y:S02]  /*1e940*/  FMUL.FTZ R250, R250, R231 ;  /* 0x000000e7fafa7220 */ /* 0x000fe40000410000 */
[----:B------:R-:W-:Y:S02]  /*1e950*/  FFMA.FTZ R231, R231, R224, R249 ;  /* 0x000000e0e7e77223 */ /* 0x000fe400000100f9 */
[----:B0-----:R-:W-:Y:S01]  /*1e960*/  FADD.FTZ R249, R246, R225 ;  /* 0x000000e1f6f97221 */ /* 0x001fe20000010000 */
[----:B------:R-:W0:Y:S01]  /*1e970*/  I2F R224, R228 ;  /* 0x000000e400e07306 */ /* 0x000e220000201400 */
[----:B---3--:R-:W-:Y:S02]  /*1e980*/  FMUL.FTZ R231, R230, R231 ;  /* 0x000000e7e6e77220 */ /* 0x008fe40000410000 */
[----:B------:R-:W-:-:S03]  /*1e990*/  FMUL.FTZ R250, R250, R247 ;  /* 0x000000f7fafa7220 */ /* 0x000fc60000410000 */
[----:B------:R-:W1:Y:S01]  /*1e9a0*/  SHFL.DOWN PT, R246, R231, 0x1, 0x1f ;  /* 0x08201f00e7f67f89 */ /* 0x000e6200000e0000 */
[----:B------:R-:W-:-:S05]  /*1e9b0*/  FFMA.FTZ R230, R230, R250, R249 ;  /* 0x000000fae6e67223 */ /* 0x000fca00000100f9 */
[----:B------:R-:W3:Y:S01]  /*1e9c0*/  SHFL.DOWN PT, R225, R230, 0x1, 0x1f ;  /* 0x08201f00e6e17f89 */ /* 0x000ee200000e0000 */
        /* <DEDUP_REMOVED lines=8> */
[----:B---3--:R-:W-:Y:S01]  /*1ea50*/  FADD.FTZ R225, R230, R225 ;  /* 0x000000e1e6e17221 */ /* 0x008fe20000010000 */
        /* <DEDUP_REMOVED lines=8> */
[----:B------:R0:W3:Y:S03]  /*1eae0*/  R2UR UR28, R228 ;  /* 0x00000000e41c73c2 */ /* 0x0000e600000e0000 */
        /* <DEDUP_REMOVED lines=10> */
[----:B0--3--:R-:W-:Y:S02]  /*1eb90*/  FADD.FTZ R247, R184, -UR28 ;  /* 0x8000001cb8f77e21 */ /* 0x009fe40008010000 */
        /* <DEDUP_REMOVED lines=9> */
[----:B-----5:R-:W-:Y:S02]  /*1ec30*/  FFMA.FTZ R224, R28, R247, R12 ;  /* 0x000000f71ce07223 */ /* 0x020fe4000001000c */
        /* <DEDUP_REMOVED lines=35> */
.L_x_14331:
[----:B---3--:R-:W-:Y:S05]  /*1ee70*/  BSYNC B0 ;  /* 0x0000000000007941 */ /* 0x008fea0003800000 */
.L_x_14330:
[----:B------:R-:W-:Y:S01]  /*1ee80*/  LOP3.LUT P0, RZ, R245, 0x200, RZ, 0xc0, !PT ;  /* 0x00000200f5ff7812 */ /* 0x000fe2000780c0ff */
[----:B------:R-:W-:-:S12]  /*1ee90*/  BSSY B0, `(.L_x_14332) ;  /* 0x0000030000007945 */ /* 0x000fd80003800000 */
[----:B------:R-:W-:Y:S05]  /*1eea0*/  @!P0 BRA `(.L_x_14333) ;  /* 0x000002e000008947 */ /* 0x000fea0003800000 */
[----:B0-----:R-:W-:Y:S02]  /*1eeb0*/  FADD.FTZ R247, R192, -UR28 ;  /* 0x8000001cc0f77e21 */ /* 0x001fe40008010000 */
        /* <DEDUP_REMOVED lines=45> */
.L_x_14333:
[----:B------:R-:W-:Y:S05]  /*1f190*/  BSYNC B0 ;  /* 0x0000000000007941 */ /* 0x000fea0003800000 */
.L_x_14332:
        /* <DEDUP_REMOVED lines=49> */
.L_x_14335:
[----:B------:R-:W-:Y:S05]  /*1f4b0*/  BSYNC B0 ;  /* 0x0000000000007941 */ /* 0x000fea0003800000 */
.L_x_14334:
[----:B------:R-:W-:Y:S01]  /*1f4c0*/  LOP3.LUT P0, RZ, R245, 0x80, RZ, 0xc0, !PT ;  /* 0x00000080f5ff7812 */ /* 0x000fe2000780c0ff */
[----:B------:R-:W-:-:S12]  /*1f4d0*/  BSSY B0, `(.L_x_14336) ;  /* 0x0000030000007945 */ /* 0x000fd80003800000 */
[----:B------:R-:W-:Y:S05]  /*1f4e0*/  @!P0 BRA `(.L_x_14337) ;  /* 0x000002e000008947 */ /* 0x000fea0003800000 */
[----:B0-----:R-:W-:Y:S01]  /*1f4f0*/  FADD.FTZ R247, R208, -UR28 ;  /* 0x8000001cd0f77e21 */ /* 0x001fe20008010000 */
        /* <DEDUP_REMOVED lines=30> */
[----:B------:R-:W-:-:S03]  /*1f6e0*/  IMAD.WIDE.U32 R228, R11, R246, c[0x0][0x208] ;  /* 0x000082000be47625 */ /* 0x000fc600078e00f6 */
[----:B------:R-:W-:Y:S01]  /*1f6f0*/  F2FP.BF16.PACK_AB R231, R252, R231 ;  /* 0x000000e7fce7723e */ /* 0x000fe200000010ff */
[----:B------:R-:W-:Y:S01]  /*1f700*/  FFMA.FTZ R252, R137, R250, R121 ;  /* 0x000000fa89fc7223 */ /* 0x000fe20000010079 */
[----:B------:R0:W-:Y:S01]  /*1f710*/  STG.E.128 [R228.64], R224 ;  /* 0x000000e0e4007986 */ /* 0x0001e2000c101d06 */
[----:B------:R-:W-:Y:S02]  /*1f720*/  FFMA.FTZ R247, R132, R247, R116 ;  /* 0x000000f784f77223 */ /* 0x000fe40000010074 */
[----:B------:R-:W-:Y:S02]  /*1f730*/  FFMA.FTZ R249, R134, R249, R118 ;  /* 0x000000f986f97223 */ /* 0x000fe40000010076 */
[----:B------:R-:W-:Y:S02]  /*1f740*/  FFMA.FTZ R251, R136, R251, R120 ;  /* 0x000000fb88fb7223 */ /* 0x000fe40000010078 */
[----:B------:R-:W-:Y:S02]  /*1f750*/  FFMA.FTZ R250, R135, R230, R119 ;  /* 0x000000e687fa7223 */ /* 0x000fe40000010077 */
[----:B------:R-:W-:Y:S01]  /*1f760*/  FFMA.FTZ R248, R133, R248, R117 ;  /* 0x000000f885f87223 */ /* 0x000fe20000010075 */
[----:B------:R-:W-:-:S02]  /*1f770*/  F2FP.BF16.PACK_AB R230, R252, R251 ;  /* 0x000000fbfce6723e */ /* 0x000fc400000010ff */
[----:B0-----:R-:W-:Y:S01]  /*1f780*/  F2FP.BF16.PACK_AB R229, R250, R249 ;  /* 0x000000f9fae5723e */ /* 0x001fe200000010ff */
[C---:B------:R-:W-:Y:S01]  /*1f790*/  IMAD.WIDE.U32 R224, R11.reuse, R246, c[0x0][0x210] ;  /* 0x000084000be07625 */ /* 0x040fe200078e00f6 */
[----:B------:R-:W-:Y:S02]  /*1f7a0*/  F2FP.BF16.PACK_AB R228, R248, R247 ;  /* 0x000000f7f8e4723e */ /* 0x000fe400000010ff */
[----:B------:R-:W-:-:S03]  /*1f7b0*/  IADD3 R11, R11, 0x80, RZ ;  /* 0x000000800b0b7810 */ /* 0x000fc60007ffe0ff */
[----:B------:R0:W-:Y:S04]  /*1f7c0*/  STG.E.128 [R224.64], R228 ;  /* 0x000000e4e0007986 */ /* 0x0001e8000c101d06 */
.L_x_14337:
[----:B------:R-:W-:Y:S05]  /*1f7d0*/  BSYNC B0 ;  /* 0x0000000000007941 */ /* 0x000fea0003800000 */
.L_x_14336:
        /* <DEDUP_REMOVED lines=48> */
.L_x_14339:
[----:B------:R-:W-:Y:S05]  /*1fae0*/  BSYNC B0 ;  /* 0x0000000000007941 */ /* 0x000fea0003800000 */
.L_x_14338:
[----:B------:R-:W-:Y:S02]  /*1faf0*/  IADD3 R244, R244, c[0x0][0x160], RZ ;  /* 0x00005800f4f47a10 */ /* 0x000fe40007ffe0ff */
[----:B------:R-:W-:Y:S02]  /*1fb00*/  LOP3.LUT P1, RZ, R232, 0xff, RZ, 0xc0, !PT ;  /* 0x000000ffe8ff7812 */ /* 0x000fe4000782c0ff */
[----:B------:R-:W-:Y:S02]  /*1fb10*/  ISETP.GE.AND P0, PT, R244, c[0x0][0x164], PT ;  /* 0x00005900f4007a0c */ /* 0x000fe40003f06270 */
[----:B------:R-:W-:-:S11]  /*1fb20*/  SEL R232, RZ, 0x1, P1 ;  /* 0x00000001ffe87807 */ /* 0x000fd60000800000 */
[----:B0-2--5:R-:W-:Y:S01]  /*1fb30*/  @P0 CALL.REL.NOINC `(.L_x_14340) ;  /* 0x0000001000000944 */ /* 0x025fe20003c00000 */
[----:B------:R-:W-:Y:S05]  /*1fb40*/  BRA `(.L_x_14341) ;  /* 0xfffe177000007947 */ /* 0x000fea000383ffff */
.L_x_14340:
[----:B------:R-:W-:Y:S05]  /*1fb50*/  EXIT ;  /* 0x000000000000794d */ /* 0x000fea0003800000 */
.L_x_14328:
[----:B------:R-:W-:Y:S01]  /*1fb60*/  IMAD.MOV.U32 R231, RZ, RZ, 0x1 ;  /* 0x00000001ffe77424 */ /* 0x000fe200078e00ff */
[----:B------:R-:W-:Y:S01]  /*1fb70*/  MOV R226, 0x1fbb0 ;  /* 0x0001fbb000e27802 */ /* 0x000fe20000000f00 */
[----:B------:R-:W-:Y:S02]  /*1fb80*/  IMAD.MOV.U32 R229, RZ, RZ, 0x1f ;  /* 0x0000001fffe57424 */ /* 0x000fe400078e00ff */
[----:B------:R-:W-:Y:S02]  /*1fb90*/  IMAD.MOV.U32 R230, RZ, RZ, -0x1 ;  /* 0xffffffffffe67424 */ /* 0x000fe400078e00ff */
[----:B--23-5:R-:W-:Y:S05]  /*1fba0*/  CALL.REL.NOINC `($__internal_36_$__cuda_sm70_shflsync_bfly_p) ;  /* 0x000008c000007944 */ /* 0x02cfea0003c00000 */
[----:B01----:R-:W-:Y:S05]  /*1fbb0*/  BRA `(.L_x_14342) ;  /* 0xffffe50000007947 */ /* 0x003fea000383ffff */
.L_x_14329:
[----:B------:R-:W-:Y:S01]  /*1fbc0*/  IMAD.MOV.U32 R231, RZ, RZ, 0x2 ;  /* 0x00000002ffe77424 */ /* 0x000fe200078e00ff */
[----:B------:R-:W-:Y:S01]  /*1fbd0*/  MOV R226, 0x1fc10 ;  /* 0x0001fc1000e27802 */ /* 0x000fe20000000f00 */
[----:B------:R-:W-:Y:S02]  /*1fbe0*/  IMAD.MOV.U32 R229, RZ, RZ, 0x1f ;  /* 0x0000001fffe57424 */ /* 0x000fe400078e00ff */
[----:B------:R-:W-:Y:S02]  /*1fbf0*/  IMAD.MOV.U32 R230, RZ, RZ, -0x1 ;  /* 0xffffffffffe67424 */ /* 0x000fe400078e00ff */
[----:B--23-5:R-:W-:Y:S05]  /*1fc00*/  CALL.REL.NOINC `($__internal_36_$__cuda_sm70_shflsync_bfly_p) ;  /* 0x0000086000007944 */ /* 0x02cfea0003c00000 */
[----:B01----:R-:W-:Y:S01]  /*1fc10*/  FADD.FTZ R225, R225, R230 ;  /* 0x000000e6e1e17221 */ /* 0x003fe20000010000 */
[----:B------:R-:W-:Y:S01]  /*1fc20*/  MOV R226, 0x1fc70 ;  /* 0x0001fc7000e27802 */ /* 0x000fe20000000f00 */
[----:B------:R-:W-:-:S02]  /*1fc30*/  IMAD.MOV.U32 R231, RZ, RZ, 0x4 ;  /* 0x00000004ffe77424 */ /* 0x000fc400078e00ff */
[----:B------:R-:W-:Y:S02]  /*1fc40*/  IMAD.MOV.U32 R229, RZ, RZ, 0x1f ;  /* 0x0000001fffe57424 */ /* 0x000fe400078e00ff */
[----:B------:R-:W-:Y:S02]  /*1fc50*/  IMAD.MOV.U32 R230, RZ, RZ, -0x1 ;  /* 0xffffffffffe67424 */ /* 0x000fe400078e00ff */
[----:B------:R-:W-:Y:S05]  /*1fc60*/  CALL.REL.NOINC `($__internal_36_$__cuda_sm70_shflsync_bfly_p) ;  /* 0x0000080000007944 */ /* 0x000fea0003c00000 */
[----:B01----:R-:W-:Y:S01]  /*1fc70*/  FADD.FTZ R225, R225, R230 ;  /* 0x000000e6e1e17221 */ /* 0x003fe20000010000 */
[----:B------:R-:W-:Y:S01]  /*1fc80*/  MOV R229, 0x1f ;  /* 0x0000001f00e57802 */ /* 0x000fe20000000f00 */
[----:B------:R-:W-:Y:S01]  /*1fc90*/  IMAD.MOV.U32 R231, RZ, RZ, 0x8 ;  /* 0x00000008ffe77424 */ /* 0x000fe200078e00ff */
[----:B------:R-:W-:Y:S01]  /*1fca0*/  MOV R226, 0x1fcd0 ;  /* 0x0001fcd000e27802 */ /* 0x000fe20000000f00 */
[----:B------:R-:W-:Y:S02]  /*1fcb0*/  IMAD.MOV.U32 R230, RZ, RZ, -0x1 ;  /* 0xffffffffffe67424 */ /* 0x000fe400078e00ff */
[----:B------:R-:W-:Y:S05]  /*1fcc0*/  CALL.REL.NOINC `($__internal_36_$__cuda_sm70_shflsync_bfly_p) ;  /* 0x000007a000007944 */ /* 0x000fea0003c00000 */
[----:B01----:R-:W-:Y:S01]  /*1fcd0*/  FADD.FTZ R225, R225, R230 ;  /* 0x000000e6e1e17221 */ /* 0x003fe20000010000 */
[----:B------:R-:W-:Y:S01]  /*1fce0*/  MOV R226, 0x1fd30 ;  /* 0x0001fd3000e27802 */ /* 0x000fe20000000f00 */
[----:B------:R-:W-:Y:S02]  /*1fcf0*/  IMAD.MOV.U32 R231, RZ, RZ, 0x10 ;  /* 0x00000010ffe77424 */ /* 0x000fe400078e00ff */
[----:B------:R-:W-:-:S02]  /*1fd00*/  IMAD.MOV.U32 R229, RZ, RZ, 0x1f ;  /* 0x0000001fffe57424 */ /* 0x000fc400078e00ff */
[----:B------:R-:W-:Y:S02]  /*1fd10*/  IMAD.MOV.U32 R230, RZ, RZ, -0x1 ;  /* 0xffffffffffe67424 */ /* 0x000fe400078e00ff */
[----:B------:R-:W-:Y:S05]  /*1fd20*/  CALL.REL.NOINC `($__internal_36_$__cuda_sm70_shflsync_bfly_p) ;  /* 0x0000074000007944 */ /* 0x000fea0003c00000 */
[----:B-1----:R-:W-:Y:S01]  /*1fd30*/  FADD.FTZ R224, R225, R230 ;  /* 0x000000e6e1e07221 */ /* 0x002fe20000010000 */
[----:B------:R-:W-:Y:S01]  /*1fd40*/  LOP3.LUT P4, RZ, R245, 0x20, RZ, 0xc0, !PT ;  /* 0x00000020f5ff7812 */ /* 0x000fe2000788c0ff */
[----:B0-----:R-:W-:Y:S02]  /*1fd50*/  IMAD.MOV.U32 R231, RZ, RZ, 0x1 ;  /* 0x00000001ffe77424 */ /* 0x001fe400078e00ff */
[----:B------:R-:W-:Y:S02]  /*1fd60*/  FMUL.FTZ R224, R239, R224 ;  /* 0x000000e0efe07220 */ /* 0x000fe40000410000 */
[----:B------:R-:W-:Y:S02]  /*1fd70*/  IMAD.MOV.U32 R229, RZ, RZ, 0x1f ;  /* 0x0000001fffe57424 */ /* 0x000fe400078e00ff */
        /* <DEDUP_REMOVED lines=83> */
[----:B------:R-:W-:Y:S05]  /*202b0*/  CALL.REL.NOINC `($__internal_36_$__cuda_sm70_shflsync_bfly_p) ;  /* 0x000001b000007944 */ /* 0x000fea0003c00000 */
[----:B01----:R-:W-:Y:S01]  /*202c0*/  FADD.FTZ R225, R225, R230 ;  /* 0x000000e6e1e17221 */ /* 0x003fe20000010000 */
[----:B------:R-:W-:Y:S01]  /*202d0*/  MOV R226, 0x20320 ;  /* 0x0002032000e27802 */ /* 0x000fe20000000f00 */
[----:B------:R-:W-:Y:S02]  /*202e0*/  IMAD.MOV.U32 R231, RZ, RZ, 0x2 ;  /* 0x00000002ffe77424 */ /* 0x000fe400078e00ff */
[----:B------:R-:W-:Y:S02]  /*202f0*/  IMAD.MOV.U32 R229, RZ, RZ, 0x1f ;  /* 0x0000001fffe57424 */ /* 0x000fe400078e00ff */
[----:B------:R-:W-:Y:S02]  /*20300*/  IMAD.MOV.U32 R230, RZ, RZ, -0x1 ;  /* 0xffffffffffe67424 */ /* 0x000fe400078e00ff */
[----:B------:R-:W-:Y:S05]  /*20310*/  CALL.REL.NOINC `($__internal_36_$__cuda_sm70_shflsync_bfly_p) ;  /* 0x0000015000007944 */ /* 0x000fea0003c00000 */
[----:B0-----:R-:W-:Y:S01]  /*20320*/  HFMA2.MMA R229, -RZ, RZ, 0, 1.847743988037109375e-06 ;  /* 0x0000001fffe57435 */ /* 0x001fe200000001ff */
[----:B-1----:R-:W-:Y:S01]  /*20330*/  FADD.FTZ R225, R225, R230 ;  /* 0x000000e6e1e17221 */ /* 0x002fe20000010000 */
[----:B------:R-:W-:Y:S01]  /*20340*/  MOV R226, 0x20380 ;  /* 0x0002038000e27802 */ /* 0x000fe20000000f00 */
[----:B------:R-:W-:-:S02]  /*20350*/  IMAD.MOV.U32 R231, RZ, RZ, 0x4 ;  /* 0x00000004ffe77424 */ /* 0x000fc400078e00ff */
[----:B------:R-:W-:Y:S02]  /*20360*/  IMAD.MOV.U32 R230, RZ, RZ, -0x1 ;  /* 0xffffffffffe67424 */ /* 0x000fe400078e00ff */
[----:B------:R-:W-:Y:S05]  /*20370*/  CALL.REL.NOINC `($__internal_36_$__cuda_sm70_shflsync_bfly_p) ;  /* 0x000000f000007944 */ /* 0x000fea0003c00000 */
[----:B01----:R-:W-:Y:S01]  /*20380*/  FADD.FTZ R225, R225, R230 ;  /* 0x000000e6e1e17221 */ /* 0x003fe20000010000 */
[----:B------:R-:W-:Y:S01]  /*20390*/  MOV R226, 0x203e0 ;  /* 0x000203e000e27802 */ /* 0x000fe20000000f00 */
[----:B------:R-:W-:Y:S02]  /*203a0*/  IMAD.MOV.U32 R231, RZ, RZ, 0x8 ;  /* 0x00000008ffe77424 */ /* 0x000fe400078e00ff */
[----:B------:R-:W-:Y:S02]  /*203b0*/  IMAD.MOV.U32 R229, RZ, RZ, 0x1f ;  /* 0x0000001fffe57424 */ /* 0x000fe400078e00ff */
[----:B------:R-:W-:Y:S02]  /*203c0*/  IMAD.MOV.U32 R230, RZ, RZ, -0x1 ;  /* 0xffffffffffe67424 */ /* 0x000fe400078e00ff */
[----:B------:R-:W-:Y:S05]  /*203d0*/  CALL.REL.NOINC `($__internal_36_$__cuda_sm70_shflsync_bfly_p) ;  /* 0x0000009000007944 */ /* 0x000fea0003c00000 */
[----:B-1----:R-:W-:Y:S01]  /*203e0*/  FADD.FTZ R246, R225, R230 ;  /* 0x000000e6e1f67221 */ /* 0x002fe20000010000 */
[----:B------:R-:W-:Y:S01]  /*203f0*/  MOV R226, 0x20450 ;  /* 0x0002045000e27802 */ /* 0x000fe20000000f00 */
[----:B0-----:R-:W-:Y:S02]  /*20400*/  IMAD.MOV.U32 R231, RZ, RZ, 0x10 ;  /* 0x00000010ffe77424 */ /* 0x001fe400078e00ff */
[----:B------:R-:W-:-:S02]  /*20410*/  IMAD.MOV.U32 R229, RZ, RZ, 0x1f ;  /* 0x0000001fffe57424 */ /* 0x000fc400078e00ff */
[----:B------:R-:W-:Y:S02]  /*20420*/  IMAD.MOV.U32 R230, RZ, RZ, -0x1 ;  /* 0xffffffffffe67424 */ /* 0x000fe400078e00ff */
[----:B------:R-:W-:Y:S02]  /*20430*/  IMAD.MOV.U32 R225, RZ, RZ, R246 ;  /* 0x000000ffffe17224 */ /* 0x000fe400078e00f6 */
[----:B------:R-:W-:Y:S05]  /*20440*/  CALL.REL.NOINC `($__internal_36_$__cuda_sm70_shflsync_bfly_p) ;  /* 0x0000002000007944 */ /* 0x000fea0003c00000 */
[----:B01----:R-:W-:Y:S01]  /*20450*/  IMAD.MOV.U32 R229, RZ, RZ, R230 ;  /* 0x000000ffffe57224 */ /* 0x003fe200078e00e6 */
[----:B------:R-:W-:Y:S05]  /*20460*/  BRA `(.L_x_14343) ;  /* 0xffffe2b000007947 */ /* 0x000fea000383ffff */
        .weak           $__internal_36_$__cuda_sm70_shflsync_bfly_p
        .type           $__internal_36_$__cuda_sm70_shflsync_bfly_p,@function
        .size           $__internal_36_$__cuda_sm70_shflsync_bfly_p,(.L_x_32976 - $__internal_36_$__cuda_sm70_shflsync_bfly_p)
$__internal_36_$__cuda_sm70_shflsync_bfly_p:
[----:B------:R-:W-:Y:S01]  /*20470*/  IMAD.MOV.U32 R227, RZ, RZ, 0x0 ;  /* 0x00000000ffe37424 */ /* 0x000fe200078e00ff */
[----:B------:R-:W-:Y:S04]  /*20480*/  WARPSYNC R230 ;  /* 0x000000e600007348 */ /* 0x000fe80003800000 */
[----:B------:R0:W1:Y:S01]  /*20490*/  SHFL.BFLY PT, R230, R225, R231, R229 ;  /* 0x0c0000e7e1e67389 */ /* 0x00006200000e00e5 */
[----:B------:R-:W-:Y:S05]  /*204a0*/  RET.REL.NODEC R226 `(_ZN10layer_norm31ln_parallel_residual_fwd_kernelINS_13Kernel_traitsIf13__nv_bfloat16fS2_fjLj5120ELj1ELj1ELj4ELj16ENS_18Kernel_traits_baseILj5120EfS2_fS2_fjLj128EEEEELb1ELb0ELb0EEEvNS_9FwdParamsE) ;  /* 0xfffdfb50e2007950 */ /* 0x000fea0003c3ffff */
.L_x_14344:
        /* <DEDUP_REMOVED lines=13> */
.L_x_32976:


//--------------------- .text._ZN10layer_norm31ln_parallel_residual_fwd_kernelINS_13Kernel_traitsIf13__nv_bfloat16fS2_fjLj5120ELj1ELj1ELj4ELj16ENS_18Kernel_traits_baseILj5120EfS2_fS2_fjLj128EEEEELb1ELb0ELb1EEEvNS_9FwdParamsE --------------------------
	.section	.text._ZN10layer_norm31ln_parallel_residual_fwd_kernelINS_13Kernel_traitsIf13__nv_bfloat16fS2_fjLj5120ELj1ELj1ELj4ELj16ENS_18Kernel_traits_baseILj5120EfS2_fS2_fjLj128EEEEELb1ELb0ELb1EEEvNS_9FwdParamsE,"ax",@progbits
	.sectioninfo	@"SHI_REGISTERS=254"
	.align	128
        .global         _ZN10layer_norm31ln_parallel_residual_fwd_kernelINS_13Kernel_traitsIf13__nv_bfloat16fS2_fjLj5120ELj1ELj1ELj4ELj16ENS_18Kernel_traits_baseILj5120EfS2_fS2_fjLj128EEEEELb1ELb0ELb1EEEvNS_9FwdParamsE
        .type           _ZN10layer_norm31ln_parallel_residual_fwd_kernelINS_13Kernel_traitsIf13__nv_bfloat16fS2_fjLj5120ELj1ELj1ELj4ELj16ENS_18Kernel_traits_baseILj5120EfS2_fS2_fjLj128EEEEELb1ELb0ELb1EEEvNS_9FwdParamsE,@function
        .size           _ZN10layer_norm31ln_parallel_residual_fwd_kernelINS_13Kernel_traitsIf13__nv_bfloat16fS2_fjLj5120ELj1ELj1ELj4ELj16ENS_18Kernel_traits_baseILj5120EfS2_fS2_fjLj128EEEEELb1ELb0ELb1EEEvNS_9FwdParamsE,(.L_x_32977 - _ZN10layer_norm31ln_parallel_residual_fwd_kernelINS_13Kernel_traitsIf13__nv_bfloat16fS2_fjLj5120ELj1ELj1ELj4ELj16ENS_18Kernel_traits_baseILj5120EfS2_fS2_fjLj128EEEEELb1ELb0ELb1EEEvNS_9FwdParamsE)
        .other          _ZN10layer_norm31ln_parallel_residual_fwd_kernelINS_13Kernel_traitsIf13__nv_bfloat16fS2_fjLj5120ELj1ELj1ELj4ELj16ENS_18Kernel_traits_baseILj5120EfS2_fS2_fjLj128EEEEELb1ELb0ELb1EEEvNS_9FwdParamsE,@"STO_CUDA_ENTRY STV_DEFAULT"
_ZN10layer_norm31ln_parallel_residual_fwd_kernelINS_13Kernel_traitsIf13__nv_bfloat16fS2_fjLj5120ELj1ELj1ELj4ELj16ENS_18Kernel_traits_baseILj5120EfS2_fS2_fjLj128EEEEELb1ELb0ELb1EEEvNS_9FwdParamsE:
.text._ZN10layer_norm31ln_parallel_residual_fwd_kernelINS_13Kernel_traitsIf13__nv_bfloat16fS2_fjLj5120ELj1ELj1ELj4ELj16ENS_18Kernel_traits_baseILj5120EfS2_fS2_fjLj128EEEEELb1ELb0ELb1EEEvNS_9FwdParamsE:
        /* <DEDUP_REMOVED lines=9> */
[----:B------:R-:W2:Y:S01]  /*0090*/  @P0 LDG.E.64 R2, [R2.64] ;  /* 0x0000000602020981 */ /* 0x000ea2000c1e1b00 */
[----:B------:R-:W-:Y:S01]  /*00a0*/  @P0 MOV R8, R238 ;  /* 0x000000ee00080202 */ /* 0x000fe20000000f00 */
        /* <DEDUP_REMOVED lines=26> */
[----:B------:R-:W-:Y:S01]  /*0250*/  LEA.HI R231, R230, R231, RZ, 0x19 ;  /* 0x000000e7e6e77211 */ /* 0x000fe200078fc8ff */
        /* <DEDUP_REMOVED lines=20> */
[----:B--2---:R-:W0:Y:S01]  /*03a0*/  @P0 R2UR UR4, R2 ;  /* 0x00000000020403c2 */ /* 0x004e2200000e0000 */
[----:B---3--:R-:W-:-:S07]  /*03b0*/  @P0 IADD3 R238, P1, R4, c[0x0][0x240], RZ ;  /* 0x0000900004ee0a10 */ /* 0x008fce0007f3e0ff */
[----:B------:R1:W2:Y:S01]  /*03c0*/  @P0 R2UR UR5, R3 ;  /* 0x00000000030503c2 */ /* 0x0002a200000e0000 */
        /* <DEDUP_REMOVED lines=54> */
[----:B------:R-:W-:-:S04]  /*0730*/  IMAD.HI.U32 R5, R10, -0x326172a9, RZ ;  /* 0xcd9e8d570a057827 */ /* 0x000fc800078e00ff */
[----:B------:R-:W-:Y:S01]  /*0740*/  IMAD.HI.U32 R3, R9, -0x2daee0ad, RZ ;  /* 0xd2511f5309037827 */ /* 0x000fe200078e00ff */
[----:B------:R-:W-:Y:S02]  /*0750*/  LOP3.LUT R230, R230, 0x7f, RZ, 0xc0, !PT ;  /* 0x0000007fe6e67812 */ /* 0x000fe400078ec0ff */
[----:B------:R-:W-:Y:S02]  /*0760*/  LOP3.LUT R8, R5, UR23, R8, 0x96, !PT ;  /* 0x0000001705087c12 */ /* 0x000fe4000f8e9608 */
[----:B------:R-:W-:Y:S02]  /*0770*/  LOP3.LUT R11, R3, UR24, R2, 0x96, !PT ;  /* 0x00000018030b7c12 */ /* 0x000fe4000f8e9602 */
[----:B------:R-:W-:-:S05]  /*0780*/  IADD3 R2, P1, R0, c[0x0][0x218], RZ ;  /* 0x0000860000027a10 */ /* 0x000fca0007f3e0ff */
[----:B------:R-:W-:-:S05]  /*0790*/  IMAD.X R3, RZ, RZ, c[0x0][0x21c], P1 ;  /* 0x00008700ff037624 */ /* 0x000fca00008e06ff */
        /* <DEDUP_REMOVED lines=11> */
[----:B------:R-:W-:-:S03]  /*0850*/  IMAD.SHL.U32 R4, R230, 0x20, RZ ;  /* 0x00000020e6047824 */ /* 0x000fc600078e00ff */
[----:B------:R-:W-:Y:S02]  /*0860*/  ISETP.NE.AND.EX P0, PT, RZ, c[0x0][0x224], PT, P0 ;  /* 0x00008900ff007a0c */ /* 0x000fe40003f05300 */
[C---:B------:R-:W-:Y:S02]  /*0870*/  IADD3 R6, P1, R4.reuse, c[0x0][0x220], RZ ;  /* 0x0000880004067a10 */ /* 0x040fe40007f3e0ff */
[----:B------:R-:W-:Y:S02]  /*0880*/  IADD3 R4, P3, R4, c[0x0][0x1b8], RZ ;  /* 0x00006e0004047a10 */ /* 0x000fe40007f7e0ff */
[----:B------:R-:W-:Y:S02]  /*0890*/  IADD3.X R7, RZ, c[0x0][0x224], RZ, P1, !PT ;  /* 0x00008900ff077a10 */ /* 0x000fe40000ffe4ff */
[----:B------:R-:W-:Y:S01]  /*08a0*/  ISETP.GE.AND P1, PT, R231, c[0x0][0x164], PT ;  /* 0x00005900e7007a0c */ /* 0x000fe20003f26270 */
[----:B------:R-:W-:Y:S01]  /*08b0*/  IMAD.X R5, RZ, RZ, c[0x0][0x1bc], P3 ;  /* 0x00006f00ff057624 */ /* 0x000fe200018e06ff */
[----:B0-----:R-:W-:-:S03]  /*08c0*/  IADD3 R2, P2, R0, c[0x0][0x1b0], RZ ;  /* 0x00006c0000027a10 */ /* 0x001fc60007f5e0ff */
[----:B------:R0:W5:Y:S02]  /*08d0*/  @P0 LDG.E.128 R172, [R6.64] ;  /* 0x0000000606ac0981 */ /* 0x000164000c1e1d00 */
[----:B------:R-:W-:Y:S02]  /*08e0*/  IMAD.X R3, RZ, RZ, c[0x0][0x1b4], P2 ;  /* 0x00006d00ff037624 */ /* 0x000fe400010e06ff */
        /* <DEDUP_REMOVED lines=12> */
[----:B------:R-:W-:Y:S01]  /*09b0*/  IMAD.HI.U32 R0, R8, -0x2daee0ad, RZ ;  /* 0xd2511f5308007827 */ /* 0x000fe200078e00ff */
[----:B------:R-:W-:Y:S01]  /*09c0*/  UIADD3 UR25, UR4, -0x700cb87f, URZ ;  /* 0x8ff3478104197890 */ /* 0x000fe2000fffe03f */
[----:B------:R1:W5:Y:S02]  /*09d0*/  LDG.E.128 R128, [R2.64+0x10] ;  /* 0x0000100602807981 */ /* 0x000364000c1e1d00 */
[----:B0-----:R-:W-:-:S02]  /*09e0*/  IMAD.HI.U32 R7, R11, -0x326172a9, RZ ;  /* 0xcd9e8d570b077827 */ /* 0x001fc400078e00ff */
        /* <DEDUP_REMOVED lines=8> */
[----:B------:R-:W-:Y:S01]  /*0a70*/  LOP3.LUT R238, R238, 0x3, RZ, 0xc0, !PT ;  /* 0x00000003eeee7812 */ /* 0x000fe200078ec0ff */
[----:B------:R-:W-:-:S02]  /*0a80*/  IMAD R6, R8, -0x2daee0ad, RZ ;  /* 0xd2511f5308067824 */ /* 0x000fc400078e02ff */
[----:B------:R0:W5:Y:S04]  /*0a90*/  LDG.E.128 R92, [R4.64] ;  /* 0x00000006045c7981 */ /* 0x000168000c1e1d00 */
[----:B------:R0:W5:Y:S01]  /*0aa0*/  LDG.E.128 R88, [R4.64+0x10] ;  /* 0x0000100604587981 */ /* 0x000162000c1e1d00 */
[----:B-1----:R-:W-:Y:S02]  /*0ab0*/  IMAD R3, R9, -0x2daee0ad, RZ ;  /* 0xd2511f5309037824 */ /* 0x002fe400078e02ff */
[----:B------:R-:W-:Y:S01]  /*0ac0*/  IMAD R2, R10, -0x326172a9, RZ ;  /* 0xcd9e8d570a027824 */ /* 0x000fe200078e02ff */
[----:B------:R0:W5:Y:S02]  /*0ad0*/  LDG.E.128 R84, [R4.64+0x1000] ;  /* 0x0010000604547981 */ /* 0x000164000c1e1d00 */
[----:B------:R-:W-:Y:S01]  /*0ae0*/  LOP3.LUT R3, R0, UR26, R3, 0x96, !PT ;  /* 0x0000001a00037c12 */ /* 0x000fe2000f8e9603 */
[----:B------:R-:W-:Y:S01]  /*0af0*/  IMAD.MOV.U32 R0, RZ, RZ, 0x1 ;  /* 0x00000001ff007424 */ /* 0x000fe200078e00ff */
[----:B------:R0:W5:Y:S01]  /*0b00*/  LDG.E.128 R80, [R4.64+0x1010] ;  /* 0x0010100604507981 */ /* 0x000162000c1e1d00 */
[----:B------:R-:W-:-:S03]  /*0b10*/  LOP3.LUT R2, R7, UR25, R2, 0x96, !PT ;  /* 0x0000001907027c12 */ /* 0x000fc6000f8e9602 */
[----:B------:R0:W5:Y:S04]  /*0b20*/  LDG.E.128 R76, [R4.64+0x2000] ;  /* 0x00200006044c7981 */ /* 0x000168000c1e1d00 */
        /* <DEDUP_REMOVED lines=8> */
.L_x_14993:
[----:B------:R-:W-:Y:S01]  /*0bb0*/  ISETP.NE.U32.AND P0, PT, RZ, c[0x0][0x180], PT ;  /* 0x00006000ff007a0c */ /* 0x000fe20003f05070 */
[----:B------:R-:W-:Y:S01]  /*0bc0*/  IMAD R12, R231, c[0x0][0x168], RZ ;  /* 0x00005a00e70c7a24 */ /* 0x000fe200078e02ff */
[----:B------:R-:W-:Y:S01]  /*0bd0*/  ISETP.NE.U32.AND P1, PT, RZ, c[0x0][0x178], PT ;  /* 0x00005e00ff007a0c */ /* 0x000fe20003f25070 */
[----:B------:R-:W-:Y:S01]  /*0be0*/  IMAD.MOV.U32 R220, RZ, RZ, 0x10 ;  /* 0x00000010ffdc7424 */ /* 0x000fe200078e00ff */
[----:B------:R-:W-:Y:S02]  /*0bf0*/  ISETP.NE.AND.EX P0, PT, RZ, c[0x0][0x184], PT, P0 ;  /* 0x00006100ff007a0c */ /* 0x000fe40003f05300 */
[----:B------:R-:W-:Y:S02]  /*0c00*/  SHF.R.S32.HI R13, RZ, 0x1f, R12 ;  /* 0x0000001fff0d7819 */ /* 0x000fe4000001140c */
[----:B------:R-:W-:Y:S02]  /*0c10*/  ISETP.NE.AND.EX P2, PT, RZ, c[0x0][0x17c], PT, P1 ;  /* 0x00005f00ff007a0c */ /* 0x000fe40003f45310 */
[----:B------:R-:W-:-:S02]  /*0c20*/  LEA.HI R13, R13, R12, RZ, 0x3 ;  /* 0x0000000c0d0d7211 */ /* 0x000fc400078f18ff */
[----:B------:R-:W-:Y:S02]  /*0c30*/  LOP3.LUT R236, R236, 0xffffffdf, RZ, 0xc0, !PT ;  /* 0xffffffdfecec7812 */ /* 0x000fe400078ec0ff */
[----:B------:R-:W-:-:S03]  /*0c40*/  LEA.HI.SX32 R237, R13, R230, 0x1d ;  /* 0x000000e60ded7211 */ /* 0x000fc600078feaff */
[----:B------:R-:W-:Y:S02]  /*0c50*/  @P0 MOV R18, 0x20 ;  /* 0x0000002000120802 */ /* 0x000fe40000000f00 */
[CC--:B------:R-:W-:Y:S01]  /*0c60*/  IMAD.WIDE.U32 R12, R237.reuse, R220.reuse, c[0x0][0x170] ;  /* 0x00005c00ed0c7625 */ /* 0x0c0fe200078e00dc */
        /* <DEDUP_REMOVED lines=19> */
.L_x_14346:
[----:B0-----:R-:W-:Y:S02]  /*0da0*/  IMAD.MOV.U32 R16, RZ, RZ, R4 ;  /* 0x000000ffff107224 */ /* 0x001fe400078e0004 */
.L_x_14347:
[----:B------:R-:W-:Y:S05]  /*0db0*/  BSYNC B0 ;  /* 0x0000000000007941 */ /* 0x000fea0003800000 */
.L_x_14345:
        /* <DEDUP_REMOVED lines=16> */
.L_x_14351:
[----:B------:R-:W-:Y:S05]  /*0ec0*/  BSYNC B1 ;  /* 0x0000000000017941 */ /* 0x000fea0003800000 */
.L_x_14350:
        /* <DEDUP_REMOVED lines=44> */
.L_x_14349:
[----:B------:R-:W-:Y:S05]  /*1190*/  BSYNC B0 ;  /* 0x0000000000007941 */ /* 0x000fea0003800000 */
.L_x_14348:
[----:B------:R0:W1:Y:S01]  /*11a0*/  I2F.U32 R17, R16 ;  /* 0x0000001000117306 */ /* 0x0000620000201000 */
[----:B------:R-:W-:Y:S01]  /*11b0*/  ISETP.NE.U32.AND P1, PT, RZ, c[0x0][0x178], PT ;  /* 0x00005e00ff007a0c */ /* 0x000fe20003f25070 */
[----:B------:R-:W-:Y:S01]  /*11c0*/  IMAD.MOV.U32 R232, RZ, RZ, 0x2f800000 ;  /* 0x2f800000ffe87424 */ /* 0x000fe200078e00ff */
[----:B------:R-:W-:Y:S02]  /*11d0*/  LOP3.LUT R236, R236, 0xffffffef, RZ, 0xc0, !PT ;  /* 0xffffffefecec7812 */ /* 0x000fe400078ec0ff */
[----:B------:R-:W-:Y:S02]  /*11e0*/  ISETP.NE.AND.EX P6, PT, RZ, c[0x0][0x17c], PT, P1 ;  /* 0x00005f00ff007a0c */ /* 0x000fe40003fc5310 */
[----:B0----5:R-:W-:-:S05]  /*11f0*/  PRMT R16, RZ, 0x5410, R12 ;  /* 0x00005410ff107816 */ /* 0x021fca000000000c */
[----:B------:R-:W-:Y:S02]  /*1200*/  FMUL.FTZ R40, R16, c[0x0][0x1e8] ;  /* 0x00007a0010287a20 */ /* 0x000fe40000410000 */
[----:B-1----:R-:W-:-:S04]  /*1210*/  FFMA.FTZ R17, R17, R232, 1.1641532182693481445e-10 ;  /* 0x2f00000011117423 */ /* 0x002fc800000100e8 */
[----:B------:R-:W-:Y:S02]  /*1220*/  @P6 LOP3.LUT R236, R236, 0x10, RZ, 0xfc, !PT ;  /* 0x00000010ecec6812 */ /* 0x000fe400078efcff */
[----:B------:R-:W-:-:S04]  /*1230*/  FSETP.GTU.FTZ.AND P2, PT, R17, c[0x0][0x1e4], PT ;  /* 0x0000790011007a0b */ /* 0x000fc80003f5c000 */
[----:B------:R-:W-:Y:S02]  /*1240*/  P2R R17, PR, RZ, 0x4 ;  /* 0x00000004ff117803 */ /* 0x000fe40000000000 */
[----:B------:R-:W-:Y:S01]  /*1250*/  FSEL R40, R40, RZ, !P2 ;  /* 0x000000ff28287208 */ /* 0x000fe20005000000 */
[----:B------:R-:W-:Y:S05]  /*1260*/  @P6 BRA `(.L_x_14352) ;  /* 0x0000005000006947 */ /* 0x000fea0003800000 */
[----:B------:R-:W-:Y:S01]  /*1270*/  MOV R18, R20 ;  /* 0x0000001400127202 */ /* 0x000fe20000000f00 */
[----:B------:R-:W-:Y:S05]  /*1280*/  @!P0 BRA `(.L_x_14353) ;  /* 0x0000058000008947 */ /* 0x000fea0003800000 */
[----:B------:R-:W-:Y:S02]  /*1290*/  IMAD.MOV.U32 R18, RZ, RZ, R20 ;  /* 0x000000ffff127224 */ /* 0x000fe400078e0014 */
[----:B------:R-:W-:Y:S01]  /*12a0*/  FADD.FTZ R40, R48, R40 ;  /* 0x0000002830287221 */ /* 0x000fe20000010000 */
[----:B------:R-:W-:Y:S05]  /*12b0*/  BRA `(.L_x_14353) ;  /* 0x0000055000007947 */ /* 0x000fea0003800000 */
.L_x_14352:
        /* <DEDUP_REMOVED lines=12> */
.L_x_14355:
[----:B------:R-:W-:Y:S02]  /*1380*/  IMAD.MOV.U32 R16, RZ, RZ, R4 ;  /* 0x000000ffff107224 */ /* 0x000fe400078e0004 */
.L_x_14356:
[----:B------:R-:W-:Y:S05]  /*1390*/  BSYNC B0 ;  /* 0x0000000000007941 */ /* 0x000fea0003800000 */
.L_x_14354:
        /* <DEDUP_REMOVED lines=16> */
.L_x_14360:
[----:B------:R-:W-:Y:S05]  /*14a0*/  BSYNC B1 ;  /* 0x0000000000017941 */ /* 0x000fea0003800000 */
.L_x_14359:
        /* <DEDUP_REMOVED lines=44> */
.L_x_14358:
[----:B------:R-:W-:Y:S05]  /*1770*/  BSYNC B0 ;  /* 0x0000000000007941 */ /* 0x000fea0003800000 */
.L_x_14357:
        /* <DEDUP_REMOVED lines=9> */
.L_x_14353:
        /* <DEDUP_REMOVED lines=12> */
.L_x_14362:
[----:B------:R-:W-:Y:S02]  /*18d0*/  IMAD.MOV.U32 R16, RZ, RZ, R4 ;  /* 0x000000ffff107224 */ /* 0x000fe400078e0004 */
.L_x_14363:
[----:B------:R-:W-:Y:S05]  /*18e0*/  BSYNC B0 ;  /* 0x0000000000007941 */ /* 0x000fea0003800000 */
.L_x_14361:
        /* <DEDUP_REMOVED lines=16> */
.L_x_14367:
[----:B------:R-:W-:Y:S05]  /*19f0*/  BSYNC B1 ;  /* 0x0000000000017941 */ /* 0x000fea0003800000 */
.L_x_14366:
        /* <DEDUP_REMOVED lines=44> */
.L_x_14365:
[----:B------:R-:W-:Y:S05]  /*1cc0*/  BSYNC B0 ;  /* 0x0000000000007941 */ /* 0x000fea0003800000 */
.L_x_14364:
        /* <DEDUP_REMOVED lines=13> */
.L_x_14368:
        /* <DEDUP_REMOVED lines=12> */
.L_x_14371:
[----:B------:R-:W-:Y:S02]  /*1e60*/  IMAD.MOV.U32 R12, RZ, RZ, R4 ;  /* 0x000000ffff0c7224 */ /* 0x000fe400078e0004 */
.L_x_14372:
[----:B------:R-:W-:Y:S05]  /*1e70*/  BSYNC B0 ;  /* 0x0000000000007941 */ /* 0x000fea0003800000 */
.L_x_14370:
        /* <DEDUP_REMOVED lines=16> */
.L_x_14376:
[----:B------:R-:W-:Y:S05]  /*1f80*/  BSYNC B1 ;  /* 0x0000000000017941 */ /* 0x000fea0003800000 */
.L_x_14375:
        /* <DEDUP_REMOVED lines=44> */
.L_x_14374:
[----:B------:R-:W-:Y:S05]  /*2250*/  BSYNC B0 ;  /* 0x0000000000007941 */ /* 0x000fea0003800000 */
.L_x_14373:
        /* <DEDUP_REMOVED lines=9> */
.L_x_14369:
        /* <DEDUP_REMOVED lines=12> */
.L_x_14378:
[----:B------:R-:W-:Y:S02]  /*23b0*/  IMAD.MOV.U32 R12, RZ, RZ, R4 ;  /* 0x000000ffff0c7224 */ /* 0x000fe400078e0004 */
.L_x_14379:
[----:B------:R-:W-:Y:S05]  /*23c0*/  BSYNC B0 ;  /* 0x0000000000007941 */ /* 0x000fea0003800000 */
.L_x_14377:
        /* <DEDUP_REMOVED lines=16> */
.L_x_14383:
[----:B------:R-:W-:Y:S05]  /*24d0*/  BSYNC B1 ;  /* 0x0000000000017941 */ /* 0x000fea0003800000 */
.L_x_14382:
        /* <DEDUP_REMOVED lines=44> */
.L_x_14381:
[----:B------:R-:W-:Y:S05]  /*27a0*/  BSYNC B0 ;  /* 0x0000000000007941 */ /* 0x000fea0003800000 */
.L_x_14380:
[----:B------:R0:W1:Y:S02]  /*27b0*/  I2F.U32 R21, R12 ;  /* 0x0000000c00157306 */ /* 0x0000640000201000 */
[----:B0-----:R-:W-:-:S05]  /*27c0*/  PRMT R12, RZ, 0x5410, R13 ;  /* 0x00005410ff0c7816 */ /* 0x001fca000000000d */
[----:B------:R-:W-:Y:S02]  /*27d0*/  FMUL.FTZ R42, R12, c[0x0][0x1e8] ;  /* 0x00007a000c2a7a20 */ /* 0x000fe40000410000 */
[----:B-1----:R-:W-:-:S05]  /*27e0*/  FFMA.FTZ R21, R21, R232, 1.1641532182693481445e-10 ;  /* 0x2f00000015157423 */ /* 0x002fca00000100e8 */
        /* <DEDUP_REMOVED lines=9> */
.L_x_14384:
        /* <DEDUP_REMOVED lines=12> */
.L_x_14387:
[----:B------:R-:W-:Y:S02]  /*2940*/  IMAD.MOV.U32 R12, RZ, RZ, R4 ;  /* 0x000000ffff0c7224 */ /* 0x000fe400078e0004 */
.L_x_14388:
[----:B------:R-:W-:Y:S05]  /*2950*/  BSYNC B0 ;  /* 0x0000000000007941 */ /* 0x000fea0003800000 */
.L_x_14386:
        /* <DEDUP_REMOVED lines=16> */
.L_x_14392:
[----:B------:R-:W-:Y:S05]  /*2a60*/  BSYNC B1 ;  /* 0x0000000000017941 */ /* 0x000fea0003800000 */
.L_x_14391:
        /* <DEDUP_REMOVED lines=44> */
.L_x_14390:
[----:B------:R-:W-:Y:S05]  /*2d30*/  BSYNC B0 ;  /* 0x0000000000007941 */ /* 0x000fea0003800000 */
.L_x_14389:
        /* <DEDUP_REMOVED lines=9> */
.L_x_14385:
        /* <DEDUP_REMOVED lines=12> */
.L_x_14394:
[----:B------:R-:W-:Y:S02]  /*2e90*/  IMAD.MOV.U32 R12, RZ, RZ, R4 ;  /* 0x000000ffff0c7224 */ /* 0x000fe400078e0004 */
.L_x_14395:
[----:B------:R-:W-:Y:S05]  /*2ea0*/  BSYNC B0 ;  /* 0x0000000000007941 */ /* 0x000fea0003800000 */
.L_x_14393:
        /* <DEDUP_REMOVED lines=16> */
.L_x_14399:
[----:B------:R-:W-:Y:S05]  /*2fb0*/  BSYNC B1 ;  /* 0x0000000000017941 */ /* 0x000fea0003800000 */
.L_x_14398:
        /* <DEDUP_REMOVED lines=44> */
.L_x_14397:
[----:B------:R-:W-:Y:S05]  /*3280*/  BSYNC B0 ;  /* 0x0000000000007941 */ /* 0x000fea0003800000 */
.L_x_14396:
        /* <DEDUP_REMOVED lines=12> */
.L_x_14400:
        /* <DEDUP_REMOVED lines=12> */
.L_x_14403:
[----:B------:R-:W-:Y:S02]  /*3410*/  IMAD.MOV.U32 R12, RZ, RZ, R4 ;  /* 0x000000ffff0c7224 */ /* 0x000fe400078e0004 */
.L_x_14404:
[----:B------:R-:W-:Y:S05]  /*3420*/  BSYNC B0 ;  /* 0x0000000000007941 */ /* 0x000fea0003800000 */
.L_x_14402:
        /* <DEDUP_REMOVED lines=16> */
.L_x_14408:
[----:B------:R-:W-:Y:S05]  /*3530*/  BSYNC B1 ;  /* 0x0000000000017941 */ /* 0x000fea0003800000 */
.L_x_14407:
        /* <DEDUP_REMOVED lines=44> */
.L_x_14406:
[----:B------:R-:W-:Y:S05]  /*3800*/  BSYNC B0 ;  /* 0x0000000000007941 */ /* 0x000fea0003800000 */
.L_x_14405:
        /* <DEDUP_REMOVED lines=9> */
.L_x_14401:
        /* <DEDUP_REMOVED lines=12> */
.L_x_14410:
[----:B------:R-:W-:Y:S02]  /*3960*/  IMAD.MOV.U32 R12, RZ, RZ, R4 ;  /* 0x000000ffff0c7224 */ /* 0x000fe400078e0004 */
.L_x_14411:
[----:B------:R-:W-:Y:S05]  /*3970*/  BSYNC B0 ;  /* 0x0000000000007941 */ /* 0x000fea0003800000 */
.L_x_14409:
        /* <DEDUP_REMOVED lines=16> */
.L_x_14415:
[----:B------:R-:W-:Y:S05]  /*3a80*/  BSYNC B1 ;  /* 0x0000000000017941 */ /* 0x000fea0003800000 */
.L_x_14414:
        /* <DEDUP_REMOVED lines=44> */
.L_x_14413:
[----:B------:R-:W-:Y:S05]  /*3d50*/  BSYNC B0 ;  /* 0x0000000000007941 */ /* 0x000fea0003800000 */
.L_x_14412:
        /* <DEDUP_REMOVED lines=12> */
.L_x_14416:
        /* <DEDUP_REMOVED lines=12> */
.L_x_14419:
[----:B------:R-:W-:Y:S02]  /*3ee0*/  IMAD.MOV.U32 R12, RZ, RZ, R4 ;  /* 0x000000ffff0c7224 */ /* 0x000fe400078e0004 */
.L_x_14420:
[----:B------:R-:W-:Y:S05]  /*3ef0*/  BSYNC B0 ;  /* 0x0000000000007941 */ /* 0x000fea0003800000 */
.L_x_14418:
        /* <DEDUP_REMOVED lines=16> */
.L_x_14424:
[----:B------:R-:W-:Y:S05]  /*4000*/  BSYNC B1 ;  /* 0x0000000000017941 */ /* 0x000fea0003800000 */
.L_x_14423:
        /* <DEDUP_REMOVED lines=44> */
.L_x_14422:
[----:B------:R-:W-:Y:S05]  /*42d0*/  BSYNC B0 ;  /* 0x0000000000007941 */ /* 0x000fea0003800000 */
.L_x_14421:
        /* <DEDUP_REMOVED lines=9> */
.L_x_14417:
        /* <DEDUP_REMOVED lines=12> */
.L_x_14426:
[----:B------:R-:W-:Y:S02]  /*4430*/  IMAD.MOV.U32 R12, RZ, RZ, R4 ;  /* 0x000000ffff0c7224 */ /* 0x000fe400078e0004 */
.L_x_14427:
[----:B------:R-:W-:Y:S05]  /*4440*/  BSYNC B0 ;  /* 0x0000000000007941 */ /* 0x000fea0003800000 */
.L_x_14425:
        /* <DEDUP_REMOVED lines=16> */
.L_x_14431:
[----:B------:R-:W-:Y:S05]  /*4550*/  BSYNC B1 ;  /* 0x0000000000017941 */ /* 0x000fea0003800000 */
.L_x_14430:
        /* <DEDUP_REMOVED lines=44> */
.L_x_14429:
[----:B------:R-:W-:Y:S05]  /*4820*/  BSYNC B0 ;  /* 0x0000000000007941 */ /* 0x000fea0003800000 */
.L_x_14428:
        /* <DEDUP_REMOVED lines=12> */
.L_x_14432:
        /* <DEDUP_REMOVED lines=12> */
.L_x_14435:
[----:B------:R-:W-:Y:S02]  /*49b0*/  IMAD.MOV.U32 R12, RZ, RZ, R4 ;  /* 0x000000ffff0c7224 */ /* 0x000fe400078e0004 */
.L_x_14436:
[----:B------:R-:W-:Y:S05]  /*49c0*/  BSYNC B0 ;  /* 0x0000000000007941 */ /* 0x000fea0003800000 */
.L_x_14434:
        /* <DEDUP_REMOVED lines=16> */
.L_x_14440:
[----:B------:R-:W-:Y:S05]  /*4ad0*/  BSYNC B1 ;  /* 0x0000000000017941 */ /* 0x000fea0003800000 */
.L_x_14439:
        /* <DEDUP_REMOVED lines=44> */
.L_x_14438:
[----:B------:R-:W-:Y:S05]  /*4da0*/  BSYNC B0 ;  /* 0x0000000000007941 */ /* 0x000fea0003800000 */
.L_x_14437:
        /* <DEDUP_REMOVED lines=9> */
.L_x_14433:
        /* <DEDUP_REMOVED lines=12> */
.L_x_14442:
[----:B------:R-:W-:Y:S02]  /*4f00*/  IMAD.MOV.U32 R12, RZ, RZ, R4 ;  /* 0x000000ffff0c7224 */ /* 0x000fe400078e0004 */
.L_x_14443:
[----:B------:R-:W-:Y:S05]  /*4f10*/  BSYNC B0 ;  /* 0x0000000000007941 */ /* 0x000fea0003800000 */
.L_x_14441:
        /* <DEDUP_REMOVED lines=16> */
.L_x_14447:
[----:B------:R-:W-:Y:S05]  /*5020*/  BSYNC B1 ;  /* 0x0000000000017941 */ /* 0x000fea0003800000 */
.L_x_14446:
        /* <DEDUP_REMOVED lines=44> */
.L_x_14445:
[----:B------:R-:W-:Y:S05]  /*52f0*/  BSYNC B0 ;  /* 0x0000000000007941 */ /* 0x000fea0003800000 */
.L_x_14444:
[----:B------:R0:W1:Y:S02]  /*5300*/  I2F.U32 R13, R12 ;  /* 0x0000000c000d7306 */ /* 0x0000640000201000 */
[----:B0-----:R-:W-:-:S05]  /*5310*/  PRMT R12, RZ, 0x5410, R15 ;  /* 0x00005410ff0c7816 */ /* 0x001fca000000000f */
[----:B------:R-:W-:Y:S02]  /*5320*/  FMUL.FTZ R38, R12, c[0x0][0x1e8] ;  /* 0x00007a000c267a20 */ /* 0x000fe40000410000 */
[----:B-1----:R-:W-:-:S05]  /*5330*/  FFMA.FTZ R13, R13, R232, 1.1641532182693481445e-10 ;  /* 0x2f0000000d0d7423 */ /* 0x002fca00000100e8 */
        /* <DEDUP_REMOVED lines=8> */
.L_x_14448:
        /* <DEDUP_REMOVED lines=12> */
.L_x_14451:
[----:B------:R-:W-:Y:S02]  /*5480*/  IMAD.MOV.U32 R12, RZ, RZ, R4 ;  /* 0x000000ffff0c7224 */ /* 0x000fe400078e0004 */
.L_x_14452:
[----:B------:R-:W-:Y:S05]  /*5490*/  BSYNC B0 ;  /* 0x0000000000007941 */ /* 0x000fea0003800000 */
.L_x_14450:
        /* <DEDUP_REMOVED lines=16> */
.L_x_14456:
[----:B------:R-:W-:Y:S05]  /*55a0*/  BSYNC B1 ;  /* 0x0000000000017941 */ /* 0x000fea0003800000 */
.L_x_14455:
        /* <DEDUP_REMOVED lines=44> */
.L_x_14454:
[----:B------:R-:W-:Y:S05]  /*5870*/  BSYNC B0 ;  /* 0x0000000000007941 */ /* 0x000fea0003800000 */
.L_x_14453:
        /* <DEDUP_REMOVED lines=9> */
.L_x_14449:
        /* <DEDUP_REMOVED lines=12> */
.L_x_14458:
[----:B------:R-:W-:Y:S02]  /*59d0*/  IMAD.MOV.U32 R12, RZ, RZ, R4 ;  /* 0x000000ffff0c7224 */ /* 0x000fe400078e0004 */
.L_x_14459:
[----:B------:R-:W-:Y:S05]  /*59e0*/  BSYNC B0 ;  /* 0x0000000000007941 */ /* 0x000fea0003800000 */
.L_x_14457:
        /* <DEDUP_REMOVED lines=16> */
.L_x_14463:
[----:B------:R-:W-:Y:S05]  /*5af0*/  BSYNC B1 ;  /* 0x0000000000017941 */ /* 0x000fea0003800000 */
.L_x_14462:
        /* <DEDUP_REMOVED lines=44> */
.L_x_14461:
[----:B------:R-:W-:Y:S05]  /*5dc0*/  BSYNC B0 ;  /* 0x0000000000007941 */ /* 0x000fea0003800000 */
.L_x_14460:
        /* <DEDUP_REMOVED lines=13> */
.L_x_14464:
        /* <DEDUP_REMOVED lines=12> */
.L_x_14467:
[----:B------:R-:W-:Y:S02]  /*5f60*/  IMAD.MOV.U32 R12, RZ, RZ, R4 ;  /* 0x000000ffff0c7224 */ /* 0x000fe400078e0004 */
.L_x_14468:
[----:B------:R-:W-:Y:S05]  /*5f70*/  BSYNC B0 ;  /* 0x0000000000007941 */ /* 0x000fea0003800000 */
.L_x_14466:
        /* <DEDUP_REMOVED lines=18> */
.L_x_14472:
[----:B------:R-:W-:Y:S05]  /*60a0*/  BSYNC B1 ;  /* 0x0000000000017941 */ /* 0x000fea0003800000 */
.L_x_14471:
        /* <DEDUP_REMOVED lines=43> */
.L_x_14470:
[----:B------:R-:W-:Y:S05]  /*6360*/  BSYNC B0 ;  /* 0x0000000000007941 */ /* 0x000fea0003800000 */
.L_x_14469:
        /* <DEDUP_REMOVED lines=9> */
.L_x_14465:
[----:B------:R-:W-:Y:S01]  /*6400*/  SEL R14, RZ, 0x1000000, P5 ;  /* 0x01000000ff0e7807 */ /* 0x000fe20002800000 */
[----:B------:R-:W-:Y:S01]  /*6410*/  IMAD.MOV.U32 R234, RZ, RZ, 0x20 ;  /* 0x00000020ffea7424 */ /* 0x000fe200078e00ff */
[----:B------:R-:W-:Y:S01]  /*6420*/  SEL R13, RZ, 0x10000, P4 ;  /* 0x00010000ff0d7807 */ /* 0x000fe20002000000 */
[----:B------:R-:W-:Y:S01]  /*6430*/  IMAD.MOV.U32 R240, RZ, RZ, 0x8 ;  /* 0x00000008fff07424 */ /* 0x000fe200078e00ff */
[----:B------:R-:W-:Y:S01]  /*6440*/  SEL R18, RZ, 0x100, P3 ;  /* 0x00000100ff127807 */ /* 0x000fe20001800000 */
[----:B------:R-:W-:Y:S01]  /*6450*/  IMAD.WIDE.U32 R22, R237, R234, c[0x0][0x188] ;  /* 0x00006200ed167625 */ /* 0x000fe200078e00ea */
[----:B------:R-:W-:Y:S02]  /*6460*/  ISETP.NE.AND P4, PT, R16, RZ, PT ;  /* 0x000000ff1000720c */ /* 0x000fe40003f85270 */
[----:B------:R-:W-:Y:S02]  /*6470*/  ISETP.NE.AND P3, PT, R24, RZ, PT ;  /* 0x000000ff1800720c */ /* 0x000fe40003f65270 */
[----:B------:R-:W-:Y:S01]  /*6480*/  SEL R16, RZ, 0x1, P1 ;  /* 0x00000001ff107807 */ /* 0x000fe20000800000 */
[----:B------:R0:W-:Y:S01]  /*6490*/  STG.E.128 [R22.64], R40 ;  /* 0x0000002816007986 */ /* 0x0001e2000c101d06 */
[----:B------:R-:W-:-:S02]  /*64a0*/  LOP3.LUT R18, R18, R14, R13, 0xfe, !PT ;  /* 0x0000000e12127212 */ /* 0x000fc400078efe0d */
[----:B------:R-:W-:Y:S01]  /*64b0*/  SEL R12, RZ, 0x1, P3 ;  /* 0x00000001ff0c7807 */ /* 0x000fe20001800000 */
[----:B------:R0:W-:Y:S01]  /*64c0*/  STG.E.128 [R22.64+0x10], R36 ;  /* 0x0000102416007986 */ /* 0x0001e2000c101d06 */
[----:B------:R-:W-:Y:S02]  /*64d0*/  SEL R14, RZ, 0x1, P4 ;  /* 0x00000001ff0e7807 */ /* 0x000fe40002000000 */
[----:B------:R-:W-:Y:S01]  /*64e0*/  ISETP.NE.AND P5, PT, R17, RZ, PT ;  /* 0x000000ff1100720c */ /* 0x000fe20003fa5270 */
[----:B------:R-:W-:Y:S01]  /*64f0*/  IMAD.WIDE.U32 R16, R16, 0x1000000, RZ ;  /* 0x0100000010107825 */ /* 0x000fe200078e00ff */
[----:B------:R-:W-:Y:S02]  /*6500*/  SEL R27, RZ, 0x1, P2 ;  /* 0x00000001ff1b7807 */ /* 0x000fe40001000000 */
[----:B------:R-:W-:Y:S01]  /*6510*/  LOP3.LUT P6, RZ, R236, 0x20, RZ, 0xc0, !PT ;  /* 0x00000020ecff7812 */ /* 0x000fe200078cc0ff */
[----:B------:R-:W-:Y:S01]  /*6520*/  IMAD.WIDE.U32 R12, R12, 0x10000, RZ ;  /* 0x000100000c0c7825 */ /* 0x000fe200078e00ff */
[----:B------:R-:W-:-:S02]  /*6530*/  LOP3.LUT R27, R17, R18, R27, 0xfe, !PT ;  /* 0x00000012111b7212 */ /* 0x000fc400078efe1b */
[----:B------:R-:W-:Y:S01]  /*6540*/  SEL R17, RZ, 0x1, P5 ;  /* 0x00000001ff117807 */ /* 0x000fe20002800000 */
[----:B------:R-:W-:Y:S01]  /*6550*/  IMAD.WIDE.U32 R14, R14, 0x100, RZ ;  /* 0x000001000e0e7825 */ /* 0x000fe200078e00ff */
[----:B------:R-:W-:-:S04]  /*6560*/  IADD3 R25, R237, 0x80, RZ ;  /* 0x00000080ed197810 */ /* 0x000fc80007ffe0ff */
[----:B------:R-:W-:Y:S02]  /*6570*/  LOP3.LUT R16, R14, R16, R12, 0xfe, !PT ;  /* 0x000000100e107212 */ /* 0x000fe400078efe0c */
[----:B------:R-:W-:Y:S01]  /*6580*/  LOP3.LUT R27, R15, R27, R13, 0xfe, !PT ;  /* 0x0000001b0f1b7212 */ /* 0x000fe200078efe0d */
[----:B------:R-:W-:Y:S01]  /*6590*/  IMAD.WIDE.U32 R14, R237, R240, c[0x0][0x190] ;  /* 0x00006400ed0e7625 */ /* 0x000fe200078e00f0 */
[----:B------:R-:W-:-:S03]  /*65a0*/  LOP3.LUT R26, R16, R17, RZ, 0xfc, !PT ;  /* 0x00000011101a7212 */ /* 0x000fc600078efcff */
[C---:B------:R-:W-:Y:S02]  /*65b0*/  @P6 IMAD.WIDE.U32 R18, R25.reuse, R220, c[0x0][0x178] ;  /* 0x00005e0019126625 */ /* 0x040fe400078e00dc */
[----:B------:R0:W-:Y:S02]  /*65c0*/  STG.E.64 [R14.64], R26 ;  /* 0x0000001a0e007986 */ /* 0x0001e4000c101b06 */
        /* <DEDUP_REMOVED lines=22> */
.L_x_14473:
        /* <DEDUP_REMOVED lines=16> */
.L_x_14475:
[----:B-1----:R-:W-:Y:S02]  /*6830*/  IMAD.MOV.U32 R16, RZ, RZ, R4 ;  /* 0x000000ffff107224 */ /* 0x002fe400078e0004 */
.L_x_14476:
[----:B------:R-:W-:Y:S05]  /*6840*/  BSYNC B0 ;  /* 0x0000000000007941 */ /* 0x000fea0003800000 */
.L_x_14474:
        /* <DEDUP_REMOVED lines=16> */
.L_x_14480:
[----:B------:R-:W-:Y:S05]  /*6950*/  BSYNC B1 ;  /* 0x0000000000017941 */ /* 0x000fea0003800000 */
.L_x_14479:
        /* <DEDUP_REMOVED lines=44> */
.L_x_14478:
[----:B------:R-:W-:Y:S05]  /*6c20*/  BSYNC B0 ;  /* 0x0000000000007941 */ /* 0x000fea0003800000 */
.L_x_14477:
[----:B------:R0:W1:Y:S01]  /*6c30*/  I2F.U32 R17, R16 ;  /* 0x0000001000117306 */ /* 0x0000620000201000 */
[----:B------:R-:W-:Y:S02]  /*6c40*/  LOP3.LUT P6, RZ, R236, 0x10, RZ, 0xc0, !PT ;  /* 0x00000010ecff7812 */ /* 0x000fe400078cc0ff */
[----:B0----5:R-:W-:-:S05]  /*6c50*/  PRMT R16, RZ, 0x5410, R12 ;  /* 0x00005410ff107816 */ /* 0x021fca000000000c */
        /* <DEDUP_REMOVED lines=11> */
.L_x_14481:
        /* <DEDUP_REMOVED lines=12> */
.L_x_14484:
[----:B------:R-:W-:Y:S02]  /*6dd0*/  IMAD.MOV.U32 R16, RZ, RZ, R4 ;  /* 0x000000ffff107224 */ /* 0x000fe400078e0004 */
.L_x_14485:
[----:B------:R-:W-:Y:S05]  /*6de0*/  BSYNC B0 ;  /* 0x0000000000007941 */ /* 0x000fea0003800000 */
.L_x_14483:
        /* <DEDUP_REMOVED lines=16> */
.L_x_14489:
[----:B------:R-:W-:Y:S05]  /*6ef0*/  BSYNC B1 ;  /* 0x0000000000017941 */ /* 0x000fea0003800000 */
.L_x_14488:
        /* <DEDUP_REMOVED lines=44> */
.L_x_14487:
[----:B------:R-:W-:Y:S05]  /*71c0*/  BSYNC B0 ;  /* 0x0000000000007941 */ /* 0x000fea0003800000 */
.L_x_14486:
        /* <DEDUP_REMOVED lines=9> */
.L_x_14482:
        /* <DEDUP_REMOVED lines=12> */
.L_x_14491:
[----:B------:R-:W-:Y:S02]  /*7320*/  IMAD.MOV.U32 R16, RZ, RZ, R4 ;  /* 0x000000ffff107224 */ /* 0x000fe400078e0004 */
.L_x_14492:
[----:B------:R-:W-:Y:S05]  /*7330*/  BSYNC B0 ;  /* 0x0000000000007941 */ /* 0x000fea0003800000 */
.L_x_14490:
        /* <DEDUP_REMOVED lines=16> */
.L_x_14496:
[----:B------:R-:W-:Y:S05]  /*7440*/  BSYNC B1 ;  /* 0x0000000000017941 */ /* 0x000fea0003800000 */
.L_x_14495:
        /* <DEDUP_REMOVED lines=44> */
.L_x_14494:
[----:B------:R-:W-:Y:S05]  /*7710*/  BSYNC B0 ;  /* 0x0000000000007941 */ /* 0x000fea0003800000 */
.L_x_14493:
        /* <DEDUP_REMOVED lines=13> */
.L_x_14497:
        /* <DEDUP_REMOVED lines=12> */
.L_x_14500:
[----:B------:R-:W-:Y:S02]  /*78b0*/  IMAD.MOV.U32 R12, RZ, RZ, R4 ;  /* 0x000000ffff0c7224 */ /* 0x000fe400078e0004 */
.L_x_14501:
[----:B------:R-:W-:Y:S05]  /*78c0*/  BSYNC B0 ;  /* 0x0000000000007941 */ /* 0x000fea0003800000 */
.L_x_14499:
        /* <DEDUP_REMOVED lines=16> */
.L_x_14505:
[----:B------:R-:W-:Y:S05]  /*79d0*/  BSYNC B1 ;  /* 0x0000000000017941 */ /* 0x000fea0003800000 */
.L_x_14504:
        /* <DEDUP_REMOVED lines=44> */
.L_x_14503:
[----:B------:R-:W-:Y:S05]  /*7ca0*/  BSYNC B0 ;  /* 0x0000000000007941 */ /* 0x000fea0003800000 */
.L_x_14502:
        /* <DEDUP_REMOVED lines=9> */
.L_x_14498:
        /* <DEDUP_REMOVED lines=12> */
.L_x_14507:
[----:B------:R-:W-:Y:S02]  /*7e00*/  IMAD.MOV.U32 R12, RZ, RZ, R4 ;  /* 0x000000ffff0c7224 */ /* 0x000fe400078e0004 */
.L_x_14508:
[----:B------:R-:W-:Y:S05]  /*7e10*/  BSYNC B0 ;  /* 0x0000000000007941 */ /* 0x000fea0003800000 */
.L_x_14506:
        /* <DEDUP_REMOVED lines=16> */
.L_x_14512:
[----:B------:R-:W-:Y:S05]  /*7f20*/  BSYNC B1 ;  /* 0x0000000000017941 */ /* 0x000fea0003800000 */
.L_x_14511:
        /* <DEDUP_REMOVED lines=44> */
.L_x_14510:
[----:B------:R-:W-:Y:S05]  /*81f0*/  BSYNC B0 ;  /* 0x0000000000007941 */ /* 0x000fea0003800000 */
.L_x_14509:
        /* <DEDUP_REMOVED lines=13> */
.L_x_14513:
        /* <DEDUP_REMOVED lines=12> */
.L_x_14516:
[----:B------:R-:W-:Y:S02]  /*8390*/  IMAD.MOV.U32 R12, RZ, RZ, R4 ;  /* 0x000000ffff0c7224 */ /* 0x000fe400078e0004 */
.L_x_14517:
[----:B------:R-:W-:Y:S05]  /*83a0*/  BSYNC B0 ;  /* 0x0000000000007941 */ /* 0x000fea0003800000 */
.L_x_14515:
        /* <DEDUP_REMOVED lines=16> */
.L_x_14521:
[----:B------:R-:W-:Y:S05]  /*84b0*/  BSYNC B1 ;  /* 0x0000000000017941 */ /* 0x000fea0003800000 */
.L_x_14520:
        /* <DEDUP_REMOVED lines=44> */
.L_x_14519:
[----:B------:R-:W-:Y:S05]  /*8780*/  BSYNC B0 ;  /* 0x0000000000007941 */ /* 0x000fea0003800000 */
.L_x_14518:
        /* <DEDUP_REMOVED lines=9> */
.L_x_14514:
        /* <DEDUP_REMOVED lines=12> */
.L_x_14523:
[----:B------:R-:W-:Y:S02]  /*88e0*/  IMAD.MOV.U32 R12, RZ, RZ, R4 ;  /* 0x000000ffff0c7224 */ /* 0x000fe400078e0004 */
.L_x_14524:
[----:B------:R-:W-:Y:S05]  /*88f0*/  BSYNC B0 ;  /* 0x0000000000007941 */ /* 0x000fea0003800000 */
.L_x_14522:
        /* <DEDUP_REMOVED lines=16> */
.L_x_14528:
[----:B------:R-:W-:Y:S05]  /*8a00*/  BSYNC B1 ;  /* 0x0000000000017941 */ /* 0x000fea0003800000 */
.L_x_14527:
        /* <DEDUP_REMOVED lines=44> */
.L_x_14526:
[----:B------:R-:W-:Y:S05]  /*8cd0*/  BSYNC B0 ;  /* 0x0000000000007941 */ /* 0x000fea0003800000 */
.L_x_14525:
        /* <DEDUP_REMOVED lines=12> */
.L_x_14529:
        /* <DEDUP_REMOVED lines=12> */
.L_x_14532:
[----:B------:R-:W-:Y:S02]  /*8e60*/  IMAD.MOV.U32 R16, RZ, RZ, R4 ;  /* 0x000000ffff107224 */ /* 0x000fe400078e0004 */
.L_x_14533:
[----:B------:R-:W-:Y:S05]  /*8e70*/  BSYNC B0 ;  /* 0x0000000000007941 */ /* 0x000fea0003800000 */
.L_x_14531:
        /* <DEDUP_REMOVED lines=16> */
.L_x_14537:
[----:B------:R-:W-:Y:S05]  /*8f80*/  BSYNC B1 ;  /* 0x0000000000017941 */ /* 0x000fea0003800000 */
.L_x_14536:
        /* <DEDUP_REMOVED lines=44> */
.L_x_14535:
[----:B------:R-:W-:Y:S05]  /*9250*/  BSYNC B0 ;  /* 0x0000000000007941 */ /* 0x000fea0003800000 */
.L_x_14534:
        /* <DEDUP_REMOVED lines=9> */
.L_x_14530:
        /* <DEDUP_REMOVED lines=12> */
.L_x_14539:
[----:B------:R-:W-:Y:S02]  /*93b0*/  IMAD.MOV.U32 R18, RZ, RZ, R4 ;  /* 0x000000ffff127224 */ /* 0x000fe400078e0004 */
.L_x_14540:
[----:B------:R-:W-:Y:S05]  /*93c0*/  BSYNC B0 ;  /* 0x0000000000007941 */ /* 0x000fea0003800000 */
.L_x_14538:
        /* <DEDUP_REMOVED lines=16> */
.L_x_14544:
[----:B------:R-:W-:Y:S05]  /*94d0*/  BSYNC B1 ;  /* 0x0000000000017941 */ /* 0x000fea0003800000 */
.L_x_14543:
        /* <DEDUP_REMOVED lines=43> */
[----:B------:R-:W-:Y:S02]  /*9790*/  MOV R6, R16 ;  /* 0x0000001000067202 */ /* 0x000fe40000000f00 */
.L_x_14542:
[----:B------:R-:W-:Y:S05]  /*97a0*/  BSYNC B0 ;  /* 0x0000000000007941 */ /* 0x000fea0003800000 */
.L_x_14541:
        /* <DEDUP_REMOVED lines=12> */
.L_x_14545:
        /* <DEDUP_REMOVED lines=12> */
.L_x_14548:
[----:B------:R-:W-:Y:S02]  /*9930*/  IMAD.MOV.U32 R18, RZ, RZ, R4 ;  /* 0x000000ffff127224 */ /* 0x000fe400078e0004 */
.L_x_14549:
[----:B------:R-:W-:Y:S05]  /*9940*/  BSYNC B0 ;  /* 0x0000000000007941 */ /* 0x000fea0003800000 */
.L_x_14547:
        /* <DEDUP_REMOVED lines=16> */
.L_x_14553:
[----:B------:R-:W-:Y:S05]  /*9a50*/  BSYNC B1 ;  /* 0x0000000000017941 */ /* 0x000fea0003800000 */
.L_x_14552:
        /* <DEDUP_REMOVED lines=44> */
.L_x_14551:
[----:B------:R-:W-:Y:S05]  /*9d20*/  BSYNC B0 ;  /* 0x0000000000007941 */ /* 0x000fea0003800000 */
.L_x_14550:
        /* <DEDUP_REMOVED lines=9> */
.L_x_14546:
        /* <DEDUP_REMOVED lines=12> */
.L_x_14555:
[----:B------:R-:W-:Y:S02]  /*9e80*/  IMAD.MOV.U32 R26, RZ, RZ, R4 ;  /* 0x000000ffff1a7224 */ /* 0x000fe400078e0004 */
.L_x_14556:
[----:B------:R-:W-:Y:S05]  /*9e90*/  BSYNC B0 ;  /* 0x0000000000007941 */ /* 0x000fea0003800000 */
.L_x_14554:
        /* <DEDUP_REMOVED lines=16> */
.L_x_14560:
[----:B------:R-:W-:Y:S05]  /*9fa0*/  BSYNC B1 ;  /* 0x0000000000017941 */ /* 0x000fea0003800000 */
.L_x_14559:
        /* <DEDUP_REMOVED lines=44> */
.L_x_14558:
[----:B------:R-:W-:Y:S05]  /*a270*/  BSYNC B0 ;  /* 0x0000000000007941 */ /* 0x000fea0003800000 */
.L_x_14557:
        /* <DEDUP_REMOVED lines=12> */
.L_x_14561:
        /* <DEDUP_REMOVED lines=12> */
.L_x_14564:
[----:B------:R-:W-:Y:S02]  /*a400*/  IMAD.MOV.U32 R14, RZ, RZ, R4 ;  /* 0x000000ffff0e7224 */ /* 0x000fe400078e0004 */
.L_x_14565:
[----:B------:R-:W-:Y:S05]  /*a410*/  BSYNC B0 ;  /* 0x0000000000007941 */ /* 0x000fea0003800000 */
.L_x_14563:
        /* <DEDUP_REMOVED lines=16> */
.L_x_14569:
[----:B------:R-:W-:Y:S05]  /*a520*/  BSYNC B1 ;  /* 0x0000000000017941 */ /* 0x000fea0003800000 */
.L_x_14568:
        /* <DEDUP_REMOVED lines=44> */
.L_x_14567:
[----:B------:R-:W-:Y:S05]  /*a7f0*/  BSYNC B0 ;  /* 0x0000000000007941 */ /* 0x000fea0003800000 */
.L_x_14566:
        /* <DEDUP_REMOVED lines=9> */
.L_x_14562:
        /* <DEDUP_REMOVED lines=12> */
.L_x_14571:
[----:B------:R-:W-:Y:S02]  /*a950*/  IMAD.MOV.U32 R14, RZ, RZ, R4 ;  /* 0x000000ffff0e7224 */ /* 0x000fe400078e0004 */
.L_x_14572:
[----:B------:R-:W-:Y:S05]  /*a960*/  BSYNC B0 ;  /* 0x0000000000007941 */ /* 0x000fea0003800000 */
.L_x_14570:
        /* <DEDUP_REMOVED lines=16> */
.L_x_14576:
[----:B------:R-:W-:Y:S05]  /*aa70*/  BSYNC B1 ;  /* 0x0000000000017941 */ /* 0x000fea0003800000 */
.L_x_14575:
        /* <DEDUP_REMOVED lines=44> */
.L_x_14574:
[----:B------:R-:W-:Y:S05]  /*ad40*/  BSYNC B0 ;  /* 0x0000000000007941 */ /* 0x000fea0003800000 */
.L_x_14573:
        /* <DEDUP_REMOVED lines=12> */
.L_x_14577:
        /* <DEDUP_REMOVED lines=12> */
.L_x_14580:
[----:B------:R-:W-:Y:S02]  /*aed0*/  IMAD.MOV.U32 R14, RZ, RZ, R4 ;  /* 0x000000ffff0e7224 */ /* 0x000fe400078e0004 */
.L_x_14581:
[----:B------:R-:W-:Y:S05]  /*aee0*/  BSYNC B0 ;  /* 0x0000000000007941 */ /* 0x000fea0003800000 */
.L_x_14579:
        /* <DEDUP_REMOVED lines=16> */
.L_x_14585:
[----:B------:R-:W-:Y:S05]  /*aff0*/  BSYNC B1 ;  /* 0x0000000000017941 */ /* 0x000fea0003800000 */
.L_x_14584:
        /* <DEDUP_REMOVED lines=44> */
.L_x_14583:
[----:B------:R-:W-:Y:S05]  /*b2c0*/  BSYNC B0 ;  /* 0x0000000000007941 */ /* 0x000fea0003800000 */
.L_x_14582:
        /* <DEDUP_REMOVED lines=9> */
.L_x_14578:
        /* <DEDUP_REMOVED lines=12> */
.L_x_14587:
[----:B------:R-:W-:Y:S02]  /*b420*/  IMAD.MOV.U32 R14, RZ, RZ, R4 ;  /* 0x000000ffff0e7224 */ /* 0x000fe400078e0004 */
.L_x_14588:
[----:B------:R-:W-:Y:S05]  /*b430*/  BSYNC B0 ;  /* 0x0000000000007941 */ /* 0x000fea0003800000 */
.L_x_14586:
        /* <DEDUP_REMOVED lines=16> */
.L_x_14592:
[----:B------:R-:W-:Y:S05]  /*b540*/  BSYNC B1 ;  /* 0x0000000000017941 */ /* 0x000fea0003800000 */
.L_x_14591:
        /* <DEDUP_REMOVED lines=44> */
.L_x_14590:
[----:B------:R-:W-:Y:S05]  /*b810*/  BSYNC B0 ;  /* 0x0000000000007941 */ /* 0x000fea0003800000 */
.L_x_14589:
        /* <DEDUP_REMOVED lines=13> */
.L_x_14593:
        /* <DEDUP_REMOVED lines=12> */
.L_x_14596:
[----:B------:R-:W-:Y:S02]  /*b9b0*/  IMAD.MOV.U32 R12, RZ, RZ, R4 ;  /* 0x000000ffff0c7224 */ /* 0x000fe400078e0004 */
.L_x_14597:
[----:B------:R-:W-:Y:S05]  /*b9c0*/  BSYNC B0 ;  /* 0x0000000000007941 */ /* 0x000fea0003800000 */
.L_x_14595:
        /* <DEDUP_REMOVED lines=18> */
.L_x_14601:
[----:B------:R-:W-:Y:S05]  /*baf0*/  BSYNC B1 ;  /* 0x0000000000017941 */ /* 0x000fea0003800000 */
.L_x_14600:
        /* <DEDUP_REMOVED lines=44> */
.L_x_14599:
[----:B------:R-:W-:Y:S05]  /*bdc0*/  BSYNC B0 ;  /* 0x0000000000007941 */ /* 0x000fea0003800000 */
.L_x_14598:
        /* <DEDUP_REMOVED lines=9> */
.L_x_14594:
        /* <DEDUP_REMOVED lines=49> */
.L_x_14602:
        /* <DEDUP_REMOVED lines=16> */
.L_x_14604:
[----:B-1----:R-:W-:Y:S02]  /*c270*/  MOV R18, R4 ;  /* 0x0000000400127202 */ /* 0x002fe40000000f00 */
.L_x_14605:
[----:B------:R-:W-:Y:S05]  /*c280*/  BSYNC B0 ;  /* 0x0000000000007941 */ /* 0x000fea0003800000 */
.L_x_14603:
        /* <DEDUP_REMOVED lines=16> */
.L_x_14609:
[----:B------:R-:W-:Y:S05]  /*c390*/  BSYNC B1 ;  /* 0x0000000000017941 */ /* 0x000fea0003800000 */
.L_x_14608:
        /* <DEDUP_REMOVED lines=44> */
.L_x_14607:
[----:B------:R-:W-:Y:S05]  /*c660*/  BSYNC B0 ;  /* 0x0000000000007941 */ /* 0x000fea0003800000 */
.L_x_14606:
        /* <DEDUP_REMOVED lines=15> */
.L_x_14610:
        /* <DEDUP_REMOVED lines=12> */
.L_x_14613:
[----:B------:R-:W-:Y:S02]  /*c820*/  MOV R18, R4 ;  /* 0x0000000400127202 */ /* 0x000fe40000000f00 */
.L_x_14614:
[----:B------:R-:W-:Y:S05]  /*c830*/  BSYNC B0 ;  /* 0x0000000000007941 */ /* 0x000fea0003800000 */
.L_x_14612:
        /* <DEDUP_REMOVED lines=16> */
.L_x_14618:
[----:B------:R-:W-:Y:S05]  /*c940*/  BSYNC B1 ;  /* 0x0000000000017941 */ /* 0x000fea0003800000 */
.L_x_14617:
        /* <DEDUP_REMOVED lines=44> */
.L_x_14616:
[----:B------:R-:W-:Y:S05]  /*cc10*/  BSYNC B0 ;  /* 0x0000000000007941 */ /* 0x000fea0003800000 */
.L_x_14615:
        /* <DEDUP_REMOVED lines=9> */
.L_x_14611:
        /* <DEDUP_REMOVED lines=12> */
.L_x_14620:
[----:B------:R-:W-:Y:S02]  /*cd70*/  IMAD.MOV.U32 R22, RZ, RZ, R4 ;  /* 0x000000ffff167224 */ /* 0x000fe400078e0004 */
.L_x_14621:
[----:B------:R-:W-:Y:S05]  /*cd80*/  BSYNC B0 ;  /* 0x0000000000007941 */ /* 0x000fea0003800000 */
.L_x_14619:
        /* <DEDUP_REMOVED lines=16> */
.L_x_14625:
[----:B------:R-:W-:Y:S05]  /*ce90*/  BSYNC B1 ;  /* 0x0000000000017941 */ /* 0x000fea0003800000 */
.L_x_14624:
        /* <DEDUP_REMOVED lines=44> */
.L_x_14623:
[----:B------:R-:W-:Y:S05]  /*d160*/  BSYNC B0 ;  /* 0x0000000000007941 */ /* 0x000fea0003800000 */
.L_x_14622:
        /* <DEDUP_REMOVED lines=10> */
[----:B------:R-:W-:Y:S01]  /*d210*/  MOV R16, R17 ;  /* 0x0000001100107202 */ /* 0x000fe20000000f00 */
[----:B------:R-:W-:Y:S01]  /*d220*/  FADD.FTZ R25, R49, R25 ;  /* 0x0000001931197221 */ /* 0x000fe20000010000 */
[----:B------:R-:W-:Y:S05]  /*d230*/  BRA `(.L_x_14627) ;  /* 0x0000055000007947 */ /* 0x000fea0003800000 */
.L_x_14626:
        /* <DEDUP_REMOVED lines=12> */
.L_x_14629:
[----:B------:R-:W-:Y:S02]  /*d300*/  IMAD.MOV.U32 R12, RZ, RZ, R4 ;  /* 0x000000ffff0c7224 */ /* 0x000fe400078e0004 */
.L_x_14630:
[----:B------:R-:W-:Y:S05]  /*d310*/  BSYNC B0 ;  /* 0x0000000000007941 */ /* 0x000fea0003800000 */
.L_x_14628:
        /* <DEDUP_REMOVED lines=16> */
.L_x_14634:
[----:B------:R-:W-:Y:S05]  /*d420*/  BSYNC B1 ;  /* 0x0000000000017941 */ /* 0x000fea0003800000 */
.L_x_14633:
        /* <DEDUP_REMOVED lines=44> */
.L_x_14632:
[----:B------:R-:W-:Y:S05]  /*d6f0*/  BSYNC B0 ;  /* 0x0000000000007941 */ /* 0x000fea0003800000 */
.L_x_14631:
        /* <DEDUP_REMOVED lines=9> */
.L_x_14627:
        /* <DEDUP_REMOVED lines=12> */
.L_x_14636:
[----:B------:R-:W-:Y:S02]  /*d850*/  IMAD.MOV.U32 R12, RZ, RZ, R4 ;  /* 0x000000ffff0c7224 */ /* 0x000fe400078e0004 */
.L_x_14637:
[----:B------:R-:W-:Y:S05]  /*d860*/  BSYNC B0 ;  /* 0x0000000000007941 */ /* 0x000fea0003800000 */
.L_x_14635:
        /* <DEDUP_REMOVED lines=16> */
.L_x_14641:
[----:B------:R-:W-:Y:S05]  /*d970*/  BSYNC B1 ;  /* 0x0000000000017941 */ /* 0x000fea0003800000 */
.L_x_14640:
        /* <DEDUP_REMOVED lines=41> */
[----:B------:R-:W-:Y:S01]  /*dc10*/  MOV R4, R20 ;  /* 0x0000001400047202 */ /* 0x000fe20000000f00 */
[----:B------:R-:W-:Y:S01]  /*dc20*/  IMAD.MOV.U32 R6, RZ, RZ, R18 ;  /* 0x000000ffff067224 */ /* 0x000fe200078e0012 */
[----:B------:R-:W-:Y:S02]  /*dc30*/  LOP3.LUT R3, R19, UR26, R16, 0x96, !PT ;  /* 0x0000001a13037c12 */ /* 0x000fe4000f8e9610 */
.L_x_14639:
[----:B------:R-:W-:Y:S05]  /*dc40*/  BSYNC B0 ;  /* 0x0000000000007941 */ /* 0x000fea0003800000 */
.L_x_14638:
        /* <DEDUP_REMOVED lines=13> */
.L_x_14642:
        /* <DEDUP_REMOVED lines=12> */
.L_x_14645:
[----:B------:R-:W-:Y:S02]  /*dde0*/  IMAD.MOV.U32 R12, RZ, RZ, R4 ;  /* 0x000000ffff0c7224 */ /* 0x000fe400078e0004 */
.L_x_14646:
[----:B------:R-:W-:Y:S05]  /*ddf0*/  BSYNC B0 ;  /* 0x0000000000007941 */ /* 0x000fea0003800000 */
.L_x_14644:
        /* <DEDUP_REMOVED lines=16> */
.L_x_14650:
[----:B------:R-:W-:Y:S05]  /*df00*/  BSYNC B1 ;  /* 0x0000000000017941 */ /* 0x000fea0003800000 */
.L_x_14649:
        /* <DEDUP_REMOVED lines=44> */
.L_x_14648:
[----:B------:R-:W-:Y:S05]  /*e1d0*/  BSYNC B0 ;  /* 0x0000000000007941 */ /* 0x000fea0003800000 */
.L_x_14647:
        /* <DEDUP_REMOVED lines=9> */
.L_x_14643:
        /* <DEDUP_REMOVED lines=12> */
.L_x_14652:
[----:B------:R-:W-:Y:S02]  /*e330*/  MOV R12, R4 ;  /* 0x00000004000c7202 */ /* 0x000fe40000000f00 */
.L_x_14653:
[----:B------:R-:W-:Y:S05]  /*e340*/  BSYNC B0 ;  /* 0x0000000000007941 */ /* 0x000fea0003800000 */
.L_x_14651:
        /* <DEDUP_REMOVED lines=16> */
.L_x_14657:
[----:B------:R-:W-:Y:S05]  /*e450*/  BSYNC B1 ;  /* 0x0000000000017941 */ /* 0x000fea0003800000 */
.L_x_14656:
        /* <DEDUP_REMOVED lines=44> */
.L_x_14655:
[----:B------:R-:W-:Y:S05]  /*e720*/  BSYNC B0 ;  /* 0x0000000000007941 */ /* 0x000fea0003800000 */
.L_x_14654:
        /* <DEDUP_REMOVED lines=12> */
.L_x_14658:
        /* <DEDUP_REMOVED lines=12> */
.L_x_14661:
[----:B------:R-:W-:Y:S02]  /*e8b0*/  MOV R20, R4 ;  /* 0x0000000400147202 */ /* 0x000fe40000000f00 */
.L_x_14662:
[----:B------:R-:W-:Y:S05]  /*e8c0*/  BSYNC B0 ;  /* 0x0000000000007941 */ /* 0x000fea0003800000 */
.L_x_14660:
        /* <DEDUP_REMOVED lines=16> */
.L_x_14666:
[----:B------:R-:W-:Y:S05]  /*e9d0*/  BSYNC B1 ;  /* 0x0000000000017941 */ /* 0x000fea0003800000 */
.L_x_14665:
        /* <DEDUP_REMOVED lines=44> */
.L_x_14664:
[----:B------:R-:W-:Y:S05]  /*eca0*/  BSYNC B0 ;  /* 0x0000000000007941 */ /* 0x000fea0003800000 */
.L_x_14663:
        /* <DEDUP_REMOVED lines=9> */
.L_x_14659:
        /* <DEDUP_REMOVED lines=12> */
.L_x_14668:
[----:B------:R-:W-:Y:S02]  /*ee00*/  IMAD.MOV.U32 R21, RZ, RZ, R4 ;  /* 0x000000ffff157224 */ /* 0x000fe400078e0004 */
.L_x_14669:
[----:B------:R-:W-:Y:S05]  /*ee10*/  BSYNC B0 ;  /* 0x0000000000007941 */ /* 0x000fea0003800000 */
.L_x_14667:
        /* <DEDUP_REMOVED lines=16> */
.L_x_14673:
[----:B------:R-:W-:Y:S05]  /*ef20*/  BSYNC B1 ;  /* 0x0000000000017941 */ /* 0x000fea0003800000 */
.L_x_14672:
        /* <DEDUP_REMOVED lines=44> */
.L_x_14671:
[----:B------:R-:W-:Y:S05]  /*f1f0*/  BSYNC B0 ;  /* 0x0000000000007941 */ /* 0x000fea0003800000 */
.L_x_14670:
        /* <DEDUP_REMOVED lines=12> */
.L_x_14674:
        /* <DEDUP_REMOVED lines=12> */
.L_x_14677:
[----:B------:R-:W-:Y:S02]  /*f380*/  IMAD.MOV.U32 R21, RZ, RZ, R4 ;  /* 0x000000ffff157224 */ /* 0x000fe400078e0004 */
.L_x_14678:
[----:B------:R-:W-:Y:S05]  /*f390*/  BSYNC B0 ;  /* 0x0000000000007941 */ /* 0x000fea0003800000 */
.L_x_14676:
        /* <DEDUP_REMOVED lines=16> */
.L_x_14682:
[----:B------:R-:W-:Y:S05]  /*f4a0*/  BSYNC B1 ;  /* 0x0000000000017941 */ /* 0x000fea0003800000 */
.L_x_14681:
        /* <DEDUP_REMOVED lines=44> */
.L_x_14680:
[----:B------:R-:W-:Y:S05]  /*f770*/  BSYNC B0 ;  /* 0x0000000000007941 */ /* 0x000fea0003800000 */
.L_x_14679:
        /* <DEDUP_REMOVED lines=9> */
.L_x_14675:
        /* <DEDUP_REMOVED lines=12> */
.L_x_14684:
[----:B------:R-:W-:Y:S02]  /*f8d0*/  IMAD.MOV.U32 R22, RZ, RZ, R4 ;  /* 0x000000ffff167224 */ /* 0x000fe400078e0004 */
.L_x_14685:
[----:B------:R-:W-:Y:S05]  /*f8e0*/  BSYNC B0 ;  /* 0x0000000000007941 */ /* 0x000fea0003800000 */
.L_x_14683:
        /* <DEDUP_REMOVED lines=16> */
.L_x_14689:
[----:B------:R-:W-:Y:S05]  /*f9f0*/  BSYNC B1 ;  /* 0x0000000000017941 */ /* 0x000fea0003800000 */
.L_x_14688:
        /* <DEDUP_REMOVED lines=44> */
.L_x_14687:
[----:B------:R-:W-:Y:S05]  /*fcc0*/  BSYNC B0 ;  /* 0x0000000000007941 */ /* 0x000fea0003800000 */
.L_x_14686:
        /* <DEDUP_REMOVED lines=12> */
.L_x_14690:
        /* <DEDUP_REMOVED lines=12> */
.L_x_14693:
[----:B------:R-:W-:Y:S02]  /*fe50*/  IMAD.MOV.U32 R14, RZ, RZ, R4 ;  /* 0x000000ffff0e7224 */ /* 0x000fe400078e0004 */
.L_x_14694:
[----:B------:R-:W-:Y:S05]  /*fe60*/  BSYNC B0 ;  /* 0x0000000000007941 */ /* 0x000fea0003800000 */
.L_x_14692:
        /* <DEDUP_REMOVED lines=16> */
.L_x_14698:
[----:B------:R-:W-:Y:S05]  /*ff70*/  BSYNC B1 ;  /* 0x0000000000017941 */ /* 0x000fea0003800000 */
.L_x_14697:
        /* <DEDUP_REMOVED lines=44> */
.L_x_14696:
[----:B------:R-:W-:Y:S05]  /*10240*/  BSYNC B0 ;  /* 0x0000000000007941 */ /* 0x000fea0003800000 */
.L_x_14695:
        /* <DEDUP_REMOVED lines=9> */
.L_x_14691:
        /* <DEDUP_REMOVED lines=12> */
.L_x_14700:
[----:B------:R-:W-:Y:S02]  /*103a0*/  MOV R14, R4 ;  /* 0x00000004000e7202 */ /* 0x000fe40000000f00 */
.L_x_14701:
[----:B------:R-:W-:Y:S05]  /*103b0*/  BSYNC B0 ;  /* 0x0000000000007941 */ /* 0x000fea0003800000 */
.L_x_14699:
        /* <DEDUP_REMOVED lines=16> */
.L_x_14705:
[----:B------:R-:W-:Y:S05]  /*104c0*/  BSYNC B1 ;  /* 0x0000000000017941 */ /* 0x000fea0003800000 */
.L_x_14704:
        /* <DEDUP_REMOVED lines=44> */
.L_x_14703:
[----:B------:R-:W-:Y:S05]  /*10790*/  BSYNC B0 ;  /* 0x0000000000007941 */ /* 0x000fea0003800000 */
.L_x_14702:
        /* <DEDUP_REMOVED lines=12> */
.L_x_14706:
        /* <DEDUP_REMOVED lines=12> */
.L_x_14709:
[----:B------:R-:W-:Y:S02]  /*10920*/  MOV R14, R4 ;  /* 0x00000004000e7202 */ /* 0x000fe40000000f00 */
.L_x_14710:
[----:B------:R-:W-:Y:S05]  /*10930*/  BSYNC B0 ;  /* 0x0000000000007941 */ /* 0x000fea0003800000 */
.L_x_14708:
        /* <DEDUP_REMOVED lines=16> */
.L_x_14714:
[----:B------:R-:W-:Y:S05]  /*10a40*/  BSYNC B1 ;  /* 0x0000000000017941 */ /* 0x000fea0003800000 */
.L_x_14713:
        /* <DEDUP_REMOVED lines=44> */
.L_x_14712:
[----:B------:R-:W-:Y:S05]  /*10d10*/  BSYNC B0 ;  /* 0x0000000000007941 */ /* 0x000fea0003800000 */
.L_x_14711:
        /* <DEDUP_REMOVED lines=9> */
.L_x_14707:
        /* <DEDUP_REMOVED lines=12> */
.L_x_14716:
[----:B------:R-:W-:Y:S02]  /*10e70*/  IMAD.MOV.U32 R14, RZ, RZ, R4 ;  /* 0x000000ffff0e7224 */ /* 0x000fe400078e0004 */
.L_x_14717:
[----:B------:R-:W-:Y:S05]  /*10e80*/  BSYNC B0 ;  /* 0x0000000000007941 */ /* 0x000fea0003800000 */
.L_x_14715:
        /* <DEDUP_REMOVED lines=16> */
.L_x_14721:
[----:B------:R-:W-:Y:S05]  /*10f90*/  BSYNC B1 ;  /* 0x0000000000017941 */ /* 0x000fea0003800000 */
.L_x_14720:
        /* <DEDUP_REMOVED lines=44> */
.L_x_14719:
[----:B------:R-:W-:Y:S05]  /*11260*/  BSYNC B0 ;  /* 0x0000000000007941 */ /* 0x000fea0003800000 */
.L_x_14718:
        /* <DEDUP_REMOVED lines=13> */
.L_x_14722:
        /* <DEDUP_REMOVED lines=12> */
.L_x_14725:
[----:B------:R-:W-:Y:S02]  /*11400*/  IMAD.MOV.U32 R16, RZ, RZ, R4 ;  /* 0x000000ffff107224 */ /* 0x000fe400078e0004 */
.L_x_14726:
[----:B------:R-:W-:Y:S05]  /*11410*/  BSYNC B0 ;  /* 0x0000000000007941 */ /* 0x000fea0003800000 */
.L_x_14724:
        /* <DEDUP_REMOVED lines=18> */
.L_x_14730:
[----:B------:R-:W-:Y:S05]  /*11540*/  BSYNC B1 ;  /* 0x0000000000017941 */ /* 0x000fea0003800000 */
.L_x_14729:
        /* <DEDUP_REMOVED lines=43> */
.L_x_14728:
[----:B------:R-:W-:Y:S05]  /*11800*/  BSYNC B0 ;  /* 0x0000000000007941 */ /* 0x000fea0003800000 */
.L_x_14727:
        /* <DEDUP_REMOVED lines=9> */
.L_x_14723:
[----:B------:R-:W-:Y:S01]  /*118a0*/  SEL R13, RZ, 0x10000, P4 ;  /* 0x00010000ff0d7807 */ /* 0x000fe20002000000 */
[----:B------:R-:W-:Y:S01]  /*118b0*/  IMAD.WIDE.U32 R16, R223, R234, c[0x0][0x188] ;  /* 0x00006200df107625 */ /* 0x000fe200078e00ea */
[----:B------:R-:W-:Y:S02]  /*118c0*/  ISETP.NE.AND P4, PT, R216, RZ, PT ;  /* 0x000000ffd800720c */ /* 0x000fe40003f85270 */
[----:B------:R-:W-:Y:S02]  /*118d0*/  SEL R216, RZ, 0x100, P3 ;  /* 0x00000100ffd87807 */ /* 0x000fe40001800000 */
        /* <DEDUP_REMOVED lines=34> */
[----:B------:R-:W-:Y:S02]  /*11b00*/  LOP3.LUT R15, R12, 0xff00, R15, 0xf8, !PT ;  /* 0x0000ff000c0f7812 */ /* 0x000fe400078ef80f */
        /* <DEDUP_REMOVED lines=10> */
.L_x_14731:
        /* <DEDUP_REMOVED lines=16> */
.L_x_14733:
[----:B-1----:R-:W-:Y:S02]  /*11cb0*/  IMAD.MOV.U32 R218, RZ, RZ, R4 ;  /* 0x000000ffffda7224 */ /* 0x002fe400078e0004 */
.L_x_14734:
[----:B------:R-:W-:Y:S05]  /*11cc0*/  BSYNC B0 ;  /* 0x0000000000007941 */ /* 0x000fea0003800000 */
.L_x_14732:
        /* <DEDUP_REMOVED lines=16> */
.L_x_14738:
[----:B------:R-:W-:Y:S05]  /*11dd0*/  BSYNC B1 ;  /* 0x0000000000017941 */ /* 0x000fea0003800000 */
.L_x_14737:
        /* <DEDUP_REMOVED lines=44> */
.L_x_14736:
[----:B------:R-:W-:Y:S05]  /*120a0*/  BSYNC B0 ;  /* 0x0000000000007941 */ /* 0x000fea0003800000 */
.L_x_14735:
        /* <DEDUP_REMOVED lines=15> */
.L_x_14739:
        /* <DEDUP_REMOVED lines=12> */
.L_x_14742:
[----:B------:R-:W-:Y:S02]  /*12260*/  IMAD.MOV.U32 R17, RZ, RZ, R4 ;  /* 0x000000ffff117224 */ /* 0x000fe400078e0004 */
.L_x_14743:
[----:B------:R-:W-:Y:S05]  /*12270*/  BSYNC B0 ;  /* 0x0000000000007941 */ /* 0x000fea0003800000 */
.L_x_14741:
        /* <DEDUP_REMOVED lines=16> */
.L_x_14747:
[----:B------:R-:W-:Y:S05]  /*12380*/  BSYNC B1 ;  /* 0x0000000000017941 */ /* 0x000fea0003800000 */
.L_x_14746:
        /* <DEDUP_REMOVED lines=44> */
.L_x_14745:
[----:B------:R-:W-:Y:S05]  /*12650*/  BSYNC B0 ;  /* 0x0000000000007941 */ /* 0x000fea0003800000 */
.L_x_14744:
        /* <DEDUP_REMOVED lines=9> */
.L_x_14740:
        /* <DEDUP_REMOVED lines=12> */
.L_x_14749:
[----:B------:R-:W-:Y:S02]  /*127b0*/  MOV R222, R4 ;  /* 0x0000000400de7202 */ /* 0x000fe40000000f00 */
.L_x_14750:
[----:B------:R-:W-:Y:S05]  /*127c0*/  BSYNC B0 ;  /* 0x0000000000007941 */ /* 0x000fea0003800000 */
.L_x_14748:
        /* <DEDUP_REMOVED lines=16> */
.L_x_14754:
[----:B------:R-:W-:Y:S05]  /*128d0*/  BSYNC B1 ;  /* 0x0000000000017941 */ /* 0x000fea0003800000 */
.L_x_14753:
        /* <DEDUP_REMOVED lines=44> */
.L_x_14752:
[----:B------:R-:W-:Y:S05]  /*12ba0*/  BSYNC B0 ;  /* 0x0000000000007941 */ /* 0x000fea0003800000 */
.L_x_14751:
        /* <DEDUP_REMOVED lines=14> */
.L_x_14755:
        /* <DEDUP_REMOVED lines=12> */
.L_x_14758:
[----:B------:R-:W-:Y:S02]  /*12d50*/  MOV R12, R4 ;  /* 0x00000004000c7202 */ /* 0x000fe40000000f00 */
.L_x_14759:
[----:B------:R-:W-:Y:S05]  /*12d60*/  BSYNC B0 ;  /* 0x0000000000007941 */ /* 0x000fea0003800000 */
.L_x_14757:
        /* <DEDUP_REMOVED lines=16> */
.L_x_14763:
[----:B------:R-:W-:Y:S05]  /*12e70*/  BSYNC B1 ;  /* 0x0000000000017941 */ /* 0x000fea0003800000 */
.L_x_14762:
        /* <DEDUP_REMOVED lines=44> */
.L_x_14761:
[----:B------:R-:W-:Y:S05]  /*13140*/  BSYNC B0 ;  /* 0x0000000000007941 */ /* 0x000fea0003800000 */
.L_x_14760:
        /* <DEDUP_REMOVED lines=9> */
.L_x_14756:
        /* <DEDUP_REMOVED lines=12> */
.L_x_14765:
[----:B------:R-:W-:Y:S02]  /*132a0*/  IMAD.MOV.U32 R12, RZ, RZ, R4 ;  /* 0x000000ffff0c7224 */ /* 0x000fe400078e0004 */
.L_x_14766:
[----:B------:R-:W-:Y:S05]  /*132b0*/  BSYNC B0 ;  /* 0x0000000000007941 */ /* 0x000fea0003800000 */
.L_x_14764:
        /* <DEDUP_REMOVED lines=16> */
.L_x_14770:
[----:B------:R-:W-:Y:S05]  /*133c0*/  BSYNC B1 ;  /* 0x0000000000017941 */ /* 0x000fea0003800000 */
.L_x_14769:
        /* <DEDUP_REMOVED lines=44> */
.L_x_14768:
[----:B------:R-:W-:Y:S05]  /*13690*/  BSYNC B0 ;  /* 0x0000000000007941 */ /* 0x000fea0003800000 */
.L_x_14767:
        /* <DEDUP_REMOVED lines=14> */
.L_x_14771:
        /* <DEDUP_REMOVED lines=12> */
.L_x_14774:
[----:B------:R-:W-:Y:S02]  /*13840*/  IMAD.MOV.U32 R12, RZ, RZ, R4 ;  /* 0x000000ffff0c7224 */ /* 0x000fe400078e0004 */
.L_x_14775:
[----:B------:R-:W-:Y:S05]  /*13850*/  BSYNC B0 ;  /* 0x0000000000007941 */ /* 0x000fea0003800000 */
.L_x_14773:
        /* <DEDUP_REMOVED lines=16> */
.L_x_14779:
[----:B------:R-:W-:Y:S05]  /*13960*/  BSYNC B1 ;  /* 0x0000000000017941 */ /* 0x000fea0003800000 */
.L_x_14778:
        /* <DEDUP_REMOVED lines=44> */
.L_x_14777:
[----:B------:R-:W-:Y:S05]  /*13c30*/  BSYNC B0 ;  /* 0x0000000000007941 */ /* 0x000fea0003800000 */
.L_x_14776:
        /* <DEDUP_REMOVED lines=9> */
.L_x_14772:
        /* <DEDUP_REMOVED lines=12> */
.L_x_14781:
[----:B------:R-:W-:Y:S02]  /*13d90*/  IMAD.MOV.U32 R12, RZ, RZ, R4 ;  /* 0x000000ffff0c7224 */ /* 0x000fe400078e0004 */
.L_x_14782:
[----:B------:R-:W-:Y:S05]  /*13da0*/  BSYNC B0 ;  /* 0x0000000000007941 */ /* 0x000fea0003800000 */
.L_x_14780:
        /* <DEDUP_REMOVED lines=16> */
.L_x_14786:
[----:B------:R-:W-:Y:S05]  /*13eb0*/  BSYNC B1 ;  /* 0x0000000000017941 */ /* 0x000fea0003800000 */
.L_x_14785:
        /* <DEDUP_REMOVED lines=44> */
.L_x_14784:
[----:B------:R-:W-:Y:S05]  /*14180*/  BSYNC B0 ;  /* 0x0000000000007941 */ /* 0x000fea0003800000 */
.L_x_14783:
        /* <DEDUP_REMOVED lines=12> */
.L_x_14787:
        /* <DEDUP_REMOVED lines=12> */
.L_x_14790:
[----:B------:R-:W-:Y:S02]  /*14310*/  IMAD.MOV.U32 R222, RZ, RZ, R4 ;  /* 0x000000ffffde7224 */ /* 0x000fe400078e0004 */
.L_x_14791:
[----:B------:R-:W-:Y:S05]  /*14320*/  BSYNC B0 ;  /* 0x0000000000007941 */ /* 0x000fea0003800000 */
.L_x_14789:
        /* <DEDUP_REMOVED lines=16> */
.L_x_14795:
[----:B------:R-:W-:Y:S05]  /*14430*/  BSYNC B1 ;  /* 0x0000000000017941 */ /* 0x000fea0003800000 */
.L_x_14794:
        /* <DEDUP_REMOVED lines=44> */
.L_x_14793:
[----:B------:R-:W-:Y:S05]  /*14700*/  BSYNC B0 ;  /* 0x0000000000007941 */ /* 0x000fea0003800000 */
.L_x_14792:
        /* <DEDUP_REMOVED lines=9> */
.L_x_14788:
        /* <DEDUP_REMOVED lines=12> */
.L_x_14797:
[----:B------:R-:W-:Y:S02]  /*14860*/  MOV R222, R4 ;  /* 0x0000000400de7202 */ /* 0x000fe40000000f00 */
.L_x_14798:
[----:B------:R-:W-:Y:S05]  /*14870*/  BSYNC B0 ;  /* 0x0000000000007941 */ /* 0x000fea0003800000 */
.L_x_14796:
        /* <DEDUP_REMOVED lines=16> */
.L_x_14802:
[----:B------:R-:W-:Y:S05]  /*14980*/  BSYNC B1 ;  /* 0x0000000000017941 */ /* 0x000fea0003800000 */
.L_x_14801:
        /* <DEDUP_REMOVED lines=44> */
.L_x_14800:
[----:B------:R-:W-:Y:S05]  /*14c50*/  BSYNC B0 ;  /* 0x0000000000007941 */ /* 0x000fea0003800000 */
.L_x_14799:
        /* <DEDUP_REMOVED lines=12> */
.L_x_14803:
        /* <DEDUP_REMOVED lines=12> */
.L_x_14806:
[----:B------:R-:W-:Y:S02]  /*14de0*/  MOV R13, R4 ;  /* 0x00000004000d7202 */ /* 0x000fe40000000f00 */
.L_x_14807:
[----:B------:R-:W-:Y:S05]  /*14df0*/  BSYNC B0 ;  /* 0x0000000000007941 */ /* 0x000fea0003800000 */
.L_x_14805:
        /* <DEDUP_REMOVED lines=16> */
.L_x_14811:
[----:B------:R-:W-:Y:S05]  /*14f00*/  BSYNC B1 ;  /* 0x0000000000017941 */ /* 0x000fea0003800000 */
.L_x_14810:
        /* <DEDUP_REMOVED lines=44> */
.L_x_14809:
[----:B------:R-:W-:Y:S05]  /*151d0*/  BSYNC B0 ;  /* 0x0000000000007941 */ /* 0x000fea0003800000 */
.L_x_14808:
        /* <DEDUP_REMOVED lines=9> */
.L_x_14804:
        /* <DEDUP_REMOVED lines=12> */
.L_x_14813:
[----:B------:R-:W-:Y:S02]  /*15330*/  IMAD.MOV.U32 R233, RZ, RZ, R4 ;  /* 0x000000ffffe97224 */ /* 0x000fe400078e0004 */
.L_x_14814:
[----:B------:R-:W-:Y:S05]  /*15340*/  BSYNC B0 ;  /* 0x0000000000007941 */ /* 0x000fea0003800000 */
.L_x_14812:
        /* <DEDUP_REMOVED lines=16> */
.L_x_14818:
[----:B------:R-:W-:Y:S05]  /*15450*/  BSYNC B1 ;  /* 0x0000000000017941 */ /* 0x000fea0003800000 */
.L_x_14817:
        /* <DEDUP_REMOVED lines=44> */
.L_x_14816:
[----:B------:R-:W-:Y:S05]  /*15720*/  BSYNC B0 ;  /* 0x0000000000007941 */ /* 0x000fea0003800000 */
.L_x_14815:
        /* <DEDUP_REMOVED lines=12> */
.L_x_14819:
        /* <DEDUP_REMOVED lines=12> */
.L_x_14822:
[----:B------:R-:W-:Y:S02]  /*158b0*/  IMAD.MOV.U32 R14, RZ, RZ, R4 ;  /* 0x000000ffff0e7224 */ /* 0x000fe400078e0004 */
.L_x_14823:
[----:B------:R-:W-:Y:S05]  /*158c0*/  BSYNC B0 ;  /* 0x0000000000007941 */ /* 0x000fea0003800000 */
.L_x_14821:
        /* <DEDUP_REMOVED lines=16> */
.L_x_14827:
[----:B------:R-:W-:Y:S05]  /*159d0*/  BSYNC B1 ;  /* 0x0000000000017941 */ /* 0x000fea0003800000 */
.L_x_14826:
        /* <DEDUP_REMOVED lines=44> */
.L_x_14825:
[----:B------:R-:W-:Y:S05]  /*15ca0*/  BSYNC B0 ;  /* 0x0000000000007941 */ /* 0x000fea0003800000 */
.L_x_14824:
        /* <DEDUP_REMOVED lines=9> */
.L_x_14820:
        /* <DEDUP_REMOVED lines=12> */
.L_x_14829:
[----:B------:R-:W-:Y:S02]  /*15e00*/  IMAD.MOV.U32 R233, RZ, RZ, R4 ;  /* 0x000000ffffe97224 */ /* 0x000fe400078e0004 */
.L_x_14830:
[----:B------:R-:W-:Y:S05]  /*15e10*/  BSYNC B0 ;  /* 0x0000000000007941 */ /* 0x000fea0003800000 */
.L_x_14828:
        /* <DEDUP_REMOVED lines=16> */
.L_x_14834:
[----:B------:R-:W-:Y:S05]  /*15f20*/  BSYNC B1 ;  /* 0x0000000000017941 */ /* 0x000fea0003800000 */
.L_x_14833:
        /* <DEDUP_REMOVED lines=44> */
.L_x_14832:
[----:B------:R-:W-:Y:S05]  /*161f0*/  BSYNC B0 ;  /* 0x0000000000007941 */ /* 0x000fea0003800000 */
.L_x_14831:
        /* <DEDUP_REMOVED lines=12> */
.L_x_14835:
        /* <DEDUP_REMOVED lines=12> */
.L_x_14838:
[----:B------:R-:W-:Y:S02]  /*16380*/  IMAD.MOV.U32 R233, RZ, RZ, R4 ;  /* 0x000000ffffe97224 */ /* 0x000fe400078e0004 */
.L_x_14839:
[----:B------:R-:W-:Y:S05]  /*16390*/  BSYNC B0 ;  /* 0x0000000000007941 */ /* 0x000fea0003800000 */
.L_x_14837:
        /* <DEDUP_REMOVED lines=16> */
.L_x_14843:
[----:B------:R-:W-:Y:S05]  /*164a0*/  BSYNC B1 ;  /* 0x0000000000017941 */ /* 0x000fea0003800000 */
.L_x_14842:
        /* <DEDUP_REMOVED lines=44> */
.L_x_14841:
[----:B------:R-:W-:Y:S05]  /*16770*/  BSYNC B0 ;  /* 0x0000000000007941 */ /* 0x000fea0003800000 */
.L_x_14840:
        /* <DEDUP_REMOVED lines=9> */
.L_x_14836:
        /* <DEDUP_REMOVED lines=12> */
.L_x_14845:
[----:B------:R-:W-:Y:S02]  /*168d0*/  MOV R233, R4 ;  /* 0x0000000400e97202 */ /* 0x000fe40000000f00 */
.L_x_14846:
[----:B------:R-:W-:Y:S05]  /*168e0*/  BSYNC B0 ;  /* 0x0000000000007941 */ /* 0x000fea0003800000 */
.L_x_14844:
        /* <DEDUP_REMOVED lines=16> */
.L_x_14850:
[----:B------:R-:W-:Y:S05]  /*169f0*/  BSYNC B1 ;  /* 0x0000000000017941 */ /* 0x000fea0003800000 */
.L_x_14849:
        /* <DEDUP_REMOVED lines=44> */
.L_x_14848:
[----:B------:R-:W-:Y:S05]  /*16cc0*/  BSYNC B0 ;  /* 0x0000000000007941 */ /* 0x000fea0003800000 */
.L_x_14847:
        /* <DEDUP_REMOVED lines=13> */
.L_x_14851:
        /* <DEDUP_REMOVED lines=12> */
.L_x_14854:
[----:B------:R-:W-:Y:S02]  /*16e60*/  MOV R222, R4 ;  /* 0x0000000400de7202 */ /* 0x000fe40000000f00 */
.L_x_14855:
[----:B------:R-:W-:Y:S05]  /*16e70*/  BSYNC B0 ;  /* 0x0000000000007941 */ /* 0x000fea0003800000 */
.L_x_14853:
        /* <DEDUP_REMOVED lines=18> */
.L_x_14859:
[----:B------:R-:W-:Y:S05]  /*16fa0*/  BSYNC B1 ;  /* 0x0000000000017941 */ /* 0x000fea0003800000 */
.L_x_14858:
        /* <DEDUP_REMOVED lines=43> */
.L_x_14857:
[----:B------:R-:W-:Y:S05]  /*17260*/  BSYNC B0 ;  /* 0x0000000000007941 */ /* 0x000fea0003800000 */
.L_x_14856:
        /* <DEDUP_REMOVED lines=9> */
.L_x_14852:
[----:B------:R-:W-:Y:S02]  /*17300*/  SEL R222, RZ, 0x1, P1 ;  /* 0x00000001ffde7807 */ /* 0x000fe40000800000 */
[----:B------:R-:W-:Y:S02]  /*17310*/  SEL R218, RZ, 0x1000000, P5 ;  /* 0x01000000ffda7807 */ /* 0x000fe40002800000 */
[----:B------:R-:W-:Y:S01]  /*17320*/  SEL R217, RZ, 0x10000, P4 ;  /* 0x00010000ffd97807 */ /* 0x000fe20002000000 */
[----:B------:R-:W-:Y:S01]  /*17330*/  IMAD.WIDE.U32 R222, R222, 0x1000000, RZ ;  /* 0x01000000dede7825 */ /* 0x000fe200078e00ff */
[----:B------:R-:W-:Y:S02]  /*17340*/  SEL R216, RZ, 0x100, P3 ;  /* 0x00000100ffd87807 */ /* 0x000fe40001800000 */
[----:B------:R-:W-:Y:S02]  /*17350*/  LOP3.LUT P4, RZ, R236, 0x4, RZ, 0xc0, !PT ;  /* 0x00000004ecff7812 */ /* 0x000fe4000788c0ff */
[----:B------:R-:W-:-:S02]  /*17360*/  LOP3.LUT R216, R216, R218, R217, 0xfe, !PT ;  /* 0x000000dad8d87212 */ /* 0x000fc400078efed9 */
[----:B------:R-:W-:Y:S02]  /*17370*/  SEL R217, RZ, 0x1, P2 ;  /* 0x00000001ffd97807 */ /* 0x000fe40001000000 */
[C---:B------:R-:W-:Y:S02]  /*17380*/  LOP3.LUT P3, RZ, R236.reuse, 0x2, RZ, 0xc0, !PT ;  /* 0x00000002ecff7812 */ /* 0x040fe4000786c0ff */
[----:B------:R-:W-:Y:S02]  /*17390*/  LOP3.LUT R223, R223, R216, R217, 0xfe, !PT ;  /* 0x000000d8dfdf7212 */ /* 0x000fe400078efed9 */
[----:B------:R-:W-:Y:S02]  /*173a0*/  SEL R218, RZ, 0x1, P3 ;  /* 0x00000001ffda7807 */ /* 0x000fe40001800000 */
[----:B------:R-:W-:Y:S02]  /*173b0*/  SEL R216, RZ, 0x1, P4 ;  /* 0x00000001ffd87807 */ /* 0x000fe40002000000 */
[----:B------:R-:W-:Y:S01]  /*173c0*/  LOP3.LUT P5, RZ, R236, 0x8, RZ, 0xc0, !PT ;  /* 0x00000008ecff7812 */ /* 0x000fe200078ac0ff */
[----:B------:R-:W-:Y:S01]  /*173d0*/  IMAD.WIDE.U32 R218, R218, 0x10000, RZ ;  /* 0x00010000dada7825 */ /* 0x000fe200078e00ff */
[----:B------:R-:W-:-:S02]  /*173e0*/  LOP3.LUT P6, RZ, R236, 0x20, RZ, 0xc0, !PT ;  /* 0x00000020ecff7812 */ /* 0x000fc400078cc0ff */
[----:B------:R-:W-:Y:S01]  /*173f0*/  IADD3 R239, R237, 0x200, RZ ;  /* 0x00000200edef7810 */ /* 0x000fe20007ffe0ff */
[----:B------:R-:W-:-:S05]  /*17400*/  IMAD.WIDE.U32 R216, R216, 0x100, RZ ;  /* 0x00000100d8d87825 */ /* 0x000fca00078e00ff */
[----:B------:R-:W-:Y:S02]  /*17410*/  LOP3.LUT R217, R217, R223, R219, 0xfe, !PT ;  /* 0x000000dfd9d97212 */ /* 0x000fe400078efedb */
[----:B------:R-:W-:Y:S01]  /*17420*/  LOP3.LUT R216, R216, R222, R218, 0xfe, !PT ;  /* 0x000000ded8d87212 */ /* 0x000fe200078efeda */
[----:B------:R-:W-:Y:S01]  /*17430*/  IMAD.WIDE.U32 R222, R221, R234, c[0x0][0x188] ;  /* 0x00006200ddde7625 */ /* 0x000fe200078e00ea */
[----:B------:R-:W-:-:S03]  /*17440*/  SEL R219, RZ, 0x1, P5 ;  /* 0x00000001ffdb7807 */ /* 0x000fc60002800000 */
[----:B------:R-:W-:Y:S01]  /*17450*/  @P6 IMAD.WIDE.U32 R242, R239, R220, c[0x0][0x178] ;  /* 0x00005e00eff26625 */ /* 0x000fe200078e00dc */
[----:B------:R-:W-:Y:S01]  /*17460*/  LOP3.LUT R216, R216, R219, RZ, 0xfc, !PT ;  /* 0x000000dbd8d87212 */ /* 0x000fe200078efcff */
[----:B------:R0:W-:Y:S02]  /*17470*/  STG.E.128 [R222.64], R16 ;  /* 0x00000010de007986 */ /* 0x0001e4000c101d06 */
[----:B------:R-:W-:Y:S02]  /*17480*/  IMAD.WIDE.U32 R218, R221, R240, c[0x0][0x190] ;  /* 0x00006400ddda7625 */ /* 0x000fe400078e00f0 */
[----:B------:R0:W-:Y:S04]  /*17490*/  STG.E.128 [R222.64+0x10], R12 ;  /* 0x0000100cde007986 */ /* 0x0001e8000c101d06 */
[----:B------:R0:W-:Y:S01]  /*174a0*/  STG.E.64 [R218.64], R216 ;  /* 0x000000d8da007986 */ /* 0x0001e2000c101b06 */
[----:B------:R-:W-:Y:S05]  /*174b0*/  @!P6 BRA `(.L_x_14860) ;  /* 0x000001300000e947 */ /* 0x000fea0003800000 */
[----:B0-----:R-:W-:Y:S02]  /*174c0*/  SHF.L.U32 R216, R226, 0x10, RZ ;  /* 0x00000010e2d87819 */ /* 0x001fe400000006ff */
[----:B------:R-:W-:-:S02]  /*174d0*/  LOP3.LUT R222, R11, 0xff, RZ, 0xc0, !PT ;  /* 0x000000ff0bde7812 */ /* 0x000fc400078ec0ff */
[----:B------:R-:W-:Y:S02]  /*174e0*/  LOP3.LUT R217, R216, 0xff0000, RZ, 0xc0, !PT ;  /* 0x00ff0000d8d97812 */ /* 0x000fe400078ec0ff */
[----:B------:R-:W-:Y:S01]  /*174f0*/  LOP3.LUT R216, R7, 0xffff, RZ, 0xc0, !PT ;  /* 0x0000ffff07d87812 */ /* 0x000fe200078ec0ff */
[----:B------:R-:W-:Y:S01]  /*17500*/  IMAD.WIDE.U32 R222, R222, 0x1000000, RZ ;  /* 0x01000000dede7825 */ /* 0x000fe200078e00ff */
[----:B------:R-:W-:Y:S02]  /*17510*/  LOP3.LUT R218, R10, 0xff, RZ, 0xc0, !PT ;  /* 0x000000ff0ada7812 */ /* 0x000fe400078ec0ff */
[----:B------:R-:W-:Y:S02]  /*17520*/  PRMT R216, R217, 0x4210, R216 ;  /* 0x00004210d9d87816 */ /* 0x000fe400000000d8 */
        /* <DEDUP_REMOVED lines=12> */
.L_x_14860:
[C---:B------:R-:W-:Y:S01]  /*175f0*/  IMAD.WIDE.U32 R220, R239.reuse, R220, c[0x0][0x170] ;  /* 0x00005c00efdc7625 */ /* 0x040fe200078e00dc */
[----:B------:R1:W5:Y:S03]  /*17600*/  @P6 LDG.E.128 R52, [R242.64] ;  /* 0x00000006f2346981 */ /* 0x000366000c1e1d00 */
[----:B0-----:R-:W-:Y:S02]  /*17610*/  @P0 IMAD.WIDE.U32 R216, R239, R234, c[0x0][0x180] ;  /* 0x00006000efd80625 */ /* 0x001fe400078e00ea */
[----:B------:R-:W5:Y:S04]  /*17620*/  LDG.E.128 R220, [R220.64] ;  /* 0x00000006dcdc7981 */ /* 0x000f68000c1e1d00 */
[----:B------:R1:W5:Y:S04]  /*17630*/  @P0 LDG.E.128 R48, [R216.64] ;  /* 0x00000006d8300981 */ /* 0x000368000c1e1d00 */
[----:B------:R1:W5:Y:S01]  /*17640*/  @P0 LDG.E.128 R44, [R216.64+0x10] ;  /* 0x00001006d82c0981 */ /* 0x000362000c1e1d00 */
        /* <DEDUP_REMOVED lines=12> */
.L_x_14862:
[----:B-1----:R-:W-:Y:S02]  /*17710*/  IMAD.MOV.U32 R235, RZ, RZ, R4 ;  /* 0x000000ffffeb7224 */ /* 0x002fe400078e0004 */
.L_x_14863:
[----:B------:R-:W-:Y:S05]  /*17720*/  BSYNC B0 ;  /* 0x0000000000007941 */ /* 0x000fea0003800000 */
.L_x_14861:
        /* <DEDUP_REMOVED lines=16> */
.L_x_14867:
[----:B------:R-:W-:Y:S05]  /*17830*/  BSYNC B1 ;  /* 0x0000000000017941 */ /* 0x000fea0003800000 */
.L_x_14866:
        /* <DEDUP_REMOVED lines=44> */
.L_x_14865:
[----:B------:R-:W-:Y:S05]  /*17b00*/  BSYNC B0 ;  /* 0x0000000000007941 */ /* 0x000fea0003800000 */
.L_x_14864:
        /* <DEDUP_REMOVED lines=15> */
.L_x_14868:
        /* <DEDUP_REMOVED lines=12> */
.L_x_14871:
[----:B------:R-:W-:Y:S02]  /*17cc0*/  IMAD.MOV.U32 R217, RZ, RZ, R4 ;  /* 0x000000ffffd97224 */ /* 0x000fe400078e0004 */
.L_x_14872:
[----:B------:R-:W-:Y:S05]  /*17cd0*/  BSYNC B0 ;  /* 0x0000000000007941 */ /* 0x000fea0003800000 */
.L_x_14870:
        /* <DEDUP_REMOVED lines=16> */
.L_x_14876:
[----:B------:R-:W-:Y:S05]  /*17de0*/  BSYNC B1 ;  /* 0x0000000000017941 */ /* 0x000fea0003800000 */
.L_x_14875:
        /* <DEDUP_REMOVED lines=44> */
.L_x_14874:
[----:B------:R-:W-:Y:S05]  /*180b0*/  BSYNC B0 ;  /* 0x0000000000007941 */ /* 0x000fea0003800000 */
.L_x_14873:
[----:B------:R-:W0:Y:S02]  /*180c0*/  I2F.U32 R217, R217 ;  /* 0x000000d900d97306 */ /* 0x000e240000201000 */
[----:B0-----:R-:W-:-:S05]  /*180d0*/  FFMA.FTZ R8, R217, R232, 1.1641532182693481445e-10 ;  /* 0x2f000000d9087423 */ /* 0x001fca00000100e8 */
[----:B------:R-:W-:Y:S02]  /*180e0*/  FSETP.GTU.FTZ.AND P1, PT, R8, c[0x0][0x1e4], PT ;  /* 0x0000790008007a0b */ /* 0x000fe40003f3c000 */
[----:B------:R-:W-:-:S05]  /*180f0*/  PRMT R8, RZ, 0x5410, R52 ;  /* 0x00005410ff087816 */ /* 0x000fca0000000034 */
[----:B------:R-:W-:-:S05]  /*18100*/  FMUL.FTZ R8, R8, c[0x0][0x1e8] ;  /* 0x00007a0008087a20 */ /* 0x000fca0000410000 */
[----:B------:R-:W-:Y:S02]  /*18110*/  FSEL R233, R8, RZ, !P1 ;  /* 0x000000ff08e97208 */ /* 0x000fe40004800000 */
[----:B------:R-:W-:-:S03]  /*18120*/  SEL R8, RZ, 0x1, P1 ;  /* 0x00000001ff087807 */ /* 0x000fc60000800000 */
[----:B------:R-:W-:-:S04]  /*18130*/  FADD.FTZ R216, R216, R233 ;  /* 0x000000e9d8d87221 */ /* 0x000fc80000010000 */
[----:B------:R-:W-:Y:S02]  /*18140*/  @P0 FADD.FTZ R216, R48, R216 ;  /* 0x000000d830d80221 */ /* 0x000fe40000010000 */
.L_x_14869:
        /* <DEDUP_REMOVED lines=12> */
.L_x_14878:
[----:B------:R-:W-:Y:S02]  /*18210*/  IMAD.MOV.U32 R233, RZ, RZ, R4 ;  /* 0x000000ffffe97224 */ /* 0x000fe400078e0004 */
.L_x_14879:
[----:B------:R-:W-:Y:S05]  /*18220*/  BSYNC B0 ;  /* 0x0000000000007941 */ /* 0x000fea0003800000 */
.L_x_14877:
        /* <DEDUP_REMOVED lines=16> */
.L_x_14883:
[----:B------:R-:W-:Y:S05]  /*18330*/  BSYNC B1 ;  /* 0x0000000000017941 */ /* 0x000fea0003800000 */
.L_x_14882:
        /* <DEDUP_REMOVED lines=44> */
.L_x_14881:
[----:B------:R-:W-:Y:S05]  /*18600*/  BSYNC B0 ;  /* 0x0000000000007941 */ /* 0x000fea0003800000 */
.L_x_14880:
        /* <DEDUP_REMOVED lines=14> */
.L_x_14884:
        /* <DEDUP_REMOVED lines=12> */
.L_x_14887:
[----:B------:R-:W-:Y:S02]  /*187b0*/  IMAD.MOV.U32 R220, RZ, RZ, R4 ;  /* 0x000000ffffdc7224 */ /* 0x000fe400078e0004 */
.L_x_14888:
[----:B------:R-:W-:Y:S05]  /*187c0*/  BSYNC B0 ;  /* 0x0000000000007941 */ /* 0x000fea0003800000 */
.L_x_14886:
        /* <DEDUP_REMOVED lines=16> */
.L_x_14892:
[----:B------:R-:W-:Y:S05]  /*188d0*/  BSYNC B1 ;  /* 0x0000000000017941 */ /* 0x000fea0003800000 */
.L_x_14891:
        /* <DEDUP_REMOVED lines=44> */
.L_x_14890:
[----:B------:R-:W-:Y:S05]  /*18ba0*/  BSYNC B0 ;  /* 0x0000000000007941 */ /* 0x000fea0003800000 */
.L_x_14889:
        /* <DEDUP_REMOVED lines=9> */
.L_x_14885:
        /* <DEDUP_REMOVED lines=12> */
.L_x_14894:
[----:B------:R-:W-:Y:S02]  /*18d00*/  MOV R220, R4 ;  /* 0x0000000400dc7202 */ /* 0x000fe40000000f00 */
.L_x_14895:
[----:B------:R-:W-:Y:S05]  /*18d10*/  BSYNC B0 ;  /* 0x0000000000007941 */ /* 0x000fea0003800000 */
.L_x_14893:
        /* <DEDUP_REMOVED lines=16> */
.L_x_14899:
[----:B------:R-:W-:Y:S05]  /*18e20*/  BSYNC B1 ;  /* 0x0000000000017941 */ /* 0x000fea0003800000 */
.L_x_14898:
[----:B------:R-:W-:Y:S01]  /*18e30*/  LOP3.LUT R218, R2, UR5, R5, 0x96, !PT ;  /* 0x0000000502da7c12 */ /* 0x000fe2000f8e9605 */
[----:B------:R-:W-:Y:S01]  /*18e40*/  IMAD.HI.U32 R2, R229, -0x326172a9, RZ ;  /* 0xcd9e8d57e5027827 */ /* 0x000fe200078e00ff */
[----:B------:R-:W-:-:S03]  /*18e50*/  HFMA2.MMA R233, -RZ, RZ, 0, 0 ;  /* 0x00000000ffe97435 */ /* 0x000fc600000001ff */
        /* <DEDUP_REMOVED lines=41> */
.L_x_14897:
[----:B------:R-:W-:Y:S05]  /*190f0*/  BSYNC B0 ;  /* 0x0000000000007941 */ /* 0x000fea0003800000 */
.L_x_14896:
        /* <DEDUP_REMOVED lines=14> */
.L_x_14900:
        /* <DEDUP_REMOVED lines=12> */
.L_x_14903:
[----:B------:R-:W-:Y:S02]  /*192a0*/  MOV R219, R4 ;  /* 0x0000000400db7202 */ /* 0x000fe40000000f00 */
.L_x_14904:
[----:B------:R-:W-:Y:S05]  /*192b0*/  BSYNC B0 ;  /* 0x0000000000007941 */ /* 0x000fea0003800000 */
.L_x_14902:
        /* <DEDUP_REMOVED lines=16> */
.L_x_14908:
[----:B------:R-:W-:Y:S05]  /*193c0*/  BSYNC B1 ;  /* 0x0000000000017941 */ /* 0x000fea0003800000 */
.L_x_14907:
[----:B------:R-:W-:Y:S01]  /*193d0*/  LOP3.LUT R242, R2, UR5, R5, 0x96, !PT ;  /* 0x0000000502f27c12 */ /* 0x000fe2000f8e9605 */
[----:B------:R-:W-:Y:S01]  /*193e0*/  IMAD.HI.U32 R2, R229, -0x326172a9, RZ ;  /* 0xcd9e8d57e5027827 */ /* 0x000fe200078e00ff */
[----:B------:R-:W-:-:S03]  /*193f0*/  HFMA2.MMA R235, -RZ, RZ, 0, 0 ;  /* 0x00000000ffeb7435 */ /* 0x000fc600000001ff */
        /* <DEDUP_REMOVED lines=41> */
.L_x_14906:
[----:B------:R-:W-:Y:S05]  /*19690*/  BSYNC B0 ;  /* 0x0000000000007941 */ /* 0x000fea0003800000 */
.L_x_14905:
        /* <DEDUP_REMOVED lines=9> */
.L_x_14901:
        /* <DEDUP_REMOVED lines=12> */
.L_x_14910:
[----:B------:R-:W-:Y:S02]  /*197f0*/  IMAD.MOV.U32 R220, RZ, RZ, R4 ;  /* 0x000000ffffdc7224 */ /* 0x000fe400078e0004 */
.L_x_14911:
[----:B------:R-:W-:Y:S05]  /*19800*/  BSYNC B0 ;  /* 0x0000000000007941 */ /* 0x000fea0003800000 */
.L_x_14909:
        /* <DEDUP_REMOVED lines=16> */
.L_x_14915:
[----:B------:R-:W-:Y:S05]  /*19910*/  BSYNC B1 ;  /* 0x0000000000017941 */ /* 0x000fea0003800000 */
.L_x_14914:
        /* <DEDUP_REMOVED lines=44> */
.L_x_14913:
[----:B------:R-:W-:Y:S05]  /*19be0*/  BSYNC B0 ;  /* 0x0000000000007941 */ /* 0x000fea0003800000 */
.L_x_14912:
        /* <DEDUP_REMOVED lines=12> */
.L_x_14916:
        /* <DEDUP_REMOVED lines=12> */
.L_x_14919:
[----:B------:R-:W-:Y:S02]  /*19d70*/  IMAD.MOV.U32 R233, RZ, RZ, R4 ;  /* 0x000000ffffe97224 */ /* 0x000fe400078e0004 */
.L_x_14920:
[----:B------:R-:W-:Y:S05]  /*19d80*/  BSYNC B0 ;  /* 0x0000000000007941 */ /* 0x000fea0003800000 */
.L_x_14918:
        /* <DEDUP_REMOVED lines=16> */
.L_x_14924:
[----:B------:R-:W-:Y:S05]  /*19e90*/  BSYNC B1 ;  /* 0x0000000000017941 */ /* 0x000fea0003800000 */
.L_x_14923:
        /* <DEDUP_REMOVED lines=44> */
.L_x_14922:
[----:B------:R-:W-:Y:S05]  /*1a160*/  BSYNC B0 ;  /* 0x0000000000007941 */ /* 0x000fea0003800000 */
.L_x_14921:
        /* <DEDUP_REMOVED lines=9> */
.L_x_14917:
        /* <DEDUP_REMOVED lines=12> */
.L_x_14926:
[----:B------:R-:W-:Y:S02]  /*1a2c0*/  IMAD.MOV.U32 R233, RZ, RZ, R4 ;  /* 0x000000ffffe97224 */ /* 0x000fe400078e0004 */
.L_x_14927:
[----:B------:R-:W-:Y:S05]  /*1a2d0*/  BSYNC B0 ;  /* 0x0000000000007941 */ /* 0x000fea0003800000 */
.L_x_14925:
        /* <DEDUP_REMOVED lines=16> */
.L_x_14931:
[----:B------:R-:W-:Y:S05]  /*1a3e0*/  BSYNC B1 ;  /* 0x0000000000017941 */ /* 0x000fea0003800000 */
.L_x_14930:
        /* <DEDUP_REMOVED lines=43> */
[----:B------:R-:W-:Y:S02]  /*1a6a0*/  LOP3.LUT R3, R221, UR26, R242, 0x96, !PT ;  /* 0x0000001add037c12 */ /* 0x000fe4000f8e96f2 */
.L_x_14929:
[----:B------:R-:W-:Y:S05]  /*1a6b0*/  BSYNC B0 ;  /* 0x0000000000007941 */ /* 0x000fea0003800000 */
.L_x_14928:
        /* <DEDUP_REMOVED lines=12> */
.L_x_14932:
        /* <DEDUP_REMOVED lines=12> */
.L_x_14935:
[----:B------:R-:W-:Y:S02]  /*1a840*/  IMAD.MOV.U32 R221, RZ, RZ, R4 ;  /* 0x000000ffffdd7224 */ /* 0x000fe400078e0004 */
.L_x_14936:
[----:B------:R-:W-:Y:S05]  /*1a850*/  BSYNC B0 ;  /* 0x0000000000007941 */ /* 0x000fea0003800000 */
.L_x_14934:
        /* <DEDUP_REMOVED lines=16> */
.L_x_14940:
[----:B------:R-:W-:Y:S05]  /*1a960*/  BSYNC B1 ;  /* 0x0000000000017941 */ /* 0x000fea0003800000 */
.L_x_14939:
        /* <DEDUP_REMOVED lines=44> */
.L_x_14938:
[----:B------:R-:W-:Y:S05]  /*1ac30*/  BSYNC B0 ;  /* 0x0000000000007941 */ /* 0x000fea0003800000 */
.L_x_14937:
        /* <DEDUP_REMOVED lines=9> */
.L_x_14933:
        /* <DEDUP_REMOVED lines=12> */
.L_x_14942:
[----:B------:R-:W-:Y:S02]  /*1ad90*/  MOV R233, R4 ;  /* 0x0000000400e97202 */ /* 0x000fe40000000f00 */
.L_x_14943:
[----:B------:R-:W-:Y:S05]  /*1ada0*/  BSYNC B0 ;  /* 0x0000000000007941 */ /* 0x000fea0003800000 */
.L_x_14941:
        /* <DEDUP_REMOVED lines=16> */
.L_x_14947:
[----:B------:R-:W-:Y:S05]  /*1aeb0*/  BSYNC B1 ;  /* 0x0000000000017941 */ /* 0x000fea0003800000 */
.L_x_14946:
        /* <DEDUP_REMOVED lines=44> */
.L_x_14945:
[----:B------:R-:W-:Y:S05]  /*1b180*/  BSYNC B0 ;  /* 0x0000000000007941 */ /* 0x000fea0003800000 */
.L_x_14944:
        /* <DEDUP_REMOVED lines=12> */
.L_x_14948:
        /* <DEDUP_REMOVED lines=12> */
.L_x_14951:
[----:B------:R-:W-:Y:S02]  /*1b310*/  MOV R222, R4 ;  /* 0x0000000400de7202 */ /* 0x000fe40000000f00 */
.L_x_14952:
[----:B------:R-:W-:Y:S05]  /*1b320*/  BSYNC B0 ;  /* 0x0000000000007941 */ /* 0x000fea0003800000 */
.L_x_14950:
        /* <DEDUP_REMOVED lines=16> */
.L_x_14956:
[----:B------:R-:W-:Y:S05]  /*1b430*/  BSYNC B1 ;  /* 0x0000000000017941 */ /* 0x000fea0003800000 */
.L_x_14955:
        /* <DEDUP_REMOVED lines=44> */
.L_x_14954:
[----:B------:R-:W-:Y:S05]  /*1b700*/  BSYNC B0 ;  /* 0x0000000000007941 */ /* 0x000fea0003800000 */
.L_x_14953:
        /* <DEDUP_REMOVED lines=9> */
.L_x_14949:
        /* <DEDUP_REMOVED lines=12> */
.L_x_14958:
[----:B------:R-:W-:Y:S02]  /*1b860*/  IMAD.MOV.U32 R233, RZ, RZ, R4 ;  /* 0x000000ffffe97224 */ /* 0x000fe400078e0004 */
.L_x_14959:
[----:B------:R-:W-:Y:S05]  /*1b870*/  BSYNC B0 ;  /* 0x0000000000007941 */ /* 0x000fea0003800000 */
.L_x_14957:
        /* <DEDUP_REMOVED lines=16> */
.L_x_14963:
[----:B------:R-:W-:Y:S05]  /*1b980*/  BSYNC B1 ;  /* 0x0000000000017941 */ /* 0x000fea0003800000 */
.L_x_14962:
        /* <DEDUP_REMOVED lines=44> */
.L_x_14961:
[----:B------:R-:W-:Y:S05]  /*1bc50*/  BSYNC B0 ;  /* 0x0000000000007941 */ /* 0x000fea0003800000 */
.L_x_14960:
        /* <DEDUP_REMOVED lines=9> */
[----:B------:R-:W-:Y:S01]  /*1bcf0*/  MOV R238, R235 ;  /* 0x000000eb00ee7202 */ /* 0x000fe20000000f00 */
[----:B------:R-:W-:Y:S01]  /*1bd00*/  FADD.FTZ R222, R46, R222 ;  /* 0x000000de2ede7221 */ /* 0x000fe20000010000 */
[----:B------:R-:W-:Y:S05]  /*1bd10*/  BRA `(.L_x_14965) ;  /* 0x0000055000007947 */ /* 0x000fea0003800000 */
.L_x_14964:
        /* <DEDUP_REMOVED lines=12> */
.L_x_14967:
[----:B------:R-:W-:Y:S02]  /*1bde0*/  IMAD.MOV.U32 R233, RZ, RZ, R4 ;  /* 0x000000ffffe97224 */ /* 0x000fe400078e0004 */
.L_x_14968:
[----:B------:R-:W-:Y:S05]  /*1bdf0*/  BSYNC B0 ;  /* 0x0000000000007941 */ /* 0x000fea0003800000 */
.L_x_14966:
        /* <DEDUP_REMOVED lines=16> */
.L_x_14972:
[----:B------:R-:W-:Y:S05]  /*1bf00*/  BSYNC B1 ;  /* 0x0000000000017941 */ /* 0x000fea0003800000 */
.L_x_14971:
        /* <DEDUP_REMOVED lines=44> */
.L_x_14970:
[----:B------:R-:W-:Y:S05]  /*1c1d0*/  BSYNC B0 ;  /* 0x0000000000007941 */ /* 0x000fea0003800000 */
.L_x_14969:
        /* <DEDUP_REMOVED lines=9> */
.L_x_14965:
        /* <DEDUP_REMOVED lines=12> */
.L_x_14974:
[----:B------:R-:W-:Y:S02]  /*1c330*/  IMAD.MOV.U32 R233, RZ, RZ, R4 ;  /* 0x000000ffffe97224 */ /* 0x000fe400078e0004 */
.L_x_14975:
[----:B------:R-:W-:Y:S05]  /*1c340*/  BSYNC B0 ;  /* 0x0000000000007941 */ /* 0x000fea0003800000 */
.L_x_14973:
        /* <DEDUP_REMOVED lines=16> */
.L_x_14979:
[----:B------:R-:W-:Y:S05]  /*1c450*/  BSYNC B1 ;  /* 0x0000000000017941 */ /* 0x000fea0003800000 */
.L_x_14978:
        /* <DEDUP_REMOVED lines=44> */
.L_x_14977:
[----:B------:R-:W-:Y:S05]  /*1c720*/  BSYNC B0 ;  /* 0x0000000000007941 */ /* 0x000fea0003800000 */
.L_x_14976:
        /* <DEDUP_REMOVED lines=13> */
.L_x_14980:
        /* <DEDUP_REMOVED lines=12> */
.L_x_14983:
[----:B------:R-:W-:Y:S02]  /*1c8c0*/  IMAD.MOV.U32 R233, RZ, RZ, R4 ;  /* 0x000000ffffe97224 */ /* 0x000fe400078e0004 */
.L_x_14984:
[----:B------:R-:W-:Y:S05]  /*1c8d0*/  BSYNC B0 ;  /* 0x0000000000007941 */ /* 0x000fea0003800000 */
.L_x_14982:
        /* <DEDUP_REMOVED lines=18> */
.L_x_14988:
[----:B------:R-:W-:Y:S05]  /*1ca00*/  BSYNC B1 ;  /* 0x0000000000017941 */ /* 0x000fea0003800000 */
.L_x_14987:
        /* <DEDUP_REMOVED lines=41> */
[----:B------:R-:W-:-:S05]  /*1cca0*/  IMAD.WIDE.U32 R6, R3, -0x2daee0ad, RZ ;  /* 0xd2511f5303067825 */ /* 0x000fca00078e00ff */
[----:B------:R-:W-:Y:S02]  /*1ccb0*/  LOP3.LUT R3, R7, UR26, R242, 0x96, !PT ;  /* 0x0000001a07037c12 */ /* 0x000fe4000f8e96f2 */
.L_x_14986:
[----:B------:R-:W-:Y:S05]  /*1ccc0*/  BSYNC B0 ;  /* 0x0000000000007941 */ /* 0x000fea0003800000 */
.L_x_14985:
        /* <DEDUP_REMOVED lines=9> */
.L_x_14981:
        /* <DEDUP_REMOVED lines=14> */
[----:B------:R-:W-:-:S03]  /*1ce40*/  LOP3.LUT P1, RZ, R0, 0xff, RZ, 0xc0, !PT ;  /* 0x000000ff00ff7812 */ /* 0x000fc6000782c0ff */
[----:B------:R-:W-:-:S05]  /*1ce50*/  IMAD.WIDE.U32 R232, R232, 0x100, RZ ;  /* 0x00000100e8e87825 */ /* 0x000fca00078e00ff */
[----:B------:R-:W-:Y:S02]  /*1ce60*/  LOP3.LUT R233, R233, R235, R243, 0xfe, !PT ;  /* 0x000000ebe9e97212 */ /* 0x000fe400078efef3 */
[----:B------:R-:W-:Y:S01]  /*1ce70*/  LOP3.LUT R244, R232, R244, R242, 0xfe, !PT ;  /* 0x000000f4e8f47212 */ /* 0x000fe200078efef2 */
[C---:B------:R-:W-:Y:S01]  /*1ce80*/  IMAD.WIDE.U32 R242, R239.reuse, R234, c[0x0][0x188] ;  /* 0x00006200eff27625 */ /* 0x040fe200078e00ea */
[----:B------:R-:W-:Y:S02]  /*1ce90*/  SEL R235, RZ, 0x1, P0 ;  /* 0x00000001ffeb7807 */ /* 0x000fe40000000000 */
[----:B------:R-:W-:Y:S02]  /*1cea0*/  LOP3.LUT P0, RZ, R236, 0x20, RZ, 0xc0, !PT ;  /* 0x00000020ecff7812 */ /* 0x000fe4000780c0ff */
[----:B------:R-:W-:Y:S01]  /*1ceb0*/  LOP3.LUT R232, R244, R235, RZ, 0xfc, !PT ;  /* 0x000000ebf4e87212 */ /* 0x000fe200078efcff */
[----:B------:R-:W-:Y:S01]  /*1cec0*/  FADD.FTZ R244, RZ, R40 ;  /* 0x00000028fff47221 */ /* 0x000fe20000010000 */
[----:B------:R-:W-:Y:S01]  /*1ced0*/  STG.E.128 [R242.64], R216 ;  /* 0x000000d8f2007986 */ /* 0x000fe2000c101d06 */
[----:B------:R-:W-:-:S03]  /*1cee0*/  IMAD.WIDE.U32 R234, R239, R240, c[0x0][0x190] ;  /* 0x00006400efea7625 */ /* 0x000fc600078e00f0 */
[----:B------:R0:W-:Y:S01]  /*1cef0*/  STG.E.128 [R242.64+0x10], R220 ;  /* 0x000010dcf2007986 */ /* 0x0001e2000c101d06 */
[----:B------:R-:W-:-:S03]  /*1cf00*/  FADD.FTZ R241, R244, R41 ;  /* 0x00000029f4f17221 */ /* 0x000fc60000010000 */
[----:B------:R1:W-:Y:S01]  /*1cf10*/  STG.E.64 [R234.64], R232 ;  /* 0x000000e8ea007986 */ /* 0x0003e2000c101b06 */
[----:B------:R-:W-:-:S04]  /*1cf20*/  FADD.FTZ R244, R241, R42 ;  /* 0x0000002af1f47221 */ /* 0x000fc80000010000 */
[----:B------:R-:W-:-:S04]  /*1cf30*/  FADD.FTZ R241, R244, R43 ;  /* 0x0000002bf4f17221 */ /* 0x000fc80000010000 */
[----:B------:R-:W-:-:S04]  /*1cf40*/  FADD.FTZ R244, R241, R36 ;  /* 0x00000024f1f47221 */ /* 0x000fc80000010000 */
[----:B------:R-:W-:Y:S02]  /*1cf50*/  FADD.FTZ R241, R244, R37 ;  /* 0x00000025f4f17221 */ /* 0x000fe40000010000 */
[----:B------:R-:W2:Y:S02]  /*1cf60*/  S2R R244, SR_TID.X ;  /* 0x0000000000f47919 */ /* 0x000ea40000002100 */
[----:B0-----:R-:W-:-:S04]  /*1cf70*/  FADD.FTZ R242, R241, R38 ;  /* 0x00000026f1f27221 */ /* 0x001fc80000010000 */
[----:B------:R-:W-:-:S04]  /*1cf80*/  FADD.FTZ R241, R242, R39 ;  /* 0x00000027f2f17221 */ /* 0x000fc80000010000 */
[----:B------:R-:W-:-:S04]  /*1cf90*/  FADD.FTZ R242, R241, R32 ;  /* 0x00000020f1f27221 */ /* 0x000fc80000010000 */
[----:B------:R-:W-:-:S04]  /*1cfa0*/  FADD.FTZ R241, R242, R33 ;  /* 0x00000021f2f17221 */ /* 0x000fc80000010000 */
[----:B-1----:R-:W-:-:S04]  /*1cfb0*/  FADD.FTZ R232, R241, R34 ;  /* 0x00000022f1e87221 */ /* 0x002fc80000010000 */
        /* <DEDUP_REMOVED lines=46> */
.L_x_14989:
[----:B0-2---:R-:W-:Y:S01]  /*1d2a0*/  FADD.FTZ R233, R246, R221 ;  /* 0x000000ddf6e97221 */ /* 0x005fe20000010000 */
        /* <DEDUP_REMOVED lines=8> */
.L_x_14994:
        /* <DEDUP_REMOVED lines=100> */
.L_x_14995:
[----:B------:R-:W2:Y:S01]  /*1d970*/  S2R R241, SR_TID.X ;  /* 0x0000000000f17919 */ /* 0x000ea20000002100 */
[----:B------:R-:W-:Y:S01]  /*1d980*/  @!P0 SHF.R.U32.HI R235, RZ, 0x5, R244 ;  /* 0x00000005ffeb8819 */ /* 0x000fe200000116f4 */
[----:B-1----:R-:W-:Y:S01]  /*1d990*/  FADD.FTZ R233, R246, R243 ;  /* 0x000000f3f6e97221 */ /* 0x002fe20000010000 */
[----:B------:R-:W-:Y:S01]  /*1d9a0*/  WARPSYNC 0xffffffff ;  /* 0xffffffff00007948 */ /* 0x000fe20003800000 */
[----:B0-----:R-:W-:Y:S01]  /*1d9b0*/  IMAD.MOV.U32 R243, RZ, RZ, RZ ;  /* 0x000000fffff37224 */ /* 0x001fe200078e00ff */
[----:B------:R-:W-:-:S05]  /*1d9c0*/  @!P0 LOP3.LUT R235, R235, 0x3, RZ, 0xc0, !PT ;  /* 0x00000003ebeb8812 */ /* 0x000fca00078ec0ff */
[----:B------:R-:W-:Y:S02]  /*1d9d0*/  @!P0 IMAD.IADD R242, R240, 0x1, R235 ;  /* 0x00000001f0f28824 */ /* 0x000fe400078e02eb */
[----:B------:R-:W-:-:S03]  /*1d9e0*/  CS2R R234, SRZ ;  /* 0x0000000000ea7805 */ /* 0x000fc6000001ff00 */
[----:B------:R-:W-:Y:S01]  /*1d9f0*/  @!P0 STS.64 [R242.X8], R232 ;  /* 0x000000e8f2008388 */ /* 0x000fe20000008a00 */
[----:B--2---:R-:W-:-:S03]  /*1da00*/  LOP3.LUT R245, R241, 0x1f, RZ, 0xc0, !PT ;  /* 0x0000001ff1f57812 */ /* 0x004fc600078ec0ff */
[----:B------:R-:W-:Y:S01]  /*1da10*/  BAR.SYNC.DEFER_BLOCKING 0x0 ;  /* 0x0000000000007b1d */ /* 0x000fe20000010000 */
[----:B------:R-:W-:-:S13]  /*1da20*/  ISETP.GT.U32.AND P1, PT, R245, 0x3, PT ;  /* 0x00000003f500780c */ /* 0x000fda0003f24070 */
[----:B------:R-:W-:Y:S01]  /*1da30*/  @!P1 IMAD.IADD R245, R240, 0x1, R245 ;  /* 0x00000001f0f59824 */ /* 0x000fe200078e02f5 */
[----:B------:R-:W-:-:S04]  /*1da40*/  @!P1 MOV R243, 0x500 ;  /* 0x0000050000f39802 */ /* 0x000fc80000000f00 */
[----:B------:R-:W-:Y:S01]  /*1da50*/  I2F R248, R243 ;  /* 0x000000f300f87306 */ /* 0x000fe20000201400 */
[----:B------:R-:W0:Y:S04]  /*1da60*/  SHFL.DOWN PT, R244, R243, 0x2, 0x1f ;  /* 0x08401f00f3f47f89 */ /* 0x000e2800000e0000 */
[----:B------:R-:W1:Y:S01]  /*1da70*/  @!P1 LDS.64 R234, [R245.X8] ;  /* 0x00000000f5ea9984 */ /* 0x000e620000008a00 */
[----:B------:R-:W-:Y:S01]  /*1da80*/  ISETP.NE.AND P1, PT, RZ, UR8, PT ;  /* 0x00000008ff007c0c */ /* 0x000fe2000bf25270 */
[----:B0-----:R-:W-:Y:S02]  /*1da90*/  IMAD.IADD R233, R244, 0x1, R243 ;  /* 0x00000001f4e97824 */ /* 0x001fe400078e02f3 */
[----:B------:R-:W-:Y:S03]  /*1daa0*/  I2F R244, R244 ;  /* 0x000000f400f47306 */ /* 0x000fe60000201400 */
[----:B------:R-:W-:Y:S05]  /*1dab0*/  SHFL.DOWN PT, R240, R233, 0x1, 0x1f ;  /* 0x08201f00e9f07f89 */ /* 0x000fea00000e0000 */
[----:B------:R-:W0:Y:S01]  /*1dac0*/  I2F R232, R233 ;  /* 0x000000e900e87306 */ /* 0x000e220000201400 */
[----:B-1----:R-:W1:Y:S04]  /*1dad0*/  SHFL.DOWN PT, R247, R234, 0x2, 0x1f ;  /* 0x08401f00eaf77f89 */ /* 0x002e6800000e0000 */
[----:B------:R-:W2:Y:S03]  /*1dae0*/  SHFL.DOWN PT, R246, R235, 0x2, 0x1f ;  /* 0x08401f00ebf67f89 */ /* 0x000ea600000e0000 */
[----:B0-----:R-:W0:Y:S01]  /*1daf0*/  MUFU.RCP R242, R232 ;  /* 0x000000e800f27308 */ /* 0x001e220000001000 */
[----:B-1----:R-:W-:-:S02]  /*1db00*/  FADD.FTZ R245, -R247, R234 ;  /* 0x000000eaf7f57221 */ /* 0x002fc40000010100 */
[----:B------:R-:W-:Y:S02]  /*1db10*/  FMUL.FTZ R247, R247, R244 ;  /* 0x000000f4f7f77220 */ /* 0x000fe40000410000 */
[----:B------:R-:W-:Y:S02]  /*1db20*/  FMUL.FTZ R245, R245, R245 ;  /* 0x000000f5f5f57220 */ /* 0x000fe40000410000 */
[----:B------:R-:W-:Y:S02]  /*1db30*/  FFMA.FTZ R243, R248, R234, R247 ;  /* 0x000000eaf8f37223 */ /* 0x000fe400000100f7 */
[----:B------:R-:W-:Y:S02]  /*1db40*/  FMUL.FTZ R245, R245, R248 ;  /* 0x000000f8f5f57220 */ /* 0x000fe40000410000 */
[----:B0-----:R-:W-:Y:S02]  /*1db50*/  FMUL.FTZ R243, R242, R243 ;  /* 0x000000f3f2f37220 */ /* 0x001fe40000410000 */
[----:B------:R-:W-:-:S02]  /*1db60*/  FMUL.FTZ R234, R245, R244 ;  /* 0x000000f4f5ea7220 */ /* 0x000fc40000410000 */
[----:B--2---:R-:W-:Y:S02]  /*1db70*/  FADD.FTZ R245, R246, R235 ;  /* 0x000000ebf6f57221 */ /* 0x004fe40000010000 */
[----:B------:R-:W-:Y:S02]  /*1db80*/  IMAD.IADD R235, R233, 0x1, R240 ;  /* 0x00000001e9eb7824 */ /* 0x000fe400078e02f0 */
[----:B------:R-:W-:Y:S01]  /*1db90*/  FFMA.FTZ R242, R242, R234, R245 ;  /* 0x000000eaf2f27223 */ /* 0x000fe200000100f5 */
[----:B------:R-:W-:Y:S01]  /*1dba0*/  I2F R240, R240 ;  /* 0x000000f000f07306 */ /* 0x000fe20000201400 */
[----:B------:R-:W0:Y:S04]  /*1dbb0*/  SHFL.DOWN PT, R234, R243, 0x1, 0x1f ;  /* 0x08201f00f3ea7f89 */ /* 0x000e2800000e0000 */
[----:B------:R-:W1:Y:S03]  /*1dbc0*/  SHFL.DOWN PT, R233, R242, 0x1, 0x1f ;  /* 0x08201f00f2e97f89 */ /* 0x000e6600000e0000 */
[----:B------:R-:W2:Y:S08]  /*1dbd0*/  I2F R235, R235 ;  /* 0x000000eb00eb7306 */ /* 0x000eb00000201400 */
[----:B--2---:R-:W2:Y:S01]  /*1dbe0*/  MUFU.RCP R244, R235 ;  /* 0x000000eb00f47308 */ /* 0x004ea20000001000 */
[----:B0-----:R-:W-:-:S02]  /*1dbf0*/  FADD.FTZ R245, R243, -R234 ;  /* 0x800000eaf3f57221 */ /* 0x001fc40000010000 */
[-C--:B------:R-:W-:Y:S02]  /*1dc00*/  FMUL.FTZ R234, R234, R240.reuse ;  /* 0x000000f0eaea7220 */ /* 0x080fe40000410000 */
[----:B------:R-:W-:Y:S02]  /*1dc10*/  FMUL.FTZ R245, R245, R245 ;  /* 0x000000f5f5f57220 */ /* 0x000fe40000410000 */
[C---:B------:R-:W-:Y:S02]  /*1dc20*/  FFMA.FTZ R247, R232.reuse, R243, R234 ;  /* 0x000000f3e8f77223 */ /* 0x040fe400000100ea */
[----:B------:R-:W-:Y:S01]  /*1dc30*/  FMUL.FTZ R245, R232, R245 ;  /* 0x000000f5e8f57220 */ /* 0x000fe20000410000 */
[----:B------:R-:W-:Y:S01]  /*1dc40*/  SHF.R.U32.HI R232, RZ, 0x5, R241 ;  /* 0x00000005ffe87819 */ /* 0x000fe200000116f1 */
[----:B-1----:R-:W-:Y:S02]  /*1dc50*/  FADD.FTZ R233, R242, R233 ;  /* 0x000000e9f2e97221 */ /* 0x002fe40000010000 */
[----:B------:R-:W-:Y:S01]  /*1dc60*/  FMUL.FTZ R245, R245, R240 ;  /* 0x000000f0f5f57220 */ /* 0x000fe20000410000 */
[----:B------:R-:W-:Y:S01]  /*1dc70*/  LOP3.LUT R232, R232, 0x3, RZ, 0xc0, !PT ;  /* 0x00000003e8e87812 */ /* 0x000fe200078ec0ff */
[----:B--2---:R-:W-:-:S02]  /*1dc80*/  FMUL.FTZ R247, R244, R247 ;  /* 0x000000f7f4f77220 */ /* 0x004fc40000410000 */
[----:B------:R-:W-:Y:S01]  /*1dc90*/  FFMA.FTZ R233, R244, R245, R233 ;  /* 0x000000f5f4e97223 */ /* 0x000fe200000100e9 */
[----:B------:R-:W-:Y:S01]  /*1dca0*/  LOP3.LUT P0, RZ, R232, 0x1f, R241, 0xf8, !PT ;  /* 0x0000001fe8ff7812 */ /* 0x000fe2000780f8f1 */
[----:B------:R-:W-:Y:S01]  /*1dcb0*/  IMAD.MOV.U32 R232, RZ, RZ, c[0x0][0x1e0] ;  /* 0x00007800ffe87624 */ /* 0x000fe200078e00ff */
[----:B------:R-:W0:Y:S01]  /*1dcc0*/  SHFL.IDX PT, R245, R247, RZ, 0x1f ;  /* 0x00001ffff7f57589 */ /* 0x000e2200000e0000 */
[----:B------:R-:W-:-:S03]  /*1dcd0*/  SHF.R.U32.HI R244, RZ, 0x1c, R237 ;  /* 0x0000001cfff47819 */ /* 0x000fc600000116ed */
[----:B------:R-:W1:Y:S07]  /*1dce0*/  SHFL.IDX PT, R233, R233, RZ, 0x1f ;  /* 0x00001fffe9e97589 */ /* 0x000e6e00000e0000 */
[----:B------:R-:W-:-:S04]  /*1dcf0*/  @!P0 IMAD.MOV.U32 R240, RZ, RZ, 0x4 ;  /* 0x00000004fff08424 */ /* 0x000fc800078e00ff */
[----:B------:R-:W-:-:S04]  /*1dd00*/  @!P0 IMAD.WIDE R240, R231, R240, c[0x0][0x1a0] ;  /* 0x00006800e7f08625 */ /* 0x000fc800078e02f0 */
[----:B0-----:R-:W-:Y:S01]  /*1dd10*/  FMUL.FTZ R234, R245, R245 ;  /* 0x000000f5f5ea7220 */ /* 0x001fe20000410000 */
[----:B------:R0:W-:Y:S01]  /*1dd20*/  @!P0 STG.E [R240.64], R245 ;  /* 0x000000f5f0008986 */ /* 0x0001e2000c101906 */
[----:B-1----:R-:W-:-:S03]  /*1dd30*/  FFMA.FTZ R232, R233, R232, c[0x0][0x228] ;  /* 0x00008a00e9e87623 */ /* 0x002fc600000100e8 */
[----:B------:R-:W-:Y:S01]  /*1dd40*/  FSEL R235, R234, RZ, P1 ;  /* 0x000000ffeaeb7208 */ /* 0x000fe20000800000 */
[----:B------:R-:W-:Y:S01]  /*1dd50*/  @!P0 IMAD.MOV.U32 R234, RZ, RZ, 0x4 ;  /* 0x00000004ffea8424 */ /* 0x000fe200078e00ff */
[----:B------:R-:W-:-:S03]  /*1dd60*/  FSEL R233, R245, RZ, !P1 ;  /* 0x000000fff5e97208 */ /* 0x000fc60004800000 */
[----:B------:R-:W-:Y:S02]  /*1dd70*/  FADD.FTZ R232, R232, R235 ;  /* 0x000000ebe8e87221 */ /* 0x000fe40000010000 */
[C---:B------:R-:W-:Y:S02]  /*1dd80*/  FADD.FTZ R243, -R233.reuse, R40 ;  /* 0x00000028e9f37221 */ /* 0x040fe40000010100 */
[C---:B------:R-:W-:Y:S02]  /*1dd90*/  FADD.FTZ R41, -R233.reuse, R41 ;  /* 0x00000029e9297221 */ /* 0x040fe40000010100 */
[----:B------:R-:W1:Y:S01]  /*1dda0*/  MUFU.RSQ R232, R232 ;  /* 0x000000e800e87308 */ /* 0x000e620000001400 */
[C---:B------:R-:W-:Y:S02]  /*1ddb0*/  FADD.FTZ R247, -R233.reuse, R42 ;  /* 0x0000002ae9f77221 */ /* 0x040fe40000010100 */
[----:B------:R-:W-:Y:S02]  /*1ddc0*/  FADD.FTZ R43, -R233, R43 ;  /* 0x0000002be92b7221 */ /* 0x000fe40000010100 */
[C---:B------:R-:W-:Y:S01]  /*1ddd0*/  @!P0 IMAD.WIDE R234, R231.reuse, R234, c[0x0][0x1a8] ;  /* 0x00006a00e7ea8625 */ /* 0x040fe200078e02ea */
[----:B------:R-:W-:-:S03]  /*1dde0*/  IADD3 R231, R231, c[0x0][0x160], RZ ;  /* 0x00005800e7e77a10 */ /* 0x000fc60007ffe0ff */
[C---:B0-----:R-:W-:Y:S02]  /*1ddf0*/  FADD.FTZ R245, -R233.reuse, R38 ;  /* 0x00000026e9f57221 */ /* 0x041fe40000010100 */
[C---:B------:R-:W-:Y:S02]  /*1de00*/  FADD.FTZ R39, -R233.reuse, R39 ;  /* 0x00000027e9277221 */ /* 0x040fe40000010100 */
[C---:B------:R-:W-:Y:S02]  /*1de10*/  FADD.FTZ R33, -R233.reuse, R33 ;  /* 0x00000021e9217221 */ /* 0x040fe40000010100 */
[----:B------:R-:W-:Y:S01]  /*1de20*/  FADD.FTZ R251, -R233, R28 ;  /* 0x0000001ce9fb7221 */ /* 0x000fe20000010100 */
[----:B-1----:R0:W-:Y:S01]  /*1de30*/  @!P0 STG.E [R234.64], R232 ;  /* 0x000000e8ea008986 */ /* 0x0021e2000c101906 */
        /* <DEDUP_REMOVED lines=9> */
[----:B------:R-:W-:-:S02]  /*1ded0*/  FMUL.FTZ R245, R232, R245 ;  /* 0x000000f5e8f57220 */ /* 0x000fc40000410000 */
[C---:B------:R-:W-:Y:S01]  /*1dee0*/  FMUL.FTZ R246, R232.reuse, R39 ;  /* 0x00000027e8f67220 */ /* 0x040fe20000410000 */
[----:B------:R-:W-:Y:S01]  /*1def0*/  F2FP.BF16.PACK_AB R41, R43, R42 ;  /* 0x0000002a2b29723e */ /* 0x000fe200000010ff */
[C---:B------:R-:W-:Y:S02]  /*1df00*/  FADD.FTZ R43, -R233.reuse, R36 ;  /* 0x00000024e92b7221 */ /* 0x040fe40000010100 */
[----:B0-----:R-:W-:Y:S02]  /*1df10*/  FADD.FTZ R235, -R233, R37 ;  /* 0x00000025e9eb7221 */ /* 0x001fe40000010100 */
[----:B------:R-:W-:Y:S02]  /*1df20*/  FMUL.FTZ R37, R232, R43 ;  /* 0x0000002be8257220 */ /* 0x000fe40000410000 */
[----:B------:R-:W-:Y:S02]  /*1df30*/  FFMA.FTZ R43, R130, R245, R210 ;  /* 0x000000f5822b7223 */ /* 0x000fe400000100d2 */
[----:B------:R-:W-:-:S02]  /*1df40*/  FFMA.FTZ R36, R131, R246, R211 ;  /* 0x000000f683247223 */ /* 0x000fc400000100d3 */
[----:B------:R-:W-:Y:S02]  /*1df50*/  FMUL.FTZ R38, R232, R235 ;  /* 0x000000ebe8267220 */ /* 0x000fe40000410000 */
[----:B------:R-:W-:Y:S01]  /*1df60*/  FFMA.FTZ R42, R128, R37, R208 ;  /* 0x00000025802a7223 */ /* 0x000fe200000100d0 */
[----:B------:R-:W-:Y:S01]  /*1df70*/  F2FP.BF16.PACK_AB R43, R36, R43 ;  /* 0x0000002b242b723e */ /* 0x000fe200000010ff */
[-C--:B------:R-:W-:Y:S01]  /*1df80*/  FFMA.FTZ R39, R129, R38.reuse, R209 ;  /* 0x0000002681277223 */ /* 0x080fe200000100d1 */
[----:B------:R-:W-:Y:S01]  /*1df90*/  SHF.L.U32 R36, R237, 0x4, RZ ;  /* 0x00000004ed247819 */ /* 0x000fe200000006ff */
[----:B------:R-:W-:Y:S02]  /*1dfa0*/  FFMA.FTZ R37, R88, R37, R168 ;  /* 0x0000002558257223 */ /* 0x000fe400000100a8 */
[----:B------:R-:W-:Y:S01]  /*1dfb0*/  FFMA.FTZ R38, R89, R38, R169 ;  /* 0x0000002659267223 */ /* 0x000fe200000100a9 */
[----:B------:R-:W-:Y:S01]  /*1dfc0*/  IADD3 R234, P0, R36, c[0x0][0x208], RZ ;  /* 0x0000820024ea7a10 */ /* 0x000fe20007f1e0ff */
[----:B------:R-:W-:Y:S01]  /*1dfd0*/  FFMA.FTZ R241, R94, R241, R174 ;  /* 0x000000f15ef17223 */ /* 0x000fe200000100ae */
[----:B------:R-:W-:Y:S01]  /*1dfe0*/  F2FP.BF16.PACK_AB R42, R39, R42 ;  /* 0x0000002a272a723e */ /* 0x000fe200000010ff */
[----:B------:R-:W-:Y:S01]  /*1dff0*/  FFMA.FTZ R39, R90, R245, R170 ;  /* 0x000000f55a277223 */ /* 0x000fe200000100aa */
[----:B------:R-:W-:Y:S01]  /*1e000*/  IADD3.X R235, R244, c[0x0][0x20c], RZ, P0, !PT ;  /* 0x00008300f4eb7a10 */ /* 0x000fe200007fe4ff */
[----:B------:R-:W-:Y:S01]  /*1e010*/  FADD.FTZ R245, -R233, R29 ;  /* 0x0000001de9f57221 */ /* 0x000fe20000010100 */
[----:B------:R-:W-:Y:S01]  /*1e020*/  F2FP.BF16.PACK_AB R38, R38, R37 ;  /* 0x000000252626723e */ /* 0x000fe200000010ff */
[----:B------:R-:W-:-:S02]  /*1e030*/  FFMA.FTZ R240, R95, R240, R175 ;  /* 0x000000f05ff07223 */ /* 0x000fc400000100af */
[----:B------:R0:W-:Y:S01]  /*1e040*/  STG.E.128 [R234.64], R40 ;  /* 0x00000028ea007986 */ /* 0x0001e2000c101d06 */
[----:B------:R-:W-:Y:S02]  /*1e050*/  FFMA.FTZ R246, R91, R246, R171 ;  /* 0x000000f65bf67223 */ /* 0x000fe400000100ab */
[----:B------:R-:W-:Y:S01]  /*1e060*/  FFMA.FTZ R243, R92, R243, R172 ;  /* 0x000000f35cf37223 */ /* 0x000fe200000100ac */
[----:B------:R-:W-:Y:S01]  /*1e070*/  F2FP.BF16.PACK_AB R37, R240, R241 ;  /* 0x000000f1f025723e */ /* 0x000fe200000010ff */
[----:B------:R-:W-:Y:S01]  /*1e080*/  FFMA.FTZ R242, R93, R242, R173 ;  /* 0x000000f25df27223 */ /* 0x000fe200000100ad */
[----:B------:R-:W-:Y:S01]  /*1e090*/  F2FP.BF16.PACK_AB R39, R246, R39 ;  /* 0x00000027f627723e */ /* 0x000fe200000010ff */
[C---:B------:R-:W-:Y:S02]  /*1e0a0*/  FADD.FTZ R241, -R233.reuse, R35 ;  /* 0x00000023e9f17221 */ /* 0x040fe40000010100 */
[----:B------:R-:W-:Y:S02]  /*1e0b0*/  FADD.FTZ R249, -R233, R23 ;  /* 0x00000017e9f97221 */ /* 0x000fe40000010100 */
[----:B------:R-:W-:-:S02]  /*1e0c0*/  FMUL.FTZ R251, R232, R251 ;  /* 0x000000fbe8fb7220 */ /* 0x000fc40000410000 */
[C---:B------:R-:W-:Y:S02]  /*1e0d0*/  FADD.FTZ R35, -R233.reuse, R25 ;  /* 0x00000019e9237221 */ /* 0x040fe40000010100 */
[C---:B------:R-:W-:Y:S02]  /*1e0e0*/  FADD.FTZ R247, -R233.reuse, R22 ;  /* 0x00000016e9f77221 */ /* 0x040fe40000010100 */
[C---:B------:R-:W-:Y:S01]  /*1e0f0*/  FADD.FTZ R217, -R233.reuse, R217 ;  /* 0x000000d9e9d97221 */ /* 0x040fe20000010100 */
[----:B0-----:R-:W-:Y:S01]  /*1e100*/  IADD3 R40, P0, R36, c[0x0][0x210], RZ ;  /* 0x0000840024287a10 */ /* 0x001fe20007f1e0ff */
[----:B------:R-:W-:Y:S01]  /*1e110*/  FADD.FTZ R43, -R233, R32 ;  /* 0x00000020e92b7221 */ /* 0x000fe20000010100 */
[----:B------:R-:W-:Y:S01]  /*1e120*/  F2FP.BF16.PACK_AB R36, R242, R243 ;  /* 0x000000f3f224723e */ /* 0x000fe200000010ff */
[----:B------:R-:W-:Y:S01]  /*1e130*/  FMUL.FTZ R32, R232, R33 ;  /* 0x00000021e8207220 */ /* 0x000fe20000410000 */
[----:B------:R-:W-:Y:S01]  /*1e140*/  IADD3.X R41, R244, c[0x0][0x214], RZ, P0, !PT ;  /* 0x00008500f4297a10 */ /* 0x000fe200007fe4ff */
[----:B------:R-:W-:-:S02]  /*1e150*/  FMUL.FTZ R29, R232, R43 ;  /* 0x0000002be81d7220 */ /* 0x000fc40000410000 */
[----:B------:R-:W-:Y:S02]  /*1e160*/  FADD.FTZ R235, -R233, R34 ;  /* 0x00000022e9eb7221 */ /* 0x000fe40000010100 */
[----:B------:R-:W-:Y:S01]  /*1e170*/  FFMA.FTZ R28, R124, R29, R204 ;  /* 0x0000001d7c1c7223 */ /* 0x000fe200000100cc */
[----:B------:R0:W-:Y:S01]  /*1e180*/  STG.E.128 [R40.64], R36 ;  /* 0x0000002428007986 */ /* 0x0001e2000c101d06 */
[----:B------:R-:W-:Y:S02]  /*1e190*/  FFMA.FTZ R33, R125, R32, R205 ;  /* 0x000000207d217223 */ /* 0x000fe400000100cd */
[C---:B------:R-:W-:Y:S02]  /*1e1a0*/  FADD.FTZ R34, -R233.reuse, R30 ;  /* 0x0000001ee9227221 */ /* 0x040fe40000010100 */
[C---:B------:R-:W-:Y:S02]  /*1e1b0*/  FADD.FTZ R42, -R233.reuse, R31 ;  /* 0x0000001fe92a7221 */ /* 0x040fe40000010100 */
[----:B------:R-:W-:Y:S01]  /*1e1c0*/  FADD.FTZ R31, -R233, R24 ;  /* 0x00000018e91f7221 */ /* 0x000fe20000010100 */
[----:B------:R-:W-:Y:S01]  /*1e1d0*/  F2FP.BF16.PACK_AB R24, R33, R28 ;  /* 0x0000001c2118723e */ /* 0x000fe200000010ff */
[----:B------:R-:W-:-:S02]  /*1e1e0*/  FADD.FTZ R43, -R233, R20 ;  /* 0x00000014e92b7221 */ /* 0x000fc40000010100 */
[C---:B------:R-:W-:Y:S01]  /*1e1f0*/  FMUL.FTZ R23, R232.reuse, R34 ;  /* 0x00000022e8177220 */ /* 0x040fe20000410000 */
[----:B------:R-:W-:Y:S01]  /*1e200*/  IADD3 R34, R237, 0x80, RZ ;  /* 0x00000080ed227810 */ /* 0x000fe20007ffe0ff */
[C---:B------:R-:W-:Y:S02]  /*1e210*/  FMUL.FTZ R42, R232.reuse, R42 ;  /* 0x0000002ae82a7220 */ /* 0x040fe40000410000 */
[C---:B------:R-:W-:Y:S02]  /*1e220*/  FMUL.FTZ R33, R232.reuse, R235 ;  /* 0x000000ebe8217220 */ /* 0x040fe40000410000 */
[C---:B------:R-:W-:Y:S02]  /*1e230*/  FMUL.FTZ R20, R232.reuse, R241 ;  /* 0x000000f1e8147220 */ /* 0x040fe40000410000 */
[----:B------:R-:W-:Y:S02]  /*1e240*/  FMUL.FTZ R30, R232, R245 ;  /* 0x000000f5e81e7220 */ /* 0x000fe40000410000 */
[----:B------:R-:W-:-:S02]  /*1e250*/  FADD.FTZ R235, -R233, R16 ;  /* 0x00000010e9eb7221 */ /* 0x000fc40000010100 */
[----:B0-----:R-:W-:Y:S02]  /*1e260*/  FADD.FTZ R37, -R233, R26 ;  /* 0x0000001ae9257221 */ /* 0x001fe40000010100 */
[----:B------:R-:W-:Y:S02]  /*1e270*/  FFMA.FTZ R16, R82, R23, R162 ;  /* 0x0000001752107223 */ /* 0x000fe400000100a2 */
[----:B------:R-:W-:Y:S02]  /*1e280*/  FFMA.FTZ R39, R83, R42, R163 ;  /* 0x0000002a53277223 */ /* 0x000fe400000100a3 */
[----:B------:R-:W-:Y:S02]  /*1e290*/  FADD.FTZ R243, -R233, R21 ;  /* 0x00000015e9f37221 */ /* 0x000fe40000010100 */
[----:B------:R-:W-:Y:S02]  /*1e2a0*/  FFMA.FTZ R25, R126, R33, R206 ;  /* 0x000000217e197223 */ /* 0x000fe400000100ce */
[----:B------:R-:W-:-:S02]  /*1e2b0*/  FFMA.FTZ R26, R127, R20, R207 ;  /* 0x000000147f1a7223 */ /* 0x000fc400000100cf */
[----:B------:R-:W-:Y:S02]  /*1e2c0*/  FADD.FTZ R41, -R233, R27 ;  /* 0x0000001be9297221 */ /* 0x000fe40000010100 */
        /* <DEDUP_REMOVED lines=8> */
[----:B------:R-:W-:-:S02]  /*1e350*/  FFMA.FTZ R16, R84, R29, R164 ;  /* 0x0000001d54107223 */ /* 0x000fc400000100a4 */
[----:B------:R-:W-:Y:S02]  /*1e360*/  FFMA.FTZ R13, R85, R32, R165 ;  /* 0x00000020550d7223 */ /* 0x000fe400000100a5 */
[----:B------:R-:W-:Y:S02]  /*1e370*/  FFMA.FTZ R22, R123, R42, R203 ;  /* 0x0000002a7b167223 */ /* 0x000fe400000100cb */
[----:B------:R-:W-:Y:S01]  /*1e380*/  IMAD.MOV.U32 R28, RZ, RZ, 0x10 ;  /* 0x00000010ff1c7424 */ /* 0x000fe200078e00ff */
[----:B------:R-:W-:Y:S01]  /*1e390*/  F2FP.BF16.PACK_AB R16, R13, R16 ;  /* 0x000000100d10723e */ /* 0x000fe200000010ff */
[C---:B------:R-:W-:Y:S01]  /*1e3a0*/  FADD.FTZ R245, -R233.reuse, R17 ;  /* 0x00000011e9f57221 */ /* 0x040fe20000010100 */
[----:B------:R-:W-:Y:S01]  /*1e3b0*/  F2FP.BF16.PACK_AB R27, R22, R27 ;  /* 0x0000001b161b723e */ /* 0x000fe200000010ff */
[----:B------:R-:W-:Y:S02]  /*1e3c0*/  FADD.FTZ R21, -R233, R18 ;  /* 0x00000012e9157221 */ /* 0x000fe40000010100 */
[----:B------:R-:W-:-:S02]  /*1e3d0*/  FFMA.FTZ R17, R86, R33, R166 ;  /* 0x0000002156117223 */ /* 0x000fc400000100a6 */
[----:B------:R-:W-:Y:S02]  /*1e3e0*/  FFMA.FTZ R18, R80, R251, R160 ;  /* 0x000000fb50127223 */ /* 0x000fe400000100a0 */
[----:B------:R-:W-:Y:S02]  /*1e3f0*/  FFMA.FTZ R29, R81, R30, R161 ;  /* 0x0000001e511d7223 */ /* 0x000fe400000100a1 */
[----:B------:R-:W-:Y:S02]  /*1e400*/  FFMA.FTZ R20, R87, R20, R167 ;  /* 0x0000001457147223 */ /* 0x000fe400000100a7 */
[----:B------:R-:W-:Y:S01]  /*1e410*/  FADD.FTZ R39, -R233, R12 ;  /* 0x0000000ce9277221 */ /* 0x000fe20000010100 */
[----:B------:R-:W-:Y:S01]  /*1e420*/  F2FP.BF16.PACK_AB R18, R29, R18 ;  /* 0x000000121d12723e */ /* 0x000fe200000010ff */
[----:B------:R-:W-:Y:S01]  /*1e430*/  IMAD.WIDE.U32 R12, R34, R28, c[0x0][0x208] ;  /* 0x00008200220c7625 */ /* 0x000fe200078e001c */
[----:B------:R-:W-:-:S03]  /*1e440*/  F2FP.BF16.PACK_AB R17, R20, R17 ;  /* 0x000000111411723e */ /* 0x000fc600000010ff */
[C---:B------:R-:W-:Y:S01]  /*1e450*/  FADD.FTZ R251, -R233.reuse, R14 ;  /* 0x0000000ee9fb7221 */ /* 0x040fe20000010100 */
[----:B------:R0:W-:Y:S01]  /*1e460*/  STG.E.128 [R12.64], R24 ;  /* 0x000000180c007986 */ /* 0x0001e2000c101d06 */
[----:B------:R-:W-:Y:S02]  /*1e470*/  FADD.FTZ R22, -R233, R15 ;  /* 0x0000000fe9167221 */ /* 0x000fe40000010100 */
[----:B------:R-:W-:-:S04]  /*1e480*/  IMAD.WIDE.U32 R14, R34, R28, c[0x0][0x210] ;  /* 0x00008400220e7625 */ /* 0x000fc800078e001c */
[C---:B------:R-:W-:Y:S01]  /*1e490*/  FMUL.FTZ R31, R232.reuse, R31 ;  /* 0x0000001fe81f7220 */ /* 0x040fe20000410000 */
[----:B------:R1:W-:Y:S01]  /*1e4a0*/  STG.E.128 [R14.64], R16 ;  /* 0x000000100e007986 */ /* 0x0003e2000c101d06 */
[C---:B------:R-:W-:Y:S02]  /*1e4b0*/  FMUL.FTZ R20, R232.reuse, R35 ;  /* 0x00000023e8147220 */ /* 0x040fe40000410000 */
[C---:B------:R-:W-:Y:S02]  /*1e4c0*/  FMUL.FTZ R37, R232.reuse, R37 ;  /* 0x00000025e8257220 */ /* 0x040fe40000410000 */
[C---:B------:R-:W-:Y:S02]  /*1e4d0*/  FMUL.FTZ R30, R232.reuse, R41 ;  /* 0x00000029e81e7220 */ /* 0x040fe40000410000 */
[C---:B------:R-:W-:Y:S02]  /*1e4e0*/  FMUL.FTZ R43, R232.reuse, R43 ;  /* 0x0000002be82b7220 */ /* 0x040fe40000410000 */
[----:B------:R-:W-:-:S02]  /*1e4f0*/  FMUL.FTZ R32, R232, R243 ;  /* 0x000000f3e8207220 */ /* 0x000fc40000410000 */
[C---:B------:R-:W-:Y:S02]  /*1e500*/  FMUL.FTZ R247, R232.reuse, R247 ;  /* 0x000000f7e8f77220 */ /* 0x040fe40000410000 */
[----:B0-----:R-:W-:Y:S02]  /*1e510*/  FMUL.FTZ R24, R232, R249 ;  /* 0x000000f9e8187220 */ /* 0x001fe40000410000 */
        /* <DEDUP_REMOVED lines=12> */
[----:B------:R-:W-:Y:S01]  /*1e5e0*/  FMUL.FTZ R26, R232, R245 ;  /* 0x000000f5e81a7220 */ /* 0x000fe20000410000 */
[----:B------:R-:W-:Y:S01]  /*1e5f0*/  F2FP.BF16.PACK_AB R15, R19, R18 ;  /* 0x00000012130f723e */ /* 0x000fe200000010ff */
[----:B------:R-:W-:-:S02]  /*1e600*/  FFMA.FTZ R17, R78, R37, R158 ;  /* 0x000000254e117223 */ /* 0x000fc4000001009e */
[----:B------:R-:W-:Y:S02]  /*1e610*/  FFMA.FTZ R19, R74, R247, R154 ;  /* 0x000000f74a137223 */ /* 0x000fe4000001009a */
[----:B------:R-:W-:Y:S02]  /*1e620*/  FFMA.FTZ R24, R75, R24, R155 ;  /* 0x000000184b187223 */ /* 0x000fe4000001009b */
[----:B------:R-:W-:Y:S02]  /*1e630*/  FFMA.FTZ R16, R76, R31, R156 ;  /* 0x0000001f4c107223 */ /* 0x000fe4000001009c */
[----:B------:R-:W-:Y:S01]  /*1e640*/  FFMA.FTZ R25, R77, R20, R157 ;  /* 0x000000144d197223 */ /* 0x000fe2000001009d */
[----:B------:R-:W-:Y:S01]  /*1e650*/  F2FP.BF16.PACK_AB R19, R24, R19 ;  /* 0x000000131813723e */ /* 0x000fe200000010ff */
[----:B------:R-:W-:Y:S02]  /*1e660*/  FFMA.FTZ R30, R79, R30, R159 ;  /* 0x0000001e4f1e7223 */ /* 0x000fe4000001009f */
[C---:B------:R-:W-:Y:S01]  /*1e670*/  FMUL.FTZ R37, R232.reuse, R21 ;  /* 0x00000015e8257220 */ /* 0x040fe20000410000 */
[----:B------:R-:W-:Y:S01]  /*1e680*/  F2FP.BF16.PACK_AB R16, R25, R16 ;  /* 0x000000101910723e */ /* 0x000fe200000010ff */
[----:B------:R-:W-:Y:S01]  /*1e690*/  FMUL.FTZ R38, R232, R23 ;  /* 0x00000017e8267220 */ /* 0x000fe20000410000 */
[----:B------:R-:W-:Y:S01]  /*1e6a0*/  F2FP.BF16.PACK_AB R17, R30, R17 ;  /* 0x000000111e11723e */ /* 0x000fe200000010ff */
[----:B------:R-:W-:-:S02]  /*1e6b0*/  FADD.FTZ R29, -R233, R216 ;  /* 0x000000d8e91d7221 */ /* 0x000fc40000010100 */
[----:B------:R-:W-:Y:S02]  /*1e6c0*/  FFMA.FTZ R20, R108, R235, R188 ;  /* 0x000000eb6c147223 */ /* 0x000fe400000100bc */
[----:B------:R-:W-:Y:S02]  /*1e6d0*/  FFMA.FTZ R31, R109, R26, R189 ;  /* 0x0000001a6d1f7223 */ /* 0x000fe400000100bd */
[C---:B------:R-:W-:Y:S02]  /*1e6e0*/  FMUL.FTZ R39, R232.reuse, R39 ;  /* 0x00000027e8277220 */ /* 0x040fe40000410000 */
[C---:B------:R-:W-:Y:S01]  /*1e6f0*/  FMUL.FTZ R40, R232.reuse, R241 ;  /* 0x000000f1e8287220 */ /* 0x040fe20000410000 */
[----:B------:R-:W-:Y:S01]  /*1e700*/  F2FP.BF16.PACK_AB R20, R31, R20 ;  /* 0x000000141f14723e */ /* 0x000fe200000010ff */
[C---:B------:R-:W-:Y:S01]  /*1e710*/  FMUL.FTZ R251, R232.reuse, R251 ;  /* 0x000000fbe8fb7220 */ /* 0x040fe20000410000 */
[C---:B------:R-:W-:Y:S01]  /*1e720*/  IADD3 R31, R237.reuse, 0x100, RZ ;  /* 0x00000100ed1f7810 */ /* 0x040fe20007ffe0ff */
[----:B------:R-:W-:Y:S01]  /*1e730*/  FMUL.FTZ R216, R232, R22 ;  /* 0x00000016e8d87220 */ /* 0x000fe20000410000 */
[----:B------:R-:W-:Y:S01]  /*1e740*/  IADD3 R237, R237, 0x180, RZ ;  /* 0x00000180eded7810 */ /* 0x000fe20007ffe0ff */
        /* <DEDUP_REMOVED lines=9> */
[-C--:B------:R-:W-:Y:S01]  /*1e7e0*/  FFMA.FTZ R30, R107, R216.reuse, R187 ;  /* 0x000000d86b1e7223 */ /* 0x080fe200000100bb */
[----:B------:R-:W-:Y:S01]  /*1e7f0*/  F2FP.BF16.PACK_AB R22, R24, R23 ;  /* 0x000000171816723e */ /* 0x000fe200000010ff */
[----:B------:R-:W-:Y:S02]  /*1e800*/  FFMA.FTZ R27, R66, R251, R146 ;  /* 0x000000fb421b7223 */ /* 0x000fe40000010092 */
[----:B------:R-:W-:Y:S01]  /*1e810*/  FFMA.FTZ R216, R67, R216, R147 ;  /* 0x000000d843d87223 */ /* 0x000fe20000010093 */
[----:B------:R-:W-:Y:S01]  /*1e820*/  F2FP.BF16.PACK_AB R23, R30, R25 ;  /* 0x000000191e17723e */ /* 0x000fe200000010ff */
[C---:B------:R-:W-:Y:S02]  /*1e830*/  FADD.FTZ R33, -R233.reuse, R218 ;  /* 0x000000dae9217221 */ /* 0x040fe40000010100 */
[----:B------:R-:W-:Y:S01]  /*1e840*/  FADD.FTZ R219, -R233, R219 ;  /* 0x000000dbe9db7221 */ /* 0x000fe20000010100 */
[----:B------:R-:W-:Y:S01]  /*1e850*/  F2FP.BF16.PACK_AB R27, R216, R27 ;  /* 0x0000001bd81b723e */ /* 0x000fe200000010ff */
[----:B------:R-:W-:-:S04]  /*1e860*/  IMAD.WIDE.U32 R24, R31, R28, c[0x0][0x208] ;  /* 0x000082001f187625 */ /* 0x000fc800078e001c */
[C---:B------:R-:W-:Y:S01]  /*1e870*/  FMUL.FTZ R29, R232.reuse, R29 ;  /* 0x0000001de81d7220 */ /* 0x040fe20000410000 */
[----:B------:R0:W-:Y:S01]  /*1e880*/  STG.E.128 [R24.64], R12 ;  /* 0x0000000c18007986 */ /* 0x0001e2000c101d06 */
[C---:B------:R-:W-:Y:S02]  /*1e890*/  FMUL.FTZ R32, R232.reuse, R217 ;  /* 0x000000d9e8207220 */ /* 0x040fe40000410000 */
[C---:B------:R-:W-:Y:S02]  /*1e8a0*/  FMUL.FTZ R33, R232.reuse, R33 ;  /* 0x00000021e8217220 */ /* 0x040fe40000410000 */
[----:B------:R-:W-:Y:S02]  /*1e8b0*/  FMUL.FTZ R36, R232, R219 ;  /* 0x000000dbe8247220 */ /* 0x000fe40000410000 */
[----:B------:R-:W-:Y:S02]  /*1e8c0*/  FFMA.FTZ R216, R69, R26, R149 ;  /* 0x0000001a45d87223 */ /* 0x000fe40000010095 */
[----:B------:R-:W-:-:S02]  /*1e8d0*/  FFMA.FTZ R26, R64, R39, R144 ;  /* 0x00000027401a7223 */ /* 0x000fc40000010090 */
[C---:B------:R-:W-:Y:S02]  /*1e8e0*/  FADD.FTZ R220, -R233.reuse, R220 ;  /* 0x000000dce9dc7221 */ /* 0x040fe40000010100 */
[C---:B------:R-:W-:Y:S02]  /*1e8f0*/  FADD.FTZ R221, -R233.reuse, R221 ;  /* 0x000000dde9dd7221 */ /* 0x040fe40000010100 */
[----:B------:R-:W-:Y:S02]  /*1e900*/  FADD.FTZ R222, -R233, R222 ;  /* 0x000000dee9de7221 */ /* 0x000fe40000010100 */
[----:B------:R-:W-:Y:S02]  /*1e910*/  FFMA.FTZ R39, R65, R40, R145 ;  /* 0x0000002841277223 */ /* 0x000fe40000010091 */
[----:B------:R-:W-:Y:S02]  /*1e920*/  FADD.FTZ R223, -R233, R223 ;  /* 0x000000dfe9df7221 */ /* 0x000fe40000010100 */
[----:B------:R-:W-:Y:S01]  /*1e930*/  FFMA.FTZ R40, R100, R29, R180 ;  /* 0x0000001d64287223 */ /* 0x000fe200000100b4 */
[----:B------:R-:W-:Y:S01]  /*1e940*/  F2FP.BF16.PACK_AB R26, R39, R26 ;  /* 0x0000001a271a723e */ /* 0x000fe200000010ff */
[----:B0-----:R-:W-:-:S02]  /*1e950*/  FFMA.FTZ R13, R101, R32, R181 ;  /* 0x00000020650d7223 */ /* 0x001fc400000100b5 */
[----:B------:R-:W-:-:S03]  /*1e960*/  IMAD.WIDE.U32 R30, R31, R28, c[0x0][0x210] ;  /* 0x000084001f1e7625 */ /* 0x000fc600078e001c */
[----:B------:R-:W-:Y:S01]  /*1e970*/  F2FP.BF16.PACK_AB R12, R13, R40 ;  /* 0x000000280d0c723e */ /* 0x000fe200000010ff */
[----:B------:R-:W-:Y:S01]  /*1e980*/  FFMA.FTZ R14, R102, R33, R182 ;  /* 0x00000021660e7223 */ /* 0x000fe200000100b6 */
[----:B------:R0:W-:Y:S01]  /*1e990*/  STG.E.128 [R30.64], R16 ;  /* 0x000000101e007986 */ /* 0x0001e2000c101d06 */
[----:B------:R-:W-:Y:S02]  /*1e9a0*/  FFMA.FTZ R15, R103, R36, R183 ;  /* 0x00000024670f7223 */ /* 0x000fe400000100b7 */
[----:B------:R-:W-:-:S03]  /*1e9b0*/  IMAD.WIDE.U32 R34, R237, R28, c[0x0][0x208] ;  /* 0x00008200ed227625 */ /* 0x000fc600078e001c */
[----:B------:R-:W-:Y:S01]  /*1e9c0*/  F2FP.BF16.PACK_AB R13, R15, R14 ;  /* 0x0000000e0f0d723e */ /* 0x000fe200000010ff */
[C---:B------:R-:W-:Y:S01]  /*1e9d0*/  FMUL.FTZ R43, R232.reuse, R220 ;  /* 0x000000dce82b7220 */ /* 0x040fe20000410000 */
[----:B------:R1:W-:Y:S01]  /*1e9e0*/  STG.E.128 [R34.64], R20 ;  /* 0x0000001422007986 */ /* 0x0003e2000c101d06 */
[C---:B------:R-:W-:Y:S02]  /*1e9f0*/  FMUL.FTZ R42, R232.reuse, R221 ;  /* 0x000000dde82a7220 */ /* 0x040fe40000410000 */
[C---:B------:R-:W-:Y:S02]  /*1ea00*/  FMUL.FTZ R41, R232.reuse, R222 ;  /* 0x000000dee8297220 */ /* 0x040fe40000410000 */
[----:B------:R-:W-:Y:S02]  /*1ea10*/  FMUL.FTZ R232, R232, R223 ;  /* 0x000000dfe8e87220 */ /* 0x000fe40000410000 */
[----:B------:R-:W-:Y:S02]  /*1ea20*/  FFMA.FTZ R14, R96, R43, R176 ;  /* 0x0000002b600e7223 */ /* 0x000fe400000100b0 */
[----:B------:R-:W-:-:S02]  /*1ea30*/  FFMA.FTZ R15, R97, R42, R177 ;  /* 0x0000002a610f7223 */ /* 0x000fc400000100b1 */
[----:B0-----:R-:W-:Y:S02]  /*1ea40*/  FFMA.FTZ R18, R56, R43, R136 ;  /* 0x0000002b38127223 */ /* 0x001fe40000010088 */
[----:B------:R-:W-:Y:S01]  /*1ea50*/  FFMA.FTZ R16, R98, R41, R178 ;  /* 0x0000002962107223 */ /* 0x000fe200000100b2 */
[----:B------:R-:W-:Y:S01]  /*1ea60*/  F2FP.BF16.PACK_AB R14, R15, R14 ;  /* 0x0000000e0f0e723e */ /* 0x000fe200000010ff */
[----:B------:R-:W-:Y:S02]  /*1ea70*/  FFMA.FTZ R17, R57, R42, R137 ;  /* 0x0000002a39117223 */ /* 0x000fe40000010089 */
[----:B------:R-:W-:Y:S02]  /*1ea80*/  FFMA.FTZ R235, R68, R235, R148 ;  /* 0x000000eb44eb7223 */ /* 0x000fe40000010094 */
[----:B-1----:R-:W-:Y:S01]  /*1ea90*/  FFMA.FTZ R21, R99, R232, R179 ;  /* 0x000000e863157223 */ /* 0x002fe200000100b3 */
[----:B------:R-:W-:Y:S01]  /*1eaa0*/  F2FP.BF16.PACK_AB R18, R17, R18 ;  /* 0x000000121112723e */ /* 0x000fe200000010ff */
[----:B------:R-:W-:Y:S01]  /*1eab0*/  IMAD.SHL.U32 R22, R239, 0x10, RZ ;  /* 0x00000010ef167824 */ /* 0x000fe200078e00ff */
[----:B------:R-:W-:Y:S01]  /*1eac0*/  SHF.R.U32.HI R239, RZ, 0x1c, R239 ;  /* 0x0000001cffef7819 */ /* 0x000fe200000116ef */
[----:B------:R-:W-:Y:S01]  /*1ead0*/  FFMA.FTZ R37, R70, R37, R150 ;  /* 0x0000002546257223 */ /* 0x000fe20000010096 */
[----:B------:R-:W-:Y:S01]  /*1eae0*/  F2FP.BF16.PACK_AB R15, R21, R16 ;  /* 0x00000010150f723e */ /* 0x000fe200000010ff */
[----:B------:R-:W-:Y:S01]  /*1eaf0*/  FFMA.FTZ R38, R71, R38, R151 ;  /* 0x0000002647267223 */ /* 0x000fe20000010097 */
[----:B------:R-:W-:Y:S01]  /*1eb00*/  IADD3 R20, P0, R22, c[0x0][0x208], RZ ;  /* 0x0000820016147a10 */ /* 0x000fe20007f1e0ff */
        /* <DEDUP_REMOVED lines=11> */
[----:B------:R-:W-:Y:S01]  /*1ebc0*/  F2FP.BF16.PACK_AB R17, R36, R17 ;  /* 0x000000112411723e */ /* 0x000fe200000010ff */
[----:B------:R-:W-:Y:S01]  /*1ebd0*/  IMAD.WIDE.U32 R28, R237, R28, c[0x0][0x210] ;  /* 0x00008400ed1c7625 */ /* 0x000fe200078e001c */
[----:B------:R-:W-:-:S02]  /*1ebe0*/  IADD3.X R23, R239, c[0x0][0x214], RZ, P1, !PT ;  /* 0x00008500ef177a10 */ /* 0x000fc40000ffe4ff */
[----:B------:R-:W-:Y:S02]  /*1ebf0*/  F2FP.BF16.PACK_AB R16, R31, R16 ;  /* 0x000000101f10723e */ /* 0x000fe400000010ff */
[----:B------:R0:W-:Y:S01]  /*1ec00*/  STG.E.128 [R28.64], R24 ;  /* 0x000000181c007986 */ /* 0x0001e2000c101d06 */
[----:B------:R-:W-:Y:S02]  /*1ec10*/  ISETP.GE.AND P0, PT, R231, c[0x0][0x164], PT ;  /* 0x00005900e7007a0c */ /* 0x000fe40003f06270 */
[----:B------:R-:W-:Y:S01]  /*1ec20*/  LOP3.LUT P1, RZ, R0, 0xff, RZ, 0xc0, !PT ;  /* 0x000000ff00ff7812 */ /* 0x000fe2000782c0ff */
[----:B------:R0:W-:Y:S03]  /*1ec30*/  STG.E.128 [R20.64], R12 ;  /* 0x0000000c14007986 */ /* 0x0001e6000c101d06 */
[----:B------:R-:W-:Y:S01]  /*1ec40*/  SEL R0, RZ, 0x1, P1 ;  /* 0x00000001ff007807 */ /* 0x000fe20000800000 */
[----:B------:R0:W-:Y:S06]  /*1ec50*/  STG.E.128 [R22.64], R16 ;  /* 0x0000001016007986 */ /* 0x0001ec000c101d06 */
[----:B0-----:R-:W-:Y:S01]  /*1ec60*/  @P0 CALL.REL.NOINC `(.L_x_14992) ;  /* 0x0000001000000944 */ /* 0x001fe20003c00000 */
[----:B------:R-:W-:Y:S05]  /*1ec70*/  BRA `(.L_x_14993) ;  /* 0xfffe1f3000007947 */ /* 0x000fea000383ffff */
.L_x_14992:
[----:B------:R-:W-:Y:S05]  /*1ec80*/  EXIT ;  /* 0x000000000000794d */ /* 0x000fea0003800000 */
.L_x_14990:
[----:B------:R-:W-:Y:S01]  /*1ec90*/  IMAD.MOV.U32 R241, RZ, RZ, 0x1 ;  /* 0x00000001fff17424 */ /* 0x000fe200078e00ff */
[----:B------:R-:W-:Y:S01]  /*1eca0*/  MOV R234, 0x1ece0 ;  /* 0x0001ece000ea7802 */ /* 0x000fe20000000f00 */
[----:B------:R-:W-:-:S02]  /*1ecb0*/  IMAD.MOV.U32 R242, RZ, RZ, 0x1f ;  /* 0x0000001ffff27424 */ /* 0x000fc400078e00ff */
[----:B------:R-:W-:Y:S02]  /*1ecc0*/  IMAD.MOV.U32 R233, RZ, RZ, -0x1 ;  /* 0xffffffffffe97424 */ /* 0x000fe400078e00ff */
[----:B------:R-:W-:Y:S05]  /*1ecd0*/  CALL.REL.NOINC `($__internal_37_$__cuda_sm70_shflsync_bfly_p) ;  /* 0x0000089000007944 */ /* 0x000fea0003c00000 */
[----:B01----:R-:W-:Y:S05]  /*1ece0*/  BRA `(.L_x_14994) ;  /* 0xffffe64000007947 */ /* 0x003fea000383ffff */
.L_x_14991:
[----:B------:R-:W-:Y:S01]  /*1ecf0*/  HFMA2.MMA R241, -RZ, RZ, 0, 1.1920928955078125e-07 ;  /* 0x00000002fff17435 */ /* 0x000fe200000001ff */
[----:B------:R-:W-:Y:S01]  /*1ed00*/  IMAD.MOV.U32 R242, RZ, RZ, 0x1f ;  /* 0x0000001ffff27424 */ /* 0x000fe200078e00ff */
[----:B------:R-:W-:Y:S01]  /*1ed10*/  MOV R234, 0x1ed40 ;  /* 0x0001ed4000ea7802 */ /* 0x000fe20000000f00 */
[----:B------:R-:W-:-:S03]  /*1ed20*/  IMAD.MOV.U32 R233, RZ, RZ, -0x1 ;  /* 0xffffffffffe97424 */ /* 0x000fc600078e00ff */
[----:B------:R-:W-:Y:S05]  /*1ed30*/  CALL.REL.NOINC `($__internal_37_$__cuda_sm70_shflsync_bfly_p) ;  /* 0x0000083000007944 */ /* 0x000fea0003c00000 */
[----:B01----:R-:W-:Y:S01]  /*1ed40*/  FADD.FTZ R243, R243, R233 ;  /* 0x000000e9f3f37221 */ /* 0x003fe20000010000 */
[----:B------:R-:W-:Y:S01]  /*1ed50*/  MOV R233, 0xffffffff ;  /* 0xffffffff00e97802 */ /* 0x000fe20000000f00 */
[----:B------:R-:W-:Y:S01]  /*1ed60*/  IMAD.MOV.U32 R241, RZ, RZ, 0x4 ;  /* 0x00000004fff17424 */ /* 0x000fe200078e00ff */
[----:B------:R-:W-:Y:S01]  /*1ed70*/  MOV R234, 0x1eda0 ;  /* 0x0001eda000ea7802 */ /* 0x000fe20000000f00 */
[----:B------:R-:W-:Y:S02]  /*1ed80*/  IMAD.MOV.U32 R242, RZ, RZ, 0x1f ;  /* 0x0000001ffff27424 */ /* 0x000fe400078e00ff */
[----:B------:R-:W-:Y:S05]  /*1ed90*/  CALL.REL.NOINC `($__internal_37_$__cuda_sm70_shflsync_bfly_p) ;  /* 0x000007d000007944 */ /* 0x000fea0003c00000 */
[----:B01----:R-:W-:Y:S01]  /*1eda0*/  FADD.FTZ R243, R243, R233 ;  /* 0x000000e9f3f37221 */ /* 0x003fe20000010000 */
[----:B------:R-:W-:Y:S01]  /*1edb0*/  MOV R234, 0x1ee00 ;  /* 0x0001ee0000ea7802 */ /* 0x000fe20000000f00 */
[----:B------:R-:W-:Y:S02]  /*1edc0*/  IMAD.MOV.U32 R241, RZ, RZ, 0x8 ;  /* 0x00000008fff17424 */ /* 0x000fe400078e00ff */
[----:B------:R-:W-:-:S02]  /*1edd0*/  IMAD.MOV.U32 R242, RZ, RZ, 0x1f ;  /* 0x0000001ffff27424 */ /* 0x000fc400078e00ff */
[----:B------:R-:W-:Y:S02]  /*1ede0*/  IMAD.MOV.U32 R233, RZ, RZ, -0x1 ;  /* 0xffffffffffe97424 */ /* 0x000fe400078e00ff */
[----:B------:R-:W-:Y:S05]  /*1edf0*/  CALL.REL.NOINC `($__internal_37_$__cuda_sm70_shflsync_bfly_p) ;  /* 0x0000077000007944 */ /* 0x000fea0003c00000 */
[----:B0-----:R-:W-:Y:S01]  /*1ee00*/  HFMA2.MMA R242, -RZ, RZ, 0, 1.847743988037109375e-06 ;  /* 0x0000001ffff27435 */ /* 0x001fe200000001ff */
[----:B-1----:R-:W-:Y:S01]  /*1ee10*/  FADD.FTZ R243, R243, R233 ;  /* 0x000000e9f3f37221 */ /* 0x002fe20000010000 */
[----:B------:R-:W-:Y:S01]  /*1ee20*/  MOV R234, 0x1ee60 ;  /* 0x0001ee6000ea7802 */ /* 0x000fe20000000f00 */
[----:B------:R-:W-:Y:S02]  /*1ee30*/  IMAD.MOV.U32 R241, RZ, RZ, 0x10 ;  /* 0x00000010fff17424 */ /* 0x000fe400078e00ff */
[----:B------:R-:W-:Y:S02]  /*1ee40*/  IMAD.MOV.U32 R233, RZ, RZ, -0x1 ;  /* 0xffffffffffe97424 */ /* 0x000fe400078e00ff */
[----:B------:R-:W-:Y:S05]  /*1ee50*/  CALL.REL.NOINC `($__internal_37_$__cuda_sm70_shflsync_bfly_p) ;  /* 0x0000071000007944 */ /* 0x000fea0003c00000 */
[----:B-1----:R-:W-:Y:S02]  /*1ee60*/  FADD.FTZ R232, R243, R233 ;  /* 0x000000e9f3e87221 */ /* 0x002fe40000010000 */
[----:B0-----:R-:W-:Y:S02]  /*1ee70*/  IMAD.MOV.U32 R241, RZ, RZ, 0x1 ;  /* 0x00000001fff17424 */ /* 0x001fe400078e00ff */
[----:B------:R-:W-:Y:S02]  /*1ee80*/  FMUL.FTZ R232, R232, 0.00078125001164153218269 ;  /* 0x3a4ccccde8e87820 */ /* 0x000fe40000410000 */
[----:B------:R-:W-:-:S02]  /*1ee90*/  IMAD.MOV.U32 R242, RZ, RZ, 0x1f ;  /* 0x0000001ffff27424 */ /* 0x000fc400078e00ff */
        /* <DEDUP_REMOVED lines=81> */
[----:B------:R-:W-:Y:S02]  /*1f3b0*/  IMAD.MOV.U32 R233, RZ, RZ, -0x1 ;  /* 0xffffffffffe97424 */ /* 0x000fe400078e00ff */
[----:B------:R-:W-:Y:S05]  /*1f3c0*/  CALL.REL.NOINC `($__internal_37_$__cuda_sm70_shflsync_bfly_p) ;  /* 0x000001a000007944 */ /* 0x000fea0003c00000 */
[----:B01----:R-:W-:Y:S01]  /*1f3d0*/  FADD.FTZ R243, R243, R233 ;  /* 0x000000e9f3f37221 */ /* 0x003fe20000010000 */
[----:B------:R-:W-:Y:S01]  /*1f3e0*/  MOV R241, 0x2 ;  /* 0x0000000200f17802 */ /* 0x000fe20000000f00 */
[----:B------:R-:W-:Y:S01]  /*1f3f0*/  IMAD.MOV.U32 R242, RZ, RZ, 0x1f ;  /* 0x0000001ffff27424 */ /* 0x000fe200078e00ff */
[----:B------:R-:W-:Y:S01]  /*1f400*/  MOV R234, 0x1f430 ;  /* 0x0001f43000ea7802 */ /* 0x000fe20000000f00 */
[----:B------:R-:W-:Y:S02]  /*1f410*/  IMAD.MOV.U32 R233, RZ, RZ, -0x1 ;  /* 0xffffffffffe97424 */ /* 0x000fe400078e00ff */
[----:B------:R-:W-:Y:S05]  /*1f420*/  CALL.REL.NOINC `($__internal_37_$__cuda_sm70_shflsync_bfly_p) ;  /* 0x0000014000007944 */ /* 0x000fea0003c00000 */
[----:B01----:R-:W-:Y:S01]  /*1f430*/  FADD.FTZ R243, R243, R233 ;  /* 0x000000e9f3f37221 */ /* 0x003fe20000010000 */
[----:B------:R-:W-:Y:S01]  /*1f440*/  MOV R233, 0xffffffff ;  /* 0xffffffff00e97802 */ /* 0x000fe20000000f00 */
[----:B------:R-:W-:Y:S01]  /*1f450*/  IMAD.MOV.U32 R241, RZ, RZ, 0x4 ;  /* 0x00000004fff17424 */ /* 0x000fe200078e00ff */
[----:B------:R-:W-:Y:S01]  /*1f460*/  MOV R234, 0x1f490 ;  /* 0x0001f49000ea7802 */ /* 0x000fe20000000f00 */
[----:B------:R-:W-:-:S02]  /*1f470*/  IMAD.MOV.U32 R242, RZ, RZ, 0x1f ;  /* 0x0000001ffff27424 */ /* 0x000fc400078e00ff */
[----:B------:R-:W-:Y:S05]  /*1f480*/  CALL.REL.NOINC `($__internal_37_$__cuda_sm70_shflsync_bfly_p) ;  /* 0x000000e000007944 */ /* 0x000fea0003c00000 */
[----:B01----:R-:W-:Y:S01]  /*1f490*/  FADD.FTZ R243, R243, R233 ;  /* 0x000000e9f3f37221 */ /* 0x003fe20000010000 */
[----:B------:R-:W-:Y:S01]  /*1f4a0*/  MOV R234, 0x1f4f0 ;  /* 0x0001f4f000ea7802 */ /* 0x000fe20000000f00 */
[----:B------:R-:W-:-:S02]  /*1f4b0*/  IMAD.MOV.U32 R241, RZ, RZ, 0x8 ;  /* 0x00000008fff17424 */ /* 0x000fc400078e00ff */
[----:B------:R-:W-:Y:S02]  /*1f4c0*/  IMAD.MOV.U32 R242, RZ, RZ, 0x1f ;  /* 0x0000001ffff27424 */ /* 0x000fe400078e00ff */
        /* <DEDUP_REMOVED lines=8> */
[----:B-1----:R-:W-:Y:S01]  /*1f550*/  IMAD.MOV.U32 R246, RZ, RZ, R233 ;  /* 0x000000fffff67224 */ /* 0x002fe200078e00e9 */
[----:B0-----:R-:W-:Y:S05]  /*1f560*/  BRA `(.L_x_14995) ;  /* 0xffffe40000007947 */ /* 0x001fea000383ffff */
        .weak           $__internal_37_$__cuda_sm70_shflsync_bfly_p
        .type           $__internal_37_$__cuda_sm70_shflsync_bfly_p,@function
        .size           $__internal_37_$__cuda_sm70_shflsync_bfly_p,(.L_x_32977 - $__internal_37_$__cuda_sm70_shflsync_bfly_p)
$__internal_37_$__cuda_sm70_shflsync_bfly_p:
[----:B------:R-:W-:Y:S01]  /*1f570*/  IMAD.MOV.U32 R235, RZ, RZ, 0x0 ;  /* 0x00000000ffeb7424 */ /* 0x000fe200078e00ff */
[----:B------:R-:W-:Y:S04]  /*1f580*/  WARPSYNC R233 ;  /* 0x000000e900007348 */ /* 0x000fe80003800000 */
[----:B------:R0:W1:Y:S01]  /*1f590*/  SHFL.BFLY PT, R233, R243, R241, R242 ;  /* 0x0c0000f1f3e97389 */ /* 0x00006200000e00f2 */
[----:B------:R-:W-:Y:S05]  /*1f5a0*/  RET.REL.NODEC R234 `(_ZN10layer_norm31ln_parallel_residual_fwd_kernelINS_13Kernel_traitsIf13__nv_bfloat16fS2_fjLj5120ELj1ELj1ELj4ELj16ENS_18Kernel_traits_baseILj5120EfS2_fS2_fjLj128EEEEELb1ELb0ELb1EEEvNS_9FwdParamsE) ;  /* 0xfffe0a50ea007950 */ /* 0x000fea0003c3ffff */
.L_x_14996:
        /* <DEDUP_REMOVED lines=13> */
.L_x_32977:


//--------------------- .text._ZN10layer_norm31ln_parallel_residual_fwd_kernelINS_13Kernel_traitsIf13__nv_bfloat16fS2_fjLj5120ELj1ELj1ELj4ELj16ENS_18Kernel_traits_baseILj5120EfS2_fS2_fjLj128EEEEELb1ELb1ELb0EEEvNS_9FwdParamsE --------------------------
	.section	.text._ZN10layer_norm31ln_parallel_residual_fwd_kernelINS_13Kernel_traitsIf13__nv_bfloat16fS2_fjLj5120ELj1ELj1ELj4ELj16ENS_18Kernel_traits_baseILj5120EfS2_fS2_fjLj128EEEEELb1ELb1ELb0EEEvNS_9FwdParamsE,"ax",@progbits
	.sectioninfo	@"SHI_REGISTERS=179"
	.align	128
        .global         _ZN10layer_norm31ln_parallel_residual_fwd_kernelINS_13Kernel_traitsIf13__nv_bfloat16fS2_fjLj5120ELj1ELj1ELj4ELj16ENS_18Kernel_traits_baseILj5120EfS2_fS2_fjLj128EEEEELb1ELb1ELb0EEEvNS_9FwdParamsE
        .type           _ZN10layer_norm31ln_parallel_residual_fwd_kernelINS_13Kernel_traitsIf13__nv_bfloat16fS2_fjLj5120ELj1ELj1ELj4ELj16ENS_18Kernel_traits_baseILj5120EfS2_fS2_fjLj128EEEEELb1ELb1ELb0EEEvNS_9FwdParamsE,@function
        .size           _ZN10layer_norm31ln_parallel_residual_fwd_kernelINS_13Kernel_traitsIf13__nv_bfloat16fS2_fjLj5120ELj1ELj1ELj4ELj16ENS_18Kernel_traits_baseILj5120EfS2_fS2_fjLj128EEEEELb1ELb1ELb0EEEvNS_9FwdParamsE,(.L_x_32978 - _ZN10layer_norm31ln_parallel_residual_fwd_kernelINS_13Kernel_traitsIf13__nv_bfloat16fS2_fjLj5120ELj1ELj1ELj4ELj16ENS_18Kernel_traits_baseILj5120EfS2_fS2_fjLj128EEEEELb1ELb1ELb0EEEvNS_9FwdParamsE)
        .other          _ZN10layer_norm31ln_parallel_residual_fwd_kernelINS_13Kernel_traitsIf13__nv_bfloat16fS2_fjLj5120ELj1ELj1ELj4ELj16ENS_18Kernel_traits_baseILj5120EfS2_fS2_fjLj128EEEEELb1ELb1ELb0EEEvNS_9FwdParamsE,@"STO_CUDA_ENTRY STV_DEFAULT"
_ZN10layer_norm31ln_parallel_residual_fwd_kernelINS_13Kernel_traitsIf13__nv_bfloat16fS2_fjLj5120ELj1ELj1ELj4ELj16ENS_18Kernel_traits_baseILj5120EfS2_fS2_fjLj128EEEEELb1ELb1ELb0EEEvNS_9FwdParamsE:
.text._ZN10layer_norm31ln_parallel_residual_fwd_kernelINS_13Kernel_traitsIf13__nv_bfloat16fS2_fjLj5120ELj1ELj1ELj4ELj16ENS_18Kernel_traits_baseILj5120EfS2_fS2_fjLj128EEEEELb1ELb1ELb0EEEvNS_9FwdParamsE:
        /* <DEDUP_REMOVED lines=17> */
[----:B0-----:R-:W-:-:S04]  /*0110*/  LOP3.LUT R14, R0, 0x7f, RZ, 0xc0, !PT ;  /* 0x0000007f000e7812 */ /* 0x001fc800078ec0ff */
[----:B------:R-:W-:Y:S02]  /*0120*/  LOP3.LUT R133, R14, 0x7f, RZ, 0x3c, !PT ;  /* 0x0000007f0e857812 */ /* 0x000fe400078e3cff */
[----:B-1----:R-:W-:Y:S01]  /*0130*/  LEA.HI R134, R0, R15, RZ, 0x19 ;  /* 0x0000000f00867211 */ /* 0x002fe200078fc8ff */
[----:B--2---:R-:W0:Y:S08]  /*0140*/  @P0 R2UR UR4, R4 ;  /* 0x00000000040403c2 */ /* 0x004e3000000e0000 */
[----:B------:R1:W2:Y:S01]  /*0150*/  @P0 R2UR UR5, R5 ;  /* 0x00000000050503c2 */ /* 0x0002a200000e0000 */
[----:B---3--:R-:W-:Y:S01]  /*0160*/  @P0 IADD3 R138, P1, R2, c[0x0][0x240], RZ ;  /* 0x00009000028a0a10 */ /* 0x008fe20007f3e0ff */
[----:B------:R-:W-:-:S04]  /*0170*/  IMAD R2, R15, c[0x0][0x0], R0 ;  /* 0x000000000f027a24 */ /* 0x000fc800078e0200 */
[----:B------:R-:W-:Y:S02]  /*0180*/  @P0 IMAD.X R139, RZ, RZ, R3, P1 ;  /* 0x000000ffff8b0224 */ /* 0x000fe400008e0603 */
[----:B------:R-:W-:-:S03]  /*0190*/  IMAD.WIDE.U32 R8, R2, -0x326172a9, RZ ;  /* 0xcd9e8d5702087825 */ /* 0x000fc600078e00ff */
        /* <DEDUP_REMOVED lines=40> */
[----:B------:R-:W-:Y:S01]  /*0420*/  IMAD.MOV.U32 R7, RZ, RZ, c[0x0][0x168] ;  /* 0x00005a00ff077624 */ /* 0x000fe200078e00ff */
[----:B------:R-:W-:Y:S01]  /*0430*/  LOP3.LUT R9, R5, UR18, R6, 0x96, !PT ;  /* 0x0000001205097c12 */ /* 0x000fe2000f8e9606 */
[----:B------:R-:W-:-:S03]  /*0440*/  IMAD.WIDE.U32 R10, R10, -0x326172a9, RZ ;  /* 0xcd9e8d570a0a7825 */ /* 0x000fc600078e00ff */
[----:B------:R-:W-:Y:S02]  /*0450*/  SHF.R.S32.HI R5, RZ, 0x1f, R7 ;  /* 0x0000001fff057819 */ /* 0x000fe40000011407 */
[----:B------:R-:W-:Y:S01]  /*0460*/  LOP3.LUT R6, R11, UR17, R8, 0x96, !PT ;  /* 0x000000110b067c12 */ /* 0x000fe2000f8e9608 */
[----:B------:R-:W-:Y:S01]  /*0470*/  IMAD.WIDE.U32 R8, R9, -0x326172a9, RZ ;  /* 0xcd9e8d5709087825 */ /* 0x000fe200078e00ff */
[----:B------:R-:W-:-:S03]  /*0480*/  LEA.HI R16, R5, c[0x0][0x168], RZ, 0x3 ;  /* 0x00005a0005107a11 */ /* 0x000fc600078f18ff */
        /* <DEDUP_REMOVED lines=12> */
[----:B------:R-:W-:-:S03]  /*0550*/  @P6 LOP3.LUT R166, R166, 0x20, RZ, 0xfc, !PT ;  /* 0x00000020a6a66812 */ /* 0x000fc600078efcff */
[----:B------:R-:W-:Y:S01]  /*0560*/  IMAD.HI.U32 R15, R17, -0x326172a9, RZ ;  /* 0xcd9e8d57110f7827 */ /* 0x000fe200078e00ff */
[----:B------:R-:W-:Y:S02]  /*0570*/  LOP3.LUT R166, R166, 0xfffffdff, RZ, 0xc0, !PT ;  /* 0xfffffdffa6a67812 */ /* 0x000fe400078ec0ff */
        /* <DEDUP_REMOVED lines=25> */
.L_x_14998:
[----:B------:R-:W-:Y:S05]  /*0710*/  BSYNC B0 ;  /* 0x0000000000007941 */ /* 0x000fea0003800000 */
.L_x_14997:
        /* <DEDUP_REMOVED lines=17> */
.L_x_15000:
[----:B------:R-:W-:Y:S05]  /*0830*/  BSYNC B0 ;  /* 0x0000000000007941 */ /* 0x000fea0003800000 */
.L_x_14999:
        /* <DEDUP_REMOVED lines=17> */
.L_x_15002:
[----:B------:R-:W-:Y:S05]  /*0950*/  BSYNC B0 ;  /* 0x0000000000007941 */ /* 0x000fea0003800000 */
.L_x_15001:
        /* <DEDUP_REMOVED lines=17> */
.L_x_15004:
[----:B------:R-:W-:Y:S05]  /*0a70*/  BSYNC B0 ;  /* 0x0000000000007941 */ /* 0x000fea0003800000 */
.L_x_15003:
        /* <DEDUP_REMOVED lines=16> */
.L_x_15006:
[----:B------:R-:W-:Y:S05]  /*0b80*/  BSYNC B0 ;  /* 0x0000000000007941 */ /* 0x000fea0003800000 */
.L_x_15005:
        /* <DEDUP_REMOVED lines=11> */
[----:B------:R-:W-:Y:S01]  /*0c40*/  IMAD.HI.U32 R137, R15, -0x2daee0ad, RZ ;  /* 0xd2511f530f897827 */ /* 0x000fe200078e00ff */
[----:B------:R-:W-:Y:S02]  /*0c50*/  LOP3.LUT R7, R6, 0x3e0, RZ, 0xc0, !PT ;  /* 0x000003e006077812 */ /* 0x000fe400078ec0ff */
[----:B------:R-:W-:Y:S01]  /*0c60*/  LOP3.LUT R16, R16, 0x3fffffe0, RZ, 0xc0, !PT ;  /* 0x3fffffe010107812 */ /* 0x000fe200078ec0ff */
[----:B------:R-:W-:Y:S01]  /*0c70*/  IMAD.IADD R5, R4, 0x1, -R5 ;  /* 0x0000000104057824 */ /* 0x000fe200078e0a05 */
[----:B------:R-:W-:Y:S01]  /*0c80*/  LOP3.LUT R138, R138, 0x3, RZ, 0xc0, !PT ;  /* 0x000000038a8a7812 */ /* 0x000fe200078ec0ff */
[----:B------:R-:W-:-:S02]  /*0c90*/  IMAD.IADD R7, R4, 0x1, -R7 ;  /* 0x0000000104077824 */ /* 0x000fc400078e0a07 */
[----:B------:R-:W-:Y:S01]  /*0ca0*/  IMAD R6, R17, -0x326172a9, RZ ;  /* 0xcd9e8d5711067824 */ /* 0x000fe200078e02ff */
[----:B------:R-:W-:Y:S01]  /*0cb0*/  IMNMX R5, RZ, R5, !PT ;  /* 0x00000005ff057217 */ /* 0x000fe20007800200 */
[----:B------:R-:W-:Y:S01]  /*0cc0*/  IMAD R4, R8, -0x2daee0ad, RZ ;  /* 0xd2511f5308047824 */ /* 0x000fe200078e02ff */
[----:B------:R-:W-:Y:S01]  /*0cd0*/  IMNMX R7, RZ, R7, !PT ;  /* 0x00000007ff077217 */ /* 0x000fe20007800200 */
[----:B------:R-:W-:Y:S01]  /*0ce0*/  IMAD.MOV.U32 R141, RZ, RZ, 0x1 ;  /* 0x00000001ff8d7424 */ /* 0x000fe200078e00ff */
[----:B------:R-:W-:Y:S01]  /*0cf0*/  IMNMX R5, R5, 0x20, PT ;  /* 0x0000002005057817 */ /* 0x000fe20003800200 */
[----:B------:R-:W-:Y:S01]  /*0d00*/  IMAD R140, R9, -0x326172a9, RZ ;  /* 0xcd9e8d57098c7824 */ /* 0x000fe200078e02ff */
[----:B------:R-:W-:Y:S01]  /*0d10*/  IMNMX R7, R7, 0x20, PT ;  /* 0x0000002007077817 */ /* 0x000fe20003800200 */
[----:B------:R-:W-:Y:S01]  /*0d20*/  IMAD R142, R15, -0x2daee0ad, RZ ;  /* 0xd2511f530f8e7824 */ /* 0x000fe200078e02ff */
[----:B------:R-:W-:Y:S01]  /*0d30*/  LOP3.LUT R135, R135, UR25, R6, 0x96, !PT ;  /* 0x0000001987877c12 */ /* 0x000fe2000f8e9606 */
[----:B------:R-:W-:Y:S01]  /*0d40*/  IMAD.IADD R5, R5, 0x1, R16 ;  /* 0x0000000105057824 */ /* 0x000fe200078e0210 */
[----:B------:R-:W-:Y:S01]  /*0d50*/  LOP3.LUT R137, R137, UR26, R4, 0x96, !PT ;  /* 0x0000001a89897c12 */ /* 0x000fe2000f8e9604 */
[----:B------:R-:W-:-:S02]  /*0d60*/  IMAD.IADD R7, R16, 0x1, R7 ;  /* 0x0000000110077824 */ /* 0x000fc400078e0207 */
[----:B------:R-:W-:Y:S02]  /*0d70*/  IMAD.SHL.U32 R5, R5, 0x8, RZ ;  /* 0x0000000805057824 */ /* 0x000fe400078e00ff */
[----:B------:R-:W-:Y:S02]  /*0d80*/  IMAD.MOV.U32 R139, RZ, RZ, RZ ;  /* 0x000000ffff8b7224 */ /* 0x000fe400078e00ff */
[----:B------:R-:W-:Y:S02]  /*0d90*/  IMAD.SHL.U32 R143, R7, 0x8, RZ ;  /* 0x00000008078f7824 */ /* 0x000fe400078e00ff */
[----:B------:R-:W0:Y:S08]  /*0da0*/  I2F.U32 R5, R5 ;  /* 0x0000000500057306 */ /* 0x000e300000201000 */
[----:B0-----:R0:W1:Y:S02]  /*0db0*/  MUFU.RCP R136, R5 ;  /* 0x0000000500887308 */ /* 0x0010640000001000 */
.L_x_15674:
        /* <DEDUP_REMOVED lines=29> */
[----:B--2---:R-:W-:Y:S02]  /*0f90*/  ISETP.NE.AND P1, PT, R138, 0x2, PT ;  /* 0x000000028a00780c */ /* 0x004fe40003f25270 */
[----:B------:R-:W-:-:S11]  /*0fa0*/  MOV R162, R137 ;  /* 0x0000008900a27202 */ /* 0x000fd60000000f00 */
[----:B------:R-:W-:Y:S05]  /*0fb0*/  @!P1 BRA `(.L_x_15011) ;  /* 0x0000006000009947 */ /* 0x000fea0003800000 */
[----:B------:R-:W-:Y:S01]  /*0fc0*/  ISETP.NE.AND P1, PT, R138, 0x3, PT ;  /* 0x000000038a00780c */ /* 0x000fe20003f25270 */
[----:B------:R-:W-:-:S12]  /*0fd0*/  IMAD.MOV.U32 R162, RZ, RZ, R135 ;  /* 0x000000ffffa27224 */ /* 0x000fd800078e0087 */
[----:B------:R-:W-:Y:S05]  /*0fe0*/  @P1 BRA `(.L_x_15011) ;  /* 0x0000003000001947 */ /* 0x000fea0003800000 */
[----:B------:R-:W-:Y:S01]  /*0ff0*/  IMAD.MOV.U32 R162, RZ, RZ, R142 ;  /* 0x000000ffffa27224 */ /* 0x000fe200078e008e */
[----:B------:R-:W-:Y:S05]  /*1000*/  BRA `(.L_x_15011) ;  /* 0x0000001000007947 */ /* 0x000fea0003800000 */
.L_x_15010:
[----:B--2---:R-:W-:Y:S02]  /*1010*/  IMAD.MOV.U32 R162, RZ, RZ, R140 ;  /* 0x000000ffffa27224 */ /* 0x004fe400078e008c */
.L_x_15011:
[----:B------:R-:W-:Y:S05]  /*1020*/  BSYNC B1 ;  /* 0x0000000000017941 */ /* 0x000fea0003800000 */
.L_x_15009:
        /* <DEDUP_REMOVED lines=16> */
.L_x_15015:
[----:B------:R-:W-:Y:S05]  /*1130*/  BSYNC B2 ;  /* 0x0000000000027941 */ /* 0x000fea0003800000 */
.L_x_15014:
        /* <DEDUP_REMOVED lines=44> */
.L_x_15013:
[----:B------:R-:W-:Y:S05]  /*1400*/  BSYNC B1 ;  /* 0x0000000000017941 */ /* 0x000fea0003800000 */
.L_x_15012:
[----:B------:R-:W2:Y:S01]  /*1410*/  I2F.U32 R8, R162 ;  /* 0x000000a200087306 */ /* 0x000ea20000201000 */
[----:B------:R-:W-:Y:S01]  /*1420*/  IMAD.MOV.U32 R153, RZ, RZ, 0x2f800000 ;  /* 0x2f800000ff997424 */ /* 0x000fe200078e00ff */
[----:B------:R-:W-:Y:S02]  /*1430*/  ISETP.NE.U32.AND P1, PT, RZ, c[0x0][0x178], PT ;  /* 0x00005e00ff007a0c */ /* 0x000fe40003f25070 */
[----:B-----5:R-:W-:Y:S02]  /*1440*/  PRMT R9, RZ, 0x5410, R124 ;  /* 0x00005410ff097816 */ /* 0x020fe4000000007c */
[----:B------:R-:W-:-:S02]  /*1450*/  ISETP.NE.AND.EX P1, PT, RZ, c[0x0][0x17c], PT, P1 ;  /* 0x00005f00ff007a0c */ /* 0x000fc40003f25310 */
[----:B------:R-:W-:Y:S01]  /*1460*/  LOP3.LUT R166, R166, 0xfffffff7, RZ, 0xc0, !PT ;  /* 0xfffffff7a6a67812 */ /* 0x000fe200078ec0ff */
        /* <DEDUP_REMOVED lines=11> */
.L_x_15016:
        /* <DEDUP_REMOVED lines=12> */
.L_x_15019:
[----:B------:R-:W-:Y:S02]  /*15e0*/  IMAD.MOV.U32 R138, RZ, RZ, R140 ;  /* 0x000000ffff8a7224 */ /* 0x000fe400078e008c */
.L_x_15020:
[----:B------:R-:W-:Y:S05]  /*15f0*/  BSYNC B1 ;  /* 0x0000000000017941 */ /* 0x000fea0003800000 */
.L_x_15018:
        /* <DEDUP_REMOVED lines=16> */
.L_x_15024:
[----:B------:R-:W-:Y:S05]  /*1700*/  BSYNC B2 ;  /* 0x0000000000027941 */ /* 0x000fea0003800000 */
.L_x_15023:
        /* <DEDUP_REMOVED lines=44> */
.L_x_15022:
[----:B------:R-:W-:Y:S05]  /*19d0*/  BSYNC B1 ;  /* 0x0000000000017941 */ /* 0x000fea0003800000 */
.L_x_15021:
[----:B------:R-:W2:Y:S01]  /*19e0*/  I2F.U32 R10, R138 ;  /* 0x0000008a000a7306 */ /* 0x000ea20000201000 */
[----:B------:R-:W-:-:S05]  /*19f0*/  PRMT R11, RZ, 0x5410, R156 ;  /* 0x00005410ff0b7816 */ /* 0x000fca000000009c */
[----:B------:R-:W-:Y:S02]  /*1a00*/  FMUL.FTZ R11, R11, c[0x0][0x1e8] ;  /* 0x00007a000b0b7a20 */ /* 0x000fe40000410000 */
[----:B--2---:R-:W-:-:S05]  /*1a10*/  FFMA.FTZ R10, R10, R153, 1.1641532182693481445e-10 ;  /* 0x2f0000000a0a7423 */ /* 0x004fca0000010099 */
[----:B------:R-:W-:-:S04]  /*1a20*/  FSETP.GTU.FTZ.AND P2, PT, R10, c[0x0][0x1e4], PT ;  /* 0x000079000a007a0b */ /* 0x000fc80003f5c000 */
[----:B------:R-:W-:Y:S02]  /*1a30*/  FSEL R11, R11, RZ, !P2 ;  /* 0x000000ff0b0b7208 */ /* 0x000fe40005000000 */
[----:B------:R-:W-:-:S03]  /*1a40*/  SEL R145, RZ, 0x1, P2 ;  /* 0x00000001ff917807 */ /* 0x000fc60001000000 */
[----:B------:R-:W-:-:S04]  /*1a50*/  FADD.FTZ R8, R11, R8 ;  /* 0x000000080b087221 */ /* 0x000fc80000010000 */
[----:B------:R-:W-:Y:S02]  /*1a60*/  @P0 FADD.FTZ R8, R16, R8 ;  /* 0x0000000810080221 */ /* 0x000fe40000010000 */
.L_x_15017:
        /* <DEDUP_REMOVED lines=12> */
.L_x_15026:
[----:B------:R-:W-:Y:S02]  /*1b30*/  MOV R138, R140 ;  /* 0x0000008c008a7202 */ /* 0x000fe40000000f00 */
.L_x_15027:
[----:B------:R-:W-:Y:S05]  /*1b40*/  BSYNC B1 ;  /* 0x0000000000017941 */ /* 0x000fea0003800000 */
.L_x_15025:
        /* <DEDUP_REMOVED lines=16> */
.L_x_15031:
[----:B------:R-:W-:Y:S05]  /*1c50*/  BSYNC B2 ;  /* 0x0000000000027941 */ /* 0x000fea0003800000 */
.L_x_15030:
        /* <DEDUP_REMOVED lines=44> */
.L_x_15029:
[----:B------:R-:W-:Y:S05]  /*1f20*/  BSYNC B1 ;  /* 0x0000000000017941 */ /* 0x000fea0003800000 */
.L_x_15028:
        /* <DEDUP_REMOVED lines=14> */
.L_x_15032:
        /* <DEDUP_REMOVED lines=12> */
.L_x_15035:
[----:B------:R-:W-:Y:S02]  /*20d0*/  IMAD.MOV.U32 R124, RZ, RZ, R140 ;  /* 0x000000ffff7c7224 */ /* 0x000fe400078e008c */
.L_x_15036:
[----:B------:R-:W-:Y:S05]  /*20e0*/  BSYNC B1 ;  /* 0x0000000000017941 */ /* 0x000fea0003800000 */
.L_x_15034:
        /* <DEDUP_REMOVED lines=16> */
.L_x_15040:
[----:B------:R-:W-:Y:S05]  /*21f0*/  BSYNC B2 ;  /* 0x0000000000027941 */ /* 0x000fea0003800000 */
.L_x_15039:
        /* <DEDUP_REMOVED lines=44> */
.L_x_15038:
[----:B------:R-:W-:Y:S05]  /*24c0*/  BSYNC B1 ;  /* 0x0000000000017941 */ /* 0x000fea0003800000 */
.L_x_15037:
[----:B------:R2:W3:Y:S02]  /*24d0*/  I2F.U32 R10, R124 ;  /* 0x0000007c000a7306 */ /* 0x0004e40000201000 */
[----:B--2---:R-:W-:-:S05]  /*24e0*/  PRMT R124, RZ, 0x7610, R156 ;  /* 0x00007610ff7c7816 */ /* 0x004fca000000009c */
[----:B------:R-:W-:Y:S02]  /*24f0*/  FMUL.FTZ R138, R124, c[0x0][0x1e8] ;  /* 0x00007a007c8a7a20 */ /* 0x000fe40000410000 */
[----:B---3--:R-:W-:-:S05]  /*2500*/  FFMA.FTZ R10, R10, R153, 1.1641532182693481445e-10 ;  /* 0x2f0000000a0a7423 */ /* 0x008fca0000010099 */
[----:B------:R-:W-:-:S04]  /*2510*/  FSETP.GTU.FTZ.AND P2, PT, R10, c[0x0][0x1e4], PT ;  /* 0x000079000a007a0b */ /* 0x000fc80003f5c000 */
[----:B------:R-:W-:Y:S02]  /*2520*/  FSEL R138, R138, RZ, !P2 ;  /* 0x000000ff8a8a7208 */ /* 0x000fe40005000000 */
[----:B------:R-:W-:-:S03]  /*2530*/  SEL R146, RZ, 0x1, P2 ;  /* 0x00000001ff927807 */ /* 0x000fc60001000000 */
[----:B------:R-:W-:-:S04]  /*2540*/  FADD.FTZ R9, R138, R9 ;  /* 0x000000098a097221 */ /* 0x000fc80000010000 */
[----:B------:R-:W-:Y:S02]  /*2550*/  @P0 FADD.FTZ R9, R17, R9 ;  /* 0x0000000911090221 */ /* 0x000fe40000010000 */
.L_x_15033:
        /* <DEDUP_REMOVED lines=12> */
.L_x_15042:
[----:B------:R-:W-:Y:S02]  /*2620*/  IMAD.MOV.U32 R138, RZ, RZ, R140 ;  /* 0x000000ffff8a7224 */ /* 0x000fe400078e008c */
.L_x_15043:
[----:B------:R-:W-:Y:S05]  /*2630*/  BSYNC B1 ;  /* 0x0000000000017941 */ /* 0x000fea0003800000 */
.L_x_15041:
        /* <DEDUP_REMOVED lines=16> */
.L_x_15047:
[----:B------:R-:W-:Y:S05]  /*2740*/  BSYNC B2 ;  /* 0x0000000000027941 */ /* 0x000fea0003800000 */
.L_x_15046:
        /* <DEDUP_REMOVED lines=44> */
.L_x_15045:
[----:B------:R-:W-:Y:S05]  /*2a10*/  BSYNC B1 ;  /* 0x0000000000017941 */ /* 0x000fea0003800000 */
.L_x_15044:
        /* <DEDUP_REMOVED lines=14> */
.L_x_15048:
        /* <DEDUP_REMOVED lines=12> */
.L_x_15051:
[----:B------:R-:W-:Y:S02]  /*2bc0*/  IMAD.MOV.U32 R138, RZ, RZ, R140 ;  /* 0x000000ffff8a7224 */ /* 0x000fe400078e008c */
.L_x_15052:
[----:B------:R-:W-:Y:S05]  /*2bd0*/  BSYNC B1 ;  /* 0x0000000000017941 */ /* 0x000fea0003800000 */
.L_x_15050:
        /* <DEDUP_REMOVED lines=16> */
.L_x_15056:
[----:B------:R-:W-:Y:S05]  /*2ce0*/  BSYNC B2 ;  /* 0x0000000000027941 */ /* 0x000fea0003800000 */
.L_x_15055:
        /* <DEDUP_REMOVED lines=44> */
.L_x_15054:
[----:B------:R-:W-:Y:S05]  /*2fb0*/  BSYNC B1 ;  /* 0x0000000000017941 */ /* 0x000fea0003800000 */
.L_x_15053:
        /* <DEDUP_REMOVED lines=9> */
.L_x_15049:
        /* <DEDUP_REMOVED lines=12> */
.L_x_15058:
[----:B------:R-:W-:Y:S02]  /*3110*/  IMAD.MOV.U32 R138, RZ, RZ, R140 ;  /* 0x000000ffff8a7224 */ /* 0x000fe400078e008c */
.L_x_15059:
[----:B------:R-:W-:Y:S05]  /*3120*/  BSYNC B1 ;  /* 0x0000000000017941 */ /* 0x000fea0003800000 */
.L_x_15057:
        /* <DEDUP_REMOVED lines=16> */
.L_x_15063:
[----:B------:R-:W-:Y:S05]  /*3230*/  BSYNC B2 ;  /* 0x0000000000027941 */ /* 0x000fea0003800000 */
.L_x_15062:
        /* <DEDUP_REMOVED lines=44> */
.L_x_15061:
[----:B------:R-:W-:Y:S05]  /*3500*/  BSYNC B1 ;  /* 0x0000000000017941 */ /* 0x000fea0003800000 */
.L_x_15060:
        /* <DEDUP_REMOVED lines=14> */
.L_x_15064:
        /* <DEDUP_REMOVED lines=12> */
.L_x_15067:
[----:B------:R-:W-:Y:S02]  /*36b0*/  IMAD.MOV.U32 R138, RZ, RZ, R140 ;  /* 0x000000ffff8a7224 */ /* 0x000fe400078e008c */
.L_x_15068:
[----:B------:R-:W-:Y:S05]  /*36c0*/  BSYNC B1 ;  /* 0x0000000000017941 */ /* 0x000fea0003800000 */
.L_x_15066:
        /* <DEDUP_REMOVED lines=16> */
.L_x_15072:
[----:B------:R-:W-:Y:S05]  /*37d0*/  BSYNC B2 ;  /* 0x0000000000027941 */ /* 0x000fea0003800000 */
.L_x_15071:
        /* <DEDUP_REMOVED lines=44> */
.L_x_15070:
[----:B------:R-:W-:Y:S05]  /*3aa0*/  BSYNC B1 ;  /* 0x0000000000017941 */ /* 0x000fea0003800000 */
.L_x_15069:
        /* <DEDUP_REMOVED lines=9> */
.L_x_15065:
        /* <DEDUP_REMOVED lines=12> */
.L_x_15074:
[----:B------:R-:W-:Y:S02]  /*3c00*/  IMAD.MOV.U32 R164, RZ, RZ, R140 ;  /* 0x000000ffffa47224 */ /* 0x000fe400078e008c */
.L_x_15075:
[----:B------:R-:W-:Y:S05]  /*3c10*/  BSYNC B1 ;  /* 0x0000000000017941 */ /* 0x000fea0003800000 */
.L_x_15073:
        /* <DEDUP_REMOVED lines=16> */
.L_x_15079:
[----:B------:R-:W-:Y:S05]  /*3d20*/  BSYNC B2 ;  /* 0x0000000000027941 */ /* 0x000fea0003800000 */
.L_x_15078:
        /* <DEDUP_REMOVED lines=44> */
.L_x_15077:
[----:B------:R-:W-:Y:S05]  /*3ff0*/  BSYNC B1 ;  /* 0x0000000000017941 */ /* 0x000fea0003800000 */
.L_x_15076:
        /* <DEDUP_REMOVED lines=12> */
.L_x_15080:
        /* <DEDUP_REMOVED lines=12> */
.L_x_15083:
[----:B------:R-:W-:Y:S02]  /*4180*/  MOV R167, R140 ;  /* 0x0000008c00a77202 */ /* 0x000fe40000000f00 */
.L_x_15084:
[----:B------:R-:W-:Y:S05]  /*4190*/  BSYNC B1 ;  /* 0x0000000000017941 */ /* 0x000fea0003800000 */
.L_x_15082:
        /* <DEDUP_REMOVED lines=16> */
.L_x_15088:
[----:B------:R-:W-:Y:S05]  /*42a0*/  BSYNC B2 ;  /* 0x0000000000027941 */ /* 0x000fea0003800000 */
.L_x_15087:
        /* <DEDUP_REMOVED lines=44> */
.L_x_15086:
[----:B------:R-:W-:Y:S05]  /*4570*/  BSYNC B1 ;  /* 0x0000000000017941 */ /* 0x000fea0003800000 */
.L_x_15085:
        /* <DEDUP_REMOVED lines=9> */
.L_x_15081:
        /* <DEDUP_REMOVED lines=12> */
.L_x_15090:
[----:B------:R-:W-:Y:S02]  /*46d0*/  IMAD.MOV.U32 R167, RZ, RZ, R140 ;  /* 0x000000ffffa77224 */ /* 0x000fe400078e008c */
.L_x_15091:
[----:B------:R-:W-:Y:S05]  /*46e0*/  BSYNC B1 ;  /* 0x0000000000017941 */ /* 0x000fea0003800000 */
.L_x_15089:
        /* <DEDUP_REMOVED lines=16> */
.L_x_15095:
[----:B------:R-:W-:Y:S05]  /*47f0*/  BSYNC B2 ;  /* 0x0000000000027941 */ /* 0x000fea0003800000 */
.L_x_15094:
        /* <DEDUP_REMOVED lines=44> */
.L_x_15093:
[----:B------:R-:W-:Y:S05]  /*4ac0*/  BSYNC B1 ;  /* 0x0000000000017941 */ /* 0x000fea0003800000 */
.L_x_15092:
        /* <DEDUP_REMOVED lines=12> */
.L_x_15096:
        /* <DEDUP_REMOVED lines=12> */
.L_x_15099:
[----:B------:R-:W-:Y:S02]  /*4c50*/  IMAD.MOV.U32 R167, RZ, RZ, R140 ;  /* 0x000000ffffa77224 */ /* 0x000fe400078e008c */
.L_x_15100:
[----:B------:R-:W-:Y:S05]  /*4c60*/  BSYNC B1 ;  /* 0x0000000000017941 */ /* 0x000fea0003800000 */
.L_x_15098:
        /* <DEDUP_REMOVED lines=16> */
.L_x_15104:
[----:B------:R-:W-:Y:S05]  /*4d70*/  BSYNC B2 ;  /* 0x0000000000027941 */ /* 0x000fea0003800000 */
.L_x_15103:
        /* <DEDUP_REMOVED lines=44> */
.L_x_15102:
[----:B------:R-:W-:Y:S05]  /*5040*/  BSYNC B1 ;  /* 0x0000000000017941 */ /* 0x000fea0003800000 */
.L_x_15101:
        /* <DEDUP_REMOVED lines=9> */
.L_x_15097:
        /* <DEDUP_REMOVED lines=12> */
.L_x_15106:
[----:B------:R-:W-:Y:S02]  /*51a0*/  IMAD.MOV.U32 R167, RZ, RZ, R140 ;  /* 0x000000ffffa77224 */ /* 0x000fe400078e008c */
.L_x_15107:
[----:B------:R-:W-:Y:S05]  /*51b0*/  BSYNC B1 ;  /* 0x0000000000017941 */ /* 0x000fea0003800000 */
.L_x_15105:
        /* <DEDUP_REMOVED lines=16> */
.L_x_15111:
[----:B------:R-:W-:Y:S05]  /*52c0*/  BSYNC B2 ;  /* 0x0000000000027941 */ /* 0x000fea0003800000 */
.L_x_15110:
        /* <DEDUP_REMOVED lines=44> */
.L_x_15109:
[----:B------:R-:W-:Y:S05]  /*5590*/  BSYNC B1 ;  /* 0x0000000000017941 */ /* 0x000fea0003800000 */
.L_x_15108:
[----:B------:R-:W2:Y:S01]  /*55a0*/  I2F.U32 R126, R167 ;  /* 0x000000a7007e7306 */ /* 0x000ea20000201000 */
[----:B------:R-:W-:-:S05]  /*55b0*/  PRMT R154, RZ, 0x5410, R127 ;  /* 0x00005410ff9a7816 */ /* 0x000fca000000007f */
[----:B------:R-:W-:Y:S02]  /*55c0*/  FMUL.FTZ R154, R154, c[0x0][0x1e8] ;  /* 0x00007a009a9a7a20 */ /* 0x000fe40000410000 */
[----:B--2---:R-:W-:-:S05]  /*55d0*/  FFMA.FTZ R126, R126, R153, 1.1641532182693481445e-10 ;  /* 0x2f0000007e7e7423 */ /* 0x004fca0000010099 */
        /* <DEDUP_REMOVED lines=8> */
.L_x_15112:
        /* <DEDUP_REMOVED lines=12> */
.L_x_15115:
[----:B------:R-:W-:Y:S02]  /*5720*/  IMAD.MOV.U32 R167, RZ, RZ, R140 ;  /* 0x000000ffffa77224 */ /* 0x000fe400078e008c */
.L_x_15116:
[----:B------:R-:W-:Y:S05]  /*5730*/  BSYNC B1 ;  /* 0x0000000000017941 */ /* 0x000fea0003800000 */
.L_x_15114:
        /* <DEDUP_REMOVED lines=16> */
.L_x_15120:
[----:B------:R-:W-:Y:S05]  /*5840*/  BSYNC B2 ;  /* 0x0000000000027941 */ /* 0x000fea0003800000 */
.L_x_15119:
        /* <DEDUP_REMOVED lines=44> */
.L_x_15118:
[----:B------:R-:W-:Y:S05]  /*5b10*/  BSYNC B1 ;  /* 0x0000000000017941 */ /* 0x000fea0003800000 */
.L_x_15117:
        /* <DEDUP_REMOVED lines=9> */
.L_x_15113:
        /* <DEDUP_REMOVED lines=12> */
.L_x_15122:
[----:B------:R-:W-:Y:S02]  /*5c70*/  IMAD.MOV.U32 R138, RZ, RZ, R140 ;  /* 0x000000ffff8a7224 */ /* 0x000fe400078e008c */
.L_x_15123:
[----:B------:R-:W-:Y:S05]  /*5c80*/  BSYNC B1 ;  /* 0x0000000000017941 */ /* 0x000fea0003800000 */
.L_x_15121:
        /* <DEDUP_REMOVED lines=16> */
.L_x_15127:
[----:B------:R-:W-:Y:S05]  /*5d90*/  BSYNC B2 ;  /* 0x0000000000027941 */ /* 0x000fea0003800000 */
.L_x_15126:
        /* <DEDUP_REMOVED lines=44> */
.L_x_15125:
[----:B------:R-:W-:Y:S05]  /*6060*/  BSYNC B1 ;  /* 0x0000000000017941 */ /* 0x000fea0003800000 */
.L_x_15124:
        /* <DEDUP_REMOVED lines=12> */
.L_x_15128:
        /* <DEDUP_REMOVED lines=12> */
.L_x_15131:
[----:B------:R-:W-:Y:S02]  /*61f0*/  IMAD.MOV.U32 R167, RZ, RZ, R140 ;  /* 0x000000ffffa77224 */ /* 0x000fe400078e008c */
.L_x_15132:
[----:B------:R-:W-:Y:S05]  /*6200*/  BSYNC B1 ;  /* 0x0000000000017941 */ /* 0x000fea0003800000 */
.L_x_15130:
        /* <DEDUP_REMOVED lines=16> */
.L_x_15136:
[----:B------:R-:W-:Y:S05]  /*6310*/  BSYNC B2 ;  /* 0x0000000000027941 */ /* 0x000fea0003800000 */
.L_x_15135:
        /* <DEDUP_REMOVED lines=44> */
.L_x_15134:
[----:B------:R-:W-:Y:S05]  /*65e0*/  BSYNC B1 ;  /* 0x0000000000017941 */ /* 0x000fea0003800000 */
.L_x_15133:
[----:B------:R-:W2:Y:S02]  /*65f0*/  I2F.U32 R152, R167 ;  /* 0x000000a700987306 */ /* 0x000ea40000201000 */
[----:B--2---:R-:W-:Y:S01]  /*6600*/  FFMA.FTZ R152, R152, R153, 1.1641532182693481445e-10 ;  /* 0x2f00000098987423 */ /* 0x004fe20000010099 */
[----:B------:R-:W-:-:S04]  /*6610*/  PRMT R153, RZ, 0x7610, R159 ;  /* 0x00007610ff997816 */ /* 0x000fc8000000009f */
[----:B------:R-:W-:Y:S01]  /*6620*/  FSETP.GTU.FTZ.AND P1, PT, R152, c[0x0][0x1e4], PT ;  /* 0x0000790098007a0b */ /* 0x000fe20003f3c000 */
[----:B------:R-:W-:-:S03]  /*6630*/  FMUL.FTZ R153, R153, c[0x0][0x1e8] ;  /* 0x00007a0099997a20 */ /* 0x000fc60000410000 */
[----:B------:R-:W-:Y:S02]  /*6640*/  SEL R152, RZ, 0x1, P1 ;  /* 0x00000001ff987807 */ /* 0x000fe40000800000 */
[----:B------:R-:W-:-:S05]  /*6650*/  FSEL R154, R153, RZ, !P1 ;  /* 0x000000ff999a7208 */ /* 0x000fca0004800000 */
[----:B------:R-:W-:-:S04]  /*6660*/  FADD.FTZ R127, R154, R127 ;  /* 0x0000007f9a7f7221 */ /* 0x000fc80000010000 */
[----:B------:R-:W-:Y:S02]  /*6670*/  @P0 FADD.FTZ R127, R15, R127 ;  /* 0x0000007f0f7f0221 */ /* 0x000fe40000010000 */
.L_x_15129:
        /* <DEDUP_REMOVED lines=31> */
[----:B--2---:R-:W-:Y:S01]  /*6870*/  IMAD.U32 R154, R151, 0x10000, RZ ;  /* 0x00010000979a7824 */ /* 0x004fe200078e00ff */
        /* <DEDUP_REMOVED lines=8> */
[----:B------:R-:W-:-:S03]  /*6900*/  IMAD.WIDE.U32 R154, R154, 0x1000000, RZ ;  /* 0x010000009a9a7825 */ /* 0x000fc600078e00ff */
[----:B------:R-:W-:Y:S01]  /*6910*/  LOP3.LUT R153, R164, 0xff, R149, 0xf8, !PT ;  /* 0x000000ffa4997812 */ /* 0x000fe200078ef895 */
[----:B------:R-:W-:Y:S01]  /*6920*/  IMAD.WIDE.U32 R160, R160, 0x10000, RZ ;  /* 0x00010000a0a07825 */ /* 0x000fe200078e00ff */
[----:B------:R-:W-:-:S03]  /*6930*/  IADD3 R164, P0, R170, c[0x0][0x198], RZ ;  /* 0x00006600aaa47a10 */ /* 0x000fc60007f1e0ff */
[----:B------:R-:W-:Y:S01]  /*6940*/  IMAD.WIDE.U32 R162, R162, 0x100, RZ ;  /* 0x00000100a2a27825 */ /* 0x000fe200078e00ff */
[----:B------:R-:W-:Y:S02]  /*6950*/  LOP3.LUT R155, R161, R153, R155, 0xfe, !PT ;  /* 0x00000099a19b7212 */ /* 0x000fe400078efe9b */
[----:B------:R-:W-:Y:S02]  /*6960*/  IADD3.X R165, R167, c[0x0][0x19c], RZ, P0, !PT ;  /* 0x00006700a7a57a10 */ /* 0x000fe400007fe4ff */
[----:B------:R-:W-:Y:S02]  /*6970*/  LOP3.LUT R154, R162, R154, R160, 0xfe, !PT ;  /* 0x0000009aa29a7212 */ /* 0x000fe400078efea0 */
[----:B------:R-:W-:Y:S02]  /*6980*/  LOP3.LUT R155, R155, R163, RZ, 0xfc, !PT ;  /* 0x000000a39b9b7212 */ /* 0x000fe400078efcff */
[----:B------:R-:W-:-:S05]  /*6990*/  LOP3.LUT R154, R154, 0xff, R145, 0xf8, !PT ;  /* 0x000000ff9a9a7812 */ /* 0x000fca00078ef891 */
[----:B------:R2:W-:Y:S02]  /*69a0*/  STG.E.64 [R164.64], R154 ;  /* 0x0000009aa4007986 */ /* 0x0005e4000c101b06 */
.L_x_15137:
[----:B------:R-:W-:Y:S02]  /*69b0*/  IADD3 R153, R144, 0x80, RZ ;  /* 0x0000008090997810 */ /* 0x000fe40007ffe0ff */
.L_x_15008:
[----:B------:R-:W-:Y:S05]  /*69c0*/  BSYNC B0 ;  /* 0x0000000000007941 */ /* 0x000fea0003800000 */
.L_x_15007:
        /* <DEDUP_REMOVED lines=17> */
[----:B0-----:R-:W-:-:S05]  /*6ae0*/  @P0 LEA.HI.X R5, R153, c[0x0][0x184], RZ, 0x5, P1 ;  /* 0x0000610099050a11 */ /* 0x001fca00008f2cff */
[----:B------:R3:W5:Y:S04]  /*6af0*/  @P0 LDG.E.128 R16, [R4.64] ;  /* 0x0000000604100981 */ /* 0x000768000c1e1d00 */
[----:B------:R3:W5:Y:S01]  /*6b00*/  @P0 LDG.E.128 R12, [R4.64+0x10] ;  /* 0x00001006040c0981 */ /* 0x000762000c1e1d00 */
[C---:B------:R-:W-:Y:S02]  /*6b10*/  ISETP.NE.AND P1, PT, R138.reuse, 0x1, PT ;  /* 0x000000018a00780c */ /* 0x040fe40003f25270 */
[----:B--2---:R-:W-:-:S11]  /*6b20*/  IADD3 R155, R138, 0x1, RZ ;  /* 0x000000018a9b7810 */ /* 0x004fd60007ffe0ff */
[----:B------:R-:W-:Y:S05]  /*6b30*/  @!P1 BRA `(.L_x_15141) ;  /* 0x0000008000009947 */ /* 0x000fea0003800000 */
[----:B---3--:R-:W-:Y:S02]  /*6b40*/  ISETP.NE.AND P1, PT, R138, 0x2, PT ;  /* 0x000000028a00780c */ /* 0x008fe40003f25270 */
[----:B------:R-:W-:-:S11]  /*6b50*/  MOV R162, R137 ;  /* 0x0000008900a27202 */ /* 0x000fd60000000f00 */
[----:B------:R-:W-:Y:S05]  /*6b60*/  @!P1 BRA `(.L_x_15142) ;  /* 0x0000006000009947 */ /* 0x000fea0003800000 */
[----:B------:R-:W-:Y:S01]  /*6b70*/  ISETP.NE.AND P1, PT, R138, 0x3, PT ;  /* 0x000000038a00780c */ /* 0x000fe20003f25270 */
[----:B------:R-:W-:-:S12]  /*6b80*/  IMAD.MOV.U32 R162, RZ, RZ, R135 ;  /* 0x000000ffffa27224 */ /* 0x000fd800078e0087 */
[----:B------:R-:W-:Y:S05]  /*6b90*/  @P1 BRA `(.L_x_15142) ;  /* 0x0000003000001947 */ /* 0x000fea0003800000 */
[----:B------:R-:W-:Y:S01]  /*6ba0*/  IMAD.MOV.U32 R162, RZ, RZ, R142 ;  /* 0x000000ffffa27224 */ /* 0x000fe200078e008e */
[----:B------:R-:W-:Y:S05]  /*6bb0*/  BRA `(.L_x_15142) ;  /* 0x0000001000007947 */ /* 0x000fea0003800000 */
.L_x_15141:
[----:B---3--:R-:W-:Y:S02]  /*6bc0*/  IMAD.MOV.U32 R162, RZ, RZ, R140 ;  /* 0x000000ffffa27224 */ /* 0x008fe400078e008c */
.L_x_15142:
[----:B------:R-:W-:Y:S05]  /*6bd0*/  BSYNC B1 ;  /* 0x0000000000017941 */ /* 0x000fea0003800000 */
.L_x_15140:
        /* <DEDUP_REMOVED lines=16> */
.L_x_15146:
[----:B------:R-:W-:Y:S05]  /*6ce0*/  BSYNC B2 ;  /* 0x0000000000027941 */ /* 0x000fea0003800000 */
.L_x_15145:
        /* <DEDUP_REMOVED lines=44> */
.L_x_15144:
[----:B------:R-:W-:Y:S05]  /*6fb0*/  BSYNC B1 ;  /* 0x0000000000017941 */ /* 0x000fea0003800000 */
.L_x_15143:
        /* <DEDUP_REMOVED lines=17> */
.L_x_15147:
        /* <DEDUP_REMOVED lines=12> */
.L_x_15150:
[----:B------:R-:W-:Y:S02]  /*7190*/  IMAD.MOV.U32 R138, RZ, RZ, R140 ;  /* 0x000000ffff8a7224 */ /* 0x000fe400078e008c */
.L_x_15151:
[----:B------:R-:W-:Y:S05]  /*71a0*/  BSYNC B1 ;  /* 0x0000000000017941 */ /* 0x000fea0003800000 */
.L_x_15149:
        /* <DEDUP_REMOVED lines=16> */
.L_x_15155:
[----:B------:R-:W-:Y:S05]  /*72b0*/  BSYNC B2 ;  /* 0x0000000000027941 */ /* 0x000fea0003800000 */
.L_x_15154:
        /* <DEDUP_REMOVED lines=44> */
.L_x_15153:
[----:B------:R-:W-:Y:S05]  /*7580*/  BSYNC B1 ;  /* 0x0000000000017941 */ /* 0x000fea0003800000 */
.L_x_15152:
        /* <DEDUP_REMOVED lines=9> */
.L_x_15148:
        /* <DEDUP_REMOVED lines=12> */
.L_x_15157:
[----:B------:R-:W-:Y:S02]  /*76e0*/  IMAD.MOV.U32 R138, RZ, RZ, R140 ;  /* 0x000000ffff8a7224 */ /* 0x000fe400078e008c */
.L_x_15158:
[----:B------:R-:W-:Y:S05]  /*76f0*/  BSYNC B1 ;  /* 0x0000000000017941 */ /* 0x000fea0003800000 */
.L_x_15156:
        /* <DEDUP_REMOVED lines=16> */
.L_x_15162:
[----:B------:R-:W-:Y:S05]  /*7800*/  BSYNC B2 ;  /* 0x0000000000027941 */ /* 0x000fea0003800000 */
.L_x_15161:
        /* <DEDUP_REMOVED lines=44> */
.L_x_15160:
[----:B------:R-:W-:Y:S05]  /*7ad0*/  BSYNC B1 ;  /* 0x0000000000017941 */ /* 0x000fea0003800000 */
.L_x_15159:
        /* <DEDUP_REMOVED lines=14> */
.L_x_15163:
        /* <DEDUP_REMOVED lines=12> */
.L_x_15166:
[----:B------:R-:W-:Y:S02]  /*7c80*/  IMAD.MOV.U32 R120, RZ, RZ, R140 ;  /* 0x000000ffff787224 */ /* 0x000fe400078e008c */
.L_x_15167:
[----:B------:R-:W-:Y:S05]  /*7c90*/  BSYNC B1 ;  /* 0x0000000000017941 */ /* 0x000fea0003800000 */
.L_x_15165:
        /* <DEDUP_REMOVED lines=16> */
.L_x_15171:
[----:B------:R-:W-:Y:S05]  /*7da0*/  BSYNC B2 ;  /* 0x0000000000027941 */ /* 0x000fea0003800000 */
.L_x_15170:
        /* <DEDUP_REMOVED lines=44> */
.L_x_15169:
[----:B------:R-:W-:Y:S05]  /*8070*/  BSYNC B1 ;  /* 0x0000000000017941 */ /* 0x000fea0003800000 */
.L_x_15168:
        /* <DEDUP_REMOVED lines=9> */
.L_x_15164:
        /* <DEDUP_REMOVED lines=12> */
.L_x_15173:
[----:B------:R-:W-:Y:S02]  /*81d0*/  MOV R138, R140 ;  /* 0x0000008c008a7202 */ /* 0x000fe40000000f00 */
.L_x_15174:
[----:B------:R-:W-:Y:S05]  /*81e0*/  BSYNC B1 ;  /* 0x0000000000017941 */ /* 0x000fea0003800000 */
.L_x_15172:
        /* <DEDUP_REMOVED lines=16> */
.L_x_15178:
[----:B------:R-:W-:Y:S05]  /*82f0*/  BSYNC B2 ;  /* 0x0000000000027941 */ /* 0x000fea0003800000 */
.L_x_15177:
        /* <DEDUP_REMOVED lines=44> */
.L_x_15176:
[----:B------:R-:W-:Y:S05]  /*85c0*/  BSYNC B1 ;  /* 0x0000000000017941 */ /* 0x000fea0003800000 */
.L_x_15175:
        /* <DEDUP_REMOVED lines=14> */
.L_x_15179:
        /* <DEDUP_REMOVED lines=12> */
.L_x_15182:
[----:B------:R-:W-:Y:S02]  /*8770*/  MOV R138, R140 ;  /* 0x0000008c008a7202 */ /* 0x000fe40000000f00 */
.L_x_15183:
[----:B------:R-:W-:Y:S05]  /*8780*/  BSYNC B1 ;  /* 0x0000000000017941 */ /* 0x000fea0003800000 */
.L_x_15181:
        /* <DEDUP_REMOVED lines=16> */
.L_x_15187:
[----:B------:R-:W-:Y:S05]  /*8890*/  BSYNC B2 ;  /* 0x0000000000027941 */ /* 0x000fea0003800000 */
.L_x_15186:
        /* <DEDUP_REMOVED lines=44> */
.L_x_15185:
[----:B------:R-:W-:Y:S05]  /*8b60*/  BSYNC B1 ;  /* 0x0000000000017941 */ /* 0x000fea0003800000 */
.L_x_15184:
        /* <DEDUP_REMOVED lines=9> */
.L_x_15180:
        /* <DEDUP_REMOVED lines=12> */
.L_x_15189:
[----:B------:R-:W-:Y:S02]  /*8cc0*/  IMAD.MOV.U32 R138, RZ, RZ, R140 ;  /* 0x000000ffff8a7224 */ /* 0x000fe400078e008c */
.L_x_15190:
[----:B------:R-:W-:Y:S05]  /*8cd0*/  BSYNC B1 ;  /* 0x0000000000017941 */ /* 0x000fea0003800000 */
.L_x_15188:
        /* <DEDUP_REMOVED lines=16> */
.L_x_15194:
[----:B------:R-:W-:Y:S05]  /*8de0*/  BSYNC B2 ;  /* 0x0000000000027941 */ /* 0x000fea0003800000 */
.L_x_15193:
        /* <DEDUP_REMOVED lines=44> */
.L_x_15192:
[----:B------:R-:W-:Y:S05]  /*90b0*/  BSYNC B1 ;  /* 0x0000000000017941 */ /* 0x000fea0003800000 */
.L_x_15191:
        /* <DEDUP_REMOVED lines=14> */
.L_x_15195:
        /* <DEDUP_REMOVED lines=12> */
.L_x_15198:
[----:B------:R-:W-:Y:S02]  /*9260*/  IMAD.MOV.U32 R138, RZ, RZ, R140 ;  /* 0x000000ffff8a7224 */ /* 0x000fe400078e008c */
.L_x_15199:
[----:B------:R-:W-:Y:S05]  /*9270*/  BSYNC B1 ;  /* 0x0000000000017941 */ /* 0x000fea0003800000 */
.L_x_15197:
        /* <DEDUP_REMOVED lines=16> */
.L_x_15203:
[----:B------:R-:W-:Y:S05]  /*9380*/  BSYNC B2 ;  /* 0x0000000000027941 */ /* 0x000fea0003800000 */
.L_x_15202:
        /* <DEDUP_REMOVED lines=44> */
.L_x_15201:
[----:B------:R-:W-:Y:S05]  /*9650*/  BSYNC B1 ;  /* 0x0000000000017941 */ /* 0x000fea0003800000 */
.L_x_15200:
        /* <DEDUP_REMOVED lines=9> */
.L_x_15196:
        /* <DEDUP_REMOVED lines=12> */
.L_x_15205:
[----:B------:R-:W-:Y:S02]  /*97b0*/  IMAD.MOV.U32 R155, RZ, RZ, R140 ;  /* 0x000000ffff9b7224 */ /* 0x000fe400078e008c */
.L_x_15206:
[----:B------:R-:W-:Y:S05]  /*97c0*/  BSYNC B1 ;  /* 0x0000000000017941 */ /* 0x000fea0003800000 */
.L_x_15204:
        /* <DEDUP_REMOVED lines=16> */
.L_x_15210:
[----:B------:R-:W-:Y:S05]  /*98d0*/  BSYNC B2 ;  /* 0x0000000000027941 */ /* 0x000fea0003800000 */
.L_x_15209:
        /* <DEDUP_REMOVED lines=44> */
.L_x_15208:
[----:B------:R-:W-:Y:S05]  /*9ba0*/  BSYNC B1 ;  /* 0x0000000000017941 */ /* 0x000fea0003800000 */
.L_x_15207:
        /* <DEDUP_REMOVED lines=12> */
.L_x_15211:
        /* <DEDUP_REMOVED lines=12> */
.L_x_15214:
[----:B------:R-:W-:Y:S02]  /*9d30*/  IMAD.MOV.U32 R155, RZ, RZ, R140 ;  /* 0x000000ffff9b7224 */ /* 0x000fe400078e008c */
.L_x_15215:
[----:B------:R-:W-:Y:S05]  /*9d40*/  BSYNC B1 ;  /* 0x0000000000017941 */ /* 0x000fea0003800000 */
.L_x_15213:
        /* <DEDUP_REMOVED lines=16> */
.L_x_15219:
[----:B------:R-:W-:Y:S05]  /*9e50*/  BSYNC B2 ;  /* 0x0000000000027941 */ /* 0x000fea0003800000 */
.L_x_15218:
        /* <DEDUP_REMOVED lines=44> */
.L_x_15217:
[----:B------:R-:W-:Y:S05]  /*a120*/  BSYNC B1 ;  /* 0x0000000000017941 */ /* 0x000fea0003800000 */
.L_x_15216:
        /* <DEDUP_REMOVED lines=9> */
.L_x_15212:
        /* <DEDUP_REMOVED lines=12> */
.L_x_15221:
[----:B------:R-:W-:Y:S02]  /*a280*/  IMAD.MOV.U32 R155, RZ, RZ, R140 ;  /* 0x000000ffff9b7224 */ /* 0x000fe400078e008c */
.L_x_15222:
[----:B------:R-:W-:Y:S05]  /*a290*/  BSYNC B1 ;  /* 0x0000000000017941 */ /* 0x000fea0003800000 */
.L_x_15220:
        /* <DEDUP_REMOVED lines=16> */
.L_x_15226:
[----:B------:R-:W-:Y:S05]  /*a3a0*/  BSYNC B2 ;  /* 0x0000000000027941 */ /* 0x000fea0003800000 */
.L_x_15225:
        /* <DEDUP_REMOVED lines=44> */
.L_x_15224:
[----:B------:R-:W-:Y:S05]  /*a670*/  BSYNC B1 ;  /* 0x0000000000017941 */ /* 0x000fea0003800000 */
.L_x_15223:
        /* <DEDUP_REMOVED lines=12> */
.L_x_15227:
        /* <DEDUP_REMOVED lines=12> */
.L_x_15230:
[----:B------:R-:W-:Y:S02]  /*a800*/  IMAD.MOV.U32 R155, RZ, RZ, R140 ;  /* 0x000000ffff9b7224 */ /* 0x000fe400078e008c */
.L_x_15231:
[----:B------:R-:W-:Y:S05]  /*a810*/  BSYNC B1 ;  /* 0x0000000000017941 */ /* 0x000fea0003800000 */
.L_x_15229:
        /* <DEDUP_REMOVED lines=16> */
.L_x_15235:
[----:B------:R-:W-:Y:S05]  /*a920*/  BSYNC B2 ;  /* 0x0000000000027941 */ /* 0x000fea0003800000 */
.L_x_15234:
[----:B------:R-:W-:Y:S01]  /*a930*/  IMAD.HI.U32 R135, R2, -0x326172a9, RZ ;  /* 0xcd9e8d5702877827 */ /* 0x000fe200078e00ff */
[----:B------:R-:W-:-:S03]  /*a940*/  LOP3.LUT R122, R122, UR5, R139, 0x96, !PT ;  /* 0x000000057a7a7c12 */ /* 0x000fc6000f8e968b */
[----:B------:R-:W-:Y:S01]  /*a950*/  IMAD R137, R2, -0x326172a9, RZ ;  /* 0xcd9e8d5702897824 */ /* 0x000fe200078e02ff */
[----:B------:R-:W-:Y:S01]  /*a960*/  LOP3.LUT R135, R135, UR4, R132, 0x96, !PT ;  /* 0x0000000487877c12 */ /* 0x000fe2000f8e9684 */
[----:B------:R-:W-:Y:S01]  /*a970*/  IMAD.WIDE.U32 R162, R122, -0x326172a9, RZ ;  /* 0xcd9e8d577aa27825 */ /* 0x000fe200078e00ff */
[----:B------:R-:W-:-:S03]  /*a980*/  MOV R122, RZ ;  /* 0x000000ff007a7202 */ /* 0x000fc60000000f00 */
        /* <DEDUP_REMOVED lines=38> */
.L_x_15233:
[----:B------:R-:W-:Y:S05]  /*abf0*/  BSYNC B1 ;  /* 0x0000000000017941 */ /* 0x000fea0003800000 */
.L_x_15232:
        /* <DEDUP_REMOVED lines=9> */
.L_x_15228:
        /* <DEDUP_REMOVED lines=12> */
.L_x_15237:
[----:B------:R-:W-:Y:S02]  /*ad50*/  IMAD.MOV.U32 R155, RZ, RZ, R140 ;  /* 0x000000ffff9b7224 */ /* 0x000fe400078e008c */
.L_x_15238:
[----:B------:R-:W-:Y:S05]  /*ad60*/  BSYNC B1 ;  /* 0x0000000000017941 */ /* 0x000fea0003800000 */
.L_x_15236:
        /* <DEDUP_REMOVED lines=16> */
.L_x_15242:
[----:B------:R-:W-:Y:S05]  /*ae70*/  BSYNC B2 ;  /* 0x0000000000027941 */ /* 0x000fea0003800000 */
.L_x_15241:
        /* <DEDUP_REMOVED lines=44> */
.L_x_15240:
[----:B------:R-:W-:Y:S05]  /*b140*/  BSYNC B1 ;  /* 0x0000000000017941 */ /* 0x000fea0003800000 */
.L_x_15239:
        /* <DEDUP_REMOVED lines=12> */
.L_x_15243:
        /* <DEDUP_REMOVED lines=12> */
.L_x_15246:
[----:B------:R-:W-:Y:S02]  /*b2d0*/  IMAD.MOV.U32 R167, RZ, RZ, R140 ;  /* 0x000000ffffa77224 */ /* 0x000fe400078e008c */
.L_x_15247:
[----:B------:R-:W-:Y:S05]  /*b2e0*/  BSYNC B1 ;  /* 0x0000000000017941 */ /* 0x000fea0003800000 */
.L_x_15245:
        /* <DEDUP_REMOVED lines=16> */
.L_x_15251:
[----:B------:R-:W-:Y:S05]  /*b3f0*/  BSYNC B2 ;  /* 0x0000000000027941 */ /* 0x000fea0003800000 */
.L_x_15250:
        /* <DEDUP_REMOVED lines=44> */
.L_x_15249:
[----:B------:R-:W-:Y:S05]  /*b6c0*/  BSYNC B1 ;  /* 0x0000000000017941 */ /* 0x000fea0003800000 */
.L_x_15248:
        /* <DEDUP_REMOVED lines=9> */
.L_x_15244:
        /* <DEDUP_REMOVED lines=12> */
.L_x_15253:
[----:B------:R-:W-:Y:S02]  /*b820*/  IMAD.MOV.U32 R138, RZ, RZ, R140 ;  /* 0x000000ffff8a7224 */ /* 0x000fe400078e008c */
.L_x_15254:
[----:B------:R-:W-:Y:S05]  /*b830*/  BSYNC B1 ;  /* 0x0000000000017941 */ /* 0x000fea0003800000 */
.L_x_15252:
        /* <DEDUP_REMOVED lines=16> */
.L_x_15258:
[----:B------:R-:W-:Y:S05]  /*b940*/  BSYNC B2 ;  /* 0x0000000000027941 */ /* 0x000fea0003800000 */
.L_x_15257:
        /* <DEDUP_REMOVED lines=44> */
.L_x_15256:
[----:B------:R-:W-:Y:S05]  /*bc10*/  BSYNC B1 ;  /* 0x0000000000017941 */ /* 0x000fea0003800000 */
.L_x_15255:
        /* <DEDUP_REMOVED lines=12> */
.L_x_15259:
        /* <DEDUP_REMOVED lines=12> */
.L_x_15262:
[----:B------:R-:W-:Y:S02]  /*bda0*/  IMAD.MOV.U32 R155, RZ, RZ, R140 ;  /* 0x000000ffff9b7224 */ /* 0x000fe400078e008c */
.L_x_15263:
[----:B------:R-:W-:Y:S05]  /*bdb0*/  BSYNC B1 ;  /* 0x0000000000017941 */ /* 0x000fea0003800000 */
.L_x_15261:
        /* <DEDUP_REMOVED lines=16> */
.L_x_15267:
[----:B------:R-:W-:Y:S05]  /*bec0*/  BSYNC B2 ;  /* 0x0000000000027941 */ /* 0x000fea0003800000 */
.L_x_15266:
        /* <DEDUP_REMOVED lines=44> */
.L_x_15265:
[----:B------:R-:W-:Y:S05]  /*c190*/  BSYNC B1 ;  /* 0x0000000000017941 */ /* 0x000fea0003800000 */
.L_x_15264:
        /* <DEDUP_REMOVED lines=9> */
.L_x_15260:
        /* <DEDUP_REMOVED lines=51> */
.L_x_15268:
[----:B------:R-:W-:Y:S02]  /*c560*/  IADD3 R153, R153, 0x80, RZ ;  /* 0x0000008099997810 */ /* 0x000fe40007ffe0ff */
.L_x_15139:
[----:B------:R-:W-:Y:S05]  /*c570*/  BSYNC B0 ;  /* 0x0000000000007941 */ /* 0x000fea0003800000 */
.L_x_15138:
        /* <DEDUP_REMOVED lines=21> */
[----:B0-2---:R-:W-:-:S11]  /*c6d0*/  IADD3 R155, R138, 0x1, RZ ;  /* 0x000000018a9b7810 */ /* 0x005fd60007ffe0ff */
        /* <DEDUP_REMOVED lines=9> */
.L_x_15272:
[----:B---3--:R-:W-:Y:S02]  /*c770*/  IMAD.MOV.U32 R162, RZ, RZ, R140 ;  /* 0x000000ffffa27224 */ /* 0x008fe400078e008c */
.L_x_15273:
[----:B------:R-:W-:Y:S05]  /*c780*/  BSYNC B1 ;  /* 0x0000000000017941 */ /* 0x000fea0003800000 */
.L_x_15271:
        /* <DEDUP_REMOVED lines=16> */
.L_x_15277:
[----:B------:R-:W-:Y:S05]  /*c890*/  BSYNC B2 ;  /* 0x0000000000027941 */ /* 0x000fea0003800000 */
.L_x_15276:
        /* <DEDUP_REMOVED lines=44> */
.L_x_15275:
[----:B------:R-:W-:Y:S05]  /*cb60*/  BSYNC B1 ;  /* 0x0000000000017941 */ /* 0x000fea0003800000 */
.L_x_15274:
        /* <DEDUP_REMOVED lines=17> */
.L_x_15278:
        /* <DEDUP_REMOVED lines=12> */
.L_x_15281:
[----:B------:R-:W-:Y:S02]  /*cd40*/  IMAD.MOV.U32 R138, RZ, RZ, R140 ;  /* 0x000000ffff8a7224 */ /* 0x000fe400078e008c */
.L_x_15282:
[----:B------:R-:W-:Y:S05]  /*cd50*/  BSYNC B1 ;  /* 0x0000000000017941 */ /* 0x000fea0003800000 */
.L_x_15280:
        /* <DEDUP_REMOVED lines=16> */
.L_x_15286:
[----:B------:R-:W-:Y:S05]  /*ce60*/  BSYNC B2 ;  /* 0x0000000000027941 */ /* 0x000fea0003800000 */
.L_x_15285:
        /* <DEDUP_REMOVED lines=44> */
.L_x_15284:
[----:B------:R-:W-:Y:S05]  /*d130*/  BSYNC B1 ;  /* 0x0000000000017941 */ /* 0x000fea0003800000 */
.L_x_15283:
        /* <DEDUP_REMOVED lines=9> */
.L_x_15279:
        /* <DEDUP_REMOVED lines=12> */
.L_x_15288:
[----:B------:R-:W-:Y:S02]  /*d290*/  IMAD.MOV.U32 R138, RZ, RZ, R140 ;  /* 0x000000ffff8a7224 */ /* 0x000fe400078e008c */
.L_x_15289:
[----:B------:R-:W-:Y:S05]  /*d2a0*/  BSYNC B1 ;  /* 0x0000000000017941 */ /* 0x000fea0003800000 */
.L_x_15287:
        /* <DEDUP_REMOVED lines=16> */
.L_x_15293:
[----:B------:R-:W-:Y:S05]  /*d3b0*/  BSYNC B2 ;  /* 0x0000000000027941 */ /* 0x000fea0003800000 */
.L_x_15292:
        /* <DEDUP_REMOVED lines=44> */
.L_x_15291:
[----:B------:R-:W-:Y:S05]  /*d680*/  BSYNC B1 ;  /* 0x0000000000017941 */ /* 0x000fea0003800000 */
.L_x_15290:
        /* <DEDUP_REMOVED lines=14> */
.L_x_15294:
        /* <DEDUP_REMOVED lines=12> */
.L_x_15297:
[----:B------:R-:W-:Y:S02]  /*d830*/  IMAD.MOV.U32 R128, RZ, RZ, R140 ;  /* 0x000000ffff807224 */ /* 0x000fe400078e008c */
.L_x_15298:
[----:B------:R-:W-:Y:S05]  /*d840*/  BSYNC B1 ;  /* 0x0000000000017941 */ /* 0x000fea0003800000 */
.L_x_15296:
        /* <DEDUP_REMOVED lines=16> */
.L_x_15302:
[----:B------:R-:W-:Y:S05]  /*d950*/  BSYNC B2 ;  /* 0x0000000000027941 */ /* 0x000fea0003800000 */
.L_x_15301:
        /* <DEDUP_REMOVED lines=44> */
.L_x_15300:
[----:B------:R-:W-:Y:S05]  /*dc20*/  BSYNC B1 ;  /* 0x0000000000017941 */ /* 0x000fea0003800000 */
.L_x_15299:
        /* <DEDUP_REMOVED lines=9> */
.L_x_15295:
        /* <DEDUP_REMOVED lines=12> */
.L_x_15304:
[----:B------:R-:W-:Y:S02]  /*dd80*/  MOV R138, R140 ;  /* 0x0000008c008a7202 */ /* 0x000fe40000000f00 */
.L_x_15305:
[----:B------:R-:W-:Y:S05]  /*dd90*/  BSYNC B1 ;  /* 0x0000000000017941 */ /* 0x000fea0003800000 */
.L_x_15303:
        /* <DEDUP_REMOVED lines=16> */
.L_x_15309:
[----:B------:R-:W-:Y:S05]  /*dea0*/  BSYNC B2 ;  /* 0x0000000000027941 */ /* 0x000fea0003800000 */
.L_x_15308:
        /* <DEDUP_REMOVED lines=44> */
.L_x_15307:
[----:B------:R-:W-:Y:S05]  /*e170*/  BSYNC B1 ;  /* 0x0000000000017941 */ /* 0x000fea0003800000 */
.L_x_15306:
        /* <DEDUP_REMOVED lines=14> */
.L_x_15310:
        /* <DEDUP_REMOVED lines=12> */
.L_x_15313:
[----:B------:R-:W-:Y:S02]  /*e320*/  MOV R138, R140 ;  /* 0x0000008c008a7202 */ /* 0x000fe40000000f00 */
.L_x_15314:
[----:B------:R-:W-:Y:S05]  /*e330*/  BSYNC B1 ;  /* 0x0000000000017941 */ /* 0x000fea0003800000 */
.L_x_15312:
        /* <DEDUP_REMOVED lines=16> */
.L_x_15318:
[----:B------:R-:W-:Y:S05]  /*e440*/  BSYNC B2 ;  /* 0x0000000000027941 */ /* 0x000fea0003800000 */
.L_x_15317:
        /* <DEDUP_REMOVED lines=44> */
.L_x_15316:
[----:B------:R-:W-:Y:S05]  /*e710*/  BSYNC B1 ;  /* 0x0000000000017941 */ /* 0x000fea0003800000 */
.L_x_15315:
        /* <DEDUP_REMOVED lines=9> */
.L_x_15311:
        /* <DEDUP_REMOVED lines=12> */
.L_x_15320:
[----:B------:R-:W-:Y:S02]  /*e870*/  IMAD.MOV.U32 R138, RZ, RZ, R140 ;  /* 0x000000ffff8a7224 */ /* 0x000fe400078e008c */
.L_x_15321:
[----:B------:R-:W-:Y:S05]  /*e880*/  BSYNC B1 ;  /* 0x0000000000017941 */ /* 0x000fea0003800000 */
.L_x_15319:
        /* <DEDUP_REMOVED lines=16> */
.L_x_15325:
[----:B------:R-:W-:Y:S05]  /*e990*/  BSYNC B2 ;  /* 0x0000000000027941 */ /* 0x000fea0003800000 */
.L_x_15324:
        /* <DEDUP_REMOVED lines=44> */
.L_x_15323:
[----:B------:R-:W-:Y:S05]  /*ec60*/  BSYNC B1 ;  /* 0x0000000000017941 */ /* 0x000fea0003800000 */
.L_x_15322:
        /* <DEDUP_REMOVED lines=14> */
.L_x_15326:
        /* <DEDUP_REMOVED lines=12> */
.L_x_15329:
[----:B------:R-:W-:Y:S02]  /*ee10*/  IMAD.MOV.U32 R138, RZ, RZ, R140 ;  /* 0x000000ffff8a7224 */ /* 0x000fe400078e008c */
.L_x_15330:
[----:B------:R-:W-:Y:S05]  /*ee20*/  BSYNC B1 ;  /* 0x0000000000017941 */ /* 0x000fea0003800000 */
.L_x_15328:
        /* <DEDUP_REMOVED lines=16> */
.L_x_15334:
[----:B------:R-:W-:Y:S05]  /*ef30*/  BSYNC B2 ;  /* 0x0000000000027941 */ /* 0x000fea0003800000 */
.L_x_15333:
        /* <DEDUP_REMOVED lines=44> */
.L_x_15332:
[----:B------:R-:W-:Y:S05]  /*f200*/  BSYNC B1 ;  /* 0x0000000000017941 */ /* 0x000fea0003800000 */
.L_x_15331:
        /* <DEDUP_REMOVED lines=9> */
.L_x_15327:
        /* <DEDUP_REMOVED lines=12> */
.L_x_15336:
[----:B------:R-:W-:Y:S02]  /*f360*/  IMAD.MOV.U32 R155, RZ, RZ, R140 ;  /* 0x000000ffff9b7224 */ /* 0x000fe400078e008c */
.L_x_15337:
[----:B------:R-:W-:Y:S05]  /*f370*/  BSYNC B1 ;  /* 0x0000000000017941 */ /* 0x000fea0003800000 */
.L_x_15335:
        /* <DEDUP_REMOVED lines=16> */
.L_x_15341:
[----:B------:R-:W-:Y:S05]  /*f480*/  BSYNC B2 ;  /* 0x0000000000027941 */ /* 0x000fea0003800000 */
.L_x_15340:
        /* <DEDUP_REMOVED lines=44> */
.L_x_15339:
[----:B------:R-:W-:Y:S05]  /*f750*/  BSYNC B1 ;  /* 0x0000000000017941 */ /* 0x000fea0003800000 */
.L_x_15338:
        /* <DEDUP_REMOVED lines=12> */
.L_x_15342:
        /* <DEDUP_REMOVED lines=12> */
.L_x_15345:
[----:B------:R-:W-:Y:S02]  /*f8e0*/  IMAD.MOV.U32 R155, RZ, RZ, R140 ;  /* 0x000000ffff9b7224 */ /* 0x000fe400078e008c */
.L_x_15346:
[----:B------:R-:W-:Y:S05]  /*f8f0*/  BSYNC B1 ;  /* 0x0000000000017941 */ /* 0x000fea0003800000 */
.L_x_15344:
        /* <DEDUP_REMOVED lines=16> */
.L_x_15350:
[----:B------:R-:W-:Y:S05]  /*fa00*/  BSYNC B2 ;  /* 0x0000000000027941 */ /* 0x000fea0003800000 */
.L_x_15349:
        /* <DEDUP_REMOVED lines=44> */
.L_x_15348:
[----:B------:R-:W-:Y:S05]  /*fcd0*/  BSYNC B1 ;  /* 0x0000000000017941 */ /* 0x000fea0003800000 */
.L_x_15347:
        /* <DEDUP_REMOVED lines=9> */
.L_x_15343:
        /* <DEDUP_REMOVED lines=12> */
.L_x_15352:
[----:B------:R-:W-:Y:S02]  /*fe30*/  IMAD.MOV.U32 R155, RZ, RZ, R140 ;  /* 0x000000ffff9b7224 */ /* 0x000fe400078e008c */
.L_x_15353:
[----:B------:R-:W-:Y:S05]  /*fe40*/  BSYNC B1 ;  /* 0x0000000000017941 */ /* 0x000fea0003800000 */
.L_x_15351:
        /* <DEDUP_REMOVED lines=16> */
.L_x_15357:
[----:B------:R-:W-:Y:S05]  /*ff50*/  BSYNC B2 ;  /* 0x0000000000027941 */ /* 0x000fea0003800000 */
.L_x_15356:
        /* <DEDUP_REMOVED lines=44> */
.L_x_15355:
[----:B------:R-:W-:Y:S05]  /*10220*/  BSYNC B1 ;  /* 0x0000000000017941 */ /* 0x000fea0003800000 */
.L_x_15354:
        /* <DEDUP_REMOVED lines=12> */
.L_x_15358:
        /* <DEDUP_REMOVED lines=12> */
.L_x_15361:
[----:B------:R-:W-:Y:S02]  /*103b0*/  IMAD.MOV.U32 R155, RZ, RZ, R140 ;  /* 0x000000ffff9b7224 */ /* 0x000fe400078e008c */
.L_x_15362:
[----:B------:R-:W-:Y:S05]  /*103c0*/  BSYNC B1 ;  /* 0x0000000000017941 */ /* 0x000fea0003800000 */
.L_x_15360:
        /* <DEDUP_REMOVED lines=16> */
.L_x_15366:
[----:B------:R-:W-:Y:S05]  /*104d0*/  BSYNC B2 ;  /* 0x0000000000027941 */ /* 0x000fea0003800000 */
.L_x_15365:
        /* <DEDUP_REMOVED lines=44> */
.L_x_15364:
[----:B------:R-:W-:Y:S05]  /*107a0*/  BSYNC B1 ;  /* 0x0000000000017941 */ /* 0x000fea0003800000 */
.L_x_15363:
        /* <DEDUP_REMOVED lines=9> */
.L_x_15359:
        /* <DEDUP_REMOVED lines=12> */
.L_x_15368:
[----:B------:R-:W-:Y:S02]  /*10900*/  IMAD.MOV.U32 R155, RZ, RZ, R140 ;  /* 0x000000ffff9b7224 */ /* 0x000fe400078e008c */
.L_x_15369:
[----:B------:R-:W-:Y:S05]  /*10910*/  BSYNC B1 ;  /* 0x0000000000017941 */ /* 0x000fea0003800000 */
.L_x_15367:
        /* <DEDUP_REMOVED lines=16> */
.L_x_15373:
[----:B------:R-:W-:Y:S05]  /*10a20*/  BSYNC B2 ;  /* 0x0000000000027941 */ /* 0x000fea0003800000 */
.L_x_15372:
        /* <DEDUP_REMOVED lines=44> */
.L_x_15371:
[----:B------:R-:W-:Y:S05]  /*10cf0*/  BSYNC B1 ;  /* 0x0000000000017941 */ /* 0x000fea0003800000 */
.L_x_15370:
        /* <DEDUP_REMOVED lines=12> */
.L_x_15374:
        /* <DEDUP_REMOVED lines=12> */
.L_x_15377:
[----:B------:R-:W-:Y:S02]  /*10e80*/  IMAD.MOV.U32 R167, RZ, RZ, R140 ;  /* 0x000000ffffa77224 */ /* 0x000fe400078e008c */
.L_x_15378:
[----:B------:R-:W-:Y:S05]  /*10e90*/  BSYNC B1 ;  /* 0x0000000000017941 */ /* 0x000fea0003800000 */
.L_x_15376:
        /* <DEDUP_REMOVED lines=16> */
.L_x_15382:
[----:B------:R-:W-:Y:S05]  /*10fa0*/  BSYNC B2 ;  /* 0x0000000000027941 */ /* 0x000fea0003800000 */
.L_x_15381:
        /* <DEDUP_REMOVED lines=44> */
.L_x_15380:
[----:B------:R-:W-:Y:S05]  /*11270*/  BSYNC B1 ;  /* 0x0000000000017941 */ /* 0x000fea0003800000 */
.L_x_15379:
        /* <DEDUP_REMOVED lines=9> */
.L_x_15375:
        /* <DEDUP_REMOVED lines=12> */
.L_x_15384:
[----:B------:R-:W-:Y:S02]  /*113d0*/  IMAD.MOV.U32 R138, RZ, RZ, R140 ;  /* 0x000000ffff8a7224 */ /* 0x000fe400078e008c */
.L_x_15385:
[----:B------:R-:W-:Y:S05]  /*113e0*/  BSYNC B1 ;  /* 0x0000000000017941 */ /* 0x000fea0003800000 */
.L_x_15383:
        /* <DEDUP_REMOVED lines=16> */
.L_x_15389:
[----:B------:R-:W-:Y:S05]  /*114f0*/  BSYNC B2 ;  /* 0x0000000000027941 */ /* 0x000fea0003800000 */
.L_x_15388:
        /* <DEDUP_REMOVED lines=44> */
.L_x_15387:
[----:B------:R-:W-:Y:S05]  /*117c0*/  BSYNC B1 ;  /* 0x0000000000017941 */ /* 0x000fea0003800000 */
.L_x_15386:
        /* <DEDUP_REMOVED lines=12> */
.L_x_15390:
        /* <DEDUP_REMOVED lines=12> */
.L_x_15393:
[----:B------:R-:W-:Y:S02]  /*11950*/  IMAD.MOV.U32 R155, RZ, RZ, R140 ;  /* 0x000000ffff9b7224 */ /* 0x000fe400078e008c */
.L_x_15394:
[----:B------:R-:W-:Y:S05]  /*11960*/  BSYNC B1 ;  /* 0x0000000000017941 */ /* 0x000fea0003800000 */
.L_x_15392:
        /* <DEDUP_REMOVED lines=16> */
.L_x_15398:
[----:B------:R-:W-:Y:S05]  /*11a70*/  BSYNC B2 ;  /* 0x0000000000027941 */ /* 0x000fea0003800000 */
.L_x_15397:
        /* <DEDUP_REMOVED lines=44> */
.L_x_15396:
[----:B------:R-:W-:Y:S05]  /*11d40*/  BSYNC B1 ;  /* 0x0000000000017941 */ /* 0x000fea0003800000 */
.L_x_15395:
        /* <DEDUP_REMOVED lines=9> */
.L_x_15391:
        /* <DEDUP_REMOVED lines=51> */
.L_x_15399:
[----:B------:R-:W-:Y:S02]  /*12110*/  IADD3 R153, R153, 0x80, RZ ;  /* 0x0000008099997810 */ /* 0x000fe40007ffe0ff */
.L_x_15270:
[----:B------:R-:W-:Y:S05]  /*12120*/  BSYNC B0 ;  /* 0x0000000000007941 */ /* 0x000fea0003800000 */
.L_x_15269:
        /* <DEDUP_REMOVED lines=31> */
.L_x_15403:
[----:B---3--:R-:W-:Y:S02]  /*12320*/  IMAD.MOV.U32 R162, RZ, RZ, R140 ;  /* 0x000000ffffa27224 */ /* 0x008fe400078e008c */
.L_x_15404:
[----:B------:R-:W-:Y:S05]  /*12330*/  BSYNC B1 ;  /* 0x0000000000017941 */ /* 0x000fea0003800000 */
.L_x_15402:
        /* <DEDUP_REMOVED lines=16> */
.L_x_15408:
[----:B------:R-:W-:Y:S05]  /*12440*/  BSYNC B2 ;  /* 0x0000000000027941 */ /* 0x000fea0003800000 */
.L_x_15407:
        /* <DEDUP_REMOVED lines=44> */
.L_x_15406:
[----:B------:R-:W-:Y:S05]  /*12710*/  BSYNC B1 ;  /* 0x0000000000017941 */ /* 0x000fea0003800000 */
.L_x_15405:
        /* <DEDUP_REMOVED lines=17> */
.L_x_15409:
        /* <DEDUP_REMOVED lines=12> */
.L_x_15412:
[----:B------:R-:W-:Y:S02]  /*128f0*/  IMAD.MOV.U32 R138, RZ, RZ, R140 ;  /* 0x000000ffff8a7224 */ /* 0x000fe400078e008c */
.L_x_15413:
[----:B------:R-:W-:Y:S05]  /*12900*/  BSYNC B1 ;  /* 0x0000000000017941 */ /* 0x000fea0003800000 */
.L_x_15411:
        /* <DEDUP_REMOVED lines=16> */
.L_x_15417:
[----:B------:R-:W-:Y:S05]  /*12a10*/  BSYNC B2 ;  /* 0x0000000000027941 */ /* 0x000fea0003800000 */
.L_x_15416:
        /* <DEDUP_REMOVED lines=44> */
.L_x_15415:
[----:B------:R-:W-:Y:S05]  /*12ce0*/  BSYNC B1 ;  /* 0x0000000000017941 */ /* 0x000fea0003800000 */
.L_x_15414:
        /* <DEDUP_REMOVED lines=9> */
.L_x_15410:
        /* <DEDUP_REMOVED lines=12> */
.L_x_15419:
[----:B------:R-:W-:Y:S02]  /*12e40*/  IMAD.MOV.U32 R138, RZ, RZ, R140 ;  /* 0x000000ffff8a7224 */ /* 0x000fe400078e008c */
.L_x_15420:
[----:B------:R-:W-:Y:S05]  /*12e50*/  BSYNC B1 ;  /* 0x0000000000017941 */ /* 0x000fea0003800000 */
.L_x_15418:
        /* <DEDUP_REMOVED lines=16> */
.L_x_15424:
[----:B------:R-:W-:Y:S05]  /*12f60*/  BSYNC B2 ;  /* 0x0000000000027941 */ /* 0x000fea0003800000 */
.L_x_15423:
        /* <DEDUP_REMOVED lines=44> */
.L_x_15422:
[----:B------:R-:W-:Y:S05]  /*13230*/  BSYNC B1 ;  /* 0x0000000000017941 */ /* 0x000fea0003800000 */
.L_x_15421:
        /* <DEDUP_REMOVED lines=14> */
.L_x_15425:
        /* <DEDUP_REMOVED lines=12> */
.L_x_15428:
[----:B------:R-:W-:Y:S02]  /*133e0*/  IMAD.MOV.U32 R108, RZ, RZ, R140 ;  /* 0x000000ffff6c7224 */ /* 0x000fe400078e008c */
.L_x_15429:
[----:B------:R-:W-:Y:S05]  /*133f0*/  BSYNC B1 ;  /* 0x0000000000017941 */ /* 0x000fea0003800000 */
.L_x_15427:
        /* <DEDUP_REMOVED lines=16> */
.L_x_15433:
[----:B------:R-:W-:Y:S05]  /*13500*/  BSYNC B2 ;  /* 0x0000000000027941 */ /* 0x000fea0003800000 */
.L_x_15432:
        /* <DEDUP_REMOVED lines=44> */
.L_x_15431:
[----:B------:R-:W-:Y:S05]  /*137d0*/  BSYNC B1 ;  /* 0x0000000000017941 */ /* 0x000fea0003800000 */
.L_x_15430:
        /* <DEDUP_REMOVED lines=9> */
.L_x_15426:
        /* <DEDUP_REMOVED lines=12> */
.L_x_15435:
[----:B------:R-:W-:Y:S02]  /*13930*/  MOV R138, R140 ;  /* 0x0000008c008a7202 */ /* 0x000fe40000000f00 */
.L_x_15436:
[----:B------:R-:W-:Y:S05]  /*13940*/  BSYNC B1 ;  /* 0x0000000000017941 */ /* 0x000fea0003800000 */
.L_x_15434:
        /* <DEDUP_REMOVED lines=16> */
.L_x_15440:
[----:B------:R-:W-:Y:S05]  /*13a50*/  BSYNC B2 ;  /* 0x0000000000027941 */ /* 0x000fea0003800000 */
.L_x_15439:
        /* <DEDUP_REMOVED lines=44> */
.L_x_15438:
[----:B------:R-:W-:Y:S05]  /*13d20*/  BSYNC B1 ;  /* 0x0000000000017941 */ /* 0x000fea0003800000 */
.L_x_15437:
        /* <DEDUP_REMOVED lines=14> */
.L_x_15441:
        /* <DEDUP_REMOVED lines=12> */
.L_x_15444:
[----:B------:R-:W-:Y:S02]  /*13ed0*/  MOV R138, R140 ;  /* 0x0000008c008a7202 */ /* 0x000fe40000000f00 */
.L_x_15445:
[----:B------:R-:W-:Y:S05]  /*13ee0*/  BSYNC B1 ;  /* 0x0000000000017941 */ /* 0x000fea0003800000 */
.L_x_15443:
        /* <DEDUP_REMOVED lines=16> */
.L_x_15449:
[----:B------:R-:W-:Y:S05]  /*13ff0*/  BSYNC B2 ;  /* 0x0000000000027941 */ /* 0x000fea0003800000 */
.L_x_15448:
        /* <DEDUP_REMOVED lines=44> */
.L_x_15447:
[----:B------:R-:W-:Y:S05]  /*142c0*/  BSYNC B1 ;  /* 0x0000000000017941 */ /* 0x000fea0003800000 */
.L_x_15446:
        /* <DEDUP_REMOVED lines=9> */
.L_x_15442:
        /* <DEDUP_REMOVED lines=12> */
.L_x_15451:
[----:B------:R-:W-:Y:S02]  /*14420*/  IMAD.MOV.U32 R138, RZ, RZ, R140 ;  /* 0x000000ffff8a7224 */ /* 0x000fe400078e008c */
.L_x_15452:
[----:B------:R-:W-:Y:S05]  /*14430*/  BSYNC B1 ;  /* 0x0000000000017941 */ /* 0x000fea0003800000 */
.L_x_15450:
        /* <DEDUP_REMOVED lines=16> */
.L_x_15456:
[----:B------:R-:W-:Y:S05]  /*14540*/  BSYNC B2 ;  /* 0x0000000000027941 */ /* 0x000fea0003800000 */
.L_x_15455:
        /* <DEDUP_REMOVED lines=44> */
.L_x_15454:
[----:B------:R-:W-:Y:S05]  /*14810*/  BSYNC B1 ;  /* 0x0000000000017941 */ /* 0x000fea0003800000 */
.L_x_15453:
        /* <DEDUP_REMOVED lines=14> */
.L_x_15457:
        /* <DEDUP_REMOVED lines=12> */
.L_x_15460:
[----:B------:R-:W-:Y:S02]  /*149c0*/  IMAD.MOV.U32 R138, RZ, RZ, R140 ;  /* 0x000000ffff8a7224 */ /* 0x000fe400078e008c */
.L_x_15461:
[----:B------:R-:W-:Y:S05]  /*149d0*/  BSYNC B1 ;  /* 0x0000000000017941 */ /* 0x000fea0003800000 */
.L_x_15459:
        /* <DEDUP_REMOVED lines=16> */
.L_x_15465:
[----:B------:R-:W-:Y:S05]  /*14ae0*/  BSYNC B2 ;  /* 0x0000000000027941 */ /* 0x000fea0003800000 */
.L_x_15464:
        /* <DEDUP_REMOVED lines=44> */
.L_x_15463:
[----:B------:R-:W-:Y:S05]  /*14db0*/  BSYNC B1 ;  /* 0x0000000000017941 */ /* 0x000fea0003800000 */
.L_x_15462:
        /* <DEDUP_REMOVED lines=9> */
.L_x_15458:
        /* <DEDUP_REMOVED lines=12> */
.L_x_15467:
[----:B------:R-:W-:Y:S02]  /*14f10*/  IMAD.MOV.U32 R155, RZ, RZ, R140 ;  /* 0x000000ffff9b7224 */ /* 0x000fe400078e008c */
.L_x_15468:
[----:B------:R-:W-:Y:S05]  /*14f20*/  BSYNC B1 ;  /* 0x0000000000017941 */ /* 0x000fea0003800000 */
.L_x_15466:
        /* <DEDUP_REMOVED lines=16> */
.L_x_15472:
[----:B------:R-:W-:Y:S05]  /*15030*/  BSYNC B2 ;  /* 0x0000000000027941 */ /* 0x000fea0003800000 */
.L_x_15471:
        /* <DEDUP_REMOVED lines=44> */
.L_x_15470:
[----:B------:R-:W-:Y:S05]  /*15300*/  BSYNC B1 ;  /* 0x0000000000017941 */ /* 0x000fea0003800000 */
.L_x_15469:
        /* <DEDUP_REMOVED lines=12> */
.L_x_15473:
        /* <DEDUP_REMOVED lines=12> */
.L_x_15476:
[----:B------:R-:W-:Y:S02]  /*15490*/  IMAD.MOV.U32 R155, RZ, RZ, R140 ;  /* 0x000000ffff9b7224 */ /* 0x000fe400078e008c */
.L_x_15477:
[----:B------:R-:W-:Y:S05]  /*154a0*/  BSYNC B1 ;  /* 0x0000000000017941 */ /* 0x000fea0003800000 */
.L_x_15475:
        /* <DEDUP_REMOVED lines=16> */
.L_x_15481:
[----:B------:R-:W-:Y:S05]  /*155b0*/  BSYNC B2 ;  /* 0x0000000000027941 */ /* 0x000fea0003800000 */
.L_x_15480:
        /* <DEDUP_REMOVED lines=44> */
.L_x_15479:
[----:B------:R-:W-:Y:S05]  /*15880*/  BSYNC B1 ;  /* 0x0000000000017941 */ /* 0x000fea0003800000 */
.L_x_15478:
        /* <DEDUP_REMOVED lines=9> */
.L_x_15474:
        /* <DEDUP_REMOVED lines=12> */
.L_x_15483:
[----:B------:R-:W-:Y:S02]  /*159e0*/  IMAD.MOV.U32 R155, RZ, RZ, R140 ;  /* 0x000000ffff9b7224 */ /* 0x000fe400078e008c */
.L_x_15484:
[----:B------:R-:W-:Y:S05]  /*159f0*/  BSYNC B1 ;  /* 0x0000000000017941 */ /* 0x000fea0003800000 */
.L_x_15482:
        /* <DEDUP_REMOVED lines=16> */
.L_x_15488:
[----:B------:R-:W-:Y:S05]  /*15b00*/  BSYNC B2 ;  /* 0x0000000000027941 */ /* 0x000fea0003800000 */
.L_x_15487:
        /* <DEDUP_REMOVED lines=44> */
.L_x_15486:
[----:B------:R-:W-:Y:S05]  /*15dd0*/  BSYNC B1 ;  /* 0x0000000000017941 */ /* 0x000fea0003800000 */
.L_x_15485:
        /* <DEDUP_REMOVED lines=12> */
.L_x_15489:
        /* <DEDUP_REMOVED lines=12> */
.L_x_15492:
[----:B------:R-:W-:Y:S02]  /*15f60*/  IMAD.MOV.U32 R155, RZ, RZ, R140 ;  /* 0x000000ffff9b7224 */ /* 0x000fe400078e008c */
.L_x_15493:
[----:B------:R-:W-:Y:S05]  /*15f70*/  BSYNC B1 ;  /* 0x0000000000017941 */ /* 0x000fea0003800000 */
.L_x_15491:
        /* <DEDUP_REMOVED lines=16> */
.L_x_15497:
[----:B------:R-:W-:Y:S05]  /*16080*/  BSYNC B2 ;  /* 0x0000000000027941 */ /* 0x000fea0003800000 */
.L_x_15496:
        /* <DEDUP_REMOVED lines=44> */
.L_x_15495:
[----:B------:R-:W-:Y:S05]  /*16350*/  BSYNC B1 ;  /* 0x0000000000017941 */ /* 0x000fea0003800000 */
.L_x_15494:
        /* <DEDUP_REMOVED lines=9> */
.L_x_15490:
        /* <DEDUP_REMOVED lines=12> */
.L_x_15499:
[----:B------:R-:W-:Y:S02]  /*164b0*/  IMAD.MOV.U32 R155, RZ, RZ, R140 ;  /* 0x000000ffff9b7224 */ /* 0x000fe400078e008c */
.L_x_15500:
[----:B------:R-:W-:Y:S05]  /*164c0*/  BSYNC B1 ;  /* 0x0000000000017941 */ /* 0x000fea0003800000 */
.L_x_15498:
        /* <DEDUP_REMOVED lines=16> */
.L_x_15504:
[----:B------:R-:W-:Y:S05]  /*165d0*/  BSYNC B2 ;  /* 0x0000000000027941 */ /* 0x000fea0003800000 */
.L_x_15503:
        /* <DEDUP_REMOVED lines=44> */
.L_x_15502:
[----:B------:R-:W-:Y:S05]  /*168a0*/  BSYNC B1 ;  /* 0x0000000000017941 */ /* 0x000fea0003800000 */
.L_x_15501:
        /* <DEDUP_REMOVED lines=12> */
.L_x_15505:
        /* <DEDUP_REMOVED lines=12> */
.L_x_15508:
[----:B------:R-:W-:Y:S02]  /*16a30*/  IMAD.MOV.U32 R167, RZ, RZ, R140 ;  /* 0x000000ffffa77224 */ /* 0x000fe400078e008c */
.L_x_15509:
[----:B------:R-:W-:Y:S05]  /*16a40*/  BSYNC B1 ;  /* 0x0000000000017941 */ /* 0x000fea0003800000 */
.L_x_15507:
        /* <DEDUP_REMOVED lines=16> */
.L_x_15513:
[----:B------:R-:W-:Y:S05]  /*16b50*/  BSYNC B2 ;  /* 0x0000000000027941 */ /* 0x000fea0003800000 */
.L_x_15512:
        /* <DEDUP_REMOVED lines=44> */
.L_x_15511:
[----:B------:R-:W-:Y:S05]  /*16e20*/  BSYNC B1 ;  /* 0x0000000000017941 */ /* 0x000fea0003800000 */
.L_x_15510:
        /* <DEDUP_REMOVED lines=9> */
.L_x_15506:
        /* <DEDUP_REMOVED lines=12> */
.L_x_15515:
[----:B------:R-:W-:Y:S02]  /*16f80*/  IMAD.MOV.U32 R138, RZ, RZ, R140 ;  /* 0x000000ffff8a7224 */ /* 0x000fe400078e008c */
.L_x_15516:
[----:B------:R-:W-:Y:S05]  /*16f90*/  BSYNC B1 ;  /* 0x0000000000017941 */ /* 0x000fea0003800000 */
.L_x_15514:
        /* <DEDUP_REMOVED lines=16> */
.L_x_15520:
[----:B------:R-:W-:Y:S05]  /*170a0*/  BSYNC B2 ;  /* 0x0000000000027941 */ /* 0x000fea0003800000 */
.L_x_15519:
        /* <DEDUP_REMOVED lines=44> */
.L_x_15518:
[----:B------:R-:W-:Y:S05]  /*17370*/  BSYNC B1 ;  /* 0x0000000000017941 */ /* 0x000fea0003800000 */
.L_x_15517:
        /* <DEDUP_REMOVED lines=12> */
.L_x_15521:
        /* <DEDUP_REMOVED lines=12> */
.L_x_15524:
[----:B------:R-:W-:Y:S02]  /*17500*/  IMAD.MOV.U32 R155, RZ, RZ, R140 ;  /* 0x000000ffff9b7224 */ /* 0x000fe400078e008c */
.L_x_15525:
[----:B------:R-:W-:Y:S05]  /*17510*/  BSYNC B1 ;  /* 0x0000000000017941 */ /* 0x000fea0003800000 */
.L_x_15523:
        /* <DEDUP_REMOVED lines=16> */
.L_x_15529:
[----:B------:R-:W-:Y:S05]  /*17620*/  BSYNC B2 ;  /* 0x0000000000027941 */ /* 0x000fea0003800000 */
.L_x_15528:
        /* <DEDUP_REMOVED lines=44> */
.L_x_15527:
[----:B------:R-:W-:Y:S05]  /*178f0*/  BSYNC B1 ;  /* 0x0000000000017941 */ /* 0x000fea0003800000 */
.L_x_15526:
        /* <DEDUP_REMOVED lines=9> */
.L_x_15522:
        /* <DEDUP_REMOVED lines=51> */
.L_x_15530:
[----:B------:R-:W-:Y:S02]  /*17cc0*/  IADD3 R153, R153, 0x80, RZ ;  /* 0x0000008099997810 */ /* 0x000fe40007ffe0ff */
.L_x_15401:
[----:B------:R-:W-:Y:S05]  /*17cd0*/  BSYNC B0 ;  /* 0x0000000000007941 */ /* 0x000fea0003800000 */
.L_x_15400:
        /* <DEDUP_REMOVED lines=31> */
.L_x_15534:
[----:B---3--:R-:W-:Y:S02]  /*17ed0*/  IMAD.MOV.U32 R162, RZ, RZ, R140 ;  /* 0x000000ffffa27224 */ /* 0x008fe400078e008c */
.L_x_15535:
[----:B------:R-:W-:Y:S05]  /*17ee0*/  BSYNC B1 ;  /* 0x0000000000017941 */ /* 0x000fea0003800000 */
.L_x_15533:
        /* <DEDUP_REMOVED lines=16> */
.L_x_15539:
[----:B------:R-:W-:Y:S05]  /*17ff0*/  BSYNC B2 ;  /* 0x0000000000027941 */ /* 0x000fea0003800000 */
.L_x_15538:
        /* <DEDUP_REMOVED lines=44> */
.L_x_15537:
[----:B------:R-:W-:Y:S05]  /*182c0*/  BSYNC B1 ;  /* 0x0000000000017941 */ /* 0x000fea0003800000 */
.L_x_15536:
        /* <DEDUP_REMOVED lines=17> */
.L_x_15540:
        /* <DEDUP_REMOVED lines=12> */
.L_x_15543:
[----:B------:R-:W-:Y:S02]  /*184a0*/  IMAD.MOV.U32 R138, RZ, RZ, R140 ;  /* 0x000000ffff8a7224 */ /* 0x000fe400078e008c */
.L_x_15544:
[----:B------:R-:W-:Y:S05]  /*184b0*/  BSYNC B1 ;  /* 0x0000000000017941 */ /* 0x000fea0003800000 */
.L_x_15542:
        /* <DEDUP_REMOVED lines=16> */
.L_x_15548:
[----:B------:R-:W-:Y:S05]  /*185c0*/  BSYNC B2 ;  /* 0x0000000000027941 */ /* 0x000fea0003800000 */
.L_x_15547:
        /* <DEDUP_REMOVED lines=44> */
.L_x_15546:
[----:B------:R-:W-:Y:S05]  /*18890*/  BSYNC B1 ;  /* 0x0000000000017941 */ /* 0x000fea0003800000 */
.L_x_15545:
        /* <DEDUP_REMOVED lines=9> */
.L_x_15541:
        /* <DEDUP_REMOVED lines=12> */
.L_x_15550:
[----:B------:R-:W-:Y:S02]  /*189f0*/  IMAD.MOV.U32 R138, RZ, RZ, R140 ;  /* 0x000000ffff8a7224 */ /* 0x000fe400078e008c */
.L_x_15551:
[----:B------:R-:W-:Y:S05]  /*18a00*/  BSYNC B1 ;  /* 0x0000000000017941 */ /* 0x000fea0003800000 */
.L_x_15549:
        /* <DEDUP_REMOVED lines=16> */
.L_x_15555:
[----:B------:R-:W-:Y:S05]  /*18b10*/  BSYNC B2 ;  /* 0x0000000000027941 */ /* 0x000fea0003800000 */
.L_x_15554:
        /* <DEDUP_REMOVED lines=44> */
.L_x_15553:
[----:B------:R-:W-:Y:S05]  /*18de0*/  BSYNC B1 ;  /* 0x0000000000017941 */ /* 0x000fea0003800000 */
.L_x_15552:
        /* <DEDUP_REMOVED lines=14> */
.L_x_15556:
        /* <DEDUP_REMOVED lines=12> */
.L_x_15559:
[----:B------:R-:W-:Y:S02]  /*18f90*/  IMAD.MOV.U32 R116, RZ, RZ, R140 ;  /* 0x000000ffff747224 */ /* 0x000fe400078e008c */
.L_x_15560:
[----:B------:R-:W-:Y:S05]  /*18fa0*/  BSYNC B1 ;  /* 0x0000000000017941 */ /* 0x000fea0003800000 */
.L_x_15558:
        /* <DEDUP_REMOVED lines=16> */
.L_x_15564:
[----:B------:R-:W-:Y:S05]  /*190b0*/  BSYNC B2 ;  /* 0x0000000000027941 */ /* 0x000fea0003800000 */
.L_x_15563:
        /* <DEDUP_REMOVED lines=44> */
.L_x_15562:
[----:B------:R-:W-:Y:S05]  /*19380*/  BSYNC B1 ;  /* 0x0000000000017941 */ /* 0x000fea0003800000 */
.L_x_15561:
        /* <DEDUP_REMOVED lines=9> */
.L_x_15557:
        /* <DEDUP_REMOVED lines=12> */
.L_x_15566:
[----:B------:R-:W-:Y:S02]  /*194e0*/  MOV R138, R140 ;  /* 0x0000008c008a7202 */ /* 0x000fe40000000f00 */
.L_x_15567:
[----:B------:R-:W-:Y:S05]  /*194f0*/  BSYNC B1 ;  /* 0x0000000000017941 */ /* 0x000fea0003800000 */
.L_x_15565:
        /* <DEDUP_REMOVED lines=16> */
.L_x_15571:
[----:B------:R-:W-:Y:S05]  /*19600*/  BSYNC B2 ;  /* 0x0000000000027941 */ /* 0x000fea0003800000 */
.L_x_15570:
        /* <DEDUP_REMOVED lines=44> */
.L_x_15569:
[----:B------:R-:W-:Y:S05]  /*198d0*/  BSYNC B1 ;  /* 0x0000000000017941 */ /* 0x000fea0003800000 */
.L_x_15568:
        /* <DEDUP_REMOVED lines=14> */
.L_x_15572:
        /* <DEDUP_REMOVED lines=12> */
.L_x_15575:
[----:B------:R-:W-:Y:S02]  /*19a80*/  MOV R138, R140 ;  /* 0x0000008c008a7202 */ /* 0x000fe40000000f00 */
.L_x_15576:
[----:B------:R-:W-:Y:S05]  /*19a90*/  BSYNC B1 ;  /* 0x0000000000017941 */ /* 0x000fea0003800000 */
.L_x_15574:
        /* <DEDUP_REMOVED lines=16> */
.L_x_15580:
[----:B------:R-:W-:Y:S05]  /*19ba0*/  BSYNC B2 ;  /* 0x0000000000027941 */ /* 0x000fea0003800000 */
.L_x_15579:
        /* <DEDUP_REMOVED lines=44> */
.L_x_15578:
[----:B------:R-:W-:Y:S05]  /*19e70*/  BSYNC B1 ;  /* 0x0000000000017941 */ /* 0x000fea0003800000 */
.L_x_15577:
        /* <DEDUP_REMOVED lines=9> */
.L_x_15573:
        /* <DEDUP_REMOVED lines=12> */
.L_x_15582:
[----:B------:R-:W-:Y:S02]  /*19fd0*/  IMAD.MOV.U32 R138, RZ, RZ, R140 ;  /* 0x000000ffff8a7224 */ /* 0x000fe400078e008c */
.L_x_15583:
[----:B------:R-:W-:Y:S05]  /*19fe0*/  BSYNC B1 ;  /* 0x0000000000017941 */ /* 0x000fea0003800000 */
.L_x_15581:
        /* <DEDUP_REMOVED lines=16> */
.L_x_15587:
[----:B------:R-:W-:Y:S05]  /*1a0f0*/  BSYNC B2 ;  /* 0x0000000000027941 */ /* 0x000fea0003800000 */
.L_x_15586:
        /* <DEDUP_REMOVED lines=44> */
.L_x_15585:
[----:B------:R-:W-:Y:S05]  /*1a3c0*/  BSYNC B1 ;  /* 0x0000000000017941 */ /* 0x000fea0003800000 */
.L_x_15584:
        /* <DEDUP_REMOVED lines=14> */
.L_x_15588:
        /* <DEDUP_REMOVED lines=12> */
.L_x_15591:
[----:B------:R-:W-:Y:S02]  /*1a570*/  IMAD.MOV.U32 R138, RZ, RZ, R140 ;  /* 0x000000ffff8a7224 */ /* 0x000fe400078e008c */
.L_x_15592:
[----:B------:R-:W-:Y:S05]  /*1a580*/  BSYNC B1 ;  /* 0x0000000000017941 */ /* 0x000fea0003800000 */
.L_x_15590:
        /* <DEDUP_REMOVED lines=16> */
.L_x_15596:
[----:B------:R-:W-:Y:S05]  /*1a690*/  BSYNC B2 ;  /* 0x0000000000027941 */ /* 0x000fea0003800000 */
.L_x_15595:
        /* <DEDUP_REMOVED lines=44> */
.L_x_15594:
[----:B------:R-:W-:Y:S05]  /*1a960*/  BSYNC B1 ;  /* 0x0000000000017941 */ /* 0x000fea0003800000 */
.L_x_15593:
        /* <DEDUP_REMOVED lines=9> */
.L_x_15589:
        /* <DEDUP_REMOVED lines=12> */
.L_x_15598:
[----:B------:R-:W-:Y:S02]  /*1aac0*/  IMAD.MOV.U32 R155, RZ, RZ, R140 ;  /* 0x000000ffff9b7224 */ /* 0x000fe400078e008c */
.L_x_15599:
[----:B------:R-:W-:Y:S05]  /*1aad0*/  BSYNC B1 ;  /* 0x0000000000017941 */ /* 0x000fea0003800000 */
.L_x_15597:
        /* <DEDUP_REMOVED lines=16> */
.L_x_15603:
[----:B------:R-:W-:Y:S05]  /*1abe0*/  BSYNC B2 ;  /* 0x0000000000027941 */ /* 0x000fea0003800000 */
.L_x_15602:
        /* <DEDUP_REMOVED lines=44> */
.L_x_15601:
[----:B------:R-:W-:Y:S05]  /*1aeb0*/  BSYNC B1 ;  /* 0x0000000000017941 */ /* 0x000fea0003800000 */
.L_x_15600:
        /* <DEDUP_REMOVED lines=12> */
.L_x_15604:
        /* <DEDUP_REMOVED lines=12> */
.L_x_15607:
[----:B------:R-:W-:Y:S02]  /*1b040*/  IMAD.MOV.U32 R155, RZ, RZ, R140 ;  /* 0x000000ffff9b7224 */ /* 0x000fe400078e008c */
.L_x_15608:
[----:B------:R-:W-:Y:S05]  /*1b050*/  BSYNC B1 ;  /* 0x0000000000017941 */ /* 0x000fea0003800000 */
.L_x_15606:
        /* <DEDUP_REMOVED lines=16> */
.L_x_15612:
[----:B------:R-:W-:Y:S05]  /*1b160*/  BSYNC B2 ;  /* 0x0000000000027941 */ /* 0x000fea0003800000 */
.L_x_15611:
        /* <DEDUP_REMOVED lines=44> */
.L_x_15610:
[----:B------:R-:W-:Y:S05]  /*1b430*/  BSYNC B1 ;  /* 0x0000000000017941 */ /* 0x000fea0003800000 */
.L_x_15609:
        /* <DEDUP_REMOVED lines=9> */
.L_x_15605:
        /* <DEDUP_REMOVED lines=12> */
.L_x_15614:
[----:B------:R-:W-:Y:S02]  /*1b590*/  IMAD.MOV.U32 R155, RZ, RZ, R140 ;  /* 0x000000ffff9b7224 */ /* 0x000fe400078e008c */
.L_x_15615:
[----:B------:R-:W-:Y:S05]  /*1b5a0*/  BSYNC B1 ;  /* 0x0000000000017941 */ /* 0x000fea0003800000 */
.L_x_15613:
        /* <DEDUP_REMOVED lines=16> */
.L_x_15619:
[----:B------:R-:W-:Y:S05]  /*1b6b0*/  BSYNC B2 ;  /* 0x0000000000027941 */ /* 0x000fea0003800000 */
.L_x_15618:
        /* <DEDUP_REMOVED lines=44> */
.L_x_15617:
[----:B------:R-:W-:Y:S05]  /*1b980*/  BSYNC B1 ;  /* 0x0000000000017941 */ /* 0x000fea0003800000 */
.L_x_15616:
        /* <DEDUP_REMOVED lines=12> */
.L_x_15620:
        /* <DEDUP_REMOVED lines=12> */
.L_x_15623:
[----:B------:R-:W-:Y:S02]  /*1bb10*/  IMAD.MOV.U32 R155, RZ, RZ, R140 ;  /* 0x000000ffff9b7224 */ /* 0x000fe400078e008c */
.L_x_15624:
[----:B------:R-:W-:Y:S05]  /*1bb20*/  BSYNC B1 ;  /* 0x0000000000017941 */ /* 0x000fea0003800000 */
.L_x_15622:
        /* <DEDUP_REMOVED lines=16> */
.L_x_15628:
[----:B------:R-:W-:Y:S05]  /*1bc30*/  BSYNC B2 ;  /* 0x0000000000027941 */ /* 0x000fea0003800000 */
.L_x_15627:
        /* <DEDUP_REMOVED lines=44> */
.L_x_15626:
[----:B------:R-:W-:Y:S05]  /*1bf00*/  BSYNC B1 ;  /* 0x0000000000017941 */ /* 0x000fea0003800000 */
.L_x_15625:
        /* <DEDUP_REMOVED lines=9> */
.L_x_15621:
        /* <DEDUP_REMOVED lines=12> */
.L_x_15630:
[----:B------:R-:W-:Y:S02]  /*1c060*/  IMAD.MOV.U32 R155, RZ, RZ, R140 ;  /* 0x000000ffff9b7224 */ /* 0x000fe400078e008c */
.L_x_15631:
[----:B------:R-:W-:Y:S05]  /*1c070*/  BSYNC B1 ;  /* 0x0000000000017941 */ /* 0x000fea0003800000 */
.L_x_15629:
        /* <DEDUP_REMOVED lines=16> */
.L_x_15635:
[----:B------:R-:W-:Y:S05]  /*1c180*/  BSYNC B2 ;  /* 0x0000000000027941 */ /* 0x000fea0003800000 */
.L_x_15634:
        /* <DEDUP_REMOVED lines=44> */
.L_x_15633:
[----:B------:R-:W-:Y:S05]  /*1c450*/  BSYNC B1 ;  /* 0x0000000000017941 */ /* 0x000fea0003800000 */
.L_x_15632:
        /* <DEDUP_REMOVED lines=12> */
.L_x_15636:
        /* <DEDUP_REMOVED lines=12> */
.L_x_15639:
[----:B------:R-:W-:Y:S02]  /*1c5e0*/  IMAD.MOV.U32 R167, RZ, RZ, R140 ;  /* 0x000000ffffa77224 */ /* 0x000fe400078e008c */
.L_x_15640:
[----:B------:R-:W-:Y:S05]  /*1c5f0*/  BSYNC B1 ;  /* 0x0000000000017941 */ /* 0x000fea0003800000 */
.L_x_15638:
        /* <DEDUP_REMOVED lines=16> */
.L_x_15644:
[----:B------:R-:W-:Y:S05]  /*1c700*/  BSYNC B2 ;  /* 0x0000000000027941 */ /* 0x000fea0003800000 */
.L_x_15643:
        /* <DEDUP_REMOVED lines=44> */
.L_x_15642:
[----:B------:R-:W-:Y:S05]  /*1c9d0*/  BSYNC B1 ;  /* 0x0000000000017941 */ /* 0x000fea0003800000 */
.L_x_15641:
        /* <DEDUP_REMOVED lines=9> */
.L_x_15637:
        /* <DEDUP_REMOVED lines=12> */
.L_x_15646:
[----:B------:R-:W-:Y:S02]  /*1cb30*/  IMAD.MOV.U32 R138, RZ, RZ, R140 ;  /* 0x000000ffff8a7224 */ /* 0x000fe400078e008c */
.L_x_15647:
[----:B------:R-:W-:Y:S05]  /*1cb40*/  BSYNC B1 ;  /* 0x0000000000017941 */ /* 0x000fea0003800000 */
.L_x_15645:
        /* <DEDUP_REMOVED lines=16> */
.L_x_15651:
[----:B------:R-:W-:Y:S05]  /*1cc50*/  BSYNC B2 ;  /* 0x0000000000027941 */ /* 0x000fea0003800000 */
.L_x_15650:
        /* <DEDUP_REMOVED lines=44> */
.L_x_15649:
[----:B------:R-:W-:Y:S05]  /*1cf20*/  BSYNC B1 ;  /* 0x0000000000017941 */ /* 0x000fea0003800000 */
.L_x_15648:
        /* <DEDUP_REMOVED lines=12> */
.L_x_15652:
        /* <DEDUP_REMOVED lines=12> */
.L_x_15655:
[----:B------:R-:W-:Y:S02]  /*1d0b0*/  IMAD.MOV.U32 R155, RZ, RZ, R140 ;  /* 0x000000ffff9b7224 */ /* 0x000fe400078e008c */
.L_x_15656:
[----:B------:R-:W-:Y:S05]  /*1d0c0*/  BSYNC B1 ;  /* 0x0000000000017941 */ /* 0x000fea0003800000 */
.L_x_15654:
        /* <DEDUP_REMOVED lines=16> */
.L_x_15660:
[----:B------:R-:W-:Y:S05]  /*1d1d0*/  BSYNC B2 ;  /* 0x0000000000027941 */ /* 0x000fea0003800000 */
.L_x_15659:
        /* <DEDUP_REMOVED lines=44> */
.L_x_15658:
[----:B------:R-:W-:Y:S05]  /*1d4a0*/  BSYNC B1 ;  /* 0x0000000000017941 */ /* 0x000fea0003800000 */
.L_x_15657:
        /* <DEDUP_REMOVED lines=9> */
.L_x_15653:
        /* <DEDUP_REMOVED lines=51> */
.L_x_15532:
[----:B------:R-:W-:Y:S05]  /*1d870*/  BSYNC B0 ;  /* 0x0000000000007941 */ /* 0x000fea0003800000 */
.L_x_15531:
[----:B0-2---:R-:W-:Y:S01]  /*1d880*/  FADD.FTZ R154, RZ, R8 ;  /* 0x00000008ff9a7221 */ /* 0x005fe20000010000 */
[----:B------:R-:W-:Y:S02]  /*1d890*/  LOP3.LUT P0, RZ, R166, 0x20, RZ, 0xc0, !PT ;  /* 0x00000020a6ff7812 */ /* 0x000fe4000780c0ff */
        /* <DEDUP_REMOVED lines=20> */
[----:B------:R-:W-:Y:S01]  /*1d9e0*/  @P0 FADD.FTZ R155, R123, R154 ;  /* 0x0000009a7b9b0221 */ /* 0x000fe20000010000 */
[----:B------:R-:W-:-:S03]  /*1d9f0*/  LOP3.LUT R153, R153, 0x7fffffc, RZ, 0xc0, !PT ;  /* 0x07fffffc99997812 */ /* 0x000fc600078ec0ff */
[----:B------:R-:W-:Y:S01]  /*1da00*/  FADD.FTZ R154, R100, R155 ;  /* 0x0000009b649a7221 */ /* 0x000fe20000010000 */
[----:B------:R-:W-:Y:S02]  /*1da10*/  @!P1 IADD3 R153, R153, 0x4, RZ ;  /* 0x0000000499999810 */ /* 0x000fe40007ffe0ff */
[----:B------:R-:W-:Y:S01]  /*1da20*/  ISETP.GT.U32.AND P1, PT, R133, 0x17f, PT ;  /* 0x0000017f8500780c */ /* 0x000fe20003f24070 */
        /* <DEDUP_REMOVED lines=25> */
.L_x_15675:
[----:B0-2---:R-:W-:Y:S01]  /*1dbc0*/  FADD.FTZ R155, R155, R154 ;  /* 0x0000009a9b9b7221 */ /* 0x005fe20000010000 */
        /* <DEDUP_REMOVED lines=101> */
.L_x_15676:
        /* <DEDUP_REMOVED lines=18> */
[----:B0-----:R-:W0:Y:S04]  /*1e340*/  SHFL.DOWN PT, R164, R153, 0x2, 0x1f ;  /* 0x08401f0099a47f89 */ /* 0x001e2800000e0000 */
[----:B------:R1:W2:Y:S01]  /*1e350*/  @!P0 LDS.64 R154, [R162.X8] ;  /* 0x00000000a29a8984 */ /* 0x0002a20000008a00 */
[----:B------:R-:W-:Y:S01]  /*1e360*/  LOP3.LUT P0, RZ, R160, 0x1f, R0, 0xf8, !PT ;  /* 0x0000001fa0ff7812 */ /* 0x000fe2000780f800 */
[----:B0-----:R-:W-:-:S02]  /*1e370*/  IMAD.IADD R163, R164, 0x1, R153 ;  /* 0x00000001a4a37824 */ /* 0x001fc400078e0299 */
        /* <DEDUP_REMOVED lines=11> */
[----:B------:R-:W-:Y:S02]  /*1e430*/  FMUL.FTZ R161, R161, R167 ;  /* 0x000000a7a1a17220 */ /* 0x000fe40000410000 */
[----:B------:R-:W-:-:S02]  /*1e440*/  IMAD.IADD R167, R163, 0x1, R172 ;  /* 0x00000001a3a77824 */ /* 0x000fc400078e02ac */
        /* <DEDUP_REMOVED lines=13> */
[----:B------:R-:W-:Y:S02]  /*1e520*/  @!P0 IMAD.MOV.U32 R161, RZ, RZ, 0x4 ;  /* 0x00000004ffa18424 */ /* 0x000fe400078e00ff */
[----:B--2---:R-:W-:-:S02]  /*1e530*/  FADD.FTZ R154, R153, R154 ;  /* 0x0000009a999a7221 */ /* 0x004fc40000010000 */
[----:B------:R-:W-:Y:S02]  /*1e540*/  FMUL.FTZ R162, R162, R172 ;  /* 0x000000aca2a27220 */ /* 0x000fe40000410000 */
[----:B------:R-:W-:Y:S02]  /*1e550*/  @!P0 IMAD.MOV.U32 R163, RZ, RZ, 0x4 ;  /* 0x00000004ffa38424 */ /* 0x000fe400078e00ff */
[C---:B0-----:R-:W-:Y:S02]  /*1e560*/  FMUL.FTZ R164, R155.reuse, R164 ;  /* 0x000000a49ba47220 */ /* 0x041fe40000410000 */
[----:B------:R-:W-:Y:S02]  /*1e570*/  FFMA.FTZ R154, R155, R162, R154 ;  /* 0x000000a29b9a7223 */ /* 0x000fe4000001009a */
[----:B------:R-:W-:Y:S01]  /*1e580*/  IMAD.MOV.U32 R155, RZ, RZ, c[0x0][0x1e0] ;  /* 0x00007800ff9b7624 */ /* 0x000fe200078e00ff */
[----:B------:R-:W0:Y:S01]  /*1e590*/  SHFL.IDX PT, R165, R164, RZ, 0x1f ;  /* 0x00001fffa4a57589 */ /* 0x000e2200000e0000 */
[----:B------:R-:W-:-:S03]  /*1e5a0*/  @!P0 IMAD.WIDE R162, R134, R163, c[0x0][0x1a8] ;  /* 0x00006a0086a28625 */ /* 0x000fc600078e02a3 */
[----:B------:R-:W1:Y:S01]  /*1e5b0*/  SHFL.IDX PT, R154, R154, RZ, 0x1f ;  /* 0x00001fff9a9a7589 */ /* 0x000e6200000e0000 */
[----:B0-----:R-:W-:-:S05]  /*1e5c0*/  FMUL.FTZ R153, R165, R165 ;  /* 0x000000a5a5997220 */ /* 0x001fca0000410000 */
[----:B------:R-:W-:Y:S01]  /*1e5d0*/  FSEL R160, R153, RZ, P1 ;  /* 0x000000ff99a07208 */ /* 0x000fe20000800000 */
[----:B-1----:R-:W-:Y:S01]  /*1e5e0*/  FFMA.FTZ R153, R154, R155, c[0x0][0x228] ;  /* 0x00008a009a997623 */ /* 0x002fe2000001009b */
[----:B------:R-:W-:-:S03]  /*1e5f0*/  FSEL R154, R165, RZ, !P1 ;  /* 0x000000ffa59a7208 */ /* 0x000fc60004800000 */
[----:B------:R-:W-:Y:S02]  /*1e600*/  FADD.FTZ R153, R153, R160 ;  /* 0x000000a099997221 */ /* 0x000fe40000010000 */
[----:B------:R-:W-:-:S04]  /*1e610*/  @!P0 IMAD.WIDE R160, R134, R161, c[0x0][0x1a0] ;  /* 0x0000680086a08625 */ /* 0x000fc800078e02a1 */
[----:B------:R-:W0:Y:S01]  /*1e620*/  MUFU.RSQ R153, R153 ;  /* 0x0000009900997308 */ /* 0x000e220000001400 */
[----:B------:R1:W-:Y:S04]  /*1e630*/  @!P0 STG.E [R160.64], R165 ;  /* 0x000000a5a0008986 */ /* 0x0003e8000c101906 */
[----:B0-----:R1:W-:Y:S01]  /*1e640*/  @!P0 STG.E [R162.64], R153 ;  /* 0x00000099a2008986 */ /* 0x0013e2000c101906 */
[----:B------:R-:W-:Y:S05]  /*1e650*/  @!P2 BRA `(.L_x_15664) ;  /* 0x000002000000a947 */ /* 0x000fea0003800000 */
[--C-:B-1----:R-:W-:Y:S02]  /*1e660*/  FADD.FTZ R162, R9, -R154.reuse ;  /* 0x8000009a09a27221 */ /* 0x102fe40000010000 */
[--C-:B------:R-:W-:Y:S02]  /*1e670*/  FADD.FTZ R170, R124, -R154.reuse ;  /* 0x8000009a7caa7221 */ /* 0x100fe40000010000 */
[----:B------:R-:W-:-:S02]  /*1e680*/  FADD.FTZ R172, R125, -R154 ;  /* 0x8000009a7dac7221 */ /* 0x000fc40000010000 */
[--C-:B------:R-:W-:Y:S02]  /*1e690*/  FADD.FTZ R160, R8, -R154.reuse ;  /* 0x8000009a08a07221 */ /* 0x100fe40000010000 */
[--C-:B------:R-:W-:Y:S02]  /*1e6a0*/  FADD.FTZ R174, R126, -R154.reuse ;  /* 0x8000009a7eae7221 */ /* 0x100fe40000010000 */
[--C-:B------:R-:W-:Y:S02]  /*1e6b0*/  FADD.FTZ R176, R127, -R154.reuse ;  /* 0x8000009a7fb07221 */ /* 0x100fe40000010000 */
[--C-:B------:R-:W-:Y:S02]  /*1e6c0*/  FADD.FTZ R164, R10, -R154.reuse ;  /* 0x8000009a0aa47221 */ /* 0x100fe40000010000 */
[----:B------:R-:W-:Y:S02]  /*1e6d0*/  FADD.FTZ R168, R11, -R154 ;  /* 0x8000009a0ba87221 */ /* 0x000fe40000010000 */
        /* <DEDUP_REMOVED lines=8> */
[----:B-----5:R-:W-:Y:S02]  /*1e760*/  FFMA.FTZ R160, R89, R162, R97 ;  /* 0x000000a259a07223 */ /* 0x020fe40000010061 */
        /* <DEDUP_REMOVED lines=10> */
[----:B------:R-:W-:-:S03]  /*1e810*/  IMAD.MOV.U32 R167, RZ, RZ, 0x10 ;  /* 0x00000010ffa77424 */ /* 0x000fc600078e00ff */
[----:B------:R-:W-:Y:S01]  /*1e820*/  F2FP.BF16.PACK_AB R161, R168, R161 ;  /* 0x000000a1a8a1723e */ /* 0x000fe200000010ff */
[C---:B------:R-:W-:Y:S01]  /*1e830*/  IMAD.WIDE.U32 R164, R144.reuse, R167, c[0x0][0x208] ;  /* 0x0000820090a47625 */ /* 0x040fe200078e00a7 */
[----:B------:R-:W-:-:S04]  /*1e840*/  IADD3 R144, R144, 0x80, RZ ;  /* 0x0000008090907810 */ /* 0x000fc80007ffe0ff */
[----:B------:R0:W-:Y:S03]  /*1e850*/  STG.E.128 [R164.64], R160 ;  /* 0x000000a0a4007986 */ /* 0x0001e6000c101d06 */
.L_x_15664:
[----:B------:R-:W-:Y:S05]  /*1e860*/  BSYNC B0 ;  /* 0x0000000000007941 */ /* 0x000fea0003800000 */
.L_x_15663:
        /* <DEDUP_REMOVED lines=35> */
.L_x_15666:
[----:B------:R-:W-:Y:S05]  /*1eaa0*/  BSYNC B0 ;  /* 0x0000000000007941 */ /* 0x000fea0003800000 */
.L_x_15665:
        /* <DEDUP_REMOVED lines=35> */
.L_x_15668:
[----:B------:R-:W-:Y:S05]  /*1ece0*/  BSYNC B0 ;  /* 0x0000000000007941 */ /* 0x000fea0003800000 */
.L_x_15667:
        /* <DEDUP_REMOVED lines=35> */
.L_x_15670:
[----:B------:R-:W-:Y:S05]  /*1ef20*/  BSYNC B0 ;  /* 0x0000000000007941 */ /* 0x000fea0003800000 */
.L_x_15669:
[----:B------:R-:W-:Y:S01]  /*1ef30*/  LOP3.LUT P0, RZ, R166, 0x40, RZ, 0xc0, !PT ;  /* 0x00000040a6ff7812 */ /* 0x000fe2000780c0ff */
[----:B------:R-:W-:-:S12]  /*1ef40*/  BSSY B0, `(.L_x_15671) ;  /* 0x0000021000007945 */ /* 0x000fd80003800000 */
[----:B------:R-:W-:Y:S05]  /*1ef50*/  @!P0 BRA `(.L_x_15672) ;  /* 0x000001f000008947 */ /* 0x000fea0003800000 */
[--C-:B------:R-:W-:Y:S02]  /*1ef60*/  FADD.FTZ R170, R116, -R154.reuse ;  /* 0x8000009a74aa7221 */ /* 0x100fe40000010000 */
[--C-:B------:R-:W-:Y:S02]  /*1ef70*/  FADD.FTZ R174, R118, -R154.reuse ;  /* 0x8000009a76ae7221 */ /* 0x100fe40000010000 */
[--C-:B01----:R-:W-:Y:S02]  /*1ef80*/  FADD.FTZ R160, R112, -R154.reuse ;  /* 0x8000009a70a07221 */ /* 0x103fe40000010000 */
        /* <DEDUP_REMOVED lines=14> */
[----:B------:R-:W-:Y:S01]  /*1f070*/  FFMA.FTZ R163, R22, R165, R30 ;  /* 0x000000a516a37223 */ /* 0x000fe2000001001e */
[----:B------:R-:W-:Y:S01]  /*1f080*/  HFMA2.MMA R165, -RZ, RZ, 0, 9.5367431640625e-07 ;  /* 0x00000010ffa57435 */ /* 0x000fe200000001ff */
        /* <DEDUP_REMOVED lines=8> */
[----:B------:R-:W-:Y:S01]  /*1f110*/  IMAD.WIDE.U32 R154, R144, R165, c[0x0][0x208] ;  /* 0x00008200909a7625 */ /* 0x000fe200078e00a5 */
[----:B------:R-:W-:-:S02]  /*1f120*/  F2FP.BF16.PACK_AB R162, R172, R153 ;  /* 0x00000099aca2723e */ /* 0x000fc400000010ff */
[----:B------:R-:W-:-:S05]  /*1f130*/  F2FP.BF16.PACK_AB R161, R168, R161 ;  /* 0x000000a1a8a1723e */ /* 0x000fca00000010ff */
[----:B------:R0:W-:Y:S02]  /*1f140*/  STG.E.128 [R154.64], R160 ;  /* 0x000000a09a007986 */ /* 0x0001e4000c101d06 */
.L_x_15672:
[----:B------:R-:W-:Y:S05]  /*1f150*/  BSYNC B0 ;  /* 0x0000000000007941 */ /* 0x000fea0003800000 */
.L_x_15671:
[----:B------:R-:W-:Y:S02]  /*1f160*/  IADD3 R134, R134, c[0x0][0x160], RZ ;  /* 0x0000580086867a10 */ /* 0x000fe40007ffe0ff */
[----:B------:R-:W-:Y:S02]  /*1f170*/  LOP3.LUT P1, RZ, R141, 0xff, RZ, 0xc0, !PT ;  /* 0x000000ff8dff7812 */ /* 0x000fe4000782c0ff */
[----:B------:R-:W-:Y:S02]  /*1f180*/  ISETP.GE.AND P0, PT, R134, c[0x0][0x164], PT ;  /* 0x0000590086007a0c */ /* 0x000fe40003f06270 */
[----:B------:R-:W-:-:S11]  /*1f190*/  SEL R141, RZ, 0x1, P1 ;  /* 0x00000001ff8d7807 */ /* 0x000fd60000800000 */
[----:B01---5:R-:W-:Y:S01]  /*1f1a0*/  @P0 CALL.REL.NOINC `(.L_x_15673) ;  /* 0x0000001000000944 */ /* 0x023fe20003c00000 */
[----:B------:R-:W-:Y:S05]  /*1f1b0*/  BRA `(.L_x_15674) ;  /* 0xfffe1c0000007947 */ /* 0x000fea000383ffff */
.L_x_15673:
[----:B------:R-:W-:Y:S05]  /*1f1c0*/  EXIT ;  /* 0x000000000000794d */ /* 0x000fea0003800000 */
.L_x_15661:
[----:B------:R-:W-:Y:S01]  /*1f1d0*/  IMAD.MOV.U32 R168, RZ, RZ, 0x1 ;  /* 0x00000001ffa87424 */ /* 0x000fe200078e00ff */
[----:B------:R-:W-:Y:S01]  /*1f1e0*/  MOV R160, 0x1f220 ;  /* 0x0001f22000a07802 */ /* 0x000fe20000000f00 */
[----:B------:R-:W-:Y:S02]  /*1f1f0*/  IMAD.MOV.U32 R163, RZ, RZ, 0x1f ;  /* 0x0000001fffa37424 */ /* 0x000fe400078e00ff */
[----:B------:R-:W-:Y:S02]  /*1f200*/  IMAD.MOV.U32 R170, RZ, RZ, -0x1 ;  /* 0xffffffffffaa7424 */ /* 0x000fe400078e00ff */
[----:B-1---5:R-:W-:Y:S05]  /*1f210*/  CALL.REL.NOINC `($__internal_38_$__cuda_sm70_shflsync_bfly_p) ;  /* 0x000008d000007944 */ /* 0x022fea0003c00000 */
[----:B-1----:R-:W-:Y:S01]  /*1f220*/  IMAD.MOV.U32 R154, RZ, RZ, R163 ;  /* 0x000000ffff9a7224 */ /* 0x002fe200078e00a3 */
[----:B0-----:R-:W-:Y:S05]  /*1f230*/  BRA `(.L_x_15675) ;  /* 0xffffe98000007947 */ /* 0x001fea000383ffff */
.L_x_15662:
[----:B------:R-:W-:Y:S01]  /*1f240*/  IMAD.MOV.U32 R168, RZ, RZ, 0x2 ;  /* 0x00000002ffa87424 */ /* 0x000fe200078e00ff */
[----:B------:R-:W-:Y:S01]  /*1f250*/  MOV R160, 0x1f290 ;  /* 0x0001f29000a07802 */ /* 0x000fe20000000f00 */
[----:B------:R-:W-:Y:S02]  /*1f260*/  IMAD.MOV.U32 R163, RZ, RZ, 0x1f ;  /* 0x0000001fffa37424 */ /* 0x000fe400078e00ff */
[----:B------:R-:W-:Y:S02]  /*1f270*/  IMAD.MOV.U32 R170, RZ, RZ, -0x1 ;  /* 0xffffffffffaa7424 */ /* 0x000fe400078e00ff */
[----:B-1---5:R-:W-:Y:S05]  /*1f280*/  CALL.REL.NOINC `($__internal_38_$__cuda_sm70_shflsync_bfly_p) ;  /* 0x0000086000007944 */ /* 0x022fea0003c00000 */
[----:B01----:R-:W-:Y:S01]  /*1f290*/  FADD.FTZ R155, R155, R163 ;  /* 0x000000a39b9b7221 */ /* 0x003fe20000010000 */
[----:B------:R-:W-:Y:S01]  /*1f2a0*/  MOV R160, 0x1f2f0 ;  /* 0x0001f2f000a07802 */ /* 0x000fe20000000f00 */
[----:B------:R-:W-:-:S02]  /*1f2b0*/  IMAD.MOV.U32 R168, RZ, RZ, 0x4 ;  /* 0x00000004ffa87424 */ /* 0x000fc400078e00ff */
[----:B------:R-:W-:Y:S02]  /*1f2c0*/  IMAD.MOV.U32 R163, RZ, RZ, 0x1f ;  /* 0x0000001fffa37424 */ /* 0x000fe400078e00ff */
[----:B------:R-:W-:Y:S02]  /*1f2d0*/  IMAD.MOV.U32 R170, RZ, RZ, -0x1 ;  /* 0xffffffffffaa7424 */ /* 0x000fe400078e00ff */
[----:B------:R-:W-:Y:S05]  /*1f2e0*/  CALL.REL.NOINC `($__internal_38_$__cuda_sm70_shflsync_bfly_p) ;  /* 0x0000080000007944 */ /* 0x000fea0003c00000 */
[----:B01----:R-:W-:Y:S01]  /*1f2f0*/  FADD.FTZ R155, R155, R163 ;  /* 0x000000a39b9b7221 */ /* 0x003fe20000010000 */
[----:B------:R-:W-:Y:S01]  /*1f300*/  MOV R163, 0x1f ;  /* 0x0000001f00a37802 */ /* 0x000fe20000000f00 */
[----:B------:R-:W-:Y:S01]  /*1f310*/  IMAD.MOV.U32 R168, RZ, RZ, 0x8 ;  /* 0x00000008ffa87424 */ /* 0x000fe200078e00ff */
[----:B------:R-:W-:Y:S01]  /*1f320*/  MOV R160, 0x1f350 ;  /* 0x0001f35000a07802 */ /* 0x000fe20000000f00 */
[----:B------:R-:W-:Y:S02]  /*1f330*/  IMAD.MOV.U32 R170, RZ, RZ, -0x1 ;  /* 0xffffffffffaa7424 */ /* 0x000fe400078e00ff */
[----:B------:R-:W-:Y:S05]  /*1f340*/  CALL.REL.NOINC `($__internal_38_$__cuda_sm70_shflsync_bfly_p) ;  /* 0x000007a000007944 */ /* 0x000fea0003c00000 */
[----:B01----:R-:W-:Y:S01]  /*1f350*/  FADD.FTZ R155, R155, R163 ;  /* 0x000000a39b9b7221 */ /* 0x003fe20000010000 */
[----:B------:R-:W-:Y:S01]  /*1f360*/  MOV R160, 0x1f3b0 ;  /* 0x0001f3b000a07802 */ /* 0x000fe20000000f00 */
[----:B------:R-:W-:Y:S02]  /*1f370*/  IMAD.MOV.U32 R168, RZ, RZ, 0x10 ;  /* 0x00000010ffa87424 */ /* 0x000fe400078e00ff */
[----:B------:R-:W-:-:S02]  /*1f380*/  IMAD.MOV.U32 R163, RZ, RZ, 0x1f ;  /* 0x0000001fffa37424 */ /* 0x000fc400078e00ff */
[----:B------:R-:W-:Y:S02]  /*1f390*/  IMAD.MOV.U32 R170, RZ, RZ, -0x1 ;  /* 0xffffffffffaa7424 */ /* 0x000fe400078e00ff */
[----:B------:R-:W-:Y:S05]  /*1f3a0*/  CALL.REL.NOINC `($__internal_38_$__cuda_sm70_shflsync_bfly_p) ;  /* 0x0000074000007944 */ /* 0x000fea0003c00000 */
        /* <DEDUP_REMOVED lines=23> */
[--C-:B------:R-:W-:Y:S01]  /*1f520*/  FADD.FTZ R161, R112, -R154.reuse ;  /* 0x8000009a70a17221 */ /* 0x100fe20000010000 */
[----:B------:R-:W-:Y:S01]  /*1f530*/  FSEL R162, R155, RZ, P4 ;  /* 0x000000ff9ba27208 */ /* 0x000fe20002000000 */
[----:B------:R-:W-:-:S02]  /*1f540*/  FADD.FTZ R155, R4, -R154 ;  /* 0x8000009a049b7221 */ /* 0x000fc40000010000 */
[----:B------:R-:W-:Y:S02]  /*1f550*/  IMAD.MOV.U32 R170, RZ, RZ, -0x1 ;  /* 0xffffffffffaa7424 */ /* 0x000fe400078e00ff */
        /* <DEDUP_REMOVED lines=59> */
[----:B------:R-:W-:Y:S01]  /*1f910*/  @P3 FFMA.FTZ R162, R160, R160, R161 ;  /* 0x000000a0a0a23223 */ /* 0x000fe200000100a1 */
[----:B------:R-:W-:-:S03]  /*1f920*/  MOV R160, 0x1f950 ;  /* 0x0001f95000a07802 */ /* 0x000fc60000000f00 */
[----:B------:R-:W-:Y:S02]  /*1f930*/  IMAD.MOV.U32 R155, RZ, RZ, R162 ;  /* 0x000000ffff9b7224 */ /* 0x000fe400078e00a2 */
[----:B------:R-:W-:Y:S05]  /*1f940*/  CALL.REL.NOINC `($__internal_38_$__cuda_sm70_shflsync_bfly_p) ;  /* 0x000001a000007944 */ /* 0x000fea0003c00000 */
[----:B01----:R-:W-:Y:S01]  /*1f950*/  FADD.FTZ R155, R162, R163 ;  /* 0x000000a3a29b7221 */ /* 0x003fe20000010000 */
[----:B------:R-:W-:Y:S01]  /*1f960*/  MOV R160, 0x1f9b0 ;  /* 0x0001f9b000a07802 */ /* 0x000fe20000000f00 */
[----:B------:R-:W-:Y:S02]  /*1f970*/  IMAD.MOV.U32 R168, RZ, RZ, 0x2 ;  /* 0x00000002ffa87424 */ /* 0x000fe400078e00ff */
[----:B------:R-:W-:Y:S02]  /*1f980*/  IMAD.MOV.U32 R163, RZ, RZ, 0x1f ;  /* 0x0000001fffa37424 */ /* 0x000fe400078e00ff */
[----:B------:R-:W-:Y:S02]  /*1f990*/  IMAD.MOV.U32 R170, RZ, RZ, -0x1 ;  /* 0xffffffffffaa7424 */ /* 0x000fe400078e00ff */
[----:B------:R-:W-:Y:S05]  /*1f9a0*/  CALL.REL.NOINC `($__internal_38_$__cuda_sm70_shflsync_bfly_p) ;  /* 0x0000014000007944 */ /* 0x000fea0003c00000 */
[----:B0-----:R-:W-:Y:S01]  /*1f9b0*/  HFMA2.MMA R168, -RZ, RZ, 0, 2.384185791015625e-07 ;  /* 0x00000004ffa87435 */ /* 0x001fe200000001ff */
[----:B-1----:R-:W-:Y:S01]  /*1f9c0*/  FADD.FTZ R155, R155, R163 ;  /* 0x000000a39b9b7221 */ /* 0x002fe20000010000 */
[----:B------:R-:W-:Y:S01]  /*1f9d0*/  MOV R160, 0x1fa10 ;  /* 0x0001fa1000a07802 */ /* 0x000fe20000000f00 */
[----:B------:R-:W-:Y:S02]  /*1f9e0*/  IMAD.MOV.U32 R163, RZ, RZ, 0x1f ;  /* 0x0000001fffa37424 */ /* 0x000fe400078e00ff */
[----:B------:R-:W-:-:S02]  /*1f9f0*/  IMAD.MOV.U32 R170, RZ, RZ, -0x1 ;  /* 0xffffffffffaa7424 */ /* 0x000fc400078e00ff */
[----:B------:R-:W-:Y:S05]  /*1fa00*/  CALL.REL.NOINC `($__internal_38_$__cuda_sm70_shflsync_bfly_p) ;  /* 0x000000e000007944 */ /* 0x000fea0003c00000 */
[----:B01----:R-:W-:Y:S01]  /*1fa10*/  FADD.FTZ R155, R155, R163 ;  /* 0x000000a39b9b7221 */ /* 0x003fe20000010000 */
[----:B------:R-:W-:Y:S01]  /*1fa20*/  MOV R160, 0x1fa70 ;  /* 0x0001fa7000a07802 */ /* 0x000fe20000000f00 */
[----:B------:R-:W-:-:S02]  /*1fa30*/  IMAD.MOV.U32 R168, RZ, RZ, 0x8 ;  /* 0x00000008ffa87424 */ /* 0x000fc400078e00ff */
[----:B------:R-:W-:Y:S02]  /*1fa40*/  IMAD.MOV.U32 R163, RZ, RZ, 0x1f ;  /* 0x0000001fffa37424 */ /* 0x000fe400078e00ff */
[----:B------:R-:W-:Y:S02]  /*1fa50*/  IMAD.MOV.U32 R170, RZ, RZ, -0x1 ;  /* 0xffffffffffaa7424 */ /* 0x000fe400078e00ff */
[----:B------:R-:W-:Y:S05]  /*1fa60*/  CALL.REL.NOINC `($__internal_38_$__cuda_sm70_shflsync_bfly_p) ;  /* 0x0000008000007944 */ /* 0x000fea0003c00000 */
[----:B-1----:R-:W-:Y:S01]  /*1fa70*/  FADD.FTZ R164, R155, R163 ;  /* 0x000000a39ba47221 */ /* 0x002fe20000010000 */
[----:B------:R-:W-:Y:S01]  /*1fa80*/  MOV R160, 0x1fae0 ;  /* 0x0001fae000a07802 */ /* 0x000fe20000000f00 */
[----:B0-----:R-:W-:Y:S02]  /*1fa90*/  IMAD.MOV.U32 R168, RZ, RZ, 0x10 ;  /* 0x00000010ffa87424 */ /* 0x001fe400078e00ff */
[----:B------:R-:W-:Y:S02]  /*1faa0*/  IMAD.MOV.U32 R163, RZ, RZ, 0x1f ;  /* 0x0000001fffa37424 */ /* 0x000fe400078e00ff */
[----:B------:R-:W-:Y:S02]  /*1fab0*/  IMAD.MOV.U32 R170, RZ, RZ, -0x1 ;  /* 0xffffffffffaa7424 */ /* 0x000fe400078e00ff */
[----:B------:R-:W-:-:S02]  /*1fac0*/  IMAD.MOV.U32 R155, RZ, RZ, R164 ;  /* 0x000000ffff9b7224 */ /* 0x000fc400078e00a4 */
[----:B------:R-:W-:Y:S05]  /*1fad0*/  CALL.REL.NOINC `($__internal_38_$__cuda_sm70_shflsync_bfly_p) ;  /* 0x0000001000007944 */ /* 0x000fea0003c00000 */
[----:B01----:R-:W-:Y:S05]  /*1fae0*/  BRA `(.L_x_15676) ;  /* 0xffffe73000007947 */ /* 0x003fea000383ffff */
        .weak           $__internal_38_$__cuda_sm70_shflsync_bfly_p
        .type           $__internal_38_$__cuda_sm70_shflsync_bfly_p,@function
        .size           $__internal_38_$__cuda_sm70_shflsync_bfly_p,(.L_x_32978 - $__internal_38_$__cuda_sm70_shflsync_bfly_p)
$__internal_38_$__cuda_sm70_shflsync_bfly_p:
[----:B------:R-:W-:Y:S01]  /*1faf0*/  IMAD.MOV.U32 R161, RZ, RZ, 0x0 ;  /* 0x00000000ffa17424 */ /* 0x000fe200078e00ff */
[----:B------:R-:W-:Y:S04]  /*1fb00*/  WARPSYNC R170 ;  /* 0x000000aa00007348 */ /* 0x000fe80003800000 */
[----:B------:R0:W1:Y:S01]  /*1fb10*/  SHFL.BFLY PT, R163, R155, R168, R163 ;  /* 0x0c0000a89ba37389 */ /* 0x00006200000e00a3 */
[----:B------:R-:W-:Y:S05]  /*1fb20*/  RET.REL.NODEC R160 `(_ZN10layer_norm31ln_parallel_residual_fwd_kernelINS_13Kernel_traitsIf13__nv_bfloat16fS2_fjLj5120ELj1ELj1ELj4ELj16ENS_18Kernel_traits_baseILj5120EfS2_fS2_fjLj128EEEEELb1ELb1ELb0EEEvNS_9FwdParamsE) ;  /* 0xfffe04d0a0007950 */ /* 0x000fea0003c3ffff */
.L_x_15677:
        /* <DEDUP_REMOVED lines=13> */
.L_x_32978:


//--------------------- .text._ZN10layer_norm31ln_parallel_residual_fwd_kernelINS_13Kernel_traitsIf13__nv_bfloat16fS2_fjLj5120ELj1ELj1ELj4ELj16ENS_18Kernel_traits_baseILj5120EfS2_fS2_fjLj128EEEEELb1ELb1ELb1EEEvNS_9FwdParamsE --------------------------
	.section	.text._ZN10layer_norm31ln_parallel_residual_fwd_kernelINS_13Kernel_traitsIf13__nv_bfloat16fS2_fjLj5120ELj1ELj1ELj4ELj16ENS_18Kernel_traits_baseILj5120EfS2_fS2_fjLj128EEEEELb1ELb1ELb1EEEvNS_9FwdParamsE,"ax",@progbits
	.sectioninfo	@"SHI_REGISTERS=168"
	.align	128
        .global         _ZN10layer_norm31ln_parallel_residual_fwd_kernelINS_13Kernel_traitsIf13__nv_bfloat16fS2_fjLj5120ELj1ELj1ELj4ELj16ENS_18Kernel_traits_baseILj5120EfS2_fS2_fjLj128EEEEELb1ELb1ELb1EEEvNS_9FwdParamsE
        .type           _ZN10layer_norm31ln_parallel_residual_fwd_kernelINS_13Kernel_traitsIf13__nv_bfloat16fS2_fjLj5120ELj1ELj1ELj4ELj16ENS_18Kernel_traits_baseILj5120EfS2_fS2_fjLj128EEEEELb1ELb1ELb1EEEvNS_9FwdParamsE,@function
        .size           _ZN10layer_norm31ln_parallel_residual_fwd_kernelINS_13Kernel_traitsIf13__nv_bfloat16fS2_fjLj5120ELj1ELj1ELj4ELj16ENS_18Kernel_traits_baseILj5120EfS2_fS2_fjLj128EEEEELb1ELb1ELb1EEEvNS_9FwdParamsE,(.L_x_32979 - _ZN10layer_norm31ln_parallel_residual_fwd_kernelINS_13Kernel_traitsIf13__nv_bfloat16fS2_fjLj5120ELj1ELj1ELj4ELj16ENS_18Kernel_traits_baseILj5120EfS2_fS2_fjLj128EEEEELb1ELb1ELb1EEEvNS_9FwdParamsE)
        .other          _ZN10layer_norm31ln_parallel_residual_fwd_kernelINS_13Kernel_traitsIf13__nv_bfloat16fS2_fjLj5120ELj1ELj1ELj4ELj16ENS_18Kernel_traits_baseILj5120EfS2_fS2_fjLj128EEEEELb1ELb1ELb1EEEvNS_9FwdParamsE,@"STO_CUDA_ENTRY STV_DEFAULT"
_ZN10layer_norm31ln_parallel_residual_fwd_kernelINS_13Kernel_traitsIf13__nv_bfloat16fS2_fjLj5120ELj1ELj1ELj4ELj16ENS_18Kernel_traits_baseILj5120EfS2_fS2_fjLj128EEEEELb1ELb1ELb1EEEvNS_9FwdParamsE:
.text._ZN10layer_norm31ln_parallel_residual_fwd_kernelINS_13Kernel_traitsIf13__nv_bfloat16fS2_fjLj5120ELj1ELj1ELj4ELj16ENS_18Kernel_traits_baseILj5120EfS2_fS2_fjLj128EEEEELb1ELb1ELb1EEEvNS_9FwdParamsE:
        /* <DEDUP_REMOVED lines=10> */
[----:B------:R-:W-:Y:S01]  /*00a0*/  @P0 IMAD.MOV.U32 R8, RZ, RZ, R157 ;  /* 0x000000ffff080224 */ /* 0x000fe200078e009d */
[----:B------:R-:W-:-:S05]  /*00b0*/  @P0 MOV R9, R10 ;  /* 0x0000000a00090202 */ /* 0x000fca0000000f00 */
        /* <DEDUP_REMOVED lines=41> */
[----:B------:R-:W-:-:S02]  /*0350*/  UIADD3 UR10, UR5, -0x4498517b, URZ ;  /* 0xbb67ae85050a7890 */ /* 0x000fc4000fffe03f */
[----:B------:R-:W-:Y:S02]  /*0360*/  UIADD3 UR12, UR5, 0x76cf5d0a, URZ ;  /* 0x76cf5d0a050c7890 */ /* 0x000fe4000fffe03f */
[----:B------:R-:W-:Y:S01]  /*0370*/  IMAD.WIDE.U32 R8, R8, -0x326172a9, RZ ;  /* 0xcd9e8d5708087825 */ /* 0x000fe200078e00ff */
[----:B------:R-:W-:Y:S01]  /*0380*/  UIADD3 UR14, UR5, 0x32370b8f, URZ ;  /* 0x32370b8f050e7890 */ /* 0x000fe2000fffe03f */
[----:B------:R-:W-:Y:S01]  /*0390*/  LOP3.LUT R7, R3, UR10, R4, 0x96, !PT ;  /* 0x0000000a03077c12 */ /* 0x000fe2000f8e9604 */
[----:B------:R-:W-:Y:S02]  /*03a0*/  UIADD3 UR15, UR4, 0x78dde6e4, URZ ;  /* 0x78dde6e4040f7890 */ /* 0x000fe4000fffe03f */
[----:B------:R-:W-:Y:S01]  /*03b0*/  LOP3.LUT R4, R9, UR9, R6, 0x96, !PT ;  /* 0x0000000909047c12 */ /* 0x000fe2000f8e9606 */
[----:B------:R-:W-:Y:S01]  /*03c0*/  UIADD3 UR16, UR5, -0x126145ec, URZ ;  /* 0xed9eba1405107890 */ /* 0x000fe2000fffe03f */
[----:B------:R-:W-:Y:S01]  /*03d0*/  IMAD.WIDE.U32 R6, R7, -0x326172a9, RZ ;  /* 0xcd9e8d5707067825 */ /* 0x000fe200078e00ff */
[----:B------:R-:W-:-:S02]  /*03e0*/  UIADD3 UR18, UR5, -0x56f99767, URZ ;  /* 0xa906689905127890 */ /* 0x000fc4000fffe03f */
[----:B------:R-:W-:Y:S01]  /*03f0*/  UIADD3 UR17, UR4, 0x1715609d, URZ ;  /* 0x1715609d04117890 */ /* 0x000fe2000fffe03f */
[----:B------:R-:W-:Y:S01]  /*0400*/  IMAD.WIDE.U32 R4, R4, -0x2daee0ad, RZ ;  /* 0xd2511f5304047825 */ /* 0x000fe200078e00ff */
[----:B------:R-:W-:Y:S01]  /*0410*/  LOP3.LUT R3, R7, UR11, R8, 0x96, !PT ;  /* 0x0000000b07037c12 */ /* 0x000fe2000f8e9608 */
[----:B------:R-:W-:Y:S02]  /*0420*/  UIADD3 UR19, UR4, -0x4ab325aa, URZ ;  /* 0xb54cda5604137890 */ /* 0x000fe4000fffe03f */
[----:B------:R-:W-:Y:S01]  /*0430*/  UIADD3 UR20, UR5, 0x646e171e, URZ ;  /* 0x646e171e05147890 */ /* 0x000fe2000fffe03f */
[----:B------:R-:W-:Y:S01]  /*0440*/  LOP3.LUT R8, R5, UR12, R2, 0x96, !PT ;  /* 0x0000000c05087c12 */ /* 0x000fe2000f8e9602 */
[----:B------:R-:W-:Y:S01]  /*0450*/  IMAD.WIDE.U32 R2, R3, -0x2daee0ad, RZ ;  /* 0xd2511f5303027825 */ /* 0x000fe200078e00ff */
[----:B------:R-:W-:Y:S02]  /*0460*/  UIADD3 UR21, UR4, 0x5384540f, URZ ;  /* 0x5384540f04157890 */ /* 0x000fe4000fffe03f */
[----:B------:R-:W-:Y:S01]  /*0470*/  UIADD3 UR22, UR5, 0x1fd5c5a3, URZ ;  /* 0x1fd5c5a305167890 */ /* 0x000fe2000fffe03f */
[----:B------:R-:W-:Y:S01]  /*0480*/  IMAD.WIDE.U32 R8, R8, -0x326172a9, RZ ;  /* 0xcd9e8d5708087825 */ /* 0x000fe200078e00ff */
[----:B------:R-:W-:Y:S01]  /*0490*/  LOP3.LUT R7, R3, UR14, R4, 0x96, !PT ;  /* 0x0000000e03077c12 */ /* 0x000fe2000f8e9604 */
[----:B------:R-:W-:-:S02]  /*04a0*/  UIADD3 UR24, UR5, -0x24c28bd8, URZ ;  /* 0xdb3d742805187890 */ /* 0x000fc4000fffe03f */
        /* <DEDUP_REMOVED lines=20> */
[----:B------:R-:W-:-:S04]  /*05f0*/  LOP3.LUT R7, R5, UR23, R8, 0x96, !PT ;  /* 0x0000001705077c12 */ /* 0x000fc8000f8e9608 */
[----:B------:R-:W-:Y:S01]  /*0600*/  LOP3.LUT R146, R3, UR24, R2, 0x96, !PT ;  /* 0x0000001803927c12 */ /* 0x000fe2000f8e9602 */
[----:B------:R-:W-:-:S05]  /*0610*/  IMAD.SHL.U32 R2, R0, 0x20, RZ ;  /* 0x0000002000027824 */ /* 0x000fca00078e00ff */
[----:B------:R-:W-:-:S04]  /*0620*/  LOP3.LUT R8, R2, 0xfe0, RZ, 0xc0, !PT ;  /* 0x00000fe002087812 */ /* 0x000fc800078ec0ff */
        /* <DEDUP_REMOVED lines=26> */
[----:B------:R-:W-:Y:S01]  /*07d0*/  UIADD3 UR26, UR5, -0x695add53, URZ ;  /* 0x96a522ad051a7890 */ /* 0x000fe2000fffe03f */
[----:B------:R-:W-:Y:S01]  /*07e0*/  IMAD R5, R6, -0x2daee0ad, RZ ;  /* 0xd2511f5306057824 */ /* 0x000fe200078e02ff */
[----:B------:R-:W-:Y:S01]  /*07f0*/  UIADD3 UR25, UR4, -0x700cb87f, URZ ;  /* 0x8ff3478104197890 */ /* 0x000fe2000fffe03f */
[----:B------:R-:W-:Y:S01]  /*0800*/  IMAD.WIDE.U32 R6, R7, -0x2daee0ad, RZ ;  /* 0xd2511f5307067825 */ /* 0x000fe200078e00ff */
[----:B------:R-:W-:Y:S01]  /*0810*/  LOP3.LUT R157, R157, 0x3, RZ, 0xc0, !PT ;  /* 0x000000039d9d7812 */ /* 0x000fe200078ec0ff */
[----:B------:R-:W-:-:S02]  /*0820*/  ULDC.U8 UR8, c[0x0][0x1f0] ;  /* 0x00007c0000087ab9 */ /* 0x000fc40000000000 */
[----:B0-----:R-:W-:Y:S01]  /*0830*/  IMAD R2, R4, -0x326172a9, RZ ;  /* 0xcd9e8d5704027824 */ /* 0x001fe200078e02ff */
[----:B------:R-:W-:Y:S01]  /*0840*/  LOP3.LUT R4, R7, UR26, R5, 0x96, !PT ;  /* 0x0000001a07047c12 */ /* 0x000fe2000f8e9605 */
[----:B------:R-:W-:-:S04]  /*0850*/  IMAD.HI.U32 R3, R146, -0x326172a9, RZ ;  /* 0xcd9e8d5792037827 */ /* 0x000fc800078e00ff */
[----:B------:R-:W-:Y:S01]  /*0860*/  IMAD.MOV.U32 R159, RZ, RZ, 0x1 ;  /* 0x00000001ff9f7424 */ /* 0x000fe200078e00ff */
[----:B------:R-:W-:Y:S01]  /*0870*/  LOP3.LUT R3, R3, UR25, R2, 0x96, !PT ;  /* 0x0000001903037c12 */ /* 0x000fe2000f8e9602 */
[----:B------:R-:W-:Y:S02]  /*0880*/  IMAD R146, R146, -0x326172a9, RZ ;  /* 0xcd9e8d5792927824 */ /* 0x000fe400078e02ff */
[----:B-1----:R-:W-:Y:S02]  /*0890*/  IMAD.MOV.U32 R5, RZ, RZ, RZ ;  /* 0x000000ffff057224 */ /* 0x002fe400078e00ff */
.L_x_16326:
[----:B------:R-:W-:Y:S01]  /*08a0*/  ISETP.NE.U32.AND P0, PT, RZ, c[0x0][0x180], PT ;  /* 0x00006000ff007a0c */ /* 0x000fe20003f05070 */
[----:B------:R-:W-:Y:S01]  /*08b0*/  IMAD R8, R154, c[0x0][0x168], RZ ;  /* 0x00005a009a087a24 */ /* 0x000fe200078e02ff */
[----:B------:R-:W-:Y:S01]  /*08c0*/  ISETP.NE.U32.AND P1, PT, RZ, c[0x0][0x178], PT ;  /* 0x00005e00ff007a0c */ /* 0x000fe20003f25070 */
[----:B------:R-:W-:Y:S01]  /*08d0*/  HFMA2.MMA R133, -RZ, RZ, 0, 9.5367431640625e-07 ;  /* 0x00000010ff857435 */ /* 0x000fe200000001ff */
[----:B------:R-:W-:Y:S02]  /*08e0*/  ISETP.NE.AND.EX P0, PT, RZ, c[0x0][0x184], PT, P0 ;  /* 0x00006100ff007a0c */ /* 0x000fe40003f05300 */
[----:B------:R-:W-:-:S02]  /*08f0*/  SHF.R.S32.HI R9, RZ, 0x1f, R8 ;  /* 0x0000001fff097819 */ /* 0x000fc40000011408 */
        /* <DEDUP_REMOVED lines=26> */
.L_x_15679:
[----:B0-----:R-:W-:Y:S02]  /*0aa0*/  IMAD.MOV.U32 R12, RZ, RZ, R146 ;  /* 0x000000ffff0c7224 */ /* 0x001fe400078e0092 */
.L_x_15680:
[----:B------:R-:W-:Y:S05]  /*0ab0*/  BSYNC B0 ;  /* 0x0000000000007941 */ /* 0x000fea0003800000 */
.L_x_15678:
        /* <DEDUP_REMOVED lines=16> */
.L_x_15684:
[----:B------:R-:W-:Y:S05]  /*0bc0*/  BSYNC B1 ;  /* 0x0000000000017941 */ /* 0x000fea0003800000 */
.L_x_15683:
        /* <DEDUP_REMOVED lines=44> */
.L_x_15682:
[----:B------:R-:W-:Y:S05]  /*0e90*/  BSYNC B0 ;  /* 0x0000000000007941 */ /* 0x000fea0003800000 */
.L_x_15681:
[----:B------:R0:W1:Y:S01]  /*0ea0*/  I2F.U32 R13, R12 ;  /* 0x0000000c000d7306 */ /* 0x0000620000201000 */
[----:B------:R-:W-:Y:S01]  /*0eb0*/  IMAD.MOV.U32 R148, RZ, RZ, 0x2f800000 ;  /* 0x2f800000ff947424 */ /* 0x000fe200078e00ff */
[----:B------:R-:W-:Y:S02]  /*0ec0*/  ISETP.NE.U32.AND P1, PT, RZ, c[0x0][0x178], PT ;  /* 0x00005e00ff007a0c */ /* 0x000fe40003f25070 */
[----:B------:R-:W-:Y:S02]  /*0ed0*/  LOP3.LUT R155, R155, 0xfffffff7, RZ, 0xc0, !PT ;  /* 0xfffffff79b9b7812 */ /* 0x000fe400078ec0ff */
[----:B------:R-:W-:-:S02]  /*0ee0*/  ISETP.NE.AND.EX P6, PT, RZ, c[0x0][0x17c], PT, P1 ;  /* 0x00005f00ff007a0c */ /* 0x000fc40003fc5310 */
[----:B0----5:R-:W-:-:S05]  /*0ef0*/  PRMT R12, RZ, 0x5410, R8 ;  /* 0x00005410ff0c7816 */ /* 0x021fca0000000008 */
[----:B------:R-:W-:Y:S02]  /*0f00*/  FMUL.FTZ R36, R12, c[0x0][0x1e8] ;  /* 0x00007a000c247a20 */ /* 0x000fe40000410000 */
[----:B-1----:R-:W-:-:S05]  /*0f10*/  FFMA.FTZ R13, R13, R148, 1.1641532182693481445e-10 ;  /* 0x2f0000000d0d7423 */ /* 0x002fca0000010094 */
        /* <DEDUP_REMOVED lines=8> */
[----:B------:R-:W-:Y:S01]  /*0fa0*/  MOV R13, R16 ;  /* 0x00000010000d7202 */ /* 0x000fe20000000f00 */
[----:B------:R-:W-:Y:S01]  /*0fb0*/  FADD.FTZ R36, R44, R36 ;  /* 0x000000242c247221 */ /* 0x000fe20000010000 */
[----:B------:R-:W-:Y:S05]  /*0fc0*/  BRA `(.L_x_15686) ;  /* 0x0000055000007947 */ /* 0x000fea0003800000 */
.L_x_15685:
        /* <DEDUP_REMOVED lines=12> */
.L_x_15688:
[----:B------:R-:W-:Y:S02]  /*1090*/  IMAD.MOV.U32 R12, RZ, RZ, R146 ;  /* 0x000000ffff0c7224 */ /* 0x000fe400078e0092 */
.L_x_15689:
[----:B------:R-:W-:Y:S05]  /*10a0*/  BSYNC B0 ;  /* 0x0000000000007941 */ /* 0x000fea0003800000 */
.L_x_15687:
        /* <DEDUP_REMOVED lines=16> */
.L_x_15693:
[----:B------:R-:W-:Y:S05]  /*11b0*/  BSYNC B1 ;  /* 0x0000000000017941 */ /* 0x000fea0003800000 */
.L_x_15692:
        /* <DEDUP_REMOVED lines=44> */
.L_x_15691:
[----:B------:R-:W-:Y:S05]  /*1480*/  BSYNC B0 ;  /* 0x0000000000007941 */ /* 0x000fea0003800000 */
.L_x_15690:
        /* <DEDUP_REMOVED lines=9> */
.L_x_15686:
        /* <DEDUP_REMOVED lines=12> */
.L_x_15695:
[----:B------:R-:W-:Y:S02]  /*15e0*/  MOV R12, R146 ;  /* 0x00000092000c7202 */ /* 0x000fe40000000f00 */
.L_x_15696:
[----:B------:R-:W-:Y:S05]  /*15f0*/  BSYNC B0 ;  /* 0x0000000000007941 */ /* 0x000fea0003800000 */
.L_x_15694:
        /* <DEDUP_REMOVED lines=16> */
.L_x_15700:
[----:B------:R-:W-:Y:S05]  /*1700*/  BSYNC B1 ;  /* 0x0000000000017941 */ /* 0x000fea0003800000 */
.L_x_15699:
        /* <DEDUP_REMOVED lines=44> */
.L_x_15698:
[----:B------:R-:W-:Y:S05]  /*19d0*/  BSYNC B0 ;  /* 0x0000000000007941 */ /* 0x000fea0003800000 */
.L_x_15697:
        /* <DEDUP_REMOVED lines=14> */
.L_x_15701:
        /* <DEDUP_REMOVED lines=12> */
.L_x_15704:
[----:B------:R-:W-:Y:S02]  /*1b80*/  IMAD.MOV.U32 R8, RZ, RZ, R146 ;  /* 0x000000ffff087224 */ /* 0x000fe400078e0092 */
.L_x_15705:
[----:B------:R-:W-:Y:S05]  /*1b90*/  BSYNC B0 ;  /* 0x0000000000007941 */ /* 0x000fea0003800000 */
.L_x_15703:
        /* <DEDUP_REMOVED lines=16> */
.L_x_15709:
[----:B------:R-:W-:Y:S05]  /*1ca0*/  BSYNC B1 ;  /* 0x0000000000017941 */ /* 0x000fea0003800000 */
.L_x_15708:
        /* <DEDUP_REMOVED lines=44> */
.L_x_15707:
[----:B------:R-:W-:Y:S05]  /*1f70*/  BSYNC B0 ;  /* 0x0000000000007941 */ /* 0x000fea0003800000 */
.L_x_15706:
        /* <DEDUP_REMOVED lines=9> */
.L_x_15702:
        /* <DEDUP_REMOVED lines=12> */
.L_x_15711:
[----:B------:R-:W-:Y:S02]  /*20d0*/  IMAD.MOV.U32 R8, RZ, RZ, R146 ;  /* 0x000000ffff087224 */ /* 0x000fe400078e0092 */
.L_x_15712:
[----:B------:R-:W-:Y:S05]  /*20e0*/  BSYNC B0 ;  /* 0x0000000000007941 */ /* 0x000fea0003800000 */
.L_x_15710:
        /* <DEDUP_REMOVED lines=16> */
.L_x_15716:
[----:B------:R-:W-:Y:S05]  /*21f0*/  BSYNC B1 ;  /* 0x0000000000017941 */ /* 0x000fea0003800000 */
.L_x_15715:
        /* <DEDUP_REMOVED lines=44> */
.L_x_15714:
[----:B------:R-:W-:Y:S05]  /*24c0*/  BSYNC B0 ;  /* 0x0000000000007941 */ /* 0x000fea0003800000 */
.L_x_15713:
        /* <DEDUP_REMOVED lines=14> */
.L_x_15717:
        /* <DEDUP_REMOVED lines=12> */
.L_x_15720:
[----:B------:R-:W-:Y:S02]  /*2670*/  IMAD.MOV.U32 R8, RZ, RZ, R146 ;  /* 0x000000ffff087224 */ /* 0x000fe400078e0092 */
.L_x_15721:
[----:B------:R-:W-:Y:S05]  /*2680*/  BSYNC B0 ;  /* 0x0000000000007941 */ /* 0x000fea0003800000 */
.L_x_15719:
        /* <DEDUP_REMOVED lines=16> */
.L_x_15725:
[----:B------:R-:W-:Y:S05]  /*2790*/  BSYNC B1 ;  /* 0x0000000000017941 */ /* 0x000fea0003800000 */
.L_x_15724:
        /* <DEDUP_REMOVED lines=44> */
.L_x_15723:
[----:B------:R-:W-:Y:S05]  /*2a60*/  BSYNC B0 ;  /* 0x0000000000007941 */ /* 0x000fea0003800000 */
.L_x_15722:
        /* <DEDUP_REMOVED lines=9> */
.L_x_15718:
        /* <DEDUP_REMOVED lines=12> */
.L_x_15727:
[----:B------:R-:W-:Y:S02]  /*2bc0*/  IMAD.MOV.U32 R8, RZ, RZ, R146 ;  /* 0x000000ffff087224 */ /* 0x000fe400078e0092 */
.L_x_15728:
[----:B------:R-:W-:Y:S05]  /*2bd0*/  BSYNC B0 ;  /* 0x0000000000007941 */ /* 0x000fea0003800000 */
.L_x_15726:
        /* <DEDUP_REMOVED lines=16> */
.L_x_15732:
[----:B------:R-:W-:Y:S05]  /*2ce0*/  BSYNC B1 ;  /* 0x0000000000017941 */ /* 0x000fea0003800000 */
.L_x_15731:
        /* <DEDUP_REMOVED lines=44> */
.L_x_15730:
[----:B------:R-:W-:Y:S05]  /*2fb0*/  BSYNC B0 ;  /* 0x0000000000007941 */ /* 0x000fea0003800000 */
.L_x_15729:
        /* <DEDUP_REMOVED lines=12> */
.L_x_15733:
        /* <DEDUP_REMOVED lines=12> */
.L_x_15736:
[----:B------:R-:W-:Y:S02]  /*3140*/  MOV R8, R146 ;  /* 0x0000009200087202 */ /* 0x000fe40000000f00 */
.L_x_15737:
[----:B------:R-:W-:Y:S05]  /*3150*/  BSYNC B0 ;  /* 0x0000000000007941 */ /* 0x000fea0003800000 */
.L_x_15735:
        /* <DEDUP_REMOVED lines=16> */
.L_x_15741:
[----:B------:R-:W-:Y:S05]  /*3260*/  BSYNC B1 ;  /* 0x0000000000017941 */ /* 0x000fea0003800000 */
.L_x_15740:
        /* <DEDUP_REMOVED lines=44> */
.L_x_15739:
[----:B------:R-:W-:Y:S05]  /*3530*/  BSYNC B0 ;  /* 0x0000000000007941 */ /* 0x000fea0003800000 */
.L_x_15738:
        /* <DEDUP_REMOVED lines=9> */
.L_x_15734:
        /* <DEDUP_REMOVED lines=12> */
.L_x_15743:
[----:B------:R-:W-:Y:S02]  /*3690*/  IMAD.MOV.U32 R8, RZ, RZ, R146 ;  /* 0x000000ffff087224 */ /* 0x000fe400078e0092 */
.L_x_15744:
[----:B------:R-:W-:Y:S05]  /*36a0*/  BSYNC B0 ;  /* 0x0000000000007941 */ /* 0x000fea0003800000 */
.L_x_15742:
        /* <DEDUP_REMOVED lines=16> */
.L_x_15748:
[----:B------:R-:W-:Y:S05]  /*37b0*/  BSYNC B1 ;  /* 0x0000000000017941 */ /* 0x000fea0003800000 */
.L_x_15747:
        /* <DEDUP_REMOVED lines=44> */
.L_x_15746:
[----:B------:R-:W-:Y:S05]  /*3a80*/  BSYNC B0 ;  /* 0x0000000000007941 */ /* 0x000fea0003800000 */
.L_x_15745:
        /* <DEDUP_REMOVED lines=12> */
.L_x_15749:
        /* <DEDUP_REMOVED lines=12> */
.L_x_15752:
[----:B------:R-:W-:Y:S02]  /*3c10*/  IMAD.MOV.U32 R8, RZ, RZ, R146 ;  /* 0x000000ffff087224 */ /* 0x000fe400078e0092 */
.L_x_15753:
[----:B------:R-:W-:Y:S05]  /*3c20*/  BSYNC B0 ;  /* 0x0000000000007941 */ /* 0x000fea0003800000 */
.L_x_15751:
        /* <DEDUP_REMOVED lines=16> */
.L_x_15757:
[----:B------:R-:W-:Y:S05]  /*3d30*/  BSYNC B1 ;  /* 0x0000000000017941 */ /* 0x000fea0003800000 */
.L_x_15756:
        /* <DEDUP_REMOVED lines=11> */
[----:B------:R-:W-:Y:S01]  /*3df0*/  IMAD.WIDE.U32 R18, R9, -0x326172a9, RZ ;  /* 0xcd9e8d5709127825 */ /* 0x000fe200078e00ff */
[----:B------:R-:W-:-:S04]  /*3e00*/  HFMA2.MMA R9, -RZ, RZ, 0, 0 ;  /* 0x00000000ff097435 */ /* 0x000fc800000001ff */
        /* <DEDUP_REMOVED lines=31> */
.L_x_15755:
[----:B------:R-:W-:Y:S05]  /*4000*/  BSYNC B0 ;  /* 0x0000000000007941 */ /* 0x000fea0003800000 */
.L_x_15754:
        /* <DEDUP_REMOVED lines=9> */
.L_x_15750:
        /* <DEDUP_REMOVED lines=12> */
.L_x_15759:
[----:B------:R-:W-:Y:S02]  /*4160*/  IMAD.MOV.U32 R8, RZ, RZ, R146 ;  /* 0x000000ffff087224 */ /* 0x000fe400078e0092 */
.L_x_15760:
[----:B------:R-:W-:Y:S05]  /*4170*/  BSYNC B0 ;  /* 0x0000000000007941 */ /* 0x000fea0003800000 */
.L_x_15758:
        /* <DEDUP_REMOVED lines=16> */
.L_x_15764:
[----:B------:R-:W-:Y:S05]  /*4280*/  BSYNC B1 ;  /* 0x0000000000017941 */ /* 0x000fea0003800000 */
.L_x_15763:
        /* <DEDUP_REMOVED lines=44> */
.L_x_15762:
[----:B------:R-:W-:Y:S05]  /*4550*/  BSYNC B0 ;  /* 0x0000000000007941 */ /* 0x000fea0003800000 */
.L_x_15761:
        /* <DEDUP_REMOVED lines=12> */
.L_x_15765:
        /* <DEDUP_REMOVED lines=12> */
.L_x_15768:
[----:B------:R-:W-:Y:S02]  /*46e0*/  IMAD.MOV.U32 R8, RZ, RZ, R146 ;  /* 0x000000ffff087224 */ /* 0x000fe400078e0092 */
.L_x_15769:
[----:B------:R-:W-:Y:S05]  /*46f0*/  BSYNC B0 ;  /* 0x0000000000007941 */ /* 0x000fea0003800000 */
.L_x_15767:
        /* <DEDUP_REMOVED lines=16> */
.L_x_15773:
[----:B------:R-:W-:Y:S05]  /*4800*/  BSYNC B1 ;  /* 0x0000000000017941 */ /* 0x000fea0003800000 */
.L_x_15772:
        /* <DEDUP_REMOVED lines=44> */
.L_x_15771:
[----:B------:R-:W-:Y:S05]  /*4ad0*/  BSYNC B0 ;  /* 0x0000000000007941 */ /* 0x000fea0003800000 */
.L_x_15770:
        /* <DEDUP_REMOVED lines=9> */
.L_x_15766:
        /* <DEDUP_REMOVED lines=12> */
.L_x_15775:
[----:B------:R-:W-:Y:S02]  /*4c30*/  IMAD.MOV.U32 R8, RZ, RZ, R146 ;  /* 0x000000ffff087224 */ /* 0x000fe400078e0092 */
.L_x_15776:
[----:B------:R-:W-:Y:S05]  /*4c40*/  BSYNC B0 ;  /* 0x0000000000007941 */ /* 0x000fea0003800000 */
.L_x_15774:
        /* <DEDUP_REMOVED lines=16> */
.L_x_15780:
[----:B------:R-:W-:Y:S05]  /*4d50*/  BSYNC B1 ;  /* 0x0000000000017941 */ /* 0x000fea0003800000 */
.L_x_15779:
        /* <DEDUP_REMOVED lines=44> */
.L_x_15778:
[----:B------:R-:W-:Y:S05]  /*5020*/  BSYNC B0 ;  /* 0x0000000000007941 */ /* 0x000fea0003800000 */
.L_x_15777:
        /* <DEDUP_REMOVED lines=12> */
.L_x_15781:
        /* <DEDUP_REMOVED lines=12> */
.L_x_15784:
[----:B------:R-:W-:Y:S02]  /*51b0*/  IMAD.MOV.U32 R8, RZ, RZ, R146 ;  /* 0x000000ffff087224 */ /* 0x000fe400078e0092 */
.L_x_15785:
[----:B------:R-:W-:Y:S05]  /*51c0*/  BSYNC B0 ;  /* 0x0000000000007941 */ /* 0x000fea0003800000 */
.L_x_15783:
        /* <DEDUP_REMOVED lines=16> */
.L_x_15789:
[----:B------:R-:W-:Y:S05]  /*52d0*/  BSYNC B1 ;  /* 0x0000000000017941 */ /* 0x000fea0003800000 */
.L_x_15788:
        /* <DEDUP_REMOVED lines=44> */
.L_x_15787:
[----:B------:R-:W-:Y:S05]  /*55a0*/  BSYNC B0 ;  /* 0x0000000000007941 */ /* 0x000fea0003800000 */
.L_x_15786:
        /* <DEDUP_REMOVED lines=9> */
.L_x_15782:
        /* <DEDUP_REMOVED lines=12> */
.L_x_15791:
[----:B------:R-:W-:Y:S02]  /*5700*/  IMAD.MOV.U32 R8, RZ, RZ, R146 ;  /* 0x000000ffff087224 */ /* 0x000fe400078e0092 */
.L_x_15792:
[----:B------:R-:W-:Y:S05]  /*5710*/  BSYNC B0 ;  /* 0x0000000000007941 */ /* 0x000fea0003800000 */
.L_x_15790:
        /* <DEDUP_REMOVED lines=16> */
.L_x_15796:
[----:B------:R-:W-:Y:S05]  /*5820*/  BSYNC B1 ;  /* 0x0000000000017941 */ /* 0x000fea0003800000 */
.L_x_15795:
        /* <DEDUP_REMOVED lines=44> */
.L_x_15794:
[----:B------:R-:W-:Y:S05]  /*5af0*/  BSYNC B0 ;  /* 0x0000000000007941 */ /* 0x000fea0003800000 */
.L_x_15793:
        /* <DEDUP_REMOVED lines=13> */
.L_x_15797:
        /* <DEDUP_REMOVED lines=12> */
.L_x_15800:
[----:B------:R-:W-:Y:S02]  /*5c90*/  IMAD.MOV.U32 R8, RZ, RZ, R146 ;  /* 0x000000ffff087224 */ /* 0x000fe400078e0092 */
.L_x_15801:
[----:B------:R-:W-:Y:S05]  /*5ca0*/  BSYNC B0 ;  /* 0x0000000000007941 */ /* 0x000fea0003800000 */
.L_x_15799:
        /* <DEDUP_REMOVED lines=18> */
.L_x_15805:
[----:B------:R-:W-:Y:S05]  /*5dd0*/  BSYNC B1 ;  /* 0x0000000000017941 */ /* 0x000fea0003800000 */
.L_x_15804:
        /* <DEDUP_REMOVED lines=43> */
.L_x_15803:
[----:B------:R-:W-:Y:S05]  /*6090*/  BSYNC B0 ;  /* 0x0000000000007941 */ /* 0x000fea0003800000 */
.L_x_15802:
        /* <DEDUP_REMOVED lines=9> */
.L_x_15798:
[----:B------:R-:W-:Y:S01]  /*6130*/  SEL R10, RZ, 0x1000000, P5 ;  /* 0x01000000ff0a7807 */ /* 0x000fe20002800000 */
[----:B------:R-:W-:Y:S01]  /*6140*/  IMAD.MOV.U32 R149, RZ, RZ, 0x20 ;  /* 0x00000020ff957424 */ /* 0x000fe200078e00ff */
[----:B------:R-:W-:Y:S01]  /*6150*/  SEL R9, RZ, 0x10000, P4 ;  /* 0x00010000ff097807 */ /* 0x000fe20002000000 */
[----:B------:R-:W-:Y:S01]  /*6160*/  IMAD.MOV.U32 R151, RZ, RZ, 0x8 ;  /* 0x00000008ff977424 */ /* 0x000fe200078e00ff */
[----:B------:R-:W-:Y:S01]  /*6170*/  SEL R14, RZ, 0x100, P3 ;  /* 0x00000100ff0e7807 */ /* 0x000fe20001800000 */
[C---:B------:R-:W-:Y:S01]  /*6180*/  IMAD.WIDE.U32 R16, R156.reuse, R149, c[0x0][0x188] ;  /* 0x000062009c107625 */ /* 0x040fe200078e0095 */
[C---:B------:R-:W-:Y:S02]  /*6190*/  LOP3.LUT P4, RZ, R155.reuse, 0x4, RZ, 0xc0, !PT ;  /* 0x000000049bff7812 */ /* 0x040fe4000788c0ff */
[----:B------:R-:W-:Y:S01]  /*61a0*/  LOP3.LUT P3, RZ, R155, 0x2, RZ, 0xc0, !PT ;  /* 0x000000029bff7812 */ /* 0x000fe2000786c0ff */
[----:B------:R-:W-:Y:S01]  /*61b0*/  IMAD.WIDE.U32 R18, R156, R151, c[0x0][0x190] ;  /* 0x000064009c127625 */ /* 0x000fe200078e0097 */
        /* <DEDUP_REMOVED lines=12> */
[----:B------:R-:W-:-:S02]  /*6280*/  SEL R13, RZ, 0x1, P5 ;  /* 0x00000001ff0d7807 */ /* 0x000fc40002800000 */
[----:B------:R-:W-:Y:S02]  /*6290*/  LOP3.LUT P6, RZ, R155, 0x20, RZ, 0xc0, !PT ;  /* 0x000000209bff7812 */ /* 0x000fe400078cc0ff */
[----:B------:R-:W-:Y:S02]  /*62a0*/  LOP3.LUT R12, R10, R12, R8, 0xfe, !PT ;  /* 0x0000000c0a0c7212 */ /* 0x000fe400078efe08 */
[----:B------:R-:W-:Y:S02]  /*62b0*/  LOP3.LUT R11, R11, R15, R9, 0xfe, !PT ;  /* 0x0000000f0b0b7212 */ /* 0x000fe400078efe09 */
[----:B------:R-:W-:Y:S02]  /*62c0*/  LOP3.LUT R10, R12, R13, RZ, 0xfc, !PT ;  /* 0x0000000d0c0a7212 */ /* 0x000fe400078efcff */
[----:B------:R-:W-:-:S03]  /*62d0*/  IADD3 R22, R156, 0x80, RZ ;  /* 0x000000809c167810 */ /* 0x000fc60007ffe0ff */
[----:B------:R0:W-:Y:S02]  /*62e0*/  STG.E.64 [R18.64], R10 ;  /* 0x0000000a12007986 */ /* 0x0001e4000c101b06 */
[----:B------:R-:W-:-:S04]  /*62f0*/  @P6 IMAD.WIDE.U32 R12, R22, R133, c[0x0][0x178] ;  /* 0x00005e00160c6625 */ /* 0x000fc800078e0085 */
        /* <DEDUP_REMOVED lines=22> */
.L_x_15806:
        /* <DEDUP_REMOVED lines=16> */
.L_x_15808:
[----:B-1----:R-:W-:Y:S02]  /*6560*/  IMAD.MOV.U32 R12, RZ, RZ, R146 ;  /* 0x000000ffff0c7224 */ /* 0x002fe400078e0092 */
.L_x_15809:
[----:B------:R-:W-:Y:S05]  /*6570*/  BSYNC B0 ;  /* 0x0000000000007941 */ /* 0x000fea0003800000 */
.L_x_15807:
        /* <DEDUP_REMOVED lines=16> */
.L_x_15813:
[----:B------:R-:W-:Y:S05]  /*6680*/  BSYNC B1 ;  /* 0x0000000000017941 */ /* 0x000fea0003800000 */
.L_x_15812:
        /* <DEDUP_REMOVED lines=44> */
.L_x_15811:
[----:B------:R-:W-:Y:S05]  /*6950*/  BSYNC B0 ;  /* 0x0000000000007941 */ /* 0x000fea0003800000 */
.L_x_15810:
        /* <DEDUP_REMOVED lines=15> */
.L_x_15814:
        /* <DEDUP_REMOVED lines=12> */
.L_x_15817:
[----:B------:R-:W-:Y:S02]  /*6b10*/  MOV R12, R146 ;  /* 0x00000092000c7202 */ /* 0x000fe40000000f00 */
.L_x_15818:
[----:B------:R-:W-:Y:S05]  /*6b20*/  BSYNC B0 ;  /* 0x0000000000007941 */ /* 0x000fea0003800000 */
.L_x_15816:
        /* <DEDUP_REMOVED lines=16> */
.L_x_15822:
[----:B------:R-:W-:Y:S05]  /*6c30*/  BSYNC B1 ;  /* 0x0000000000017941 */ /* 0x000fea0003800000 */
.L_x_15821:
        /* <DEDUP_REMOVED lines=44> */
.L_x_15820:
[----:B------:R-:W-:Y:S05]  /*6f00*/  BSYNC B0 ;  /* 0x0000000000007941 */ /* 0x000fea0003800000 */
.L_x_15819:
        /* <DEDUP_REMOVED lines=9> */
.L_x_15815:
        /* <DEDUP_REMOVED lines=12> */
.L_x_15824:
[----:B------:R-:W-:Y:S02]  /*7060*/  IMAD.MOV.U32 R12, RZ, RZ, R146 ;  /* 0x000000ffff0c7224 */ /* 0x000fe400078e0092 */
.L_x_15825:
[----:B------:R-:W-:Y:S05]  /*7070*/  BSYNC B0 ;  /* 0x0000000000007941 */ /* 0x000fea0003800000 */
.L_x_15823:
        /* <DEDUP_REMOVED lines=16> */
.L_x_15829:
[----:B------:R-:W-:Y:S05]  /*7180*/  BSYNC B1 ;  /* 0x0000000000017941 */ /* 0x000fea0003800000 */
.L_x_15828:
        /* <DEDUP_REMOVED lines=44> */
.L_x_15827:
[----:B------:R-:W-:Y:S05]  /*7450*/  BSYNC B0 ;  /* 0x0000000000007941 */ /* 0x000fea0003800000 */
.L_x_15826:
        /* <DEDUP_REMOVED lines=14> */
.L_x_15830:
        /* <DEDUP_REMOVED lines=12> */
.L_x_15833:
[----:B------:R-:W-:Y:S02]  /*7600*/  IMAD.MOV.U32 R8, RZ, RZ, R146 ;  /* 0x000000ffff087224 */ /* 0x000fe400078e0092 */
.L_x_15834:
[----:B------:R-:W-:Y:S05]  /*7610*/  BSYNC B0 ;  /* 0x0000000000007941 */ /* 0x000fea0003800000 */
.L_x_15832:
        /* <DEDUP_REMOVED lines=16> */
.L_x_15838:
[----:B------:R-:W-:Y:S05]  /*7720*/  BSYNC B1 ;  /* 0x0000000000017941 */ /* 0x000fea0003800000 */
.L_x_15837:
        /* <DEDUP_REMOVED lines=44> */
.L_x_15836:
[----:B------:R-:W-:Y:S05]  /*79f0*/  BSYNC B0 ;  /* 0x0000000000007941 */ /* 0x000fea0003800000 */
.L_x_15835:
        /* <DEDUP_REMOVED lines=9> */
.L_x_15831:
        /* <DEDUP_REMOVED lines=12> */
.L_x_15840:
[----:B------:R-:W-:Y:S02]  /*7b50*/  IMAD.MOV.U32 R8, RZ, RZ, R146 ;  /* 0x000000ffff087224 */ /* 0x000fe400078e0092 */
.L_x_15841:
[----:B------:R-:W-:Y:S05]  /*7b60*/  BSYNC B0 ;  /* 0x0000000000007941 */ /* 0x000fea0003800000 */
.L_x_15839:
        /* <DEDUP_REMOVED lines=16> */
.L_x_15845:
[----:B------:R-:W-:Y:S05]  /*7c70*/  BSYNC B1 ;  /* 0x0000000000017941 */ /* 0x000fea0003800000 */
.L_x_15844:
        /* <DEDUP_REMOVED lines=44> */
.L_x_15843:
[----:B------:R-:W-:Y:S05]  /*7f40*/  BSYNC B0 ;  /* 0x0000000000007941 */ /* 0x000fea0003800000 */
.L_x_15842:
        /* <DEDUP_REMOVED lines=14> */
.L_x_15846:
        /* <DEDUP_REMOVED lines=12> */
.L_x_15849:
[----:B------:R-:W-:Y:S02]  /*80f0*/  IMAD.MOV.U32 R8, RZ, RZ, R146 ;  /* 0x000000ffff087224 */ /* 0x000fe400078e0092 */
.L_x_15850:
[----:B------:R-:W-:Y:S05]  /*8100*/  BSYNC B0 ;  /* 0x0000000000007941 */ /* 0x000fea0003800000 */
.L_x_15848:
        /* <DEDUP_REMOVED lines=16> */
.L_x_15854:
[----:B------:R-:W-:Y:S05]  /*8210*/  BSYNC B1 ;  /* 0x0000000000017941 */ /* 0x000fea0003800000 */
.L_x_15853:
        /* <DEDUP_REMOVED lines=44> */
.L_x_15852:
[----:B------:R-:W-:Y:S05]  /*84e0*/  BSYNC B0 ;  /* 0x0000000000007941 */ /* 0x000fea0003800000 */
.L_x_15851:
        /* <DEDUP_REMOVED lines=9> */
.L_x_15847:
        /* <DEDUP_REMOVED lines=12> */
.L_x_15856:
[----:B------:R-:W-:Y:S02]  /*8640*/  IMAD.MOV.U32 R8, RZ, RZ, R146 ;  /* 0x000000ffff087224 */ /* 0x000fe400078e0092 */
.L_x_15857:
[----:B------:R-:W-:Y:S05]  /*8650*/  BSYNC B0 ;  /* 0x0000000000007941 */ /* 0x000fea0003800000 */
.L_x_15855:
        /* <DEDUP_REMOVED lines=16> */
.L_x_15861:
[----:B------:R-:W-:Y:S05]  /*8760*/  BSYNC B1 ;  /* 0x0000000000017941 */ /* 0x000fea0003800000 */
.L_x_15860:
        /* <DEDUP_REMOVED lines=44> */
.L_x_15859:
[----:B------:R-:W-:Y:S05]  /*8a30*/  BSYNC B0 ;  /* 0x0000000000007941 */ /* 0x000fea0003800000 */
.L_x_15858:
        /* <DEDUP_REMOVED lines=12> */
.L_x_15862:
        /* <DEDUP_REMOVED lines=12> */
.L_x_15865:
[----:B------:R-:W-:Y:S02]  /*8bc0*/  IMAD.MOV.U32 R8, RZ, RZ, R146 ;  /* 0x000000ffff087224 */ /* 0x000fe400078e0092 */
.L_x_15866:
[----:B------:R-:W-:Y:S05]  /*8bd0*/  BSYNC B0 ;  /* 0x0000000000007941 */ /* 0x000fea0003800000 */
.L_x_15864:
        /* <DEDUP_REMOVED lines=16> */
.L_x_15870:
[----:B------:R-:W-:Y:S05]  /*8ce0*/  BSYNC B1 ;  /* 0x0000000000017941 */ /* 0x000fea0003800000 */
.L_x_15869:
        /* <DEDUP_REMOVED lines=44> */
.L_x_15868:
[----:B------:R-:W-:Y:S05]  /*8fb0*/  BSYNC B0 ;  /* 0x0000000000007941 */ /* 0x000fea0003800000 */
.L_x_15867:
        /* <DEDUP_REMOVED lines=9> */
.L_x_15863:
        /* <DEDUP_REMOVED lines=12> */
.L_x_15872:
[----:B------:R-:W-:Y:S02]  /*9110*/  IMAD.MOV.U32 R8, RZ, RZ, R146 ;  /* 0x000000ffff087224 */ /* 0x000fe400078e0092 */
.L_x_15873:
[----:B------:R-:W-:Y:S05]  /*9120*/  BSYNC B0 ;  /* 0x0000000000007941 */ /* 0x000fea0003800000 */
.L_x_15871:
        /* <DEDUP_REMOVED lines=16> */
.L_x_15877:
[----:B------:R-:W-:Y:S05]  /*9230*/  BSYNC B1 ;  /* 0x0000000000017941 */ /* 0x000fea0003800000 */
.L_x_15876:
        /* <DEDUP_REMOVED lines=44> */
.L_x_15875:
[----:B------:R-:W-:Y:S05]  /*9500*/  BSYNC B0 ;  /* 0x0000000000007941 */ /* 0x000fea0003800000 */
.L_x_15874:
        /* <DEDUP_REMOVED lines=12> */
.L_x_15878:
        /* <DEDUP_REMOVED lines=12> */
.L_x_15881:
[----:B------:R-:W-:Y:S02]  /*9690*/  IMAD.MOV.U32 R8, RZ, RZ, R146 ;  /* 0x000000ffff087224 */ /* 0x000fe400078e0092 */
.L_x_15882:
[----:B------:R-:W-:Y:S05]  /*96a0*/  BSYNC B0 ;  /* 0x0000000000007941 */ /* 0x000fea0003800000 */
.L_x_15880:
        /* <DEDUP_REMOVED lines=16> */
.L_x_15886:
[----:B------:R-:W-:Y:S05]  /*97b0*/  BSYNC B1 ;  /* 0x0000000000017941 */ /* 0x000fea0003800000 */
.L_x_15885:
        /* <DEDUP_REMOVED lines=44> */
.L_x_15884:
[----:B------:R-:W-:Y:S05]  /*9a80*/  BSYNC B0 ;  /* 0x0000000000007941 */ /* 0x000fea0003800000 */
.L_x_15883:
        /* <DEDUP_REMOVED lines=9> */
.L_x_15879:
        /* <DEDUP_REMOVED lines=12> */
.L_x_15888:
[----:B------:R-:W-:Y:S02]  /*9be0*/  MOV R18, R146 ;  /* 0x0000009200127202 */ /* 0x000fe40000000f00 */
.L_x_15889:
[----:B------:R-:W-:Y:S05]  /*9bf0*/  BSYNC B0 ;  /* 0x0000000000007941 */ /* 0x000fea0003800000 */
.L_x_15887:
        /* <DEDUP_REMOVED lines=16> */
.L_x_15893:
[----:B------:R-:W-:Y:S05]  /*9d00*/  BSYNC B1 ;  /* 0x0000000000017941 */ /* 0x000fea0003800000 */
.L_x_15892:
        /* <DEDUP_REMOVED lines=44> */
.L_x_15891:
[----:B------:R-:W-:Y:S05]  /*9fd0*/  BSYNC B0 ;  /* 0x0000000000007941 */ /* 0x000fea0003800000 */
.L_x_15890:
        /* <DEDUP_REMOVED lines=12> */
.L_x_15894:
        /* <DEDUP_REMOVED lines=12> */
.L_x_15897:
[----:B------:R-:W-:Y:S02]  /*a160*/  IMAD.MOV.U32 R8, RZ, RZ, R146 ;  /* 0x000000ffff087224 */ /* 0x000fe400078e0092 */
.L_x_15898:
[----:B------:R-:W-:Y:S05]  /*a170*/  BSYNC B0 ;  /* 0x0000000000007941 */ /* 0x000fea0003800000 */
.L_x_15896:
        /* <DEDUP_REMOVED lines=16> */
.L_x_15902:
[----:B------:R-:W-:Y:S05]  /*a280*/  BSYNC B1 ;  /* 0x0000000000017941 */ /* 0x000fea0003800000 */
.L_x_15901:
        /* <DEDUP_REMOVED lines=44> */
.L_x_15900:
[----:B------:R-:W-:Y:S05]  /*a550*/  BSYNC B0 ;  /* 0x0000000000007941 */ /* 0x000fea0003800000 */
.L_x_15899:
        /* <DEDUP_REMOVED lines=9> */
.L_x_15895:
        /* <DEDUP_REMOVED lines=12> */
.L_x_15904:
[----:B------:R-:W-:Y:S02]  /*a6b0*/  IMAD.MOV.U32 R10, RZ, RZ, R146 ;  /* 0x000000ffff0a7224 */ /* 0x000fe400078e0092 */
.L_x_15905:
[----:B------:R-:W-:Y:S05]  /*a6c0*/  BSYNC B0 ;  /* 0x0000000000007941 */ /* 0x000fea0003800000 */
.L_x_15903:
        /* <DEDUP_REMOVED lines=16> */
.L_x_15909:
[----:B------:R-:W-:Y:S05]  /*a7d0*/  BSYNC B1 ;  /* 0x0000000000017941 */ /* 0x000fea0003800000 */
.L_x_15908:
        /* <DEDUP_REMOVED lines=44> */
.L_x_15907:
[----:B------:R-:W-:Y:S05]  /*aaa0*/  BSYNC B0 ;  /* 0x0000000000007941 */ /* 0x000fea0003800000 */
.L_x_15906:
        /* <DEDUP_REMOVED lines=12> */
.L_x_15910:
        /* <DEDUP_REMOVED lines=12> */
.L_x_15913:
[----:B------:R-:W-:Y:S02]  /*ac30*/  IMAD.MOV.U32 R10, RZ, RZ, R146 ;  /* 0x000000ffff0a7224 */ /* 0x000fe400078e0092 */
.L_x_15914:
[----:B------:R-:W-:Y:S05]  /*ac40*/  BSYNC B0 ;  /* 0x0000000000007941 */ /* 0x000fea0003800000 */
.L_x_15912:
        /* <DEDUP_REMOVED lines=16> */
.L_x_15918:
[----:B------:R-:W-:Y:S05]  /*ad50*/  BSYNC B1 ;  /* 0x0000000000017941 */ /* 0x000fea0003800000 */
.L_x_15917:
        /* <DEDUP_REMOVED lines=44> */
.L_x_15916:
[----:B------:R-:W-:Y:S05]  /*b020*/  BSYNC B0 ;  /* 0x0000000000007941 */ /* 0x000fea0003800000 */
.L_x_15915:
        /* <DEDUP_REMOVED lines=9> */
.L_x_15911:
        /* <DEDUP_REMOVED lines=12> */
.L_x_15920:
[----:B------:R-:W-:Y:S02]  /*b180*/  IMAD.MOV.U32 R10, RZ, RZ, R146 ;  /* 0x000000ffff0a7224 */ /* 0x000fe400078e0092 */
.L_x_15921:
[----:B------:R-:W-:Y:S05]  /*b190*/  BSYNC B0 ;  /* 0x0000000000007941 */ /* 0x000fea0003800000 */
.L_x_15919:
        /* <DEDUP_REMOVED lines=16> */
.L_x_15925:
[----:B------:R-:W-:Y:S05]  /*b2a0*/  BSYNC B1 ;  /* 0x0000000000017941 */ /* 0x000fea0003800000 */
.L_x_15924:
        /* <DEDUP_REMOVED lines=44> */
.L_x_15923:
[----:B------:R-:W-:Y:S05]  /*b570*/  BSYNC B0 ;  /* 0x0000000000007941 */ /* 0x000fea0003800000 */
.L_x_15922:
        /* <DEDUP_REMOVED lines=13> */
.L_x_15926:
        /* <DEDUP_REMOVED lines=12> */
.L_x_15929:
[----:B------:R-:W-:Y:S02]  /*b710*/  MOV R8, R146 ;  /* 0x0000009200087202 */ /* 0x000fe40000000f00 */
.L_x_15930:
[----:B------:R-:W-:Y:S05]  /*b720*/  BSYNC B0 ;  /* 0x0000000000007941 */ /* 0x000fea0003800000 */
.L_x_15928:
        /* <DEDUP_REMOVED lines=18> */
.L_x_15934:
[----:B------:R-:W-:Y:S05]  /*b850*/  BSYNC B1 ;  /* 0x0000000000017941 */ /* 0x000fea0003800000 */
.L_x_15933:
        /* <DEDUP_REMOVED lines=44> */
.L_x_15932:
[----:B------:R-:W-:Y:S05]  /*bb20*/  BSYNC B0 ;  /* 0x0000000000007941 */ /* 0x000fea0003800000 */
.L_x_15931:
        /* <DEDUP_REMOVED lines=9> */
.L_x_15927:
        /* <DEDUP_REMOVED lines=49> */
.L_x_15935:
        /* <DEDUP_REMOVED lines=16> */
.L_x_15937:
[----:B-1----:R-:W-:Y:S02]  /*bfd0*/  IMAD.MOV.U32 R21, RZ, RZ, R146 ;  /* 0x000000ffff157224 */ /* 0x002fe400078e0092 */
.L_x_15938:
[----:B------:R-:W-:Y:S05]  /*bfe0*/  BSYNC B0 ;  /* 0x0000000000007941 */ /* 0x000fea0003800000 */
.L_x_15936:
        /* <DEDUP_REMOVED lines=16> */
.L_x_15942:
[----:B------:R-:W-:Y:S05]  /*c0f0*/  BSYNC B1 ;  /* 0x0000000000017941 */ /* 0x000fea0003800000 */
.L_x_15941:
        /* <DEDUP_REMOVED lines=44> */
.L_x_15940:
[----:B------:R-:W-:Y:S05]  /*c3c0*/  BSYNC B0 ;  /* 0x0000000000007941 */ /* 0x000fea0003800000 */
.L_x_15939:
        /* <DEDUP_REMOVED lines=15> */
.L_x_15943:
        /* <DEDUP_REMOVED lines=12> */
.L_x_15946:
[----:B------:R-:W-:Y:S02]  /*c580*/  IMAD.MOV.U32 R21, RZ, RZ, R146 ;  /* 0x000000ffff157224 */ /* 0x000fe400078e0092 */
.L_x_15947:
[----:B------:R-:W-:Y:S05]  /*c590*/  BSYNC B0 ;  /* 0x0000000000007941 */ /* 0x000fea0003800000 */
.L_x_15945:
        /* <DEDUP_REMOVED lines=16> */
.L_x_15951:
[----:B------:R-:W-:Y:S05]  /*c6a0*/  BSYNC B1 ;  /* 0x0000000000017941 */ /* 0x000fea0003800000 */
.L_x_15950:
        /* <DEDUP_REMOVED lines=44> */
.L_x_15949:
[----:B------:R-:W-:Y:S05]  /*c970*/  BSYNC B0 ;  /* 0x0000000000007941 */ /* 0x000fea0003800000 */
.L_x_15948:
        /* <DEDUP_REMOVED lines=9> */
.L_x_15944:
        /* <DEDUP_REMOVED lines=12> */
.L_x_15953:
[----:B------:R-:W-:Y:S02]  /*cad0*/  IMAD.MOV.U32 R22, RZ, RZ, R146 ;  /* 0x000000ffff167224 */ /* 0x000fe400078e0092 */
.L_x_15954:
[----:B------:R-:W-:Y:S05]  /*cae0*/  BSYNC B0 ;  /* 0x0000000000007941 */ /* 0x000fea0003800000 */
.L_x_15952:
        /* <DEDUP_REMOVED lines=16> */
.L_x_15958:
[----:B------:R-:W-:Y:S05]  /*cbf0*/  BSYNC B1 ;  /* 0x0000000000017941 */ /* 0x000fea0003800000 */
.L_x_15957:
        /* <DEDUP_REMOVED lines=44> */
.L_x_15956:
[----:B------:R-:W-:Y:S05]  /*cec0*/  BSYNC B0 ;  /* 0x0000000000007941 */ /* 0x000fea0003800000 */
.L_x_15955:
        /* <DEDUP_REMOVED lines=14> */
.L_x_15959:
        /* <DEDUP_REMOVED lines=12> */
.L_x_15962:
[----:B------:R-:W-:Y:S02]  /*d070*/  IMAD.MOV.U32 R8, RZ, RZ, R146 ;  /* 0x000000ffff087224 */ /* 0x000fe400078e0092 */
.L_x_15963:
[----:B------:R-:W-:Y:S05]  /*d080*/  BSYNC B0 ;  /* 0x0000000000007941 */ /* 0x000fea0003800000 */
.L_x_15961:
        /* <DEDUP_REMOVED lines=16> */
.L_x_15967:
[----:B------:R-:W-:Y:S05]  /*d190*/  BSYNC B1 ;  /* 0x0000000000017941 */ /* 0x000fea0003800000 */
.L_x_15966:
        /* <DEDUP_REMOVED lines=44> */
.L_x_15965:
[----:B------:R-:W-:Y:S05]  /*d460*/  BSYNC B0 ;  /* 0x0000000000007941 */ /* 0x000fea0003800000 */
.L_x_15964:
        /* <DEDUP_REMOVED lines=9> */
.L_x_15960:
        /* <DEDUP_REMOVED lines=12> */
.L_x_15969:
[----:B------:R-:W-:Y:S02]  /*d5c0*/  IMAD.MOV.U32 R8, RZ, RZ, R146 ;  /* 0x000000ffff087224 */ /* 0x000fe400078e0092 */
.L_x_15970:
[----:B------:R-:W-:Y:S05]  /*d5d0*/  BSYNC B0 ;  /* 0x0000000000007941 */ /* 0x000fea0003800000 */
.L_x_15968:
        /* <DEDUP_REMOVED lines=16> */
.L_x_15974:
[----:B------:R-:W-:Y:S05]  /*d6e0*/  BSYNC B1 ;  /* 0x0000000000017941 */ /* 0x000fea0003800000 */
.L_x_15973:
        /* <DEDUP_REMOVED lines=44> */
.L_x_15972:
[----:B------:R-:W-:Y:S05]  /*d9b0*/  BSYNC B0 ;  /* 0x0000000000007941 */ /* 0x000fea0003800000 */
.L_x_15971:
        /* <DEDUP_REMOVED lines=14> */
.L_x_15975:
        /* <DEDUP_REMOVED lines=12> */
.L_x_15978:
[----:B------:R-:W-:Y:S02]  /*db60*/  IMAD.MOV.U32 R8, RZ, RZ, R146 ;  /* 0x000000ffff087224 */ /* 0x000fe400078e0092 */
.L_x_15979:
[----:B------:R-:W-:Y:S05]  /*db70*/  BSYNC B0 ;  /* 0x0000000000007941 */ /* 0x000fea0003800000 */
.L_x_15977:
        /* <DEDUP_REMOVED lines=16> */
.L_x_15983:
[----:B------:R-:W-:Y:S05]  /*dc80*/  BSYNC B1 ;  /* 0x0000000000017941 */ /* 0x000fea0003800000 */
.L_x_15982:
        /* <DEDUP_REMOVED lines=44> */
.L_x_15981:
[----:B------:R-:W-:Y:S05]  /*df50*/  BSYNC B0 ;  /* 0x0000000000007941 */ /* 0x000fea0003800000 */
.L_x_15980:
        /* <DEDUP_REMOVED lines=9> */
.L_x_15976:
        /* <DEDUP_REMOVED lines=12> */
.L_x_15985:
[----:B------:R-:W-:Y:S02]  /*e0b0*/  IMAD.MOV.U32 R8, RZ, RZ, R146 ;  /* 0x000000ffff087224 */ /* 0x000fe400078e0092 */
.L_x_15986:
[----:B------:R-:W-:Y:S05]  /*e0c0*/  BSYNC B0 ;  /* 0x0000000000007941 */ /* 0x000fea0003800000 */
.L_x_15984:
        /* <DEDUP_REMOVED lines=16> */
.L_x_15990:
[----:B------:R-:W-:Y:S05]  /*e1d0*/  BSYNC B1 ;  /* 0x0000000000017941 */ /* 0x000fea0003800000 */
.L_x_15989:
        /* <DEDUP_REMOVED lines=44> */
.L_x_15988:
[----:B------:R-:W-:Y:S05]  /*e4a0*/  BSYNC B0 ;  /* 0x0000000000007941 */ /* 0x000fea0003800000 */
.L_x_15987:
        /* <DEDUP_REMOVED lines=12> */
.L_x_15991:
        /* <DEDUP_REMOVED lines=12> */
.L_x_15994:
[----:B------:R-:W-:Y:S02]  /*e630*/  IMAD.MOV.U32 R18, RZ, RZ, R146 ;  /* 0x000000ffff127224 */ /* 0x000fe400078e0092 */
.L_x_15995:
[----:B------:R-:W-:Y:S05]  /*e640*/  BSYNC B0 ;  /* 0x0000000000007941 */ /* 0x000fea0003800000 */
.L_x_15993:
        /* <DEDUP_REMOVED lines=16> */
.L_x_15999:
[----:B------:R-:W-:Y:S05]  /*e750*/  BSYNC B1 ;  /* 0x0000000000017941 */ /* 0x000fea0003800000 */
.L_x_15998:
        /* <DEDUP_REMOVED lines=44> */
.L_x_15997:
[----:B------:R-:W-:Y:S05]  /*ea20*/  BSYNC B0 ;  /* 0x0000000000007941 */ /* 0x000fea0003800000 */
.L_x_15996:
        /* <DEDUP_REMOVED lines=9> */
.L_x_15992:
        /* <DEDUP_REMOVED lines=12> */
.L_x_16001:
[----:B------:R-:W-:Y:S02]  /*eb80*/  MOV R18, R146 ;  /* 0x0000009200127202 */ /* 0x000fe40000000f00 */
.L_x_16002:
[----:B------:R-:W-:Y:S05]  /*eb90*/  BSYNC B0 ;  /* 0x0000000000007941 */ /* 0x000fea0003800000 */
.L_x_16000:
        /* <DEDUP_REMOVED lines=16> */
.L_x_16006:
[----:B------:R-:W-:Y:S05]  /*eca0*/  BSYNC B1 ;  /* 0x0000000000017941 */ /* 0x000fea0003800000 */
.L_x_16005:
        /* <DEDUP_REMOVED lines=44> */
.L_x_16004:
[----:B------:R-:W-:Y:S05]  /*ef70*/  BSYNC B0 ;  /* 0x0000000000007941 */ /* 0x000fea0003800000 */
.L_x_16003:
        /* <DEDUP_REMOVED lines=12> */
.L_x_16007:
        /* <DEDUP_REMOVED lines=12> */
.L_x_16010:
[----:B------:R-:W-:Y:S02]  /*f100*/  MOV R17, R146 ;  /* 0x0000009200117202 */ /* 0x000fe40000000f00 */
.L_x_16011:
[----:B------:R-:W-:Y:S05]  /*f110*/  BSYNC B0 ;  /* 0x0000000000007941 */ /* 0x000fea0003800000 */
.L_x_16009:
        /* <DEDUP_REMOVED lines=16> */
.L_x_16015:
[----:B------:R-:W-:Y:S05]  /*f220*/  BSYNC B1 ;  /* 0x0000000000017941 */ /* 0x000fea0003800000 */
.L_x_16014:
        /* <DEDUP_REMOVED lines=44> */
.L_x_16013:
[----:B------:R-:W-:Y:S05]  /*f4f0*/  BSYNC B0 ;  /* 0x0000000000007941 */ /* 0x000fea0003800000 */
.L_x_16012:
        /* <DEDUP_REMOVED lines=9> */
.L_x_16008:
        /* <DEDUP_REMOVED lines=12> */
.L_x_16017:
[----:B------:R-:W-:Y:S02]  /*f650*/  IMAD.MOV.U32 R132, RZ, RZ, R146 ;  /* 0x000000ffff847224 */ /* 0x000fe400078e0092 */
.L_x_16018:
[----:B------:R-:W-:Y:S05]  /*f660*/  BSYNC B0 ;  /* 0x0000000000007941 */ /* 0x000fea0003800000 */
.L_x_16016:
        /* <DEDUP_REMOVED lines=16> */
.L_x_16022:
[----:B------:R-:W-:Y:S05]  /*f770*/  BSYNC B1 ;  /* 0x0000000000017941 */ /* 0x000fea0003800000 */
.L_x_16021:
        /* <DEDUP_REMOVED lines=44> */
.L_x_16020:
[----:B------:R-:W-:Y:S05]  /*fa40*/  BSYNC B0 ;  /* 0x0000000000007941 */ /* 0x000fea0003800000 */
.L_x_16019:
        /* <DEDUP_REMOVED lines=12> */
.L_x_16023:
        /* <DEDUP_REMOVED lines=12> */
.L_x_16026:
[----:B------:R-:W-:Y:S02]  /*fbd0*/  IMAD.MOV.U32 R10, RZ, RZ, R146 ;  /* 0x000000ffff0a7224 */ /* 0x000fe400078e0092 */
.L_x_16027:
[----:B------:R-:W-:Y:S05]  /*fbe0*/  BSYNC B0 ;  /* 0x0000000000007941 */ /* 0x000fea0003800000 */
.L_x_16025:
        /* <DEDUP_REMOVED lines=16> */
.L_x_16031:
[----:B------:R-:W-:Y:S05]  /*fcf0*/  BSYNC B1 ;  /* 0x0000000000017941 */ /* 0x000fea0003800000 */
.L_x_16030:
        /* <DEDUP_REMOVED lines=44> */
.L_x_16029:
[----:B------:R-:W-:Y:S05]  /*ffc0*/  BSYNC B0 ;  /* 0x0000000000007941 */ /* 0x000fea0003800000 */
.L_x_16028:
        /* <DEDUP_REMOVED lines=9> */
.L_x_16024:
        /* <DEDUP_REMOVED lines=12> */
.L_x_16033:
[----:B------:R-:W-:Y:S02]  /*10120*/  IMAD.MOV.U32 R10, RZ, RZ, R146 ;  /* 0x000000ffff0a7224 */ /* 0x000fe400078e0092 */
.L_x_16034:
[----:B------:R-:W-:Y:S05]  /*10130*/  BSYNC B0 ;  /* 0x0000000000007941 */ /* 0x000fea0003800000 */
.L_x_16032:
        /* <DEDUP_REMOVED lines=16> */
.L_x_16038:
[----:B------:R-:W-:Y:S05]  /*10240*/  BSYNC B1 ;  /* 0x0000000000017941 */ /* 0x000fea0003800000 */
.L_x_16037:
        /* <DEDUP_REMOVED lines=44> */
.L_x_16036:
[----:B------:R-:W-:Y:S05]  /*10510*/  BSYNC B0 ;  /* 0x0000000000007941 */ /* 0x000fea0003800000 */
.L_x_16035:
        /* <DEDUP_REMOVED lines=12> */
.L_x_16039:
        /* <DEDUP_REMOVED lines=12> */
.L_x_16042:
[----:B------:R-:W-:Y:S02]  /*106a0*/  IMAD.MOV.U32 R10, RZ, RZ, R146 ;  /* 0x000000ffff0a7224 */ /* 0x000fe400078e0092 */
.L_x_16043:
[----:B------:R-:W-:Y:S05]  /*106b0*/  BSYNC B0 ;  /* 0x0000000000007941 */ /* 0x000fea0003800000 */
.L_x_16041:
        /* <DEDUP_REMOVED lines=16> */
.L_x_16047:
[----:B------:R-:W-:Y:S05]  /*107c0*/  BSYNC B1 ;  /* 0x0000000000017941 */ /* 0x000fea0003800000 */
.L_x_16046:
        /* <DEDUP_REMOVED lines=44> */
.L_x_16045:
[----:B------:R-:W-:Y:S05]  /*10a90*/  BSYNC B0 ;  /* 0x0000000000007941 */ /* 0x000fea0003800000 */
.L_x_16044:
        /* <DEDUP_REMOVED lines=9> */
.L_x_16040:
        /* <DEDUP_REMOVED lines=12> */
.L_x_16049:
[----:B------:R-:W-:Y:S02]  /*10bf0*/  MOV R10, R146 ;  /* 0x00000092000a7202 */ /* 0x000fe40000000f00 */
.L_x_16050:
[----:B------:R-:W-:Y:S05]  /*10c00*/  BSYNC B0 ;  /* 0x0000000000007941 */ /* 0x000fea0003800000 */
.L_x_16048:
        /* <DEDUP_REMOVED lines=16> */
.L_x_16054:
[----:B------:R-:W-:Y:S05]  /*10d10*/  BSYNC B1 ;  /* 0x0000000000017941 */ /* 0x000fea0003800000 */
.L_x_16053:
        /* <DEDUP_REMOVED lines=44> */
.L_x_16052:
[----:B------:R-:W-:Y:S05]  /*10fe0*/  BSYNC B0 ;  /* 0x0000000000007941 */ /* 0x000fea0003800000 */
.L_x_16051:
        /* <DEDUP_REMOVED lines=13> */
.L_x_16055:
        /* <DEDUP_REMOVED lines=12> */
.L_x_16058:
[----:B------:R-:W-:Y:S02]  /*11180*/  MOV R14, R146 ;  /* 0x00000092000e7202 */ /* 0x000fe40000000f00 */
.L_x_16059:
[----:B------:R-:W-:Y:S05]  /*11190*/  BSYNC B0 ;  /* 0x0000000000007941 */ /* 0x000fea0003800000 */
.L_x_16057:
        /* <DEDUP_REMOVED lines=18> */
.L_x_16063:
[----:B------:R-:W-:Y:S05]  /*112c0*/  BSYNC B1 ;  /* 0x0000000000017941 */ /* 0x000fea0003800000 */
.L_x_16062:
        /* <DEDUP_REMOVED lines=43> */
.L_x_16061:
[----:B------:R-:W-:Y:S05]  /*11580*/  BSYNC B0 ;  /* 0x0000000000007941 */ /* 0x000fea0003800000 */
.L_x_16060:
        /* <DEDUP_REMOVED lines=9> */
.L_x_16056:
[----:B------:R-:W-:Y:S02]  /*11620*/  SEL R9, RZ, 0x10000, P4 ;  /* 0x00010000ff097807 */ /* 0x000fe40002000000 */
        /* <DEDUP_REMOVED lines=8> */
[----:B------:R-:W-:Y:S01]  /*116b0*/  LOP3.LUT R14, R14, R11, R9, 0xfe, !PT ;  /* 0x0000000b0e0e7212 */ /* 0x000fe200078efe09 */
[----:B------:R-:W-:Y:S01]  /*116c0*/  IMAD.WIDE.U32 R10, R10, 0x10000, RZ ;  /* 0x000100000a0a7825 */ /* 0x000fe200078e00ff */
[----:B------:R-:W-:Y:S02]  /*116d0*/  SEL R15, RZ, 0x1, P2 ;  /* 0x00000001ff0f7807 */ /* 0x000fe40001000000 */
[----:B------:R-:W-:Y:S01]  /*116e0*/  LOP3.LUT P5, RZ, R155, 0x8, RZ, 0xc0, !PT ;  /* 0x000000089bff7812 */ /* 0x000fe200078ac0ff */
[----:B------:R-:W-:Y:S01]  /*116f0*/  IMAD.WIDE.U32 R8, R8, 0x100, RZ ;  /* 0x0000010008087825 */ /* 0x000fe200078e00ff */
[----:B------:R-:W-:-:S02]  /*11700*/  LOP3.LUT R13, R13, R14, R15, 0xfe, !PT ;  /* 0x0000000e0d0d7212 */ /* 0x000fc400078efe0f */
[----:B------:R-:W-:Y:S02]  /*11710*/  SEL R15, RZ, 0x1, P5 ;  /* 0x00000001ff0f7807 */ /* 0x000fe40002800000 */
[----:B------:R-:W-:Y:S02]  /*11720*/  LOP3.LUT R8, R8, R12, R10, 0xfe, !PT ;  /* 0x0000000c08087212 */ /* 0x000fe400078efe0a */
[----:B------:R-:W-:Y:S01]  /*11730*/  LOP3.LUT R9, R9, R13, R11, 0xfe, !PT ;  /* 0x0000000d09097212 */ /* 0x000fe200078efe0b */
[----:B------:R-:W-:Y:S01]  /*11740*/  IMAD.WIDE.U32 R12, R150, R149, c[0x0][0x188] ;  /* 0x00006200960c7625 */ /* 0x000fe200078e0095 */
[----:B------:R-:W-:Y:S02]  /*11750*/  LOP3.LUT R8, R8, R15, RZ, 0xfc, !PT ;  /* 0x0000000f08087212 */ /* 0x000fe400078efcff */
[----:B------:R-:W-:Y:S01]  /*11760*/  LOP3.LUT P6, RZ, R155, 0x20, RZ, 0xc0, !PT ;  /* 0x000000209bff7812 */ /* 0x000fe200078cc0ff */
[----:B------:R-:W-:Y:S01]  /*11770*/  IMAD.WIDE.U32 R10, R150, R151, c[0x0][0x190] ;  /* 0x00006400960a7625 */ /* 0x000fe200078e0097 */
[----:B------:R0:W-:Y:S01]  /*11780*/  STG.E.128 [R12.64], R20 ;  /* 0x000000140c007986 */ /* 0x0001e2000c101d06 */
[----:B------:R-:W-:-:S03]  /*11790*/  IADD3 R132, R156, 0x180, RZ ;  /* 0x000001809c847810 */ /* 0x000fc60007ffe0ff */
[----:B------:R0:W-:Y:S02]  /*117a0*/  STG.E.128 [R12.64+0x10], R16 ;  /* 0x000010100c007986 */ /* 0x0001e4000c101d06 */
[C---:B------:R-:W-:Y:S02]  /*117b0*/  @P0 IMAD.WIDE.U32 R14, R132.reuse, R149, c[0x0][0x180] ;  /* 0x00006000840e0625 */ /* 0x040fe400078e0095 */
[----:B------:R0:W-:Y:S02]  /*117c0*/  STG.E.64 [R10.64], R8 ;  /* 0x000000080a007986 */ /* 0x0001e4000c101b06 */
[----:B------:R-:W-:-:S04]  /*117d0*/  IMAD.WIDE.U32 R136, R132, R133, c[0x0][0x170] ;  /* 0x00005c0084887625 */ /* 0x000fc800078e0085 */
[----:B------:R-:W-:Y:S01]  /*117e0*/  @P6 IMAD.WIDE.U32 R134, R132, R133, c[0x0][0x178] ;  /* 0x00005e0084866625 */ /* 0x000fe200078e0085 */
        /* <DEDUP_REMOVED lines=20> */
.L_x_16064:
        /* <DEDUP_REMOVED lines=16> */
.L_x_16066:
[----:B-1----:R-:W-:Y:S02]  /*11a30*/  IMAD.MOV.U32 R139, RZ, RZ, R146 ;  /* 0x000000ffff8b7224 */ /* 0x002fe400078e0092 */
.L_x_16067:
[----:B------:R-:W-:Y:S05]  /*11a40*/  BSYNC B0 ;  /* 0x0000000000007941 */ /* 0x000fea0003800000 */
.L_x_16065:
        /* <DEDUP_REMOVED lines=16> */
.L_x_16071:
[----:B------:R-:W-:Y:S05]  /*11b50*/  BSYNC B1 ;  /* 0x0000000000017941 */ /* 0x000fea0003800000 */
.L_x_16070:
        /* <DEDUP_REMOVED lines=44> */
.L_x_16069:
[----:B------:R-:W-:Y:S05]  /*11e20*/  BSYNC B0 ;  /* 0x0000000000007941 */ /* 0x000fea0003800000 */
.L_x_16068:
        /* <DEDUP_REMOVED lines=15> */
.L_x_16072:
        /* <DEDUP_REMOVED lines=12> */
.L_x_16075:
[----:B------:R-:W-:Y:S02]  /*11fe0*/  IMAD.MOV.U32 R13, RZ, RZ, R146 ;  /* 0x000000ffff0d7224 */ /* 0x000fe400078e0092 */
.L_x_16076:
[----:B------:R-:W-:Y:S05]  /*11ff0*/  BSYNC B0 ;  /* 0x0000000000007941 */ /* 0x000fea0003800000 */
.L_x_16074:
        /* <DEDUP_REMOVED lines=16> */
.L_x_16080:
[----:B------:R-:W-:Y:S05]  /*12100*/  BSYNC B1 ;  /* 0x0000000000017941 */ /* 0x000fea0003800000 */
.L_x_16079:
        /* <DEDUP_REMOVED lines=44> */
.L_x_16078:
[----:B------:R-:W-:Y:S05]  /*123d0*/  BSYNC B0 ;  /* 0x0000000000007941 */ /* 0x000fea0003800000 */
.L_x_16077:
        /* <DEDUP_REMOVED lines=9> */
.L_x_16073:
        /* <DEDUP_REMOVED lines=12> */
.L_x_16082:
[----:B------:R-:W-:Y:S02]  /*12530*/  IMAD.MOV.U32 R150, RZ, RZ, R146 ;  /* 0x000000ffff967224 */ /* 0x000fe400078e0092 */
.L_x_16083:
[----:B------:R-:W-:Y:S05]  /*12540*/  BSYNC B0 ;  /* 0x0000000000007941 */ /* 0x000fea0003800000 */
.L_x_16081:
        /* <DEDUP_REMOVED lines=16> */
.L_x_16087:
[----:B------:R-:W-:Y:S05]  /*12650*/  BSYNC B1 ;  /* 0x0000000000017941 */ /* 0x000fea0003800000 */
.L_x_16086:
        /* <DEDUP_REMOVED lines=44> */
.L_x_16085:
[----:B------:R-:W-:Y:S05]  /*12920*/  BSYNC B0 ;  /* 0x0000000000007941 */ /* 0x000fea0003800000 */
.L_x_16084:
        /* <DEDUP_REMOVED lines=14> */
.L_x_16088:
        /* <DEDUP_REMOVED lines=12> */
.L_x_16091:
[----:B------:R-:W-:Y:S02]  /*12ad0*/  IMAD.MOV.U32 R8, RZ, RZ, R146 ;  /* 0x000000ffff087224 */ /* 0x000fe400078e0092 */
.L_x_16092:
[----:B------:R-:W-:Y:S05]  /*12ae0*/  BSYNC B0 ;  /* 0x0000000000007941 */ /* 0x000fea0003800000 */
.L_x_16090:
        /* <DEDUP_REMOVED lines=16> */
.L_x_16096:
[----:B------:R-:W-:Y:S05]  /*12bf0*/  BSYNC B1 ;  /* 0x0000000000017941 */ /* 0x000fea0003800000 */
.L_x_16095:
        /* <DEDUP_REMOVED lines=44> */
.L_x_16094:
[----:B------:R-:W-:Y:S05]  /*12ec0*/  BSYNC B0 ;  /* 0x0000000000007941 */ /* 0x000fea0003800000 */
.L_x_16093:
        /* <DEDUP_REMOVED lines=9> */
.L_x_16089:
        /* <DEDUP_REMOVED lines=12> */
.L_x_16098:
[----:B------:R-:W-:Y:S02]  /*13020*/  MOV R8, R146 ;  /* 0x0000009200087202 */ /* 0x000fe40000000f00 */
.L_x_16099:
[----:B------:R-:W-:Y:S05]  /*13030*/  BSYNC B0 ;  /* 0x0000000000007941 */ /* 0x000fea0003800000 */
.L_x_16097:
        /* <DEDUP_REMOVED lines=16> */
.L_x_16103:
[----:B------:R-:W-:Y:S05]  /*13140*/  BSYNC B1 ;  /* 0x0000000000017941 */ /* 0x000fea0003800000 */
.L_x_16102:
        /* <DEDUP_REMOVED lines=44> */
.L_x_16101:
[----:B------:R-:W-:Y:S05]  /*13410*/  BSYNC B0 ;  /* 0x0000000000007941 */ /* 0x000fea0003800000 */
.L_x_16100:
        /* <DEDUP_REMOVED lines=14> */
.L_x_16104:
        /* <DEDUP_REMOVED lines=12> */
.L_x_16107:
[----:B------:R-:W-:Y:S02]  /*135c0*/  MOV R8, R146 ;  /* 0x0000009200087202 */ /* 0x000fe40000000f00 */
.L_x_16108:
[----:B------:R-:W-:Y:S05]  /*135d0*/  BSYNC B0 ;  /* 0x0000000000007941 */ /* 0x000fea0003800000 */
.L_x_16106:
        /* <DEDUP_REMOVED lines=16> */
.L_x_16112:
[----:B------:R-:W-:Y:S05]  /*136e0*/  BSYNC B1 ;  /* 0x0000000000017941 */ /* 0x000fea0003800000 */
.L_x_16111:
        /* <DEDUP_REMOVED lines=44> */
.L_x_16110:
[----:B------:R-:W-:Y:S05]  /*139b0*/  BSYNC B0 ;  /* 0x0000000000007941 */ /* 0x000fea0003800000 */
.L_x_16109:
        /* <DEDUP_REMOVED lines=9> */
.L_x_16105:
        /* <DEDUP_REMOVED lines=12> */
.L_x_16114:
[----:B------:R-:W-:Y:S02]  /*13b10*/  IMAD.MOV.U32 R8, RZ, RZ, R146 ;  /* 0x000000ffff087224 */ /* 0x000fe400078e0092 */
.L_x_16115:
[----:B------:R-:W-:Y:S05]  /*13b20*/  BSYNC B0 ;  /* 0x0000000000007941 */ /* 0x000fea0003800000 */
.L_x_16113:
        /* <DEDUP_REMOVED lines=16> */
.L_x_16119:
[----:B------:R-:W-:Y:S05]  /*13c30*/  BSYNC B1 ;  /* 0x0000000000017941 */ /* 0x000fea0003800000 */
.L_x_16118:
        /* <DEDUP_REMOVED lines=44> */
.L_x_16117:
[----:B------:R-:W-:Y:S05]  /*13f00*/  BSYNC B0 ;  /* 0x0000000000007941 */ /* 0x000fea0003800000 */
.L_x_16116:
        /* <DEDUP_REMOVED lines=12> */
.L_x_16120:
        /* <DEDUP_REMOVED lines=12> */
.L_x_16123:
[----:B------:R-:W-:Y:S02]  /*14090*/  IMAD.MOV.U32 R150, RZ, RZ, R146 ;  /* 0x000000ffff967224 */ /* 0x000fe400078e0092 */
.L_x_16124:
[----:B------:R-:W-:Y:S05]  /*140a0*/  BSYNC B0 ;  /* 0x0000000000007941 */ /* 0x000fea0003800000 */
.L_x_16122:
        /* <DEDUP_REMOVED lines=16> */
.L_x_16128:
[----:B------:R-:W-:Y:S05]  /*141b0*/  BSYNC B1 ;  /* 0x0000000000017941 */ /* 0x000fea0003800000 */
.L_x_16127:
        /* <DEDUP_REMOVED lines=44> */
.L_x_16126:
[----:B------:R-:W-:Y:S05]  /*14480*/  BSYNC B0 ;  /* 0x0000000000007941 */ /* 0x000fea0003800000 */
.L_x_16125:
        /* <DEDUP_REMOVED lines=9> */
.L_x_16121:
        /* <DEDUP_REMOVED lines=12> */
.L_x_16130:
[----:B------:R-:W-:Y:S02]  /*145e0*/  IMAD.MOV.U32 R138, RZ, RZ, R146 ;  /* 0x000000ffff8a7224 */ /* 0x000fe400078e0092 */
.L_x_16131:
[----:B------:R-:W-:Y:S05]  /*145f0*/  BSYNC B0 ;  /* 0x0000000000007941 */ /* 0x000fea0003800000 */
.L_x_16129:
        /* <DEDUP_REMOVED lines=16> */
.L_x_16135:
[----:B------:R-:W-:Y:S05]  /*14700*/  BSYNC B1 ;  /* 0x0000000000017941 */ /* 0x000fea0003800000 */
.L_x_16134:
        /* <DEDUP_REMOVED lines=44> */
.L_x_16133:
[----:B------:R-:W-:Y:S05]  /*149d0*/  BSYNC B0 ;  /* 0x0000000000007941 */ /* 0x000fea0003800000 */
.L_x_16132:
        /* <DEDUP_REMOVED lines=12> */
.L_x_16136:
        /* <DEDUP_REMOVED lines=12> */
.L_x_16139:
[----:B------:R-:W-:Y:S02]  /*14b60*/  IMAD.MOV.U32 R9, RZ, RZ, R146 ;  /* 0x000000ffff097224 */ /* 0x000fe400078e0092 */
.L_x_16140:
[----:B------:R-:W-:Y:S05]  /*14b70*/  BSYNC B0 ;  /* 0x0000000000007941 */ /* 0x000fea0003800000 */
.L_x_16138:
        /* <DEDUP_REMOVED lines=16> */
.L_x_16144:
[----:B------:R-:W-:Y:S05]  /*14c80*/  BSYNC B1 ;  /* 0x0000000000017941 */ /* 0x000fea0003800000 */
.L_x_16143:
        /* <DEDUP_REMOVED lines=44> */
.L_x_16142:
[----:B------:R-:W-:Y:S05]  /*14f50*/  BSYNC B0 ;  /* 0x0000000000007941 */ /* 0x000fea0003800000 */
.L_x_16141:
        /* <DEDUP_REMOVED lines=9> */
.L_x_16137:
        /* <DEDUP_REMOVED lines=12> */
.L_x_16146:
[----:B------:R-:W-:Y:S02]  /*150b0*/  MOV R150, R146 ;  /* 0x0000009200967202 */ /* 0x000fe40000000f00 */
.L_x_16147:
[----:B------:R-:W-:Y:S05]  /*150c0*/  BSYNC B0 ;  /* 0x0000000000007941 */ /* 0x000fea0003800000 */
.L_x_16145:
        /* <DEDUP_REMOVED lines=16> */
.L_x_16151:
[----:B------:R-:W-:Y:S05]  /*151d0*/  BSYNC B1 ;  /* 0x0000000000017941 */ /* 0x000fea0003800000 */
.L_x_16150:
        /* <DEDUP_REMOVED lines=44> */
.L_x_16149:
[----:B------:R-:W-:Y:S05]  /*154a0*/  BSYNC B0 ;  /* 0x0000000000007941 */ /* 0x000fea0003800000 */
.L_x_16148:
        /* <DEDUP_REMOVED lines=12> */
.L_x_16152:
        /* <DEDUP_REMOVED lines=12> */
.L_x_16155:
[----:B------:R-:W-:Y:S02]  /*15630*/  MOV R10, R146 ;  /* 0x00000092000a7202 */ /* 0x000fe40000000f00 */
.L_x_16156:
[----:B------:R-:W-:Y:S05]  /*15640*/  BSYNC B0 ;  /* 0x0000000000007941 */ /* 0x000fea0003800000 */
.L_x_16154:
        /* <DEDUP_REMOVED lines=16> */
.L_x_16160:
[----:B------:R-:W-:Y:S05]  /*15750*/  BSYNC B1 ;  /* 0x0000000000017941 */ /* 0x000fea0003800000 */
.L_x_16159:
        /* <DEDUP_REMOVED lines=44> */
.L_x_16158:
[----:B------:R-:W-:Y:S05]  /*15a20*/  BSYNC B0 ;  /* 0x0000000000007941 */ /* 0x000fea0003800000 */
.L_x_16157:
        /* <DEDUP_REMOVED lines=9> */
.L_x_16153:
        /* <DEDUP_REMOVED lines=12> */
.L_x_16162:
[----:B------:R-:W-:Y:S02]  /*15b80*/  IMAD.MOV.U32 R150, RZ, RZ, R146 ;  /* 0x000000ffff967224 */ /* 0x000fe400078e0092 */
.L_x_16163:
[----:B------:R-:W-:Y:S05]  /*15b90*/  BSYNC B0 ;  /* 0x0000000000007941 */ /* 0x000fea0003800000 */
.L_x_16161:
        /* <DEDUP_REMOVED lines=16> */
.L_x_16167:
[----:B------:R-:W-:Y:S05]  /*15ca0*/  BSYNC B1 ;  /* 0x0000000000017941 */ /* 0x000fea0003800000 */
.L_x_16166:
        /* <DEDUP_REMOVED lines=44> */
.L_x_16165:
[----:B------:R-:W-:Y:S05]  /*15f70*/  BSYNC B0 ;  /* 0x0000000000007941 */ /* 0x000fea0003800000 */
.L_x_16164:
        /* <DEDUP_REMOVED lines=12> */
.L_x_16168:
        /* <DEDUP_REMOVED lines=12> */
.L_x_16171:
[----:B------:R-:W-:Y:S02]  /*16100*/  IMAD.MOV.U32 R138, RZ, RZ, R146 ;  /* 0x000000ffff8a7224 */ /* 0x000fe400078e0092 */
.L_x_16172:
[----:B------:R-:W-:Y:S05]  /*16110*/  BSYNC B0 ;  /* 0x0000000000007941 */ /* 0x000fea0003800000 */
.L_x_16170:
        /* <DEDUP_REMOVED lines=16> */
.L_x_16176:
[----:B------:R-:W-:Y:S05]  /*16220*/  BSYNC B1 ;  /* 0x0000000000017941 */ /* 0x000fea0003800000 */
.L_x_16175:
        /* <DEDUP_REMOVED lines=44> */
.L_x_16174:
[----:B------:R-:W-:Y:S05]  /*164f0*/  BSYNC B0 ;  /* 0x0000000000007941 */ /* 0x000fea0003800000 */
.L_x_16173:
        /* <DEDUP_REMOVED lines=9> */
.L_x_16169:
        /* <DEDUP_REMOVED lines=12> */
.L_x_16178:
[----:B------:R-:W-:Y:S02]  /*16650*/  IMAD.MOV.U32 R150, RZ, RZ, R146 ;  /* 0x000000ffff967224 */ /* 0x000fe400078e0092 */
.L_x_16179:
[----:B------:R-:W-:Y:S05]  /*16660*/  BSYNC B0 ;  /* 0x0000000000007941 */ /* 0x000fea0003800000 */
.L_x_16177:
        /* <DEDUP_REMOVED lines=16> */
.L_x_16183:
[----:B------:R-:W-:Y:S05]  /*16770*/  BSYNC B1 ;  /* 0x0000000000017941 */ /* 0x000fea0003800000 */
.L_x_16182:
        /* <DEDUP_REMOVED lines=44> */
.L_x_16181:
[----:B------:R-:W-:Y:S05]  /*16a40*/  BSYNC B0 ;  /* 0x0000000000007941 */ /* 0x000fea0003800000 */
.L_x_16180:
        /* <DEDUP_REMOVED lines=13> */
.L_x_16184:
        /* <DEDUP_REMOVED lines=12> */
.L_x_16187:
[----:B------:R-:W-:Y:S02]  /*16be0*/  IMAD.MOV.U32 R138, RZ, RZ, R146 ;  /* 0x000000ffff8a7224 */ /* 0x000fe400078e0092 */
.L_x_16188:
[----:B------:R-:W-:Y:S05]  /*16bf0*/  BSYNC B0 ;  /* 0x0000000000007941 */ /* 0x000fea0003800000 */
.L_x_16186:
        /* <DEDUP_REMOVED lines=18> */
.L_x_16192:
[----:B------:R-:W-:Y:S05]  /*16d20*/  BSYNC B1 ;  /* 0x0000000000017941 */ /* 0x000fea0003800000 */
.L_x_16191:
        /* <DEDUP_REMOVED lines=43> */
.L_x_16190:
[----:B------:R-:W-:Y:S05]  /*16fe0*/  BSYNC B0 ;  /* 0x0000000000007941 */ /* 0x000fea0003800000 */
.L_x_16189:
        /* <DEDUP_REMOVED lines=9> */
.L_x_16185:
        /* <DEDUP_REMOVED lines=8> */
[----:B------:R-:W-:Y:S02]  /*17100*/  LOP3.LUT P3, RZ, R155, 0x2, RZ, 0xc0, !PT ;  /* 0x000000029bff7812 */ /* 0x000fe4000786c0ff */
[----:B------:R-:W-:Y:S02]  /*17110*/  LOP3.LUT R139, R139, R134, R135, 0xfe, !PT ;  /* 0x000000868b8b7212 */ /* 0x000fe400078efe87 */
[----:B------:R-:W-:Y:S02]  /*17120*/  SEL R136, RZ, 0x1, P3 ;  /* 0x00000001ff887807 */ /* 0x000fe40001800000 */
[----:B------:R-:W-:Y:S02]  /*17130*/  SEL R134, RZ, 0x1, P4 ;  /* 0x00000001ff867807 */ /* 0x000fe40002000000 */
[C---:B------:R-:W-:Y:S01]  /*17140*/  LOP3.LUT P5, RZ, R155.reuse, 0x8, RZ, 0xc0, !PT ;  /* 0x000000089bff7812 */ /* 0x040fe200078ac0ff */
[----:B------:R-:W-:Y:S01]  /*17150*/  IMAD.WIDE.U32 R136, R136, 0x10000, RZ ;  /* 0x0001000088887825 */ /* 0x000fe200078e00ff */
[----:B------:R-:W-:-:S02]  /*17160*/  LOP3.LUT P6, RZ, R155, 0x20, RZ, 0xc0, !PT ;  /* 0x000000209bff7812 */ /* 0x000fc400078cc0ff */
[----:B------:R-:W-:Y:S01]  /*17170*/  IADD3 R158, R156, 0x200, RZ ;  /* 0x000002009c9e7810 */ /* 0x000fe20007ffe0ff */
[----:B------:R-:W-:-:S05]  /*17180*/  IMAD.WIDE.U32 R134, R134, 0x100, RZ ;  /* 0x0000010086867825 */ /* 0x000fca00078e00ff */
[----:B------:R-:W-:Y:S02]  /*17190*/  LOP3.LUT R135, R135, R139, R137, 0xfe, !PT ;  /* 0x0000008b87877212 */ /* 0x000fe400078efe89 */
[----:B------:R-:W-:Y:S01]  /*171a0*/  LOP3.LUT R134, R134, R138, R136, 0xfe, !PT ;  /* 0x0000008a86867212 */ /* 0x000fe200078efe88 */
[----:B------:R-:W-:Y:S01]  /*171b0*/  IMAD.WIDE.U32 R138, R132, R149, c[0x0][0x188] ;  /* 0x00006200848a7625 */ /* 0x000fe200078e0095 */
[----:B------:R-:W-:-:S04]  /*171c0*/  SEL R137, RZ, 0x1, P5 ;  /* 0x00000001ff897807 */ /* 0x000fc80002800000 */
[----:B------:R-:W-:Y:S01]  /*171d0*/  LOP3.LUT R134, R134, R137, RZ, 0xfc, !PT ;  /* 0x0000008986867212 */ /* 0x000fe200078efcff */
[----:B------:R-:W-:Y:S01]  /*171e0*/  IMAD.WIDE.U32 R136, R132, R151, c[0x0][0x190] ;  /* 0x0000640084887625 */ /* 0x000fe200078e0097 */
[----:B------:R0:W-:Y:S04]  /*171f0*/  STG.E.128 [R138.64], R12 ;  /* 0x0000000c8a007986 */ /* 0x0001e8000c101d06 */
[----:B------:R0:W-:Y:S04]  /*17200*/  STG.E.128 [R138.64+0x10], R8 ;  /* 0x000010088a007986 */ /* 0x0001e8000c101d06 */
[----:B------:R0:W-:Y:S01]  /*17210*/  STG.E.64 [R136.64], R134 ;  /* 0x0000008688007986 */ /* 0x0001e2000c101b06 */
        /* <DEDUP_REMOVED lines=20> */
.L_x_16193:
[----:B0-----:R-:W-:-:S04]  /*17360*/  IMAD.WIDE.U32 R136, R158, R133, c[0x0][0x170] ;  /* 0x00005c009e887625 */ /* 0x001fc800078e0085 */
[C---:B------:R-:W-:Y:S02]  /*17370*/  @P0 IMAD.WIDE.U32 R134, R158.reuse, R149, c[0x0][0x180] ;  /* 0x000060009e860625 */ /* 0x040fe400078e0095 */
[----:B------:R-:W5:Y:S02]  /*17380*/  LDG.E.128 R136, [R136.64] ;  /* 0x0000000688887981 */ /* 0x000f64000c1e1d00 */
[----:B------:R-:W-:Y:S02]  /*17390*/  @P6 IMAD.WIDE.U32 R160, R158, R133, c[0x0][0x178] ;  /* 0x00005e009ea06625 */ /* 0x000fe400078e0085 */
[----:B------:R0:W5:Y:S04]  /*173a0*/  @P0 LDG.E.128 R44, [R134.64] ;  /* 0x00000006862c0981 */ /* 0x000168000c1e1d00 */
[----:B------:R0:W5:Y:S04]  /*173b0*/  @P0 LDG.E.128 R40, [R134.64+0x10] ;  /* 0x0000100686280981 */ /* 0x000168000c1e1d00 */
[----:B------:R0:W5:Y:S01]  /*173c0*/  @P6 LDG.E.128 R48, [R160.64] ;  /* 0x00000006a0306981 */ /* 0x000162000c1e1d00 */
        /* <DEDUP_REMOVED lines=12> */
.L_x_16195:
[----:B0-----:R-:W-:Y:S02]  /*17490*/  MOV R157, R146 ;  /* 0x00000092009d7202 */ /* 0x001fe40000000f00 */
.L_x_16196:
[----:B------:R-:W-:Y:S05]  /*174a0*/  BSYNC B0 ;  /* 0x0000000000007941 */ /* 0x000fea0003800000 */
.L_x_16194:
        /* <DEDUP_REMOVED lines=16> */
.L_x_16200:
[----:B------:R-:W-:Y:S05]  /*175b0*/  BSYNC B1 ;  /* 0x0000000000017941 */ /* 0x000fea0003800000 */
.L_x_16199:
[----:B------:R-:W-:Y:S01]  /*175c0*/  LOP3.LUT R132, R4, UR5, R5, 0x96, !PT ;  /* 0x0000000504847c12 */ /* 0x000fe2000f8e9605 */
[----:B------:R-:W-:Y:S01]  /*175d0*/  IMAD.HI.U32 R4, R153, -0x326172a9, RZ ;  /* 0xcd9e8d5799047827 */ /* 0x000fe200078e00ff */
[----:B------:R-:W-:-:S03]  /*175e0*/  HFMA2.MMA R162, -RZ, RZ, 0, 0 ;  /* 0x00000000ffa27435 */ /* 0x000fc600000001ff */
        /* <DEDUP_REMOVED lines=41> */
.L_x_16198:
[----:B------:R-:W-:Y:S05]  /*17880*/  BSYNC B0 ;  /* 0x0000000000007941 */ /* 0x000fea0003800000 */
.L_x_16197:
        /* <DEDUP_REMOVED lines=15> */
.L_x_16201:
        /* <DEDUP_REMOVED lines=12> */
.L_x_16204:
[----:B------:R-:W-:Y:S02]  /*17a40*/  MOV R133, R146 ;  /* 0x0000009200857202 */ /* 0x000fe40000000f00 */
.L_x_16205:
[----:B------:R-:W-:Y:S05]  /*17a50*/  BSYNC B0 ;  /* 0x0000000000007941 */ /* 0x000fea0003800000 */
.L_x_16203:
        /* <DEDUP_REMOVED lines=16> */
.L_x_16209:
[----:B------:R-:W-:Y:S05]  /*17b60*/  BSYNC B1 ;  /* 0x0000000000017941 */ /* 0x000fea0003800000 */
.L_x_16208:
        /* <DEDUP_REMOVED lines=44> */
.L_x_16207:
[----:B------:R-:W-:Y:S05]  /*17e30*/  BSYNC B0 ;  /* 0x0000000000007941 */ /* 0x000fea0003800000 */
.L_x_16206:
        /* <DEDUP_REMOVED lines=9> */
.L_x_16202:
        /* <DEDUP_REMOVED lines=12> */
.L_x_16211:
[----:B------:R-:W-:Y:S02]  /*17f90*/  IMAD.MOV.U32 R150, RZ, RZ, R146 ;  /* 0x000000ffff967224 */ /* 0x000fe400078e0092 */
.L_x_16212:
[----:B------:R-:W-:Y:S05]  /*17fa0*/  BSYNC B0 ;  /* 0x0000000000007941 */ /* 0x000fea0003800000 */
.L_x_16210:
        /* <DEDUP_REMOVED lines=16> */
.L_x_16216:
[----:B------:R-:W-:Y:S05]  /*180b0*/  BSYNC B1 ;  /* 0x0000000000017941 */ /* 0x000fea0003800000 */
.L_x_16215:
        /* <DEDUP_REMOVED lines=44> */
.L_x_16214:
[----:B------:R-:W-:Y:S05]  /*18380*/  BSYNC B0 ;  /* 0x0000000000007941 */ /* 0x000fea0003800000 */
.L_x_16213:
        /* <DEDUP_REMOVED lines=14> */
.L_x_16217:
        /* <DEDUP_REMOVED lines=12> */
.L_x_16220:
[----:B------:R-:W-:Y:S02]  /*18530*/  IMAD.MOV.U32 R136, RZ, RZ, R146 ;  /* 0x000000ffff887224 */ /* 0x000fe400078e0092 */
.L_x_16221:
[----:B------:R-:W-:Y:S05]  /*18540*/  BSYNC B0 ;  /* 0x0000000000007941 */ /* 0x000fea0003800000 */
.L_x_16219:
        /* <DEDUP_REMOVED lines=16> */
.L_x_16225:
[----:B------:R-:W-:Y:S05]  /*18650*/  BSYNC B1 ;  /* 0x0000000000017941 */ /* 0x000fea0003800000 */
.L_x_16224:
        /* <DEDUP_REMOVED lines=44> */
.L_x_16223:
[----:B------:R-:W-:Y:S05]  /*18920*/  BSYNC B0 ;  /* 0x0000000000007941 */ /* 0x000fea0003800000 */
.L_x_16222:
[----:B------:R-:W0:Y:S02]  /*18930*/  I2F.U32 R135, R136 ;  /* 0x0000008800877306 */ /* 0x000e240000201000 */
[----:B0-----:R-:W-:-:S05]  /*18940*/  FFMA.FTZ R135, R135, R148, 1.1641532182693481445e-10 ;  /* 0x2f00000087877423 */ /* 0x001fca0000010094 */
[----:B------:R-:W-:Y:S02]  /*18950*/  FSETP.GTU.FTZ.AND P1, PT, R135, c[0x0][0x1e4], PT ;  /* 0x0000790087007a0b */ /* 0x000fe40003f3c000 */
[----:B------:R-:W-:Y:S02]  /*18960*/  PRMT R135, RZ, 0x7610, R48 ;  /* 0x00007610ff877816 */ /* 0x000fe40000000030 */
[----:B------:R-:W-:-:S03]  /*18970*/  SEL R141, RZ, 0x1, P1 ;  /* 0x00000001ff8d7807 */ /* 0x000fc60000800000 */
[----:B------:R-:W-:-:S05]  /*18980*/  FMUL.FTZ R135, R135, c[0x0][0x1e8] ;  /* 0x00007a0087877a20 */ /* 0x000fca0000410000 */
[----:B------:R-:W-:-:S05]  /*18990*/  FSEL R150, R135, RZ, !P1 ;  /* 0x000000ff87967208 */ /* 0x000fca0004800000 */
[----:B------:R-:W-:-:S04]  /*189a0*/  FADD.FTZ R133, R133, R150 ;  /* 0x0000009685857221 */ /* 0x000fc80000010000 */
[----:B------:R-:W-:Y:S02]  /*189b0*/  @P0 FADD.FTZ R133, R45, R133 ;  /* 0x000000852d850221 */ /* 0x000fe40000010000 */
.L_x_16218:
        /* <DEDUP_REMOVED lines=12> */
.L_x_16227:
[----:B------:R-:W-:Y:S02]  /*18a80*/  IMAD.MOV.U32 R136, RZ, RZ, R146 ;  /* 0x000000ffff887224 */ /* 0x000fe400078e0092 */
.L_x_16228:
[----:B------:R-:W-:Y:S05]  /*18a90*/  BSYNC B0 ;  /* 0x0000000000007941 */ /* 0x000fea0003800000 */
.L_x_16226:
        /* <DEDUP_REMOVED lines=16> */
.L_x_16232:
[----:B------:R-:W-:Y:S05]  /*18ba0*/  BSYNC B1 ;  /* 0x0000000000017941 */ /* 0x000fea0003800000 */
.L_x_16231:
        /* <DEDUP_REMOVED lines=44> */
.L_x_16230:
[----:B------:R-:W-:Y:S05]  /*18e70*/  BSYNC B0 ;  /* 0x0000000000007941 */ /* 0x000fea0003800000 */
.L_x_16229:
        /* <DEDUP_REMOVED lines=14> */
.L_x_16233:
        /* <DEDUP_REMOVED lines=12> */
.L_x_16236:
[----:B------:R-:W-:Y:S02]  /*19020*/  IMAD.MOV.U32 R135, RZ, RZ, R146 ;  /* 0x000000ffff877224 */ /* 0x000fe400078e0092 */
.L_x_16237:
[----:B------:R-:W-:Y:S05]  /*19030*/  BSYNC B0 ;  /* 0x0000000000007941 */ /* 0x000fea0003800000 */
.L_x_16235:
        /* <DEDUP_REMOVED lines=16> */
.L_x_16241:
[----:B------:R-:W-:Y:S05]  /*19140*/  BSYNC B1 ;  /* 0x0000000000017941 */ /* 0x000fea0003800000 */
.L_x_16240:
        /* <DEDUP_REMOVED lines=44> */
.L_x_16239:
[----:B------:R-:W-:Y:S05]  /*19410*/  BSYNC B0 ;  /* 0x0000000000007941 */ /* 0x000fea0003800000 */
.L_x_16238:
        /* <DEDUP_REMOVED lines=9> */
.L_x_16234:
        /* <DEDUP_REMOVED lines=12> */
.L_x_16243:
[----:B------:R-:W-:Y:S02]  /*19570*/  MOV R136, R146 ;  /* 0x0000009200887202 */ /* 0x000fe40000000f00 */
.L_x_16244:
[----:B------:R-:W-:Y:S05]  /*19580*/  BSYNC B0 ;  /* 0x0000000000007941 */ /* 0x000fea0003800000 */
.L_x_16242:
        /* <DEDUP_REMOVED lines=16> */
.L_x_16248:
[----:B------:R-:W-:Y:S05]  /*19690*/  BSYNC B1 ;  /* 0x0000000000017941 */ /* 0x000fea0003800000 */
.L_x_16247:
        /* <DEDUP_REMOVED lines=44> */
.L_x_16246:
[----:B------:R-:W-:Y:S05]  /*19960*/  BSYNC B0 ;  /* 0x0000000000007941 */ /* 0x000fea0003800000 */
.L_x_16245:
        /* <DEDUP_REMOVED lines=12> */
.L_x_16249:
        /* <DEDUP_REMOVED lines=12> */
.L_x_16252:
[----:B------:R-:W-:Y:S02]  /*19af0*/  MOV R150, R146 ;  /* 0x0000009200967202 */ /* 0x000fe40000000f00 */
.L_x_16253:
[----:B------:R-:W-:Y:S05]  /*19b00*/  BSYNC B0 ;  /* 0x0000000000007941 */ /* 0x000fea0003800000 */
.L_x_16251:
        /* <DEDUP_REMOVED lines=16> */
.L_x_16257:
[----:B------:R-:W-:Y:S05]  /*19c10*/  BSYNC B1 ;  /* 0x0000000000017941 */ /* 0x000fea0003800000 */
.L_x_16256:
        /* <DEDUP_REMOVED lines=44> */
.L_x_16255:
[----:B------:R-:W-:Y:S05]  /*19ee0*/  BSYNC B0 ;  /* 0x0000000000007941 */ /* 0x000fea0003800000 */
.L_x_16254:
        /* <DEDUP_REMOVED lines=9> */
.L_x_16250:
        /* <DEDUP_REMOVED lines=12> */
.L_x_16259:
[----:B------:R-:W-:Y:S02]  /*1a040*/  IMAD.MOV.U32 R150, RZ, RZ, R146 ;  /* 0x000000ffff967224 */ /* 0x000fe400078e0092 */
.L_x_16260:
[----:B------:R-:W-:Y:S05]  /*1a050*/  BSYNC B0 ;  /* 0x0000000000007941 */ /* 0x000fea0003800000 */
.L_x_16258:
        /* <DEDUP_REMOVED lines=16> */
.L_x_16264:
[----:B------:R-:W-:Y:S05]  /*1a160*/  BSYNC B1 ;  /* 0x0000000000017941 */ /* 0x000fea0003800000 */
.L_x_16263:
        /* <DEDUP_REMOVED lines=44> */
.L_x_16262:
[----:B------:R-:W-:Y:S05]  /*1a430*/  BSYNC B0 ;  /* 0x0000000000007941 */ /* 0x000fea0003800000 */
.L_x_16261:
        /* <DEDUP_REMOVED lines=12> */
.L_x_16265:
        /* <DEDUP_REMOVED lines=12> */
.L_x_16268:
[----:B------:R-:W-:Y:S02]  /*1a5c0*/  IMAD.MOV.U32 R137, RZ, RZ, R146 ;  /* 0x000000ffff897224 */ /* 0x000fe400078e0092 */
.L_x_16269:
[----:B------:R-:W-:Y:S05]  /*1a5d0*/  BSYNC B0 ;  /* 0x0000000000007941 */ /* 0x000fea0003800000 */
.L_x_16267:
        /* <DEDUP_REMOVED lines=16> */
.L_x_16273:
[----:B------:R-:W-:Y:S05]  /*1a6e0*/  BSYNC B1 ;  /* 0x0000000000017941 */ /* 0x000fea0003800000 */
.L_x_16272:
        /* <DEDUP_REMOVED lines=44> */
.L_x_16271:
[----:B------:R-:W-:Y:S05]  /*1a9b0*/  BSYNC B0 ;  /* 0x0000000000007941 */ /* 0x000fea0003800000 */
.L_x_16270:
        /* <DEDUP_REMOVED lines=9> */
.L_x_16266:
        /* <DEDUP_REMOVED lines=12> */
.L_x_16275:
[----:B------:R-:W-:Y:S02]  /*1ab10*/  IMAD.MOV.U32 R150, RZ, RZ, R146 ;  /* 0x000000ffff967224 */ /* 0x000fe400078e0092 */
.L_x_16276:
[----:B------:R-:W-:Y:S05]  /*1ab20*/  BSYNC B0 ;  /* 0x0000000000007941 */ /* 0x000fea0003800000 */
.L_x_16274:
        /* <DEDUP_REMOVED lines=16> */
.L_x_16280:
[----:B------:R-:W-:Y:S05]  /*1ac30*/  BSYNC B1 ;  /* 0x0000000000017941 */ /* 0x000fea0003800000 */
.L_x_16279:
        /* <DEDUP_REMOVED lines=44> */
.L_x_16278:
[----:B------:R-:W-:Y:S05]  /*1af00*/  BSYNC B0 ;  /* 0x0000000000007941 */ /* 0x000fea0003800000 */
.L_x_16277:
        /* <DEDUP_REMOVED lines=12> */
.L_x_16281:
        /* <DEDUP_REMOVED lines=12> */
.L_x_16284:
[----:B------:R-:W-:Y:S02]  /*1b090*/  IMAD.MOV.U32 R138, RZ, RZ, R146 ;  /* 0x000000ffff8a7224 */ /* 0x000fe400078e0092 */
.L_x_16285:
[----:B------:R-:W-:Y:S05]  /*1b0a0*/  BSYNC B0 ;  /* 0x0000000000007941 */ /* 0x000fea0003800000 */
.L_x_16283:
        /* <DEDUP_REMOVED lines=16> */
.L_x_16289:
[----:B------:R-:W-:Y:S05]  /*1b1b0*/  BSYNC B1 ;  /* 0x0000000000017941 */ /* 0x000fea0003800000 */
.L_x_16288:
        /* <DEDUP_REMOVED lines=44> */
.L_x_16287:
[----:B------:R-:W-:Y:S05]  /*1b480*/  BSYNC B0 ;  /* 0x0000000000007941 */ /* 0x000fea0003800000 */
.L_x_16286:
        /* <DEDUP_REMOVED lines=9> */
.L_x_16282:
        /* <DEDUP_REMOVED lines=12> */
.L_x_16291:
[----:B------:R-:W-:Y:S02]  /*1b5e0*/  MOV R150, R146 ;  /* 0x0000009200967202 */ /* 0x000fe40000000f00 */
.L_x_16292:
[----:B------:R-:W-:Y:S05]  /*1b5f0*/  BSYNC B0 ;  /* 0x0000000000007941 */ /* 0x000fea0003800000 */
.L_x_16290:
        /* <DEDUP_REMOVED lines=16> */
.L_x_16296:
[----:B------:R-:W-:Y:S05]  /*1b700*/  BSYNC B1 ;  /* 0x0000000000017941 */ /* 0x000fea0003800000 */
.L_x_16295:
        /* <DEDUP_REMOVED lines=44> */
.L_x_16294:
[----:B------:R-:W-:Y:S05]  /*1b9d0*/  BSYNC B0 ;  /* 0x0000000000007941 */ /* 0x000fea0003800000 */
.L_x_16293:
        /* <DEDUP_REMOVED lines=12> */
.L_x_16297:
        /* <DEDUP_REMOVED lines=12> */
.L_x_16300:
[----:B------:R-:W-:Y:S02]  /*1bb60*/  MOV R150, R146 ;  /* 0x0000009200967202 */ /* 0x000fe40000000f00 */
.L_x_16301:
[----:B------:R-:W-:Y:S05]  /*1bb70*/  BSYNC B0 ;  /* 0x0000000000007941 */ /* 0x000fea0003800000 */
.L_x_16299:
        /* <DEDUP_REMOVED lines=16> */
.L_x_16305:
[----:B------:R-:W-:Y:S05]  /*1bc80*/  BSYNC B1 ;  /* 0x0000000000017941 */ /* 0x000fea0003800000 */
.L_x_16304:
        /* <DEDUP_REMOVED lines=44> */
.L_x_16303:
[----:B------:R-:W-:Y:S05]  /*1bf50*/  BSYNC B0 ;  /* 0x0000000000007941 */ /* 0x000fea0003800000 */
.L_x_16302:
        /* <DEDUP_REMOVED lines=9> */
.L_x_16298:
        /* <DEDUP_REMOVED lines=12> */
.L_x_16307:
[----:B------:R-:W-:Y:S02]  /*1c0b0*/  IMAD.MOV.U32 R150, RZ, RZ, R146 ;  /* 0x000000ffff967224 */ /* 0x000fe400078e0092 */
.L_x_16308:
[----:B------:R-:W-:Y:S05]  /*1c0c0*/  BSYNC B0 ;  /* 0x0000000000007941 */ /* 0x000fea0003800000 */
.L_x_16306:
        /* <DEDUP_REMOVED lines=16> */
.L_x_16312:
[----:B------:R-:W-:Y:S05]  /*1c1d0*/  BSYNC B1 ;  /* 0x0000000000017941 */ /* 0x000fea0003800000 */
.L_x_16311:
        /* <DEDUP_REMOVED lines=12> */
[----:B------:R-:W-:-:S05]  /*1c2a0*/  LOP3.LUT R160, R165, UR11, R160, 0x96, !PT ;  /* 0x0000000ba5a07c12 */ /* 0x000fca000f8e96a0 */
[----:B------:R-:W-:-:S05]  /*1c2b0*/  IMAD.WIDE.U32 R160, R160, -0x2daee0ad, RZ ;  /* 0xd2511f53a0a07825 */ /* 0x000fca00078e00ff */
        /* <DEDUP_REMOVED lines=23> */
[----:B------:R-:W-:-:S04]  /*1c430*/  IMAD.WIDE.U32 R160, R160, -0x2daee0ad, RZ ;  /* 0xd2511f53a0a07825 */ /* 0x000fc800078e00ff */
[----:B------:R-:W-:Y:S01]  /*1c440*/  IMAD.MOV.U32 R6, RZ, RZ, R160 ;  /* 0x000000ffff067224 */ /* 0x000fe200078e00a0 */
[----:B------:R-:W-:Y:S01]  /*1c450*/  LOP3.LUT R4, R161, UR26, R162, 0x96, !PT ;  /* 0x0000001aa1047c12 */ /* 0x000fe2000f8e96a2 */
[----:B------:R-:W-:-:S04]  /*1c460*/  IMAD.WIDE.U32 R162, R163, -0x326172a9, RZ ;  /* 0xcd9e8d57a3a27825 */ /* 0x000fc800078e00ff */
[----:B------:R-:W-:Y:S01]  /*1c470*/  IMAD.MOV.U32 R146, RZ, RZ, R162 ;  /* 0x000000ffff927224 */ /* 0x000fe200078e00a2 */
[----:B------:R-:W-:Y:S01]  /*1c480*/  LOP3.LUT R3, R163, UR25, R164, 0x96, !PT ;  /* 0x00000019a3037c12 */ /* 0x000fe2000f8e96a4 */
[----:B------:R-:W-:Y:S02]  /*1c490*/  IMAD.MOV.U32 R161, RZ, RZ, RZ ;  /* 0x000000ffffa17224 */ /* 0x000fe400078e00ff */
.L_x_16310:
[----:B------:R-:W-:Y:S05]  /*1c4a0*/  BSYNC B0 ;  /* 0x0000000000007941 */ /* 0x000fea0003800000 */
.L_x_16309:
        /* <DEDUP_REMOVED lines=13> */
.L_x_16313:
        /* <DEDUP_REMOVED lines=12> */
.L_x_16316:
[----:B------:R-:W-:Y:S02]  /*1c640*/  IMAD.MOV.U32 R150, RZ, RZ, R146 ;  /* 0x000000ffff967224 */ /* 0x000fe400078e0092 */
.L_x_16317:
[----:B------:R-:W-:Y:S05]  /*1c650*/  BSYNC B0 ;  /* 0x0000000000007941 */ /* 0x000fea0003800000 */
.L_x_16315:
        /* <DEDUP_REMOVED lines=18> */
.L_x_16321:
[----:B------:R-:W-:Y:S05]  /*1c780*/  BSYNC B1 ;  /* 0x0000000000017941 */ /* 0x000fea0003800000 */
.L_x_16320:
        /* <DEDUP_REMOVED lines=43> */
.L_x_16319:
[----:B------:R-:W-:Y:S05]  /*1ca40*/  BSYNC B0 ;  /* 0x0000000000007941 */ /* 0x000fea0003800000 */
.L_x_16318:
        /* <DEDUP_REMOVED lines=9> */
.L_x_16314:
[----:B------:R-:W-:Y:S01]  /*1cae0*/  SEL R162, RZ, 0x1, P1 ;  /* 0x00000001ffa27807 */ /* 0x000fe20000800000 */
[----:B------:R-:W-:Y:S01]  /*1caf0*/  IMAD.WIDE.U32 R164, R158, R149, c[0x0][0x188] ;  /* 0x000062009ea47625 */ /* 0x000fe200078e0095 */
[----:B------:R-:W-:Y:S02]  /*1cb00*/  SEL R150, RZ, 0x1000000, P5 ;  /* 0x01000000ff967807 */ /* 0x000fe40002800000 */
[----:B------:R-:W-:Y:S01]  /*1cb10*/  SEL R161, RZ, 0x10000, P4 ;  /* 0x00010000ffa17807 */ /* 0x000fe20002000000 */
[----:B------:R-:W-:Y:S01]  /*1cb20*/  IMAD.WIDE.U32 R162, R162, 0x1000000, RZ ;  /* 0x01000000a2a27825 */ /* 0x000fe200078e00ff */
[----:B------:R-:W-:Y:S01]  /*1cb30*/  SEL R148, RZ, 0x100, P3 ;  /* 0x00000100ff947807 */ /* 0x000fe20001800000 */
[----:B------:R0:W-:Y:S01]  /*1cb40*/  STG.E.128 [R164.64], R132 ;  /* 0x00000084a4007986 */ /* 0x0001e2000c101d06 */
[----:B------:R-:W-:Y:S02]  /*1cb50*/  SEL R149, RZ, 0x1, P2 ;  /* 0x00000001ff957807 */ /* 0x000fe40001000000 */
[----:B------:R-:W-:Y:S01]  /*1cb60*/  LOP3.LUT R148, R148, R150, R161, 0xfe, !PT ;  /* 0x0000009694947212 */ /* 0x000fe200078efea1 */
[----:B------:R0:W-:Y:S01]  /*1cb70*/  STG.E.128 [R164.64+0x10], R136 ;  /* 0x00001088a4007986 */ /* 0x0001e2000c101d06 */
[----:B------:R-:W-:-:S02]  /*1cb80*/  LOP3.LUT P5, RZ, R155, 0x4, RZ, 0xc0, !PT ;  /* 0x000000049bff7812 */ /* 0x000fc400078ac0ff */
[----:B------:R-:W-:Y:S02]  /*1cb90*/  LOP3.LUT P4, RZ, R155, 0x2, RZ, 0xc0, !PT ;  /* 0x000000029bff7812 */ /* 0x000fe4000788c0ff */
[----:B------:R-:W-:Y:S02]  /*1cba0*/  LOP3.LUT R163, R163, R148, R149, 0xfe, !PT ;  /* 0x00000094a3a37212 */ /* 0x000fe400078efe95 */
[----:B------:R-:W-:Y:S02]  /*1cbb0*/  SEL R160, RZ, 0x1, P4 ;  /* 0x00000001ffa07807 */ /* 0x000fe40002000000 */
[----:B------:R-:W-:Y:S02]  /*1cbc0*/  SEL R148, RZ, 0x1, P5 ;  /* 0x00000001ff947807 */ /* 0x000fe40002800000 */
[C---:B------:R-:W-:Y:S01]  /*1cbd0*/  LOP3.LUT P6, RZ, R155.reuse, 0x8, RZ, 0xc0, !PT ;  /* 0x000000089bff7812 */ /* 0x040fe200078cc0ff */
[----:B------:R-:W-:Y:S01]  /*1cbe0*/  IMAD.WIDE.U32 R160, R160, 0x10000, RZ ;  /* 0x00010000a0a07825 */ /* 0x000fe200078e00ff */
[----:B------:R-:W-:-:S03]  /*1cbf0*/  LOP3.LUT P0, RZ, R155, 0x20, RZ, 0xc0, !PT ;  /* 0x000000209bff7812 */ /* 0x000fc6000780c0ff */
[----:B------:R-:W-:-:S05]  /*1cc00*/  IMAD.WIDE.U32 R148, R148, 0x100, RZ ;  /* 0x0000010094947825 */ /* 0x000fca00078e00ff */
[----:B------:R-:W-:Y:S02]  /*1cc10*/  LOP3.LUT R149, R149, R163, R161, 0xfe, !PT ;  /* 0x000000a395957212 */ /* 0x000fe400078efea1 */
[----:B------:R-:W-:Y:S02]  /*1cc20*/  LOP3.LUT R162, R148, R162, R160, 0xfe, !PT ;  /* 0x000000a294a27212 */ /* 0x000fe400078efea0 */
[----:B------:R-:W-:-:S04]  /*1cc30*/  SEL R161, RZ, 0x1, P6 ;  /* 0x00000001ffa17807 */ /* 0x000fc80003000000 */
[----:B------:R-:W-:Y:S01]  /*1cc40*/  LOP3.LUT R148, R162, R161, RZ, 0xfc, !PT ;  /* 0x000000a1a2947212 */ /* 0x000fe200078efcff */
[----:B------:R-:W-:-:S05]  /*1cc50*/  IMAD.WIDE.U32 R160, R158, R151, c[0x0][0x190] ;  /* 0x000064009ea07625 */ /* 0x000fca00078e0097 */
[----:B------:R0:W-:Y:S01]  /*1cc60*/  STG.E.64 [R160.64], R148 ;  /* 0x00000094a0007986 */ /* 0x0001e2000c101b06 */
[----:B------:R-:W-:Y:S05]  /*1cc70*/  @!P0 BRA `(.L_x_16322) ;  /* 0x0000013000008947 */ /* 0x000fea0003800000 */
[----:B0-----:R-:W-:Y:S01]  /*1cc80*/  IMAD.U32 R148, R2, 0x10000, RZ ;  /* 0x0001000002947824 */ /* 0x001fe200078e00ff */
[----:B------:R-:W-:Y:S01]  /*1cc90*/  LOP3.LUT R162, R143, 0xff, RZ, 0xc0, !PT ;  /* 0x000000ff8fa27812 */ /* 0x000fe200078ec0ff */
[----:B------:R-:W-:Y:S01]  /*1cca0*/  IMAD.WIDE.U32 R150, R158, R151, c[0x0][0x198] ;  /* 0x000066009e967625 */ /* 0x000fe200078e0097 */
        /* <DEDUP_REMOVED lines=16> */
.L_x_16322:
[----:B0-----:R-:W-:Y:S01]  /*1cdb0*/  FADD.FTZ R148, RZ, R36 ;  /* 0x00000024ff947221 */ /* 0x001fe20000010000 */
[----:B------:R-:W-:Y:S02]  /*1cdc0*/  LOP3.LUT P1, RZ, R159, 0xff, RZ, 0xc0, !PT ;  /* 0x000000ff9fff7812 */ /* 0x000fe4000782c0ff */
[----:B------:R-:W-:Y:S01]  /*1cdd0*/  SHF.R.U32.HI R160, RZ, 0x5, R0 ;  /* 0x00000005ffa07819 */ /* 0x000fe20000011600 */
[----:B------:R-:W-:Y:S01]  /*1cde0*/  FADD.FTZ R149, R148, R37 ;  /* 0x0000002594957221 */ /* 0x000fe20000010000 */
[----:B------:R-:W-:Y:S02]  /*1cdf0*/  LOP3.LUT P0, RZ, R0, 0x1f, RZ, 0xc0, !PT ;  /* 0x0000001f00ff7812 */ /* 0x000fe4000780c0ff */
        /* <DEDUP_REMOVED lines=40> */
[----:B------:R-:W-:Y:S05]  /*1d080*/  BRA.DIV ~URZ, `(.L_x_16323) ;  /* 0x000014827f007947 */ /* 0x000fea000b800000 */
[----:B------:R0:W1:Y:S02]  /*1d090*/  SHFL.BFLY PT, R149, R148, 0x1, 0x1f ;  /* 0x0c201f0094957f89 */ /* 0x00006400000e0000 */
.L_x_16327:
[----:B-1----:R-:W-:Y:S01]  /*1d0a0*/  FADD.FTZ R162, R148, R149 ;  /* 0x0000009594a27221 */ /* 0x002fe20000010000 */
[----:B------:R-:W-:Y:S05]  /*1d0b0*/  BRA.DIV ~URZ, `(.L_x_16324) ;  /* 0x000014c27f007947 */ /* 0x000fea000b800000 */
[----:B------:R-:W1:Y:S02]  /*1d0c0*/  SHFL.BFLY PT, R149, R162, 0x2, 0x1f ;  /* 0x0c401f00a2957f89 */ /* 0x000e6400000e0000 */
[----:B-1----:R-:W-:-:S05]  /*1d0d0*/  FADD.FTZ R149, R162, R149 ;  /* 0x00000095a2957221 */ /* 0x002fca0000010000 */
[----:B0-----:R-:W0:Y:S02]  /*1d0e0*/  SHFL.BFLY PT, R148, R149, 0x4, 0x1f ;  /* 0x0c801f0095947f89 */ /* 0x001e2400000e0000 */
        /* <DEDUP_REMOVED lines=95> */
.L_x_16328:
[----:B------:R-:W-:Y:S01]  /*1d6e0*/  SHF.R.U32.HI R161, RZ, 0x5, R0 ;  /* 0x00000005ffa17819 */ /* 0x000fe20000011600 */
[----:B-1----:R-:W-:Y:S01]  /*1d6f0*/  FADD.FTZ R149, R149, R162 ;  /* 0x000000a295957221 */ /* 0x002fe20000010000 */
[----:B------:R-:W-:Y:S01]  /*1d700*/  WARPSYNC 0xffffffff ;  /* 0xffffffff00007948 */ /* 0x000fe20003800000 */
[----:B------:R-:W-:Y:S02]  /*1d710*/  LOP3.LUT R151, R0, 0x1f, RZ, 0xc0, !PT ;  /* 0x0000001f00977812 */ /* 0x000fe400078ec0ff */
[----:B------:R-:W-:Y:S02]  /*1d720*/  LOP3.LUT R161, R161, 0x3, RZ, 0xc0, !PT ;  /* 0x00000003a1a17812 */ /* 0x000fe400078ec0ff */
[----:B------:R-:W-:Y:S02]  /*1d730*/  ISETP.GT.U32.AND P1, PT, R151, 0x3, PT ;  /* 0x000000039700780c */ /* 0x000fe40003f24070 */
[----:B------:R-:W-:Y:S01]  /*1d740*/  LOP3.LUT P2, RZ, R159, 0xff, RZ, 0xc0, !PT ;  /* 0x000000ff9fff7812 */ /* 0x000fe2000784c0ff */
[----:B0-----:R-:W-:-:S05]  /*1d750*/  @!P0 IMAD.IADD R162, R160, 0x1, R161 ;  /* 0x00000001a0a28824 */ /* 0x001fca00078e02a1 */
[----:B------:R-:W-:Y:S04]  /*1d760*/  @!P0 STS.64 [R162.X8], R148 ;  /* 0x00000094a2008388 */ /* 0x000fe80000008a00 */
[----:B------:R-:W-:Y:S01]  /*1d770*/  BAR.SYNC.DEFER_BLOCKING 0x0 ;  /* 0x0000000000007b1d */ /* 0x000fe20000010000 */
[----:B------:R-:W-:Y:S01]  /*1d780*/  @!P1 IADD3 R163, R160, R151, RZ ;  /* 0x00000097a0a39210 */ /* 0x000fe20007ffe0ff */
[----:B------:R-:W-:Y:S01]  /*1d790*/  IMAD.MOV.U32 R160, RZ, RZ, RZ ;  /* 0x000000ffffa07224 */ /* 0x000fe200078e00ff */
[----:B------:R-:W-:Y:S01]  /*1d7a0*/  CS2R R150, SRZ ;  /* 0x0000000000967805 */ /* 0x000fe2000001ff00 */
[----:B------:R-:W-:Y:S01]  /*1d7b0*/  @!P1 IMAD.MOV.U32 R160, RZ, RZ, 0x500 ;  /* 0x00000500ffa09424 */ /* 0x000fe200078e00ff */
[----:B------:R-:W-:-:S03]  /*1d7c0*/  LOP3.LUT P0, RZ, R161, 0x1f, R0, 0xf8, !PT ;  /* 0x0000001fa1ff7812 */ /* 0x000fc6000780f800 */
[----:B------:R-:W-:Y:S01]  /*1d7d0*/  I2F R161, R160 ;  /* 0x000000a000a17306 */ /* 0x000fe20000201400 */
[----:B------:R-:W0:Y:S04]  /*1d7e0*/  SHFL.DOWN PT, R165, R160, 0x2, 0x1f ;  /* 0x08401f00a0a57f89 */ /* 0x000e2800000e0000 */
[----:B------:R-:W1:Y:S01]  /*1d7f0*/  @!P1 LDS.64 R150, [R163.X8] ;  /* 0x00000000a3969984 */ /* 0x000e620000008a00 */
[----:B------:R-:W-:Y:S02]  /*1d800*/  ISETP.NE.AND P1, PT, RZ, UR8, PT ;  /* 0x00000008ff007c0c */ /* 0x000fe4000bf25270 */
[----:B0-----:R-:W0:Y:S01]  /*1d810*/  I2F R148, R165 ;  /* 0x000000a500947306 */ /* 0x001e220000201400 */
[----:B------:R-:W-:Y:S01]  /*1d820*/  IMAD.IADD R149, R165, 0x1, R160 ;  /* 0x00000001a5957824 */ /* 0x000fe200078e02a0 */
[----:B-1----:R-:W1:Y:S02]  /*1d830*/  SHFL.DOWN PT, R164, R150, 0x2, 0x1f ;  /* 0x08401f0096a47f89 */ /* 0x002e6400000e0000 */
[----:B-1----:R-:W-:-:S02]  /*1d840*/  FADD.FTZ R159, -R164, R150 ;  /* 0x00000096a49f7221 */ /* 0x002fc40000010100 */
[----:B0-----:R-:W-:Y:S02]  /*1d850*/  FMUL.FTZ R164, R164, R148 ;  /* 0x00000094a4a47220 */ /* 0x001fe40000410000 */
[----:B------:R-:W-:Y:S02]  /*1d860*/  FMUL.FTZ R162, R159, R159 ;  /* 0x0000009f9fa27220 */ /* 0x000fe40000410000 */
[----:B------:R-:W-:Y:S02]  /*1d870*/  FFMA.FTZ R159, R161, R150, R164 ;  /* 0x00000096a19f7223 */ /* 0x000fe400000100a4 */
[----:B------:R-:W-:Y:S01]  /*1d880*/  FMUL.FTZ R161, R162, R161 ;  /* 0x000000a1a2a17220 */ /* 0x000fe20000410000 */
[----:B------:R-:W0:Y:S01]  /*1d890*/  I2F R150, R149 ;  /* 0x0000009500967306 */ /* 0x000e220000201400 */
[----:B------:R-:W1:Y:S02]  /*1d8a0*/  SHFL.DOWN PT, R162, R151, 0x2, 0x1f ;  /* 0x08401f0097a27f89 */ /* 0x000e6400000e0000 */
[----:B------:R-:W-:-:S05]  /*1d8b0*/  FMUL.FTZ R164, R161, R148 ;  /* 0x00000094a1a47220 */ /* 0x000fca0000410000 */
[----:B0-----:R-:W0:Y:S01]  /*1d8c0*/  MUFU.RCP R148, R150 ;  /* 0x0000009600947308 */ /* 0x001e220000001000 */
[----:B-1----:R-:W-:Y:S02]  /*1d8d0*/  FADD.FTZ R163, R162, R151 ;  /* 0x00000097a2a37221 */ /* 0x002fe40000010000 */
[----:B------:R-:W1:Y:S01]  /*1d8e0*/  SHFL.DOWN PT, R162, R149, 0x1, 0x1f ;  /* 0x08201f0095a27f89 */ /* 0x000e6200000e0000 */
[C---:B0-----:R-:W-:Y:S02]  /*1d8f0*/  FMUL.FTZ R161, R148.reuse, R159 ;  /* 0x0000009f94a17220 */ /* 0x041fe40000410000 */
[----:B------:R-:W-:-:S03]  /*1d900*/  FFMA.FTZ R148, R148, R164, R163 ;  /* 0x000000a494947223 */ /* 0x000fc600000100a3 */
[----:B------:R-:W0:Y:S04]  /*1d910*/  SHFL.DOWN PT, R160, R161, 0x1, 0x1f ;  /* 0x08201f00a1a07f89 */ /* 0x000e2800000e0000 */
[----:B------:R-:W2:Y:S01]  /*1d920*/  SHFL.DOWN PT, R163, R148, 0x1, 0x1f ;  /* 0x08201f0094a37f89 */ /* 0x000ea200000e0000 */
[----:B-1----:R-:W-:Y:S01]  /*1d930*/  IMAD.IADD R164, R149, 0x1, R162 ;  /* 0x0000000195a47824 */ /* 0x002fe200078e02a2 */
[----:B------:R-:W1:Y:S08]  /*1d940*/  I2F R159, R162 ;  /* 0x000000a2009f7306 */ /* 0x000e700000201400 */
[----:B------:R-:W3:Y:S01]  /*1d950*/  I2F R164, R164 ;  /* 0x000000a400a47306 */ /* 0x000ee20000201400 */
[----:B0-----:R-:W-:-:S04]  /*1d960*/  FADD.FTZ R165, R161, -R160 ;  /* 0x800000a0a1a57221 */ /* 0x001fc80000010000 */
[----:B------:R-:W-:Y:S02]  /*1d970*/  FMUL.FTZ R165, R165, R165 ;  /* 0x000000a5a5a57220 */ /* 0x000fe40000410000 */
[----:B--2---:R-:W-:Y:S02]  /*1d980*/  FADD.FTZ R163, R148, R163 ;  /* 0x000000a394a37221 */ /* 0x004fe40000010000 */
[----:B-1----:R-:W-:Y:S02]  /*1d990*/  FMUL.FTZ R151, R160, R159 ;  /* 0x0000009fa0977220 */ /* 0x002fe40000410000 */
[----:B------:R-:W-:Y:S02]  /*1d9a0*/  IMAD.MOV.U32 R148, RZ, RZ, c[0x0][0x1e0] ;  /* 0x00007800ff947624 */ /* 0x000fe400078e00ff */
[C---:B------:R-:W-:Y:S02]  /*1d9b0*/  FFMA.FTZ R151, R150.reuse, R161, R151 ;  /* 0x000000a196977223 */ /* 0x040fe40000010097 */
[----:B------:R-:W-:Y:S01]  /*1d9c0*/  FMUL.FTZ R150, R150, R165 ;  /* 0x000000a596967220 */ /* 0x000fe20000410000 */
[----:B---3--:R-:W0:Y:S03]  /*1d9d0*/  MUFU.RCP R160, R164 ;  /* 0x000000a400a07308 */ /* 0x008e260000001000 */
[----:B------:R-:W-:-:S02]  /*1d9e0*/  FMUL.FTZ R150, R150, R159 ;  /* 0x0000009f96967220 */ /* 0x000fc40000410000 */
[C---:B0-----:R-:W-:Y:S01]  /*1d9f0*/  FMUL.FTZ R161, R160.reuse, R151 ;  /* 0x00000097a0a17220 */ /* 0x041fe20000410000 */
[----:B------:R-:W-:Y:S01]  /*1da00*/  @!P0 MOV R151, 0x4 ;  /* 0x0000000400978802 */ /* 0x000fe20000000f00 */
[----:B------:R-:W-:-:S04]  /*1da10*/  FFMA.FTZ R163, R160, R150, R163 ;  /* 0x00000096a0a37223 */ /* 0x000fc800000100a3 */
[----:B------:R-:W0:Y:S01]  /*1da20*/  SHFL.IDX PT, R161, R161, RZ, 0x1f ;  /* 0x00001fffa1a17589 */ /* 0x000e2200000e0000 */
[----:B------:R-:W-:-:S03]  /*1da30*/  @!P0 IMAD.WIDE R150, R154, R151, c[0x0][0x1a0] ;  /* 0x000068009a968625 */ /* 0x000fc600078e0297 */
[----:B------:R-:W1:Y:S01]  /*1da40*/  SHFL.IDX PT, R163, R163, RZ, 0x1f ;  /* 0x00001fffa3a37589 */ /* 0x000e6200000e0000 */
[C---:B0-----:R-:W-:Y:S01]  /*1da50*/  FMUL.FTZ R149, R161.reuse, R161 ;  /* 0x000000a1a1957220 */ /* 0x041fe20000410000 */
[----:B------:R-:W-:Y:S02]  /*1da60*/  FSEL R160, R161, RZ, !P1 ;  /* 0x000000ffa1a07208 */ /* 0x000fe40004800000 */
[----:B------:R0:W-:Y:S01]  /*1da70*/  @!P0 STG.E [R150.64], R161 ;  /* 0x000000a196008986 */ /* 0x0001e2000c101906 */
[----:B-1----:R-:W-:Y:S01]  /*1da80*/  FFMA.FTZ R148, R163, R148, c[0x0][0x228] ;  /* 0x00008a00a3947623 */ /* 0x002fe20000010094 */
[----:B------:R-:W-:Y:S01]  /*1da90*/  FSEL R149, R149, RZ, P1 ;  /* 0x000000ff95957208 */ /* 0x000fe20000800000 */
[C---:B------:R-:W-:Y:S02]  /*1daa0*/  FADD.FTZ R34, -R160.reuse, R34 ;  /* 0x00000022a0227221 */ /* 0x040fe40000010100 */
[----:B------:R-:W-:Y:S02]  /*1dab0*/  FADD.FTZ R162, -R160, R35 ;  /* 0x00000023a0a27221 */ /* 0x000fe40000010100 */
[----:B------:R-:W-:-:S02]  /*1dac0*/  FADD.FTZ R159, R148, R149 ;  /* 0x00000095949f7221 */ /* 0x000fc40000010000 */
[----:B------:R-:W-:Y:S02]  /*1dad0*/  @!P0 IMAD.MOV.U32 R149, RZ, RZ, 0x4 ;  /* 0x00000004ff958424 */ /* 0x000fe400078e00ff */
[----:B------:R-:W-:Y:S02]  /*1dae0*/  FADD.FTZ R36, -R160, R36 ;  /* 0x00000024a0247221 */ /* 0x000fe40000010100 */
[----:B------:R-:W1:Y:S01]  /*1daf0*/  MUFU.RSQ R159, R159 ;  /* 0x0000009f009f7308 */ /* 0x000e620000001400 */
[C---:B------:R-:W-:Y:S01]  /*1db00*/  @!P0 IMAD.WIDE R148, R154.reuse, R149, c[0x0][0x1a8] ;  /* 0x00006a009a948625 */ /* 0x040fe200078e0295 */
[----:B------:R-:W-:-:S03]  /*1db10*/  IADD3 R154, R154, c[0x0][0x160], RZ ;  /* 0x000058009a9a7a10 */ /* 0x000fc60007ffe0ff */
[C---:B------:R-:W-:Y:S02]  /*1db20*/  FADD.FTZ R38, -R160.reuse, R38 ;  /* 0x00000026a0267221 */ /* 0x040fe40000010100 */
[C---:B------:R-:W-:Y:S02]  /*1db30*/  FADD.FTZ R32, -R160.reuse, R32 ;  /* 0x00000020a0207221 */ /* 0x040fe40000010100 */
[C---:B0-----:R-:W-:Y:S02]  /*1db40*/  FADD.FTZ R150, -R160.reuse, R33 ;  /* 0x00000021a0967221 */ /* 0x041fe40000010100 */
[C---:B------:R-:W-:Y:S02]  /*1db50*/  FADD.FTZ R28, -R160.reuse, R28 ;  /* 0x0000001ca01c7221 */ /* 0x040fe40000010100 */
[C---:B------:R-:W-:Y:S02]  /*1db60*/  FADD.FTZ R24, -R160.reuse, R24 ;  /* 0x00000018a0187221 */ /* 0x040fe40000010100 */
[----:B------:R-:W-:Y:S01]  /*1db70*/  FADD.FTZ R16, -R160, R16 ;  /* 0x00000010a0107221 */ /* 0x000fe20000010100 */
[----:B-1----:R0:W-:Y:S01]  /*1db80*/  @!P0 STG.E [R148.64], R159 ;  /* 0x0000009f94008986 */ /* 0x0021e2000c101906 */
[----:B------:R-:W-:-:S02]  /*1db90*/  FMUL.FTZ R35, R159, R34 ;  /* 0x000000229f237220 */ /* 0x000fc40000410000 */
[----:B------:R-:W-:Y:S02]  /*1dba0*/  FADD.FTZ R34, -R160, R37 ;  /* 0x00000025a0227221 */ /* 0x000fe40000010100 */
[C---:B------:R-:W-:Y:S01]  /*1dbb0*/  FMUL.FTZ R33, R159.reuse, R36 ;  /* 0x000000249f217220 */ /* 0x040fe20000410000 */
[----:B------:R-:W-:Y:S01]  /*1dbc0*/  LEA R36, P0, R156, c[0x0][0x208], 0x4 ;  /* 0x000082009c247a11 */ /* 0x000fe200078020ff */
[C---:B------:R-:W-:Y:S02]  /*1dbd0*/  FMUL.FTZ R37, R159.reuse, R38 ;  /* 0x000000269f257220 */ /* 0x040fe40000410000 */
[C---:B------:R-:W-:Y:S02]  /*1dbe0*/  FMUL.FTZ R34, R159.reuse, R34 ;  /* 0x000000229f227220 */ /* 0x040fe40000410000 */
[----:B------:R-:W-:Y:S02]  /*1dbf0*/  FMUL.FTZ R162, R159, R162 ;  /* 0x000000a29fa27220 */ /* 0x000fe40000410000 */
[----:B0-----:R-:W-:-:S02]  /*1dc00*/  FADD.FTZ R148, -R160, R39 ;  /* 0x00000027a0947221 */ /* 0x001fc40000010100 */
        /* <DEDUP_REMOVED lines=10> */
[----:B------:R-:W-:Y:S01]  /*1dcb0*/  LEA.HI.X R37, R156, c[0x0][0x20c], RZ, 0x4, P0 ;  /* 0x000083009c257a11 */ /* 0x000fe200000f24ff */
[----:B------:R-:W-:Y:S01]  /*1dcc0*/  FFMA.FTZ R150, R85, R150, R125 ;  /* 0x0000009655967223 */ /* 0x000fe2000001007d */
[----:B------:R-:W-:Y:S01]  /*1dcd0*/  F2FP.BF16.PACK_AB R35, R162, R35 ;  /* 0x00000023a223723e */ /* 0x000fe200000010ff */
[----:B------:R-:W-:Y:S02]  /*1dce0*/  FFMA.FTZ R148, R91, R148, R131 ;  /* 0x000000945b947223 */ /* 0x000fe40000010083 */
[----:B------:R-:W-:Y:S01]  /*1dcf0*/  FADD.FTZ R13, -R160, R13 ;  /* 0x0000000da00d7221 */ /* 0x000fe20000010100 */
[----:B------:R-:W-:Y:S01]  /*1dd00*/  F2FP.BF16.PACK_AB R34, R150, R39 ;  /* 0x000000279622723e */ /* 0x000fe200000010ff */
[----:B------:R-:W-:Y:S01]  /*1dd10*/  FADD.FTZ R150, -R160, R25 ;  /* 0x00000019a0967221 */ /* 0x000fe20000010100 */
[----:B------:R-:W-:Y:S01]  /*1dd20*/  F2FP.BF16.PACK_AB R33, R148, R33 ;  /* 0x000000219421723e */ /* 0x000fe200000010ff */
[----:B------:R-:W-:-:S02]  /*1dd30*/  FADD.FTZ R8, -R160, R8 ;  /* 0x00000008a0087221 */ /* 0x000fc40000010100 */
[C---:B------:R-:W-:Y:S02]  /*1dd40*/  FADD.FTZ R30, -R160.reuse, R30 ;  /* 0x0000001ea01e7221 */ /* 0x040fe40000010100 */
[----:B------:R0:W-:Y:S01]  /*1dd50*/  STG.E.128 [R36.64], R32 ;  /* 0x0000002024007986 */ /* 0x0001e2000c101d06 */
[C---:B------:R-:W-:Y:S02]  /*1dd60*/  FADD.FTZ R148, -R160.reuse, R31 ;  /* 0x0000001fa0947221 */ /* 0x040fe40000010100 */
[C---:B------:R-:W-:Y:S02]  /*1dd70*/  FADD.FTZ R14, -R160.reuse, R14 ;  /* 0x0000000ea00e7221 */ /* 0x040fe40000010100 */
[C---:B------:R-:W-:Y:S02]  /*1dd80*/  FADD.FTZ R10, -R160.reuse, R10 ;  /* 0x0000000aa00a7221 */ /* 0x040fe40000010100 */
[----:B------:R-:W-:Y:S02]  /*1dd90*/  FADD.FTZ R11, -R160, R11 ;  /* 0x0000000ba00b7221 */ /* 0x000fe40000010100 */
[----:B------:R-:W-:-:S02]  /*1dda0*/  FMUL.FTZ R150, R159, R150 ;  /* 0x000000969f967220 */ /* 0x000fc40000410000 */
[----:B------:R-:W-:Y:S02]  /*1ddb0*/  FMUL.FTZ R31, R159, R16 ;  /* 0x000000109f1f7220 */ /* 0x000fe40000410000 */
[C---:B------:R-:W-:Y:S02]  /*1ddc0*/  FADD.FTZ R38, -R160.reuse, R29 ;  /* 0x0000001da0267221 */ /* 0x040fe40000010100 */
[C---:B------:R-:W-:Y:S02]  /*1ddd0*/  FADD.FTZ R26, -R160.reuse, R26 ;  /* 0x0000001aa01a7221 */ /* 0x040fe40000010100 */
[C---:B------:R-:W-:Y:S02]  /*1dde0*/  FADD.FTZ R162, -R160.reuse, R27 ;  /* 0x0000001ba0a27221 */ /* 0x040fe40000010100 */
[C---:B0-----:R-:W-:Y:S02]  /*1ddf0*/  FADD.FTZ R34, -R160.reuse, R17 ;  /* 0x00000011a0227221 */ /* 0x041fe40000010100 */
[----:B------:R-:W-:-:S02]  /*1de00*/  FADD.FTZ R32, -R160, R23 ;  /* 0x00000017a0207221 */ /* 0x000fc40000010100 */
[C---:B------:R-:W-:Y:S02]  /*1de10*/  FMUL.FTZ R17, R159.reuse, R28 ;  /* 0x0000001c9f117220 */ /* 0x040fe40000410000 */
[----:B------:R-:W-:Y:S02]  /*1de20*/  FMUL.FTZ R23, R159, R24 ;  /* 0x000000189f177220 */ /* 0x000fe40000410000 */
        /* <DEDUP_REMOVED lines=15> */
[----:B------:R-:W-:-:S02]  /*1df20*/  FMUL.FTZ R16, R159, R13 ;  /* 0x0000000d9f107220 */ /* 0x000fc40000410000 */
[----:B------:R-:W-:Y:S02]  /*1df30*/  FADD.FTZ R160, -R160, R139 ;  /* 0x0000008ba0a07221 */ /* 0x000fe40000010100 */
[C---:B------:R-:W-:Y:S02]  /*1df40*/  FMUL.FTZ R13, R159.reuse, R8 ;  /* 0x000000089f0d7220 */ /* 0x040fe40000410000 */
[C---:B------:R-:W-:Y:S01]  /*1df50*/  FMUL.FTZ R19, R159.reuse, R30 ;  /* 0x0000001e9f137220 */ /* 0x040fe20000410000 */
[----:B------:R-:W-:Y:S01]  /*1df60*/  IADD3 R30, R156, 0x180, RZ ;  /* 0x000001809c1e7810 */ /* 0x000fe20007ffe0ff */
[C---:B------:R-:W-:Y:S02]  /*1df70*/  FMUL.FTZ R33, R159.reuse, R14 ;  /* 0x0000000e9f217220 */ /* 0x040fe40000410000 */
[----:B------:R-:W-:Y:S02]  /*1df80*/  FMUL.FTZ R139, R159, R10 ;  /* 0x0000000a9f8b7220 */ /* 0x000fe40000410000 */
[----:B------:R-:W-:-:S02]  /*1df90*/  FFMA.FTZ R8, R80, R17, R120 ;  /* 0x0000001150087223 */ /* 0x000fc40000010078 */
[----:B------:R-:W-:Y:S02]  /*1dfa0*/  FMUL.FTZ R14, R159, R11 ;  /* 0x0000000b9f0e7220 */ /* 0x000fe40000410000 */
        /* <DEDUP_REMOVED lines=10> */
[C---:B------:R-:W-:Y:S02]  /*1e050*/  FMUL.FTZ R29, R159.reuse, R26 ;  /* 0x0000001a9f1d7220 */ /* 0x040fe40000410000 */
[C---:B------:R-:W-:Y:S01]  /*1e060*/  FMUL.FTZ R25, R159.reuse, R22 ;  /* 0x000000169f197220 */ /* 0x040fe20000410000 */
        /* <DEDUP_REMOVED lines=34> */
[C---:B------:R-:W-:Y:S01]  /*1e290*/  FMUL.FTZ R35, R159.reuse, R132 ;  /* 0x000000849f237220 */ /* 0x040fe20000410000 */
[----:B------:R-:W-:Y:S01]  /*1e2a0*/  IADD3 R28, R156, 0x100, RZ ;  /* 0x000001009c1c7810 */ /* 0x000fe20007ffe0ff */
[C---:B------:R-:W-:Y:S01]  /*1e2b0*/  FMUL.FTZ R135, R159.reuse, R138 ;  /* 0x0000008a9f877220 */ /* 0x040fe20000410000 */
[----:B------:R-:W-:Y:S01]  /*1e2c0*/  F2FP.BF16.PACK_AB R17, R20, R17 ;  /* 0x000000111411723e */ /* 0x000fe200000010ff */
[----:B------:R-:W-:Y:S01]  /*1e2d0*/  FMUL.FTZ R160, R159, R160 ;  /* 0x000000a09fa07220 */ /* 0x000fe20000410000 */
[----:B------:R-:W-:Y:S01]  /*1e2e0*/  F2FP.BF16.PACK_AB R21, R26, R21 ;  /* 0x000000151a15723e */ /* 0x000fe200000010ff */
[----:B------:R-:W-:Y:S01]  /*1e2f0*/  FFMA.FTZ R15, R81, R38, R121 ;  /* 0x00000026510f7223 */ /* 0x000fe20000010079 */
[----:B------:R-:W-:Y:S01]  /*1e300*/  LEA R26, P0, R158, c[0x0][0x208], 0x4 ;  /* 0x000082009e1a7a11 */ /* 0x000fe200078020ff */
[----:B------:R-:W-:Y:S01]  /*1e310*/  FFMA.FTZ R11, R78, R29, R118 ;  /* 0x0000001d4e0b7223 */ /* 0x000fe20000010076 */
[----:B------:R-:W-:Y:S01]  /*1e320*/  SEL R159, RZ, 0x1, P2 ;  /* 0x00000001ff9f7807 */ /* 0x000fe20001000000 */
[----:B------:R-:W-:Y:S01]  /*1e330*/  FFMA.FTZ R162, R79, R162, R119 ;  /* 0x000000a24fa27223 */ /* 0x000fe20000010077 */
[----:B------:R-:W-:Y:S01]  /*1e340*/  F2FP.BF16.PACK_AB R8, R15, R8 ;  /* 0x000000080f08723e */ /* 0x000fe200000010ff */
[----:B------:R-:W-:-:S02]  /*1e350*/  FFMA.FTZ R148, R83, R148, R123 ;  /* 0x0000009453947223 */ /* 0x000fc4000001007b */
[----:B------:R-:W-:Y:S01]  /*1e360*/  FFMA.FTZ R37, R70, R37, R110 ;  /* 0x0000002546257223 */ /* 0x000fe2000001006e */
[----:B------:R-:W-:Y:S01]  /*1e370*/  F2FP.BF16.PACK_AB R11, R162, R11 ;  /* 0x0000000ba20b723e */ /* 0x000fe200000010ff */
[----:B------:R-:W-:Y:S01]  /*1e380*/  FFMA.FTZ R36, R71, R36, R111 ;  /* 0x0000002447247223 */ /* 0x000fe2000001006f */
[----:B------:R-:W-:Y:S01]  /*1e390*/  F2FP.BF16.PACK_AB R9, R148, R9 ;  /* 0x000000099409723e */ /* 0x000fe200000010ff */
[----:B------:R-:W-:Y:S02]  /*1e3a0*/  IMAD.MOV.U32 R31, RZ, RZ, 0x10 ;  /* 0x00000010ff1f7424 */ /* 0x000fe400078e00ff */
[----:B------:R-:W-:Y:S01]  /*1e3b0*/  FFMA.FTZ R27, R64, R27, R104 ;  /* 0x0000001b401b7223 */ /* 0x000fe20000010068 */
[----:B------:R-:W-:Y:S01]  /*1e3c0*/  F2FP.BF16.PACK_AB R15, R36, R37 ;  /* 0x00000025240f723e */ /* 0x000fe200000010ff */
[----:B------:R-:W-:Y:S02]  /*1e3d0*/  FFMA.FTZ R16, R65, R16, R105 ;  /* 0x0000001041107223 */ /* 0x000fe40000010069 */
[----:B------:R-:W-:-:S02]  /*1e3e0*/  FFMA.FTZ R23, R54, R135, R94 ;  /* 0x0000008736177223 */ /* 0x000fc4000001005e */
[----:B------:R-:W-:Y:S01]  /*1e3f0*/  FFMA.FTZ R160, R55, R160, R95 ;  /* 0x000000a037a07223 */ /* 0x000fe2000001005f */
[----:B------:R-:W-:Y:S01]  /*1e400*/  F2FP.BF16.PACK_AB R16, R16, R27 ;  /* 0x0000001b1010723e */ /* 0x000fe200000010ff */
[----:B------:R-:W-:Y:S01]  /*1e410*/  FFMA.FTZ R20, R56, R35, R96 ;  /* 0x0000002338147223 */ /* 0x000fe20000010060 */
[----:B------:R-:W-:Y:S01]  /*1e420*/  LEA.HI.X R27, R158, c[0x0][0x20c], RZ, 0x4, P0 ;  /* 0x000083009e1b7a11 */ /* 0x000fe200000f24ff */
[----:B------:R-:W-:Y:S01]  /*1e430*/  FFMA.FTZ R33, R57, R24, R97 ;  /* 0x0000001839217223 */ /* 0x000fe20000010061 */
[----:B------:R-:W-:Y:S01]  /*1e440*/  F2FP.BF16.PACK_AB R23, R160, R23 ;  /* 0x00000017a017723e */ /* 0x000fe200000010ff */
[-C--:B------:R-:W-:Y:S01]  /*1e450*/  IMAD.WIDE.U32 R24, R25, R31.reuse, c[0x0][0x208] ;  /* 0x0000820019187625 */ /* 0x080fe200078e001f */
[----:B------:R-:W-:Y:S02]  /*1e460*/  ISETP.GE.AND P0, PT, R154, c[0x0][0x164], PT ;  /* 0x000059009a007a0c */ /* 0x000fe40003f06270 */
[----:B------:R-:W-:Y:S01]  /*1e470*/  F2FP.BF16.PACK_AB R20, R33, R20 ;  /* 0x000000142114723e */ /* 0x000fe200000010ff */
[-C--:B------:R-:W-:Y:S01]  /*1e480*/  IMAD.WIDE.U32 R28, R28, R31.reuse, c[0x0][0x208] ;  /* 0x000082001c1c7625 */ /* 0x080fe200078e001f */
[----:B------:R0:W-:Y:S03]  /*1e490*/  STG.E.128 [R24.64], R8 ;  /* 0x0000000818007986 */ /* 0x0001e6000c101d06 */
[----:B------:R-:W-:Y:S01]  /*1e4a0*/  IMAD.WIDE.U32 R30, R30, R31, c[0x0][0x208] ;  /* 0x000082001e1e7625 */ /* 0x000fe200078e001f */
[----:B------:R0:W-:Y:S04]  /*1e4b0*/  STG.E.128 [R28.64], R12 ;  /* 0x0000000c1c007986 */ /* 0x0001e8000c101d06 */
[----:B------:R0:W-:Y:S04]  /*1e4c0*/  STG.E.128 [R30.64], R16 ;  /* 0x000000101e007986 */ /* 0x0001e8000c101d06 */
[----:B------:R0:W-:Y:S02]  /*1e4d0*/  STG.E.128 [R26.64], R20 ;  /* 0x000000141a007986 */ /* 0x0001e4000c101d06 */
[----:B0-----:R-:W-:Y:S01]  /*1e4e0*/  @P0 CALL.REL.NOINC `(.L_x_16325) ;  /* 0x0000001000000944 */ /* 0x001fe20003c00000 */
[----:B------:R-:W-:Y:S05]  /*1e4f0*/  BRA `(.L_x_16326) ;  /* 0xfffe23a000007947 */ /* 0x000fea000383ffff */
.L_x_16325:
[----:B------:R-:W-:Y:S05]  /*1e500*/  EXIT ;  /* 0x000000000000794d */ /* 0x000fea0003800000 */
.L_x_16323:
[----:B------:R-:W-:Y:S01]  /*1e510*/  IMAD.MOV.U32 R162, RZ, RZ, R148 ;  /* 0x000000ffffa27224 */ /* 0x000fe200078e0094 */
[----:B------:R-:W-:Y:S01]  /*1e520*/  MOV R149, 0xffffffff ;  /* 0xffffffff00957802 */ /* 0x000fe20000000f00 */
[----:B------:R-:W-:Y:S01]  /*1e530*/  IMAD.MOV.U32 R161, RZ, RZ, 0x1 ;  /* 0x00000001ffa17424 */ /* 0x000fe200078e00ff */
[----:B------:R-:W-:Y:S01]  /*1e540*/  MOV R150, 0x1e570 ;  /* 0x0001e57000967802 */ /* 0x000fe20000000f00 */
[----:B------:R-:W-:-:S02]  /*1e550*/  IMAD.MOV.U32 R164, RZ, RZ, 0x1f ;  /* 0x0000001fffa47424 */ /* 0x000fc400078e00ff */
[----:B------:R-:W-:Y:S05]  /*1e560*/  CALL.REL.NOINC `($__internal_39_$__cuda_sm70_shflsync_bfly_p) ;  /* 0x0000088000007944 */ /* 0x000fea0003c00000 */
[----:B01----:R-:W-:Y:S05]  /*1e570*/  BRA `(.L_x_16327) ;  /* 0xffffeb2000007947 */ /* 0x003fea000383ffff */
.L_x_16324:
[----:B------:R-:W-:Y:S01]  /*1e580*/  IMAD.MOV.U32 R161, RZ, RZ, 0x2 ;  /* 0x00000002ffa17424 */ /* 0x000fe200078e00ff */
[----:B------:R-:W-:Y:S01]  /*1e590*/  MOV R150, 0x1e5d0 ;  /* 0x0001e5d000967802 */ /* 0x000fe20000000f00 */
[----:B------:R-:W-:-:S02]  /*1e5a0*/  IMAD.MOV.U32 R164, RZ, RZ, 0x1f ;  /* 0x0000001fffa47424 */ /* 0x000fc400078e00ff */
[----:B------:R-:W-:Y:S02]  /*1e5b0*/  IMAD.MOV.U32 R149, RZ, RZ, -0x1 ;  /* 0xffffffffff957424 */ /* 0x000fe400078e00ff */
[----:B0-----:R-:W-:Y:S05]  /*1e5c0*/  CALL.REL.NOINC `($__internal_39_$__cuda_sm70_shflsync_bfly_p) ;  /* 0x0000082000007944 */ /* 0x001fea0003c00000 */
[----:B01----:R-:W-:Y:S01]  /*1e5d0*/  FADD.FTZ R162, R162, R149 ;  /* 0x00000095a2a27221 */ /* 0x003fe20000010000 */
[----:B------:R-:W-:Y:S01]  /*1e5e0*/  MOV R149, 0xffffffff ;  /* 0xffffffff00957802 */ /* 0x000fe20000000f00 */
[----:B------:R-:W-:Y:S01]  /*1e5f0*/  IMAD.MOV.U32 R161, RZ, RZ, 0x4 ;  /* 0x00000004ffa17424 */ /* 0x000fe200078e00ff */
[----:B------:R-:W-:Y:S01]  /*1e600*/  MOV R150, 0x1e630 ;  /* 0x0001e63000967802 */ /* 0x000fe20000000f00 */
[----:B------:R-:W-:Y:S02]  /*1e610*/  IMAD.MOV.U32 R164, RZ, RZ, 0x1f ;  /* 0x0000001fffa47424 */ /* 0x000fe400078e00ff */
[----:B------:R-:W-:Y:S05]  /*1e620*/  CALL.REL.NOINC `($__internal_39_$__cuda_sm70_shflsync_bfly_p) ;  /* 0x000007c000007944 */ /* 0x000fea0003c00000 */
[----:B01----:R-:W-:Y:S01]  /*1e630*/  FADD.FTZ R162, R162, R149 ;  /* 0x00000095a2a27221 */ /* 0x003fe20000010000 */
[----:B------:R-:W-:Y:S01]  /*1e640*/  MOV R150, 0x1e690 ;  /* 0x0001e69000967802 */ /* 0x000fe20000000f00 */
[----:B------:R-:W-:Y:S02]  /*1e650*/  IMAD.MOV.U32 R161, RZ, RZ, 0x8 ;  /* 0x00000008ffa17424 */ /* 0x000fe400078e00ff */
[----:B------:R-:W-:Y:S02]  /*1e660*/  IMAD.MOV.U32 R164, RZ, RZ, 0x1f ;  /* 0x0000001fffa47424 */ /* 0x000fe400078e00ff */
[----:B------:R-:W-:-:S02]  /*1e670*/  IMAD.MOV.U32 R149, RZ, RZ, -0x1 ;  /* 0xffffffffff957424 */ /* 0x000fc400078e00ff */
[----:B------:R-:W-:Y:S05]  /*1e680*/  CALL.REL.NOINC `($__internal_39_$__cuda_sm70_shflsync_bfly_p) ;  /* 0x0000076000007944 */ /* 0x000fea0003c00000 */
[----:B01----:R-:W-:Y:S01]  /*1e690*/  FADD.FTZ R162, R162, R149 ;  /* 0x00000095a2a27221 */ /* 0x003fe20000010000 */
[----:B------:R-:W-:Y:S01]  /*1e6a0*/  MOV R149, 0xffffffff ;  /* 0xffffffff00957802 */ /* 0x000fe20000000f00 */
[----:B------:R-:W-:Y:S01]  /*1e6b0*/  IMAD.MOV.U32 R161, RZ, RZ, 0x10 ;  /* 0x00000010ffa17424 */ /* 0x000fe200078e00ff */
[----:B------:R-:W-:Y:S01]  /*1e6c0*/  MOV R150, 0x1e6f0 ;  /* 0x0001e6f000967802 */ /* 0x000fe20000000f00 */
[----:B------:R-:W-:-:S02]  /*1e6d0*/  IMAD.MOV.U32 R164, RZ, RZ, 0x1f ;  /* 0x0000001fffa47424 */ /* 0x000fc400078e00ff */
[----:B------:R-:W-:Y:S05]  /*1e6e0*/  CALL.REL.NOINC `($__internal_39_$__cuda_sm70_shflsync_bfly_p) ;  /* 0x0000070000007944 */ /* 0x000fea0003c00000 */
[----:B-1----:R-:W-:Y:S02]  /*1e6f0*/  FADD.FTZ R148, R162, R149 ;  /* 0x00000095a2947221 */ /* 0x002fe40000010000 */
[----:B0-----:R-:W-:-:S02]  /*1e700*/  IMAD.MOV.U32 R161, RZ, RZ, 0x1 ;  /* 0x00000001ffa17424 */ /* 0x001fc400078e00ff */
[----:B------:R-:W-:Y:S02]  /*1e710*/  FMUL.FTZ R148, R148, 0.00078125001164153218269 ;  /* 0x3a4ccccd94947820 */ /* 0x000fe40000410000 */
[----:B------:R-:W-:Y:S02]  /*1e720*/  IMAD.MOV.U32 R164, RZ, RZ, 0x1f ;  /* 0x0000001fffa47424 */ /* 0x000fe400078e00ff */
[C---:B------:R-:W-:Y:S02]  /*1e730*/  FADD.FTZ R149, -R148.reuse, R36 ;  /* 0x0000002494957221 */ /* 0x040fe40000010100 */
[C---:B------:R-:W-:Y:S02]  /*1e740*/  FADD.FTZ R150, -R148.reuse, R37 ;  /* 0x0000002594967221 */ /* 0x040fe40000010100 */
[----:B------:R-:W-:Y:S02]  /*1e750*/  FFMA.FTZ R149, R149, R149, RZ ;  /* 0x0000009595957223 */ /* 0x000fe400000100ff */
[----:B------:R-:W-:-:S02]  /*1e760*/  FADD.FTZ R162, -R148, R139 ;  /* 0x0000008b94a27221 */ /* 0x000fc40000010100 */
        /* <DEDUP_REMOVED lines=75> */
[----:B------:R-:W-:-:S03]  /*1ec20*/  MOV R150, 0x1ec60 ;  /* 0x0001ec6000967802 */ /* 0x000fc60000000f00 */
[----:B------:R-:W-:Y:S02]  /*1ec30*/  FFMA.FTZ R162, R162, R162, R149 ;  /* 0x000000a2a2a27223 */ /* 0x000fe40000010095 */
[----:B------:R-:W-:Y:S02]  /*1ec40*/  IMAD.MOV.U32 R149, RZ, RZ, -0x1 ;  /* 0xffffffffff957424 */ /* 0x000fe400078e00ff */
[----:B------:R-:W-:Y:S05]  /*1ec50*/  CALL.REL.NOINC `($__internal_39_$__cuda_sm70_shflsync_bfly_p) ;  /* 0x0000019000007944 */ /* 0x000fea0003c00000 */
        /* <DEDUP_REMOVED lines=9> */
[----:B------:R-:W-:-:S02]  /*1ecf0*/  IMAD.MOV.U32 R164, RZ, RZ, 0x1f ;  /* 0x0000001fffa47424 */ /* 0x000fc400078e00ff */
        /* <DEDUP_REMOVED lines=14> */
[----:B01----:R-:W-:Y:S05]  /*1ede0*/  BRA `(.L_x_16328) ;  /* 0xffffe8f000007947 */ /* 0x003fea000383ffff */
        .weak           $__internal_39_$__cuda_sm70_shflsync_bfly_p
        .type           $__internal_39_$__cuda_sm70_shflsync_bfly_p,@function
        .size           $__internal_39_$__cuda_sm70_shflsync_bfly_p,(.L_x_32979 - $__internal_39_$__cuda_sm70_shflsync_bfly_p)
$__internal_39_$__cuda_sm70_shflsync_bfly_p:
[----:B------:R-:W-:Y:S01]  /*1edf0*/  IMAD.MOV.U32 R151, RZ, RZ, 0x0 ;  /* 0x00000000ff977424 */ /* 0x000fe200078e00ff */
[----:B------:R-:W-:Y:S04]  /*1ee00*/  WARPSYNC R149 ;  /* 0x0000009500007348 */ /* 0x000fe80003800000 */
[----:B------:R0:W1:Y:S01]  /*1ee10*/  SHFL.BFLY PT, R149, R162, R161, R164 ;  /* 0x0c0000a1a2957389 */ /* 0x00006200000e00a4 */
[----:B------:R-:W-:Y:S05]  /*1ee20*/  RET.REL.NODEC R150 `(_ZN10layer_norm31ln_parallel_residual_fwd_kernelINS_13Kernel_traitsIf13__nv_bfloat16fS2_fjLj5120ELj1ELj1ELj4ELj16ENS_18Kernel_traits_baseILj5120EfS2_fS2_fjLj128EEEEELb1ELb1ELb1EEEvNS_9FwdParamsE) ;  /* 0xfffe11d096007950 */ /* 0x000fea0003c3ffff */
.L_x_16329:
        /* <DEDUP_REMOVED lines=13> */
.L_x_32979:


//--------------------- .text._ZN10layer_norm31ln_parallel_residual_fwd_kernelINS_13Kernel_traitsIf6__halfS2_S2_fjLj5120ELj1ELj1ELj4ELj16ENS_18Kernel_traits_baseILj5120EfS2_S2_S2_fjLj128EEEEELb0ELb0ELb0EEEvNS_9FwdParamsE --------------------------
	.section	.text._ZN10layer_norm31ln_parallel_residual_fwd_kernelINS_13Kernel_traitsIf6__halfS2_S2_fjLj5120ELj1ELj1ELj4ELj16ENS_18Kernel_traits_baseILj5120EfS2_S2_S2_fjLj128EEEEELb0ELb0ELb0EEEvNS_9FwdParamsE,"ax",@progbits
	.sectioninfo	@"SHI_REGISTERS=248"
	.align	128
        .global         _ZN10layer_norm31ln_parallel_residual_fwd_kernelINS_13Kernel_traitsIf6__halfS2_S2_fjLj5120ELj1ELj1ELj4ELj16ENS_18Kernel_traits_baseILj5120EfS2_S2_S2_fjLj128EEEEELb0ELb0ELb0EEEvNS_9FwdParamsE
        .type           _ZN10layer_norm31ln_parallel_residual_fwd_kernelINS_13Kernel_traitsIf6__halfS2_S2_fjLj5120ELj1ELj1ELj4ELj16ENS_18Kernel_traits_baseILj5120EfS2_S2_S2_fjLj128EEEEELb0ELb0ELb0EEEvNS_9FwdParamsE,@function
        .size           _ZN10layer_norm31ln_parallel_residual_fwd_kernelINS_13Kernel_traitsIf6__halfS2_S2_fjLj5120ELj1ELj1ELj4ELj16ENS_18Kernel_traits_baseILj5120EfS2_S2_S2_fjLj128EEEEELb0ELb0ELb0EEEvNS_9FwdParamsE,(.L_x_32980 - _ZN10layer_norm31ln_parallel_residual_fwd_kernelINS_13Kernel_traitsIf6__halfS2_S2_fjLj5120ELj1ELj1ELj4ELj16ENS_18Kernel_traits_baseILj5120EfS2_S2_S2_fjLj128EEEEELb0ELb0ELb0EEEvNS_9FwdParamsE)
        .other          _ZN10layer_norm31ln_parallel_residual_fwd_kernelINS_13Kernel_traitsIf6__halfS2_S2_fjLj5120ELj1ELj1ELj4ELj16ENS_18Kernel_traits_baseILj5120EfS2_S2_S2_fjLj128EEEEELb0ELb0ELb0EEEvNS_9FwdParamsE,@"STO_CUDA_ENTRY STV_DEFAULT"
_ZN10layer_norm31ln_parallel_residual_fwd_kernelINS_13Kernel_traitsIf6__halfS2_S2_fjLj5120ELj1ELj1ELj4ELj16ENS_18Kernel_traits_baseILj5120EfS2_S2_S2_fjLj128EEEEELb0ELb0ELb0EEEvNS_9FwdParamsE:
.text._ZN10layer_norm31ln_parallel_residual_fwd_kernelINS_13Kernel_traitsIf6__halfS2_S2_fjLj5120ELj1ELj1ELj4ELj16ENS_18Kernel_traits_baseILj5120EfS2_S2_S2_fjLj128EEEEELb0ELb0ELb0EEEvNS_9FwdParamsE:
        /* <DEDUP_REMOVED lines=49> */
.L_x_16331:
[----:B------:R-:W-:Y:S05]  /*0310*/  BSYNC B0 ;  /* 0x0000000000007941 */ /* 0x000fea0003800000 */
.L_x_16330:
        /* <DEDUP_REMOVED lines=33> */
.L_x_16333:
[----:B------:R-:W-:Y:S05]  /*0530*/  BSYNC B0 ;  /* 0x0000000000007941 */ /* 0x000fea0003800000 */
.L_x_16332:
        /* <DEDUP_REMOVED lines=33> */
.L_x_16335:
[----:B------:R-:W-:Y:S05]  /*0750*/  BSYNC B0 ;  /* 0x0000000000007941 */ /* 0x000fea0003800000 */
.L_x_16334:
        /* <DEDUP_REMOVED lines=33> */
.L_x_16337:
[----:B------:R-:W-:Y:S05]  /*0970*/  BSYNC B0 ;  /* 0x0000000000007941 */ /* 0x000fea0003800000 */
.L_x_16336:
        /* <DEDUP_REMOVED lines=33> */
.L_x_16339:
[----:B------:R-:W-:Y:S05]  /*0b90*/  BSYNC B0 ;  /* 0x0000000000007941 */ /* 0x000fea0003800000 */
.L_x_16338:
        /* <DEDUP_REMOVED lines=14> */
[----:B------:R-:W-:Y:S01]  /*0c80*/  LOP3.LUT R9, R4, 0x3e0, RZ, 0xc0, !PT ;  /* 0x000003e004097812 */ /* 0x000fe200078ec0ff */
[----:B------:R-:W-:Y:S01]  /*0c90*/  HFMA2.MMA R4, -RZ, RZ, 0, 5.9604644775390625e-08 ;  /* 0x00000001ff047435 */ /* 0x000fe200000001ff */
[----:B------:R-:W-:Y:S02]  /*0ca0*/  IADD3 R3, R3, R0, RZ ;  /* 0x0000000003037210 */ /* 0x000fe40007ffe0ff */
[----:B------:R-:W-:-:S02]  /*0cb0*/  IADD3 R9, R2, -R9, RZ ;  /* 0x8000000902097210 */ /* 0x000fc40007ffe0ff */
[----:B------:R-:W-:Y:S02]  /*0cc0*/  SHF.L.U32 R3, R3, 0x3, RZ ;  /* 0x0000000303037819 */ /* 0x000fe400000006ff */
[----:B------:R-:W-:Y:S02]  /*0cd0*/  IMNMX R9, RZ, R9, !PT ;  /* 0x00000009ff097217 */ /* 0x000fe40007800200 */
[----:B------:R0:W1:Y:S01]  /*0ce0*/  I2F.U32 R6, R3 ;  /* 0x0000000300067306 */ /* 0x0000620000201000 */
[----:B------:R-:W-:Y:S02]  /*0cf0*/  MOV R2, c[0x0][0x180] ;  /* 0x0000600000027a02 */ /* 0x000fe40000000f00 */
[----:B------:R-:W-:Y:S02]  /*0d00*/  IMNMX R9, R9, 0x20, PT ;  /* 0x0000002009097817 */ /* 0x000fe40003800200 */
[----:B------:R-:W-:Y:S02]  /*0d10*/  LOP3.LUT P2, RZ, R2, c[0x0][0x178], RZ, 0xfc, !PT ;  /* 0x00005e0002ff7a12 */ /* 0x000fe4000784fcff */
[----:B------:R-:W-:-:S02]  /*0d20*/  MOV R2, c[0x0][0x184] ;  /* 0x0000610000027a02 */ /* 0x000fc40000000f00 */
[----:B0-----:R-:W-:Y:S02]  /*0d30*/  IADD3 R3, R0, R9, RZ ;  /* 0x0000000900037210 */ /* 0x001fe40007ffe0ff */
[----:B------:R-:W-:Y:S02]  /*0d40*/  LOP3.LUT P2, RZ, R2, c[0x0][0x17c], RZ, 0xfc, P2 ;  /* 0x00005f0002ff7a12 */ /* 0x000fe4000104fcff */
[----:B------:R-:W-:Y:S01]  /*0d50*/  SHF.L.U32 R3, R3, 0x3, RZ ;  /* 0x0000000303037819 */ /* 0x000fe200000006ff */
[----:B-1----:R-:W0:Y:S08]  /*0d60*/  MUFU.RCP R6, R6 ;  /* 0x0000000600067308 */ /* 0x002e300000001000 */
.L_x_16523:
        /* <DEDUP_REMOVED lines=22> */
[----:B------:R-:W-:Y:S01]  /*0ed0*/  ISETP.NE.AND.EX P4, PT, RZ, c[0x0][0x17c], PT, P4 ;  /* 0x00005f00ff007a0c */ /* 0x000fe20003f85340 */
[----:B--2---:R-:W-:-:S12]  /*0ee0*/  HADD2.F32 R0, -RZ, R192.H0_H0 ;  /* 0x200000c0ff007230 */ /* 0x004fd80000004100 */
[----:B------:R-:W-:Y:S05]  /*0ef0*/  @P4 BRA `(.L_x_16342) ;  /* 0x0000008000004947 */ /* 0x000fea0003800000 */
[----:B-1----:R-:W-:-:S04]  /*0f00*/  ISETP.NE.U32.AND P5, PT, RZ, c[0x0][0x180], PT ;  /* 0x00006000ff007a0c */ /* 0x002fc80003fa5070 */
[----:B------:R-:W-:-:S13]  /*0f10*/  ISETP.NE.AND.EX P5, PT, RZ, c[0x0][0x184], PT, P5 ;  /* 0x00006100ff007a0c */ /* 0x000fda0003fa5350 */
[----:B------:R-:W-:Y:S05]  /*0f20*/  @P5 BRA `(.L_x_16343) ;  /* 0x0000002000005947 */ /* 0x000fea0003800000 */
[----:B------:R-:W-:Y:S05]  /*0f30*/  @P2 BRA `(.L_x_16344) ;  /* 0x0000008000002947 */ /* 0x000fea0003800000 */
[----:B------:R-:W-:Y:S05]  /*0f40*/  BRA `(.L_x_16345) ;  /* 0x0000009000007947 */ /* 0x000fea0003800000 */
.L_x_16343:
[----:B-----5:R-:W-:-:S05]  /*0f50*/  HADD2.F32 R197, -RZ, R184.H0_H0 ;  /* 0x200000b8ffc57230 */ /* 0x020fca0000004100 */
[----:B------:R-:W-:Y:S01]  /*0f60*/  FADD.FTZ R0, R197, R0 ;  /* 0x00000000c5007221 */ /* 0x000fe20000010000 */
[----:B------:R-:W-:Y:S05]  /*0f70*/  BRA `(.L_x_16344) ;  /* 0x0000004000007947 */ /* 0x000fea0003800000 */
.L_x_16342:
[----:B-1---5:R-:W-:Y:S02]  /*0f80*/  HADD2.F32 R197, -RZ, R180.H0_H0 ;  /* 0x200000b4ffc57230 */ /* 0x022fe40000004100 */
[----:B------:R-:W-:-:S03]  /*0f90*/  @P3 HADD2.F32 R199, -RZ, R184.H0_H0 ;  /* 0x200000b8ffc73230 */ /* 0x000fc60000004100 */
[----:B------:R-:W-:-:S04]  /*0fa0*/  FADD.FTZ R0, R197, R0 ;  /* 0x00000000c5007221 */ /* 0x000fc80000010000 */
[----:B------:R-:W-:-:S05]  /*0fb0*/  @P3 FADD.FTZ R0, R199, R0 ;  /* 0x00000000c7003221 */ /* 0x000fca0000010000 */
.L_x_16344:
[----:B------:R-:W-:-:S04]  /*0fc0*/  F2FP.PACK_AB R196, RZ, R0 ;  /* 0x00000000ffc4723e */ /* 0x000fc800000000ff */
[----:B------:R-:W-:Y:S02]  /*0fd0*/  PRMT R188, R196, 0x7610, R188 ;  /* 0x00007610c4bc7816 */ /* 0x000fe400000000bc */
.L_x_16345:
[----:B------:R-:W-:Y:S01]  /*0fe0*/  HADD2.F32 R201, -RZ, R192.H1_H1 ;  /* 0x300000c0ffc97230 */ /* 0x000fe20000004100 */
[----:B------:R-:W-:Y:S05]  /*0ff0*/  @P4 BRA `(.L_x_16346) ;  /* 0x0000008000004947 */ /* 0x000fea0003800000 */
[----:B------:R-:W-:-:S04]  /*1000*/  ISETP.NE.U32.AND P5, PT, RZ, c[0x0][0x180], PT ;  /* 0x00006000ff007a0c */ /* 0x000fc80003fa5070 */
[----:B------:R-:W-:-:S13]  /*1010*/  ISETP.NE.AND.EX P5, PT, RZ, c[0x0][0x184], PT, P5 ;  /* 0x00006100ff007a0c */ /* 0x000fda0003fa5350 */
[----:B------:R-:W-:Y:S05]  /*1020*/  @P5 BRA `(.L_x_16347) ;  /* 0x0000002000005947 */ /* 0x000fea0003800000 */
[----:B------:R-:W-:Y:S05]  /*1030*/  @P2 BRA `(.L_x_16348) ;  /* 0x0000008000002947 */ /* 0x000fea0003800000 */
[----:B------:R-:W-:Y:S05]  /*1040*/  BRA `(.L_x_16349) ;  /* 0x0000009000007947 */ /* 0x000fea0003800000 */
.L_x_16347:
[----:B-----5:R-:W-:-:S05]  /*1050*/  HADD2.F32 R192, -RZ, R184.H1_H1 ;  /* 0x300000b8ffc07230 */ /* 0x020fca0000004100 */
[----:B------:R-:W-:Y:S01]  /*1060*/  FADD.FTZ R201, R192, R201 ;  /* 0x000000c9c0c97221 */ /* 0x000fe20000010000 */
[----:B------:R-:W-:Y:S05]  /*1070*/  BRA `(.L_x_16348) ;  /* 0x0000004000007947 */ /* 0x000fea0003800000 */
.L_x_16346:
[----:B-----5:R-:W-:Y:S02]  /*1080*/  HADD2.F32 R192, -RZ, R180.H1_H1 ;  /* 0x300000b4ffc07230 */ /* 0x020fe40000004100 */
[----:B------:R-:W-:-:S03]  /*1090*/  @P3 HADD2.F32 R196, -RZ, R184.H1_H1 ;  /* 0x300000b8ffc43230 */ /* 0x000fc60000004100 */
[----:B------:R-:W-:-:S04]  /*10a0*/  FADD.FTZ R201, R192, R201 ;  /* 0x000000c9c0c97221 */ /* 0x000fc80000010000 */
[----:B------:R-:W-:-:S05]  /*10b0*/  @P3 FADD.FTZ R201, R196, R201 ;  /* 0x000000c9c4c93221 */ /* 0x000fca0000010000 */
.L_x_16348:
[----:B------:R-:W-:-:S04]  /*10c0*/  F2FP.PACK_AB R192, RZ, R201 ;  /* 0x000000c9ffc0723e */ /* 0x000fc800000000ff */
[----:B------:R-:W-:Y:S02]  /*10d0*/  PRMT R188, R188, 0x5410, R192 ;  /* 0x00005410bcbc7816 */ /* 0x000fe400000000c0 */
.L_x_16349:
[----:B------:R-:W-:Y:S01]  /*10e0*/  HADD2.F32 R200, -RZ, R193.H0_H0 ;  /* 0x200000c1ffc87230 */ /* 0x000fe20000004100 */
[----:B------:R-:W-:Y:S05]  /*10f0*/  @P4 BRA `(.L_x_16350) ;  /* 0x0000008000004947 */ /* 0x000fea0003800000 */
[----:B------:R-:W-:-:S04]  /*1100*/  ISETP.NE.U32.AND P5, PT, RZ, c[0x0][0x180], PT ;  /* 0x00006000ff007a0c */ /* 0x000fc80003fa5070 */
[----:B------:R-:W-:-:S13]  /*1110*/  ISETP.NE.AND.EX P5, PT, RZ, c[0x0][0x184], PT, P5 ;  /* 0x00006100ff007a0c */ /* 0x000fda0003fa5350 */
[----:B------:R-:W-:Y:S05]  /*1120*/  @P5 BRA `(.L_x_16351) ;  /* 0x0000002000005947 */ /* 0x000fea0003800000 */
[----:B------:R-:W-:Y:S05]  /*1130*/  @P2 BRA `(.L_x_16352) ;  /* 0x0000008000002947 */ /* 0x000fea0003800000 */
[----:B------:R-:W-:Y:S05]  /*1140*/  BRA `(.L_x_16353) ;  /* 0x0000009000007947 */ /* 0x000fea0003800000 */
.L_x_16351:
[----:B-----5:R-:W-:-:S05]  /*1150*/  HADD2.F32 R197, -RZ, R185.H0_H0 ;  /* 0x200000b9ffc57230 */ /* 0x020fca0000004100 */
[----:B------:R-:W-:Y:S01]  /*1160*/  FADD.FTZ R200, R197, R200 ;  /* 0x000000c8c5c87221 */ /* 0x000fe20000010000 */
[----:B------:R-:W-:Y:S05]  /*1170*/  BRA `(.L_x_16352) ;  /* 0x0000004000007947 */ /* 0x000fea0003800000 */
.L_x_16350:
[----:B-----5:R-:W-:Y:S02]  /*1180*/  HADD2.F32 R197, -RZ, R181.H0_H0 ;  /* 0x200000b5ffc57230 */ /* 0x020fe40000004100 */
[----:B------:R-:W-:-:S03]  /*1190*/  @P3 HADD2.F32 R199, -RZ, R185.H0_H0 ;  /* 0x200000b9ffc73230 */ /* 0x000fc60000004100 */
[----:B------:R-:W-:-:S04]  /*11a0*/  FADD.FTZ R200, R197, R200 ;  /* 0x000000c8c5c87221 */ /* 0x000fc80000010000 */
[----:B------:R-:W-:-:S05]  /*11b0*/  @P3 FADD.FTZ R200, R199, R200 ;  /* 0x000000c8c7c83221 */ /* 0x000fca0000010000 */
.L_x_16352:
[----:B------:R-:W-:-:S04]  /*11c0*/  F2FP.PACK_AB R192, RZ, R200 ;  /* 0x000000c8ffc0723e */ /* 0x000fc800000000ff */
[----:B------:R-:W-:Y:S02]  /*11d0*/  PRMT R189, R192, 0x7610, R189 ;  /* 0x00007610c0bd7816 */ /* 0x000fe400000000bd */
.L_x_16353:
[----:B------:R-:W-:Y:S01]  /*11e0*/  HADD2.F32 R203, -RZ, R193.H1_H1 ;  /* 0x300000c1ffcb7230 */ /* 0x000fe20000004100 */
[----:B------:R-:W-:Y:S05]  /*11f0*/  @P4 BRA `(.L_x_16354) ;  /* 0x0000008000004947 */ /* 0x000fea0003800000 */
[----:B------:R-:W-:-:S04]  /*1200*/  ISETP.NE.U32.AND P5, PT, RZ, c[0x0][0x180], PT ;  /* 0x00006000ff007a0c */ /* 0x000fc80003fa5070 */
[----:B------:R-:W-:-:S13]  /*1210*/  ISETP.NE.AND.EX P5, PT, RZ, c[0x0][0x184], PT, P5 ;  /* 0x00006100ff007a0c */ /* 0x000fda0003fa5350 */
[----:B------:R-:W-:Y:S05]  /*1220*/  @P5 BRA `(.L_x_16355) ;  /* 0x0000002000005947 */ /* 0x000fea0003800000 */
[----:B------:R-:W-:Y:S05]  /*1230*/  @P2 BRA `(.L_x_16356) ;  /* 0x0000008000002947 */ /* 0x000fea0003800000 */
[----:B------:R-:W-:Y:S05]  /*1240*/  BRA `(.L_x_16357) ;  /* 0x0000009000007947 */ /* 0x000fea0003800000 */
.L_x_16355:
[----:B-----5:R-:W-:-:S05]  /*1250*/  HADD2.F32 R192, -RZ, R185.H1_H1 ;  /* 0x300000b9ffc07230 */ /* 0x020fca0000004100 */
[----:B------:R-:W-:Y:S01]  /*1260*/  FADD.FTZ R203, R192, R203 ;  /* 0x000000cbc0cb7221 */ /* 0x000fe20000010000 */
[----:B------:R-:W-:Y:S05]  /*1270*/  BRA `(.L_x_16356) ;  /* 0x0000004000007947 */ /* 0x000fea0003800000 */
.L_x_16354:
[----:B-----5:R-:W-:Y:S02]  /*1280*/  HADD2.F32 R192, -RZ, R181.H1_H1 ;  /* 0x300000b5ffc07230 */ /* 0x020fe40000004100 */
[----:B------:R-:W-:-:S03]  /*1290*/  @P3 HADD2.F32 R196, -RZ, R185.H1_H1 ;  /* 0x300000b9ffc43230 */ /* 0x000fc60000004100 */
[----:B------:R-:W-:-:S04]  /*12a0*/  FADD.FTZ R203, R192, R203 ;  /* 0x000000cbc0cb7221 */ /* 0x000fc80000010000 */
[----:B------:R-:W-:-:S05]  /*12b0*/  @P3 FADD.FTZ R203, R196, R203 ;  /* 0x000000cbc4cb3221 */ /* 0x000fca0000010000 */
.L_x_16356:
[----:B------:R-:W-:-:S04]  /*12c0*/  F2FP.PACK_AB R192, RZ, R203 ;  /* 0x000000cbffc0723e */ /* 0x000fc800000000ff */
[----:B------:R-:W-:Y:S02]  /*12d0*/  PRMT R189, R189, 0x5410, R192 ;  /* 0x00005410bdbd7816 */ /* 0x000fe400000000c0 */
.L_x_16357:
[----:B------:R-:W-:Y:S01]  /*12e0*/  HADD2.F32 R204, -RZ, R194.H0_H0 ;  /* 0x200000c2ffcc7230 */ /* 0x000fe20000004100 */
[----:B------:R-:W-:Y:S05]  /*12f0*/  @P4 BRA `(.L_x_16358) ;  /* 0x0000008000004947 */ /* 0x000fea0003800000 */
[----:B------:R-:W-:-:S04]  /*1300*/  ISETP.NE.U32.AND P5, PT, RZ, c[0x0][0x180], PT ;  /* 0x00006000ff007a0c */ /* 0x000fc80003fa5070 */
[----:B------:R-:W-:-:S13]  /*1310*/  ISETP.NE.AND.EX P5, PT, RZ, c[0x0][0x184], PT, P5 ;  /* 0x00006100ff007a0c */ /* 0x000fda0003fa5350 */
[----:B------:R-:W-:Y:S05]  /*1320*/  @P5 BRA `(.L_x_16359) ;  /* 0x0000002000005947 */ /* 0x000fea0003800000 */
[----:B------:R-:W-:Y:S05]  /*1330*/  @P2 BRA `(.L_x_16360) ;  /* 0x0000008000002947 */ /* 0x000fea0003800000 */
[----:B------:R-:W-:Y:S05]  /*1340*/  BRA `(.L_x_16361) ;  /* 0x0000009000007947 */ /* 0x000fea0003800000 */
.L_x_16359:
[----:B-----5:R-:W-:-:S05]  /*1350*/  HADD2.F32 R193, -RZ, R186.H0_H0 ;  /* 0x200000baffc17230 */ /* 0x020fca0000004100 */
[----:B------:R-:W-:Y:S01]  /*1360*/  FADD.FTZ R204, R193, R204 ;  /* 0x000000ccc1cc7221 */ /* 0x000fe20000010000 */
[----:B------:R-:W-:Y:S05]  /*1370*/  BRA `(.L_x_16360) ;  /* 0x0000004000007947 */ /* 0x000fea0003800000 */
.L_x_16358:
[----:B-----5:R-:W-:Y:S02]  /*1380*/  HADD2.F32 R193, -RZ, R182.H0_H0 ;  /* 0x200000b6ffc17230 */ /* 0x020fe40000004100 */
[----:B------:R-:W-:-:S03]  /*1390*/  @P3 HADD2.F32 R197, -RZ, R186.H0_H0 ;  /* 0x200000baffc53230 */ /* 0x000fc60000004100 */
[----:B------:R-:W-:-:S04]  /*13a0*/  FADD.FTZ R204, R193, R204 ;  /* 0x000000ccc1cc7221 */ /* 0x000fc80000010000 */
[----:B------:R-:W-:-:S05]  /*13b0*/  @P3 FADD.FTZ R204, R197, R204 ;  /* 0x000000ccc5cc3221 */ /* 0x000fca0000010000 */
.L_x_16360:
[----:B------:R-:W-:-:S04]  /*13c0*/  F2FP.PACK_AB R192, RZ, R204 ;  /* 0x000000ccffc0723e */ /* 0x000fc800000000ff */
[----:B------:R-:W-:Y:S02]  /*13d0*/  PRMT R190, R192, 0x7610, R190 ;  /* 0x00007610c0be7816 */ /* 0x000fe400000000be */
.L_x_16361:
[----:B------:R-:W-:Y:S01]  /*13e0*/  HADD2.F32 R213, -RZ, R194.H1_H1 ;  /* 0x300000c2ffd57230 */ /* 0x000fe20000004100 */
[----:B------:R-:W-:Y:S05]  /*13f0*/  @P4 BRA `(.L_x_16362) ;  /* 0x0000008000004947 */ /* 0x000fea0003800000 */
[----:B------:R-:W-:-:S04]  /*1400*/  ISETP.NE.U32.AND P5, PT, RZ, c[0x0][0x180], PT ;  /* 0x00006000ff007a0c */ /* 0x000fc80003fa5070 */
[----:B------:R-:W-:-:S13]  /*1410*/  ISETP.NE.AND.EX P5, PT, RZ, c[0x0][0x184], PT, P5 ;  /* 0x00006100ff007a0c */ /* 0x000fda0003fa5350 */
[----:B------:R-:W-:Y:S05]  /*1420*/  @P5 BRA `(.L_x_16363) ;  /* 0x0000002000005947 */ /* 0x000fea0003800000 */
[----:B------:R-:W-:Y:S05]  /*1430*/  @P2 BRA `(.L_x_16364) ;  /* 0x0000008000002947 */ /* 0x000fea0003800000 */
[----:B------:R-:W-:Y:S05]  /*1440*/  BRA `(.L_x_16365) ;  /* 0x0000009000007947 */ /* 0x000fea0003800000 */
.L_x_16363:
[----:B-----5:R-:W-:-:S05]  /*1450*/  HADD2.F32 R192, -RZ, R186.H1_H1 ;  /* 0x300000baffc07230 */ /* 0x020fca0000004100 */
[----:B------:R-:W-:Y:S01]  /*1460*/  FADD.FTZ R213, R192, R213 ;  /* 0x000000d5c0d57221 */ /* 0x000fe20000010000 */
[----:B------:R-:W-:Y:S05]  /*1470*/  BRA `(.L_x_16364) ;  /* 0x0000004000007947 */ /* 0x000fea0003800000 */
.L_x_16362:
[----:B-----5:R-:W-:Y:S02]  /*1480*/  HADD2.F32 R192, -RZ, R182.H1_H1 ;  /* 0x300000b6ffc07230 */ /* 0x020fe40000004100 */
[----:B------:R-:W-:-:S03]  /*1490*/  @P3 HADD2.F32 R194, -RZ, R186.H1_H1 ;  /* 0x300000baffc23230 */ /* 0x000fc60000004100 */
[----:B------:R-:W-:-:S04]  /*14a0*/  FADD.FTZ R213, R192, R213 ;  /* 0x000000d5c0d57221 */ /* 0x000fc80000010000 */
[----:B------:R-:W-:-:S05]  /*14b0*/  @P3 FADD.FTZ R213, R194, R213 ;  /* 0x000000d5c2d53221 */ /* 0x000fca0000010000 */
.L_x_16364:
[----:B------:R-:W-:-:S04]  /*14c0*/  F2FP.PACK_AB R192, RZ, R213 ;  /* 0x000000d5ffc0723e */ /* 0x000fc800000000ff */
[----:B------:R-:W-:Y:S02]  /*14d0*/  PRMT R190, R190, 0x5410, R192 ;  /* 0x00005410bebe7816 */ /* 0x000fe400000000c0 */
.L_x_16365:
[----:B------:R-:W-:Y:S01]  /*14e0*/  HADD2.F32 R214, -RZ, R195.H0_H0 ;  /* 0x200000c3ffd67230 */ /* 0x000fe20000004100 */
[----:B------:R-:W-:Y:S05]  /*14f0*/  @P4 BRA `(.L_x_16366) ;  /* 0x0000008000004947 */ /* 0x000fea0003800000 */
[----:B------:R-:W-:-:S04]  /*1500*/  ISETP.NE.U32.AND P5, PT, RZ, c[0x0][0x180], PT ;  /* 0x00006000ff007a0c */ /* 0x000fc80003fa5070 */
[----:B------:R-:W-:-:S13]  /*1510*/  ISETP.NE.AND.EX P5, PT, RZ, c[0x0][0x184], PT, P5 ;  /* 0x00006100ff007a0c */ /* 0x000fda0003fa5350 */
[----:B------:R-:W-:Y:S05]  /*1520*/  @P5 BRA `(.L_x_16367) ;  /* 0x0000002000005947 */ /* 0x000fea0003800000 */
[----:B------:R-:W-:Y:S05]  /*1530*/  @P2 BRA `(.L_x_16368) ;  /* 0x0000008000002947 */ /* 0x000fea0003800000 */
[----:B------:R-:W-:Y:S05]  /*1540*/  BRA `(.L_x_16369) ;  /* 0x0000009000007947 */ /* 0x000fea0003800000 */
.L_x_16367:
[----:B-----5:R-:W-:-:S05]  /*1550*/  HADD2.F32 R193, -RZ, R187.H0_H0 ;  /* 0x200000bbffc17230 */ /* 0x020fca0000004100 */
[----:B------:R-:W-:Y:S01]  /*1560*/  FADD.FTZ R214, R193, R214 ;  /* 0x000000d6c1d67221 */ /* 0x000fe20000010000 */
[----:B------:R-:W-:Y:S05]  /*1570*/  BRA `(.L_x_16368) ;  /* 0x0000004000007947 */ /* 0x000fea0003800000 */
.L_x_16366:
[----:B-----5:R-:W-:Y:S02]  /*1580*/  HADD2.F32 R193, -RZ, R183.H0_H0 ;  /* 0x200000b7ffc17230 */ /* 0x020fe40000004100 */
[----:B------:R-:W-:-:S03]  /*1590*/  @P3 HADD2.F32 R197, -RZ, R187.H0_H0 ;  /* 0x200000bbffc53230 */ /* 0x000fc60000004100 */
[----:B------:R-:W-:-:S04]  /*15a0*/  FADD.FTZ R214, R193, R214 ;  /* 0x000000d6c1d67221 */ /* 0x000fc80000010000 */
[----:B------:R-:W-:-:S05]  /*15b0*/  @P3 FADD.FTZ R214, R197, R214 ;  /* 0x000000d6c5d63221 */ /* 0x000fca0000010000 */
.L_x_16368:
[----:B------:R-:W-:-:S04]  /*15c0*/  F2FP.PACK_AB R192, RZ, R214 ;  /* 0x000000d6ffc0723e */ /* 0x000fc800000000ff */
[----:B------:R-:W-:Y:S02]  /*15d0*/  PRMT R191, R192, 0x7610, R191 ;  /* 0x00007610c0bf7816 */ /* 0x000fe400000000bf */
.L_x_16369:
[----:B------:R-:W-:Y:S01]  /*15e0*/  HADD2.F32 R227, -RZ, R195.H1_H1 ;  /* 0x300000c3ffe37230 */ /* 0x000fe20000004100 */
[----:B------:R-:W-:Y:S05]  /*15f0*/  @P4 BRA `(.L_x_16370) ;  /* 0x0000008000004947 */ /* 0x000fea0003800000 */
[----:B------:R-:W-:-:S04]  /*1600*/  ISETP.NE.U32.AND P3, PT, RZ, c[0x0][0x180], PT ;  /* 0x00006000ff007a0c */ /* 0x000fc80003f65070 */
[----:B------:R-:W-:-:S13]  /*1610*/  ISETP.NE.AND.EX P3, PT, RZ, c[0x0][0x184], PT, P3 ;  /* 0x00006100ff007a0c */ /* 0x000fda0003f65330 */
[----:B------:R-:W-:Y:S05]  /*1620*/  @P3 BRA `(.L_x_16371) ;  /* 0x0000002000003947 */ /* 0x000fea0003800000 */
[----:B------:R-:W-:Y:S05]  /*1630*/  @P2 BRA `(.L_x_16372) ;  /* 0x0000008000002947 */ /* 0x000fea0003800000 */
[----:B------:R-:W-:Y:S05]  /*1640*/  BRA `(.L_x_16373) ;  /* 0x0000009000007947 */ /* 0x000fea0003800000 */
.L_x_16371:
[----:B-----5:R-:W-:-:S05]  /*1650*/  HADD2.F32 R192, -RZ, R187.H1_H1 ;  /* 0x300000bbffc07230 */ /* 0x020fca0000004100 */
[----:B------:R-:W-:Y:S01]  /*1660*/  FADD.FTZ R227, R192, R227 ;  /* 0x000000e3c0e37221 */ /* 0x000fe20000010000 */
[----:B------:R-:W-:Y:S05]  /*1670*/  BRA `(.L_x_16372) ;  /* 0x0000004000007947 */ /* 0x000fea0003800000 */
.L_x_16370:
[----:B-----5:R-:W-:Y:S02]  /*1680*/  HADD2.F32 R192, -RZ, R183.H1_H1 ;  /* 0x300000b7ffc07230 */ /* 0x020fe40000004100 */
[----:B------:R-:W-:-:S03]  /*1690*/  @P3 HADD2.F32 R194, -RZ, R187.H1_H1 ;  /* 0x300000bbffc23230 */ /* 0x000fc60000004100 */
[----:B------:R-:W-:-:S04]  /*16a0*/  FADD.FTZ R227, R192, R227 ;  /* 0x000000e3c0e37221 */ /* 0x000fc80000010000 */
[----:B------:R-:W-:-:S05]  /*16b0*/  @P3 FADD.FTZ R227, R194, R227 ;  /* 0x000000e3c2e33221 */ /* 0x000fca0000010000 */
.L_x_16372:
[----:B------:R-:W-:-:S04]  /*16c0*/  F2FP.PACK_AB R192, RZ, R227 ;  /* 0x000000e3ffc0723e */ /* 0x000fc800000000ff */
[----:B------:R-:W-:Y:S02]  /*16d0*/  PRMT R191, R191, 0x5410, R192 ;  /* 0x00005410bfbf7816 */ /* 0x000fe400000000c0 */
.L_x_16373:
[C---:B------:R-:W-:Y:S02]  /*16e0*/  @P2 LEA R192, P3, R2.reuse, c[0x0][0x188], 0x4 ;  /* 0x0000620002c02a11 */ /* 0x040fe400078620ff */
[C---:B------:R-:W-:Y:S02]  /*16f0*/  IADD3 R198, R2.reuse, 0x80, RZ ;  /* 0x0000008002c67810 */ /* 0x040fe40007ffe0ff */
[----:B------:R-:W-:-:S05]  /*1700*/  @P2 LEA.HI.X R193, R2, c[0x0][0x18c], RZ, 0x4, P3 ;  /* 0x0000630002c12a11 */ /* 0x000fca00018f24ff */
[----:B------:R1:W-:Y:S04]  /*1710*/  @P2 STG.E.128 [R192.64], R188 ;  /* 0x000000bcc0002986 */ /* 0x0003e8000c101d04 */
.L_x_16341:
[----:B------:R-:W-:Y:S05]  /*1720*/  BSYNC B0 ;  /* 0x0000000000007941 */ /* 0x000fea0003800000 */
.L_x_16340:
        /* <DEDUP_REMOVED lines=25> */
.L_x_16377:
[----:B-----5:R-:W-:-:S05]  /*18c0*/  HADD2.F32 R18, -RZ, R184.H0_H0 ;  /* 0x200000b8ff127230 */ /* 0x020fca0000004100 */
[----:B------:R-:W-:Y:S01]  /*18d0*/  FADD.FTZ R9, R18, R9 ;  /* 0x0000000912097221 */ /* 0x000fe20000010000 */
[----:B------:R-:W-:Y:S05]  /*18e0*/  BRA `(.L_x_16378) ;  /* 0x0000004000007947 */ /* 0x000fea0003800000 */
.L_x_16376:
[----:B-1---5:R-:W-:Y:S02]  /*18f0*/  HADD2.F32 R18, -RZ, R180.H0_H0 ;  /* 0x200000b4ff127230 */ /* 0x022fe40000004100 */
[----:B------:R-:W-:-:S03]  /*1900*/  @P3 HADD2.F32 R196, -RZ, R184.H0_H0 ;  /* 0x200000b8ffc43230 */ /* 0x000fc60000004100 */
[----:B------:R-:W-:-:S04]  /*1910*/  FADD.FTZ R9, R18, R9 ;  /* 0x0000000912097221 */ /* 0x000fc80000010000 */
[----:B------:R-:W-:-:S05]  /*1920*/  @P3 FADD.FTZ R9, R196, R9 ;  /* 0x00000009c4093221 */ /* 0x000fca0000010000 */
.L_x_16378:
[----:B------:R-:W-:-:S04]  /*1930*/  F2FP.PACK_AB R18, RZ, R9 ;  /* 0x00000009ff12723e */ /* 0x000fc800000000ff */
[----:B------:R-:W-:Y:S02]  /*1940*/  PRMT R188, R18, 0x7610, R188 ;  /* 0x0000761012bc7816 */ /* 0x000fe400000000bc */
.L_x_16379:
[----:B------:R-:W-:Y:S01]  /*1950*/  HADD2.F32 R19, -RZ, R192.H1_H1 ;  /* 0x300000c0ff137230 */ /* 0x000fe20000004100 */
[----:B------:R-:W-:Y:S05]  /*1960*/  @P4 BRA `(.L_x_16380) ;  /* 0x0000008000004947 */ /* 0x000fea0003800000 */
[----:B------:R-:W-:-:S04]  /*1970*/  ISETP.NE.U32.AND P5, PT, RZ, c[0x0][0x180], PT ;  /* 0x00006000ff007a0c */ /* 0x000fc80003fa5070 */
[----:B------:R-:W-:-:S13]  /*1980*/  ISETP.NE.AND.EX P5, PT, RZ, c[0x0][0x184], PT, P5 ;  /* 0x00006100ff007a0c */ /* 0x000fda0003fa5350 */
[----:B------:R-:W-:Y:S05]  /*1990*/  @P5 BRA `(.L_x_16381) ;  /* 0x0000002000005947 */ /* 0x000fea0003800000 */
[----:B------:R-:W-:Y:S05]  /*19a0*/  @P2 BRA `(.L_x_16382) ;  /* 0x0000008000002947 */ /* 0x000fea0003800000 */
[----:B------:R-:W-:Y:S05]  /*19b0*/  BRA `(.L_x_16383) ;  /* 0x0000009000007947 */ /* 0x000fea0003800000 */
.L_x_16381:
[----:B-----5:R-:W-:-:S05]  /*19c0*/  HADD2.F32 R18, -RZ, R184.H1_H1 ;  /* 0x300000b8ff127230 */ /* 0x020fca0000004100 */
[----:B------:R-:W-:Y:S01]  /*19d0*/  FADD.FTZ R19, R18, R19 ;  /* 0x0000001312137221 */ /* 0x000fe20000010000 */
[----:B------:R-:W-:Y:S05]  /*19e0*/  BRA `(.L_x_16382) ;  /* 0x0000004000007947 */ /* 0x000fea0003800000 */
.L_x_16380:
[----:B-----5:R-:W-:Y:S02]  /*19f0*/  HADD2.F32 R18, -RZ, R180.H1_H1 ;  /* 0x300000b4ff127230 */ /* 0x020fe40000004100 */
[----:B------:R-:W-:-:S03]  /*1a00*/  @P3 HADD2.F32 R192, -RZ, R184.H1_H1 ;  /* 0x300000b8ffc03230 */ /* 0x000fc60000004100 */
[----:B------:R-:W-:-:S04]  /*1a10*/  FADD.FTZ R19, R18, R19 ;  /* 0x0000001312137221 */ /* 0x000fc80000010000 */
[----:B------:R-:W-:-:S05]  /*1a20*/  @P3 FADD.FTZ R19, R192, R19 ;  /* 0x00000013c0133221 */ /* 0x000fca0000010000 */
.L_x_16382:
[----:B------:R-:W-:-:S04]  /*1a30*/  F2FP.PACK_AB R18, RZ, R19 ;  /* 0x00000013ff12723e */ /* 0x000fc800000000ff */
[----:B------:R-:W-:Y:S02]  /*1a40*/  PRMT R188, R188, 0x5410, R18 ;  /* 0x00005410bcbc7816 */ /* 0x000fe40000000012 */
.L_x_16383:
[----:B------:R-:W-:Y:S01]  /*1a50*/  HADD2.F32 R18, -RZ, R193.H0_H0 ;  /* 0x200000c1ff127230 */ /* 0x000fe20000004100 */
[----:B------:R-:W-:Y:S05]  /*1a60*/  @P4 BRA `(.L_x_16384) ;  /* 0x0000008000004947 */ /* 0x000fea0003800000 */
[----:B------:R-:W-:-:S04]  /*1a70*/  ISETP.NE.U32.AND P5, PT, RZ, c[0x0][0x180], PT ;  /* 0x00006000ff007a0c */ /* 0x000fc80003fa5070 */
[----:B------:R-:W-:-:S13]  /*1a80*/  ISETP.NE.AND.EX P5, PT, RZ, c[0x0][0x184], PT, P5 ;  /* 0x00006100ff007a0c */ /* 0x000fda0003fa5350 */
[----:B------:R-:W-:Y:S05]  /*1a90*/  @P5 BRA `(.L_x_16385) ;  /* 0x0000002000005947 */ /* 0x000fea0003800000 */
[----:B------:R-:W-:Y:S05]  /*1aa0*/  @P2 BRA `(.L_x_16386) ;  /* 0x0000008000002947 */ /* 0x000fea0003800000 */
[----:B------:R-:W-:Y:S05]  /*1ab0*/  BRA `(.L_x_16387) ;  /* 0x0000009000007947 */ /* 0x000fea0003800000 */
.L_x_16385:
[----:B-----5:R-:W-:-:S05]  /*1ac0*/  HADD2.F32 R197, -RZ, R185.H0_H0 ;  /* 0x200000b9ffc57230 */ /* 0x020fca0000004100 */
[----:B------:R-:W-:Y:S01]  /*1ad0*/  FADD.FTZ R18, R197, R18 ;  /* 0x00000012c5127221 */ /* 0x000fe20000010000 */
[----:B------:R-:W-:Y:S05]  /*1ae0*/  BRA `(.L_x_16386) ;  /* 0x0000004000007947 */ /* 0x000fea0003800000 */
.L_x_16384:
[----:B-----5:R-:W-:Y:S02]  /*1af0*/  HADD2.F32 R197, -RZ, R181.H0_H0 ;  /* 0x200000b5ffc57230 */ /* 0x020fe40000004100 */
[----:B------:R-:W-:-:S03]  /*1b00*/  @P3 HADD2.F32 R199, -RZ, R185.H0_H0 ;  /* 0x200000b9ffc73230 */ /* 0x000fc60000004100 */
[----:B------:R-:W-:-:S04]  /*1b10*/  FADD.FTZ R18, R197, R18 ;  /* 0x00000012c5127221 */ /* 0x000fc80000010000 */
[----:B------:R-:W-:-:S05]  /*1b20*/  @P3 FADD.FTZ R18, R199, R18 ;  /* 0x00000012c7123221 */ /* 0x000fca0000010000 */
.L_x_16386:
[----:B------:R-:W-:-:S04]  /*1b30*/  F2FP.PACK_AB R192, RZ, R18 ;  /* 0x00000012ffc0723e */ /* 0x000fc800000000ff */
[----:B------:R-:W-:Y:S02]  /*1b40*/  PRMT R189, R192, 0x7610, R189 ;  /* 0x00007610c0bd7816 */ /* 0x000fe400000000bd */
.L_x_16387:
[----:B------:R-:W-:Y:S01]  /*1b50*/  HADD2.F32 R205, -RZ, R193.H1_H1 ;  /* 0x300000c1ffcd7230 */ /* 0x000fe20000004100 */
[----:B------:R-:W-:Y:S05]  /*1b60*/  @P4 BRA `(.L_x_16388) ;  /* 0x0000008000004947 */ /* 0x000fea0003800000 */
[----:B------:R-:W-:-:S04]  /*1b70*/  ISETP.NE.U32.AND P5, PT, RZ, c[0x0][0x180], PT ;  /* 0x00006000ff007a0c */ /* 0x000fc80003fa5070 */
[----:B------:R-:W-:-:S13]  /*1b80*/  ISETP.NE.AND.EX P5, PT, RZ, c[0x0][0x184], PT, P5 ;  /* 0x00006100ff007a0c */ /* 0x000fda0003fa5350 */
[----:B------:R-:W-:Y:S05]  /*1b90*/  @P5 BRA `(.L_x_16389) ;  /* 0x0000002000005947 */ /* 0x000fea0003800000 */
[----:B------:R-:W-:Y:S05]  /*1ba0*/  @P2 BRA `(.L_x_16390) ;  /* 0x0000008000002947 */ /* 0x000fea0003800000 */
[----:B------:R-:W-:Y:S05]  /*1bb0*/  BRA `(.L_x_16391) ;  /* 0x0000009000007947 */ /* 0x000fea0003800000 */
.L_x_16389:
[----:B-----5:R-:W-:-:S05]  /*1bc0*/  HADD2.F32 R192, -RZ, R185.H1_H1 ;  /* 0x300000b9ffc07230 */ /* 0x020fca0000004100 */
[----:B------:R-:W-:Y:S01]  /*1bd0*/  FADD.FTZ R205, R192, R205 ;  /* 0x000000cdc0cd7221 */ /* 0x000fe20000010000 */
[----:B------:R-:W-:Y:S05]  /*1be0*/  BRA `(.L_x_16390) ;  /* 0x0000004000007947 */ /* 0x000fea0003800000 */
.L_x_16388:
[----:B-----5:R-:W-:Y:S02]  /*1bf0*/  HADD2.F32 R192, -RZ, R181.H1_H1 ;  /* 0x300000b5ffc07230 */ /* 0x020fe40000004100 */
[----:B------:R-:W-:-:S03]  /*1c00*/  @P3 HADD2.F32 R196, -RZ, R185.H1_H1 ;  /* 0x300000b9ffc43230 */ /* 0x000fc60000004100 */
[----:B------:R-:W-:-:S04]  /*1c10*/  FADD.FTZ R205, R192, R205 ;  /* 0x000000cdc0cd7221 */ /* 0x000fc80000010000 */
[----:B------:R-:W-:-:S05]  /*1c20*/  @P3 FADD.FTZ R205, R196, R205 ;  /* 0x000000cdc4cd3221 */ /* 0x000fca0000010000 */
.L_x_16390:
[----:B------:R-:W-:-:S04]  /*1c30*/  F2FP.PACK_AB R192, RZ, R205 ;  /* 0x000000cdffc0723e */ /* 0x000fc800000000ff */
[----:B------:R-:W-:Y:S02]  /*1c40*/  PRMT R189, R189, 0x5410, R192 ;  /* 0x00005410bdbd7816 */ /* 0x000fe400000000c0 */
.L_x_16391:
[----:B------:R-:W-:Y:S01]  /*1c50*/  HADD2.F32 R206, -RZ, R194.H0_H0 ;  /* 0x200000c2ffce7230 */ /* 0x000fe20000004100 */
[----:B------:R-:W-:Y:S05]  /*1c60*/  @P4 BRA `(.L_x_16392) ;  /* 0x0000008000004947 */ /* 0x000fea0003800000 */
[----:B------:R-:W-:-:S04]  /*1c70*/  ISETP.NE.U32.AND P5, PT, RZ, c[0x0][0x180], PT ;  /* 0x00006000ff007a0c */ /* 0x000fc80003fa5070 */
[----:B------:R-:W-:-:S13]  /*1c80*/  ISETP.NE.AND.EX P5, PT, RZ, c[0x0][0x184], PT, P5 ;  /* 0x00006100ff007a0c */ /* 0x000fda0003fa5350 */
[----:B------:R-:W-:Y:S05]  /*1c90*/  @P5 BRA `(.L_x_16393) ;  /* 0x0000002000005947 */ /* 0x000fea0003800000 */
[----:B------:R-:W-:Y:S05]  /*1ca0*/  @P2 BRA `(.L_x_16394) ;  /* 0x0000008000002947 */ /* 0x000fea0003800000 */
[----:B------:R-:W-:Y:S05]  /*1cb0*/  BRA `(.L_x_16395) ;  /* 0x0000009000007947 */ /* 0x000fea0003800000 */
.L_x_16393:
[----:B-----5:R-:W-:-:S05]  /*1cc0*/  HADD2.F32 R193, -RZ, R186.H0_H0 ;  /* 0x200000baffc17230 */ /* 0x020fca0000004100 */
[----:B------:R-:W-:Y:S01]  /*1cd0*/  FADD.FTZ R206, R193, R206 ;  /* 0x000000cec1ce7221 */ /* 0x000fe20000010000 */
[----:B------:R-:W-:Y:S05]  /*1ce0*/  BRA `(.L_x_16394) ;  /* 0x0000004000007947 */ /* 0x000fea0003800000 */
.L_x_16392:
[----:B-----5:R-:W-:Y:S02]  /*1cf0*/  HADD2.F32 R193, -RZ, R182.H0_H0 ;  /* 0x200000b6ffc17230 */ /* 0x020fe40000004100 */
[----:B------:R-:W-:-:S03]  /*1d00*/  @P3 HADD2.F32 R197, -RZ, R186.H0_H0 ;  /* 0x200000baffc53230 */ /* 0x000fc60000004100 */
[----:B------:R-:W-:-:S04]  /*1d10*/  FADD.FTZ R206, R193, R206 ;  /* 0x000000cec1ce7221 */ /* 0x000fc80000010000 */
[----:B------:R-:W-:-:S05]  /*1d20*/  @P3 FADD.FTZ R206, R197, R206 ;  /* 0x000000cec5ce3221 */ /* 0x000fca0000010000 */
.L_x_16394:
[----:B------:R-:W-:-:S04]  /*1d30*/  F2FP.PACK_AB R192, RZ, R206 ;  /* 0x000000ceffc0723e */ /* 0x000fc800000000ff */
[----:B------:R-:W-:Y:S02]  /*1d40*/  PRMT R190, R192, 0x7610, R190 ;  /* 0x00007610c0be7816 */ /* 0x000fe400000000be */
.L_x_16395:
[----:B------:R-:W-:Y:S01]  /*1d50*/  HADD2.F32 R215, -RZ, R194.H1_H1 ;  /* 0x300000c2ffd77230 */ /* 0x000fe20000004100 */
[----:B------:R-:W-:Y:S05]  /*1d60*/  @P4 BRA `(.L_x_16396) ;  /* 0x0000008000004947 */ /* 0x000fea0003800000 */
[----:B------:R-:W-:-:S04]  /*1d70*/  ISETP.NE.U32.AND P5, PT, RZ, c[0x0][0x180], PT ;  /* 0x00006000ff007a0c */ /* 0x000fc80003fa5070 */
[----:B------:R-:W-:-:S13]  /*1d80*/  ISETP.NE.AND.EX P5, PT, RZ, c[0x0][0x184], PT, P5 ;  /* 0x00006100ff007a0c */ /* 0x000fda0003fa5350 */
[----:B------:R-:W-:Y:S05]  /*1d90*/  @P5 BRA `(.L_x_16397) ;  /* 0x0000002000005947 */ /* 0x000fea0003800000 */
[----:B------:R-:W-:Y:S05]  /*1da0*/  @P2 BRA `(.L_x_16398) ;  /* 0x0000008000002947 */ /* 0x000fea0003800000 */
[----:B------:R-:W-:Y:S05]  /*1db0*/  BRA `(.L_x_16399) ;  /* 0x0000009000007947 */ /* 0x000fea0003800000 */
.L_x_16397:
[----:B-----5:R-:W-:-:S05]  /*1dc0*/  HADD2.F32 R192, -RZ, R186.H1_H1 ;  /* 0x300000baffc07230 */ /* 0x020fca0000004100 */
[----:B------:R-:W-:Y:S01]  /*1dd0*/  FADD.FTZ R215, R192, R215 ;  /* 0x000000d7c0d77221 */ /* 0x000fe20000010000 */
[----:B------:R-:W-:Y:S05]  /*1de0*/  BRA `(.L_x_16398) ;  /* 0x0000004000007947 */ /* 0x000fea0003800000 */
.L_x_16396:
[----:B-----5:R-:W-:Y:S02]  /*1df0*/  HADD2.F32 R192, -RZ, R182.H1_H1 ;  /* 0x300000b6ffc07230 */ /* 0x020fe40000004100 */
[----:B------:R-:W-:-:S03]  /*1e00*/  @P3 HADD2.F32 R194, -RZ, R186.H1_H1 ;  /* 0x300000baffc23230 */ /* 0x000fc60000004100 */
[----:B------:R-:W-:-:S04]  /*1e10*/  FADD.FTZ R215, R192, R215 ;  /* 0x000000d7c0d77221 */ /* 0x000fc80000010000 */
[----:B------:R-:W-:-:S05]  /*1e20*/  @P3 FADD.FTZ R215, R194, R215 ;  /* 0x000000d7c2d73221 */ /* 0x000fca0000010000 */
.L_x_16398:
[----:B------:R-:W-:-:S04]  /*1e30*/  F2FP.PACK_AB R192, RZ, R215 ;  /* 0x000000d7ffc0723e */ /* 0x000fc800000000ff */
[----:B------:R-:W-:Y:S02]  /*1e40*/  PRMT R190, R190, 0x5410, R192 ;  /* 0x00005410bebe7816 */ /* 0x000fe400000000c0 */
.L_x_16399:
[----:B------:R-:W-:Y:S01]  /*1e50*/  HADD2.F32 R216, -RZ, R195.H0_H0 ;  /* 0x200000c3ffd87230 */ /* 0x000fe20000004100 */
[----:B------:R-:W-:Y:S05]  /*1e60*/  @P4 BRA `(.L_x_16400) ;  /* 0x0000008000004947 */ /* 0x000fea0003800000 */
[----:B------:R-:W-:-:S04]  /*1e70*/  ISETP.NE.U32.AND P5, PT, RZ, c[0x0][0x180], PT ;  /* 0x00006000ff007a0c */ /* 0x000fc80003fa5070 */
[----:B------:R-:W-:-:S13]  /*1e80*/  ISETP.NE.AND.EX P5, PT, RZ, c[0x0][0x184], PT, P5 ;  /* 0x00006100ff007a0c */ /* 0x000fda0003fa5350 */
[----:B------:R-:W-:Y:S05]  /*1e90*/  @P5 BRA `(.L_x_16401) ;  /* 0x0000002000005947 */ /* 0x000fea0003800000 */
[----:B------:R-:W-:Y:S05]  /*1ea0*/  @P2 BRA `(.L_x_16402) ;  /* 0x0000008000002947 */ /* 0x000fea0003800000 */
[----:B------:R-:W-:Y:S05]  /*1eb0*/  BRA `(.L_x_16403) ;  /* 0x0000009000007947 */ /* 0x000fea0003800000 */
.L_x_16401:
[----:B-----5:R-:W-:-:S05]  /*1ec0*/  HADD2.F32 R193, -RZ, R187.H0_H0 ;  /* 0x200000bbffc17230 */ /* 0x020fca0000004100 */
[----:B------:R-:W-:Y:S01]  /*1ed0*/  FADD.FTZ R216, R193, R216 ;  /* 0x000000d8c1d87221 */ /* 0x000fe20000010000 */
[----:B------:R-:W-:Y:S05]  /*1ee0*/  BRA `(.L_x_16402) ;  /* 0x0000004000007947 */ /* 0x000fea0003800000 */
.L_x_16400:
[----:B-----5:R-:W-:Y:S02]  /*1ef0*/  HADD2.F32 R193, -RZ, R183.H0_H0 ;  /* 0x200000b7ffc17230 */ /* 0x020fe40000004100 */
[----:B------:R-:W-:-:S03]  /*1f00*/  @P3 HADD2.F32 R197, -RZ, R187.H0_H0 ;  /* 0x200000bbffc53230 */ /* 0x000fc60000004100 */
[----:B------:R-:W-:-:S04]  /*1f10*/  FADD.FTZ R216, R193, R216 ;  /* 0x000000d8c1d87221 */ /* 0x000fc80000010000 */
[----:B------:R-:W-:-:S05]  /*1f20*/  @P3 FADD.FTZ R216, R197, R216 ;  /* 0x000000d8c5d83221 */ /* 0x000fca0000010000 */
.L_x_16402:
[----:B------:R-:W-:-:S04]  /*1f30*/  F2FP.PACK_AB R192, RZ, R216 ;  /* 0x000000d8ffc0723e */ /* 0x000fc800000000ff */
[----:B------:R-:W-:Y:S02]  /*1f40*/  PRMT R191, R192, 0x7610, R191 ;  /* 0x00007610c0bf7816 */ /* 0x000fe400000000bf */
.L_x_16403:
[----:B------:R-:W-:Y:S01]  /*1f50*/  HADD2.F32 R229, -RZ, R195.H1_H1 ;  /* 0x300000c3ffe57230 */ /* 0x000fe20000004100 */
[----:B------:R-:W-:Y:S05]  /*1f60*/  @P4 BRA `(.L_x_16404) ;  /* 0x0000008000004947 */ /* 0x000fea0003800000 */
[----:B------:R-:W-:-:S04]  /*1f70*/  ISETP.NE.U32.AND P3, PT, RZ, c[0x0][0x180], PT ;  /* 0x00006000ff007a0c */ /* 0x000fc80003f65070 */
[----:B------:R-:W-:-:S13]  /*1f80*/  ISETP.NE.AND.EX P3, PT, RZ, c[0x0][0x184], PT, P3 ;  /* 0x00006100ff007a0c */ /* 0x000fda0003f65330 */
[----:B------:R-:W-:Y:S05]  /*1f90*/  @P3 BRA `(.L_x_16405) ;  /* 0x0000002000003947 */ /* 0x000fea0003800000 */
[----:B------:R-:W-:Y:S05]  /*1fa0*/  @P2 BRA `(.L_x_16406) ;  /* 0x0000008000002947 */ /* 0x000fea0003800000 */
[----:B------:R-:W-:Y:S05]  /*1fb0*/  BRA `(.L_x_16407) ;  /* 0x0000009000007947 */ /* 0x000fea0003800000 */
.L_x_16405:
[----:B-----5:R-:W-:-:S05]  /*1fc0*/  HADD2.F32 R192, -RZ, R187.H1_H1 ;  /* 0x300000bbffc07230 */ /* 0x020fca0000004100 */
[----:B------:R-:W-:Y:S01]  /*1fd0*/  FADD.FTZ R229, R192, R229 ;  /* 0x000000e5c0e57221 */ /* 0x000fe20000010000 */
[----:B------:R-:W-:Y:S05]  /*1fe0*/  BRA `(.L_x_16406) ;  /* 0x0000004000007947 */ /* 0x000fea0003800000 */
.L_x_16404:
[----:B-----5:R-:W-:Y:S02]  /*1ff0*/  HADD2.F32 R192, -RZ, R183.H1_H1 ;  /* 0x300000b7ffc07230 */ /* 0x020fe40000004100 */
[----:B------:R-:W-:-:S03]  /*2000*/  @P3 HADD2.F32 R194, -RZ, R187.H1_H1 ;  /* 0x300000bbffc23230 */ /* 0x000fc60000004100 */
[----:B------:R-:W-:-:S04]  /*2010*/  FADD.FTZ R229, R192, R229 ;  /* 0x000000e5c0e57221 */ /* 0x000fc80000010000 */
[----:B------:R-:W-:-:S05]  /*2020*/  @P3 FADD.FTZ R229, R194, R229 ;  /* 0x000000e5c2e53221 */ /* 0x000fca0000010000 */
.L_x_16406:
[----:B------:R-:W-:-:S04]  /*2030*/  F2FP.PACK_AB R192, RZ, R229 ;  /* 0x000000e5ffc0723e */ /* 0x000fc800000000ff */
[----:B------:R-:W-:Y:S02]  /*2040*/  PRMT R191, R191, 0x5410, R192 ;  /* 0x00005410bfbf7816 */ /* 0x000fe400000000c0 */
.L_x_16407:
[----:B------:R-:W-:-:S04]  /*2050*/  @P2 LEA R192, P3, R198, c[0x0][0x188], 0x4 ;  /* 0x00006200c6c02a11 */ /* 0x000fc800078620ff */
[C---:B------:R-:W-:Y:S02]  /*2060*/  @P2 LEA.HI.X R193, R198.reuse, c[0x0][0x18c], RZ, 0x4, P3 ;  /* 0x00006300c6c12a11 */ /* 0x040fe400018f24ff */
[----:B------:R-:W-:-:S03]  /*2070*/  IADD3 R198, R198, 0x80, RZ ;  /* 0x00000080c6c67810 */ /* 0x000fc60007ffe0ff */
[----:B------:R1:W-:Y:S04]  /*2080*/  @P2 STG.E.128 [R192.64], R188 ;  /* 0x000000bcc0002986 */ /* 0x0003e8000c101d04 */
.L_x_16375:
[----:B------:R-:W-:Y:S05]  /*2090*/  BSYNC B0 ;  /* 0x0000000000007941 */ /* 0x000fea0003800000 */
.L_x_16374:
[----:B------:R-:W-:Y:S01]  /*20a0*/  ISETP.GE.U32.AND P3, PT, R7, 0x180, PT ;  /* 0x000001800700780c */ /* 0x000fe20003f66070 */
[----:B------:R-:W-:-:S12]  /*20b0*/  BSSY B0, `(.L_x_16408) ;  /* 0x0000095000007945 */ /* 0x000fd80003800000 */
        /* <DEDUP_REMOVED lines=23> */
.L_x_16411:
[----:B-----5:R-:W-:-:S05]  /*2230*/  HADD2.F32 R17, -RZ, R184.H0_H0 ;  /* 0x200000b8ff117230 */ /* 0x020fca0000004100 */
[----:B------:R-:W-:Y:S01]  /*2240*/  FADD.FTZ R10, R17, R10 ;  /* 0x0000000a110a7221 */ /* 0x000fe20000010000 */
[----:B------:R-:W-:Y:S05]  /*2250*/  BRA `(.L_x_16412) ;  /* 0x0000004000007947 */ /* 0x000fea0003800000 */
.L_x_16410:
[----:B-1---5:R-:W-:Y:S02]  /*2260*/  HADD2.F32 R17, -RZ, R180.H0_H0 ;  /* 0x200000b4ff117230 */ /* 0x022fe40000004100 */
[----:B------:R-:W-:-:S03]  /*2270*/  @P3 HADD2.F32 R197, -RZ, R184.H0_H0 ;  /* 0x200000b8ffc53230 */ /* 0x000fc60000004100 */
[----:B------:R-:W-:-:S04]  /*2280*/  FADD.FTZ R10, R17, R10 ;  /* 0x0000000a110a7221 */ /* 0x000fc80000010000 */
[----:B------:R-:W-:-:S05]  /*2290*/  @P3 FADD.FTZ R10, R197, R10 ;  /* 0x0000000ac50a3221 */ /* 0x000fca0000010000 */
.L_x_16412:
[----:B------:R-:W-:-:S04]  /*22a0*/  F2FP.PACK_AB R16, RZ, R10 ;  /* 0x0000000aff10723e */ /* 0x000fc800000000ff */
[----:B------:R-:W-:Y:S02]  /*22b0*/  PRMT R188, R16, 0x7610, R188 ;  /* 0x0000761010bc7816 */ /* 0x000fe400000000bc */
.L_x_16413:
[----:B------:R-:W-:Y:S01]  /*22c0*/  HADD2.F32 R17, -RZ, R192.H1_H1 ;  /* 0x300000c0ff117230 */ /* 0x000fe20000004100 */
[----:B------:R-:W-:Y:S05]  /*22d0*/  @P4 BRA `(.L_x_16414) ;  /* 0x0000008000004947 */ /* 0x000fea0003800000 */
[----:B------:R-:W-:-:S04]  /*22e0*/  ISETP.NE.U32.AND P5, PT, RZ, c[0x0][0x180], PT ;  /* 0x00006000ff007a0c */ /* 0x000fc80003fa5070 */
[----:B------:R-:W-:-:S13]  /*22f0*/  ISETP.NE.AND.EX P5, PT, RZ, c[0x0][0x184], PT, P5 ;  /* 0x00006100ff007a0c */ /* 0x000fda0003fa5350 */
[----:B------:R-:W-:Y:S05]  /*2300*/  @P5 BRA `(.L_x_16415) ;  /* 0x0000002000005947 */ /* 0x000fea0003800000 */
[----:B------:R-:W-:Y:S05]  /*2310*/  @P2 BRA `(.L_x_16416) ;  /* 0x0000008000002947 */ /* 0x000fea0003800000 */
[----:B------:R-:W-:Y:S05]  /*2320*/  BRA `(.L_x_16417) ;  /* 0x0000009000007947 */ /* 0x000fea0003800000 */
.L_x_16415:
[----:B-----5:R-:W-:-:S05]  /*2330*/  HADD2.F32 R16, -RZ, R184.H1_H1 ;  /* 0x300000b8ff107230 */ /* 0x020fca0000004100 */
[----:B------:R-:W-:Y:S01]  /*2340*/  FADD.FTZ R17, R16, R17 ;  /* 0x0000001110117221 */ /* 0x000fe20000010000 */
[----:B------:R-:W-:Y:S05]  /*2350*/  BRA `(.L_x_16416) ;  /* 0x0000004000007947 */ /* 0x000fea0003800000 */
.L_x_16414:
[----:B-----5:R-:W-:Y:S02]  /*2360*/  HADD2.F32 R16, -RZ, R180.H1_H1 ;  /* 0x300000b4ff107230 */ /* 0x020fe40000004100 */
[----:B------:R-:W-:-:S03]  /*2370*/  @P3 HADD2.F32 R192, -RZ, R184.H1_H1 ;  /* 0x300000b8ffc03230 */ /* 0x000fc60000004100 */
[----:B------:R-:W-:-:S04]  /*2380*/  FADD.FTZ R17, R16, R17 ;  /* 0x0000001110117221 */ /* 0x000fc80000010000 */
[----:B------:R-:W-:-:S05]  /*2390*/  @P3 FADD.FTZ R17, R192, R17 ;  /* 0x00000011c0113221 */ /* 0x000fca0000010000 */
.L_x_16416:
[----:B------:R-:W-:-:S04]  /*23a0*/  F2FP.PACK_AB R16, RZ, R17 ;  /* 0x00000011ff10723e */ /* 0x000fc800000000ff */
[----:B------:R-:W-:Y:S02]  /*23b0*/  PRMT R188, R188, 0x5410, R16 ;  /* 0x00005410bcbc7816 */ /* 0x000fe40000000010 */
.L_x_16417:
[----:B------:R-:W-:Y:S01]  /*23c0*/  HADD2.F32 R16, -RZ, R193.H0_H0 ;  /* 0x200000c1ff107230 */ /* 0x000fe20000004100 */
[----:B------:R-:W-:Y:S05]  /*23d0*/  @P4 BRA `(.L_x_16418) ;  /* 0x0000008000004947 */ /* 0x000fea0003800000 */
[----:B------:R-:W-:-:S04]  /*23e0*/  ISETP.NE.U32.AND P5, PT, RZ, c[0x0][0x180], PT ;  /* 0x00006000ff007a0c */ /* 0x000fc80003fa5070 */
[----:B------:R-:W-:-:S13]  /*23f0*/  ISETP.NE.AND.EX P5, PT, RZ, c[0x0][0x184], PT, P5 ;  /* 0x00006100ff007a0c */ /* 0x000fda0003fa5350 */
[----:B------:R-:W-:Y:S05]  /*2400*/  @P5 BRA `(.L_x_16419) ;  /* 0x0000002000005947 */ /* 0x000fea0003800000 */
[----:B------:R-:W-:Y:S05]  /*2410*/  @P2 BRA `(.L_x_16420) ;  /* 0x0000008000002947 */ /* 0x000fea0003800000 */
[----:B------:R-:W-:Y:S05]  /*2420*/  BRA `(.L_x_16421) ;  /* 0x0000009000007947 */ /* 0x000fea0003800000 */
.L_x_16419:
[----:B-----5:R-:W-:-:S05]  /*2430*/  HADD2.F32 R197, -RZ, R185.H0_H0 ;  /* 0x200000b9ffc57230 */ /* 0x020fca0000004100 */
[----:B------:R-:W-:Y:S01]  /*2440*/  FADD.FTZ R16, R197, R16 ;  /* 0x00000010c5107221 */ /* 0x000fe20000010000 */
[----:B------:R-:W-:Y:S05]  /*2450*/  BRA `(.L_x_16420) ;  /* 0x0000004000007947 */ /* 0x000fea0003800000 */
.L_x_16418:
[----:B-----5:R-:W-:Y:S02]  /*2460*/  HADD2.F32 R197, -RZ, R181.H0_H0 ;  /* 0x200000b5ffc57230 */ /* 0x020fe40000004100 */
[----:B------:R-:W-:-:S03]  /*2470*/  @P3 HADD2.F32 R199, -RZ, R185.H0_H0 ;  /* 0x200000b9ffc73230 */ /* 0x000fc60000004100 */
[----:B------:R-:W-:-:S04]  /*2480*/  FADD.FTZ R16, R197, R16 ;  /* 0x00000010c5107221 */ /* 0x000fc80000010000 */
[----:B------:R-:W-:-:S05]  /*2490*/  @P3 FADD.FTZ R16, R199, R16 ;  /* 0x00000010c7103221 */ /* 0x000fca0000010000 */
.L_x_16420:
[----:B------:R-:W-:-:S04]  /*24a0*/  F2FP.PACK_AB R192, RZ, R16 ;  /* 0x00000010ffc0723e */ /* 0x000fc800000000ff */
[----:B------:R-:W-:Y:S02]  /*24b0*/  PRMT R189, R192, 0x7610, R189 ;  /* 0x00007610c0bd7816 */ /* 0x000fe400000000bd */
.L_x_16421:
[----:B------:R-:W-:Y:S01]  /*24c0*/  HADD2.F32 R207, -RZ, R193.H1_H1 ;  /* 0x300000c1ffcf7230 */ /* 0x000fe20000004100 */
[----:B------:R-:W-:Y:S05]  /*24d0*/  @P4 BRA `(.L_x_16422) ;  /* 0x0000008000004947 */ /* 0x000fea0003800000 */
[----:B------:R-:W-:-:S04]  /*24e0*/  ISETP.NE.U32.AND P5, PT, RZ, c[0x0][0x180], PT ;  /* 0x00006000ff007a0c */ /* 0x000fc80003fa5070 */
[----:B------:R-:W-:-:S13]  /*24f0*/  ISETP.NE.AND.EX P5, PT, RZ, c[0x0][0x184], PT, P5 ;  /* 0x00006100ff007a0c */ /* 0x000fda0003fa5350 */
[----:B------:R-:W-:Y:S05]  /*2500*/  @P5 BRA `(.L_x_16423) ;  /* 0x0000002000005947 */ /* 0x000fea0003800000 */
[----:B------:R-:W-:Y:S05]  /*2510*/  @P2 BRA `(.L_x_16424) ;  /* 0x0000008000002947 */ /* 0x000fea0003800000 */
[----:B------:R-:W-:Y:S05]  /*2520*/  BRA `(.L_x_16425) ;  /* 0x0000009000007947 */ /* 0x000fea0003800000 */
.L_x_16423:
[----:B-----5:R-:W-:-:S05]  /*2530*/  HADD2.F32 R192, -RZ, R185.H1_H1 ;  /* 0x300000b9ffc07230 */ /* 0x020fca0000004100 */
[----:B------:R-:W-:Y:S01]  /*2540*/  FADD.FTZ R207, R192, R207 ;  /* 0x000000cfc0cf7221 */ /* 0x000fe20000010000 */
[----:B------:R-:W-:Y:S05]  /*2550*/  BRA `(.L_x_16424) ;  /* 0x0000004000007947 */ /* 0x000fea0003800000 */
.L_x_16422:
[----:B-----5:R-:W-:Y:S02]  /*2560*/  HADD2.F32 R192, -RZ, R181.H1_H1 ;  /* 0x300000b5ffc07230 */ /* 0x020fe40000004100 */
[----:B------:R-:W-:-:S03]  /*2570*/  @P3 HADD2.F32 R196, -RZ, R185.H1_H1 ;  /* 0x300000b9ffc43230 */ /* 0x000fc60000004100 */
[----:B------:R-:W-:-:S04]  /*2580*/  FADD.FTZ R207, R192, R207 ;  /* 0x000000cfc0cf7221 */ /* 0x000fc80000010000 */
[----:B------:R-:W-:-:S05]  /*2590*/  @P3 FADD.FTZ R207, R196, R207 ;  /* 0x000000cfc4cf3221 */ /* 0x000fca0000010000 */
.L_x_16424:
[----:B------:R-:W-:-:S04]  /*25a0*/  F2FP.PACK_AB R192, RZ, R207 ;  /* 0x000000cfffc0723e */ /* 0x000fc800000000ff */
[----:B------:R-:W-:Y:S02]  /*25b0*/  PRMT R189, R189, 0x5410, R192 ;  /* 0x00005410bdbd7816 */ /* 0x000fe400000000c0 */
.L_x_16425:
[----:B------:R-:W-:Y:S01]  /*25c0*/  HADD2.F32 R208, -RZ, R194.H0_H0 ;  /* 0x200000c2ffd07230 */ /* 0x000fe20000004100 */
[----:B------:R-:W-:Y:S05]  /*25d0*/  @P4 BRA `(.L_x_16426) ;  /* 0x0000008000004947 */ /* 0x000fea0003800000 */
[----:B------:R-:W-:-:S04]  /*25e0*/  ISETP.NE.U32.AND P5, PT, RZ, c[0x0][0x180], PT ;  /* 0x00006000ff007a0c */ /* 0x000fc80003fa5070 */
[----:B------:R-:W-:-:S13]  /*25f0*/  ISETP.NE.AND.EX P5, PT, RZ, c[0x0][0x184], PT, P5 ;  /* 0x00006100ff007a0c */ /* 0x000fda0003fa5350 */
[----:B------:R-:W-:Y:S05]  /*2600*/  @P5 BRA `(.L_x_16427) ;  /* 0x0000002000005947 */ /* 0x000fea0003800000 */
[----:B------:R-:W-:Y:S05]  /*2610*/  @P2 BRA `(.L_x_16428) ;  /* 0x0000008000002947 */ /* 0x000fea0003800000 */
[----:B------:R-:W-:Y:S05]  /*2620*/  BRA `(.L_x_16429) ;  /* 0x0000009000007947 */ /* 0x000fea0003800000 */
.L_x_16427:
[----:B-----5:R-:W-:-:S05]  /*2630*/  HADD2.F32 R193, -RZ, R186.H0_H0 ;  /* 0x200000baffc17230 */ /* 0x020fca0000004100 */
[----:B------:R-:W-:Y:S01]  /*2640*/  FADD.FTZ R208, R193, R208 ;  /* 0x000000d0c1d07221 */ /* 0x000fe20000010000 */
[----:B------:R-:W-:Y:S05]  /*2650*/  BRA `(.L_x_16428) ;  /* 0x0000004000007947 */ /* 0x000fea0003800000 */
.L_x_16426:
[----:B-----5:R-:W-:Y:S02]  /*2660*/  HADD2.F32 R193, -RZ, R182.H0_H0 ;  /* 0x200000b6ffc17230 */ /* 0x020fe40000004100 */
[----:B------:R-:W-:-:S03]  /*2670*/  @P3 HADD2.F32 R197, -RZ, R186.H0_H0 ;  /* 0x200000baffc53230 */ /* 0x000fc60000004100 */
[----:B------:R-:W-:-:S04]  /*2680*/  FADD.FTZ R208, R193, R208 ;  /* 0x000000d0c1d07221 */ /* 0x000fc80000010000 */
[----:B------:R-:W-:-:S05]  /*2690*/  @P3 FADD.FTZ R208, R197, R208 ;  /* 0x000000d0c5d03221 */ /* 0x000fca0000010000 */
.L_x_16428:
[----:B------:R-:W-:-:S04]  /*26a0*/  F2FP.PACK_AB R192, RZ, R208 ;  /* 0x000000d0ffc0723e */ /* 0x000fc800000000ff */
[----:B------:R-:W-:Y:S02]  /*26b0*/  PRMT R190, R192, 0x7610, R190 ;  /* 0x00007610c0be7816 */ /* 0x000fe400000000be */
.L_x_16429:
[----:B------:R-:W-:Y:S01]  /*26c0*/  HADD2.F32 R217, -RZ, R194.H1_H1 ;  /* 0x300000c2ffd97230 */ /* 0x000fe20000004100 */
[----:B------:R-:W-:Y:S05]  /*26d0*/  @P4 BRA `(.L_x_16430) ;  /* 0x0000008000004947 */ /* 0x000fea0003800000 */
[----:B------:R-:W-:-:S04]  /*26e0*/  ISETP.NE.U32.AND P5, PT, RZ, c[0x0][0x180], PT ;  /* 0x00006000ff007a0c */ /* 0x000fc80003fa5070 */
[----:B------:R-:W-:-:S13]  /*26f0*/  ISETP.NE.AND.EX P5, PT, RZ, c[0x0][0x184], PT, P5 ;  /* 0x00006100ff007a0c */ /* 0x000fda0003fa5350 */
[----:B------:R-:W-:Y:S05]  /*2700*/  @P5 BRA `(.L_x_16431) ;  /* 0x0000002000005947 */ /* 0x000fea0003800000 */
[----:B------:R-:W-:Y:S05]  /*2710*/  @P2 BRA `(.L_x_16432) ;  /* 0x0000008000002947 */ /* 0x000fea0003800000 */
[----:B------:R-:W-:Y:S05]  /*2720*/  BRA `(.L_x_16433) ;  /* 0x0000009000007947 */ /* 0x000fea0003800000 */
.L_x_16431:
[----:B-----5:R-:W-:-:S05]  /*2730*/  HADD2.F32 R192, -RZ, R186.H1_H1 ;  /* 0x300000baffc07230 */ /* 0x020fca0000004100 */
[----:B------:R-:W-:Y:S01]  /*2740*/  FADD.FTZ R217, R192, R217 ;  /* 0x000000d9c0d97221 */ /* 0x000fe20000010000 */
[----:B------:R-:W-:Y:S05]  /*2750*/  BRA `(.L_x_16432) ;  /* 0x0000004000007947 */ /* 0x000fea0003800000 */
.L_x_16430:
[----:B-----5:R-:W-:Y:S02]  /*2760*/  HADD2.F32 R192, -RZ, R182.H1_H1 ;  /* 0x300000b6ffc07230 */ /* 0x020fe40000004100 */
[----:B------:R-:W-:-:S03]  /*2770*/  @P3 HADD2.F32 R194, -RZ, R186.H1_H1 ;  /* 0x300000baffc23230 */ /* 0x000fc60000004100 */
[----:B------:R-:W-:-:S04]  /*2780*/  FADD.FTZ R217, R192, R217 ;  /* 0x000000d9c0d97221 */ /* 0x000fc80000010000 */
[----:B------:R-:W-:-:S05]  /*2790*/  @P3 FADD.FTZ R217, R194, R217 ;  /* 0x000000d9c2d93221 */ /* 0x000fca0000010000 */
.L_x_16432:
[----:B------:R-:W-:-:S04]  /*27a0*/  F2FP.PACK_AB R192, RZ, R217 ;  /* 0x000000d9ffc0723e */ /* 0x000fc800000000ff */
[----:B------:R-:W-:Y:S02]  /*27b0*/  PRMT R190, R190, 0x5410, R192 ;  /* 0x00005410bebe7816 */ /* 0x000fe400000000c0 */
.L_x_16433:
[----:B------:R-:W-:Y:S01]  /*27c0*/  HADD2.F32 R218, -RZ, R195.H0_H0 ;  /* 0x200000c3ffda7230 */ /* 0x000fe20000004100 */
[----:B------:R-:W-:Y:S05]  /*27d0*/  @P4 BRA `(.L_x_16434) ;  /* 0x0000008000004947 */ /* 0x000fea0003800000 */
[----:B------:R-:W-:-:S04]  /*27e0*/  ISETP.NE.U32.AND P5, PT, RZ, c[0x0][0x180], PT ;  /* 0x00006000ff007a0c */ /* 0x000fc80003fa5070 */
[----:B------:R-:W-:-:S13]  /*27f0*/  ISETP.NE.AND.EX P5, PT, RZ, c[0x0][0x184], PT, P5 ;  /* 0x00006100ff007a0c */ /* 0x000fda0003fa5350 */
[----:B------:R-:W-:Y:S05]  /*2800*/  @P5 BRA `(.L_x_16435) ;  /* 0x0000002000005947 */ /* 0x000fea0003800000 */
[----:B------:R-:W-:Y:S05]  /*2810*/  @P2 BRA `(.L_x_16436) ;  /* 0x0000008000002947 */ /* 0x000fea0003800000 */
[----:B------:R-:W-:Y:S05]  /*2820*/  BRA `(.L_x_16437) ;  /* 0x0000009000007947 */ /* 0x000fea0003800000 */
.L_x_16435:
[----:B-----5:R-:W-:-:S05]  /*2830*/  HADD2.F32 R193, -RZ, R187.H0_H0 ;  /* 0x200000bbffc17230 */ /* 0x020fca0000004100 */
[----:B------:R-:W-:Y:S01]  /*2840*/  FADD.FTZ R218, R193, R218 ;  /* 0x000000dac1da7221 */ /* 0x000fe20000010000 */
[----:B------:R-:W-:Y:S05]  /*2850*/  BRA `(.L_x_16436) ;  /* 0x0000004000007947 */ /* 0x000fea0003800000 */
.L_x_16434:
[----:B-----5:R-:W-:Y:S02]  /*2860*/  HADD2.F32 R193, -RZ, R183.H0_H0 ;  /* 0x200000b7ffc17230 */ /* 0x020fe40000004100 */
[----:B------:R-:W-:-:S03]  /*2870*/  @P3 HADD2.F32 R197, -RZ, R187.H0_H0 ;  /* 0x200000bbffc53230 */ /* 0x000fc60000004100 */
[----:B------:R-:W-:-:S04]  /*2880*/  FADD.FTZ R218, R193, R218 ;  /* 0x000000dac1da7221 */ /* 0x000fc80000010000 */
[----:B------:R-:W-:-:S05]  /*2890*/  @P3 FADD.FTZ R218, R197, R218 ;  /* 0x000000dac5da3221 */ /* 0x000fca0000010000 */
.L_x_16436:
[----:B------:R-:W-:-:S04]  /*28a0*/  F2FP.PACK_AB R192, RZ, R218 ;  /* 0x000000daffc0723e */ /* 0x000fc800000000ff */
[----:B------:R-:W-:Y:S02]  /*28b0*/  PRMT R191, R192, 0x7610, R191 ;  /* 0x00007610c0bf7816 */ /* 0x000fe400000000bf */
.L_x_16437:
[----:B------:R-:W-:Y:S01]  /*28c0*/  HADD2.F32 R231, -RZ, R195.H1_H1 ;  /* 0x300000c3ffe77230 */ /* 0x000fe20000004100 */
[----:B------:R-:W-:Y:S05]  /*28d0*/  @P4 BRA `(.L_x_16438) ;  /* 0x0000008000004947 */ /* 0x000fea0003800000 */
[----:B------:R-:W-:-:S04]  /*28e0*/  ISETP.NE.U32.AND P3, PT, RZ, c[0x0][0x180], PT ;  /* 0x00006000ff007a0c */ /* 0x000fc80003f65070 */
[----:B------:R-:W-:-:S13]  /*28f0*/  ISETP.NE.AND.EX P3, PT, RZ, c[0x0][0x184], PT, P3 ;  /* 0x00006100ff007a0c */ /* 0x000fda0003f65330 */
[----:B------:R-:W-:Y:S05]  /*2900*/  @P3 BRA `(.L_x_16439) ;  /* 0x0000002000003947 */ /* 0x000fea0003800000 */
[----:B------:R-:W-:Y:S05]  /*2910*/  @P2 BRA `(.L_x_16440) ;  /* 0x0000008000002947 */ /* 0x000fea0003800000 */
[----:B------:R-:W-:Y:S05]  /*2920*/  BRA `(.L_x_16441) ;  /* 0x0000009000007947 */ /* 0x000fea0003800000 */
.L_x_16439:
[----:B-----5:R-:W-:-:S05]  /*2930*/  HADD2.F32 R192, -RZ, R187.H1_H1 ;  /* 0x300000bbffc07230 */ /* 0x020fca0000004100 */
[----:B------:R-:W-:Y:S01]  /*2940*/  FADD.FTZ R231, R192, R231 ;  /* 0x000000e7c0e77221 */ /* 0x000fe20000010000 */
[----:B------:R-:W-:Y:S05]  /*2950*/  BRA `(.L_x_16440) ;  /* 0x0000004000007947 */ /* 0x000fea0003800000 */
.L_x_16438:
[----:B-----5:R-:W-:Y:S02]  /*2960*/  HADD2.F32 R192, -RZ, R183.H1_H1 ;  /* 0x300000b7ffc07230 */ /* 0x020fe40000004100 */
[----:B------:R-:W-:-:S03]  /*2970*/  @P3 HADD2.F32 R194, -RZ, R187.H1_H1 ;  /* 0x300000bbffc23230 */ /* 0x000fc60000004100 */
[----:B------:R-:W-:-:S04]  /*2980*/  FADD.FTZ R231, R192, R231 ;  /* 0x000000e7c0e77221 */ /* 0x000fc80000010000 */
[----:B------:R-:W-:-:S05]  /*2990*/  @P3 FADD.FTZ R231, R194, R231 ;  /* 0x000000e7c2e73221 */ /* 0x000fca0000010000 */
.L_x_16440:
[----:B------:R-:W-:-:S04]  /*29a0*/  F2FP.PACK_AB R192, RZ, R231 ;  /* 0x000000e7ffc0723e */ /* 0x000fc800000000ff */
[----:B------:R-:W-:Y:S02]  /*29b0*/  PRMT R191, R191, 0x5410, R192 ;  /* 0x00005410bfbf7816 */ /* 0x000fe400000000c0 */
.L_x_16441:
[----:B------:R-:W-:-:S04]  /*29c0*/  @P2 LEA R192, P3, R198, c[0x0][0x188], 0x4 ;  /* 0x00006200c6c02a11 */ /* 0x000fc800078620ff */
[C---:B------:R-:W-:Y:S02]  /*29d0*/  @P2 LEA.HI.X R193, R198.reuse, c[0x0][0x18c], RZ, 0x4, P3 ;  /* 0x00006300c6c12a11 */ /* 0x040fe400018f24ff */
[----:B------:R-:W-:-:S03]  /*29e0*/  IADD3 R198, R198, 0x80, RZ ;  /* 0x00000080c6c67810 */ /* 0x000fc60007ffe0ff */
[----:B------:R1:W-:Y:S04]  /*29f0*/  @P2 STG.E.128 [R192.64], R188 ;  /* 0x000000bcc0002986 */ /* 0x0003e8000c101d04 */
.L_x_16409:
[----:B------:R-:W-:Y:S05]  /*2a00*/  BSYNC B0 ;  /* 0x0000000000007941 */ /* 0x000fea0003800000 */
.L_x_16408:
        /* <DEDUP_REMOVED lines=25> */
.L_x_16445:
[----:B-----5:R-:W-:-:S05]  /*2ba0*/  HADD2.F32 R14, -RZ, R184.H0_H0 ;  /* 0x200000b8ff0e7230 */ /* 0x020fca0000004100 */
[----:B------:R-:W-:Y:S01]  /*2bb0*/  FADD.FTZ R11, R14, R11 ;  /* 0x0000000b0e0b7221 */ /* 0x000fe20000010000 */
[----:B------:R-:W-:Y:S05]  /*2bc0*/  BRA `(.L_x_16446) ;  /* 0x0000004000007947 */ /* 0x000fea0003800000 */
.L_x_16444:
[----:B-1---5:R-:W-:Y:S02]  /*2bd0*/  HADD2.F32 R14, -RZ, R180.H0_H0 ;  /* 0x200000b4ff0e7230 */ /* 0x022fe40000004100 */
[----:B------:R-:W-:-:S03]  /*2be0*/  @P3 HADD2.F32 R196, -RZ, R184.H0_H0 ;  /* 0x200000b8ffc43230 */ /* 0x000fc60000004100 */
[----:B------:R-:W-:-:S04]  /*2bf0*/  FADD.FTZ R11, R14, R11 ;  /* 0x0000000b0e0b7221 */ /* 0x000fc80000010000 */
[----:B------:R-:W-:-:S05]  /*2c00*/  @P3 FADD.FTZ R11, R196, R11 ;  /* 0x0000000bc40b3221 */ /* 0x000fca0000010000 */
.L_x_16446:
[----:B------:R-:W-:-:S04]  /*2c10*/  F2FP.PACK_AB R14, RZ, R11 ;  /* 0x0000000bff0e723e */ /* 0x000fc800000000ff */
[----:B------:R-:W-:Y:S02]  /*2c20*/  PRMT R188, R14, 0x7610, R188 ;  /* 0x000076100ebc7816 */ /* 0x000fe400000000bc */
.L_x_16447:
[----:B------:R-:W-:Y:S01]  /*2c30*/  HADD2.F32 R15, -RZ, R192.H1_H1 ;  /* 0x300000c0ff0f7230 */ /* 0x000fe20000004100 */
[----:B------:R-:W-:Y:S05]  /*2c40*/  @P4 BRA `(.L_x_16448) ;  /* 0x0000008000004947 */ /* 0x000fea0003800000 */
[----:B------:R-:W-:-:S04]  /*2c50*/  ISETP.NE.U32.AND P5, PT, RZ, c[0x0][0x180], PT ;  /* 0x00006000ff007a0c */ /* 0x000fc80003fa5070 */
[----:B------:R-:W-:-:S13]  /*2c60*/  ISETP.NE.AND.EX P5, PT, RZ, c[0x0][0x184], PT, P5 ;  /* 0x00006100ff007a0c */ /* 0x000fda0003fa5350 */
[----:B------:R-:W-:Y:S05]  /*2c70*/  @P5 BRA `(.L_x_16449) ;  /* 0x0000002000005947 */ /* 0x000fea0003800000 */
[----:B------:R-:W-:Y:S05]  /*2c80*/  @P2 BRA `(.L_x_16450) ;  /* 0x0000008000002947 */ /* 0x000fea0003800000 */
[----:B------:R-:W-:Y:S05]  /*2c90*/  BRA `(.L_x_16451) ;  /* 0x0000009000007947 */ /* 0x000fea0003800000 */
.L_x_16449:
[----:B-----5:R-:W-:-:S05]  /*2ca0*/  HADD2.F32 R14, -RZ, R184.H1_H1 ;  /* 0x300000b8ff0e7230 */ /* 0x020fca0000004100 */
[----:B------:R-:W-:Y:S01]  /*2cb0*/  FADD.FTZ R15, R14, R15 ;  /* 0x0000000f0e0f7221 */ /* 0x000fe20000010000 */
[----:B------:R-:W-:Y:S05]  /*2cc0*/  BRA `(.L_x_16450) ;  /* 0x0000004000007947 */ /* 0x000fea0003800000 */
.L_x_16448:
[----:B-----5:R-:W-:Y:S02]  /*2cd0*/  HADD2.F32 R14, -RZ, R180.H1_H1 ;  /* 0x300000b4ff0e7230 */ /* 0x020fe40000004100 */
[----:B------:R-:W-:-:S03]  /*2ce0*/  @P3 HADD2.F32 R192, -RZ, R184.H1_H1 ;  /* 0x300000b8ffc03230 */ /* 0x000fc60000004100 */
[----:B------:R-:W-:-:S04]  /*2cf0*/  FADD.FTZ R15, R14, R15 ;  /* 0x0000000f0e0f7221 */ /* 0x000fc80000010000 */
[----:B------:R-:W-:-:S05]  /*2d00*/  @P3 FADD.FTZ R15, R192, R15 ;  /* 0x0000000fc00f3221 */ /* 0x000fca0000010000 */
.L_x_16450:
[----:B------:R-:W-:-:S04]  /*2d10*/  F2FP.PACK_AB R14, RZ, R15 ;  /* 0x0000000fff0e723e */ /* 0x000fc800000000ff */
[----:B------:R-:W-:Y:S02]  /*2d20*/  PRMT R188, R188, 0x5410, R14 ;  /* 0x00005410bcbc7816 */ /* 0x000fe4000000000e */
.L_x_16451:
[----:B------:R-:W-:Y:S01]  /*2d30*/  HADD2.F32 R14, -RZ, R193.H0_H0 ;  /* 0x200000c1ff0e7230 */ /* 0x000fe20000004100 */
[----:B------:R-:W-:Y:S05]  /*2d40*/  @P4 BRA `(.L_x_16452) ;  /* 0x0000008000004947 */ /* 0x000fea0003800000 */
[----:B------:R-:W-:-:S04]  /*2d50*/  ISETP.NE.U32.AND P5, PT, RZ, c[0x0][0x180], PT ;  /* 0x00006000ff007a0c */ /* 0x000fc80003fa5070 */
[----:B------:R-:W-:-:S13]  /*2d60*/  ISETP.NE.AND.EX P5, PT, RZ, c[0x0][0x184], PT, P5 ;  /* 0x00006100ff007a0c */ /* 0x000fda0003fa5350 */
[----:B------:R-:W-:Y:S05]  /*2d70*/  @P5 BRA `(.L_x_16453) ;  /* 0x0000002000005947 */ /* 0x000fea0003800000 */
[----:B------:R-:W-:Y:S05]  /*2d80*/  @P2 BRA `(.L_x_16454) ;  /* 0x0000008000002947 */ /* 0x000fea0003800000 */
[----:B------:R-:W-:Y:S05]  /*2d90*/  BRA `(.L_x_16455) ;  /* 0x0000009000007947 */ /* 0x000fea0003800000 */
.L_x_16453:
[----:B-----5:R-:W-:-:S05]  /*2da0*/  HADD2.F32 R197, -RZ, R185.H0_H0 ;  /* 0x200000b9ffc57230 */ /* 0x020fca0000004100 */
[----:B------:R-:W-:Y:S01]  /*2db0*/  FADD.FTZ R14, R197, R14 ;  /* 0x0000000ec50e7221 */ /* 0x000fe20000010000 */
[----:B------:R-:W-:Y:S05]  /*2dc0*/  BRA `(.L_x_16454) ;  /* 0x0000004000007947 */ /* 0x000fea0003800000 */
.L_x_16452:
[----:B-----5:R-:W-:Y:S02]  /*2dd0*/  HADD2.F32 R197, -RZ, R181.H0_H0 ;  /* 0x200000b5ffc57230 */ /* 0x020fe40000004100 */
[----:B------:R-:W-:-:S03]  /*2de0*/  @P3 HADD2.F32 R199, -RZ, R185.H0_H0 ;  /* 0x200000b9ffc73230 */ /* 0x000fc60000004100 */
[----:B------:R-:W-:-:S04]  /*2df0*/  FADD.FTZ R14, R197, R14 ;  /* 0x0000000ec50e7221 */ /* 0x000fc80000010000 */
[----:B------:R-:W-:-:S05]  /*2e00*/  @P3 FADD.FTZ R14, R199, R14 ;  /* 0x0000000ec70e3221 */ /* 0x000fca0000010000 */
.L_x_16454:
[----:B------:R-:W-:-:S04]  /*2e10*/  F2FP.PACK_AB R192, RZ, R14 ;  /* 0x0000000effc0723e */ /* 0x000fc800000000ff */
[----:B------:R-:W-:Y:S02]  /*2e20*/  PRMT R189, R192, 0x7610, R189 ;  /* 0x00007610c0bd7816 */ /* 0x000fe400000000bd */
.L_x_16455:
[----:B------:R-:W-:Y:S01]  /*2e30*/  HADD2.F32 R209, -RZ, R193.H1_H1 ;  /* 0x300000c1ffd17230 */ /* 0x000fe20000004100 */
[----:B------:R-:W-:Y:S05]  /*2e40*/  @P4 BRA `(.L_x_16456) ;  /* 0x0000008000004947 */ /* 0x000fea0003800000 */
[----:B------:R-:W-:-:S04]  /*2e50*/  ISETP.NE.U32.AND P5, PT, RZ, c[0x0][0x180], PT ;  /* 0x00006000ff007a0c */ /* 0x000fc80003fa5070 */
[----:B------:R-:W-:-:S13]  /*2e60*/  ISETP.NE.AND.EX P5, PT, RZ, c[0x0][0x184], PT, P5 ;  /* 0x00006100ff007a0c */ /* 0x000fda0003fa5350 */
[----:B------:R-:W-:Y:S05]  /*2e70*/  @P5 BRA `(.L_x_16457) ;  /* 0x0000002000005947 */ /* 0x000fea0003800000 */
[----:B------:R-:W-:Y:S05]  /*2e80*/  @P2 BRA `(.L_x_16458) ;  /* 0x0000008000002947 */ /* 0x000fea0003800000 */
[----:B------:R-:W-:Y:S05]  /*2e90*/  BRA `(.L_x_16459) ;  /* 0x0000009000007947 */ /* 0x000fea0003800000 */
.L_x_16457:
[----:B-----5:R-:W-:-:S05]  /*2ea0*/  HADD2.F32 R192, -RZ, R185.H1_H1 ;  /* 0x300000b9ffc07230 */ /* 0x020fca0000004100 */
[----:B------:R-:W-:Y:S01]  /*2eb0*/  FADD.FTZ R209, R192, R209 ;  /* 0x000000d1c0d17221 */ /* 0x000fe20000010000 */
[----:B------:R-:W-:Y:S05]  /*2ec0*/  BRA `(.L_x_16458) ;  /* 0x0000004000007947 */ /* 0x000fea0003800000 */
.L_x_16456:
[----:B-----5:R-:W-:Y:S02]  /*2ed0*/  HADD2.F32 R192, -RZ, R181.H1_H1 ;  /* 0x300000b5ffc07230 */ /* 0x020fe40000004100 */
[----:B------:R-:W-:-:S03]  /*2ee0*/  @P3 HADD2.F32 R196, -RZ, R185.H1_H1 ;  /* 0x300000b9ffc43230 */ /* 0x000fc60000004100 */
[----:B------:R-:W-:-:S04]  /*2ef0*/  FADD.FTZ R209, R192, R209 ;  /* 0x000000d1c0d17221 */ /* 0x000fc80000010000 */
[----:B------:R-:W-:-:S05]  /*2f00*/  @P3 FADD.FTZ R209, R196, R209 ;  /* 0x000000d1c4d13221 */ /* 0x000fca0000010000 */
.L_x_16458:
[----:B------:R-:W-:-:S04]  /*2f10*/  F2FP.PACK_AB R192, RZ, R209 ;  /* 0x000000d1ffc0723e */ /* 0x000fc800000000ff */
[----:B------:R-:W-:Y:S02]  /*2f20*/  PRMT R189, R189, 0x5410, R192 ;  /* 0x00005410bdbd7816 */ /* 0x000fe400000000c0 */
.L_x_16459:
[----:B------:R-:W-:Y:S01]  /*2f30*/  HADD2.F32 R210, -RZ, R194.H0_H0 ;  /* 0x200000c2ffd27230 */ /* 0x000fe20000004100 */
[----:B------:R-:W-:Y:S05]  /*2f40*/  @P4 BRA `(.L_x_16460) ;  /* 0x0000008000004947 */ /* 0x000fea0003800000 */
[----:B------:R-:W-:-:S04]  /*2f50*/  ISETP.NE.U32.AND P5, PT, RZ, c[0x0][0x180], PT ;  /* 0x00006000ff007a0c */ /* 0x000fc80003fa5070 */
[----:B------:R-:W-:-:S13]  /*2f60*/  ISETP.NE.AND.EX P5, PT, RZ, c[0x0][0x184], PT, P5 ;  /* 0x00006100ff007a0c */ /* 0x000fda0003fa5350 */
[----:B------:R-:W-:Y:S05]  /*2f70*/  @P5 BRA `(.L_x_16461) ;  /* 0x0000002000005947 */ /* 0x000fea0003800000 */
[----:B------:R-:W-:Y:S05]  /*2f80*/  @P2 BRA `(.L_x_16462) ;  /* 0x0000008000002947 */ /* 0x000fea0003800000 */
[----:B------:R-:W-:Y:S05]  /*2f90*/  BRA `(.L_x_16463) ;  /* 0x0000009000007947 */ /* 0x000fea0003800000 */
.L_x_16461:
[----:B-----5:R-:W-:-:S05]  /*2fa0*/  HADD2.F32 R193, -RZ, R186.H0_H0 ;  /* 0x200000baffc17230 */ /* 0x020fca0000004100 */
[----:B------:R-:W-:Y:S01]  /*2fb0*/  FADD.FTZ R210, R193, R210 ;  /* 0x000000d2c1d27221 */ /* 0x000fe20000010000 */
[----:B------:R-:W-:Y:S05]  /*2fc0*/  BRA `(.L_x_16462) ;  /* 0x0000004000007947 */ /* 0x000fea0003800000 */
.L_x_16460:
[----:B-----5:R-:W-:Y:S02]  /*2fd0*/  HADD2.F32 R193, -RZ, R182.H0_H0 ;  /* 0x200000b6ffc17230 */ /* 0x020fe40000004100 */
[----:B------:R-:W-:-:S03]  /*2fe0*/  @P3 HADD2.F32 R197, -RZ, R186.H0_H0 ;  /* 0x200000baffc53230 */ /* 0x000fc60000004100 */
[----:B------:R-:W-:-:S04]  /*2ff0*/  FADD.FTZ R210, R193, R210 ;  /* 0x000000d2c1d27221 */ /* 0x000fc80000010000 */
[----:B------:R-:W-:-:S05]  /*3000*/  @P3 FADD.FTZ R210, R197, R210 ;  /* 0x000000d2c5d23221 */ /* 0x000fca0000010000 */
.L_x_16462:
[----:B------:R-:W-:-:S04]  /*3010*/  F2FP.PACK_AB R192, RZ, R210 ;  /* 0x000000d2ffc0723e */ /* 0x000fc800000000ff */
[----:B------:R-:W-:Y:S02]  /*3020*/  PRMT R190, R192, 0x7610, R190 ;  /* 0x00007610c0be7816 */ /* 0x000fe400000000be */
.L_x_16463:
[----:B------:R-:W-:Y:S01]  /*3030*/  HADD2.F32 R219, -RZ, R194.H1_H1 ;  /* 0x300000c2ffdb7230 */ /* 0x000fe20000004100 */
[----:B------:R-:W-:Y:S05]  /*3040*/  @P4 BRA `(.L_x_16464) ;  /* 0x0000008000004947 */ /* 0x000fea0003800000 */
[----:B------:R-:W-:-:S04]  /*3050*/  ISETP.NE.U32.AND P5, PT, RZ, c[0x0][0x180], PT ;  /* 0x00006000ff007a0c */ /* 0x000fc80003fa5070 */
[----:B------:R-:W-:-:S13]  /*3060*/  ISETP.NE.AND.EX P5, PT, RZ, c[0x0][0x184], PT, P5 ;  /* 0x00006100ff007a0c */ /* 0x000fda0003fa5350 */
[----:B------:R-:W-:Y:S05]  /*3070*/  @P5 BRA `(.L_x_16465) ;  /* 0x0000002000005947 */ /* 0x000fea0003800000 */
[----:B------:R-:W-:Y:S05]  /*3080*/  @P2 BRA `(.L_x_16466) ;  /* 0x0000008000002947 */ /* 0x000fea0003800000 */
[----:B------:R-:W-:Y:S05]  /*3090*/  BRA `(.L_x_16467) ;  /* 0x0000009000007947 */ /* 0x000fea0003800000 */
.L_x_16465:
[----:B-----5:R-:W-:-:S05]  /*30a0*/  HADD2.F32 R192, -RZ, R186.H1_H1 ;  /* 0x300000baffc07230 */ /* 0x020fca0000004100 */
[----:B------:R-:W-:Y:S01]  /*30b0*/  FADD.FTZ R219, R192, R219 ;  /* 0x000000dbc0db7221 */ /* 0x000fe20000010000 */
[----:B------:R-:W-:Y:S05]  /*30c0*/  BRA `(.L_x_16466) ;  /* 0x0000004000007947 */ /* 0x000fea0003800000 */
.L_x_16464:
[----:B-----5:R-:W-:Y:S02]  /*30d0*/  HADD2.F32 R192, -RZ, R182.H1_H1 ;  /* 0x300000b6ffc07230 */ /* 0x020fe40000004100 */
[----:B------:R-:W-:-:S03]  /*30e0*/  @P3 HADD2.F32 R194, -RZ, R186.H1_H1 ;  /* 0x300000baffc23230 */ /* 0x000fc60000004100 */
[----:B------:R-:W-:-:S04]  /*30f0*/  FADD.FTZ R219, R192, R219 ;  /* 0x000000dbc0db7221 */ /* 0x000fc80000010000 */
[----:B------:R-:W-:-:S05]  /*3100*/  @P3 FADD.FTZ R219, R194, R219 ;  /* 0x000000dbc2db3221 */ /* 0x000fca0000010000 */
.L_x_16466:
[----:B------:R-:W-:-:S04]  /*3110*/  F2FP.PACK_AB R192, RZ, R219 ;  /* 0x000000dbffc0723e */ /* 0x000fc800000000ff */
[----:B------:R-:W-:Y:S02]  /*3120*/  PRMT R190, R190, 0x5410, R192 ;  /* 0x00005410bebe7816 */ /* 0x000fe400000000c0 */
.L_x_16467:
[----:B------:R-:W-:Y:S01]  /*3130*/  HADD2.F32 R221, -RZ, R195.H0_H0 ;  /* 0x200000c3ffdd7230 */ /* 0x000fe20000004100 */
[----:B------:R-:W-:Y:S05]  /*3140*/  @P4 BRA `(.L_x_16468) ;  /* 0x0000008000004947 */ /* 0x000fea0003800000 */
[----:B------:R-:W-:-:S04]  /*3150*/  ISETP.NE.U32.AND P5, PT, RZ, c[0x0][0x180], PT ;  /* 0x00006000ff007a0c */ /* 0x000fc80003fa5070 */
[----:B------:R-:W-:-:S13]  /*3160*/  ISETP.NE.AND.EX P5, PT, RZ, c[0x0][0x184], PT, P5 ;  /* 0x00006100ff007a0c */ /* 0x000fda0003fa5350 */
[----:B------:R-:W-:Y:S05]  /*3170*/  @P5 BRA `(.L_x_16469) ;  /* 0x0000002000005947 */ /* 0x000fea0003800000 */
[----:B------:R-:W-:Y:S05]  /*3180*/  @P2 BRA `(.L_x_16470) ;  /* 0x0000008000002947 */ /* 0x000fea0003800000 */
[----:B------:R-:W-:Y:S05]  /*3190*/  BRA `(.L_x_16471) ;  /* 0x0000009000007947 */ /* 0x000fea0003800000 */
.L_x_16469:
[----:B-----5:R-:W-:-:S05]  /*31a0*/  HADD2.F32 R192, -RZ, R187.H0_H0 ;  /* 0x200000bbffc07230 */ /* 0x020fca0000004100 */
[----:B------:R-:W-:Y:S01]  /*31b0*/  FADD.FTZ R221, R192, R221 ;  /* 0x000000ddc0dd7221 */ /* 0x000fe20000010000 */
[----:B------:R-:W-:Y:S05]  /*31c0*/  BRA `(.L_x_16470) ;  /* 0x0000004000007947 */ /* 0x000fea0003800000 */
.L_x_16468:
[----:B-----5:R-:W-:Y:S02]  /*31d0*/  HADD2.F32 R192, -RZ, R183.H0_H0 ;  /* 0x200000b7ffc07230 */ /* 0x020fe40000004100 */
[----:B------:R-:W-:-:S03]  /*31e0*/  @P3 HADD2.F32 R194, -RZ, R187.H0_H0 ;  /* 0x200000bbffc23230 */ /* 0x000fc60000004100 */
[----:B------:R-:W-:-:S04]  /*31f0*/  FADD.FTZ R221, R192, R221 ;  /* 0x000000ddc0dd7221 */ /* 0x000fc80000010000 */
[----:B------:R-:W-:-:S05]  /*3200*/  @P3 FADD.FTZ R221, R194, R221 ;  /* 0x000000ddc2dd3221 */ /* 0x000fca0000010000 */
.L_x_16470:
[----:B------:R-:W-:-:S04]  /*3210*/  F2FP.PACK_AB R192, RZ, R221 ;  /* 0x000000ddffc0723e */ /* 0x000fc800000000ff */
[----:B------:R-:W-:Y:S02]  /*3220*/  PRMT R191, R192, 0x7610, R191 ;  /* 0x00007610c0bf7816 */ /* 0x000fe400000000bf */
.L_x_16471:
[----:B------:R-:W-:Y:S01]  /*3230*/  HADD2.F32 R233, -RZ, R195.H1_H1 ;  /* 0x300000c3ffe97230 */ /* 0x000fe20000004100 */
[----:B------:R-:W-:Y:S05]  /*3240*/  @P4 BRA `(.L_x_16472) ;  /* 0x0000008000004947 */ /* 0x000fea0003800000 */
[----:B------:R-:W-:-:S04]  /*3250*/  ISETP.NE.U32.AND P3, PT, RZ, c[0x0][0x180], PT ;  /* 0x00006000ff007a0c */ /* 0x000fc80003f65070 */
[----:B------:R-:W-:-:S13]  /*3260*/  ISETP.NE.AND.EX P3, PT, RZ, c[0x0][0x184], PT, P3 ;  /* 0x00006100ff007a0c */ /* 0x000fda0003f65330 */
[----:B------:R-:W-:Y:S05]  /*3270*/  @P3 BRA `(.L_x_16473) ;  /* 0x0000002000003947 */ /* 0x000fea0003800000 */
[----:B------:R-:W-:Y:S05]  /*3280*/  @P2 BRA `(.L_x_16474) ;  /* 0x0000008000002947 */ /* 0x000fea0003800000 */
[----:B------:R-:W-:Y:S05]  /*3290*/  BRA `(.L_x_16475) ;  /* 0x0000009000007947 */ /* 0x000fea0003800000 */
.L_x_16473:
[----:B-----5:R-:W-:-:S05]  /*32a0*/  HADD2.F32 R192, -RZ, R187.H1_H1 ;  /* 0x300000bbffc07230 */ /* 0x020fca0000004100 */
[----:B------:R-:W-:Y:S01]  /*32b0*/  FADD.FTZ R233, R192, R233 ;  /* 0x000000e9c0e97221 */ /* 0x000fe20000010000 */
[----:B------:R-:W-:Y:S05]  /*32c0*/  BRA `(.L_x_16474) ;  /* 0x0000004000007947 */ /* 0x000fea0003800000 */
.L_x_16472:
[----:B-----5:R-:W-:Y:S02]  /*32d0*/  HADD2.F32 R192, -RZ, R183.H1_H1 ;  /* 0x300000b7ffc07230 */ /* 0x020fe40000004100 */
[----:B------:R-:W-:-:S03]  /*32e0*/  @P3 HADD2.F32 R194, -RZ, R187.H1_H1 ;  /* 0x300000bbffc23230 */ /* 0x000fc60000004100 */
[----:B------:R-:W-:-:S04]  /*32f0*/  FADD.FTZ R233, R192, R233 ;  /* 0x000000e9c0e97221 */ /* 0x000fc80000010000 */
[----:B------:R-:W-:-:S05]  /*3300*/  @P3 FADD.FTZ R233, R194, R233 ;  /* 0x000000e9c2e93221 */ /* 0x000fca0000010000 */
.L_x_16474:
[----:B------:R-:W-:-:S04]  /*3310*/  F2FP.PACK_AB R192, RZ, R233 ;  /* 0x000000e9ffc0723e */ /* 0x000fc800000000ff */
[----:B------:R-:W-:Y:S02]  /*3320*/  PRMT R191, R191, 0x5410, R192 ;  /* 0x00005410bfbf7816 */ /* 0x000fe400000000c0 */
.L_x_16475:
[----:B------:R-:W-:-:S04]  /*3330*/  @P2 LEA R192, P3, R198, c[0x0][0x188], 0x4 ;  /* 0x00006200c6c02a11 */ /* 0x000fc800078620ff */
[C---:B------:R-:W-:Y:S02]  /*3340*/  @P2 LEA.HI.X R193, R198.reuse, c[0x0][0x18c], RZ, 0x4, P3 ;  /* 0x00006300c6c12a11 */ /* 0x040fe400018f24ff */
[----:B------:R-:W-:-:S03]  /*3350*/  IADD3 R198, R198, 0x80, RZ ;  /* 0x00000080c6c67810 */ /* 0x000fc60007ffe0ff */
[----:B------:R1:W-:Y:S04]  /*3360*/  @P2 STG.E.128 [R192.64], R188 ;  /* 0x000000bcc0002986 */ /* 0x0003e8000c101d04 */
.L_x_16443:
[----:B------:R-:W-:Y:S05]  /*3370*/  BSYNC B0 ;  /* 0x0000000000007941 */ /* 0x000fea0003800000 */
.L_x_16442:
        /* <DEDUP_REMOVED lines=24> */
.L_x_16479:
[----:B-----5:R-:W-:-:S05]  /*3500*/  HADD2.F32 R13, -RZ, R184.H0_H0 ;  /* 0x200000b8ff0d7230 */ /* 0x020fca0000004100 */
[----:B------:R-:W-:Y:S01]  /*3510*/  FADD.FTZ R12, R13, R12 ;  /* 0x0000000c0d0c7221 */ /* 0x000fe20000010000 */
[----:B------:R-:W-:Y:S05]  /*3520*/  BRA `(.L_x_16480) ;  /* 0x0000004000007947 */ /* 0x000fea0003800000 */
.L_x_16478:
[----:B-1---5:R-:W-:Y:S02]  /*3530*/  HADD2.F32 R13, -RZ, R180.H0_H0 ;  /* 0x200000b4ff0d7230 */ /* 0x022fe40000004100 */
[----:B------:R-:W-:-:S03]  /*3540*/  @P3 HADD2.F32 R197, -RZ, R184.H0_H0 ;  /* 0x200000b8ffc53230 */ /* 0x000fc60000004100 */
[----:B------:R-:W-:-:S04]  /*3550*/  FADD.FTZ R12, R13, R12 ;  /* 0x0000000c0d0c7221 */ /* 0x000fc80000010000 */
[----:B------:R-:W-:-:S05]  /*3560*/  @P3 FADD.FTZ R12, R197, R12 ;  /* 0x0000000cc50c3221 */ /* 0x000fca0000010000 */
.L_x_16480:
[----:B------:R-:W-:-:S04]  /*3570*/  F2FP.PACK_AB R13, RZ, R12 ;  /* 0x0000000cff0d723e */ /* 0x000fc800000000ff */
[----:B------:R-:W-:Y:S02]  /*3580*/  PRMT R188, R13, 0x7610, R188 ;  /* 0x000076100dbc7816 */ /* 0x000fe400000000bc */
.L_x_16481:
[----:B------:R-:W-:Y:S01]  /*3590*/  HADD2.F32 R13, -RZ, R192.H1_H1 ;  /* 0x300000c0ff0d7230 */ /* 0x000fe20000004100 */
[----:B------:R-:W-:Y:S05]  /*35a0*/  @P4 BRA `(.L_x_16482) ;  /* 0x0000008000004947 */ /* 0x000fea0003800000 */
[----:B------:R-:W-:-:S04]  /*35b0*/  ISETP.NE.U32.AND P5, PT, RZ, c[0x0][0x180], PT ;  /* 0x00006000ff007a0c */ /* 0x000fc80003fa5070 */
[----:B------:R-:W-:-:S13]  /*35c0*/  ISETP.NE.AND.EX P5, PT, RZ, c[0x0][0x184], PT, P5 ;  /* 0x00006100ff007a0c */ /* 0x000fda0003fa5350 */
[----:B------:R-:W-:Y:S05]  /*35d0*/  @P5 BRA `(.L_x_16483) ;  /* 0x0000002000005947 */ /* 0x000fea0003800000 */
[----:B------:R-:W-:Y:S05]  /*35e0*/  @P2 BRA `(.L_x_16484) ;  /* 0x0000008000002947 */ /* 0x000fea0003800000 */
[----:B------:R-:W-:Y:S05]  /*35f0*/  BRA `(.L_x_16485) ;  /* 0x0000009000007947 */ /* 0x000fea0003800000 */
.L_x_16483:
[----:B-----5:R-:W-:-:S05]  /*3600*/  HADD2.F32 R192, -RZ, R184.H1_H1 ;  /* 0x300000b8ffc07230 */ /* 0x020fca0000004100 */
[----:B------:R-:W-:Y:S01]  /*3610*/  FADD.FTZ R13, R192, R13 ;  /* 0x0000000dc00d7221 */ /* 0x000fe20000010000 */
[----:B------:R-:W-:Y:S05]  /*3620*/  BRA `(.L_x_16484) ;  /* 0x0000004000007947 */ /* 0x000fea0003800000 */
.L_x_16482:
[----:B-----5:R-:W-:Y:S02]  /*3630*/  HADD2.F32 R192, -RZ, R180.H1_H1 ;  /* 0x300000b4ffc07230 */ /* 0x020fe40000004100 */
[----:B------:R-:W-:-:S03]  /*3640*/  @P3 HADD2.F32 R196, -RZ, R184.H1_H1 ;  /* 0x300000b8ffc43230 */ /* 0x000fc60000004100 */
[----:B------:R-:W-:-:S04]  /*3650*/  FADD.FTZ R13, R192, R13 ;  /* 0x0000000dc00d7221 */ /* 0x000fc80000010000 */
[----:B------:R-:W-:-:S05]  /*3660*/  @P3 FADD.FTZ R13, R196, R13 ;  /* 0x0000000dc40d3221 */ /* 0x000fca0000010000 */
.L_x_16484:
[----:B------:R-:W-:-:S04]  /*3670*/  F2FP.PACK_AB R192, RZ, R13 ;  /* 0x0000000dffc0723e */ /* 0x000fc800000000ff */
[----:B------:R-:W-:Y:S02]  /*3680*/  PRMT R188, R188, 0x5410, R192 ;  /* 0x00005410bcbc7816 */ /* 0x000fe400000000c0 */
.L_x_16485:
[----:B------:R-:W-:Y:S01]  /*3690*/  HADD2.F32 R202, -RZ, R193.H0_H0 ;  /* 0x200000c1ffca7230 */ /* 0x000fe20000004100 */
[----:B------:R-:W-:Y:S05]  /*36a0*/  @P4 BRA `(.L_x_16486) ;  /* 0x0000008000004947 */ /* 0x000fea0003800000 */
[----:B------:R-:W-:-:S04]  /*36b0*/  ISETP.NE.U32.AND P5, PT, RZ, c[0x0][0x180], PT ;  /* 0x00006000ff007a0c */ /* 0x000fc80003fa5070 */
[----:B------:R-:W-:-:S13]  /*36c0*/  ISETP.NE.AND.EX P5, PT, RZ, c[0x0][0x184], PT, P5 ;  /* 0x00006100ff007a0c */ /* 0x000fda0003fa5350 */
[----:B------:R-:W-:Y:S05]  /*36d0*/  @P5 BRA `(.L_x_16487) ;  /* 0x0000002000005947 */ /* 0x000fea0003800000 */
[----:B------:R-:W-:Y:S05]  /*36e0*/  @P2 BRA `(.L_x_16488) ;  /* 0x0000008000002947 */ /* 0x000fea0003800000 */
[----:B------:R-:W-:Y:S05]  /*36f0*/  BRA `(.L_x_16489) ;  /* 0x0000009000007947 */ /* 0x000fea0003800000 */
.L_x_16487:
[----:B-----5:R-:W-:-:S05]  /*3700*/  HADD2.F32 R197, -RZ, R185.H0_H0 ;  /* 0x200000b9ffc57230 */ /* 0x020fca0000004100 */
[----:B------:R-:W-:Y:S01]  /*3710*/  FADD.FTZ R202, R197, R202 ;  /* 0x000000cac5ca7221 */ /* 0x000fe20000010000 */
[----:B------:R-:W-:Y:S05]  /*3720*/  BRA `(.L_x_16488) ;  /* 0x0000004000007947 */ /* 0x000fea0003800000 */
.L_x_16486:
[----:B-----5:R-:W-:Y:S02]  /*3730*/  HADD2.F32 R197, -RZ, R181.H0_H0 ;  /* 0x200000b5ffc57230 */ /* 0x020fe40000004100 */
[----:B------:R-:W-:-:S03]  /*3740*/  @P3 HADD2.F32 R199, -RZ, R185.H0_H0 ;  /* 0x200000b9ffc73230 */ /* 0x000fc60000004100 */
[----:B------:R-:W-:-:S04]  /*3750*/  FADD.FTZ R202, R197, R202 ;  /* 0x000000cac5ca7221 */ /* 0x000fc80000010000 */
[----:B------:R-:W-:-:S05]  /*3760*/  @P3 FADD.FTZ R202, R199, R202 ;  /* 0x000000cac7ca3221 */ /* 0x000fca0000010000 */
.L_x_16488:
[----:B------:R-:W-:-:S04]  /*3770*/  F2FP.PACK_AB R192, RZ, R202 ;  /* 0x000000caffc0723e */ /* 0x000fc800000000ff */
[----:B------:R-:W-:Y:S02]  /*3780*/  PRMT R189, R192, 0x7610, R189 ;  /* 0x00007610c0bd7816 */ /* 0x000fe400000000bd */
.L_x_16489:
[----:B------:R-:W-:Y:S01]  /*3790*/  HADD2.F32 R211, -RZ, R193.H1_H1 ;  /* 0x300000c1ffd37230 */ /* 0x000fe20000004100 */
[----:B------:R-:W-:Y:S05]  /*37a0*/  @P4 BRA `(.L_x_16490) ;  /* 0x0000008000004947 */ /* 0x000fea0003800000 */
[----:B------:R-:W-:-:S04]  /*37b0*/  ISETP.NE.U32.AND P5, PT, RZ, c[0x0][0x180], PT ;  /* 0x00006000ff007a0c */ /* 0x000fc80003fa5070 */
[----:B------:R-:W-:-:S13]  /*37c0*/  ISETP.NE.AND.EX P5, PT, RZ, c[0x0][0x184], PT, P5 ;  /* 0x00006100ff007a0c */ /* 0x000fda0003fa5350 */
[----:B------:R-:W-:Y:S05]  /*37d0*/  @P5 BRA `(.L_x_16491) ;  /* 0x0000002000005947 */ /* 0x000fea0003800000 */
[----:B------:R-:W-:Y:S05]  /*37e0*/  @P2 BRA `(.L_x_16492) ;  /* 0x0000008000002947 */ /* 0x000fea0003800000 */
[----:B------:R-:W-:Y:S05]  /*37f0*/  BRA `(.L_x_16493) ;  /* 0x0000009000007947 */ /* 0x000fea0003800000 */
.L_x_16491:
[----:B-----5:R-:W-:-:S05]  /*3800*/  HADD2.F32 R192, -RZ, R185.H1_H1 ;  /* 0x300000b9ffc07230 */ /* 0x020fca0000004100 */
[----:B------:R-:W-:Y:S01]  /*3810*/  FADD.FTZ R211, R192, R211 ;  /* 0x000000d3c0d37221 */ /* 0x000fe20000010000 */
[----:B------:R-:W-:Y:S05]  /*3820*/  BRA `(.L_x_16492) ;  /* 0x0000004000007947 */ /* 0x000fea0003800000 */
.L_x_16490:
[----:B-----5:R-:W-:Y:S02]  /*3830*/  HADD2.F32 R192, -RZ, R181.H1_H1 ;  /* 0x300000b5ffc07230 */ /* 0x020fe40000004100 */
[----:B------:R-:W-:-:S03]  /*3840*/  @P3 HADD2.F32 R196, -RZ, R185.H1_H1 ;  /* 0x300000b9ffc43230 */ /* 0x000fc60000004100 */
[----:B------:R-:W-:-:S04]  /*3850*/  FADD.FTZ R211, R192, R211 ;  /* 0x000000d3c0d37221 */ /* 0x000fc80000010000 */
[----:B------:R-:W-:-:S05]  /*3860*/  @P3 FADD.FTZ R211, R196, R211 ;  /* 0x000000d3c4d33221 */ /* 0x000fca0000010000 */
.L_x_16492:
[----:B------:R-:W-:-:S04]  /*3870*/  F2FP.PACK_AB R192, RZ, R211 ;  /* 0x000000d3ffc0723e */ /* 0x000fc800000000ff */
[----:B------:R-:W-:Y:S02]  /*3880*/  PRMT R189, R189, 0x5410, R192 ;  /* 0x00005410bdbd7816 */ /* 0x000fe400000000c0 */
.L_x_16493:
[----:B------:R-:W-:Y:S01]  /*3890*/  HADD2.F32 R212, -RZ, R194.H0_H0 ;  /* 0x200000c2ffd47230 */ /* 0x000fe20000004100 */
[----:B------:R-:W-:Y:S05]  /*38a0*/  @P4 BRA `(.L_x_16494) ;  /* 0x0000008000004947 */ /* 0x000fea0003800000 */
[----:B------:R-:W-:-:S04]  /*38b0*/  ISETP.NE.U32.AND P5, PT, RZ, c[0x0][0x180], PT ;  /* 0x00006000ff007a0c */ /* 0x000fc80003fa5070 */
[----:B------:R-:W-:-:S13]  /*38c0*/  ISETP.NE.AND.EX P5, PT, RZ, c[0x0][0x184], PT, P5 ;  /* 0x00006100ff007a0c */ /* 0x000fda0003fa5350 */
[----:B------:R-:W-:Y:S05]  /*38d0*/  @P5 BRA `(.L_x_16495) ;  /* 0x0000002000005947 */ /* 0x000fea0003800000 */
[----:B------:R-:W-:Y:S05]  /*38e0*/  @P2 BRA `(.L_x_16496) ;  /* 0x0000008000002947 */ /* 0x000fea0003800000 */
[----:B------:R-:W-:Y:S05]  /*38f0*/  BRA `(.L_x_16497) ;  /* 0x0000009000007947 */ /* 0x000fea0003800000 */
.L_x_16495:
[----:B-----5:R-:W-:-:S05]  /*3900*/  HADD2.F32 R193, -RZ, R186.H0_H0 ;  /* 0x200000baffc17230 */ /* 0x020fca0000004100 */
[----:B------:R-:W-:Y:S01]  /*3910*/  FADD.FTZ R212, R193, R212 ;  /* 0x000000d4c1d47221 */ /* 0x000fe20000010000 */
[----:B------:R-:W-:Y:S05]  /*3920*/  BRA `(.L_x_16496) ;  /* 0x0000004000007947 */ /* 0x000fea0003800000 */
.L_x_16494:
[----:B-----5:R-:W-:Y:S02]  /*3930*/  HADD2.F32 R193, -RZ, R182.H0_H0 ;  /* 0x200000b6ffc17230 */ /* 0x020fe40000004100 */
[----:B------:R-:W-:-:S03]  /*3940*/  @P3 HADD2.F32 R197, -RZ, R186.H0_H0 ;  /* 0x200000baffc53230 */ /* 0x000fc60000004100 */
[----:B------:R-:W-:-:S04]  /*3950*/  FADD.FTZ R212, R193, R212 ;  /* 0x000000d4c1d47221 */ /* 0x000fc80000010000 */
[----:B------:R-:W-:-:S05]  /*3960*/  @P3 FADD.FTZ R212, R197, R212 ;  /* 0x000000d4c5d43221 */ /* 0x000fca0000010000 */
.L_x_16496:
[----:B------:R-:W-:-:S04]  /*3970*/  F2FP.PACK_AB R192, RZ, R212 ;  /* 0x000000d4ffc0723e */ /* 0x000fc800000000ff */
[----:B------:R-:W-:Y:S02]  /*3980*/  PRMT R190, R192, 0x7610, R190 ;  /* 0x00007610c0be7816 */ /* 0x000fe400000000be */
.L_x_16497:
[----:B------:R-:W-:Y:S01]  /*3990*/  HADD2.F32 R223, -RZ, R194.H1_H1 ;  /* 0x300000c2ffdf7230 */ /* 0x000fe20000004100 */
[----:B------:R-:W-:Y:S05]  /*39a0*/  @P4 BRA `(.L_x_16498) ;  /* 0x0000008000004947 */ /* 0x000fea0003800000 */
[----:B------:R-:W-:-:S04]  /*39b0*/  ISETP.NE.U32.AND P5, PT, RZ, c[0x0][0x180], PT ;  /* 0x00006000ff007a0c */ /* 0x000fc80003fa5070 */
[----:B------:R-:W-:-:S13]  /*39c0*/  ISETP.NE.AND.EX P5, PT, RZ, c[0x0][0x184], PT, P5 ;  /* 0x00006100ff007a0c */ /* 0x000fda0003fa5350 */
[----:B------:R-:W-:Y:S05]  /*39d0*/  @P5 BRA `(.L_x_16499) ;  /* 0x0000002000005947 */ /* 0x000fea0003800000 */
[----:B------:R-:W-:Y:S05]  /*39e0*/  @P2 BRA `(.L_x_16500) ;  /* 0x0000008000002947 */ /* 0x000fea0003800000 */
[----:B------:R-:W-:Y:S05]  /*39f0*/  BRA `(.L_x_16501) ;  /* 0x0000009000007947 */ /* 0x000fea0003800000 */
.L_x_16499:
[----:B-----5:R-:W-:-:S05]  /*3a00*/  HADD2.F32 R192, -RZ, R186.H1_H1 ;  /* 0x300000baffc07230 */ /* 0x020fca0000004100 */
[----:B------:R-:W-:Y:S01]  /*3a10*/  FADD.FTZ R223, R192, R223 ;  /* 0x000000dfc0df7221 */ /* 0x000fe20000010000 */
[----:B------:R-:W-:Y:S05]  /*3a20*/  BRA `(.L_x_16500) ;  /* 0x0000004000007947 */ /* 0x000fea0003800000 */
.L_x_16498:
[----:B-----5:R-:W-:Y:S02]  /*3a30*/  HADD2.F32 R192, -RZ, R182.H1_H1 ;  /* 0x300000b6ffc07230 */ /* 0x020fe40000004100 */
[----:B------:R-:W-:-:S03]  /*3a40*/  @P3 HADD2.F32 R194, -RZ, R186.H1_H1 ;  /* 0x300000baffc23230 */ /* 0x000fc60000004100 */
[----:B------:R-:W-:-:S04]  /*3a50*/  FADD.FTZ R223, R192, R223 ;  /* 0x000000dfc0df7221 */ /* 0x000fc80000010000 */
[----:B------:R-:W-:-:S05]  /*3a60*/  @P3 FADD.FTZ R223, R194, R223 ;  /* 0x000000dfc2df3221 */ /* 0x000fca0000010000 */
.L_x_16500:
[----:B------:R-:W-:-:S04]  /*3a70*/  F2FP.PACK_AB R192, RZ, R223 ;  /* 0x000000dfffc0723e */ /* 0x000fc800000000ff */
[----:B------:R-:W-:Y:S02]  /*3a80*/  PRMT R190, R190, 0x5410, R192 ;  /* 0x00005410bebe7816 */ /* 0x000fe400000000c0 */
.L_x_16501:
[----:B------:R-:W-:Y:S01]  /*3a90*/  HADD2.F32 R225, -RZ, R195.H0_H0 ;  /* 0x200000c3ffe17230 */ /* 0x000fe20000004100 */
[----:B------:R-:W-:Y:S05]  /*3aa0*/  @P4 BRA `(.L_x_16502) ;  /* 0x0000008000004947 */ /* 0x000fea0003800000 */
[----:B------:R-:W-:-:S04]  /*3ab0*/  ISETP.NE.U32.AND P5, PT, RZ, c[0x0][0x180], PT ;  /* 0x00006000ff007a0c */ /* 0x000fc80003fa5070 */
[----:B------:R-:W-:-:S13]  /*3ac0*/  ISETP.NE.AND.EX P5, PT, RZ, c[0x0][0x184], PT, P5 ;  /* 0x00006100ff007a0c */ /* 0x000fda0003fa5350 */
[----:B------:R-:W-:Y:S05]  /*3ad0*/  @P5 BRA `(.L_x_16503) ;  /* 0x0000002000005947 */ /* 0x000fea0003800000 */
[----:B------:R-:W-:Y:S05]  /*3ae0*/  @P2 BRA `(.L_x_16504) ;  /* 0x0000008000002947 */ /* 0x000fea0003800000 */
[----:B------:R-:W-:Y:S05]  /*3af0*/  BRA `(.L_x_16505) ;  /* 0x0000009000007947 */ /* 0x000fea0003800000 */
.L_x_16503:
[----:B-----5:R-:W-:-:S05]  /*3b00*/  HADD2.F32 R192, -RZ, R187.H0_H0 ;  /* 0x200000bbffc07230 */ /* 0x020fca0000004100 */
[----:B------:R-:W-:Y:S01]  /*3b10*/  FADD.FTZ R225, R192, R225 ;  /* 0x000000e1c0e17221 */ /* 0x000fe20000010000 */
[----:B------:R-:W-:Y:S05]  /*3b20*/  BRA `(.L_x_16504) ;  /* 0x0000004000007947 */ /* 0x000fea0003800000 */
.L_x_16502:
[----:B-----5:R-:W-:Y:S02]  /*3b30*/  HADD2.F32 R192, -RZ, R183.H0_H0 ;  /* 0x200000b7ffc07230 */ /* 0x020fe40000004100 */
[----:B------:R-:W-:-:S03]  /*3b40*/  @P3 HADD2.F32 R194, -RZ, R187.H0_H0 ;  /* 0x200000bbffc23230 */ /* 0x000fc60000004100 */
[----:B------:R-:W-:-:S04]  /*3b50*/  FADD.FTZ R225, R192, R225 ;  /* 0x000000e1c0e17221 */ /* 0x000fc80000010000 */
[----:B------:R-:W-:-:S05]  /*3b60*/  @P3 FADD.FTZ R225, R194, R225 ;  /* 0x000000e1c2e13221 */ /* 0x000fca0000010000 */
.L_x_16504:
[----:B------:R-:W-:-:S04]  /*3b70*/  F2FP.PACK_AB R192, RZ, R225 ;  /* 0x000000e1ffc0723e */ /* 0x000fc800000000ff */
[----:B------:R-:W-:Y:S02]  /*3b80*/  PRMT R191, R192, 0x7610, R191 ;  /* 0x00007610c0bf7816 */ /* 0x000fe400000000bf */
.L_x_16505:
[----:B------:R-:W-:Y:S01]  /*3b90*/  HADD2.F32 R235, -RZ, R195.H1_H1 ;  /* 0x300000c3ffeb7230 */ /* 0x000fe20000004100 */
[----:B------:R-:W-:Y:S05]  /*3ba0*/  @P4 BRA `(.L_x_16506) ;  /* 0x0000008000004947 */ /* 0x000fea0003800000 */
[----:B------:R-:W-:-:S04]  /*3bb0*/  ISETP.NE.U32.AND P3, PT, RZ, c[0x0][0x180], PT ;  /* 0x00006000ff007a0c */ /* 0x000fc80003f65070 */
[----:B------:R-:W-:-:S13]  /*3bc0*/  ISETP.NE.AND.EX P3, PT, RZ, c[0x0][0x184], PT, P3 ;  /* 0x00006100ff007a0c */ /* 0x000fda0003f65330 */
[----:B------:R-:W-:Y:S05]  /*3bd0*/  @P3 BRA `(.L_x_16507) ;  /* 0x0000002000003947 */ /* 0x000fea0003800000 */
[----:B------:R-:W-:Y:S05]  /*3be0*/  @P2 BRA `(.L_x_16508) ;  /* 0x0000008000002947 */ /* 0x000fea0003800000 */
[----:B------:R-:W-:Y:S05]  /*3bf0*/  BRA `(.L_x_16509) ;  /* 0x0000009000007947 */ /* 0x000fea0003800000 */
.L_x_16507:
[----:B-----5:R-:W-:-:S05]  /*3c00*/  HADD2.F32 R192, -RZ, R187.H1_H1 ;  /* 0x300000bbffc07230 */ /* 0x020fca0000004100 */
[----:B------:R-:W-:Y:S01]  /*3c10*/  FADD.FTZ R235, R192, R235 ;  /* 0x000000ebc0eb7221 */ /* 0x000fe20000010000 */
[----:B------:R-:W-:Y:S05]  /*3c20*/  BRA `(.L_x_16508) ;  /* 0x0000004000007947 */ /* 0x000fea0003800000 */
.L_x_16506:
[----:B-----5:R-:W-:Y:S02]  /*3c30*/  HADD2.F32 R192, -RZ, R183.H1_H1 ;  /* 0x300000b7ffc07230 */ /* 0x020fe40000004100 */
[----:B------:R-:W-:-:S03]  /*3c40*/  @P3 HADD2.F32 R194, -RZ, R187.H1_H1 ;  /* 0x300000bbffc23230 */ /* 0x000fc60000004100 */
[----:B------:R-:W-:-:S04]  /*3c50*/  FADD.FTZ R235, R192, R235 ;  /* 0x000000ebc0eb7221 */ /* 0x000fc80000010000 */
[----:B------:R-:W-:-:S05]  /*3c60*/  @P3 FADD.FTZ R235, R194, R235 ;  /* 0x000000ebc2eb3221 */ /* 0x000fca0000010000 */
.L_x_16508:
[----:B------:R-:W-:-:S04]  /*3c70*/  F2FP.PACK_AB R192, RZ, R235 ;  /* 0x000000ebffc0723e */ /* 0x000fc800000000ff */
[----:B------:R-:W-:Y:S02]  /*3c80*/  PRMT R191, R191, 0x5410, R192 ;  /* 0x00005410bfbf7816 */ /* 0x000fe400000000c0 */
.L_x_16509:
[----:B------:R-:W-:-:S04]  /*3c90*/  @P2 LEA R192, P3, R198, c[0x0][0x188], 0x4 ;  /* 0x00006200c6c02a11 */ /* 0x000fc800078620ff */
[----:B------:R-:W-:-:S05]  /*3ca0*/  @P2 LEA.HI.X R193, R198, c[0x0][0x18c], RZ, 0x4, P3 ;  /* 0x00006300c6c12a11 */ /* 0x000fca00018f24ff */
[----:B------:R1:W-:Y:S04]  /*3cb0*/  @P2 STG.E.128 [R192.64], R188 ;  /* 0x000000bcc0002986 */ /* 0x0003e8000c101d04 */
.L_x_16477:
[----:B------:R-:W-:Y:S05]  /*3cc0*/  BSYNC B0 ;  /* 0x0000000000007941 */ /* 0x000fea0003800000 */
.L_x_16476:
        /* <DEDUP_REMOVED lines=51> */
.L_x_16524:
        /* <DEDUP_REMOVED lines=101> */
.L_x_16525:
        /* <DEDUP_REMOVED lines=47> */
[----:B--2---:R-:W-:Y:S01]  /*4940*/  FADD.FTZ R197, R193, R194 ;  /* 0x000000c2c1c57221 */ /* 0x004fe20000010000 */
[----:B------:R-:W-:Y:S01]  /*4950*/  MOV R194, c[0x0][0x1e0] ;  /* 0x0000780000c27a02 */ /* 0x000fe20000000f00 */
[----:B------:R-:W-:Y:S02]  /*4960*/  FMUL.FTZ R222, R222, R239 ;  /* 0x000000efdede7220 */ /* 0x000fe40000410000 */
[----:B------:R-:W0:Y:S02]  /*4970*/  SHFL.IDX PT, R237, R237, RZ, 0x1f ;  /* 0x00001fffeded7589 */ /* 0x000e2400000e0000 */
        /* <DEDUP_REMOVED lines=28> */
[----:B------:R-:W-:Y:S01]  /*4b40*/  F2FP.PACK_AB R192, R193, R192 ;  /* 0x000000c0c1c0723e */ /* 0x000fe200000000ff */
[--C-:B------:R-:W-:Y:S02]  /*4b50*/  FADD.FTZ R193, R200, -R220.reuse ;  /* 0x800000dcc8c17221 */ /* 0x100fe40000010000 */
[--C-:B------:R-:W-:Y:S01]  /*4b60*/  FADD.FTZ R199, R203, -R220.reuse ;  /* 0x800000dccbc77221 */ /* 0x100fe20000010000 */
[----:B------:R-:W-:Y:S01]  /*4b70*/  F2FP.PACK_AB R195, R198, R195 ;  /* 0x000000c3c6c3723e */ /* 0x000fe200000000ff */
        /* <DEDUP_REMOVED lines=23> */
[----:B------:R-:W-:Y:S01]  /*4cf0*/  IMAD.WIDE.U32 R238, R2, R241, c[0x0][0x208] ;  /* 0x0000820002ee7625 */ /* 0x000fe200078e00f1 */
[----:B------:R-:W-:Y:S02]  /*4d00*/  F2FP.PACK_AB R196, R237, R224 ;  /* 0x000000e0edc4723e */ /* 0x000fe400000000ff */
[----:B------:R-:W-:Y:S01]  /*4d10*/  F2FP.PACK_AB R197, R226, R197 ;  /* 0x000000c5e2c5723e */ /* 0x000fe200000000ff */
[C---:B------:R-:W-:Y:S01]  /*4d20*/  IMAD.WIDE.U32 R236, R2.reuse, R241, c[0x0][0x210] ;  /* 0x0000840002ec7625 */ /* 0x040fe200078e00f1 */
[----:B------:R0:W-:Y:S01]  /*4d30*/  STG.E.128 [R238.64], R192 ;  /* 0x000000c0ee007986 */ /* 0x0001e2000c101d04 */
[----:B------:R-:W-:-:S03]  /*4d40*/  IADD3 R2, R2, 0x80, RZ ;  /* 0x0000008002027810 */ /* 0x000fc60007ffe0ff */
[----:B------:R0:W-:Y:S04]  /*4d50*/  STG.E.128 [R236.64], R196 ;  /* 0x000000c4ec007986 */ /* 0x0001e8000c101d04 */
.L_x_16513:
[----:B------:R-:W-:Y:S05]  /*4d60*/  BSYNC B0 ;  /* 0x0000000000007941 */ /* 0x000fea0003800000 */
.L_x_16512:
        /* <DEDUP_REMOVED lines=44> */
[----:B------:R-:W-:Y:S01]  /*5030*/  F2FP.PACK_AB R197, R226, R197 ;  /* 0x000000c5e2c5723e */ /* 0x000fe200000000ff */
[C---:B------:R-:W-:Y:S01]  /*5040*/  IMAD.WIDE.U32 R236, R2.reuse, R241, c[0x0][0x210] ;  /* 0x0000840002ec7625 */ /* 0x040fe200078e00f1 */
[----:B------:R0:W-:Y:S01]  /*5050*/  STG.E.128 [R238.64], R192 ;  /* 0x000000c0ee007986 */ /* 0x0001e2000c101d04 */
[----:B------:R-:W-:-:S03]  /*5060*/  IADD3 R2, R2, 0x80, RZ ;  /* 0x0000008002027810 */ /* 0x000fc60007ffe0ff */
[----:B------:R0:W-:Y:S04]  /*5070*/  STG.E.128 [R236.64], R196 ;  /* 0x000000c4ec007986 */ /* 0x0001e8000c101d04 */
.L_x_16515:
[----:B------:R-:W-:Y:S05]  /*5080*/  BSYNC B0 ;  /* 0x0000000000007941 */ /* 0x000fea0003800000 */
.L_x_16514:
        /* <DEDUP_REMOVED lines=25> */
[----:B------:R-:W-:Y:S01]  /*5220*/  HFMA2.MMA R241, -RZ, RZ, 0, 9.5367431640625e-07 ;  /* 0x00000010fff17435 */ /* 0x000fe200000001ff */
        /* <DEDUP_REMOVED lines=23> */
.L_x_16517:
[----:B------:R-:W-:Y:S05]  /*53a0*/  BSYNC B0 ;  /* 0x0000000000007941 */ /* 0x000fea0003800000 */
.L_x_16516:
        /* <DEDUP_REMOVED lines=49> */
.L_x_16519:
[----:B------:R-:W-:Y:S05]  /*56c0*/  BSYNC B0 ;  /* 0x0000000000007941 */ /* 0x000fea0003800000 */
.L_x_16518:
        /* <DEDUP_REMOVED lines=16> */
[----:B------:R-:W-:Y:S01]  /*57d0*/  F2FP.PACK_AB R192, R193, R192 ;  /* 0x000000c0c1c0723e */ /* 0x000fe200000000ff */
        /* <DEDUP_REMOVED lines=18> */
[----:B------:R-:W-:Y:S01]  /*5900*/  FFMA.FTZ R224, R177, R224, R161 ;  /* 0x000000e0b1e07223 */ /* 0x000fe200000100a1 */
[----:B------:R-:W-:Y:S01]  /*5910*/  F2FP.PACK_AB R196, R237, R220 ;  /* 0x000000dcedc4723e */ /* 0x000fe200000000ff */
[----:B------:R-:W-:Y:S02]  /*5920*/  FFMA.FTZ R199, R178, R243, R162 ;  /* 0x000000f3b2c77223 */ /* 0x000fe400000100a2 */
[----:B------:R-:W-:-:S02]  /*5930*/  FFMA.FTZ R226, R179, R226, R163 ;  /* 0x000000e2b3e27223 */ /* 0x000fc400000100a3 */
[----:B------:R-:W-:Y:S01]  /*5940*/  FFMA.FTZ R222, R175, R198, R159 ;  /* 0x000000c6afde7223 */ /* 0x000fe2000001009f */
[----:B------:R-:W-:Y:S01]  /*5950*/  F2FP.PACK_AB R198, R224, R239 ;  /* 0x000000efe0c6723e */ /* 0x000fe200000000ff */
[----:B------:R-:W-:Y:S01]  /*5960*/  IMAD.WIDE.U32 R236, R2, R241, c[0x0][0x208] ;  /* 0x0000820002ec7625 */ /* 0x000fe200078e00f1 */
[----:B------:R-:W-:Y:S02]  /*5970*/  F2FP.PACK_AB R199, R226, R199 ;  /* 0x000000c7e2c7723e */ /* 0x000fe400000000ff */
[----:B------:R-:W-:Y:S01]  /*5980*/  F2FP.PACK_AB R197, R222, R197 ;  /* 0x000000c5dec5723e */ /* 0x000fe200000000ff */
[----:B------:R-:W-:Y:S01]  /*5990*/  IMAD.WIDE.U32 R238, R2, R241, c[0x0][0x210] ;  /* 0x0000840002ee7625 */ /* 0x000fe200078e00f1 */
[----:B------:R0:W-:Y:S04]  /*59a0*/  STG.E.128 [R236.64], R192 ;  /* 0x000000c0ec007986 */ /* 0x0001e8000c101d04 */
[----:B------:R0:W-:Y:S02]  /*59b0*/  STG.E.128 [R238.64], R196 ;  /* 0x000000c4ee007986 */ /* 0x0001e4000c101d04 */
.L_x_16521:
[----:B------:R-:W-:Y:S05]  /*59c0*/  BSYNC B0 ;  /* 0x0000000000007941 */ /* 0x000fea0003800000 */
.L_x_16520:
[----:B------:R-:W-:Y:S02]  /*59d0*/  LOP3.LUT P3, RZ, R4, 0xff, RZ, 0xc0, !PT ;  /* 0x000000ff04ff7812 */ /* 0x000fe4000786c0ff */
[----:B------:R-:W-:-:S02]  /*59e0*/  IADD3 R5, R5, c[0x0][0x160], RZ ;  /* 0x0000580005057a10 */ /* 0x000fc40007ffe0ff */
[----:B------:R-:W-:Y:S02]  /*59f0*/  SEL R4, RZ, 0x1, P3 ;  /* 0x00000001ff047807 */ /* 0x000fe40001800000 */
[----:B------:R-:W-:-:S13]  /*5a00*/  ISETP.GE.AND P3, PT, R5, c[0x0][0x164], PT ;  /* 0x0000590005007a0c */ /* 0x000fda0003f66270 */
[----:B01---5:R-:W-:Y:S01]  /*5a10*/  @P3 CALL.REL.NOINC `(.L_x_16522) ;  /* 0x0000001000003944 */ /* 0x023fe20003c00000 */
[----:B------:R-:W-:Y:S05]  /*5a20*/  BRA `(.L_x_16523) ;  /* 0xffffb34000007947 */ /* 0x000fea000383ffff */
.L_x_16522:
[----:B------:R-:W-:Y:S05]  /*5a30*/  EXIT ;  /* 0x000000000000794d */ /* 0x000fea0003800000 */
.L_x_16510:
[----:B------:R-:W-:Y:S01]  /*5a40*/  HFMA2.MMA R220, -RZ, RZ, 0, 5.9604644775390625e-08 ;  /* 0x00000001ffdc7435 */ /* 0x000fe200000001ff */
[----:B------:R-:W-:Y:S02]  /*5a50*/  MOV R193, R192 ;  /* 0x000000c000c17202 */ /* 0x000fe40000000f00 */
[----:B------:R-:W-:Y:S02]  /*5a60*/  MOV R198, 0x1f ;  /* 0x0000001f00c67802 */ /* 0x000fe40000000f00 */
[----:B------:R-:W-:Y:S02]  /*5a70*/  MOV R199, 0xffffffff ;  /* 0xffffffff00c77802 */ /* 0x000fe40000000f00 */
[----:B------:R-:W-:Y:S02]  /*5a80*/  MOV R194, 0x5aa0 ;  /* 0x00005aa000c27802 */ /* 0x000fe40000000f00 */
[----:B0----5:R-:W-:Y:S05]  /*5a90*/  CALL.REL.NOINC `($__internal_40_$__cuda_sm70_shflsync_bfly_p) ;  /* 0x000008b000007944 */ /* 0x021fea0003c00000 */
[----:B01----:R-:W-:Y:S01]  /*5aa0*/  MOV R193, R220 ;  /* 0x000000dc00c17202 */ /* 0x003fe20000000f00 */
[----:B------:R-:W-:Y:S05]  /*5ab0*/  BRA `(.L_x_16524) ;  /* 0xffffe54000007947 */ /* 0x000fea000383ffff */
.L_x_16511:
[----:B------:R-:W-:Y:S01]  /*5ac0*/  HFMA2.MMA R220, -RZ, RZ, 0, 1.1920928955078125e-07 ;  /* 0x00000002ffdc7435 */ /* 0x000fe200000001ff */
[----:B------:R-:W-:Y:S02]  /*5ad0*/  MOV R198, 0x1f ;  /* 0x0000001f00c67802 */ /* 0x000fe40000000f00 */
[----:B------:R-:W-:-:S02]  /*5ae0*/  MOV R199, 0xffffffff ;  /* 0xffffffff00c77802 */ /* 0x000fc40000000f00 */
[----:B------:R-:W-:Y:S02]  /*5af0*/  MOV R194, 0x5b10 ;  /* 0x00005b1000c27802 */ /* 0x000fe40000000f00 */
[----:B01---5:R-:W-:Y:S05]  /*5b00*/  CALL.REL.NOINC `($__internal_40_$__cuda_sm70_shflsync_bfly_p) ;  /* 0x0000084000007944 */ /* 0x023fea0003c00000 */
[----:B01----:R-:W-:Y:S01]  /*5b10*/  FADD.FTZ R193, R193, R220 ;  /* 0x000000dcc1c17221 */ /* 0x003fe20000010000 */
[----:B------:R-:W-:Y:S01]  /*5b20*/  HFMA2.MMA R220, -RZ, RZ, 0, 2.384185791015625e-07 ;  /* 0x00000004ffdc7435 */ /* 0x000fe200000001ff */
[----:B------:R-:W-:Y:S02]  /*5b30*/  MOV R198, 0x1f ;  /* 0x0000001f00c67802 */ /* 0x000fe40000000f00 */
[----:B------:R-:W-:Y:S02]  /*5b40*/  MOV R199, 0xffffffff ;  /* 0xffffffff00c77802 */ /* 0x000fe40000000f00 */
[----:B------:R-:W-:Y:S02]  /*5b50*/  MOV R194, 0x5b70 ;  /* 0x00005b7000c27802 */ /* 0x000fe40000000f00 */
[----:B------:R-:W-:Y:S05]  /*5b60*/  CALL.REL.NOINC `($__internal_40_$__cuda_sm70_shflsync_bfly_p) ;  /* 0x000007e000007944 */ /* 0x000fea0003c00000 */
[----:B01----:R-:W-:Y:S01]  /*5b70*/  FADD.FTZ R193, R193, R220 ;  /* 0x000000dcc1c17221 */ /* 0x003fe20000010000 */
[----:B------:R-:W-:Y:S01]  /*5b80*/  HFMA2.MMA R220, -RZ, RZ, 0, 4.76837158203125e-07 ;  /* 0x00000008ffdc7435 */ /* 0x000fe200000001ff */
[----:B------:R-:W-:Y:S02]  /*5b90*/  MOV R198, 0x1f ;  /* 0x0000001f00c67802 */ /* 0x000fe40000000f00 */
[----:B------:R-:W-:-:S02]  /*5ba0*/  MOV R199, 0xffffffff ;  /* 0xffffffff00c77802 */ /* 0x000fc40000000f00 */
[----:B------:R-:W-:Y:S02]  /*5bb0*/  MOV R194, 0x5bd0 ;  /* 0x00005bd000c27802 */ /* 0x000fe40000000f00 */
[----:B------:R-:W-:Y:S05]  /*5bc0*/  CALL.REL.NOINC `($__internal_40_$__cuda_sm70_shflsync_bfly_p) ;  /* 0x0000078000007944 */ /* 0x000fea0003c00000 */
[----:B01----:R-:W-:Y:S01]  /*5bd0*/  FADD.FTZ R193, R193, R220 ;  /* 0x000000dcc1c17221 */ /* 0x003fe20000010000 */
[----:B------:R-:W-:Y:S01]  /*5be0*/  HFMA2.MMA R220, -RZ, RZ, 0, 9.5367431640625e-07 ;  /* 0x00000010ffdc7435 */ /* 0x000fe200000001ff */
[----:B------:R-:W-:Y:S02]  /*5bf0*/  MOV R198, 0x1f ;  /* 0x0000001f00c67802 */ /* 0x000fe40000000f00 */
[----:B------:R-:W-:Y:S02]  /*5c00*/  MOV R199, 0xffffffff ;  /* 0xffffffff00c77802 */ /* 0x000fe40000000f00 */
[----:B------:R-:W-:Y:S02]  /*5c10*/  MOV R194, 0x5c30 ;  /* 0x00005c3000c27802 */ /* 0x000fe40000000f00 */
[----:B------:R-:W-:Y:S05]  /*5c20*/  CALL.REL.NOINC `($__internal_40_$__cuda_sm70_shflsync_bfly_p) ;  /* 0x0000072000007944 */ /* 0x000fea0003c00000 */
        /* <DEDUP_REMOVED lines=87> */
[----:B------:R-:W-:Y:S05]  /*61a0*/  CALL.REL.NOINC `($__internal_40_$__cuda_sm70_shflsync_bfly_p) ;  /* 0x000001a000007944 */ /* 0x000fea0003c00000 */
[----:B01----:R-:W-:Y:S01]  /*61b0*/  FADD.FTZ R193, R193, R220 ;  /* 0x000000dcc1c17221 */ /* 0x003fe20000010000 */
[----:B------:R-:W-:Y:S01]  /*61c0*/  HFMA2.MMA R220, -RZ, RZ, 0, 1.1920928955078125e-07 ;  /* 0x00000002ffdc7435 */ /* 0x000fe200000001ff */
[----:B------:R-:W-:Y:S02]  /*61d0*/  MOV R198, 0x1f ;  /* 0x0000001f00c67802 */ /* 0x000fe40000000f00 */
[----:B------:R-:W-:Y:S02]  /*61e0*/  MOV R199, 0xffffffff ;  /* 0xffffffff00c77802 */ /* 0x000fe40000000f00 */
[----:B------:R-:W-:Y:S02]  /*61f0*/  MOV R194, 0x6210 ;  /* 0x0000621000c27802 */ /* 0x000fe40000000f00 */
[----:B------:R-:W-:Y:S05]  /*6200*/  CALL.REL.NOINC `($__internal_40_$__cuda_sm70_shflsync_bfly_p) ;  /* 0x0000014000007944 */ /* 0x000fea0003c00000 */
[----:B01----:R-:W-:Y:S01]  /*6210*/  FADD.FTZ R193, R193, R220 ;  /* 0x000000dcc1c17221 */ /* 0x003fe20000010000 */
[----:B------:R-:W-:Y:S01]  /*6220*/  HFMA2.MMA R220, -RZ, RZ, 0, 2.384185791015625e-07 ;  /* 0x00000004ffdc7435 */ /* 0x000fe200000001ff */
[----:B------:R-:W-:Y:S02]  /*6230*/  MOV R198, 0x1f ;  /* 0x0000001f00c67802 */ /* 0x000fe40000000f00 */
[----:B------:R-:W-:-:S02]  /*6240*/  MOV R199, 0xffffffff ;  /* 0xffffffff00c77802 */ /* 0x000fc40000000f00 */
[----:B------:R-:W-:Y:S02]  /*6250*/  MOV R194, 0x6270 ;  /* 0x0000627000c27802 */ /* 0x000fe40000000f00 */
[----:B------:R-:W-:Y:S05]  /*6260*/  CALL.REL.NOINC `($__internal_40_$__cuda_sm70_shflsync_bfly_p) ;  /* 0x000000e000007944 */ /* 0x000fea0003c00000 */
[----:B01----:R-:W-:Y:S01]  /*6270*/  FADD.FTZ R193, R193, R220 ;  /* 0x000000dcc1c17221 */ /* 0x003fe20000010000 */
[----:B------:R-:W-:Y:S01]  /*6280*/  HFMA2.MMA R220, -RZ, RZ, 0, 4.76837158203125e-07 ;  /* 0x00000008ffdc7435 */ /* 0x000fe200000001ff */
[----:B------:R-:W-:Y:S02]  /*6290*/  MOV R198, 0x1f ;  /* 0x0000001f00c67802 */ /* 0x000fe40000000f00 */
[----:B------:R-:W-:Y:S02]  /*62a0*/  MOV R199, 0xffffffff ;  /* 0xffffffff00c77802 */ /* 0x000fe40000000f00 */
[----:B------:R-:W-:Y:S02]  /*62b0*/  MOV R194, 0x62d0 ;  /* 0x000062d000c27802 */ /* 0x000fe40000000f00 */
[----:B------:R-:W-:Y:S05]  /*62c0*/  CALL.REL.NOINC `($__internal_40_$__cuda_sm70_shflsync_bfly_p) ;  /* 0x0000008000007944 */ /* 0x000fea0003c00000 */
[----:B-1----:R-:W-:Y:S01]  /*62d0*/  FADD.FTZ R197, R193, R220 ;  /* 0x000000dcc1c57221 */ /* 0x002fe20000010000 */
[----:B------:R-:W-:Y:S01]  /*62e0*/  HFMA2.MMA R220, -RZ, RZ, 0, 9.5367431640625e-07 ;  /* 0x00000010ffdc7435 */ /* 0x000fe200000001ff */
[----:B0-----:R-:W-:Y:S02]  /*62f0*/  MOV R198, 0x1f ;  /* 0x0000001f00c67802 */ /* 0x001fe40000000f00 */
[----:B------:R-:W-:-:S02]  /*6300*/  MOV R199, 0xffffffff ;  /* 0xffffffff00c77802 */ /* 0x000fc40000000f00 */
[----:B------:R-:W-:Y:S02]  /*6310*/  MOV R193, R197 ;  /* 0x000000c500c17202 */ /* 0x000fe40000000f00 */
[----:B------:R-:W-:Y:S02]  /*6320*/  MOV R194, 0x6340 ;  /* 0x0000634000c27802 */ /* 0x000fe40000000f00 */
[----:B------:R-:W-:Y:S05]  /*6330*/  CALL.REL.NOINC `($__internal_40_$__cuda_sm70_shflsync_bfly_p) ;  /* 0x0000001000007944 */ /* 0x000fea0003c00000 */
[----:B01----:R-:W-:Y:S05]  /*6340*/  BRA `(.L_x_16525) ;  /* 0xffffe30000007947 */ /* 0x003fea000383ffff */
        .weak           $__internal_40_$__cuda_sm70_shflsync_bfly_p
        .type           $__internal_40_$__cuda_sm70_shflsync_bfly_p,@function
        .size           $__internal_40_$__cuda_sm70_shflsync_bfly_p,(.L_x_32980 - $__internal_40_$__cuda_sm70_shflsync_bfly_p)
$__internal_40_$__cuda_sm70_shflsync_bfly_p:
[----:B------:R-:W-:Y:S01]  /*6350*/  HFMA2.MMA R195, -RZ, RZ, 0, 0 ;  /* 0x00000000ffc37435 */ /* 0x000fe200000001ff */
[----:B------:R-:W-:Y:S04]  /*6360*/  WARPSYNC R199 ;  /* 0x000000c700007348 */ /* 0x000fe80003800000 */
[----:B------:R0:W1:Y:S01]  /*6370*/  SHFL.BFLY PT, R220, R193, R220, R198 ;  /* 0x0c0000dcc1dc7389 */ /* 0x00006200000e00c6 */
[----:B------:R-:W-:Y:S05]  /*6380*/  RET.REL.NODEC R194 `(_ZN10layer_norm31ln_parallel_residual_fwd_kernelINS_13Kernel_traitsIf6__halfS2_S2_fjLj5120ELj1ELj1ELj4ELj16ENS_18Kernel_traits_baseILj5120EfS2_S2_S2_fjLj128EEEEELb0ELb0ELb0EEEvNS_9FwdParamsE) ;  /* 0xffff9c70c2007950 */ /* 0x000fea0003c3ffff */
.L_x_16526:
        /* <DEDUP_REMOVED lines=15> */
.L_x_32980:


//--------------------- .text._ZN10layer_norm31ln_parallel_residual_fwd_kernelINS_13Kernel_traitsIf6__halfS2_S2_fjLj5120ELj1ELj1ELj4ELj16ENS_18Kernel_traits_baseILj5120EfS2_S2_S2_fjLj128EEEEELb0ELb0ELb1EEEvNS_9FwdParamsE --------------------------
	.section	.text._ZN10layer_norm31ln_parallel_residual_fwd_kernelINS_13Kernel_traitsIf6__halfS2_S2_fjLj5120ELj1ELj1ELj4ELj16ENS_18Kernel_traits_baseILj5120EfS2_S2_S2_fjLj128EEEEELb0ELb0ELb1EEEvNS_9FwdParamsE,"ax",@progbits
	.sectioninfo	@"SHI_REGISTERS=255"
	.align	128
        .global         _ZN10layer_norm31ln_parallel_residual_fwd_kernelINS_13Kernel_traitsIf6__halfS2_S2_fjLj5120ELj1ELj1ELj4ELj16ENS_18Kernel_traits_baseILj5120EfS2_S2_S2_fjLj128EEEEELb0ELb0ELb1EEEvNS_9FwdParamsE
        .type           _ZN10layer_norm31ln_parallel_residual_fwd_kernelINS_13Kernel_traitsIf6__halfS2_S2_fjLj5120ELj1ELj1ELj4ELj16ENS_18Kernel_traits_baseILj5120EfS2_S2_S2_fjLj128EEEEELb0ELb0ELb1EEEvNS_9FwdParamsE,@function
        .size           _ZN10layer_norm31ln_parallel_residual_fwd_kernelINS_13Kernel_traitsIf6__halfS2_S2_fjLj5120ELj1ELj1ELj4ELj16ENS_18Kernel_traits_baseILj5120EfS2_S2_S2_fjLj128EEEEELb0ELb0ELb1EEEvNS_9FwdParamsE,(.L_x_32981 - _ZN10layer_norm31ln_parallel_residual_fwd_kernelINS_13Kernel_traitsIf6__halfS2_S2_fjLj5120ELj1ELj1ELj4ELj16ENS_18Kernel_traits_baseILj5120EfS2_S2_S2_fjLj128EEEEELb0ELb0ELb1EEEvNS_9FwdParamsE)
        .other          _ZN10layer_norm31ln_parallel_residual_fwd_kernelINS_13Kernel_traitsIf6__halfS2_S2_fjLj5120ELj1ELj1ELj4ELj16ENS_18Kernel_traits_baseILj5120EfS2_S2_S2_fjLj128EEEEELb0ELb0ELb1EEEvNS_9FwdParamsE,@"STO_CUDA_ENTRY STV_DEFAULT"
_ZN10layer_norm31ln_parallel_residual_fwd_kernelINS_13Kernel_traitsIf6__halfS2_S2_fjLj5120ELj1ELj1ELj4ELj16ENS_18Kernel_traits_baseILj5120EfS2_S2_S2_fjLj128EEEEELb0ELb0ELb1EEEvNS_9FwdParamsE:
.text._ZN10layer_norm31ln_parallel_residual_fwd_kernelINS_13Kernel_traitsIf6__halfS2_S2_fjLj5120ELj1ELj1ELj4ELj16ENS_18Kernel_traits_baseILj5120EfS2_S2_S2_fjLj128EEEEELb0ELb0ELb1EEEvNS_9FwdParamsE:
        /* <DEDUP_REMOVED lines=64> */
[----:B------:R-:W-:Y:S01]  /*0400*/  IADD3.X R85, RZ, c[0x0][0x224], RZ, P1, !PT ;  /* 0x00008900ff557a10 */ /* 0x000fe20000ffe4ff */
[----:B------:R-:W1:Y:S01]  /*0410*/  S2UR UR6, SR_CTAID.X ;  /* 0x00000000000679c3 */ /* 0x000e620000002500 */
[----:B0-----:R-:W-:-:S02]  /*0420*/  IADD3 R2, P2, R0, c[0x0][0x1b0], RZ ;  /* 0x00006c0000027a10 */ /* 0x001fc40007f5e0ff */
[----:B------:R-:W-:Y:S01]  /*0430*/  IADD3 R164, P3, R164, c[0x0][0x1b8], RZ ;  /* 0x00006e00a4a47a10 */ /* 0x000fe20007f7e0ff */
[----:B------:R0:W5:Y:S01]  /*0440*/  @P0 LDG.E.128 R44, [R84.64] ;  /* 0x00000004542c0981 */ /* 0x000162000c1e1d00 */
[----:B------:R-:W-:Y:S02]  /*0450*/  IADD3.X R3, RZ, c[0x0][0x1b4], RZ, P2, !PT ;  /* 0x00006d00ff037a10 */ /* 0x000fe400017fe4ff */
[----:B------:R-:W-:Y:S01]  /*0460*/  IADD3.X R165, RZ, c[0x0][0x1bc], RZ, P3, !PT ;  /* 0x00006f00ffa57a10 */ /* 0x000fe20001ffe4ff */
[----:B------:R0:W5:Y:S04]  /*0470*/  @P0 LDG.E.128 R48, [R84.64+0x10] ;  /* 0x0000100454300981 */ /* 0x000168000c1e1d00 */
[----:B------:R0:W5:Y:S04]  /*0480*/  @P0 LDG.E.128 R52, [R84.64+0x1000] ;  /* 0x0010000454340981 */ /* 0x000168000c1e1d00 */
[----:B------:R0:W5:Y:S04]  /*0490*/  @P0 LDG.E.128 R56, [R84.64+0x1010] ;  /* 0x0010100454380981 */ /* 0x000168000c1e1d00 */
[----:B------:R0:W5:Y:S04]  /*04a0*/  @P0 LDG.E.128 R60, [R84.64+0x2000] ;  /* 0x00200004543c0981 */ /* 0x000168000c1e1d00 */
[----:B------:R0:W5:Y:S01]  /*04b0*/  @P0 LDG.E.128 R64, [R84.64+0x2010] ;  /* 0x0020100454400981 */ /* 0x000162000c1e1d00 */
[----:B-1----:R-:W-:-:S03]  /*04c0*/  LEA.HI R204, R204, UR6, RZ, 0x19 ;  /* 0x00000006cccc7c11 */ /* 0x002fc6000f8fc8ff */
[----:B------:R0:W5:Y:S01]  /*04d0*/  @P0 LDG.E.128 R68, [R84.64+0x3000] ;  /* 0x0030000454440981 */ /* 0x000162000c1e1d00 */
[----:B------:R-:W-:-:S03]  /*04e0*/  ISETP.GE.AND P1, PT, R204, c[0x0][0x164], PT ;  /* 0x00005900cc007a0c */ /* 0x000fc60003f26270 */
[----:B------:R0:W5:Y:S04]  /*04f0*/  @P0 LDG.E.128 R72, [R84.64+0x3010] ;  /* 0x0030100454480981 */ /* 0x000168000c1e1d00 */
[----:B------:R0:W5:Y:S04]  /*0500*/  @P0 LDG.E.128 R76, [R84.64+0x4000] ;  /* 0x00400004544c0981 */ /* 0x000168000c1e1d00 */
[----:B------:R0:W5:Y:S02]  /*0510*/  @P0 LDG.E.128 R80, [R84.64+0x4010] ;  /* 0x0040100454500981 */ /* 0x000164000c1e1d00 */
[----:B------:R-:W-:Y:S05]  /*0520*/  @P1 EXIT ;  /* 0x000000000000194d */ /* 0x000fea0003800000 */
[----:B0-----:R0:W5:Y:S04]  /*0530*/  LDG.E.128 R84, [R2.64] ;  /* 0x0000000402547981 */ /* 0x001168000c1e1d00 */
        /* <DEDUP_REMOVED lines=20> */
[----:B------:R-:W-:-:S03]  /*0680*/  ULDC.U8 UR6, c[0x0][0x1f0] ;  /* 0x00007c0000067ab9 */ /* 0x000fc60000000000 */
[----:B------:R-:W-:Y:S02]  /*0690*/  LOP3.LUT P0, RZ, R0, c[0x0][0x178], RZ, 0xfc, !PT ;  /* 0x00005e0000ff7a12 */ /* 0x000fe4000780fcff */
[----:B------:R-:W-:-:S04]  /*06a0*/  MOV R0, c[0x0][0x184] ;  /* 0x0000610000007a02 */ /* 0x000fc80000000f00 */
[----:B------:R-:W-:Y:S01]  /*06b0*/  LOP3.LUT P0, RZ, R0, c[0x0][0x17c], RZ, 0xfc, P0 ;  /* 0x00005f0000ff7a12 */ /* 0x000fe2000000fcff */
[----:B0-----:R-:W-:Y:S02]  /*06c0*/  HFMA2.MMA R0, -RZ, RZ, 0, 5.9604644775390625e-08 ;  /* 0x00000001ff007435 */ /* 0x001fe400000001ff */
.L_x_16690:
[----:B------:R-:W-:Y:S01]  /*06d0*/  IMAD R2, R204, c[0x0][0x168], RZ ;  /* 0x00005a00cc027a24 */ /* 0x000fe200078e02ff */
[----:B------:R-:W-:Y:S02]  /*06e0*/  ISETP.NE.U32.AND P1, PT, RZ, c[0x0][0x178], PT ;  /* 0x00005e00ff007a0c */ /* 0x000fe40003f25070 */
[----:B------:R-:W-:Y:S02]  /*06f0*/  ISETP.NE.U32.AND P2, PT, RZ, c[0x0][0x180], PT ;  /* 0x00006000ff007a0c */ /* 0x000fe40003f45070 */
[----:B------:R-:W-:Y:S02]  /*0700*/  SHF.R.S32.HI R3, RZ, 0x1f, R2 ;  /* 0x0000001fff037819 */ /* 0x000fe40000011402 */
[----:B------:R-:W-:Y:S02]  /*0710*/  ISETP.NE.AND.EX P1, PT, RZ, c[0x0][0x17c], PT, P1 ;  /* 0x00005f00ff007a0c */ /* 0x000fe40003f25310 */
[----:B------:R-:W-:-:S02]  /*0720*/  LEA.HI R196, R3, R2, RZ, 0x3 ;  /* 0x0000000203c47211 */ /* 0x000fc400078f18ff */
        /* <DEDUP_REMOVED lines=18> */
.L_x_16528:
[----:B-----5:R-:W-:-:S05]  /*0850*/  HADD2.F32 R2, -RZ, R168.H0_H0 ;  /* 0x200000a8ff027230 */ /* 0x020fca0000004100 */
[----:B------:R-:W-:Y:S01]  /*0860*/  FADD.FTZ R193, R193, R2 ;  /* 0x00000002c1c17221 */ /* 0x000fe20000010000 */
[----:B------:R-:W-:Y:S05]  /*0870*/  BRA `(.L_x_16529) ;  /* 0x0000004000007947 */ /* 0x000fea0003800000 */
.L_x_16527:
[----:B0----5:R-:W-:Y:S02]  /*0880*/  HADD2.F32 R2, -RZ, R164.H0_H0 ;  /* 0x200000a4ff027230 */ /* 0x021fe40000004100 */
[----:B------:R-:W-:-:S03]  /*0890*/  @P2 HADD2.F32 R180, -RZ, R168.H0_H0 ;  /* 0x200000a8ffb42230 */ /* 0x000fc60000004100 */
[----:B------:R-:W-:-:S04]  /*08a0*/  FADD.FTZ R193, R193, R2 ;  /* 0x00000002c1c17221 */ /* 0x000fc80000010000 */
[----:B------:R-:W-:-:S05]  /*08b0*/  @P2 FADD.FTZ R193, R193, R180 ;  /* 0x000000b4c1c12221 */ /* 0x000fca0000010000 */
.L_x_16529:
[----:B------:R-:W-:-:S04]  /*08c0*/  F2FP.PACK_AB R2, RZ, R193 ;  /* 0x000000c1ff02723e */ /* 0x000fc800000000ff */
[----:B------:R-:W-:Y:S02]  /*08d0*/  PRMT R172, R2, 0x7610, R172 ;  /* 0x0000761002ac7816 */ /* 0x000fe400000000ac */
.L_x_16530:
[----:B------:R-:W-:Y:S01]  /*08e0*/  HADD2.F32 R225, -RZ, R176.H1_H1 ;  /* 0x300000b0ffe17230 */ /* 0x000fe20000004100 */
[----:B------:R-:W-:Y:S05]  /*08f0*/  @P3 BRA `(.L_x_16531) ;  /* 0x0000008000003947 */ /* 0x000fea0003800000 */
[----:B------:R-:W-:-:S04]  /*0900*/  ISETP.NE.U32.AND P4, PT, RZ, c[0x0][0x180], PT ;  /* 0x00006000ff007a0c */ /* 0x000fc80003f85070 */
[----:B------:R-:W-:-:S13]  /*0910*/  ISETP.NE.AND.EX P4, PT, RZ, c[0x0][0x184], PT, P4 ;  /* 0x00006100ff007a0c */ /* 0x000fda0003f85340 */
[----:B------:R-:W-:Y:S05]  /*0920*/  @P4 BRA `(.L_x_16532) ;  /* 0x0000002000004947 */ /* 0x000fea0003800000 */
[----:B------:R-:W-:Y:S05]  /*0930*/  @P0 BRA `(.L_x_16533) ;  /* 0x0000008000000947 */ /* 0x000fea0003800000 */
[----:B------:R-:W-:Y:S05]  /*0940*/  BRA `(.L_x_16534) ;  /* 0x0000009000007947 */ /* 0x000fea0003800000 */
.L_x_16532:
[----:B-----5:R-:W-:-:S05]  /*0950*/  HADD2.F32 R2, -RZ, R168.H1_H1 ;  /* 0x300000a8ff027230 */ /* 0x020fca0000004100 */
[----:B------:R-:W-:Y:S01]  /*0960*/  FADD.FTZ R225, R225, R2 ;  /* 0x00000002e1e17221 */ /* 0x000fe20000010000 */
[----:B------:R-:W-:Y:S05]  /*0970*/  BRA `(.L_x_16533) ;  /* 0x0000004000007947 */ /* 0x000fea0003800000 */
.L_x_16531:
[----:B-----5:R-:W-:Y:S02]  /*0980*/  HADD2.F32 R2, -RZ, R164.H1_H1 ;  /* 0x300000a4ff027230 */ /* 0x020fe40000004100 */
[----:B------:R-:W-:-:S03]  /*0990*/  @P2 HADD2.F32 R176, -RZ, R168.H1_H1 ;  /* 0x300000a8ffb02230 */ /* 0x000fc60000004100 */
[----:B------:R-:W-:-:S04]  /*09a0*/  FADD.FTZ R225, R225, R2 ;  /* 0x00000002e1e17221 */ /* 0x000fc80000010000 */
[----:B------:R-:W-:-:S05]  /*09b0*/  @P2 FADD.FTZ R225, R225, R176 ;  /* 0x000000b0e1e12221 */ /* 0x000fca0000010000 */
.L_x_16533:
[----:B------:R-:W-:-:S04]  /*09c0*/  F2FP.PACK_AB R2, RZ, R225 ;  /* 0x000000e1ff02723e */ /* 0x000fc800000000ff */
[----:B------:R-:W-:Y:S02]  /*09d0*/  PRMT R172, R172, 0x5410, R2 ;  /* 0x00005410acac7816 */ /* 0x000fe40000000002 */
.L_x_16534:
[----:B------:R-:W-:Y:S01]  /*09e0*/  HADD2.F32 R223, -RZ, R177.H0_H0 ;  /* 0x200000b1ffdf7230 */ /* 0x000fe20000004100 */
[----:B------:R-:W-:Y:S05]  /*09f0*/  @P3 BRA `(.L_x_16535) ;  /* 0x0000008000003947 */ /* 0x000fea0003800000 */
[----:B------:R-:W-:-:S04]  /*0a00*/  ISETP.NE.U32.AND P4, PT, RZ, c[0x0][0x180], PT ;  /* 0x00006000ff007a0c */ /* 0x000fc80003f85070 */
[----:B------:R-:W-:-:S13]  /*0a10*/  ISETP.NE.AND.EX P4, PT, RZ, c[0x0][0x184], PT, P4 ;  /* 0x00006100ff007a0c */ /* 0x000fda0003f85340 */
[----:B------:R-:W-:Y:S05]  /*0a20*/  @P4 BRA `(.L_x_16536) ;  /* 0x0000002000004947 */ /* 0x000fea0003800000 */
[----:B------:R-:W-:Y:S05]  /*0a30*/  @P0 BRA `(.L_x_16537) ;  /* 0x0000008000000947 */ /* 0x000fea0003800000 */
[----:B------:R-:W-:Y:S05]  /*0a40*/  BRA `(.L_x_16538) ;  /* 0x0000009000007947 */ /* 0x000fea0003800000 */
.L_x_16536:
[----:B-----5:R-:W-:-:S05]  /*0a50*/  HADD2.F32 R2, -RZ, R169.H0_H0 ;  /* 0x200000a9ff027230 */ /* 0x020fca0000004100 */
[----:B------:R-:W-:Y:S01]  /*0a60*/  FADD.FTZ R223, R223, R2 ;  /* 0x00000002dfdf7221 */ /* 0x000fe20000010000 */
[----:B------:R-:W-:Y:S05]  /*0a70*/  BRA `(.L_x_16537) ;  /* 0x0000004000007947 */ /* 0x000fea0003800000 */
.L_x_16535:
[----:B-----5:R-:W-:Y:S02]  /*0a80*/  HADD2.F32 R2, -RZ, R165.H0_H0 ;  /* 0x200000a5ff027230 */ /* 0x020fe40000004100 */
[----:B------:R-:W-:-:S03]  /*0a90*/  @P2 HADD2.F32 R176, -RZ, R169.H0_H0 ;  /* 0x200000a9ffb02230 */ /* 0x000fc60000004100 */
[----:B------:R-:W-:-:S04]  /*0aa0*/  FADD.FTZ R223, R223, R2 ;  /* 0x00000002dfdf7221 */ /* 0x000fc80000010000 */
[----:B------:R-:W-:-:S05]  /*0ab0*/  @P2 FADD.FTZ R223, R223, R176 ;  /* 0x000000b0dfdf2221 */ /* 0x000fca0000010000 */
.L_x_16537:
[----:B------:R-:W-:-:S04]  /*0ac0*/  F2FP.PACK_AB R2, RZ, R223 ;  /* 0x000000dfff02723e */ /* 0x000fc800000000ff */
[----:B------:R-:W-:Y:S02]  /*0ad0*/  PRMT R173, R2, 0x7610, R173 ;  /* 0x0000761002ad7816 */ /* 0x000fe400000000ad */
.L_x_16538:
[----:B------:R-:W-:Y:S01]  /*0ae0*/  HADD2.F32 R221, -RZ, R177.H1_H1 ;  /* 0x300000b1ffdd7230 */ /* 0x000fe20000004100 */
[----:B------:R-:W-:Y:S05]  /*0af0*/  @P3 BRA `(.L_x_16539) ;  /* 0x0000008000003947 */ /* 0x000fea0003800000 */
[----:B------:R-:W-:-:S04]  /*0b00*/  ISETP.NE.U32.AND P4, PT, RZ, c[0x0][0x180], PT ;  /* 0x00006000ff007a0c */ /* 0x000fc80003f85070 */
[----:B------:R-:W-:-:S13]  /*0b10*/  ISETP.NE.AND.EX P4, PT, RZ, c[0x0][0x184], PT, P4 ;  /* 0x00006100ff007a0c */ /* 0x000fda0003f85340 */
[----:B------:R-:W-:Y:S05]  /*0b20*/  @P4 BRA `(.L_x_16540) ;  /* 0x0000002000004947 */ /* 0x000fea0003800000 */
[----:B------:R-:W-:Y:S05]  /*0b30*/  @P0 BRA `(.L_x_16541) ;  /* 0x0000008000000947 */ /* 0x000fea0003800000 */
[----:B------:R-:W-:Y:S05]  /*0b40*/  BRA `(.L_x_16542) ;  /* 0x0000009000007947 */ /* 0x000fea0003800000 */
.L_x_16540:
[----:B-----5:R-:W-:-:S05]  /*0b50*/  HADD2.F32 R2, -RZ, R169.H1_H1 ;  /* 0x300000a9ff027230 */ /* 0x020fca0000004100 */
[----:B------:R-:W-:Y:S01]  /*0b60*/  FADD.FTZ R221, R221, R2 ;  /* 0x00000002dddd7221 */ /* 0x000fe20000010000 */
[----:B------:R-:W-:Y:S05]  /*0b70*/  BRA `(.L_x_16541) ;  /* 0x0000004000007947 */ /* 0x000fea0003800000 */
.L_x_16539:
[----:B-----5:R-:W-:Y:S02]  /*0b80*/  HADD2.F32 R2, -RZ, R165.H1_H1 ;  /* 0x300000a5ff027230 */ /* 0x020fe40000004100 */
[----:B------:R-:W-:-:S03]  /*0b90*/  @P2 HADD2.F32 R176, -RZ, R169.H1_H1 ;  /* 0x300000a9ffb02230 */ /* 0x000fc60000004100 */
[----:B------:R-:W-:-:S04]  /*0ba0*/  FADD.FTZ R221, R221, R2 ;  /* 0x00000002dddd7221 */ /* 0x000fc80000010000 */
[----:B------:R-:W-:-:S05]  /*0bb0*/  @P2 FADD.FTZ R221, R221, R176 ;  /* 0x000000b0dddd2221 */ /* 0x000fca0000010000 */
.L_x_16541:
[----:B------:R-:W-:-:S04]  /*0bc0*/  F2FP.PACK_AB R2, RZ, R221 ;  /* 0x000000ddff02723e */ /* 0x000fc800000000ff */
[----:B------:R-:W-:Y:S02]  /*0bd0*/  PRMT R173, R173, 0x5410, R2 ;  /* 0x00005410adad7816 */ /* 0x000fe40000000002 */
.L_x_16542:
[----:B------:R-:W-:Y:S01]  /*0be0*/  HADD2.F32 R183, -RZ, R178.H0_H0 ;  /* 0x200000b2ffb77230 */ /* 0x000fe20000004100 */
[----:B------:R-:W-:Y:S05]  /*0bf0*/  @P3 BRA `(.L_x_16543) ;  /* 0x0000008000003947 */ /* 0x000fea0003800000 */
[----:B------:R-:W-:-:S04]  /*0c00*/  ISETP.NE.U32.AND P4, PT, RZ, c[0x0][0x180], PT ;  /* 0x00006000ff007a0c */ /* 0x000fc80003f85070 */
[----:B------:R-:W-:-:S13]  /*0c10*/  ISETP.NE.AND.EX P4, PT, RZ, c[0x0][0x184], PT, P4 ;  /* 0x00006100ff007a0c */ /* 0x000fda0003f85340 */
[----:B------:R-:W-:Y:S05]  /*0c20*/  @P4 BRA `(.L_x_16544) ;  /* 0x0000002000004947 */ /* 0x000fea0003800000 */
[----:B------:R-:W-:Y:S05]  /*0c30*/  @P0 BRA `(.L_x_16545) ;  /* 0x0000008000000947 */ /* 0x000fea0003800000 */
[----:B------:R-:W-:Y:S05]  /*0c40*/  BRA `(.L_x_16546) ;  /* 0x0000009000007947 */ /* 0x000fea0003800000 */
.L_x_16544:
[----:B-----5:R-:W-:-:S05]  /*0c50*/  HADD2.F32 R2, -RZ, R170.H0_H0 ;  /* 0x200000aaff027230 */ /* 0x020fca0000004100 */
[----:B------:R-:W-:Y:S01]  /*0c60*/  FADD.FTZ R183, R183, R2 ;  /* 0x00000002b7b77221 */ /* 0x000fe20000010000 */
[----:B------:R-:W-:Y:S05]  /*0c70*/  BRA `(.L_x_16545) ;  /* 0x0000004000007947 */ /* 0x000fea0003800000 */
.L_x_16543:
[----:B-----5:R-:W-:Y:S02]  /*0c80*/  HADD2.F32 R2, -RZ, R166.H0_H0 ;  /* 0x200000a6ff027230 */ /* 0x020fe40000004100 */
[----:B------:R-:W-:-:S03]  /*0c90*/  @P2 HADD2.F32 R176, -RZ, R170.H0_H0 ;  /* 0x200000aaffb02230 */ /* 0x000fc60000004100 */
[----:B------:R-:W-:-:S04]  /*0ca0*/  FADD.FTZ R183, R183, R2 ;  /* 0x00000002b7b77221 */ /* 0x000fc80000010000 */
[----:B------:R-:W-:-:S05]  /*0cb0*/  @P2 FADD.FTZ R183, R183, R176 ;  /* 0x000000b0b7b72221 */ /* 0x000fca0000010000 */
.L_x_16545:
[----:B------:R-:W-:-:S04]  /*0cc0*/  F2FP.PACK_AB R2, RZ, R183 ;  /* 0x000000b7ff02723e */ /* 0x000fc800000000ff */
[----:B------:R-:W-:Y:S02]  /*0cd0*/  PRMT R174, R2, 0x7610, R174 ;  /* 0x0000761002ae7816 */ /* 0x000fe400000000ae */
.L_x_16546:
[----:B------:R-:W-:Y:S01]  /*0ce0*/  HADD2.F32 R219, -RZ, R178.H1_H1 ;  /* 0x300000b2ffdb7230 */ /* 0x000fe20000004100 */
[----:B------:R-:W-:Y:S05]  /*0cf0*/  @P3 BRA `(.L_x_16547) ;  /* 0x0000008000003947 */ /* 0x000fea0003800000 */
[----:B------:R-:W-:-:S04]  /*0d00*/  ISETP.NE.U32.AND P4, PT, RZ, c[0x0][0x180], PT ;  /* 0x00006000ff007a0c */ /* 0x000fc80003f85070 */
[----:B------:R-:W-:-:S13]  /*0d10*/  ISETP.NE.AND.EX P4, PT, RZ, c[0x0][0x184], PT, P4 ;  /* 0x00006100ff007a0c */ /* 0x000fda0003f85340 */
[----:B------:R-:W-:Y:S05]  /*0d20*/  @P4 BRA `(.L_x_16548) ;  /* 0x0000002000004947 */ /* 0x000fea0003800000 */
[----:B------:R-:W-:Y:S05]  /*0d30*/  @P0 BRA `(.L_x_16549) ;  /* 0x0000008000000947 */ /* 0x000fea0003800000 */
[----:B------:R-:W-:Y:S05]  /*0d40*/  BRA `(.L_x_16550) ;  /* 0x0000009000007947 */ /* 0x000fea0003800000 */
.L_x_16548:
[----:B-----5:R-:W-:-:S05]  /*0d50*/  HADD2.F32 R2, -RZ, R170.H1_H1 ;  /* 0x300000aaff027230 */ /* 0x020fca0000004100 */
[----:B------:R-:W-:Y:S01]  /*0d60*/  FADD.FTZ R219, R219, R2 ;  /* 0x00000002dbdb7221 */ /* 0x000fe20000010000 */
[----:B------:R-:W-:Y:S05]  /*0d70*/  BRA `(.L_x_16549) ;  /* 0x0000004000007947 */ /* 0x000fea0003800000 */
.L_x_16547:
[----:B-----5:R-:W-:Y:S02]  /*0d80*/  HADD2.F32 R2, -RZ, R166.H1_H1 ;  /* 0x300000a6ff027230 */ /* 0x020fe40000004100 */
[----:B------:R-:W-:-:S03]  /*0d90*/  @P2 HADD2.F32 R176, -RZ, R170.H1_H1 ;  /* 0x300000aaffb02230 */ /* 0x000fc60000004100 */
[----:B------:R-:W-:-:S04]  /*0da0*/  FADD.FTZ R219, R219, R2 ;  /* 0x00000002dbdb7221 */ /* 0x000fc80000010000 */
[----:B------:R-:W-:-:S05]  /*0db0*/  @P2 FADD.FTZ R219, R219, R176 ;  /* 0x000000b0dbdb2221 */ /* 0x000fca0000010000 */
.L_x_16549:
[----:B------:R-:W-:-:S04]  /*0dc0*/  F2FP.PACK_AB R2, RZ, R219 ;  /* 0x000000dbff02723e */ /* 0x000fc800000000ff */
[----:B------:R-:W-:Y:S02]  /*0dd0*/  PRMT R174, R174, 0x5410, R2 ;  /* 0x00005410aeae7816 */ /* 0x000fe40000000002 */
.L_x_16550:
[----:B------:R-:W-:Y:S01]  /*0de0*/  HADD2.F32 R187, -RZ, R179.H0_H0 ;  /* 0x200000b3ffbb7230 */ /* 0x000fe20000004100 */
[----:B------:R-:W-:Y:S05]  /*0df0*/  @P3 BRA `(.L_x_16551) ;  /* 0x0000008000003947 */ /* 0x000fea0003800000 */
[----:B------:R-:W-:-:S04]  /*0e00*/  ISETP.NE.U32.AND P4, PT, RZ, c[0x0][0x180], PT ;  /* 0x00006000ff007a0c */ /* 0x000fc80003f85070 */
[----:B------:R-:W-:-:S13]  /*0e10*/  ISETP.NE.AND.EX P4, PT, RZ, c[0x0][0x184], PT, P4 ;  /* 0x00006100ff007a0c */ /* 0x000fda0003f85340 */
[----:B------:R-:W-:Y:S05]  /*0e20*/  @P4 BRA `(.L_x_16552) ;  /* 0x0000002000004947 */ /* 0x000fea0003800000 */
[----:B------:R-:W-:Y:S05]  /*0e30*/  @P0 BRA `(.L_x_16553) ;  /* 0x0000008000000947 */ /* 0x000fea0003800000 */
[----:B------:R-:W-:Y:S05]  /*0e40*/  BRA `(.L_x_16554) ;  /* 0x0000009000007947 */ /* 0x000fea0003800000 */
.L_x_16552:
[----:B-----5:R-:W-:-:S05]  /*0e50*/  HADD2.F32 R2, -RZ, R171.H0_H0 ;  /* 0x200000abff027230 */ /* 0x020fca0000004100 */
[----:B------:R-:W-:Y:S01]  /*0e60*/  FADD.FTZ R187, R187, R2 ;  /* 0x00000002bbbb7221 */ /* 0x000fe20000010000 */
[----:B------:R-:W-:Y:S05]  /*0e70*/  BRA `(.L_x_16553) ;  /* 0x0000004000007947 */ /* 0x000fea0003800000 */
.L_x_16551:
[----:B-----5:R-:W-:Y:S02]  /*0e80*/  HADD2.F32 R2, -RZ, R167.H0_H0 ;  /* 0x200000a7ff027230 */ /* 0x020fe40000004100 */
[----:B------:R-:W-:-:S03]  /*0e90*/  @P2 HADD2.F32 R176, -RZ, R171.H0_H0 ;  /* 0x200000abffb02230 */ /* 0x000fc60000004100 */
[----:B------:R-:W-:-:S04]  /*0ea0*/  FADD.FTZ R187, R187, R2 ;  /* 0x00000002bbbb7221 */ /* 0x000fc80000010000 */
[----:B------:R-:W-:-:S05]  /*0eb0*/  @P2 FADD.FTZ R187, R187, R176 ;  /* 0x000000b0bbbb2221 */ /* 0x000fca0000010000 */
.L_x_16553:
[----:B------:R-:W-:-:S04]  /*0ec0*/  F2FP.PACK_AB R2, RZ, R187 ;  /* 0x000000bbff02723e */ /* 0x000fc800000000ff */
[----:B------:R-:W-:Y:S02]  /*0ed0*/  PRMT R175, R2, 0x7610, R175 ;  /* 0x0000761002af7816 */ /* 0x000fe400000000af */
.L_x_16554:
[----:B------:R-:W-:Y:S01]  /*0ee0*/  HADD2.F32 R217, -RZ, R179.H1_H1 ;  /* 0x300000b3ffd97230 */ /* 0x000fe20000004100 */
[----:B------:R-:W-:Y:S05]  /*0ef0*/  @P3 BRA `(.L_x_16555) ;  /* 0x0000008000003947 */ /* 0x000fea0003800000 */
[----:B------:R-:W-:-:S04]  /*0f00*/  ISETP.NE.U32.AND P4, PT, RZ, c[0x0][0x180], PT ;  /* 0x00006000ff007a0c */ /* 0x000fc80003f85070 */
[----:B------:R-:W-:-:S13]  /*0f10*/  ISETP.NE.AND.EX P4, PT, RZ, c[0x0][0x184], PT, P4 ;  /* 0x00006100ff007a0c */ /* 0x000fda0003f85340 */
[----:B------:R-:W-:Y:S05]  /*0f20*/  @P4 BRA `(.L_x_16556) ;  /* 0x0000002000004947 */ /* 0x000fea0003800000 */
[----:B------:R-:W-:Y:S05]  /*0f30*/  @P0 BRA `(.L_x_16557) ;  /* 0x0000008000000947 */ /* 0x000fea0003800000 */
[----:B------:R-:W-:Y:S05]  /*0f40*/  BRA `(.L_x_16558) ;  /* 0x0000009000007947 */ /* 0x000fea0003800000 */
.L_x_16556:
[----:B-----5:R-:W-:-:S05]  /*0f50*/  HADD2.F32 R2, -RZ, R171.H1_H1 ;  /* 0x300000abff027230 */ /* 0x020fca0000004100 */
[----:B------:R-:W-:Y:S01]  /*0f60*/  FADD.FTZ R217, R217, R2 ;  /* 0x00000002d9d97221 */ /* 0x000fe20000010000 */
[----:B------:R-:W-:Y:S05]  /*0f70*/  BRA `(.L_x_16557) ;  /* 0x0000004000007947 */ /* 0x000fea0003800000 */
.L_x_16555:
[----:B-----5:R-:W-:Y:S02]  /*0f80*/  HADD2.F32 R2, -RZ, R167.H1_H1 ;  /* 0x300000a7ff027230 */ /* 0x020fe40000004100 */
[----:B------:R-:W-:-:S03]  /*0f90*/  @P2 HADD2.F32 R176, -RZ, R171.H1_H1 ;  /* 0x300000abffb02230 */ /* 0x000fc60000004100 */
[----:B------:R-:W-:-:S04]  /*0fa0*/  FADD.FTZ R217, R217, R2 ;  /* 0x00000002d9d97221 */ /* 0x000fc80000010000 */
[----:B------:R-:W-:-:S05]  /*0fb0*/  @P2 FADD.FTZ R217, R217, R176 ;  /* 0x000000b0d9d92221 */ /* 0x000fca0000010000 */
.L_x_16557:
[----:B------:R-:W-:-:S04]  /*0fc0*/  F2FP.PACK_AB R2, RZ, R217 ;  /* 0x000000d9ff02723e */ /* 0x000fc800000000ff */
[----:B------:R-:W-:Y:S02]  /*0fd0*/  PRMT R175, R175, 0x5410, R2 ;  /* 0x00005410afaf7816 */ /* 0x000fe40000000002 */
.L_x_16558:
        /* <DEDUP_REMOVED lines=17> */
.L_x_16560:
[----:B-----5:R-:W-:-:S05]  /*10f0*/  HADD2.F32 R2, -RZ, R168.H0_H0 ;  /* 0x200000a8ff027230 */ /* 0x020fca0000004100 */
[----:B------:R-:W-:Y:S01]  /*1100*/  FADD.FTZ R213, R2, R213 ;  /* 0x000000d502d57221 */ /* 0x000fe20000010000 */
[----:B------:R-:W-:Y:S05]  /*1110*/  BRA `(.L_x_16561) ;  /* 0x0000004000007947 */ /* 0x000fea0003800000 */
.L_x_16559:
[----:B01---5:R-:W-:Y:S02]  /*1120*/  HADD2.F32 R2, -RZ, R164.H0_H0 ;  /* 0x200000a4ff027230 */ /* 0x023fe40000004100 */
[----:B------:R-:W-:-:S03]  /*1130*/  @P2 HADD2.F32 R180, -RZ, R168.H0_H0 ;  /* 0x200000a8ffb42230 */ /* 0x000fc60000004100 */
[----:B------:R-:W-:-:S04]  /*1140*/  FADD.FTZ R213, R2, R213 ;  /* 0x000000d502d57221 */ /* 0x000fc80000010000 */
[----:B------:R-:W-:-:S05]  /*1150*/  @P2 FADD.FTZ R213, R180, R213 ;  /* 0x000000d5b4d52221 */ /* 0x000fca0000010000 */
.L_x_16561:
[----:B------:R-:W-:-:S04]  /*1160*/  F2FP.PACK_AB R2, RZ, R213 ;  /* 0x000000d5ff02723e */ /* 0x000fc800000000ff */
[----:B------:R-:W-:Y:S02]  /*1170*/  PRMT R172, R2, 0x7610, R172 ;  /* 0x0000761002ac7816 */ /* 0x000fe400000000ac */
.L_x_16562:
[----:B------:R-:W-:Y:S01]  /*1180*/  HADD2.F32 R215, -RZ, R176.H1_H1 ;  /* 0x300000b0ffd77230 */ /* 0x000fe20000004100 */
[----:B------:R-:W-:Y:S05]  /*1190*/  @P3 BRA `(.L_x_16563) ;  /* 0x0000008000003947 */ /* 0x000fea0003800000 */
[----:B------:R-:W-:-:S04]  /*11a0*/  ISETP.NE.U32.AND P4, PT, RZ, c[0x0][0x180], PT ;  /* 0x00006000ff007a0c */ /* 0x000fc80003f85070 */
[----:B------:R-:W-:-:S13]  /*11b0*/  ISETP.NE.AND.EX P4, PT, RZ, c[0x0][0x184], PT, P4 ;  /* 0x00006100ff007a0c */ /* 0x000fda0003f85340 */
[----:B------:R-:W-:Y:S05]  /*11c0*/  @P4 BRA `(.L_x_16564) ;  /* 0x0000002000004947 */ /* 0x000fea0003800000 */
[----:B------:R-:W-:Y:S05]  /*11d0*/  @P0 BRA `(.L_x_16565) ;  /* 0x0000008000000947 */ /* 0x000fea0003800000 */
[----:B------:R-:W-:Y:S05]  /*11e0*/  BRA `(.L_x_16566) ;  /* 0x0000009000007947 */ /* 0x000fea0003800000 */
.L_x_16564:
[----:B-----5:R-:W-:-:S05]  /*11f0*/  HADD2.F32 R2, -RZ, R168.H1_H1 ;  /* 0x300000a8ff027230 */ /* 0x020fca0000004100 */
[----:B------:R-:W-:Y:S01]  /*1200*/  FADD.FTZ R215, R2, R215 ;  /* 0x000000d702d77221 */ /* 0x000fe20000010000 */
[----:B------:R-:W-:Y:S05]  /*1210*/  BRA `(.L_x_16565) ;  /* 0x0000004000007947 */ /* 0x000fea0003800000 */
.L_x_16563:
[----:B-----5:R-:W-:Y:S02]  /*1220*/  HADD2.F32 R2, -RZ, R164.H1_H1 ;  /* 0x300000a4ff027230 */ /* 0x020fe40000004100 */
[----:B------:R-:W-:-:S03]  /*1230*/  @P2 HADD2.F32 R176, -RZ, R168.H1_H1 ;  /* 0x300000a8ffb02230 */ /* 0x000fc60000004100 */
[----:B------:R-:W-:-:S04]  /*1240*/  FADD.FTZ R215, R2, R215 ;  /* 0x000000d702d77221 */ /* 0x000fc80000010000 */
[----:B------:R-:W-:-:S05]  /*1250*/  @P2 FADD.FTZ R215, R176, R215 ;  /* 0x000000d7b0d72221 */ /* 0x000fca0000010000 */
.L_x_16565:
[----:B------:R-:W-:-:S04]  /*1260*/  F2FP.PACK_AB R2, RZ, R215 ;  /* 0x000000d7ff02723e */ /* 0x000fc800000000ff */
[----:B------:R-:W-:Y:S02]  /*1270*/  PRMT R172, R172, 0x5410, R2 ;  /* 0x00005410acac7816 */ /* 0x000fe40000000002 */
.L_x_16566:
[----:B------:R-:W-:Y:S01]  /*1280*/  HADD2.F32 R211, -RZ, R177.H0_H0 ;  /* 0x200000b1ffd37230 */ /* 0x000fe20000004100 */
[----:B------:R-:W-:Y:S05]  /*1290*/  @P3 BRA `(.L_x_16567) ;  /* 0x0000008000003947 */ /* 0x000fea0003800000 */
[----:B------:R-:W-:-:S04]  /*12a0*/  ISETP.NE.U32.AND P4, PT, RZ, c[0x0][0x180], PT ;  /* 0x00006000ff007a0c */ /* 0x000fc80003f85070 */
[----:B------:R-:W-:-:S13]  /*12b0*/  ISETP.NE.AND.EX P4, PT, RZ, c[0x0][0x184], PT, P4 ;  /* 0x00006100ff007a0c */ /* 0x000fda0003f85340 */
[----:B------:R-:W-:Y:S05]  /*12c0*/  @P4 BRA `(.L_x_16568) ;  /* 0x0000002000004947 */ /* 0x000fea0003800000 */
[----:B------:R-:W-:Y:S05]  /*12d0*/  @P0 BRA `(.L_x_16569) ;  /* 0x0000008000000947 */ /* 0x000fea0003800000 */
[----:B------:R-:W-:Y:S05]  /*12e0*/  BRA `(.L_x_16570) ;  /* 0x0000009000007947 */ /* 0x000fea0003800000 */
.L_x_16568:
[----:B-----5:R-:W-:-:S05]  /*12f0*/  HADD2.F32 R2, -RZ, R169.H0_H0 ;  /* 0x200000a9ff027230 */ /* 0x020fca0000004100 */
[----:B------:R-:W-:Y:S01]  /*1300*/  FADD.FTZ R211, R2, R211 ;  /* 0x000000d302d37221 */ /* 0x000fe20000010000 */
[----:B------:R-:W-:Y:S05]  /*1310*/  BRA `(.L_x_16569) ;  /* 0x0000004000007947 */ /* 0x000fea0003800000 */
.L_x_16567:
[----:B-----5:R-:W-:Y:S02]  /*1320*/  HADD2.F32 R2, -RZ, R165.H0_H0 ;  /* 0x200000a5ff027230 */ /* 0x020fe40000004100 */
[----:B------:R-:W-:-:S03]  /*1330*/  @P2 HADD2.F32 R176, -RZ, R169.H0_H0 ;  /* 0x200000a9ffb02230 */ /* 0x000fc60000004100 */
[----:B------:R-:W-:-:S04]  /*1340*/  FADD.FTZ R211, R2, R211 ;  /* 0x000000d302d37221 */ /* 0x000fc80000010000 */
[----:B------:R-:W-:-:S05]  /*1350*/  @P2 FADD.FTZ R211, R176, R211 ;  /* 0x000000d3b0d32221 */ /* 0x000fca0000010000 */
.L_x_16569:
[----:B------:R-:W-:-:S04]  /*1360*/  F2FP.PACK_AB R2, RZ, R211 ;  /* 0x000000d3ff02723e */ /* 0x000fc800000000ff */
[----:B------:R-:W-:Y:S02]  /*1370*/  PRMT R173, R2, 0x7610, R173 ;  /* 0x0000761002ad7816 */ /* 0x000fe400000000ad */
.L_x_16570:
[----:B------:R-:W-:Y:S01]  /*1380*/  HADD2.F32 R209, -RZ, R177.H1_H1 ;  /* 0x300000b1ffd17230 */ /* 0x000fe20000004100 */
[----:B------:R-:W-:Y:S05]  /*1390*/  @P3 BRA `(.L_x_16571) ;  /* 0x0000008000003947 */ /* 0x000fea0003800000 */
[----:B------:R-:W-:-:S04]  /*13a0*/  ISETP.NE.U32.AND P4, PT, RZ, c[0x0][0x180], PT ;  /* 0x00006000ff007a0c */ /* 0x000fc80003f85070 */
[----:B------:R-:W-:-:S13]  /*13b0*/  ISETP.NE.AND.EX P4, PT, RZ, c[0x0][0x184], PT, P4 ;  /* 0x00006100ff007a0c */ /* 0x000fda0003f85340 */
[----:B------:R-:W-:Y:S05]  /*13c0*/  @P4 BRA `(.L_x_16572) ;  /* 0x0000002000004947 */ /* 0x000fea0003800000 */
[----:B------:R-:W-:Y:S05]  /*13d0*/  @P0 BRA `(.L_x_16573) ;  /* 0x0000008000000947 */ /* 0x000fea0003800000 */
[----:B------:R-:W-:Y:S05]  /*13e0*/  BRA `(.L_x_16574) ;  /* 0x0000009000007947 */ /* 0x000fea0003800000 */
.L_x_16572:
[----:B-----5:R-:W-:-:S05]  /*13f0*/  HADD2.F32 R2, -RZ, R169.H1_H1 ;  /* 0x300000a9ff027230 */ /* 0x020fca0000004100 */
[----:B------:R-:W-:Y:S01]  /*1400*/  FADD.FTZ R209, R2, R209 ;  /* 0x000000d102d17221 */ /* 0x000fe20000010000 */
[----:B------:R-:W-:Y:S05]  /*1410*/  BRA `(.L_x_16573) ;  /* 0x0000004000007947 */ /* 0x000fea0003800000 */
.L_x_16571:
[----:B-----5:R-:W-:Y:S02]  /*1420*/  HADD2.F32 R2, -RZ, R165.H1_H1 ;  /* 0x300000a5ff027230 */ /* 0x020fe40000004100 */
[----:B------:R-:W-:-:S03]  /*1430*/  @P2 HADD2.F32 R176, -RZ, R169.H1_H1 ;  /* 0x300000a9ffb02230 */ /* 0x000fc60000004100 */
[----:B------:R-:W-:-:S04]  /*1440*/  FADD.FTZ R209, R2, R209 ;  /* 0x000000d102d17221 */ /* 0x000fc80000010000 */
[----:B------:R-:W-:-:S05]  /*1450*/  @P2 FADD.FTZ R209, R176, R209 ;  /* 0x000000d1b0d12221 */ /* 0x000fca0000010000 */
.L_x_16573:
[----:B------:R-:W-:-:S04]  /*1460*/  F2FP.PACK_AB R2, RZ, R209 ;  /* 0x000000d1ff02723e */ /* 0x000fc800000000ff */
[----:B------:R-:W-:Y:S02]  /*1470*/  PRMT R173, R173, 0x5410, R2 ;  /* 0x00005410adad7816 */ /* 0x000fe40000000002 */
.L_x_16574:
[----:B------:R-:W-:Y:S01]  /*1480*/  HADD2.F32 R203, -RZ, R178.H0_H0 ;  /* 0x200000b2ffcb7230 */ /* 0x000fe20000004100 */
[----:B------:R-:W-:Y:S05]  /*1490*/  @P3 BRA `(.L_x_16575) ;  /* 0x0000008000003947 */ /* 0x000fea0003800000 */
[----:B------:R-:W-:-:S04]  /*14a0*/  ISETP.NE.U32.AND P4, PT, RZ, c[0x0][0x180], PT ;  /* 0x00006000ff007a0c */ /* 0x000fc80003f85070 */
[----:B------:R-:W-:-:S13]  /*14b0*/  ISETP.NE.AND.EX P4, PT, RZ, c[0x0][0x184], PT, P4 ;  /* 0x00006100ff007a0c */ /* 0x000fda0003f85340 */
[----:B------:R-:W-:Y:S05]  /*14c0*/  @P4 BRA `(.L_x_16576) ;  /* 0x0000002000004947 */ /* 0x000fea0003800000 */
[----:B------:R-:W-:Y:S05]  /*14d0*/  @P0 BRA `(.L_x_16577) ;  /* 0x0000008000000947 */ /* 0x000fea0003800000 */
[----:B------:R-:W-:Y:S05]  /*14e0*/  BRA `(.L_x_16578) ;  /* 0x0000009000007947 */ /* 0x000fea0003800000 */
.L_x_16576:
[----:B-----5:R-:W-:-:S05]  /*14f0*/  HADD2.F32 R2, -RZ, R170.H0_H0 ;  /* 0x200000aaff027230 */ /* 0x020fca0000004100 */
[----:B------:R-:W-:Y:S01]  /*1500*/  FADD.FTZ R203, R2, R203 ;  /* 0x000000cb02cb7221 */ /* 0x000fe20000010000 */
[----:B------:R-:W-:Y:S05]  /*1510*/  BRA `(.L_x_16577) ;  /* 0x0000004000007947 */ /* 0x000fea0003800000 */
.L_x_16575:
[----:B-----5:R-:W-:Y:S02]  /*1520*/  HADD2.F32 R2, -RZ, R166.H0_H0 ;  /* 0x200000a6ff027230 */ /* 0x020fe40000004100 */
[----:B------:R-:W-:-:S03]  /*1530*/  @P2 HADD2.F32 R176, -RZ, R170.H0_H0 ;  /* 0x200000aaffb02230 */ /* 0x000fc60000004100 */
[----:B------:R-:W-:-:S04]  /*1540*/  FADD.FTZ R203, R2, R203 ;  /* 0x000000cb02cb7221 */ /* 0x000fc80000010000 */
[----:B------:R-:W-:-:S05]  /*1550*/  @P2 FADD.FTZ R203, R176, R203 ;  /* 0x000000cbb0cb2221 */ /* 0x000fca0000010000 */
.L_x_16577:
[----:B------:R-:W-:-:S04]  /*1560*/  F2FP.PACK_AB R2, RZ, R203 ;  /* 0x000000cbff02723e */ /* 0x000fc800000000ff */
[----:B------:R-:W-:Y:S02]  /*1570*/  PRMT R174, R2, 0x7610, R174 ;  /* 0x0000761002ae7816 */ /* 0x000fe400000000ae */
.L_x_16578:
[----:B------:R-:W-:Y:S01]  /*1580*/  HADD2.F32 R201, -RZ, R178.H1_H1 ;  /* 0x300000b2ffc97230 */ /* 0x000fe20000004100 */
[----:B------:R-:W-:Y:S05]  /*1590*/  @P3 BRA `(.L_x_16579) ;  /* 0x0000008000003947 */ /* 0x000fea0003800000 */
[----:B------:R-:W-:-:S04]  /*15a0*/  ISETP.NE.U32.AND P4, PT, RZ, c[0x0][0x180], PT ;  /* 0x00006000ff007a0c */ /* 0x000fc80003f85070 */
[----:B------:R-:W-:-:S13]  /*15b0*/  ISETP.NE.AND.EX P4, PT, RZ, c[0x0][0x184], PT, P4 ;  /* 0x00006100ff007a0c */ /* 0x000fda0003f85340 */
[----:B------:R-:W-:Y:S05]  /*15c0*/  @P4 BRA `(.L_x_16580) ;  /* 0x0000002000004947 */ /* 0x000fea0003800000 */
[----:B------:R-:W-:Y:S05]  /*15d0*/  @P0 BRA `(.L_x_16581) ;  /* 0x0000008000000947 */ /* 0x000fea0003800000 */
[----:B------:R-:W-:Y:S05]  /*15e0*/  BRA `(.L_x_16582) ;  /* 0x0000009000007947 */ /* 0x000fea0003800000 */
.L_x_16580:
[----:B-----5:R-:W-:-:S05]  /*15f0*/  HADD2.F32 R2, -RZ, R170.H1_H1 ;  /* 0x300000aaff027230 */ /* 0x020fca0000004100 */
[----:B------:R-:W-:Y:S01]  /*1600*/  FADD.FTZ R201, R2, R201 ;  /* 0x000000c902c97221 */ /* 0x000fe20000010000 */
[----:B------:R-:W-:Y:S05]  /*1610*/  BRA `(.L_x_16581) ;  /* 0x0000004000007947 */ /* 0x000fea0003800000 */
.L_x_16579:
[----:B-----5:R-:W-:Y:S02]  /*1620*/  HADD2.F32 R2, -RZ, R166.H1_H1 ;  /* 0x300000a6ff027230 */ /* 0x020fe40000004100 */
[----:B------:R-:W-:-:S03]  /*1630*/  @P2 HADD2.F32 R176, -RZ, R170.H1_H1 ;  /* 0x300000aaffb02230 */ /* 0x000fc60000004100 */
[----:B------:R-:W-:-:S04]  /*1640*/  FADD.FTZ R201, R2, R201 ;  /* 0x000000c902c97221 */ /* 0x000fc80000010000 */
[----:B------:R-:W-:-:S05]  /*1650*/  @P2 FADD.FTZ R201, R176, R201 ;  /* 0x000000c9b0c92221 */ /* 0x000fca0000010000 */
.L_x_16581:
[----:B------:R-:W-:-:S04]  /*1660*/  F2FP.PACK_AB R2, RZ, R201 ;  /* 0x000000c9ff02723e */ /* 0x000fc800000000ff */
[----:B------:R-:W-:Y:S02]  /*1670*/  PRMT R174, R174, 0x5410, R2 ;  /* 0x00005410aeae7816 */ /* 0x000fe40000000002 */
.L_x_16582:
[----:B------:R-:W-:Y:S01]  /*1680*/  HADD2.F32 R199, -RZ, R179.H0_H0 ;  /* 0x200000b3ffc77230 */ /* 0x000fe20000004100 */
[----:B------:R-:W-:Y:S05]  /*1690*/  @P3 BRA `(.L_x_16583) ;  /* 0x0000008000003947 */ /* 0x000fea0003800000 */
[----:B------:R-:W-:-:S04]  /*16a0*/  ISETP.NE.U32.AND P4, PT, RZ, c[0x0][0x180], PT ;  /* 0x00006000ff007a0c */ /* 0x000fc80003f85070 */
[----:B------:R-:W-:-:S13]  /*16b0*/  ISETP.NE.AND.EX P4, PT, RZ, c[0x0][0x184], PT, P4 ;  /* 0x00006100ff007a0c */ /* 0x000fda0003f85340 */
[----:B------:R-:W-:Y:S05]  /*16c0*/  @P4 BRA `(.L_x_16584) ;  /* 0x0000002000004947 */ /* 0x000fea0003800000 */
[----:B------:R-:W-:Y:S05]  /*16d0*/  @P0 BRA `(.L_x_16585) ;  /* 0x0000008000000947 */ /* 0x000fea0003800000 */
[----:B------:R-:W-:Y:S05]  /*16e0*/  BRA `(.L_x_16586) ;  /* 0x0000009000007947 */ /* 0x000fea0003800000 */
.L_x_16584:
[----:B-----5:R-:W-:-:S05]  /*16f0*/  HADD2.F32 R2, -RZ, R171.H0_H0 ;  /* 0x200000abff027230 */ /* 0x020fca0000004100 */
[----:B------:R-:W-:Y:S01]  /*1700*/  FADD.FTZ R199, R2, R199 ;  /* 0x000000c702c77221 */ /* 0x000fe20000010000 */
[----:B------:R-:W-:Y:S05]  /*1710*/  BRA `(.L_x_16585) ;  /* 0x0000004000007947 */ /* 0x000fea0003800000 */
.L_x_16583:
[----:B-----5:R-:W-:Y:S02]  /*1720*/  HADD2.F32 R2, -RZ, R167.H0_H0 ;  /* 0x200000a7ff027230 */ /* 0x020fe40000004100 */
[----:B------:R-:W-:-:S03]  /*1730*/  @P2 HADD2.F32 R176, -RZ, R171.H0_H0 ;  /* 0x200000abffb02230 */ /* 0x000fc60000004100 */
[----:B------:R-:W-:-:S04]  /*1740*/  FADD.FTZ R199, R2, R199 ;  /* 0x000000c702c77221 */ /* 0x000fc80000010000 */
[----:B------:R-:W-:-:S05]  /*1750*/  @P2 FADD.FTZ R199, R176, R199 ;  /* 0x000000c7b0c72221 */ /* 0x000fca0000010000 */
.L_x_16585:
[----:B------:R-:W-:-:S04]  /*1760*/  F2FP.PACK_AB R2, RZ, R199 ;  /* 0x000000c7ff02723e */ /* 0x000fc800000000ff */
[----:B------:R-:W-:Y:S02]  /*1770*/  PRMT R175, R2, 0x7610, R175 ;  /* 0x0000761002af7816 */ /* 0x000fe400000000af */
.L_x_16586:
[----:B------:R-:W-:Y:S01]  /*1780*/  HADD2.F32 R197, -RZ, R179.H1_H1 ;  /* 0x300000b3ffc57230 */ /* 0x000fe20000004100 */
[----:B------:R-:W-:Y:S05]  /*1790*/  @P3 BRA `(.L_x_16587) ;  /* 0x0000008000003947 */ /* 0x000fea0003800000 */
[----:B------:R-:W-:-:S04]  /*17a0*/  ISETP.NE.U32.AND P4, PT, RZ, c[0x0][0x180], PT ;  /* 0x00006000ff007a0c */ /* 0x000fc80003f85070 */
[----:B------:R-:W-:-:S13]  /*17b0*/  ISETP.NE.AND.EX P4, PT, RZ, c[0x0][0x184], PT, P4 ;  /* 0x00006100ff007a0c */ /* 0x000fda0003f85340 */
[----:B------:R-:W-:Y:S05]  /*17c0*/  @P4 BRA `(.L_x_16588) ;  /* 0x0000002000004947 */ /* 0x000fea0003800000 */
[----:B------:R-:W-:Y:S05]  /*17d0*/  @P0 BRA `(.L_x_16589) ;  /* 0x0000008000000947 */ /* 0x000fea0003800000 */
[----:B------:R-:W-:Y:S05]  /*17e0*/  BRA `(.L_x_16590) ;  /* 0x0000009000007947 */ /* 0x000fea0003800000 */
.L_x_16588:
[----:B-----5:R-:W-:-:S05]  /*17f0*/  HADD2.F32 R2, -RZ, R171.H1_H1 ;  /* 0x300000abff027230 */ /* 0x020fca0000004100 */
[----:B------:R-:W-:Y:S01]  /*1800*/  FADD.FTZ R197, R2, R197 ;  /* 0x000000c502c57221 */ /* 0x000fe20000010000 */
[----:B------:R-:W-:Y:S05]  /*1810*/  BRA `(.L_x_16589) ;  /* 0x0000004000007947 */ /* 0x000fea0003800000 */
.L_x_16587:
[----:B-----5:R-:W-:Y:S02]  /*1820*/  HADD2.F32 R2, -RZ, R167.H1_H1 ;  /* 0x300000a7ff027230 */ /* 0x020fe40000004100 */
[----:B------:R-:W-:-:S03]  /*1830*/  @P2 HADD2.F32 R176, -RZ, R171.H1_H1 ;  /* 0x300000abffb02230 */ /* 0x000fc60000004100 */
[----:B------:R-:W-:-:S04]  /*1840*/  FADD.FTZ R197, R2, R197 ;  /* 0x000000c502c57221 */ /* 0x000fc80000010000 */
[----:B------:R-:W-:-:S05]  /*1850*/  @P2 FADD.FTZ R197, R176, R197 ;  /* 0x000000c5b0c52221 */ /* 0x000fca0000010000 */
.L_x_16589:
[----:B------:R-:W-:-:S04]  /*1860*/  F2FP.PACK_AB R2, RZ, R197 ;  /* 0x000000c5ff02723e */ /* 0x000fc800000000ff */
[----:B------:R-:W-:Y:S02]  /*1870*/  PRMT R175, R175, 0x5410, R2 ;  /* 0x00005410afaf7816 */ /* 0x000fe40000000002 */
.L_x_16590:
        /* <DEDUP_REMOVED lines=16> */
.L_x_16592:
[----:B-----5:R-:W-:-:S05]  /*1980*/  HADD2.F32 R2, -RZ, R168.H0_H0 ;  /* 0x200000a8ff027230 */ /* 0x020fca0000004100 */
[----:B------:R-:W-:Y:S01]  /*1990*/  FADD.FTZ R191, R2, R191 ;  /* 0x000000bf02bf7221 */ /* 0x000fe20000010000 */
[----:B------:R-:W-:Y:S05]  /*19a0*/  BRA `(.L_x_16593) ;  /* 0x0000004000007947 */ /* 0x000fea0003800000 */
.L_x_16591:
[----:B0----5:R-:W-:Y:S02]  /*19b0*/  HADD2.F32 R2, -RZ, R164.H0_H0 ;  /* 0x200000a4ff027230 */ /* 0x021fe40000004100 */
[----:B------:R-:W-:-:S03]  /*19c0*/  @P2 HADD2.F32 R180, -RZ, R168.H0_H0 ;  /* 0x200000a8ffb42230 */ /* 0x000fc60000004100 */
[----:B------:R-:W-:-:S04]  /*19d0*/  FADD.FTZ R191, R2, R191 ;  /* 0x000000bf02bf7221 */ /* 0x000fc80000010000 */
[----:B------:R-:W-:-:S05]  /*19e0*/  @P2 FADD.FTZ R191, R180, R191 ;  /* 0x000000bfb4bf2221 */ /* 0x000fca0000010000 */
.L_x_16593:
[----:B------:R-:W-:-:S04]  /*19f0*/  F2FP.PACK_AB R2, RZ, R191 ;  /* 0x000000bfff02723e */ /* 0x000fc800000000ff */
[----:B------:R-:W-:Y:S02]  /*1a00*/  PRMT R172, R2, 0x7610, R172 ;  /* 0x0000761002ac7816 */ /* 0x000fe400000000ac */
.L_x_16594:
[----:B------:R-:W-:Y:S01]  /*1a10*/  HADD2.F32 R195, -RZ, R176.H1_H1 ;  /* 0x300000b0ffc37230 */ /* 0x000fe20000004100 */
[----:B------:R-:W-:Y:S05]  /*1a20*/  @P3 BRA `(.L_x_16595) ;  /* 0x0000008000003947 */ /* 0x000fea0003800000 */
[----:B------:R-:W-:-:S04]  /*1a30*/  ISETP.NE.U32.AND P4, PT, RZ, c[0x0][0x180], PT ;  /* 0x00006000ff007a0c */ /* 0x000fc80003f85070 */
[----:B------:R-:W-:-:S13]  /*1a40*/  ISETP.NE.AND.EX P4, PT, RZ, c[0x0][0x184], PT, P4 ;  /* 0x00006100ff007a0c */ /* 0x000fda0003f85340 */
[----:B------:R-:W-:Y:S05]  /*1a50*/  @P4 BRA `(.L_x_16596) ;  /* 0x0000002000004947 */ /* 0x000fea0003800000 */
[----:B------:R-:W-:Y:S05]  /*1a60*/  @P0 BRA `(.L_x_16597) ;  /* 0x0000008000000947 */ /* 0x000fea0003800000 */
[----:B------:R-:W-:Y:S05]  /*1a70*/  BRA `(.L_x_16598) ;  /* 0x0000009000007947 */ /* 0x000fea0003800000 */
.L_x_16596:
[----:B-----5:R-:W-:-:S05]  /*1a80*/  HADD2.F32 R2, -RZ, R168.H1_H1 ;  /* 0x300000a8ff027230 */ /* 0x020fca0000004100 */
[----:B------:R-:W-:Y:S01]  /*1a90*/  FADD.FTZ R195, R2, R195 ;  /* 0x000000c302c37221 */ /* 0x000fe20000010000 */
[----:B------:R-:W-:Y:S05]  /*1aa0*/  BRA `(.L_x_16597) ;  /* 0x0000004000007947 */ /* 0x000fea0003800000 */
.L_x_16595:
[----:B-----5:R-:W-:Y:S02]  /*1ab0*/  HADD2.F32 R2, -RZ, R164.H1_H1 ;  /* 0x300000a4ff027230 */ /* 0x020fe40000004100 */
[----:B------:R-:W-:-:S03]  /*1ac0*/  @P2 HADD2.F32 R176, -RZ, R168.H1_H1 ;  /* 0x300000a8ffb02230 */ /* 0x000fc60000004100 */
[----:B------:R-:W-:-:S04]  /*1ad0*/  FADD.FTZ R195, R2, R195 ;  /* 0x000000c302c37221 */ /* 0x000fc80000010000 */
[----:B------:R-:W-:-:S05]  /*1ae0*/  @P2 FADD.FTZ R195, R176, R195 ;  /* 0x000000c3b0c32221 */ /* 0x000fca0000010000 */
.L_x_16597:
[----:B------:R-:W-:-:S04]  /*1af0*/  F2FP.PACK_AB R2, RZ, R195 ;  /* 0x000000c3ff02723e */ /* 0x000fc800000000ff */
[----:B------:R-:W-:Y:S02]  /*1b00*/  PRMT R172, R172, 0x5410, R2 ;  /* 0x00005410acac7816 */ /* 0x000fe40000000002 */
.L_x_16598:
[----:B------:R-:W-:Y:S01]  /*1b10*/  HADD2.F32 R244, -RZ, R177.H0_H0 ;  /* 0x200000b1fff47230 */ /* 0x000fe20000004100 */
[----:B------:R-:W-:Y:S05]  /*1b20*/  @P3 BRA `(.L_x_16599) ;  /* 0x0000008000003947 */ /* 0x000fea0003800000 */
[----:B------:R-:W-:-:S04]  /*1b30*/  ISETP.NE.U32.AND P4, PT, RZ, c[0x0][0x180], PT ;  /* 0x00006000ff007a0c */ /* 0x000fc80003f85070 */
[----:B------:R-:W-:-:S13]  /*1b40*/  ISETP.NE.AND.EX P4, PT, RZ, c[0x0][0x184], PT, P4 ;  /* 0x00006100ff007a0c */ /* 0x000fda0003f85340 */
[----:B------:R-:W-:Y:S05]  /*1b50*/  @P4 BRA `(.L_x_16600) ;  /* 0x0000002000004947 */ /* 0x000fea0003800000 */
[----:B------:R-:W-:Y:S05]  /*1b60*/  @P0 BRA `(.L_x_16601) ;  /* 0x0000008000000947 */ /* 0x000fea0003800000 */
[----:B------:R-:W-:Y:S05]  /*1b70*/  BRA `(.L_x_16602) ;  /* 0x0000009000007947 */ /* 0x000fea0003800000 */
.L_x_16600:
[----:B-----5:R-:W-:-:S05]  /*1b80*/  HADD2.F32 R3, -RZ, R169.H0_H0 ;  /* 0x200000a9ff037230 */ /* 0x020fca0000004100 */
[----:B------:R-:W-:Y:S01]  /*1b90*/  FADD.FTZ R244, R3, R244 ;  /* 0x000000f403f47221 */ /* 0x000fe20000010000 */
[----:B------:R-:W-:Y:S05]  /*1ba0*/  BRA `(.L_x_16601) ;  /* 0x0000004000007947 */ /* 0x000fea0003800000 */
.L_x_16599:
[----:B-----5:R-:W-:Y:S02]  /*1bb0*/  HADD2.F32 R3, -RZ, R165.H0_H0 ;  /* 0x200000a5ff037230 */ /* 0x020fe40000004100 */
[----:B------:R-:W-:-:S03]  /*1bc0*/  @P2 HADD2.F32 R181, -RZ, R169.H0_H0 ;  /* 0x200000a9ffb52230 */ /* 0x000fc60000004100 */
[----:B------:R-:W-:-:S04]  /*1bd0*/  FADD.FTZ R244, R3, R244 ;  /* 0x000000f403f47221 */ /* 0x000fc80000010000 */
[----:B------:R-:W-:-:S05]  /*1be0*/  @P2 FADD.FTZ R244, R181, R244 ;  /* 0x000000f4b5f42221 */ /* 0x000fca0000010000 */
.L_x_16601:
[----:B------:R-:W-:-:S04]  /*1bf0*/  F2FP.PACK_AB R2, RZ, R244 ;  /* 0x000000f4ff02723e */ /* 0x000fc800000000ff */
[----:B------:R-:W-:Y:S02]  /*1c00*/  PRMT R173, R2, 0x7610, R173 ;  /* 0x0000761002ad7816 */ /* 0x000fe400000000ad */
.L_x_16602:
[----:B------:R-:W-:Y:S01]  /*1c10*/  HADD2.F32 R226, -RZ, R177.H1_H1 ;  /* 0x300000b1ffe27230 */ /* 0x000fe20000004100 */
[----:B------:R-:W-:Y:S05]  /*1c20*/  @P3 BRA `(.L_x_16603) ;  /* 0x0000008000003947 */ /* 0x000fea0003800000 */
[----:B------:R-:W-:-:S04]  /*1c30*/  ISETP.NE.U32.AND P4, PT, RZ, c[0x0][0x180], PT ;  /* 0x00006000ff007a0c */ /* 0x000fc80003f85070 */
[----:B------:R-:W-:-:S13]  /*1c40*/  ISETP.NE.AND.EX P4, PT, RZ, c[0x0][0x184], PT, P4 ;  /* 0x00006100ff007a0c */ /* 0x000fda0003f85340 */
[----:B------:R-:W-:Y:S05]  /*1c50*/  @P4 BRA `(.L_x_16604) ;  /* 0x0000002000004947 */ /* 0x000fea0003800000 */
[----:B------:R-:W-:Y:S05]  /*1c60*/  @P0 BRA `(.L_x_16605) ;  /* 0x0000008000000947 */ /* 0x000fea0003800000 */
[----:B------:R-:W-:Y:S05]  /*1c70*/  BRA `(.L_x_16606) ;  /* 0x0000009000007947 */ /* 0x000fea0003800000 */
.L_x_16604:
[----:B-----5:R-:W-:-:S05]  /*1c80*/  HADD2.F32 R3, -RZ, R169.H1_H1 ;  /* 0x300000a9ff037230 */ /* 0x020fca0000004100 */
[----:B------:R-:W-:Y:S01]  /*1c90*/  FADD.FTZ R226, R3, R226 ;  /* 0x000000e203e27221 */ /* 0x000fe20000010000 */
[----:B------:R-:W-:Y:S05]  /*1ca0*/  BRA `(.L_x_16605) ;  /* 0x0000004000007947 */ /* 0x000fea0003800000 */
.L_x_16603:
[----:B-----5:R-:W-:Y:S02]  /*1cb0*/  HADD2.F32 R3, -RZ, R165.H1_H1 ;  /* 0x300000a5ff037230 */ /* 0x020fe40000004100 */
[----:B------:R-:W-:-:S03]  /*1cc0*/  @P2 HADD2.F32 R177, -RZ, R169.H1_H1 ;  /* 0x300000a9ffb12230 */ /* 0x000fc60000004100 */
[----:B------:R-:W-:-:S04]  /*1cd0*/  FADD.FTZ R226, R3, R226 ;  /* 0x000000e203e27221 */ /* 0x000fc80000010000 */
[----:B------:R-:W-:-:S05]  /*1ce0*/  @P2 FADD.FTZ R226, R177, R226 ;  /* 0x000000e2b1e22221 */ /* 0x000fca0000010000 */
.L_x_16605:
[----:B------:R-:W-:-:S04]  /*1cf0*/  F2FP.PACK_AB R2, RZ, R226 ;  /* 0x000000e2ff02723e */ /* 0x000fc800000000ff */
[----:B------:R-:W-:Y:S02]  /*1d00*/  PRMT R173, R173, 0x5410, R2 ;  /* 0x00005410adad7816 */ /* 0x000fe40000000002 */
.L_x_16606:
[----:B------:R-:W-:Y:S01]  /*1d10*/  HADD2.F32 R242, -RZ, R178.H0_H0 ;  /* 0x200000b2fff27230 */ /* 0x000fe20000004100 */
[----:B------:R-:W-:Y:S05]  /*1d20*/  @P3 BRA `(.L_x_16607) ;  /* 0x0000008000003947 */ /* 0x000fea0003800000 */
[----:B------:R-:W-:-:S04]  /*1d30*/  ISETP.NE.U32.AND P4, PT, RZ, c[0x0][0x180], PT ;  /* 0x00006000ff007a0c */ /* 0x000fc80003f85070 */
[----:B------:R-:W-:-:S13]  /*1d40*/  ISETP.NE.AND.EX P4, PT, RZ, c[0x0][0x184], PT, P4 ;  /* 0x00006100ff007a0c */ /* 0x000fda0003f85340 */
[----:B------:R-:W-:Y:S05]  /*1d50*/  @P4 BRA `(.L_x_16608) ;  /* 0x0000002000004947 */ /* 0x000fea0003800000 */
[----:B------:R-:W-:Y:S05]  /*1d60*/  @P0 BRA `(.L_x_16609) ;  /* 0x0000008000000947 */ /* 0x000fea0003800000 */
[----:B------:R-:W-:Y:S05]  /*1d70*/  BRA `(.L_x_16610) ;  /* 0x0000009000007947 */ /* 0x000fea0003800000 */
.L_x_16608:
[----:B-----5:R-:W-:-:S05]  /*1d80*/  HADD2.F32 R3, -RZ, R170.H0_H0 ;  /* 0x200000aaff037230 */ /* 0x020fca0000004100 */
[----:B------:R-:W-:Y:S01]  /*1d90*/  FADD.FTZ R242, R3, R242 ;  /* 0x000000f203f27221 */ /* 0x000fe20000010000 */
[----:B------:R-:W-:Y:S05]  /*1da0*/  BRA `(.L_x_16609) ;  /* 0x0000004000007947 */ /* 0x000fea0003800000 */
.L_x_16607:
[----:B-----5:R-:W-:Y:S02]  /*1db0*/  HADD2.F32 R3, -RZ, R166.H0_H0 ;  /* 0x200000a6ff037230 */ /* 0x020fe40000004100 */
[----:B------:R-:W-:-:S03]  /*1dc0*/  @P2 HADD2.F32 R177, -RZ, R170.H0_H0 ;  /* 0x200000aaffb12230 */ /* 0x000fc60000004100 */
[----:B------:R-:W-:-:S04]  /*1dd0*/  FADD.FTZ R242, R3, R242 ;  /* 0x000000f203f27221 */ /* 0x000fc80000010000 */
[----:B------:R-:W-:-:S05]  /*1de0*/  @P2 FADD.FTZ R242, R177, R242 ;  /* 0x000000f2b1f22221 */ /* 0x000fca0000010000 */
.L_x_16609:
[----:B------:R-:W-:-:S04]  /*1df0*/  F2FP.PACK_AB R2, RZ, R242 ;  /* 0x000000f2ff02723e */ /* 0x000fc800000000ff */
[----:B------:R-:W-:Y:S02]  /*1e00*/  PRMT R174, R2, 0x7610, R174 ;  /* 0x0000761002ae7816 */ /* 0x000fe400000000ae */
.L_x_16610:
[----:B------:R-:W-:Y:S01]  /*1e10*/  HADD2.F32 R228, -RZ, R178.H1_H1 ;  /* 0x300000b2ffe47230 */ /* 0x000fe20000004100 */
[----:B------:R-:W-:Y:S05]  /*1e20*/  @P3 BRA `(.L_x_16611) ;  /* 0x0000008000003947 */ /* 0x000fea0003800000 */
[----:B------:R-:W-:-:S04]  /*1e30*/  ISETP.NE.U32.AND P4, PT, RZ, c[0x0][0x180], PT ;  /* 0x00006000ff007a0c */ /* 0x000fc80003f85070 */
[----:B------:R-:W-:-:S13]  /*1e40*/  ISETP.NE.AND.EX P4, PT, RZ, c[0x0][0x184], PT, P4 ;  /* 0x00006100ff007a0c */ /* 0x000fda0003f85340 */
[----:B------:R-:W-:Y:S05]  /*1e50*/  @P4 BRA `(.L_x_16612) ;  /* 0x0000002000004947 */ /* 0x000fea0003800000 */
[----:B------:R-:W-:Y:S05]  /*1e60*/  @P0 BRA `(.L_x_16613) ;  /* 0x0000008000000947 */ /* 0x000fea0003800000 */
[----:B------:R-:W-:Y:S05]  /*1e70*/  BRA `(.L_x_16614) ;  /* 0x0000009000007947 */ /* 0x000fea0003800000 */
.L_x_16612:
[----:B-----5:R-:W-:-:S05]  /*1e80*/  HADD2.F32 R3, -RZ, R170.H1_H1 ;  /* 0x300000aaff037230 */ /* 0x020fca0000004100 */
[----:B------:R-:W-:Y:S01]  /*1e90*/  FADD.FTZ R228, R3, R228 ;  /* 0x000000e403e47221 */ /* 0x000fe20000010000 */
[----:B------:R-:W-:Y:S05]  /*1ea0*/  BRA `(.L_x_16613) ;  /* 0x0000004000007947 */ /* 0x000fea0003800000 */
.L_x_16611:
[----:B-----5:R-:W-:Y:S02]  /*1eb0*/  HADD2.F32 R3, -RZ, R166.H1_H1 ;  /* 0x300000a6ff037230 */ /* 0x020fe40000004100 */
[----:B------:R-:W-:-:S03]  /*1ec0*/  @P2 HADD2.F32 R177, -RZ, R170.H1_H1 ;  /* 0x300000aaffb12230 */ /* 0x000fc60000004100 */
[----:B------:R-:W-:-:S04]  /*1ed0*/  FADD.FTZ R228, R3, R228 ;  /* 0x000000e403e47221 */ /* 0x000fc80000010000 */
[----:B------:R-:W-:-:S05]  /*1ee0*/  @P2 FADD.FTZ R228, R177, R228 ;  /* 0x000000e4b1e42221 */ /* 0x000fca0000010000 */
.L_x_16613:
[----:B------:R-:W-:-:S04]  /*1ef0*/  F2FP.PACK_AB R2, RZ, R228 ;  /* 0x000000e4ff02723e */ /* 0x000fc800000000ff */
[----:B------:R-:W-:Y:S02]  /*1f00*/  PRMT R174, R174, 0x5410, R2 ;  /* 0x00005410aeae7816 */ /* 0x000fe40000000002 */
.L_x_16614:
[----:B------:R-:W-:Y:S01]  /*1f10*/  HADD2.F32 R240, -RZ, R179.H0_H0 ;  /* 0x200000b3fff07230 */ /* 0x000fe20000004100 */
[----:B------:R-:W-:Y:S05]  /*1f20*/  @P3 BRA `(.L_x_16615) ;  /* 0x0000008000003947 */ /* 0x000fea0003800000 */
[----:B------:R-:W-:-:S04]  /*1f30*/  ISETP.NE.U32.AND P4, PT, RZ, c[0x0][0x180], PT ;  /* 0x00006000ff007a0c */ /* 0x000fc80003f85070 */
[----:B------:R-:W-:-:S13]  /*1f40*/  ISETP.NE.AND.EX P4, PT, RZ, c[0x0][0x184], PT, P4 ;  /* 0x00006100ff007a0c */ /* 0x000fda0003f85340 */
[----:B------:R-:W-:Y:S05]  /*1f50*/  @P4 BRA `(.L_x_16616) ;  /* 0x0000002000004947 */ /* 0x000fea0003800000 */
[----:B------:R-:W-:Y:S05]  /*1f60*/  @P0 BRA `(.L_x_16617) ;  /* 0x0000008000000947 */ /* 0x000fea0003800000 */
[----:B------:R-:W-:Y:S05]  /*1f70*/  BRA `(.L_x_16618) ;  /* 0x0000009000007947 */ /* 0x000fea0003800000 */
.L_x_16616:
[----:B-----5:R-:W-:-:S05]  /*1f80*/  HADD2.F32 R3, -RZ, R171.H0_H0 ;  /* 0x200000abff037230 */ /* 0x020fca0000004100 */
[----:B------:R-:W-:Y:S01]  /*1f90*/  FADD.FTZ R240, R3, R240 ;  /* 0x000000f003f07221 */ /* 0x000fe20000010000 */
[----:B------:R-:W-:Y:S05]  /*1fa0*/  BRA `(.L_x_16617) ;  /* 0x0000004000007947 */ /* 0x000fea0003800000 */
.L_x_16615:
[----:B-----5:R-:W-:Y:S02]  /*1fb0*/  HADD2.F32 R3, -RZ, R167.H0_H0 ;  /* 0x200000a7ff037230 */ /* 0x020fe40000004100 */
[----:B------:R-:W-:-:S03]  /*1fc0*/  @P2 HADD2.F32 R177, -RZ, R171.H0_H0 ;  /* 0x200000abffb12230 */ /* 0x000fc60000004100 */
[----:B------:R-:W-:-:S04]  /*1fd0*/  FADD.FTZ R240, R3, R240 ;  /* 0x000000f003f07221 */ /* 0x000fc80000010000 */
[----:B------:R-:W-:-:S05]  /*1fe0*/  @P2 FADD.FTZ R240, R177, R240 ;  /* 0x000000f0b1f02221 */ /* 0x000fca0000010000 */
.L_x_16617:
[----:B------:R-:W-:-:S04]  /*1ff0*/  F2FP.PACK_AB R2, RZ, R240 ;  /* 0x000000f0ff02723e */ /* 0x000fc800000000ff */
[----:B------:R-:W-:Y:S02]  /*2000*/  PRMT R175, R2, 0x7610, R175 ;  /* 0x0000761002af7816 */ /* 0x000fe400000000af */
.L_x_16618:
[----:B------:R-:W-:Y:S01]  /*2010*/  HADD2.F32 R230, -RZ, R179.H1_H1 ;  /* 0x300000b3ffe67230 */ /* 0x000fe20000004100 */
[----:B------:R-:W-:Y:S05]  /*2020*/  @P3 BRA `(.L_x_16619) ;  /* 0x0000008000003947 */ /* 0x000fea0003800000 */
[----:B------:R-:W-:-:S04]  /*2030*/  ISETP.NE.U32.AND P4, PT, RZ, c[0x0][0x180], PT ;  /* 0x00006000ff007a0c */ /* 0x000fc80003f85070 */
[----:B------:R-:W-:-:S13]  /*2040*/  ISETP.NE.AND.EX P4, PT, RZ, c[0x0][0x184], PT, P4 ;  /* 0x00006100ff007a0c */ /* 0x000fda0003f85340 */
[----:B------:R-:W-:Y:S05]  /*2050*/  @P4 BRA `(.L_x_16620) ;  /* 0x0000002000004947 */ /* 0x000fea0003800000 */
[----:B------:R-:W-:Y:S05]  /*2060*/  @P0 BRA `(.L_x_16621) ;  /* 0x0000008000000947 */ /* 0x000fea0003800000 */
[----:B------:R-:W-:Y:S05]  /*2070*/  BRA `(.L_x_16622) ;  /* 0x0000009000007947 */ /* 0x000fea0003800000 */
.L_x_16620:
[----:B-----5:R-:W-:-:S05]  /*2080*/  HADD2.F32 R3, -RZ, R171.H1_H1 ;  /* 0x300000abff037230 */ /* 0x020fca0000004100 */
[----:B------:R-:W-:Y:S01]  /*2090*/  FADD.FTZ R230, R3, R230 ;  /* 0x000000e603e67221 */ /* 0x000fe20000010000 */
[----:B------:R-:W-:Y:S05]  /*20a0*/  BRA `(.L_x_16621) ;  /* 0x0000004000007947 */ /* 0x000fea0003800000 */
.L_x_16619:
[----:B-----5:R-:W-:Y:S02]  /*20b0*/  HADD2.F32 R3, -RZ, R167.H1_H1 ;  /* 0x300000a7ff037230 */ /* 0x020fe40000004100 */
[----:B------:R-:W-:-:S03]  /*20c0*/  @P2 HADD2.F32 R177, -RZ, R171.H1_H1 ;  /* 0x300000abffb12230 */ /* 0x000fc60000004100 */
[----:B------:R-:W-:-:S04]  /*20d0*/  FADD.FTZ R230, R3, R230 ;  /* 0x000000e603e67221 */ /* 0x000fc80000010000 */
[----:B------:R-:W-:-:S05]  /*20e0*/  @P2 FADD.FTZ R230, R177, R230 ;  /* 0x000000e6b1e62221 */ /* 0x000fca0000010000 */
.L_x_16621:
[----:B------:R-:W-:-:S04]  /*20f0*/  F2FP.PACK_AB R2, RZ, R230 ;  /* 0x000000e6ff02723e */ /* 0x000fc800000000ff */
[----:B------:R-:W-:Y:S02]  /*2100*/  PRMT R175, R175, 0x5410, R2 ;  /* 0x00005410afaf7816 */ /* 0x000fe40000000002 */
.L_x_16622:
        /* <DEDUP_REMOVED lines=17> */
.L_x_16624:
[----:B-----5:R-:W-:-:S05]  /*2220*/  HADD2.F32 R3, -RZ, R168.H0_H0 ;  /* 0x200000a8ff037230 */ /* 0x020fca0000004100 */
[----:B------:R-:W-:Y:S01]  /*2230*/  FADD.FTZ R238, R3, R238 ;  /* 0x000000ee03ee7221 */ /* 0x000fe20000010000 */
[----:B------:R-:W-:Y:S05]  /*2240*/  BRA `(.L_x_16625) ;  /* 0x0000004000007947 */ /* 0x000fea0003800000 */
.L_x_16623:
[----:B0----5:R-:W-:Y:S02]  /*2250*/  HADD2.F32 R3, -RZ, R164.H0_H0 ;  /* 0x200000a4ff037230 */ /* 0x021fe40000004100 */
[----:B------:R-:W-:-:S03]  /*2260*/  @P2 HADD2.F32 R181, -RZ, R168.H0_H0 ;  /* 0x200000a8ffb52230 */ /* 0x000fc60000004100 */
[----:B------:R-:W-:-:S04]  /*2270*/  FADD.FTZ R238, R3, R238 ;  /* 0x000000ee03ee7221 */ /* 0x000fc80000010000 */
[----:B------:R-:W-:-:S05]  /*2280*/  @P2 FADD.FTZ R238, R181, R238 ;  /* 0x000000eeb5ee2221 */ /* 0x000fca0000010000 */
.L_x_16625:
[----:B------:R-:W-:-:S04]  /*2290*/  F2FP.PACK_AB R2, RZ, R238 ;  /* 0x000000eeff02723e */ /* 0x000fc800000000ff */
[----:B------:R-:W-:Y:S02]  /*22a0*/  PRMT R172, R2, 0x7610, R172 ;  /* 0x0000761002ac7816 */ /* 0x000fe400000000ac */
.L_x_16626:
[----:B------:R-:W-:Y:S01]  /*22b0*/  HADD2.F32 R216, -RZ, R176.H1_H1 ;  /* 0x300000b0ffd87230 */ /* 0x000fe20000004100 */
[----:B------:R-:W-:Y:S05]  /*22c0*/  @P3 BRA `(.L_x_16627) ;  /* 0x0000008000003947 */ /* 0x000fea0003800000 */
[----:B------:R-:W-:-:S04]  /*22d0*/  ISETP.NE.U32.AND P4, PT, RZ, c[0x0][0x180], PT ;  /* 0x00006000ff007a0c */ /* 0x000fc80003f85070 */
[----:B------:R-:W-:-:S13]  /*22e0*/  ISETP.NE.AND.EX P4, PT, RZ, c[0x0][0x184], PT, P4 ;  /* 0x00006100ff007a0c */ /* 0x000fda0003f85340 */
[----:B------:R-:W-:Y:S05]  /*22f0*/  @P4 BRA `(.L_x_16628) ;  /* 0x0000002000004947 */ /* 0x000fea0003800000 */
[----:B------:R-:W-:Y:S05]  /*2300*/  @P0 BRA `(.L_x_16629) ;  /* 0x0000008000000947 */ /* 0x000fea0003800000 */
[----:B------:R-:W-:Y:S05]  /*2310*/  BRA `(.L_x_16630) ;  /* 0x0000009000007947 */ /* 0x000fea0003800000 */
.L_x_16628:
[----:B-----5:R-:W-:-:S05]  /*2320*/  HADD2.F32 R3, -RZ, R168.H1_H1 ;  /* 0x300000a8ff037230 */ /* 0x020fca0000004100 */
[----:B------:R-:W-:Y:S01]  /*2330*/  FADD.FTZ R216, R3, R216 ;  /* 0x000000d803d87221 */ /* 0x000fe20000010000 */
[----:B------:R-:W-:Y:S05]  /*2340*/  BRA `(.L_x_16629) ;  /* 0x0000004000007947 */ /* 0x000fea0003800000 */
.L_x_16627:
[----:B-----5:R-:W-:Y:S02]  /*2350*/  HADD2.F32 R3, -RZ, R164.H1_H1 ;  /* 0x300000a4ff037230 */ /* 0x020fe40000004100 */
[----:B------:R-:W-:-:S03]  /*2360*/  @P2 HADD2.F32 R181, -RZ, R168.H1_H1 ;  /* 0x300000a8ffb52230 */ /* 0x000fc60000004100 */
[----:B------:R-:W-:-:S04]  /*2370*/  FADD.FTZ R216, R3, R216 ;  /* 0x000000d803d87221 */ /* 0x000fc80000010000 */
[----:B------:R-:W-:-:S05]  /*2380*/  @P2 FADD.FTZ R216, R181, R216 ;  /* 0x000000d8b5d82221 */ /* 0x000fca0000010000 */
.L_x_16629:
[----:B------:R-:W-:-:S04]  /*2390*/  F2FP.PACK_AB R2, RZ, R216 ;  /* 0x000000d8ff02723e */ /* 0x000fc800000000ff */
[----:B------:R-:W-:Y:S02]  /*23a0*/  PRMT R172, R172, 0x5410, R2 ;  /* 0x00005410acac7816 */ /* 0x000fe40000000002 */
.L_x_16630:
[----:B------:R-:W-:Y:S01]  /*23b0*/  HADD2.F32 R236, -RZ, R177.H0_H0 ;  /* 0x200000b1ffec7230 */ /* 0x000fe20000004100 */
[----:B------:R-:W-:Y:S05]  /*23c0*/  @P3 BRA `(.L_x_16631) ;  /* 0x0000008000003947 */ /* 0x000fea0003800000 */
[----:B------:R-:W-:-:S04]  /*23d0*/  ISETP.NE.U32.AND P4, PT, RZ, c[0x0][0x180], PT ;  /* 0x00006000ff007a0c */ /* 0x000fc80003f85070 */
[----:B------:R-:W-:-:S13]  /*23e0*/  ISETP.NE.AND.EX P4, PT, RZ, c[0x0][0x184], PT, P4 ;  /* 0x00006100ff007a0c */ /* 0x000fda0003f85340 */
[----:B------:R-:W-:Y:S05]  /*23f0*/  @P4 BRA `(.L_x_16632) ;  /* 0x0000002000004947 */ /* 0x000fea0003800000 */
[----:B------:R-:W-:Y:S05]  /*2400*/  @P0 BRA `(.L_x_16633) ;  /* 0x0000008000000947 */ /* 0x000fea0003800000 */
[----:B------:R-:W-:Y:S05]  /*2410*/  BRA `(.L_x_16634) ;  /* 0x0000009000007947 */ /* 0x000fea0003800000 */
.L_x_16632:
[----:B-----5:R-:W-:-:S05]  /*2420*/  HADD2.F32 R3, -RZ, R169.H0_H0 ;  /* 0x200000a9ff037230 */ /* 0x020fca0000004100 */
[----:B------:R-:W-:Y:S01]  /*2430*/  FADD.FTZ R236, R3, R236 ;  /* 0x000000ec03ec7221 */ /* 0x000fe20000010000 */
[----:B------:R-:W-:Y:S05]  /*2440*/  BRA `(.L_x_16633) ;  /* 0x0000004000007947 */ /* 0x000fea0003800000 */
.L_x_16631:
[----:B-----5:R-:W-:Y:S02]  /*2450*/  HADD2.F32 R3, -RZ, R165.H0_H0 ;  /* 0x200000a5ff037230 */ /* 0x020fe40000004100 */
[----:B------:R-:W-:-:S03]  /*2460*/  @P2 HADD2.F32 R181, -RZ, R169.H0_H0 ;  /* 0x200000a9ffb52230 */ /* 0x000fc60000004100 */
[----:B------:R-:W-:-:S04]  /*2470*/  FADD.FTZ R236, R3, R236 ;  /* 0x000000ec03ec7221 */ /* 0x000fc80000010000 */
[----:B------:R-:W-:-:S05]  /*2480*/  @P2 FADD.FTZ R236, R181, R236 ;  /* 0x000000ecb5ec2221 */ /* 0x000fca0000010000 */
.L_x_16633:
[----:B------:R-:W-:-:S04]  /*2490*/  F2FP.PACK_AB R2, RZ, R236 ;  /* 0x000000ecff02723e */ /* 0x000fc800000000ff */
[----:B------:R-:W-:Y:S02]  /*24a0*/  PRMT R173, R2, 0x7610, R173 ;  /* 0x0000761002ad7816 */ /* 0x000fe400000000ad */
.L_x_16634:
[----:B------:R-:W-:Y:S01]  /*24b0*/  HADD2.F32 R218, -RZ, R177.H1_H1 ;  /* 0x300000b1ffda7230 */ /* 0x000fe20000004100 */
[----:B------:R-:W-:Y:S05]  /*24c0*/  @P3 BRA `(.L_x_16635) ;  /* 0x0000008000003947 */ /* 0x000fea0003800000 */
[----:B------:R-:W-:-:S04]  /*24d0*/  ISETP.NE.U32.AND P4, PT, RZ, c[0x0][0x180], PT ;  /* 0x00006000ff007a0c */ /* 0x000fc80003f85070 */
[----:B------:R-:W-:-:S13]  /*24e0*/  ISETP.NE.AND.EX P4, PT, RZ, c[0x0][0x184], PT, P4 ;  /* 0x00006100ff007a0c */ /* 0x000fda0003f85340 */
[----:B------:R-:W-:Y:S05]  /*24f0*/  @P4 BRA `(.L_x_16636) ;  /* 0x0000002000004947 */ /* 0x000fea0003800000 */
[----:B------:R-:W-:Y:S05]  /*2500*/  @P0 BRA `(.L_x_16637) ;  /* 0x0000008000000947 */ /* 0x000fea0003800000 */
[----:B------:R-:W-:Y:S05]  /*2510*/  BRA `(.L_x_16638) ;  /* 0x0000009000007947 */ /* 0x000fea0003800000 */
.L_x_16636:
[----:B-----5:R-:W-:-:S05]  /*2520*/  HADD2.F32 R3, -RZ, R169.H1_H1 ;  /* 0x300000a9ff037230 */ /* 0x020fca0000004100 */
[----:B------:R-:W-:Y:S01]  /*2530*/  FADD.FTZ R218, R3, R218 ;  /* 0x000000da03da7221 */ /* 0x000fe20000010000 */
[----:B------:R-:W-:Y:S05]  /*2540*/  BRA `(.L_x_16637) ;  /* 0x0000004000007947 */ /* 0x000fea0003800000 */
.L_x_16635:
[----:B-----5:R-:W-:Y:S02]  /*2550*/  HADD2.F32 R3, -RZ, R165.H1_H1 ;  /* 0x300000a5ff037230 */ /* 0x020fe40000004100 */
[----:B------:R-:W-:-:S03]  /*2560*/  @P2 HADD2.F32 R177, -RZ, R169.H1_H1 ;  /* 0x300000a9ffb12230 */ /* 0x000fc60000004100 */
[----:B------:R-:W-:-:S04]  /*2570*/  FADD.FTZ R218, R3, R218 ;  /* 0x000000da03da7221 */ /* 0x000fc80000010000 */
[----:B------:R-:W-:-:S05]  /*2580*/  @P2 FADD.FTZ R218, R177, R218 ;  /* 0x000000dab1da2221 */ /* 0x000fca0000010000 */
.L_x_16637:
[----:B------:R-:W-:-:S04]  /*2590*/  F2FP.PACK_AB R2, RZ, R218 ;  /* 0x000000daff02723e */ /* 0x000fc800000000ff */
[----:B------:R-:W-:Y:S02]  /*25a0*/  PRMT R173, R173, 0x5410, R2 ;  /* 0x00005410adad7816 */ /* 0x000fe40000000002 */
.L_x_16638:
[----:B------:R-:W-:Y:S01]  /*25b0*/  HADD2.F32 R234, -RZ, R178.H0_H0 ;  /* 0x200000b2ffea7230 */ /* 0x000fe20000004100 */
[----:B------:R-:W-:Y:S05]  /*25c0*/  @P3 BRA `(.L_x_16639) ;  /* 0x0000008000003947 */ /* 0x000fea0003800000 */
[----:B------:R-:W-:-:S04]  /*25d0*/  ISETP.NE.U32.AND P4, PT, RZ, c[0x0][0x180], PT ;  /* 0x00006000ff007a0c */ /* 0x000fc80003f85070 */
[----:B------:R-:W-:-:S13]  /*25e0*/  ISETP.NE.AND.EX P4, PT, RZ, c[0x0][0x184], PT, P4 ;  /* 0x00006100ff007a0c */ /* 0x000fda0003f85340 */
[----:B------:R-:W-:Y:S05]  /*25f0*/  @P4 BRA `(.L_x_16640) ;  /* 0x0000002000004947 */ /* 0x000fea0003800000 */
[----:B------:R-:W-:Y:S05]  /*2600*/  @P0 BRA `(.L_x_16641) ;  /* 0x0000008000000947 */ /* 0x000fea0003800000 */
[----:B------:R-:W-:Y:S05]  /*2610*/  BRA `(.L_x_16642) ;  /* 0x0000009000007947 */ /* 0x000fea0003800000 */
.L_x_16640:
[----:B-----5:R-:W-:-:S05]  /*2620*/  HADD2.F32 R3, -RZ, R170.H0_H0 ;  /* 0x200000aaff037230 */ /* 0x020fca0000004100 */
[----:B------:R-:W-:Y:S01]  /*2630*/  FADD.FTZ R234, R3, R234 ;  /* 0x000000ea03ea7221 */ /* 0x000fe20000010000 */
[----:B------:R-:W-:Y:S05]  /*2640*/  BRA `(.L_x_16641) ;  /* 0x0000004000007947 */ /* 0x000fea0003800000 */
.L_x_16639:
[----:B-----5:R-:W-:Y:S02]  /*2650*/  HADD2.F32 R3, -RZ, R166.H0_H0 ;  /* 0x200000a6ff037230 */ /* 0x020fe40000004100 */
[----:B------:R-:W-:-:S03]  /*2660*/  @P2 HADD2.F32 R177, -RZ, R170.H0_H0 ;  /* 0x200000aaffb12230 */ /* 0x000fc60000004100 */
[----:B------:R-:W-:-:S04]  /*2670*/  FADD.FTZ R234, R3, R234 ;  /* 0x000000ea03ea7221 */ /* 0x000fc80000010000 */
[----:B------:R-:W-:-:S05]  /*2680*/  @P2 FADD.FTZ R234, R177, R234 ;  /* 0x000000eab1ea2221 */ /* 0x000fca0000010000 */
.L_x_16641:
[----:B------:R-:W-:-:S04]  /*2690*/  F2FP.PACK_AB R2, RZ, R234 ;  /* 0x000000eaff02723e */ /* 0x000fc800000000ff */
[----:B------:R-:W-:Y:S02]  /*26a0*/  PRMT R174, R2, 0x7610, R174 ;  /* 0x0000761002ae7816 */ /* 0x000fe400000000ae */
.L_x_16642:
[----:B------:R-:W-:Y:S01]  /*26b0*/  HADD2.F32 R220, -RZ, R178.H1_H1 ;  /* 0x300000b2ffdc7230 */ /* 0x000fe20000004100 */
[----:B------:R-:W-:Y:S05]  /*26c0*/  @P3 BRA `(.L_x_16643) ;  /* 0x0000008000003947 */ /* 0x000fea0003800000 */
[----:B------:R-:W-:-:S04]  /*26d0*/  ISETP.NE.U32.AND P4, PT, RZ, c[0x0][0x180], PT ;  /* 0x00006000ff007a0c */ /* 0x000fc80003f85070 */
[----:B------:R-:W-:-:S13]  /*26e0*/  ISETP.NE.AND.EX P4, PT, RZ, c[0x0][0x184], PT, P4 ;  /* 0x00006100ff007a0c */ /* 0x000fda0003f85340 */
[----:B------:R-:W-:Y:S05]  /*26f0*/  @P4 BRA `(.L_x_16644) ;  /* 0x0000002000004947 */ /* 0x000fea0003800000 */
[----:B------:R-:W-:Y:S05]  /*2700*/  @P0 BRA `(.L_x_16645) ;  /* 0x0000008000000947 */ /* 0x000fea0003800000 */
[----:B------:R-:W-:Y:S05]  /*2710*/  BRA `(.L_x_16646) ;  /* 0x0000009000007947 */ /* 0x000fea0003800000 */
.L_x_16644:
[----:B-----5:R-:W-:-:S05]  /*2720*/  HADD2.F32 R3, -RZ, R170.H1_H1 ;  /* 0x300000aaff037230 */ /* 0x020fca0000004100 */
[----:B------:R-:W-:Y:S01]  /*2730*/  FADD.FTZ R220, R3, R220 ;  /* 0x000000dc03dc7221 */ /* 0x000fe20000010000 */
[----:B------:R-:W-:Y:S05]  /*2740*/  BRA `(.L_x_16645) ;  /* 0x0000004000007947 */ /* 0x000fea0003800000 */
.L_x_16643:
[----:B-----5:R-:W-:Y:S02]  /*2750*/  HADD2.F32 R3, -RZ, R166.H1_H1 ;  /* 0x300000a6ff037230 */ /* 0x020fe40000004100 */
[----:B------:R-:W-:-:S03]  /*2760*/  @P2 HADD2.F32 R177, -RZ, R170.H1_H1 ;  /* 0x300000aaffb12230 */ /* 0x000fc60000004100 */
[----:B------:R-:W-:-:S04]  /*2770*/  FADD.FTZ R220, R3, R220 ;  /* 0x000000dc03dc7221 */ /* 0x000fc80000010000 */
[----:B------:R-:W-:-:S05]  /*2780*/  @P2 FADD.FTZ R220, R177, R220 ;  /* 0x000000dcb1dc2221 */ /* 0x000fca0000010000 */
.L_x_16645:
[----:B------:R-:W-:-:S04]  /*2790*/  F2FP.PACK_AB R2, RZ, R220 ;  /* 0x000000dcff02723e */ /* 0x000fc800000000ff */
[----:B------:R-:W-:Y:S02]  /*27a0*/  PRMT R174, R174, 0x5410, R2 ;  /* 0x00005410aeae7816 */ /* 0x000fe40000000002 */
.L_x_16646:
[----:B------:R-:W-:Y:S01]  /*27b0*/  HADD2.F32 R232, -RZ, R179.H0_H0 ;  /* 0x200000b3ffe87230 */ /* 0x000fe20000004100 */
[----:B------:R-:W-:Y:S05]  /*27c0*/  @P3 BRA `(.L_x_16647) ;  /* 0x0000008000003947 */ /* 0x000fea0003800000 */
[----:B------:R-:W-:-:S04]  /*27d0*/  ISETP.NE.U32.AND P4, PT, RZ, c[0x0][0x180], PT ;  /* 0x00006000ff007a0c */ /* 0x000fc80003f85070 */
[----:B------:R-:W-:-:S13]  /*27e0*/  ISETP.NE.AND.EX P4, PT, RZ, c[0x0][0x184], PT, P4 ;  /* 0x00006100ff007a0c */ /* 0x000fda0003f85340 */
[----:B------:R-:W-:Y:S05]  /*27f0*/  @P4 BRA `(.L_x_16648) ;  /* 0x0000002000004947 */ /* 0x000fea0003800000 */
[----:B------:R-:W-:Y:S05]  /*2800*/  @P0 BRA `(.L_x_16649) ;  /* 0x0000008000000947 */ /* 0x000fea0003800000 */
[----:B------:R-:W-:Y:S05]  /*2810*/  BRA `(.L_x_16650) ;  /* 0x0000009000007947 */ /* 0x000fea0003800000 */
.L_x_16648:
[----:B-----5:R-:W-:-:S05]  /*2820*/  HADD2.F32 R3, -RZ, R171.H0_H0 ;  /* 0x200000abff037230 */ /* 0x020fca0000004100 */
[----:B------:R-:W-:Y:S01]  /*2830*/  FADD.FTZ R232, R3, R232 ;  /* 0x000000e803e87221 */ /* 0x000fe20000010000 */
[----:B------:R-:W-:Y:S05]  /*2840*/  BRA `(.L_x_16649) ;  /* 0x0000004000007947 */ /* 0x000fea0003800000 */
.L_x_16647:
[----:B-----5:R-:W-:Y:S02]  /*2850*/  HADD2.F32 R3, -RZ, R167.H0_H0 ;  /* 0x200000a7ff037230 */ /* 0x020fe40000004100 */
[----:B------:R-:W-:-:S03]  /*2860*/  @P2 HADD2.F32 R177, -RZ, R171.H0_H0 ;  /* 0x200000abffb12230 */ /* 0x000fc60000004100 */
[----:B------:R-:W-:-:S04]  /*2870*/  FADD.FTZ R232, R3, R232 ;  /* 0x000000e803e87221 */ /* 0x000fc80000010000 */
[----:B------:R-:W-:-:S05]  /*2880*/  @P2 FADD.FTZ R232, R177, R232 ;  /* 0x000000e8b1e82221 */ /* 0x000fca0000010000 */
.L_x_16649:
[----:B------:R-:W-:-:S04]  /*2890*/  F2FP.PACK_AB R2, RZ, R232 ;  /* 0x000000e8ff02723e */ /* 0x000fc800000000ff */
[----:B------:R-:W-:Y:S02]  /*28a0*/  PRMT R175, R2, 0x7610, R175 ;  /* 0x0000761002af7816 */ /* 0x000fe400000000af */
.L_x_16650:
[----:B------:R-:W-:Y:S01]  /*28b0*/  HADD2.F32 R222, -RZ, R179.H1_H1 ;  /* 0x300000b3ffde7230 */ /* 0x000fe20000004100 */
[----:B------:R-:W-:Y:S05]  /*28c0*/  @P3 BRA `(.L_x_16651) ;  /* 0x0000008000003947 */ /* 0x000fea0003800000 */
[----:B------:R-:W-:-:S04]  /*28d0*/  ISETP.NE.U32.AND P4, PT, RZ, c[0x0][0x180], PT ;  /* 0x00006000ff007a0c */ /* 0x000fc80003f85070 */
[----:B------:R-:W-:-:S13]  /*28e0*/  ISETP.NE.AND.EX P4, PT, RZ, c[0x0][0x184], PT, P4 ;  /* 0x00006100ff007a0c */ /* 0x000fda0003f85340 */
[----:B------:R-:W-:Y:S05]  /*28f0*/  @P4 BRA `(.L_x_16652) ;  /* 0x0000002000004947 */ /* 0x000fea0003800000 */
[----:B------:R-:W-:Y:S05]  /*2900*/  @P0 BRA `(.L_x_16653) ;  /* 0x0000008000000947 */ /* 0x000fea0003800000 */
[----:B------:R-:W-:Y:S05]  /*2910*/  BRA `(.L_x_16654) ;  /* 0x0000009000007947 */ /* 0x000fea0003800000 */
.L_x_16652:
[----:B-----5:R-:W-:-:S05]  /*2920*/  HADD2.F32 R3, -RZ, R171.H1_H1 ;  /* 0x300000abff037230 */ /* 0x020fca0000004100 */
[----:B------:R-:W-:Y:S01]  /*2930*/  FADD.FTZ R222, R3, R222 ;  /* 0x000000de03de7221 */ /* 0x000fe20000010000 */
[----:B------:R-:W-:Y:S05]  /*2940*/  BRA `(.L_x_16653) ;  /* 0x0000004000007947 */ /* 0x000fea0003800000 */
.L_x_16651:
[----:B-----5:R-:W-:Y:S02]  /*2950*/  HADD2.F32 R3, -RZ, R167.H1_H1 ;  /* 0x300000a7ff037230 */ /* 0x020fe40000004100 */
[----:B------:R-:W-:-:S03]  /*2960*/  @P2 HADD2.F32 R177, -RZ, R171.H1_H1 ;  /* 0x300000abffb12230 */ /* 0x000fc60000004100 */
[----:B------:R-:W-:-:S04]  /*2970*/  FADD.FTZ R222, R3, R222 ;  /* 0x000000de03de7221 */ /* 0x000fc80000010000 */
[----:B------:R-:W-:-:S05]  /*2980*/  @P2 FADD.FTZ R222, R177, R222 ;  /* 0x000000deb1de2221 */ /* 0x000fca0000010000 */
.L_x_16653:
[----:B------:R-:W-:-:S04]  /*2990*/  F2FP.PACK_AB R2, RZ, R222 ;  /* 0x000000deff02723e */ /* 0x000fc800000000ff */
[----:B------:R-:W-:Y:S02]  /*29a0*/  PRMT R175, R175, 0x5410, R2 ;  /* 0x00005410afaf7816 */ /* 0x000fe40000000002 */
.L_x_16654:
        /* <DEDUP_REMOVED lines=17> */
.L_x_16656:
[----:B-----5:R-:W-:-:S05]  /*2ac0*/  HADD2.F32 R3, -RZ, R168.H0_H0 ;  /* 0x200000a8ff037230 */ /* 0x020fca0000004100 */
[----:B------:R-:W-:Y:S01]  /*2ad0*/  FADD.FTZ R202, R3, R202 ;  /* 0x000000ca03ca7221 */ /* 0x000fe20000010000 */
[----:B------:R-:W-:Y:S05]  /*2ae0*/  BRA `(.L_x_16657) ;  /* 0x0000004000007947 */ /* 0x000fea0003800000 */
.L_x_16655:
[----:B0----5:R-:W-:Y:S02]  /*2af0*/  HADD2.F32 R3, -RZ, R164.H0_H0 ;  /* 0x200000a4ff037230 */ /* 0x021fe40000004100 */
[----:B------:R-:W-:-:S03]  /*2b00*/  @P2 HADD2.F32 R181, -RZ, R168.H0_H0 ;  /* 0x200000a8ffb52230 */ /* 0x000fc60000004100 */
[----:B------:R-:W-:-:S04]  /*2b10*/  FADD.FTZ R202, R3, R202 ;  /* 0x000000ca03ca7221 */ /* 0x000fc80000010000 */
[----:B------:R-:W-:-:S05]  /*2b20*/  @P2 FADD.FTZ R202, R181, R202 ;  /* 0x000000cab5ca2221 */ /* 0x000fca0000010000 */
.L_x_16657:
[----:B------:R-:W-:-:S04]  /*2b30*/  F2FP.PACK_AB R2, RZ, R202 ;  /* 0x000000caff02723e */ /* 0x000fc800000000ff */
[----:B------:R-:W-:Y:S02]  /*2b40*/  PRMT R172, R2, 0x7610, R172 ;  /* 0x0000761002ac7816 */ /* 0x000fe400000000ac */
.L_x_16658:
[----:B------:R-:W-:Y:S01]  /*2b50*/  HADD2.F32 R208, -RZ, R176.H1_H1 ;  /* 0x300000b0ffd07230 */ /* 0x000fe20000004100 */
[----:B------:R-:W-:Y:S05]  /*2b60*/  @P3 BRA `(.L_x_16659) ;  /* 0x0000008000003947 */ /* 0x000fea0003800000 */
[----:B------:R-:W-:-:S04]  /*2b70*/  ISETP.NE.U32.AND P1, PT, RZ, c[0x0][0x180], PT ;  /* 0x00006000ff007a0c */ /* 0x000fc80003f25070 */
[----:B------:R-:W-:-:S13]  /*2b80*/  ISETP.NE.AND.EX P1, PT, RZ, c[0x0][0x184], PT, P1 ;  /* 0x00006100ff007a0c */ /* 0x000fda0003f25310 */
[----:B------:R-:W-:Y:S05]  /*2b90*/  @P1 BRA `(.L_x_16660) ;  /* 0x0000002000001947 */ /* 0x000fea0003800000 */
[----:B------:R-:W-:Y:S05]  /*2ba0*/  @P0 BRA `(.L_x_16661) ;  /* 0x0000008000000947 */ /* 0x000fea0003800000 */
[----:B------:R-:W-:Y:S05]  /*2bb0*/  BRA `(.L_x_16662) ;  /* 0x0000009000007947 */ /* 0x000fea0003800000 */
.L_x_16660:
[----:B-----5:R-:W-:-:S05]  /*2bc0*/  HADD2.F32 R3, -RZ, R168.H1_H1 ;  /* 0x300000a8ff037230 */ /* 0x020fca0000004100 */
[----:B------:R-:W-:Y:S01]  /*2bd0*/  FADD.FTZ R208, R3, R208 ;  /* 0x000000d003d07221 */ /* 0x000fe20000010000 */
[----:B------:R-:W-:Y:S05]  /*2be0*/  BRA `(.L_x_16661) ;  /* 0x0000004000007947 */ /* 0x000fea0003800000 */
.L_x_16659:
[----:B-----5:R-:W-:Y:S02]  /*2bf0*/  HADD2.F32 R3, -RZ, R164.H1_H1 ;  /* 0x300000a4ff037230 */ /* 0x020fe40000004100 */
[----:B------:R-:W-:-:S03]  /*2c00*/  @P2 HADD2.F32 R181, -RZ, R168.H1_H1 ;  /* 0x300000a8ffb52230 */ /* 0x000fc60000004100 */
[----:B------:R-:W-:-:S04]  /*2c10*/  FADD.FTZ R208, R3, R208 ;  /* 0x000000d003d07221 */ /* 0x000fc80000010000 */
[----:B------:R-:W-:-:S05]  /*2c20*/  @P2 FADD.FTZ R208, R181, R208 ;  /* 0x000000d0b5d02221 */ /* 0x000fca0000010000 */
.L_x_16661:
[----:B------:R-:W-:-:S04]  /*2c30*/  F2FP.PACK_AB R2, RZ, R208 ;  /* 0x000000d0ff02723e */ /* 0x000fc800000000ff */
[----:B------:R-:W-:Y:S02]  /*2c40*/  PRMT R172, R172, 0x5410, R2 ;  /* 0x00005410acac7816 */ /* 0x000fe40000000002 */
.L_x_16662:
[----:B------:R-:W-:Y:S01]  /*2c50*/  HADD2.F32 R200, -RZ, R177.H0_H0 ;  /* 0x200000b1ffc87230 */ /* 0x000fe20000004100 */
[----:B------:R-:W-:Y:S05]  /*2c60*/  @P3 BRA `(.L_x_16663) ;  /* 0x0000008000003947 */ /* 0x000fea0003800000 */
[----:B------:R-:W-:-:S04]  /*2c70*/  ISETP.NE.U32.AND P1, PT, RZ, c[0x0][0x180], PT ;  /* 0x00006000ff007a0c */ /* 0x000fc80003f25070 */
[----:B------:R-:W-:-:S13]  /*2c80*/  ISETP.NE.AND.EX P1, PT, RZ, c[0x0][0x184], PT, P1 ;  /* 0x00006100ff007a0c */ /* 0x000fda0003f25310 */
[----:B------:R-:W-:Y:S05]  /*2c90*/  @P1 BRA `(.L_x_16664) ;  /* 0x0000002000001947 */ /* 0x000fea0003800000 */
[----:B------:R-:W-:Y:S05]  /*2ca0*/  @P0 BRA `(.L_x_16665) ;  /* 0x0000008000000947 */ /* 0x000fea0003800000 */
[----:B------:R-:W-:Y:S05]  /*2cb0*/  BRA `(.L_x_16666) ;  /* 0x0000009000007947 */ /* 0x000fea0003800000 */
.L_x_16664:
[----:B-----5:R-:W-:-:S05]  /*2cc0*/  HADD2.F32 R3, -RZ, R169.H0_H0 ;  /* 0x200000a9ff037230 */ /* 0x020fca0000004100 */
[----:B------:R-:W-:Y:S01]  /*2cd0*/  FADD.FTZ R200, R3, R200 ;  /* 0x000000c803c87221 */ /* 0x000fe20000010000 */
[----:B------:R-:W-:Y:S05]  /*2ce0*/  BRA `(.L_x_16665) ;  /* 0x0000004000007947 */ /* 0x000fea0003800000 */
.L_x_16663:
[----:B-----5:R-:W-:Y:S02]  /*2cf0*/  HADD2.F32 R3, -RZ, R165.H0_H0 ;  /* 0x200000a5ff037230 */ /* 0x020fe40000004100 */
[----:B------:R-:W-:-:S03]  /*2d00*/  @P2 HADD2.F32 R181, -RZ, R169.H0_H0 ;  /* 0x200000a9ffb52230 */ /* 0x000fc60000004100 */
[----:B------:R-:W-:-:S04]  /*2d10*/  FADD.FTZ R200, R3, R200 ;  /* 0x000000c803c87221 */ /* 0x000fc80000010000 */
[----:B------:R-:W-:-:S05]  /*2d20*/  @P2 FADD.FTZ R200, R181, R200 ;  /* 0x000000c8b5c82221 */ /* 0x000fca0000010000 */
.L_x_16665:
[----:B------:R-:W-:-:S04]  /*2d30*/  F2FP.PACK_AB R2, RZ, R200 ;  /* 0x000000c8ff02723e */ /* 0x000fc800000000ff */
[----:B------:R-:W-:Y:S02]  /*2d40*/  PRMT R173, R2, 0x7610, R173 ;  /* 0x0000761002ad7816 */ /* 0x000fe400000000ad */
.L_x_16666:
[----:B------:R-:W-:Y:S01]  /*2d50*/  HADD2.F32 R210, -RZ, R177.H1_H1 ;  /* 0x300000b1ffd27230 */ /* 0x000fe20000004100 */
[----:B------:R-:W-:Y:S05]  /*2d60*/  @P3 BRA `(.L_x_16667) ;  /* 0x0000008000003947 */ /* 0x000fea0003800000 */
[----:B------:R-:W-:-:S04]  /*2d70*/  ISETP.NE.U32.AND P1, PT, RZ, c[0x0][0x180], PT ;  /* 0x00006000ff007a0c */ /* 0x000fc80003f25070 */
[----:B------:R-:W-:-:S13]  /*2d80*/  ISETP.NE.AND.EX P1, PT, RZ, c[0x0][0x184], PT, P1 ;  /* 0x00006100ff007a0c */ /* 0x000fda0003f25310 */
[----:B------:R-:W-:Y:S05]  /*2d90*/  @P1 BRA `(.L_x_16668) ;  /* 0x0000002000001947 */ /* 0x000fea0003800000 */
[----:B------:R-:W-:Y:S05]  /*2da0*/  @P0 BRA `(.L_x_16669) ;  /* 0x0000008000000947 */ /* 0x000fea0003800000 */
[----:B------:R-:W-:Y:S05]  /*2db0*/  BRA `(.L_x_16670) ;  /* 0x0000009000007947 */ /* 0x000fea0003800000 */
.L_x_16668:
[----:B-----5:R-:W-:-:S05]  /*2dc0*/  HADD2.F32 R3, -RZ, R169.H1_H1 ;  /* 0x300000a9ff037230 */ /* 0x020fca0000004100 */
[----:B------:R-:W-:Y:S01]  /*2dd0*/  FADD.FTZ R210, R3, R210 ;  /* 0x000000d203d27221 */ /* 0x000fe20000010000 */
[----:B------:R-:W-:Y:S05]  /*2de0*/  BRA `(.L_x_16669) ;  /* 0x0000004000007947 */ /* 0x000fea0003800000 */
.L_x_16667:
[----:B-----5:R-:W-:Y:S02]  /*2df0*/  HADD2.F32 R3, -RZ, R165.H1_H1 ;  /* 0x300000a5ff037230 */ /* 0x020fe40000004100 */
[----:B------:R-:W-:-:S03]  /*2e00*/  @P2 HADD2.F32 R177, -RZ, R169.H1_H1 ;  /* 0x300000a9ffb12230 */ /* 0x000fc60000004100 */
[----:B------:R-:W-:-:S04]  /*2e10*/  FADD.FTZ R210, R3, R210 ;  /* 0x000000d203d27221 */ /* 0x000fc80000010000 */
[----:B------:R-:W-:-:S05]  /*2e20*/  @P2 FADD.FTZ R210, R177, R210 ;  /* 0x000000d2b1d22221 */ /* 0x000fca0000010000 */
.L_x_16669:
[----:B------:R-:W-:-:S04]  /*2e30*/  F2FP.PACK_AB R2, RZ, R210 ;  /* 0x000000d2ff02723e */ /* 0x000fc800000000ff */
[----:B------:R-:W-:Y:S02]  /*2e40*/  PRMT R173, R173, 0x5410, R2 ;  /* 0x00005410adad7816 */ /* 0x000fe40000000002 */
.L_x_16670:
[----:B------:R-:W-:Y:S01]  /*2e50*/  HADD2.F32 R198, -RZ, R178.H0_H0 ;  /* 0x200000b2ffc67230 */ /* 0x000fe20000004100 */
[----:B------:R-:W-:Y:S05]  /*2e60*/  @P3 BRA `(.L_x_16671) ;  /* 0x0000008000003947 */ /* 0x000fea0003800000 */
[----:B------:R-:W-:-:S04]  /*2e70*/  ISETP.NE.U32.AND P1, PT, RZ, c[0x0][0x180], PT ;  /* 0x00006000ff007a0c */ /* 0x000fc80003f25070 */
[----:B------:R-:W-:-:S13]  /*2e80*/  ISETP.NE.AND.EX P1, PT, RZ, c[0x0][0x184], PT, P1 ;  /* 0x00006100ff007a0c */ /* 0x000fda0003f25310 */
[----:B------:R-:W-:Y:S05]  /*2e90*/  @P1 BRA `(.L_x_16672) ;  /* 0x0000002000001947 */ /* 0x000fea0003800000 */
[----:B------:R-:W-:Y:S05]  /*2ea0*/  @P0 BRA `(.L_x_16673) ;  /* 0x0000008000000947 */ /* 0x000fea0003800000 */
[----:B------:R-:W-:Y:S05]  /*2eb0*/  BRA `(.L_x_16674) ;  /* 0x0000009000007947 */ /* 0x000fea0003800000 */
.L_x_16672:
[----:B-----5:R-:W-:-:S05]  /*2ec0*/  HADD2.F32 R3, -RZ, R170.H0_H0 ;  /* 0x200000aaff037230 */ /* 0x020fca0000004100 */
[----:B------:R-:W-:Y:S01]  /*2ed0*/  FADD.FTZ R198, R3, R198 ;  /* 0x000000c603c67221 */ /* 0x000fe20000010000 */
[----:B------:R-:W-:Y:S05]  /*2ee0*/  BRA `(.L_x_16673) ;  /* 0x0000004000007947 */ /* 0x000fea0003800000 */
.L_x_16671:
[----:B-----5:R-:W-:Y:S02]  /*2ef0*/  HADD2.F32 R3, -RZ, R166.H0_H0 ;  /* 0x200000a6ff037230 */ /* 0x020fe40000004100 */
[----:B------:R-:W-:-:S03]  /*2f00*/  @P2 HADD2.F32 R177, -RZ, R170.H0_H0 ;  /* 0x200000aaffb12230 */ /* 0x000fc60000004100 */
[----:B------:R-:W-:-:S04]  /*2f10*/  FADD.FTZ R198, R3, R198 ;  /* 0x000000c603c67221 */ /* 0x000fc80000010000 */
[----:B------:R-:W-:-:S05]  /*2f20*/  @P2 FADD.FTZ R198, R177, R198 ;  /* 0x000000c6b1c62221 */ /* 0x000fca0000010000 */
.L_x_16673:
[----:B------:R-:W-:-:S04]  /*2f30*/  F2FP.PACK_AB R2, RZ, R198 ;  /* 0x000000c6ff02723e */ /* 0x000fc800000000ff */
[----:B------:R-:W-:Y:S02]  /*2f40*/  PRMT R174, R2, 0x7610, R174 ;  /* 0x0000761002ae7816 */ /* 0x000fe400000000ae */
.L_x_16674:
[----:B------:R-:W-:Y:S01]  /*2f50*/  HADD2.F32 R212, -RZ, R178.H1_H1 ;  /* 0x300000b2ffd47230 */ /* 0x000fe20000004100 */
[----:B------:R-:W-:Y:S05]  /*2f60*/  @P3 BRA `(.L_x_16675) ;  /* 0x0000008000003947 */ /* 0x000fea0003800000 */
[----:B------:R-:W-:-:S04]  /*2f70*/  ISETP.NE.U32.AND P1, PT, RZ, c[0x0][0x180], PT ;  /* 0x00006000ff007a0c */ /* 0x000fc80003f25070 */
[----:B------:R-:W-:-:S13]  /*2f80*/  ISETP.NE.AND.EX P1, PT, RZ, c[0x0][0x184], PT, P1 ;  /* 0x00006100ff007a0c */ /* 0x000fda0003f25310 */
[----:B------:R-:W-:Y:S05]  /*2f90*/  @P1 BRA `(.L_x_16676) ;  /* 0x0000002000001947 */ /* 0x000fea0003800000 */
[----:B------:R-:W-:Y:S05]  /*2fa0*/  @P0 BRA `(.L_x_16677) ;  /* 0x0000008000000947 */ /* 0x000fea0003800000 */
[----:B------:R-:W-:Y:S05]  /*2fb0*/  BRA `(.L_x_16678) ;  /* 0x0000009000007947 */ /* 0x000fea0003800000 */
.L_x_16676:
[----:B-----5:R-:W-:-:S05]  /*2fc0*/  HADD2.F32 R3, -RZ, R170.H1_H1 ;  /* 0x300000aaff037230 */ /* 0x020fca0000004100 */
[----:B------:R-:W-:Y:S01]  /*2fd0*/  FADD.FTZ R212, R3, R212 ;  /* 0x000000d403d47221 */ /* 0x000fe20000010000 */
[----:B------:R-:W-:Y:S05]  /*2fe0*/  BRA `(.L_x_16677) ;  /* 0x0000004000007947 */ /* 0x000fea0003800000 */
.L_x_16675:
[----:B-----5:R-:W-:Y:S02]  /*2ff0*/  HADD2.F32 R3, -RZ, R166.H1_H1 ;  /* 0x300000a6ff037230 */ /* 0x020fe40000004100 */
[----:B------:R-:W-:-:S03]  /*3000*/  @P2 HADD2.F32 R177, -RZ, R170.H1_H1 ;  /* 0x300000aaffb12230 */ /* 0x000fc60000004100 */
[----:B------:R-:W-:-:S04]  /*3010*/  FADD.FTZ R212, R3, R212 ;  /* 0x000000d403d47221 */ /* 0x000fc80000010000 */
[----:B------:R-:W-:-:S05]  /*3020*/  @P2 FADD.FTZ R212, R177, R212 ;  /* 0x000000d4b1d42221 */ /* 0x000fca0000010000 */
.L_x_16677:
[----:B------:R-:W-:-:S04]  /*3030*/  F2FP.PACK_AB R2, RZ, R212 ;  /* 0x000000d4ff02723e */ /* 0x000fc800000000ff */
[----:B------:R-:W-:Y:S02]  /*3040*/  PRMT R174, R174, 0x5410, R2 ;  /* 0x00005410aeae7816 */ /* 0x000fe40000000002 */
.L_x_16678:
[----:B------:R-:W-:Y:S01]  /*3050*/  HADD2.F32 R178, -RZ, R179.H0_H0 ;  /* 0x200000b3ffb27230 */ /* 0x000fe20000004100 */
[----:B------:R-:W-:Y:S05]  /*3060*/  @P3 BRA `(.L_x_16679) ;  /* 0x0000008000003947 */ /* 0x000fea0003800000 */
[----:B------:R-:W-:-:S04]  /*3070*/  ISETP.NE.U32.AND P1, PT, RZ, c[0x0][0x180], PT ;  /* 0x00006000ff007a0c */ /* 0x000fc80003f25070 */
[----:B------:R-:W-:-:S13]  /*3080*/  ISETP.NE.AND.EX P1, PT, RZ, c[0x0][0x184], PT, P1 ;  /* 0x00006100ff007a0c */ /* 0x000fda0003f25310 */
[----:B------:R-:W-:Y:S05]  /*3090*/  @P1 BRA `(.L_x_16680) ;  /* 0x0000002000001947 */ /* 0x000fea0003800000 */
[----:B------:R-:W-:Y:S05]  /*30a0*/  @P0 BRA `(.L_x_16681) ;  /* 0x0000008000000947 */ /* 0x000fea0003800000 */
[----:B------:R-:W-:Y:S05]  /*30b0*/  BRA `(.L_x_16682) ;  /* 0x0000009000007947 */ /* 0x000fea0003800000 */
.L_x_16680:
[----:B-----5:R-:W-:-:S05]  /*30c0*/  HADD2.F32 R3, -RZ, R171.H0_H0 ;  /* 0x200000abff037230 */ /* 0x020fca0000004100 */
[----:B------:R-:W-:Y:S01]  /*30d0*/  FADD.FTZ R178, R3, R178 ;  /* 0x000000b203b27221 */ /* 0x000fe20000010000 */
[----:B------:R-:W-:Y:S05]  /*30e0*/  BRA `(.L_x_16681) ;  /* 0x0000004000007947 */ /* 0x000fea0003800000 */
.L_x_16679:
[----:B-----5:R-:W-:Y:S02]  /*30f0*/  HADD2.F32 R3, -RZ, R167.H0_H0 ;  /* 0x200000a7ff037230 */ /* 0x020fe40000004100 */
[----:B------:R-:W-:-:S03]  /*3100*/  @P2 HADD2.F32 R177, -RZ, R171.H0_H0 ;  /* 0x200000abffb12230 */ /* 0x000fc60000004100 */
[----:B------:R-:W-:-:S04]  /*3110*/  FADD.FTZ R178, R3, R178 ;  /* 0x000000b203b27221 */ /* 0x000fc80000010000 */
[----:B------:R-:W-:-:S05]  /*3120*/  @P2 FADD.FTZ R178, R177, R178 ;  /* 0x000000b2b1b22221 */ /* 0x000fca0000010000 */
.L_x_16681:
[----:B------:R-:W-:-:S04]  /*3130*/  F2FP.PACK_AB R2, RZ, R178 ;  /* 0x000000b2ff02723e */ /* 0x000fc800000000ff */
[----:B------:R-:W-:Y:S02]  /*3140*/  PRMT R175, R2, 0x7610, R175 ;  /* 0x0000761002af7816 */ /* 0x000fe400000000af */
.L_x_16682:
[----:B------:R-:W-:Y:S01]  /*3150*/  HADD2.F32 R179, -RZ, R179.H1_H1 ;  /* 0x300000b3ffb37230 */ /* 0x000fe20000004100 */
[----:B------:R-:W-:Y:S05]  /*3160*/  @P3 BRA `(.L_x_16683) ;  /* 0x0000008000003947 */ /* 0x000fea0003800000 */
[----:B------:R-:W-:-:S04]  /*3170*/  ISETP.NE.U32.AND P1, PT, RZ, c[0x0][0x180], PT ;  /* 0x00006000ff007a0c */ /* 0x000fc80003f25070 */
[----:B------:R-:W-:-:S13]  /*3180*/  ISETP.NE.AND.EX P1, PT, RZ, c[0x0][0x184], PT, P1 ;  /* 0x00006100ff007a0c */ /* 0x000fda0003f25310 */
[----:B------:R-:W-:Y:S05]  /*3190*/  @P1 BRA `(.L_x_16684) ;  /* 0x0000002000001947 */ /* 0x000fea0003800000 */
[----:B------:R-:W-:Y:S05]  /*31a0*/  @P0 BRA `(.L_x_16685) ;  /* 0x0000008000000947 */ /* 0x000fea0003800000 */
[----:B------:R-:W-:Y:S05]  /*31b0*/  BRA `(.L_x_16686) ;  /* 0x0000009000007947 */ /* 0x000fea0003800000 */
.L_x_16684:
[----:B-----5:R-:W-:-:S05]  /*31c0*/  HADD2.F32 R2, -RZ, R171.H1_H1 ;  /* 0x300000abff027230 */ /* 0x020fca0000004100 */
[----:B------:R-:W-:Y:S01]  /*31d0*/  FADD.FTZ R179, R2, R179 ;  /* 0x000000b302b37221 */ /* 0x000fe20000010000 */
[----:B------:R-:W-:Y:S05]  /*31e0*/  BRA `(.L_x_16685) ;  /* 0x0000004000007947 */ /* 0x000fea0003800000 */
.L_x_16683:
[----:B-----5:R-:W-:Y:S02]  /*31f0*/  HADD2.F32 R2, -RZ, R167.H1_H1 ;  /* 0x300000a7ff027230 */ /* 0x020fe40000004100 */
[----:B------:R-:W-:-:S03]  /*3200*/  @P2 HADD2.F32 R176, -RZ, R171.H1_H1 ;  /* 0x300000abffb02230 */ /* 0x000fc60000004100 */
[----:B------:R-:W-:-:S04]  /*3210*/  FADD.FTZ R179, R2, R179 ;  /* 0x000000b302b37221 */ /* 0x000fc80000010000 */
[----:B------:R-:W-:-:S05]  /*3220*/  @P2 FADD.FTZ R179, R176, R179 ;  /* 0x000000b3b0b32221 */ /* 0x000fca0000010000 */
.L_x_16685:
[----:B------:R-:W-:-:S04]  /*3230*/  F2FP.PACK_AB R2, RZ, R179 ;  /* 0x000000b3ff02723e */ /* 0x000fc800000000ff */
[----:B------:R-:W-:Y:S02]  /*3240*/  PRMT R175, R175, 0x5410, R2 ;  /* 0x00005410afaf7816 */ /* 0x000fe40000000002 */
.L_x_16686:
[----:B------:R-:W-:Y:S01]  /*3250*/  FADD.FTZ R2, RZ, R193 ;  /* 0x000000c1ff027221 */ /* 0x000fe20000010000 */
        /* <DEDUP_REMOVED lines=46> */
[----:B------:R-:W-:Y:S01]  /*3540*/  FADD.FTZ R177, R176, R179 ;  /* 0x000000b3b0b17221 */ /* 0x000fe20000010000 */
[----:B------:R-:W-:Y:S05]  /*3550*/  BRA.DIV ~URZ, `(.L_x_16687) ;  /* 0x000019227f007947 */ /* 0x000fea000b800000 */
[----:B0-----:R0:W1:Y:S02]  /*3560*/  SHFL.BFLY PT, R2, R177, 0x1, 0x1f ;  /* 0x0c201f00b1027f89 */ /* 0x00106400000e0000 */
.L_x_16691:
        /* <DEDUP_REMOVED lines=100> */
.L_x_16692:
[----:B------:R-:W2:Y:S01]  /*3bb0*/  S2R R3, SR_TID.X ;  /* 0x0000000000037919 */ /* 0x000ea20000002100 */
[----:B------:R-:W-:Y:S01]  /*3bc0*/  @!P1 SHF.R.U32.HI R181, RZ, 0x5, R182 ;  /* 0x00000005ffb59819 */ /* 0x000fe200000116b6 */
[----:B01----:R-:W-:Y:S01]  /*3bd0*/  FADD.FTZ R177, R186, R177 ;  /* 0x000000b1bab17221 */ /* 0x003fe20000010000 */
[----:B------:R-:W-:Y:S01]  /*3be0*/  WARPSYNC 0xffffffff ;  /* 0xffffffff00007948 */ /* 0x000fe20003800000 */
[----:B------:R-:W-:Y:S01]  /*3bf0*/  HFMA2.MMA R182, -RZ, RZ, 0, 0 ;  /* 0x00000000ffb67435 */ /* 0x000fe200000001ff */
[----:B------:R-:W-:-:S04]  /*3c00*/  @!P1 LOP3.LUT R181, R181, 0x3, RZ, 0xc0, !PT ;  /* 0x00000003b5b59812 */ /* 0x000fc800078ec0ff */
[----:B------:R-:W-:-:S05]  /*3c10*/  @!P1 IADD3 R2, R180, R181, RZ ;  /* 0x000000b5b4029210 */ /* 0x000fca0007ffe0ff */
[----:B------:R-:W-:Y:S01]  /*3c20*/  @!P1 STS.64 [R2.X8], R176 ;  /* 0x000000b002009388 */ /* 0x000fe20000008a00 */
[C---:B--2---:R-:W-:Y:S02]  /*3c30*/  LOP3.LUT R185, R3.reuse, 0x1f, RZ, 0xc0, !PT ;  /* 0x0000001f03b97812 */ /* 0x044fe400078ec0ff */
[----:B------:R-:W-:Y:S01]  /*3c40*/  LOP3.LUT R233, R3, 0x7f, RZ, 0xc0, !PT ;  /* 0x0000007f03e97812 */ /* 0x000fe200078ec0ff */
[----:B------:R-:W-:Y:S01]  /*3c50*/  BAR.SYNC.DEFER_BLOCKING 0x0 ;  /* 0x0000000000007b1d */ /* 0x000fe20000010000 */
[----:B------:R-:W-:-:S13]  /*3c60*/  ISETP.GT.U32.AND P2, PT, R185, 0x3, PT ;  /* 0x00000003b900780c */ /* 0x000fda0003f44070 */
[----:B------:R-:W-:Y:S02]  /*3c70*/  @!P2 IADD3 R185, R180, R185, RZ ;  /* 0x000000b9b4b9a210 */ /* 0x000fe40007ffe0ff */
[----:B------:R-:W-:Y:S01]  /*3c80*/  CS2R R180, SRZ ;  /* 0x0000000000b47805 */ /* 0x000fe2000001ff00 */
[----:B------:R-:W-:-:S04]  /*3c90*/  @!P2 MOV R182, 0x500 ;  /* 0x0000050000b6a802 */ /* 0x000fc80000000f00 */
[----:B------:R-:W-:Y:S01]  /*3ca0*/  I2F R188, R182 ;  /* 0x000000b600bc7306 */ /* 0x000fe20000201400 */
[----:B------:R-:W0:Y:S04]  /*3cb0*/  SHFL.DOWN PT, R189, R182, 0x2, 0x1f ;  /* 0x08401f00b6bd7f89 */ /* 0x000e2800000e0000 */
[----:B------:R-:W1:Y:S01]  /*3cc0*/  @!P2 LDS.64 R180, [R185.X8] ;  /* 0x00000000b9b4a984 */ /* 0x000e620000008a00 */
[----:B------:R-:W-:Y:S02]  /*3cd0*/  ISETP.NE.AND P2, PT, RZ, UR6, PT ;  /* 0x00000006ff007c0c */ /* 0x000fe4000bf45270 */
[----:B0-----:R-:W-:Y:S01]  /*3ce0*/  IADD3 R184, R189, R182, RZ ;  /* 0x000000b6bdb87210 */ /* 0x001fe20007ffe0ff */
[----:B------:R-:W-:Y:S04]  /*3cf0*/  I2F R190, R189 ;  /* 0x000000bd00be7306 */ /* 0x000fe80000201400 */
[----:B------:R-:W-:Y:S04]  /*3d00*/  SHFL.DOWN PT, R229, R184, 0x1, 0x1f ;  /* 0x08201f00b8e57f89 */ /* 0x000fe800000e0000 */
[----:B------:R-:W0:Y:S01]  /*3d10*/  I2F R186, R184 ;  /* 0x000000b800ba7306 */ /* 0x000e220000201400 */
[----:B-1----:R-:W1:Y:S04]  /*3d20*/  SHFL.DOWN PT, R227, R180, 0x2, 0x1f ;  /* 0x08401f00b4e37f89 */ /* 0x002e6800000e0000 */
[----:B------:R-:W2:Y:S03]  /*3d30*/  SHFL.DOWN PT, R2, R181, 0x2, 0x1f ;  /* 0x08401f00b5027f89 */ /* 0x000ea600000e0000 */
[----:B0-----:R-:W0:Y:S01]  /*3d40*/  MUFU.RCP R176, R186 ;  /* 0x000000ba00b07308 */ /* 0x001e220000001000 */
        /* <DEDUP_REMOVED lines=8> */
[----:B--2---:R-:W-:-:S02]  /*3dd0*/  FADD.FTZ R177, R2, R181 ;  /* 0x000000b502b17221 */ /* 0x004fc40000010000 */
        /* <DEDUP_REMOVED lines=12> */
[----:B--2---:R-:W-:Y:S01]  /*3ea0*/  FADD.FTZ R176, R177, R176 ;  /* 0x000000b0b1b07221 */ /* 0x004fe20000010000 */
[--C-:B------:R-:W-:Y:S01]  /*3eb0*/  SHF.R.U32.HI R177, RZ, 0x5, R3.reuse ;  /* 0x00000005ffb17819 */ /* 0x100fe20000011603 */
[----:B------:R-:W-:Y:S01]  /*3ec0*/  FMUL.FTZ R189, R189, R229 ;  /* 0x000000e5bdbd7220 */ /* 0x000fe20000410000 */
[----:B------:R0:W1:Y:S01]  /*3ed0*/  SHFL.IDX PT, R227, R2, RZ, 0x1f ;  /* 0x00001fff02e37589 */ /* 0x00006200000e0000 */
[----:B------:R-:W-:Y:S01]  /*3ee0*/  IMAD R182, R204, c[0x0][0x168], RZ ;  /* 0x00005a00ccb67a24 */ /* 0x000fe200078e02ff */
[----:B------:R-:W-:Y:S01]  /*3ef0*/  LOP3.LUT R180, R177, 0x3, RZ, 0xc0, !PT ;  /* 0x00000003b1b47812 */ /* 0x000fe200078ec0ff */
[----:B------:R-:W-:Y:S01]  /*3f00*/  FFMA.FTZ R176, R181, R189, R176 ;  /* 0x000000bdb5b07223 */ /* 0x000fe200000100b0 */
[----:B------:R-:W-:Y:S02]  /*3f10*/  MOV R177, c[0x0][0x1e0] ;  /* 0x0000780000b17a02 */ /* 0x000fe40000000f00 */
[----:B------:R-:W-:-:S02]  /*3f20*/  LOP3.LUT P1, RZ, R180, 0x1f, R3, 0xf8, !PT ;  /* 0x0000001fb4ff7812 */ /* 0x000fc4000782f803 */
[----:B------:R-:W-:Y:S01]  /*3f30*/  SHF.R.S32.HI R229, RZ, 0x1f, R182 ;  /* 0x0000001fffe57819 */ /* 0x000fe200000114b6 */
[----:B------:R-:W2:Y:S03]  /*3f40*/  SHFL.IDX PT, R176, R176, RZ, 0x1f ;  /* 0x00001fffb0b07589 */ /* 0x000ea600000e0000 */
[----:B0-----:R-:W-:-:S07]  /*3f50*/  LEA.HI R2, R229, R182, RZ, 0x3 ;  /* 0x000000b6e5027211 */ /* 0x001fce00078f18ff */
[----:B------:R-:W-:Y:S02]  /*3f60*/  @!P1 MOV R181, 0x4 ;  /* 0x0000000400b59802 */ /* 0x000fe40000000f00 */
[----:B------:R-:W-:Y:S01]  /*3f70*/  @!P1 MOV R189, 0x4 ;  /* 0x0000000400bd9802 */ /* 0x000fe20000000f00 */
[C---:B-1----:R-:W-:Y:S01]  /*3f80*/  FMUL.FTZ R180, R227.reuse, R227 ;  /* 0x000000e3e3b47220 */ /* 0x042fe20000410000 */
[----:B------:R-:W-:-:S03]  /*3f90*/  FSEL R185, R227, RZ, !P2 ;  /* 0x000000ffe3b97208 */ /* 0x000fc60005000000 */
[----:B------:R-:W-:Y:S01]  /*3fa0*/  @!P1 IMAD.WIDE R188, R204, R189, c[0x0][0x1a0] ;  /* 0x00006800ccbc9625 */ /* 0x000fe200078e02bd */
[----:B------:R-:W-:-:S03]  /*3fb0*/  FSEL R180, R180, RZ, P2 ;  /* 0x000000ffb4b47208 */ /* 0x000fc60001000000 */
[C---:B------:R-:W-:Y:S01]  /*3fc0*/  FADD.FTZ R246, -R185.reuse, R191 ;  /* 0x000000bfb9f67221 */ /* 0x040fe20000010100 */
[----:B------:R0:W-:Y:S01]  /*3fd0*/  @!P1 STG.E [R188.64], R227 ;  /* 0x000000e3bc009986 */ /* 0x0001e2000c101904 */
[C---:B------:R-:W-:Y:S01]  /*3fe0*/  FADD.FTZ R193, -R185.reuse, R193 ;  /* 0x000000c1b9c17221 */ /* 0x040fe20000010100 */
[----:B------:R-:W-:Y:S01]  /*3ff0*/  LOP3.LUT P2, RZ, R0, 0xff, RZ, 0xc0, !PT ;  /* 0x000000ff00ff7812 */ /* 0x000fe2000784c0ff */
[----:B--2---:R-:W-:Y:S02]  /*4000*/  FFMA.FTZ R177, R176, R177, c[0x0][0x228] ;  /* 0x00008a00b0b17623 */ /* 0x004fe400000100b1 */
[----:B------:R-:W-:Y:S01]  /*4010*/  FADD.FTZ R182, -R185, R221 ;  /* 0x000000ddb9b67221 */ /* 0x000fe20000010100 */
[----:B------:R-:W-:Y:S01]  /*4020*/  SEL R0, RZ, 0x1, P2 ;  /* 0x00000001ff007807 */ /* 0x000fe20001000000 */
[----:B------:R-:W-:Y:S02]  /*4030*/  FADD.FTZ R214, R177, R180 ;  /* 0x000000b4b1d67221 */ /* 0x000fe40000010000 */
[C---:B------:R-:W-:Y:S01]  /*4040*/  @!P1 IMAD.WIDE R176, R204.reuse, R181, c[0x0][0x1a8] ;  /* 0x00006a00ccb09625 */ /* 0x040fe200078e02b5 */
[----:B------:R-:W-:Y:S01]  /*4050*/  IADD3 R204, R204, c[0x0][0x160], RZ ;  /* 0x00005800cccc7a10 */ /* 0x000fe20007ffe0ff */
[----:B------:R1:W2:Y:S02]  /*4060*/  MUFU.RSQ R191, R214 ;  /* 0x000000d600bf7308 */ /* 0x0002a40000001400 */
[----:B------:R-:W-:-:S02]  /*4070*/  FADD.FTZ R180, -R185, R225 ;  /* 0x000000e1b9b47221 */ /* 0x000fc40000010100 */
[C---:B------:R-:W-:Y:S02]  /*4080*/  FADD.FTZ R181, -R185.reuse, R223 ;  /* 0x000000dfb9b57221 */ /* 0x040fe40000010100 */
[C---:B------:R-:W-:Y:S02]  /*4090*/  FADD.FTZ R183, -R185.reuse, R183 ;  /* 0x000000b7b9b77221 */ /* 0x040fe40000010100 */
[C---:B------:R-:W-:Y:S02]  /*40a0*/  FADD.FTZ R186, -R185.reuse, R219 ;  /* 0x000000dbb9ba7221 */ /* 0x040fe40000010100 */
[C---:B-1----:R-:W-:Y:S02]  /*40b0*/  FADD.FTZ R214, -R185.reuse, R179 ;  /* 0x000000b3b9d67221 */ /* 0x042fe40000010100 */
[C---:B------:R-:W-:Y:S02]  /*40c0*/  FADD.FTZ R200, -R185.reuse, R200 ;  /* 0x000000c8b9c87221 */ /* 0x040fe40000010100 */
[----:B------:R-:W-:-:S02]  /*40d0*/  FADD.FTZ R198, -R185, R198 ;  /* 0x000000c6b9c67221 */ /* 0x000fc40000010100 */
[C---:B--2---:R-:W-:Y:S01]  /*40e0*/  FMUL.FTZ R179, R191.reuse, R193 ;  /* 0x000000c1bfb37220 */ /* 0x044fe20000410000 */
[----:B------:R1:W-:Y:S01]  /*40f0*/  @!P1 STG.E [R176.64], R191 ;  /* 0x000000bfb0009986 */ /* 0x0003e2000c101904 */
[C---:B------:R-:W-:Y:S01]  /*4100*/  FMUL.FTZ R180, R191.reuse, R180 ;  /* 0x000000b4bfb47220 */ /* 0x040fe20000410000 */
[----:B------:R-:W-:Y:S01]  /*4110*/  ISETP.GE.AND P1, PT, R204, c[0x0][0x164], PT ;  /* 0x00005900cc007a0c */ /* 0x000fe20003f26270 */
[C---:B------:R-:W-:Y:S02]  /*4120*/  FMUL.FTZ R181, R191.reuse, R181 ;  /* 0x000000b5bfb57220 */ /* 0x040fe40000410000 */
[C---:B------:R-:W-:Y:S02]  /*4130*/  FMUL.FTZ R182, R191.reuse, R182 ;  /* 0x000000b6bfb67220 */ /* 0x040fe40000410000 */
[C---:B------:R-:W-:Y:S02]  /*4140*/  FMUL.FTZ R183, R191.reuse, R183 ;  /* 0x000000b7bfb77220 */ /* 0x040fe40000410000 */
[----:B------:R-:W-:-:S02]  /*4150*/  FMUL.FTZ R186, R191, R186 ;  /* 0x000000babfba7220 */ /* 0x000fc40000410000 */
[C---:B------:R-:W-:Y:S02]  /*4160*/  FADD.FTZ R194, -R185.reuse, R217 ;  /* 0x000000d9b9c27221 */ /* 0x040fe40000010100 */
[C---:B0-----:R-:W-:Y:S02]  /*4170*/  FADD.FTZ R189, -R185.reuse, R213 ;  /* 0x000000d5b9bd7221 */ /* 0x041fe40000010100 */
[C---:B------:R-:W-:Y:S02]  /*4180*/  FADD.FTZ R252, -R185.reuse, R211 ;  /* 0x000000d3b9fc7221 */ /* 0x040fe40000010100 */
[C---:B------:R-:W-:Y:S02]  /*4190*/  FADD.FTZ R248, -R185.reuse, R199 ;  /* 0x000000c7b9f87221 */ /* 0x040fe40000010100 */
[----:B------:R-:W-:Y:S02]  /*41a0*/  FADD.FTZ R184, -R185, R197 ;  /* 0x000000c5b9b87221 */ /* 0x000fe40000010100 */
[----:B------:R-:W-:-:S02]  /*41b0*/  FMUL.FTZ R211, R191, R200 ;  /* 0x000000c8bfd37220 */ /* 0x000fc40000410000 */
[----:B------:R-:W-:Y:S02]  /*41c0*/  FMUL.FTZ R213, R191, R198 ;  /* 0x000000c6bfd57220 */ /* 0x000fe40000410000 */
[----:B-1----:R-:W-:Y:S02]  /*41d0*/  FFMA.FTZ R176, R84, R179, R4 ;  /* 0x000000b354b07223 */ /* 0x002fe40000010004 */
[----:B------:R-:W-:Y:S02]  /*41e0*/  FFMA.FTZ R177, R85, R180, R5 ;  /* 0x000000b455b17223 */ /* 0x000fe40000010005 */
[----:B------:R-:W-:Y:S02]  /*41f0*/  FADD.FTZ R178, -R185, R178 ;  /* 0x000000b2b9b27221 */ /* 0x000fe40000010100 */
[----:B------:R-:W-:Y:S01]  /*4200*/  FFMA.FTZ R197, R86, R181, R6 ;  /* 0x000000b556c57223 */ /* 0x000fe20000010006 */
[----:B------:R-:W-:Y:S01]  /*4210*/  F2FP.PACK_AB R176, R177, R176 ;  /* 0x000000b0b1b0723e */ /* 0x000fe200000000ff */
[----:B------:R-:W-:-:S02]  /*4220*/  FFMA.FTZ R198, R87, R182, R7 ;  /* 0x000000b657c67223 */ /* 0x000fc40000010007 */
[----:B------:R-:W-:Y:S02]  /*4230*/  FFMA.FTZ R199, R88, R183, R8 ;  /* 0x000000b758c77223 */ /* 0x000fe40000010008 */
[----:B------:R-:W-:Y:S01]  /*4240*/  FFMA.FTZ R200, R89, R186, R9 ;  /* 0x000000ba59c87223 */ /* 0x000fe20000010009 */
[----:B------:R-:W-:Y:S01]  /*4250*/  F2FP.PACK_AB R177, R198, R197 ;  /* 0x000000c5c6b1723e */ /* 0x000fe200000000ff */
[----:B------:R-:W-:Y:S02]  /*4260*/  FADD.FTZ R187, -R185, R187 ;  /* 0x000000bbb9bb7221 */ /* 0x000fe40000010100 */
[----:B------:R-:W-:Y:S02]  /*4270*/  FMUL.FTZ R194, R191, R194 ;  /* 0x000000c2bfc27220 */ /* 0x000fe40000410000 */
[----:B------:R-:W-:Y:S02]  /*4280*/  FADD.FTZ R188, -R185, R215 ;  /* 0x000000d7b9bc7221 */ /* 0x000fe40000010100 */
[----:B------:R-:W-:Y:S01]  /*4290*/  FMUL.FTZ R215, R191, R178 ;  /* 0x000000b2bfd77220 */ /* 0x000fe20000410000 */
[----:B------:R-:W-:Y:S01]  /*42a0*/  F2FP.PACK_AB R178, R200, R199 ;  /* 0x000000c7c8b2723e */ /* 0x000fe200000000ff */
[----:B------:R-:W-:-:S02]  /*42b0*/  FADD.FTZ R190, -R185, R209 ;  /* 0x000000d1b9be7221 */ /* 0x000fc40000010100 */
[C---:B------:R-:W-:Y:S02]  /*42c0*/  FADD.FTZ R250, -R185.reuse, R203 ;  /* 0x000000cbb9fa7221 */ /* 0x040fe40000010100 */
[C---:B------:R-:W-:Y:S01]  /*42d0*/  FADD.FTZ R192, -R185.reuse, R201 ;  /* 0x000000c9b9c07221 */ /* 0x040fe20000010100 */
[----:B------:R-:W-:Y:S01]  /*42e0*/  LEA.HI.SX32 R201, R2, R233, 0x1d ;  /* 0x000000e902c97211 */ /* 0x000fe200078feaff */
[C---:B------:R-:W-:Y:S02]  /*42f0*/  FADD.FTZ R224, -R185.reuse, R195 ;  /* 0x000000c3b9e07221 */ /* 0x040fe40000010100 */
[----:B------:R-:W-:Y:S01]  /*4300*/  FADD.FTZ R244, -R185, R244 ;  /* 0x000000f4b9f47221 */ /* 0x000fe20000010100 */
[----:B------:R-:W-:Y:S01]  /*4310*/  IADD3 R201, R201, 0x80, RZ ;  /* 0x00000080c9c97810 */ /* 0x000fe20007ffe0ff */
        /* <DEDUP_REMOVED lines=17> */
[----:B------:R-:W-:Y:S02]  /*4430*/  FMUL.FTZ R187, R191, R187 ;  /* 0x000000bbbfbb7220 */ /* 0x000fe40000410000 */
[-C--:B------:R-:W-:Y:S02]  /*4440*/  FFMA.FTZ R198, R91, R194.reuse, R11 ;  /* 0x000000c25bc67223 */ /* 0x080fe4000001000b */
[----:B------:R-:W-:-:S02]  /*4450*/  FFMA.FTZ R200, R131, R194, R51 ;  /* 0x000000c283c87223 */ /* 0x000fc40000010033 */
[----:B------:R-:W-:Y:S02]  /*4460*/  FFMA.FTZ R197, R128, R183, R48 ;  /* 0x000000b780c57223 */ /* 0x000fe40000010030 */
[----:B------:R-:W-:Y:S02]  /*4470*/  FFMA.FTZ R194, R129, R186, R49 ;  /* 0x000000ba81c27223 */ /* 0x000fe40000010031 */
[----:B------:R-:W-:Y:S02]  /*4480*/  FFMA.FTZ R181, R126, R181, R46 ;  /* 0x000000b57eb57223 */ /* 0x000fe4000001002e */
[----:B------:R-:W-:Y:S01]  /*4490*/  FFMA.FTZ R186, R127, R182, R47 ;  /* 0x000000b67fba7223 */ /* 0x000fe2000001002f */
[----:B------:R-:W-:Y:S01]  /*44a0*/  F2FP.PACK_AB R182, R194, R197 ;  /* 0x000000c5c2b6723e */ /* 0x000fe200000000ff */
[C---:B------:R-:W-:Y:S02]  /*44b0*/  FMUL.FTZ R185, R191.reuse, R248 ;  /* 0x000000f8bfb97220 */ /* 0x040fe40000410000 */
[C---:B------:R-:W-:Y:S01]  /*44c0*/  FMUL.FTZ R189, R191.reuse, R189 ;  /* 0x000000bdbfbd7220 */ /* 0x040fe20000410000 */
[----:B------:R-:W-:Y:S01]  /*44d0*/  F2FP.PACK_AB R181, R186, R181 ;  /* 0x000000b5bab5723e */ /* 0x000fe200000000ff */
        /* <DEDUP_REMOVED lines=21> */
[----:B------:R-:W-:Y:S01]  /*4630*/  HFMA2.MMA R232, -RZ, RZ, 0, 9.5367431640625e-07 ;  /* 0x00000010ffe87435 */ /* 0x000fe200000001ff */
[C---:B------:R-:W-:Y:S02]  /*4640*/  FMUL.FTZ R222, R191.reuse, R222 ;  /* 0x000000debfde7220 */ /* 0x040fe40000410000 */
[C---:B------:R-:W-:Y:S02]  /*4650*/  FMUL.FTZ R209, R191.reuse, R202 ;  /* 0x000000cabfd17220 */ /* 0x040fe40000410000 */
[C---:B------:R-:W-:Y:S02]  /*4660*/  FMUL.FTZ R208, R191.reuse, R208 ;  /* 0x000000d0bfd07220 */ /* 0x040fe40000410000 */
[----:B------:R-:W-:-:S02]  /*4670*/  FMUL.FTZ R210, R191, R210 ;  /* 0x000000d2bfd27220 */ /* 0x000fc40000410000 */
[C---:B------:R-:W-:Y:S02]  /*4680*/  FMUL.FTZ R212, R191.reuse, R212 ;  /* 0x000000d4bfd47220 */ /* 0x040fe40000410000 */
[----:B------:R-:W-:Y:S02]  /*4690*/  FMUL.FTZ R214, R191, R214 ;  /* 0x000000d6bfd67220 */ /* 0x000fe40000410000 */
        /* <DEDUP_REMOVED lines=12> */
[----:B------:R-:W-:-:S02]  /*4760*/  FFMA.FTZ R194, R95, R190, R15 ;  /* 0x000000be5fc27223 */ /* 0x000fc4000001000f */
[----:B------:R-:W-:Y:S02]  /*4770*/  FFMA.FTZ R200, R99, R184, R19 ;  /* 0x000000b863c87223 */ /* 0x000fe40000010013 */
[----:B------:R-:W-:Y:S02]  /*4780*/  FFMA.FTZ R191, R96, R195, R16 ;  /* 0x000000c360bf7223 */ /* 0x000fe40000010010 */
[----:B------:R-:W-:Y:S02]  /*4790*/  FFMA.FTZ R198, R97, R192, R17 ;  /* 0x000000c061c67223 */ /* 0x000fe40000010011 */
        /* <DEDUP_REMOVED lines=10> */
[----:B------:R-:W-:-:S02]  /*4840*/  FFMA.FTZ R189, R134, R193, R54 ;  /* 0x000000c186bd7223 */ /* 0x000fc40000010036 */
[----:B------:R-:W-:Y:S01]  /*4850*/  FFMA.FTZ R188, R135, R190, R55 ;  /* 0x000000be87bc7223 */ /* 0x000fe20000010037 */
[----:B------:R-:W-:Y:S01]  /*4860*/  F2FP.PACK_AB R190, R192, R195 ;  /* 0x000000c3c0be723e */ /* 0x000fe200000000ff */
[----:B------:R-:W-:Y:S02]  /*4870*/  FFMA.FTZ R193, R100, R225, R20 ;  /* 0x000000e164c17223 */ /* 0x000fe40000010014 */
[----:B------:R-:W-:Y:S01]  /*4880*/  FFMA.FTZ R198, R101, R224, R21 ;  /* 0x000000e065c67223 */ /* 0x000fe20000010015 */
[----:B------:R-:W-:Y:S01]  /*4890*/  F2FP.PACK_AB R189, R188, R189 ;  /* 0x000000bdbcbd723e */ /* 0x000fe200000000ff */
[----:B------:R-:W-:Y:S01]  /*48a0*/  FFMA.FTZ R2, R103, R226, R23 ;  /* 0x000000e267027223 */ /* 0x000fe20000010017 */
[----:B------:R-:W-:Y:S01]  /*48b0*/  F2FP.PACK_AB R188, R197, R194 ;  /* 0x000000c2c5bc723e */ /* 0x000fe200000000ff */
[----:B------:R-:W-:Y:S01]  /*48c0*/  FFMA.FTZ R194, R104, R229, R24 ;  /* 0x000000e568c27223 */ /* 0x000fe20000010018 */
[----:B------:R-:W-:Y:S01]  /*48d0*/  F2FP.PACK_AB R192, R198, R193 ;  /* 0x000000c1c6c0723e */ /* 0x000fe200000000ff */
[----:B------:R-:W-:-:S02]  /*48e0*/  FFMA.FTZ R193, R102, R227, R22 ;  /* 0x000000e366c17223 */ /* 0x000fc40000010016 */
[----:B------:R-:W-:Y:S02]  /*48f0*/  FFMA.FTZ R3, R105, R228, R25 ;  /* 0x000000e469037223 */ /* 0x000fe40000010019 */
[----:B------:R-:W-:Y:S01]  /*4900*/  FFMA.FTZ R195, R106, R231, R26 ;  /* 0x000000e76ac37223 */ /* 0x000fe2000001001a */
[----:B------:R-:W-:Y:S01]  /*4910*/  F2FP.PACK_AB R193, R2, R193 ;  /* 0x000000c102c1723e */ /* 0x000fe200000000ff */
[----:B------:R-:W-:Y:S01]  /*4920*/  FFMA.FTZ R198, R107, R230, R27 ;  /* 0x000000e66bc67223 */ /* 0x000fe2000001001b */
[----:B------:R-:W-:Y:S01]  /*4930*/  F2FP.PACK_AB R194, R3, R194 ;  /* 0x000000c203c2723e */ /* 0x000fe200000000ff */
[----:B------:R-:W-:-:S03]  /*4940*/  IMAD.WIDE.U32 R2, R196, R232, c[0x0][0x208] ;  /* 0x00008200c4027625 */ /* 0x000fc600078e00e8 */
[----:B------:R-:W-:Y:S01]  /*4950*/  F2FP.PACK_AB R195, R198, R195 ;  /* 0x000000c3c6c3723e */ /* 0x000fe200000000ff */
[-C--:B------:R-:W-:Y:S01]  /*4960*/  IMAD.WIDE.U32 R196, R196, R232.reuse, c[0x0][0x210] ;  /* 0x00008400c4c47625 */ /* 0x080fe200078e00e8 */
[----:B------:R0:W-:Y:S03]  /*4970*/  STG.E.128 [R2.64], R176 ;  /* 0x000000b002007986 */ /* 0x0001e6000c101d04 */
[CC--:B------:R-:W-:Y:S01]  /*4980*/  IMAD.WIDE.U32 R198, R201.reuse, R232.reuse, c[0x0][0x208] ;  /* 0x00008200c9c67625 */ /* 0x0c0fe200078e00e8 */
[----:B------:R1:W-:Y:S03]  /*4990*/  STG.E.128 [R196.64], R180 ;  /* 0x000000b4c4007986 */ /* 0x0003e6000c101d04 */
[-C--:B------:R-:W-:Y:S01]  /*49a0*/  IMAD.WIDE.U32 R200, R201, R232.reuse, c[0x0][0x210] ;  /* 0x00008400c9c87625 */ /* 0x080fe200078e00e8 */
[----:B------:R2:W-:Y:S03]  /*49b0*/  STG.E.128 [R198.64], R184 ;  /* 0x000000b8c6007986 */ /* 0x0005e6000c101d04 */
[----:B------:R-:W-:Y:S01]  /*49c0*/  IMAD.WIDE.U32 R202, R205, R232, c[0x0][0x208] ;  /* 0x00008200cdca7625 */ /* 0x000fe200078e00e8 */
[----:B------:R3:W-:Y:S03]  /*49d0*/  STG.E.128 [R200.64], R188 ;  /* 0x000000bcc8007986 */ /* 0x0007e6000c101d04 */
[----:B------:R-:W-:Y:S01]  /*49e0*/  FFMA.FTZ R225, R140, R225, R60 ;  /* 0x000000e18ce17223 */ /* 0x000fe2000001003c */
[----:B------:R4:W-:Y:S01]  /*49f0*/  STG.E.128 [R202.64], R192 ;  /* 0x000000c0ca007986 */ /* 0x0009e2000c101d04 */
[----:B------:R-:W-:-:S02]  /*4a00*/  FFMA.FTZ R224, R141, R224, R61 ;  /* 0x000000e08de07223 */ /* 0x000fc4000001003d */
[----:B0-----:R-:W-:Y:S02]  /*4a10*/  FFMA.FTZ R3, R109, R216, R29 ;  /* 0x000000d86d037223 */ /* 0x001fe4000001001d */
[----:B------:R-:W-:Y:S01]  /*4a20*/  FFMA.FTZ R2, R111, R218, R31 ;  /* 0x000000da6f027223 */ /* 0x000fe2000001001f */
[----:B------:R-:W-:Y:S01]  /*4a30*/  F2FP.PACK_AB R176, R224, R225 ;  /* 0x000000e1e0b0723e */ /* 0x000fe200000000ff */
[----:B-1----:R-:W-:Y:S02]  /*4a40*/  FFMA.FTZ R180, R108, R217, R28 ;  /* 0x000000d96cb47223 */ /* 0x002fe4000001001c */
[----:B------:R-:W-:Y:S02]  /*4a50*/  FFMA.FTZ R182, R112, R221, R32 ;  /* 0x000000dd70b67223 */ /* 0x000fe40000010020 */
[----:B------:R-:W-:Y:S01]  /*4a60*/  FFMA.FTZ R183, R114, R223, R34 ;  /* 0x000000df72b77223 */ /* 0x000fe20000010022 */
[----:B------:R-:W-:Y:S01]  /*4a70*/  F2FP.PACK_AB R180, R3, R180 ;  /* 0x000000b403b4723e */ /* 0x000fe200000000ff */
[----:B------:R-:W-:-:S02]  /*4a80*/  FFMA.FTZ R181, R110, R219, R30 ;  /* 0x000000db6eb57223 */ /* 0x000fc4000001001e */
[----:B------:R-:W-:Y:S02]  /*4a90*/  FFMA.FTZ R3, R113, R220, R33 ;  /* 0x000000dc71037223 */ /* 0x000fe40000010021 */
[----:B--2---:R-:W-:Y:S01]  /*4aa0*/  FFMA.FTZ R184, R115, R222, R35 ;  /* 0x000000de73b87223 */ /* 0x004fe20000010023 */
[----:B------:R-:W-:Y:S01]  /*4ab0*/  F2FP.PACK_AB R181, R2, R181 ;  /* 0x000000b502b5723e */ /* 0x000fe200000000ff */
[----:B---3--:R-:W-:Y:S01]  /*4ac0*/  FFMA.FTZ R188, R116, R209, R36 ;  /* 0x000000d174bc7223 */ /* 0x008fe20000010024 */
[----:B------:R-:W-:Y:S01]  /*4ad0*/  F2FP.PACK_AB R182, R3, R182 ;  /* 0x000000b603b6723e */ /* 0x000fe200000000ff */
        /* <DEDUP_REMOVED lines=11> */
[----:B------:R-:W-:Y:S02]  /*4b90*/  FFMA.FTZ R190, R120, R213, R40 ;  /* 0x000000d578be7223 */ /* 0x000fe40000010028 */
[----:B----4-:R-:W-:Y:S01]  /*4ba0*/  FFMA.FTZ R193, R121, R212, R41 ;  /* 0x000000d479c17223 */ /* 0x010fe20000010029 */
        /* <DEDUP_REMOVED lines=26> */
[----:B------:R-:W-:Y:S01]  /*4d50*/  FFMA.FTZ R195, R162, R215, R82 ;  /* 0x000000d7a2c37223 */ /* 0x000fe20000010052 */
[----:B------:R-:W-:Y:S01]  /*4d60*/  F2FP.PACK_AB R185, R218, R185 ;  /* 0x000000b9dab9723e */ /* 0x000fe200000000ff */
[----:B------:R-:W-:-:S02]  /*4d70*/  FFMA.FTZ R214, R163, R214, R83 ;  /* 0x000000d6a3d67223 */ /* 0x000fc40000010053 */
[----:B------:R-:W-:Y:S02]  /*4d80*/  FFMA.FTZ R210, R159, R210, R79 ;  /* 0x000000d29fd27223 */ /* 0x000fe4000001004f */
[-C--:B------:R-:W-:Y:S01]  /*4d90*/  IMAD.WIDE.U32 R2, R205, R232.reuse, c[0x0][0x210] ;  /* 0x00008400cd027625 */ /* 0x080fe200078e00e8 */
[----:B------:R-:W-:Y:S02]  /*4da0*/  F2FP.PACK_AB R195, R214, R195 ;  /* 0x000000c3d6c3723e */ /* 0x000fe400000000ff */
[----:B------:R-:W-:Y:S01]  /*4db0*/  F2FP.PACK_AB R193, R210, R193 ;  /* 0x000000c1d2c1723e */ /* 0x000fe200000000ff */
        /* <DEDUP_REMOVED lines=11> */
.L_x_16689:
[----:B------:R-:W-:Y:S05]  /*4e70*/  EXIT ;  /* 0x000000000000794d */ /* 0x000fea0003800000 */
.L_x_16687:
[----:B0-----:R-:W-:Y:S01]  /*4e80*/  HFMA2.MMA R181, -RZ, RZ, 0, 1.847743988037109375e-06 ;  /* 0x0000001fffb57435 */ /* 0x001fe200000001ff */
[----:B------:R-:W-:-:S02]  /*4e90*/  MOV R186, 0x1 ;  /* 0x0000000100ba7802 */ /* 0x000fc40000000f00 */
[----:B------:R-:W-:Y:S02]  /*4ea0*/  MOV R184, 0xffffffff ;  /* 0xffffffff00b87802 */ /* 0x000fe40000000f00 */
[----:B------:R-:W-:Y:S02]  /*4eb0*/  MOV R2, 0x4ed0 ;  /* 0x00004ed000027802 */ /* 0x000fe40000000f00 */
[----:B-----5:R-:W-:Y:S05]  /*4ec0*/  CALL.REL.NOINC `($__internal_41_$__cuda_sm70_shflsync_bfly_p) ;  /* 0x0000089000007944 */ /* 0x020fea0003c00000 */
[----:B-1----:R-:W-:Y:S01]  /*4ed0*/  MOV R2, R186 ;  /* 0x000000ba00027202 */ /* 0x002fe20000000f00 */
[----:B0-----:R-:W-:Y:S05]  /*4ee0*/  BRA `(.L_x_16691) ;  /* 0xffffe68000007947 */ /* 0x001fea000383ffff */
.L_x_16688:
[----:B------:R-:W-:Y:S01]  /*4ef0*/  HFMA2.MMA R186, -RZ, RZ, 0, 1.1920928955078125e-07 ;  /* 0x00000002ffba7435 */ /* 0x000fe200000001ff */
[----:B------:R-:W-:Y:S02]  /*4f00*/  MOV R181, 0x1f ;  /* 0x0000001f00b57802 */ /* 0x000fe40000000f00 */
[----:B------:R-:W-:Y:S02]  /*4f10*/  MOV R184, 0xffffffff ;  /* 0xffffffff00b87802 */ /* 0x000fe40000000f00 */
[----:B------:R-:W-:Y:S02]  /*4f20*/  MOV R2, 0x4f40 ;  /* 0x00004f4000027802 */ /* 0x000fe40000000f00 */
[----:B-----5:R-:W-:Y:S05]  /*4f30*/  CALL.REL.NOINC `($__internal_41_$__cuda_sm70_shflsync_bfly_p) ;  /* 0x0000082000007944 */ /* 0x020fea0003c00000 */
[----:B01----:R-:W-:Y:S01]  /*4f40*/  FADD.FTZ R177, R177, R186 ;  /* 0x000000bab1b17221 */ /* 0x003fe20000010000 */
[----:B------:R-:W-:Y:S01]  /*4f50*/  HFMA2.MMA R186, -RZ, RZ, 0, 2.384185791015625e-07 ;  /* 0x00000004ffba7435 */ /* 0x000fe200000001ff */
[----:B------:R-:W-:-:S02]  /*4f60*/  MOV R181, 0x1f ;  /* 0x0000001f00b57802 */ /* 0x000fc40000000f00 */
[----:B------:R-:W-:Y:S02]  /*4f70*/  MOV R184, 0xffffffff ;  /* 0xffffffff00b87802 */ /* 0x000fe40000000f00 */
[----:B------:R-:W-:Y:S02]  /*4f80*/  MOV R2, 0x4fa0 ;  /* 0x00004fa000027802 */ /* 0x000fe40000000f00 */
[----:B------:R-:W-:Y:S05]  /*4f90*/  CALL.REL.NOINC `($__internal_41_$__cuda_sm70_shflsync_bfly_p) ;  /* 0x000007c000007944 */ /* 0x000fea0003c00000 */
[----:B01----:R-:W-:Y:S01]  /*4fa0*/  FADD.FTZ R177, R177, R186 ;  /* 0x000000bab1b17221 */ /* 0x003fe20000010000 */
[----:B------:R-:W-:Y:S01]  /*4fb0*/  HFMA2.MMA R186, -RZ, RZ, 0, 4.76837158203125e-07 ;  /* 0x00000008ffba7435 */ /* 0x000fe200000001ff */
[----:B------:R-:W-:Y:S02]  /*4fc0*/  MOV R181, 0x1f ;  /* 0x0000001f00b57802 */ /* 0x000fe40000000f00 */
[----:B------:R-:W-:Y:S02]  /*4fd0*/  MOV R184, 0xffffffff ;  /* 0xffffffff00b87802 */ /* 0x000fe40000000f00 */
[----:B------:R-:W-:Y:S02]  /*4fe0*/  MOV R2, 0x5000 ;  /* 0x0000500000027802 */ /* 0x000fe40000000f00 */
[----:B------:R-:W-:Y:S05]  /*4ff0*/  CALL.REL.NOINC `($__internal_41_$__cuda_sm70_shflsync_bfly_p) ;  /* 0x0000076000007944 */ /* 0x000fea0003c00000 */
[----:B01----:R-:W-:Y:S01]  /*5000*/  FADD.FTZ R177, R177, R186 ;  /* 0x000000bab1b17221 */ /* 0x003fe20000010000 */
[----:B------:R-:W-:Y:S01]  /*5010*/  HFMA2.MMA R186, -RZ, RZ, 0, 9.5367431640625e-07 ;  /* 0x00000010ffba7435 */ /* 0x000fe200000001ff */
[----:B------:R-:W-:-:S02]  /*5020*/  MOV R181, 0x1f ;  /* 0x0000001f00b57802 */ /* 0x000fc40000000f00 */
[----:B------:R-:W-:Y:S02]  /*5030*/  MOV R184, 0xffffffff ;  /* 0xffffffff00b87802 */ /* 0x000fe40000000f00 */
[----:B------:R-:W-:Y:S02]  /*5040*/  MOV R2, 0x5060 ;  /* 0x0000506000027802 */ /* 0x000fe40000000f00 */
[----:B------:R-:W-:Y:S05]  /*5050*/  CALL.REL.NOINC `($__internal_41_$__cuda_sm70_shflsync_bfly_p) ;  /* 0x0000070000007944 */ /* 0x000fea0003c00000 */
[----:B-1----:R-:W-:Y:S01]  /*5060*/  FADD.FTZ R176, R177, R186 ;  /* 0x000000bab1b07221 */ /* 0x002fe20000010000 */
[----:B------:R-:W-:Y:S01]  /*5070*/  HFMA2.MMA R186, -RZ, RZ, 0, 5.9604644775390625e-08 ;  /* 0x00000001ffba7435 */ /* 0x000fe200000001ff */
[----:B0-----:R-:W-:Y:S02]  /*5080*/  MOV R181, 0x1f ;  /* 0x0000001f00b57802 */ /* 0x001fe40000000f00 */
[----:B------:R-:W-:Y:S01]  /*5090*/  FMUL.FTZ R176, R176, 0.00078125001164153218269 ;  /* 0x3a4ccccdb0b07820 */ /* 0x000fe20000410000 */
[----:B------:R-:W-:-:S03]  /*50a0*/  MOV R184, 0xffffffff ;  /* 0xffffffff00b87802 */ /* 0x000fc60000000f00 */
        /* <DEDUP_REMOVED lines=79> */
[----:B------:R-:W-:Y:S01]  /*55a0*/  FFMA.FTZ R177, R3, R3, R2 ;  /* 0x0000000303b17223 */ /* 0x000fe20000010002 */
[----:B------:R-:W-:Y:S02]  /*55b0*/  MOV R2, 0x55d0 ;  /* 0x000055d000027802 */ /* 0x000fe40000000f00 */
[----:B------:R-:W-:Y:S05]  /*55c0*/  CALL.REL.NOINC `($__internal_41_$__cuda_sm70_shflsync_bfly_p) ;  /* 0x0000019000007944 */ /* 0x000fea0003c00000 */
[----:B01----:R-:W-:Y:S01]  /*55d0*/  FADD.FTZ R177, R177, R186 ;  /* 0x000000bab1b17221 */ /* 0x003fe20000010000 */
[----:B------:R-:W-:Y:S01]  /*55e0*/  HFMA2.MMA R186, -RZ, RZ, 0, 1.1920928955078125e-07 ;  /* 0x00000002ffba7435 */ /* 0x000fe200000001ff */
[----:B------:R-:W-:Y:S02]  /*55f0*/  MOV R181, 0x1f ;  /* 0x0000001f00b57802 */ /* 0x000fe40000000f00 */
[----:B------:R-:W-:Y:S02]  /*5600*/  MOV R184, 0xffffffff ;  /* 0xffffffff00b87802 */ /* 0x000fe40000000f00 */
[----:B------:R-:W-:Y:S02]  /*5610*/  MOV R2, 0x5630 ;  /* 0x0000563000027802 */ /* 0x000fe40000000f00 */
[----:B------:R-:W-:Y:S05]  /*5620*/  CALL.REL.NOINC `($__internal_41_$__cuda_sm70_shflsync_bfly_p) ;  /* 0x0000013000007944 */ /* 0x000fea0003c00000 */
[----:B01----:R-:W-:Y:S01]  /*5630*/  FADD.FTZ R177, R177, R186 ;  /* 0x000000bab1b17221 */ /* 0x003fe20000010000 */
[----:B------:R-:W-:Y:S01]  /*5640*/  HFMA2.MMA R186, -RZ, RZ, 0, 2.384185791015625e-07 ;  /* 0x00000004ffba7435 */ /* 0x000fe200000001ff */
[----:B------:R-:W-:Y:S02]  /*5650*/  MOV R181, 0x1f ;  /* 0x0000001f00b57802 */ /* 0x000fe40000000f00 */
[----:B------:R-:W-:-:S02]  /*5660*/  MOV R184, 0xffffffff ;  /* 0xffffffff00b87802 */ /* 0x000fc40000000f00 */
        /* <DEDUP_REMOVED lines=10> */
[----:B------:R-:W-:Y:S02]  /*5710*/  MOV R181, 0x1f ;  /* 0x0000001f00b57802 */ /* 0x000fe40000000f00 */
[----:B------:R-:W-:-:S02]  /*5720*/  MOV R184, 0xffffffff ;  /* 0xffffffff00b87802 */ /* 0x000fc40000000f00 */
[----:B------:R-:W-:Y:S02]  /*5730*/  MOV R2, 0x5750 ;  /* 0x0000575000027802 */ /* 0x000fe40000000f00 */
[----:B------:R-:W-:Y:S05]  /*5740*/  CALL.REL.NOINC `($__internal_41_$__cuda_sm70_shflsync_bfly_p) ;  /* 0x0000001000007944 */ /* 0x000fea0003c00000 */
[----:B01----:R-:W-:Y:S05]  /*5750*/  BRA `(.L_x_16692) ;  /* 0xffffe45000007947 */ /* 0x003fea000383ffff */
        .weak           $__internal_41_$__cuda_sm70_shflsync_bfly_p
        .type           $__internal_41_$__cuda_sm70_shflsync_bfly_p,@function
        .size           $__internal_41_$__cuda_sm70_shflsync_bfly_p,(.L_x_32981 - $__internal_41_$__cuda_sm70_shflsync_bfly_p)
$__internal_41_$__cuda_sm70_shflsync_bfly_p:
[----:B------:R-:W-:Y:S01]  /*5760*/  HFMA2.MMA R3, -RZ, RZ, 0, 0 ;  /* 0x00000000ff037435 */ /* 0x000fe200000001ff */
[----:B------:R-:W-:Y:S04]  /*5770*/  WARPSYNC R184 ;  /* 0x000000b800007348 */ /* 0x000fe80003800000 */
[----:B------:R0:W1:Y:S01]  /*5780*/  SHFL.BFLY PT, R186, R177, R186, R181 ;  /* 0x0c0000bab1ba7389 */ /* 0x00006200000e00b5 */
[----:B------:R-:W-:Y:S05]  /*5790*/  RET.REL.NODEC R2 `(_ZN10layer_norm31ln_parallel_residual_fwd_kernelINS_13Kernel_traitsIf6__halfS2_S2_fjLj5120ELj1ELj1ELj4ELj16ENS_18Kernel_traits_baseILj5120EfS2_S2_S2_fjLj128EEEEELb0ELb0ELb1EEEvNS_9FwdParamsE) ;  /* 0xffffa86002007950 */ /* 0x000fea0003c3ffff */
.L_x_16693:
        /* <DEDUP_REMOVED lines=14> */
.L_x_32981:


//--------------------- .text._ZN10layer_norm31ln_parallel_residual_fwd_kernelINS_13Kernel_traitsIf6__halfS2_S2_fjLj5120ELj1ELj1ELj4ELj16ENS_18Kernel_traits_baseILj5120EfS2_S2_S2_fjLj128EEEEELb0ELb1ELb0EEEvNS_9FwdParamsE --------------------------
	.section	.text._ZN10layer_norm31ln_parallel_residual_fwd_kernelINS_13Kernel_traitsIf6__halfS2_S2_fjLj5120ELj1ELj1ELj4ELj16ENS_18Kernel_traits_baseILj5120EfS2_S2_S2_fjLj128EEEEELb0ELb1ELb0EEEvNS_9FwdParamsE,"ax",@progbits
	.sectioninfo	@"SHI_REGISTERS=168"
	.align	128
        .global         _ZN10layer_norm31ln_parallel_residual_fwd_kernelINS_13Kernel_traitsIf6__halfS2_S2_fjLj5120ELj1ELj1ELj4ELj16ENS_18Kernel_traits_baseILj5120EfS2_S2_S2_fjLj128EEEEELb0ELb1ELb0EEEvNS_9FwdParamsE
        .type           _ZN10layer_norm31ln_parallel_residual_fwd_kernelINS_13Kernel_traitsIf6__halfS2_S2_fjLj5120ELj1ELj1ELj4ELj16ENS_18Kernel_traits_baseILj5120EfS2_S2_S2_fjLj128EEEEELb0ELb1ELb0EEEvNS_9FwdParamsE,@function
        .size           _ZN10layer_norm31ln_parallel_residual_fwd_kernelINS_13Kernel_traitsIf6__halfS2_S2_fjLj5120ELj1ELj1ELj4ELj16ENS_18Kernel_traits_baseILj5120EfS2_S2_S2_fjLj128EEEEELb0ELb1ELb0EEEvNS_9FwdParamsE,(.L_x_32982 - _ZN10layer_norm31ln_parallel_residual_fwd_kernelINS_13Kernel_traitsIf6__halfS2_S2_fjLj5120ELj1ELj1ELj4ELj16ENS_18Kernel_traits_baseILj5120EfS2_S2_S2_fjLj128EEEEELb0ELb1ELb0EEEvNS_9FwdParamsE)
        .other          _ZN10layer_norm31ln_parallel_residual_fwd_kernelINS_13Kernel_traitsIf6__halfS2_S2_fjLj5120ELj1ELj1ELj4ELj16ENS_18Kernel_traits_baseILj5120EfS2_S2_S2_fjLj128EEEEELb0ELb1ELb0EEEvNS_9FwdParamsE,@"STO_CUDA_ENTRY STV_DEFAULT"
_ZN10layer_norm31ln_parallel_residual_fwd_kernelINS_13Kernel_traitsIf6__halfS2_S2_fjLj5120ELj1ELj1ELj4ELj16ENS_18Kernel_traits_baseILj5120EfS2_S2_S2_fjLj128EEEEELb0ELb1ELb0EEEvNS_9FwdParamsE:
.text._ZN10layer_norm31ln_parallel_residual_fwd_kernelINS_13Kernel_traitsIf6__halfS2_S2_fjLj5120ELj1ELj1ELj4ELj16ENS_18Kernel_traits_baseILj5120EfS2_S2_S2_fjLj128EEEEELb0ELb1ELb0EEEvNS_9FwdParamsE:
        /* <DEDUP_REMOVED lines=34> */
.L_x_16695:
[----:B------:R-:W-:Y:S05]  /*0220*/  BSYNC B0 ;  /* 0x0000000000007941 */ /* 0x000fea0003800000 */
.L_x_16694:
        /* <DEDUP_REMOVED lines=17> */
.L_x_16697:
[----:B------:R-:W-:Y:S05]  /*0340*/  BSYNC B0 ;  /* 0x0000000000007941 */ /* 0x000fea0003800000 */
.L_x_16696:
        /* <DEDUP_REMOVED lines=17> */
.L_x_16699:
[----:B------:R-:W-:Y:S05]  /*0460*/  BSYNC B0 ;  /* 0x0000000000007941 */ /* 0x000fea0003800000 */
.L_x_16698:
        /* <DEDUP_REMOVED lines=17> */
.L_x_16701:
[----:B------:R-:W-:Y:S05]  /*0580*/  BSYNC B0 ;  /* 0x0000000000007941 */ /* 0x000fea0003800000 */
.L_x_16700:
        /* <DEDUP_REMOVED lines=16> */
.L_x_16703:
[----:B------:R-:W-:Y:S05]  /*0690*/  BSYNC B0 ;  /* 0x0000000000007941 */ /* 0x000fea0003800000 */
.L_x_16702:
        /* <DEDUP_REMOVED lines=29> */
.L_x_16887:
        /* <DEDUP_REMOVED lines=30> */
.L_x_16707:
[----:B-----5:R-:W-:-:S05]  /*0a50*/  HADD2.F32 R13, -RZ, R24.H0_H0 ;  /* 0x20000018ff0d7230 */ /* 0x020fca0000004100 */
[----:B------:R-:W-:Y:S01]  /*0a60*/  FADD.FTZ R0, R13, R0 ;  /* 0x000000000d007221 */ /* 0x000fe20000010000 */
[----:B------:R-:W-:Y:S05]  /*0a70*/  BRA `(.L_x_16708) ;  /* 0x0000004000007947 */ /* 0x000fea0003800000 */
.L_x_16706:
[----:B-1---5:R-:W-:Y:S02]  /*0a80*/  HADD2.F32 R13, -RZ, R28.H0_H0 ;  /* 0x2000001cff0d7230 */ /* 0x022fe40000004100 */
[----:B------:R-:W-:-:S03]  /*0a90*/  @P3 HADD2.F32 R123, -RZ, R24.H0_H0 ;  /* 0x20000018ff7b3230 */ /* 0x000fc60000004100 */
[----:B------:R-:W-:-:S04]  /*0aa0*/  FADD.FTZ R0, R13, R0 ;  /* 0x000000000d007221 */ /* 0x000fc80000010000 */
[----:B------:R-:W-:-:S05]  /*0ab0*/  @P3 FADD.FTZ R0, R123, R0 ;  /* 0x000000007b003221 */ /* 0x000fca0000010000 */
.L_x_16708:
[----:B------:R-:W-:-:S04]  /*0ac0*/  F2FP.PACK_AB R13, RZ, R0 ;  /* 0x00000000ff0d723e */ /* 0x000fc800000000ff */
[----:B------:R-:W-:Y:S02]  /*0ad0*/  PRMT R20, R13, 0x7610, R20 ;  /* 0x000076100d147816 */ /* 0x000fe40000000014 */
.L_x_16709:
[----:B------:R-:W-:Y:S01]  /*0ae0*/  HADD2.F32 R14, -RZ, R112.H1_H1 ;  /* 0x30000070ff0e7230 */ /* 0x000fe20000004100 */
[----:B------:R-:W-:Y:S05]  /*0af0*/  @P4 BRA `(.L_x_16710) ;  /* 0x0000008000004947 */ /* 0x000fea0003800000 */
[----:B------:R-:W-:-:S04]  /*0b00*/  ISETP.NE.U32.AND P5, PT, RZ, c[0x0][0x180], PT ;  /* 0x00006000ff007a0c */ /* 0x000fc80003fa5070 */
[----:B------:R-:W-:-:S13]  /*0b10*/  ISETP.NE.AND.EX P5, PT, RZ, c[0x0][0x184], PT, P5 ;  /* 0x00006100ff007a0c */ /* 0x000fda0003fa5350 */
[----:B------:R-:W-:Y:S05]  /*0b20*/  @P5 BRA `(.L_x_16711) ;  /* 0x0000002000005947 */ /* 0x000fea0003800000 */
[----:B------:R-:W-:Y:S05]  /*0b30*/  @P2 BRA `(.L_x_16712) ;  /* 0x0000008000002947 */ /* 0x000fea0003800000 */
[----:B------:R-:W-:Y:S05]  /*0b40*/  BRA `(.L_x_16713) ;  /* 0x0000009000007947 */ /* 0x000fea0003800000 */
.L_x_16711:
[----:B-----5:R-:W-:-:S05]  /*0b50*/  HADD2.F32 R13, -RZ, R24.H1_H1 ;  /* 0x30000018ff0d7230 */ /* 0x020fca0000004100 */
[----:B------:R-:W-:Y:S01]  /*0b60*/  FADD.FTZ R14, R13, R14 ;  /* 0x0000000e0d0e7221 */ /* 0x000fe20000010000 */
[----:B------:R-:W-:Y:S05]  /*0b70*/  BRA `(.L_x_16712) ;  /* 0x0000004000007947 */ /* 0x000fea0003800000 */
.L_x_16710:
[----:B-----5:R-:W-:Y:S02]  /*0b80*/  HADD2.F32 R13, -RZ, R28.H1_H1 ;  /* 0x3000001cff0d7230 */ /* 0x020fe40000004100 */
[----:B------:R-:W-:-:S03]  /*0b90*/  @P3 HADD2.F32 R123, -RZ, R24.H1_H1 ;  /* 0x30000018ff7b3230 */ /* 0x000fc60000004100 */
[----:B------:R-:W-:-:S04]  /*0ba0*/  FADD.FTZ R14, R13, R14 ;  /* 0x0000000e0d0e7221 */ /* 0x000fc80000010000 */
[----:B------:R-:W-:-:S05]  /*0bb0*/  @P3 FADD.FTZ R14, R123, R14 ;  /* 0x0000000e7b0e3221 */ /* 0x000fca0000010000 */
.L_x_16712:
[----:B------:R-:W-:-:S04]  /*0bc0*/  F2FP.PACK_AB R13, RZ, R14 ;  /* 0x0000000eff0d723e */ /* 0x000fc800000000ff */
[----:B------:R-:W-:Y:S02]  /*0bd0*/  PRMT R20, R20, 0x5410, R13 ;  /* 0x0000541014147816 */ /* 0x000fe4000000000d */
.L_x_16713:
[----:B------:R-:W-:Y:S01]  /*0be0*/  HADD2.F32 R13, -RZ, R113.H0_H0 ;  /* 0x20000071ff0d7230 */ /* 0x000fe20000004100 */
[----:B------:R-:W-:Y:S05]  /*0bf0*/  @P4 BRA `(.L_x_16714) ;  /* 0x0000008000004947 */ /* 0x000fea0003800000 */
[----:B------:R-:W-:-:S04]  /*0c00*/  ISETP.NE.U32.AND P5, PT, RZ, c[0x0][0x180], PT ;  /* 0x00006000ff007a0c */ /* 0x000fc80003fa5070 */
[----:B------:R-:W-:-:S13]  /*0c10*/  ISETP.NE.AND.EX P5, PT, RZ, c[0x0][0x184], PT, P5 ;  /* 0x00006100ff007a0c */ /* 0x000fda0003fa5350 */
[----:B------:R-:W-:Y:S05]  /*0c20*/  @P5 BRA `(.L_x_16715) ;  /* 0x0000002000005947 */ /* 0x000fea0003800000 */
[----:B------:R-:W-:Y:S05]  /*0c30*/  @P2 BRA `(.L_x_16716) ;  /* 0x0000008000002947 */ /* 0x000fea0003800000 */
[----:B------:R-:W-:Y:S05]  /*0c40*/  BRA `(.L_x_16717) ;  /* 0x0000009000007947 */ /* 0x000fea0003800000 */
.L_x_16715:
[----:B-----5:R-:W-:-:S05]  /*0c50*/  HADD2.F32 R112, -RZ, R25.H0_H0 ;  /* 0x20000019ff707230 */ /* 0x020fca0000004100 */
[----:B------:R-:W-:Y:S01]  /*0c60*/  FADD.FTZ R13, R112, R13 ;  /* 0x0000000d700d7221 */ /* 0x000fe20000010000 */
[----:B------:R-:W-:Y:S05]  /*0c70*/  BRA `(.L_x_16716) ;  /* 0x0000004000007947 */ /* 0x000fea0003800000 */
.L_x_16714:
[----:B-----5:R-:W-:Y:S02]  /*0c80*/  HADD2.F32 R112, -RZ, R29.H0_H0 ;  /* 0x2000001dff707230 */ /* 0x020fe40000004100 */
[----:B------:R-:W-:-:S03]  /*0c90*/  @P3 HADD2.F32 R122, -RZ, R25.H0_H0 ;  /* 0x20000019ff7a3230 */ /* 0x000fc60000004100 */
[----:B------:R-:W-:-:S04]  /*0ca0*/  FADD.FTZ R13, R112, R13 ;  /* 0x0000000d700d7221 */ /* 0x000fc80000010000 */
[----:B------:R-:W-:-:S05]  /*0cb0*/  @P3 FADD.FTZ R13, R122, R13 ;  /* 0x0000000d7a0d3221 */ /* 0x000fca0000010000 */
.L_x_16716:
[----:B------:R-:W-:-:S04]  /*0cc0*/  F2FP.PACK_AB R112, RZ, R13 ;  /* 0x0000000dff70723e */ /* 0x000fc800000000ff */
[----:B------:R-:W-:Y:S02]  /*0cd0*/  PRMT R21, R112, 0x7610, R21 ;  /* 0x0000761070157816 */ /* 0x000fe40000000015 */
.L_x_16717:
[----:B------:R-:W-:Y:S01]  /*0ce0*/  HADD2.F32 R122, -RZ, R113.H1_H1 ;  /* 0x30000071ff7a7230 */ /* 0x000fe20000004100 */
[----:B------:R-:W-:Y:S05]  /*0cf0*/  @P4 BRA `(.L_x_16718) ;  /* 0x0000008000004947 */ /* 0x000fea0003800000 */
[----:B------:R-:W-:-:S04]  /*0d00*/  ISETP.NE.U32.AND P5, PT, RZ, c[0x0][0x180], PT ;  /* 0x00006000ff007a0c */ /* 0x000fc80003fa5070 */
[----:B------:R-:W-:-:S13]  /*0d10*/  ISETP.NE.AND.EX P5, PT, RZ, c[0x0][0x184], PT, P5 ;  /* 0x00006100ff007a0c */ /* 0x000fda0003fa5350 */
[----:B------:R-:W-:Y:S05]  /*0d20*/  @P5 BRA `(.L_x_16719) ;  /* 0x0000002000005947 */ /* 0x000fea0003800000 */
[----:B------:R-:W-:Y:S05]  /*0d30*/  @P2 BRA `(.L_x_16720) ;  /* 0x0000008000002947 */ /* 0x000fea0003800000 */
[----:B------:R-:W-:Y:S05]  /*0d40*/  BRA `(.L_x_16721) ;  /* 0x0000009000007947 */ /* 0x000fea0003800000 */
.L_x_16719:
[----:B-----5:R-:W-:-:S05]  /*0d50*/  HADD2.F32 R113, -RZ, R25.H1_H1 ;  /* 0x30000019ff717230 */ /* 0x020fca0000004100 */
[----:B------:R-:W-:Y:S01]  /*0d60*/  FADD.FTZ R122, R113, R122 ;  /* 0x0000007a717a7221 */ /* 0x000fe20000010000 */
[----:B------:R-:W-:Y:S05]  /*0d70*/  BRA `(.L_x_16720) ;  /* 0x0000004000007947 */ /* 0x000fea0003800000 */
.L_x_16718:
[----:B-----5:R-:W-:Y:S02]  /*0d80*/  HADD2.F32 R113, -RZ, R29.H1_H1 ;  /* 0x3000001dff717230 */ /* 0x020fe40000004100 */
[----:B------:R-:W-:-:S03]  /*0d90*/  @P3 HADD2.F32 R123, -RZ, R25.H1_H1 ;  /* 0x30000019ff7b3230 */ /* 0x000fc60000004100 */
[----:B------:R-:W-:-:S04]  /*0da0*/  FADD.FTZ R122, R113, R122 ;  /* 0x0000007a717a7221 */ /* 0x000fc80000010000 */
[----:B------:R-:W-:-:S05]  /*0db0*/  @P3 FADD.FTZ R122, R123, R122 ;  /* 0x0000007a7b7a3221 */ /* 0x000fca0000010000 */
.L_x_16720:
[----:B------:R-:W-:-:S04]  /*0dc0*/  F2FP.PACK_AB R112, RZ, R122 ;  /* 0x0000007aff70723e */ /* 0x000fc800000000ff */
[----:B------:R-:W-:Y:S02]  /*0dd0*/  PRMT R21, R21, 0x5410, R112 ;  /* 0x0000541015157816 */ /* 0x000fe40000000070 */
.L_x_16721:
[----:B------:R-:W-:Y:S01]  /*0de0*/  HADD2.F32 R123, -RZ, R114.H0_H0 ;  /* 0x20000072ff7b7230 */ /* 0x000fe20000004100 */
[----:B------:R-:W-:Y:S05]  /*0df0*/  @P4 BRA `(.L_x_16722) ;  /* 0x0000008000004947 */ /* 0x000fea0003800000 */
[----:B------:R-:W-:-:S04]  /*0e00*/  ISETP.NE.U32.AND P5, PT, RZ, c[0x0][0x180], PT ;  /* 0x00006000ff007a0c */ /* 0x000fc80003fa5070 */
[----:B------:R-:W-:-:S13]  /*0e10*/  ISETP.NE.AND.EX P5, PT, RZ, c[0x0][0x184], PT, P5 ;  /* 0x00006100ff007a0c */ /* 0x000fda0003fa5350 */
[----:B------:R-:W-:Y:S05]  /*0e20*/  @P5 BRA `(.L_x_16723) ;  /* 0x0000002000005947 */ /* 0x000fea0003800000 */
[----:B------:R-:W-:Y:S05]  /*0e30*/  @P2 BRA `(.L_x_16724) ;  /* 0x0000008000002947 */ /* 0x000fea0003800000 */
[----:B------:R-:W-:Y:S05]  /*0e40*/  BRA `(.L_x_16725) ;  /* 0x0000009000007947 */ /* 0x000fea0003800000 */
.L_x_16723:
[----:B-----5:R-:W-:-:S05]  /*0e50*/  HADD2.F32 R112, -RZ, R26.H0_H0 ;  /* 0x2000001aff707230 */ /* 0x020fca0000004100 */
[----:B------:R-:W-:Y:S01]  /*0e60*/  FADD.FTZ R123, R112, R123 ;  /* 0x0000007b707b7221 */ /* 0x000fe20000010000 */
[----:B------:R-:W-:Y:S05]  /*0e70*/  BRA `(.L_x_16724) ;  /* 0x0000004000007947 */ /* 0x000fea0003800000 */
.L_x_16722:
[----:B-----5:R-:W-:Y:S02]  /*0e80*/  HADD2.F32 R112, -RZ, R30.H0_H0 ;  /* 0x2000001eff707230 */ /* 0x020fe40000004100 */
[----:B------:R-:W-:-:S03]  /*0e90*/  @P3 HADD2.F32 R132, -RZ, R26.H0_H0 ;  /* 0x2000001aff843230 */ /* 0x000fc60000004100 */
[----:B------:R-:W-:-:S04]  /*0ea0*/  FADD.FTZ R123, R112, R123 ;  /* 0x0000007b707b7221 */ /* 0x000fc80000010000 */
[----:B------:R-:W-:-:S05]  /*0eb0*/  @P3 FADD.FTZ R123, R132, R123 ;  /* 0x0000007b847b3221 */ /* 0x000fca0000010000 */
.L_x_16724:
[----:B------:R-:W-:-:S04]  /*0ec0*/  F2FP.PACK_AB R112, RZ, R123 ;  /* 0x0000007bff70723e */ /* 0x000fc800000000ff */
[----:B------:R-:W-:Y:S02]  /*0ed0*/  PRMT R22, R112, 0x7610, R22 ;  /* 0x0000761070167816 */ /* 0x000fe40000000016 */
.L_x_16725:
[----:B------:R-:W-:Y:S01]  /*0ee0*/  HADD2.F32 R132, -RZ, R114.H1_H1 ;  /* 0x30000072ff847230 */ /* 0x000fe20000004100 */
[----:B------:R-:W-:Y:S05]  /*0ef0*/  @P4 BRA `(.L_x_16726) ;  /* 0x0000008000004947 */ /* 0x000fea0003800000 */
[----:B------:R-:W-:-:S04]  /*0f00*/  ISETP.NE.U32.AND P5, PT, RZ, c[0x0][0x180], PT ;  /* 0x00006000ff007a0c */ /* 0x000fc80003fa5070 */
[----:B------:R-:W-:-:S13]  /*0f10*/  ISETP.NE.AND.EX P5, PT, RZ, c[0x0][0x184], PT, P5 ;  /* 0x00006100ff007a0c */ /* 0x000fda0003fa5350 */
[----:B------:R-:W-:Y:S05]  /*0f20*/  @P5 BRA `(.L_x_16727) ;  /* 0x0000002000005947 */ /* 0x000fea0003800000 */
[----:B------:R-:W-:Y:S05]  /*0f30*/  @P2 BRA `(.L_x_16728) ;  /* 0x0000008000002947 */ /* 0x000fea0003800000 */
[----:B------:R-:W-:Y:S05]  /*0f40*/  BRA `(.L_x_16729) ;  /* 0x0000009000007947 */ /* 0x000fea0003800000 */
.L_x_16727:
[----:B-----5:R-:W-:-:S05]  /*0f50*/  HADD2.F32 R113, -RZ, R26.H1_H1 ;  /* 0x3000001aff717230 */ /* 0x020fca0000004100 */
[----:B------:R-:W-:Y:S01]  /*0f60*/  FADD.FTZ R132, R113, R132 ;  /* 0x0000008471847221 */ /* 0x000fe20000010000 */
[----:B------:R-:W-:Y:S05]  /*0f70*/  BRA `(.L_x_16728) ;  /* 0x0000004000007947 */ /* 0x000fea0003800000 */
.L_x_16726:
[----:B-----5:R-:W-:Y:S02]  /*0f80*/  HADD2.F32 R113, -RZ, R30.H1_H1 ;  /* 0x3000001eff717230 */ /* 0x020fe40000004100 */
[----:B------:R-:W-:-:S03]  /*0f90*/  @P3 HADD2.F32 R131, -RZ, R26.H1_H1 ;  /* 0x3000001aff833230 */ /* 0x000fc60000004100 */
[----:B------:R-:W-:-:S04]  /*0fa0*/  FADD.FTZ R132, R113, R132 ;  /* 0x0000008471847221 */ /* 0x000fc80000010000 */
[----:B------:R-:W-:-:S05]  /*0fb0*/  @P3 FADD.FTZ R132, R131, R132 ;  /* 0x0000008483843221 */ /* 0x000fca0000010000 */
.L_x_16728:
[----:B------:R-:W-:-:S04]  /*0fc0*/  F2FP.PACK_AB R112, RZ, R132 ;  /* 0x00000084ff70723e */ /* 0x000fc800000000ff */
[----:B------:R-:W-:Y:S02]  /*0fd0*/  PRMT R22, R22, 0x5410, R112 ;  /* 0x0000541016167816 */ /* 0x000fe40000000070 */
.L_x_16729:
[----:B------:R-:W-:Y:S01]  /*0fe0*/  HADD2.F32 R131, -RZ, R115.H0_H0 ;  /* 0x20000073ff837230 */ /* 0x000fe20000004100 */
[----:B------:R-:W-:Y:S05]  /*0ff0*/  @P4 BRA `(.L_x_16730) ;  /* 0x0000008000004947 */ /* 0x000fea0003800000 */
[----:B------:R-:W-:-:S04]  /*1000*/  ISETP.NE.U32.AND P5, PT, RZ, c[0x0][0x180], PT ;  /* 0x00006000ff007a0c */ /* 0x000fc80003fa5070 */
[----:B------:R-:W-:-:S13]  /*1010*/  ISETP.NE.AND.EX P5, PT, RZ, c[0x0][0x184], PT, P5 ;  /* 0x00006100ff007a0c */ /* 0x000fda0003fa5350 */
[----:B------:R-:W-:Y:S05]  /*1020*/  @P5 BRA `(.L_x_16731) ;  /* 0x0000002000005947 */ /* 0x000fea0003800000 */
[----:B------:R-:W-:Y:S05]  /*1030*/  @P2 BRA `(.L_x_16732) ;  /* 0x0000008000002947 */ /* 0x000fea0003800000 */
[----:B------:R-:W-:Y:S05]  /*1040*/  BRA `(.L_x_16733) ;  /* 0x0000009000007947 */ /* 0x000fea0003800000 */
.L_x_16731:
[----:B-----5:R-:W-:-:S05]  /*1050*/  HADD2.F32 R112, -RZ, R27.H0_H0 ;  /* 0x2000001bff707230 */ /* 0x020fca0000004100 */
[----:B------:R-:W-:Y:S01]  /*1060*/  FADD.FTZ R131, R112, R131 ;  /* 0x0000008370837221 */ /* 0x000fe20000010000 */
[----:B------:R-:W-:Y:S05]  /*1070*/  BRA `(.L_x_16732) ;  /* 0x0000004000007947 */ /* 0x000fea0003800000 */
.L_x_16730:
[----:B-----5:R-:W-:Y:S02]  /*1080*/  HADD2.F32 R112, -RZ, R31.H0_H0 ;  /* 0x2000001fff707230 */ /* 0x020fe40000004100 */
[----:B------:R-:W-:-:S03]  /*1090*/  @P3 HADD2.F32 R114, -RZ, R27.H0_H0 ;  /* 0x2000001bff723230 */ /* 0x000fc60000004100 */
[----:B------:R-:W-:-:S04]  /*10a0*/  FADD.FTZ R131, R112, R131 ;  /* 0x0000008370837221 */ /* 0x000fc80000010000 */
[----:B------:R-:W-:-:S05]  /*10b0*/  @P3 FADD.FTZ R131, R114, R131 ;  /* 0x0000008372833221 */ /* 0x000fca0000010000 */
.L_x_16732:
[----:B------:R-:W-:-:S04]  /*10c0*/  F2FP.PACK_AB R112, RZ, R131 ;  /* 0x00000083ff70723e */ /* 0x000fc800000000ff */
[----:B------:R-:W-:Y:S02]  /*10d0*/  PRMT R23, R112, 0x7610, R23 ;  /* 0x0000761070177816 */ /* 0x000fe40000000017 */
.L_x_16733:
[----:B------:R-:W-:Y:S01]  /*10e0*/  HADD2.F32 R147, -RZ, R115.H1_H1 ;  /* 0x30000073ff937230 */ /* 0x000fe20000004100 */
[----:B------:R-:W-:Y:S05]  /*10f0*/  @P4 BRA `(.L_x_16734) ;  /* 0x0000008000004947 */ /* 0x000fea0003800000 */
[----:B------:R-:W-:-:S04]  /*1100*/  ISETP.NE.U32.AND P3, PT, RZ, c[0x0][0x180], PT ;  /* 0x00006000ff007a0c */ /* 0x000fc80003f65070 */
[----:B------:R-:W-:-:S13]  /*1110*/  ISETP.NE.AND.EX P3, PT, RZ, c[0x0][0x184], PT, P3 ;  /* 0x00006100ff007a0c */ /* 0x000fda0003f65330 */
[----:B------:R-:W-:Y:S05]  /*1120*/  @P3 BRA `(.L_x_16735) ;  /* 0x0000002000003947 */ /* 0x000fea0003800000 */
[----:B------:R-:W-:Y:S05]  /*1130*/  @P2 BRA `(.L_x_16736) ;  /* 0x0000008000002947 */ /* 0x000fea0003800000 */
[----:B------:R-:W-:Y:S05]  /*1140*/  BRA `(.L_x_16737) ;  /* 0x0000009000007947 */ /* 0x000fea0003800000 */
.L_x_16735:
[----:B-----5:R-:W-:-:S05]  /*1150*/  HADD2.F32 R112, -RZ, R27.H1_H1 ;  /* 0x3000001bff707230 */ /* 0x020fca0000004100 */
[----:B------:R-:W-:Y:S01]  /*1160*/  FADD.FTZ R147, R112, R147 ;  /* 0x0000009370937221 */ /* 0x000fe20000010000 */
[----:B------:R-:W-:Y:S05]  /*1170*/  BRA `(.L_x_16736) ;  /* 0x0000004000007947 */ /* 0x000fea0003800000 */
.L_x_16734:
[----:B-----5:R-:W-:Y:S02]  /*1180*/  HADD2.F32 R112, -RZ, R31.H1_H1 ;  /* 0x3000001fff707230 */ /* 0x020fe40000004100 */
[----:B------:R-:W-:-:S03]  /*1190*/  @P3 HADD2.F32 R114, -RZ, R27.H1_H1 ;  /* 0x3000001bff723230 */ /* 0x000fc60000004100 */
[----:B------:R-:W-:-:S04]  /*11a0*/  FADD.FTZ R147, R112, R147 ;  /* 0x0000009370937221 */ /* 0x000fc80000010000 */
[----:B------:R-:W-:-:S05]  /*11b0*/  @P3 FADD.FTZ R147, R114, R147 ;  /* 0x0000009372933221 */ /* 0x000fca0000010000 */
.L_x_16736:
[----:B------:R-:W-:-:S04]  /*11c0*/  F2FP.PACK_AB R112, RZ, R147 ;  /* 0x00000093ff70723e */ /* 0x000fc800000000ff */
[----:B------:R-:W-:Y:S02]  /*11d0*/  PRMT R23, R23, 0x5410, R112 ;  /* 0x0000541017177816 */ /* 0x000fe40000000070 */
.L_x_16737:
[C---:B------:R-:W-:Y:S02]  /*11e0*/  @P2 LEA R112, P3, R2.reuse, c[0x0][0x188], 0x4 ;  /* 0x0000620002702a11 */ /* 0x040fe400078620ff */
[C---:B------:R-:W-:Y:S02]  /*11f0*/  IADD3 R134, R2.reuse, 0x80, RZ ;  /* 0x0000008002867810 */ /* 0x040fe40007ffe0ff */
[----:B------:R-:W-:-:S05]  /*1200*/  @P2 LEA.HI.X R113, R2, c[0x0][0x18c], RZ, 0x4, P3 ;  /* 0x0000630002712a11 */ /* 0x000fca00018f24ff */
[----:B------:R1:W-:Y:S04]  /*1210*/  @P2 STG.E.128 [R112.64], R20 ;  /* 0x0000001470002986 */ /* 0x0003e8000c101d04 */
.L_x_16705:
[----:B------:R-:W-:Y:S05]  /*1220*/  BSYNC B0 ;  /* 0x0000000000007941 */ /* 0x000fea0003800000 */
.L_x_16704:
        /* <DEDUP_REMOVED lines=8> */
[----:B------:R-:W-:Y:S01]  /*12b0*/  MOV R17, 0x10 ;  /* 0x0000001000117802 */ /* 0x000fe20000000f00 */
[----:B-----5:R2:W5:Y:S01]  /*12c0*/  @P4 LDG.E.128 R28, [R114.64] ;  /* 0x00000004721c4981 */ /* 0x020562000c1e1d00 */
[----:B------:R-:W-:-:S03]  /*12d0*/  ISETP.NE.AND.EX P3, PT, RZ, c[0x0][0x184], PT, P3 ;  /* 0x00006100ff007a0c */ /* 0x000fc60003f65330 */
[----:B------:R-:W-:-:S06]  /*12e0*/  IMAD.WIDE.U32 R16, R134, R17, c[0x0][0x170] ;  /* 0x00005c0086107625 */ /* 0x000fcc00078e0011 */
[----:B------:R-:W3:Y:S04]  /*12f0*/  LDG.E.128 R16, [R16.64] ;  /* 0x0000000410107981 */ /* 0x000ee8000c1e1d00 */
[----:B-1----:R-:W-:-:S04]  /*1300*/  @P3 LEA R112, P5, R134, c[0x0][0x180], 0x4 ;  /* 0x0000600086703a11 */ /* 0x002fc800078a20ff */
[----:B------:R-:W-:-:S05]  /*1310*/  @P3 LEA.HI.X R113, R134, c[0x0][0x184], RZ, 0x4, P5 ;  /* 0x0000610086713a11 */ /* 0x000fca00028f24ff */
[----:B------:R2:W5:Y:S01]  /*1320*/  @P3 LDG.E.128 R24, [R112.64] ;  /* 0x0000000470183981 */ /* 0x000562000c1e1d00 */
[----:B------:R-:W-:-:S04]  /*1330*/  ISETP.NE.U32.AND P4, PT, RZ, c[0x0][0x178], PT ;  /* 0x00005e00ff007a0c */ /* 0x000fc80003f85070 */
[----:B------:R-:W-:Y:S01]  /*1340*/  ISETP.NE.AND.EX P4, PT, RZ, c[0x0][0x17c], PT, P4 ;  /* 0x00005f00ff007a0c */ /* 0x000fe20003f85340 */
[----:B---3--:R-:W-:-:S12]  /*1350*/  HADD2.F32 R9, -RZ, R16.H0_H0 ;  /* 0x20000010ff097230 */ /* 0x008fd80000004100 */
[----:B------:R-:W-:Y:S05]  /*1360*/  @P4 BRA `(.L_x_16740) ;  /* 0x0000008000004947 */ /* 0x000fea0003800000 */
[----:B--2---:R-:W-:-:S04]  /*1370*/  ISETP.NE.U32.AND P5, PT, RZ, c[0x0][0x180], PT ;  /* 0x00006000ff007a0c */ /* 0x004fc80003fa5070 */
[----:B------:R-:W-:-:S13]  /*1380*/  ISETP.NE.AND.EX P5, PT, RZ, c[0x0][0x184], PT, P5 ;  /* 0x00006100ff007a0c */ /* 0x000fda0003fa5350 */
[----:B------:R-:W-:Y:S05]  /*1390*/  @P5 BRA `(.L_x_16741) ;  /* 0x0000002000005947 */ /* 0x000fea0003800000 */
[----:B------:R-:W-:Y:S05]  /*13a0*/  @P2 BRA `(.L_x_16742) ;  /* 0x0000008000002947 */ /* 0x000fea0003800000 */
[----:B------:R-:W-:Y:S05]  /*13b0*/  BRA `(.L_x_16743) ;  /* 0x0000009000007947 */ /* 0x000fea0003800000 */
.L_x_16741:
[----:B-----5:R-:W-:-:S05]  /*13c0*/  HADD2.F32 R112, -RZ, R24.H0_H0 ;  /* 0x20000018ff707230 */ /* 0x020fca0000004100 */
[----:B------:R-:W-:Y:S01]  /*13d0*/  FADD.FTZ R9, R112, R9 ;  /* 0x0000000970097221 */ /* 0x000fe20000010000 */
[----:B------:R-:W-:Y:S05]  /*13e0*/  BRA `(.L_x_16742) ;  /* 0x0000004000007947 */ /* 0x000fea0003800000 */
.L_x_16740:
[----:B--2--5:R-:W-:Y:S02]  /*13f0*/  HADD2.F32 R112, -RZ, R28.H0_H0 ;  /* 0x2000001cff707230 */ /* 0x024fe40000004100 */
[----:B------:R-:W-:-:S03]  /*1400*/  @P3 HADD2.F32 R114, -RZ, R24.H0_H0 ;  /* 0x20000018ff723230 */ /* 0x000fc60000004100 */
[----:B------:R-:W-:-:S04]  /*1410*/  FADD.FTZ R9, R112, R9 ;  /* 0x0000000970097221 */ /* 0x000fc80000010000 */
[----:B------:R-:W-:-:S05]  /*1420*/  @P3 FADD.FTZ R9, R114, R9 ;  /* 0x0000000972093221 */ /* 0x000fca0000010000 */
.L_x_16742:
[----:B------:R-:W-:-:S04]  /*1430*/  F2FP.PACK_AB R15, RZ, R9 ;  /* 0x00000009ff0f723e */ /* 0x000fc800000000ff */
[----:B------:R-:W-:Y:S02]  /*1440*/  PRMT R20, R15, 0x7610, R20 ;  /* 0x000076100f147816 */ /* 0x000fe40000000014 */
.L_x_16743:
[----:B------:R-:W-:Y:S01]  /*1450*/  HADD2.F32 R15, -RZ, R16.H1_H1 ;  /* 0x30000010ff0f7230 */ /* 0x000fe20000004100 */
[----:B------:R-:W-:Y:S05]  /*1460*/  @P4 BRA `(.L_x_16744) ;  /* 0x0000008000004947 */ /* 0x000fea0003800000 */
[----:B------:R-:W-:-:S04]  /*1470*/  ISETP.NE.U32.AND P5, PT, RZ, c[0x0][0x180], PT ;  /* 0x00006000ff007a0c */ /* 0x000fc80003fa5070 */
[----:B------:R-:W-:-:S13]  /*1480*/  ISETP.NE.AND.EX P5, PT, RZ, c[0x0][0x184], PT, P5 ;  /* 0x00006100ff007a0c */ /* 0x000fda0003fa5350 */
[----:B------:R-:W-:Y:S05]  /*1490*/  @P5 BRA `(.L_x_16745) ;  /* 0x0000002000005947 */ /* 0x000fea0003800000 */
[----:B------:R-:W-:Y:S05]  /*14a0*/  @P2 BRA `(.L_x_16746) ;  /* 0x0000008000002947 */ /* 0x000fea0003800000 */
[----:B------:R-:W-:Y:S05]  /*14b0*/  BRA `(.L_x_16747) ;  /* 0x0000009000007947 */ /* 0x000fea0003800000 */
.L_x_16745:
[----:B-----5:R-:W-:-:S05]  /*14c0*/  HADD2.F32 R16, -RZ, R24.H1_H1 ;  /* 0x30000018ff107230 */ /* 0x020fca0000004100 */
[----:B------:R-:W-:Y:S01]  /*14d0*/  FADD.FTZ R15, R16, R15 ;  /* 0x0000000f100f7221 */ /* 0x000fe20000010000 */
[----:B------:R-:W-:Y:S05]  /*14e0*/  BRA `(.L_x_16746) ;  /* 0x0000004000007947 */ /* 0x000fea0003800000 */
.L_x_16744:
[----:B-----5:R-:W-:Y:S02]  /*14f0*/  HADD2.F32 R16, -RZ, R28.H1_H1 ;  /* 0x3000001cff107230 */ /* 0x020fe40000004100 */
[----:B------:R-:W-:-:S03]  /*1500*/  @P3 HADD2.F32 R112, -RZ, R24.H1_H1 ;  /* 0x30000018ff703230 */ /* 0x000fc60000004100 */
[----:B------:R-:W-:-:S04]  /*1510*/  FADD.FTZ R15, R16, R15 ;  /* 0x0000000f100f7221 */ /* 0x000fc80000010000 */
[----:B------:R-:W-:-:S05]  /*1520*/  @P3 FADD.FTZ R15, R112, R15 ;  /* 0x0000000f700f3221 */ /* 0x000fca0000010000 */
.L_x_16746:
[----:B------:R-:W-:-:S04]  /*1530*/  F2FP.PACK_AB R16, RZ, R15 ;  /* 0x0000000fff10723e */ /* 0x000fc800000000ff */
[----:B------:R-:W-:Y:S02]  /*1540*/  PRMT R20, R20, 0x5410, R16 ;  /* 0x0000541014147816 */ /* 0x000fe40000000010 */
.L_x_16747:
[----:B------:R-:W-:Y:S01]  /*1550*/  HADD2.F32 R16, -RZ, R17.H0_H0 ;  /* 0x20000011ff107230 */ /* 0x000fe20000004100 */
[----:B------:R-:W-:Y:S05]  /*1560*/  @P4 BRA `(.L_x_16748) ;  /* 0x0000008000004947 */ /* 0x000fea0003800000 */
[----:B------:R-:W-:-:S04]  /*1570*/  ISETP.NE.U32.AND P5, PT, RZ, c[0x0][0x180], PT ;  /* 0x00006000ff007a0c */ /* 0x000fc80003fa5070 */
[----:B------:R-:W-:-:S13]  /*1580*/  ISETP.NE.AND.EX P5, PT, RZ, c[0x0][0x184], PT, P5 ;  /* 0x00006100ff007a0c */ /* 0x000fda0003fa5350 */
[----:B------:R-:W-:Y:S05]  /*1590*/  @P5 BRA `(.L_x_16749) ;  /* 0x0000002000005947 */ /* 0x000fea0003800000 */
[----:B------:R-:W-:Y:S05]  /*15a0*/  @P2 BRA `(.L_x_16750) ;  /* 0x0000008000002947 */ /* 0x000fea0003800000 */
[----:B------:R-:W-:Y:S05]  /*15b0*/  BRA `(.L_x_16751) ;  /* 0x0000009000007947 */ /* 0x000fea0003800000 */
.L_x_16749:
[----:B-----5:R-:W-:-:S05]  /*15c0*/  HADD2.F32 R113, -RZ, R25.H0_H0 ;  /* 0x20000019ff717230 */ /* 0x020fca0000004100 */
[----:B------:R-:W-:Y:S01]  /*15d0*/  FADD.FTZ R16, R113, R16 ;  /* 0x0000001071107221 */ /* 0x000fe20000010000 */
[----:B------:R-:W-:Y:S05]  /*15e0*/  BRA `(.L_x_16750) ;  /* 0x0000004000007947 */ /* 0x000fea0003800000 */
.L_x_16748:
[----:B-----5:R-:W-:Y:S02]  /*15f0*/  HADD2.F32 R113, -RZ, R29.H0_H0 ;  /* 0x2000001dff717230 */ /* 0x020fe40000004100 */
[----:B------:R-:W-:-:S03]  /*1600*/  @P3 HADD2.F32 R115, -RZ, R25.H0_H0 ;  /* 0x20000019ff733230 */ /* 0x000fc60000004100 */
[----:B------:R-:W-:-:S04]  /*1610*/  FADD.FTZ R16, R113, R16 ;  /* 0x0000001071107221 */ /* 0x000fc80000010000 */
[----:B------:R-:W-:-:S05]  /*1620*/  @P3 FADD.FTZ R16, R115, R16 ;  /* 0x0000001073103221 */ /* 0x000fca0000010000 */
.L_x_16750:
[----:B------:R-:W-:-:S04]  /*1630*/  F2FP.PACK_AB R112, RZ, R16 ;  /* 0x00000010ff70723e */ /* 0x000fc800000000ff */
[----:B------:R-:W-:Y:S02]  /*1640*/  PRMT R21, R112, 0x7610, R21 ;  /* 0x0000761070157816 */ /* 0x000fe40000000015 */
.L_x_16751:
[----:B------:R-:W-:Y:S01]  /*1650*/  HADD2.F32 R17, -RZ, R17.H1_H1 ;  /* 0x30000011ff117230 */ /* 0x000fe20000004100 */
[----:B------:R-:W-:Y:S05]  /*1660*/  @P4 BRA `(.L_x_16752) ;  /* 0x0000008000004947 */ /* 0x000fea0003800000 */
[----:B------:R-:W-:-:S04]  /*1670*/  ISETP.NE.U32.AND P5, PT, RZ, c[0x0][0x180], PT ;  /* 0x00006000ff007a0c */ /* 0x000fc80003fa5070 */
[----:B------:R-:W-:-:S13]  /*1680*/  ISETP.NE.AND.EX P5, PT, RZ, c[0x0][0x184], PT, P5 ;  /* 0x00006100ff007a0c */ /* 0x000fda0003fa5350 */
[----:B------:R-:W-:Y:S05]  /*1690*/  @P5 BRA `(.L_x_16753) ;  /* 0x0000002000005947 */ /* 0x000fea0003800000 */
[----:B------:R-:W-:Y:S05]  /*16a0*/  @P2 BRA `(.L_x_16754) ;  /* 0x0000008000002947 */ /* 0x000fea0003800000 */
[----:B------:R-:W-:Y:S05]  /*16b0*/  BRA `(.L_x_16755) ;  /* 0x0000009000007947 */ /* 0x000fea0003800000 */
.L_x_16753:
[----:B-----5:R-:W-:-:S05]  /*16c0*/  HADD2.F32 R112, -RZ, R25.H1_H1 ;  /* 0x30000019ff707230 */ /* 0x020fca0000004100 */
[----:B------:R-:W-:Y:S01]  /*16d0*/  FADD.FTZ R17, R112, R17 ;  /* 0x0000001170117221 */ /* 0x000fe20000010000 */
[----:B------:R-:W-:Y:S05]  /*16e0*/  BRA `(.L_x_16754) ;  /* 0x0000004000007947 */ /* 0x000fea0003800000 */
.L_x_16752:
[----:B-----5:R-:W-:Y:S02]  /*16f0*/  HADD2.F32 R112, -RZ, R29.H1_H1 ;  /* 0x3000001dff707230 */ /* 0x020fe40000004100 */
[----:B------:R-:W-:-:S03]  /*1700*/  @P3 HADD2.F32 R114, -RZ, R25.H1_H1 ;  /* 0x30000019ff723230 */ /* 0x000fc60000004100 */
[----:B------:R-:W-:-:S04]  /*1710*/  FADD.FTZ R17, R112, R17 ;  /* 0x0000001170117221 */ /* 0x000fc80000010000 */
[----:B------:R-:W-:-:S05]  /*1720*/  @P3 FADD.FTZ R17, R114, R17 ;  /* 0x0000001172113221 */ /* 0x000fca0000010000 */
.L_x_16754:
[----:B------:R-:W-:-:S04]  /*1730*/  F2FP.PACK_AB R112, RZ, R17 ;  /* 0x00000011ff70723e */ /* 0x000fc800000000ff */
[----:B------:R-:W-:Y:S02]  /*1740*/  PRMT R21, R21, 0x5410, R112 ;  /* 0x0000541015157816 */ /* 0x000fe40000000070 */
.L_x_16755:
[----:B------:R-:W-:Y:S01]  /*1750*/  HADD2.F32 R124, -RZ, R18.H0_H0 ;  /* 0x20000012ff7c7230 */ /* 0x000fe20000004100 */
[----:B------:R-:W-:Y:S05]  /*1760*/  @P4 BRA `(.L_x_16756) ;  /* 0x0000008000004947 */ /* 0x000fea0003800000 */
[----:B------:R-:W-:-:S04]  /*1770*/  ISETP.NE.U32.AND P5, PT, RZ, c[0x0][0x180], PT ;  /* 0x00006000ff007a0c */ /* 0x000fc80003fa5070 */
[----:B------:R-:W-:-:S13]  /*1780*/  ISETP.NE.AND.EX P5, PT, RZ, c[0x0][0x184], PT, P5 ;  /* 0x00006100ff007a0c */ /* 0x000fda0003fa5350 */
[----:B------:R-:W-:Y:S05]  /*1790*/  @P5 BRA `(.L_x_16757) ;  /* 0x0000002000005947 */ /* 0x000fea0003800000 */
[----:B------:R-:W-:Y:S05]  /*17a0*/  @P2 BRA `(.L_x_16758) ;  /* 0x0000008000002947 */ /* 0x000fea0003800000 */
[----:B------:R-:W-:Y:S05]  /*17b0*/  BRA `(.L_x_16759) ;  /* 0x0000009000007947 */ /* 0x000fea0003800000 */
.L_x_16757:
[----:B-----5:R-:W-:-:S05]  /*17c0*/  HADD2.F32 R113, -RZ, R26.H0_H0 ;  /* 0x2000001aff717230 */ /* 0x020fca0000004100 */
[----:B------:R-:W-:Y:S01]  /*17d0*/  FADD.FTZ R124, R113, R124 ;  /* 0x0000007c717c7221 */ /* 0x000fe20000010000 */
[----:B------:R-:W-:Y:S05]  /*17e0*/  BRA `(.L_x_16758) ;  /* 0x0000004000007947 */ /* 0x000fea0003800000 */
.L_x_16756:
[----:B-----5:R-:W-:Y:S02]  /*17f0*/  HADD2.F32 R113, -RZ, R30.H0_H0 ;  /* 0x2000001eff717230 */ /* 0x020fe40000004100 */
[----:B------:R-:W-:-:S03]  /*1800*/  @P3 HADD2.F32 R115, -RZ, R26.H0_H0 ;  /* 0x2000001aff733230 */ /* 0x000fc60000004100 */
[----:B------:R-:W-:-:S04]  /*1810*/  FADD.FTZ R124, R113, R124 ;  /* 0x0000007c717c7221 */ /* 0x000fc80000010000 */
[----:B------:R-:W-:-:S05]  /*1820*/  @P3 FADD.FTZ R124, R115, R124 ;  /* 0x0000007c737c3221 */ /* 0x000fca0000010000 */
.L_x_16758:
[----:B------:R-:W-:-:S04]  /*1830*/  F2FP.PACK_AB R112, RZ, R124 ;  /* 0x0000007cff70723e */ /* 0x000fc800000000ff */
[----:B------:R-:W-:Y:S02]  /*1840*/  PRMT R22, R112, 0x7610, R22 ;  /* 0x0000761070167816 */ /* 0x000fe40000000016 */
.L_x_16759:
[----:B------:R-:W-:Y:S01]  /*1850*/  HADD2.F32 R18, -RZ, R18.H1_H1 ;  /* 0x30000012ff127230 */ /* 0x000fe20000004100 */
[----:B------:R-:W-:Y:S05]  /*1860*/  @P4 BRA `(.L_x_16760) ;  /* 0x0000008000004947 */ /* 0x000fea0003800000 */
[----:B------:R-:W-:-:S04]  /*1870*/  ISETP.NE.U32.AND P5, PT, RZ, c[0x0][0x180], PT ;  /* 0x00006000ff007a0c */ /* 0x000fc80003fa5070 */
[----:B------:R-:W-:-:S13]  /*1880*/  ISETP.NE.AND.EX P5, PT, RZ, c[0x0][0x184], PT, P5 ;  /* 0x00006100ff007a0c */ /* 0x000fda0003fa5350 */
[----:B------:R-:W-:Y:S05]  /*1890*/  @P5 BRA `(.L_x_16761) ;  /* 0x0000002000005947 */ /* 0x000fea0003800000 */
[----:B------:R-:W-:Y:S05]  /*18a0*/  @P2 BRA `(.L_x_16762) ;  /* 0x0000008000002947 */ /* 0x000fea0003800000 */
[----:B------:R-:W-:Y:S05]  /*18b0*/  BRA `(.L_x_16763) ;  /* 0x0000009000007947 */ /* 0x000fea0003800000 */
.L_x_16761:
[----:B-----5:R-:W-:-:S05]  /*18c0*/  HADD2.F32 R113, -RZ, R26.H1_H1 ;  /* 0x3000001aff717230 */ /* 0x020fca0000004100 */
[----:B------:R-:W-:Y:S01]  /*18d0*/  FADD.FTZ R18, R113, R18 ;  /* 0x0000001271127221 */ /* 0x000fe20000010000 */
[----:B------:R-:W-:Y:S05]  /*18e0*/  BRA `(.L_x_16762) ;  /* 0x0000004000007947 */ /* 0x000fea0003800000 */
.L_x_16760:
[----:B-----5:R-:W-:Y:S02]  /*18f0*/  HADD2.F32 R113, -RZ, R30.H1_H1 ;  /* 0x3000001eff717230 */ /* 0x020fe40000004100 */
[----:B------:R-:W-:-:S03]  /*1900*/  @P3 HADD2.F32 R115, -RZ, R26.H1_H1 ;  /* 0x3000001aff733230 */ /* 0x000fc60000004100 */
[----:B------:R-:W-:-:S04]  /*1910*/  FADD.FTZ R18, R113, R18 ;  /* 0x0000001271127221 */ /* 0x000fc80000010000 */
[----:B------:R-:W-:-:S05]  /*1920*/  @P3 FADD.FTZ R18, R115, R18 ;  /* 0x0000001273123221 */ /* 0x000fca0000010000 */
.L_x_16762:
[----:B------:R-:W-:-:S04]  /*1930*/  F2FP.PACK_AB R112, RZ, R18 ;  /* 0x00000012ff70723e */ /* 0x000fc800000000ff */
[----:B------:R-:W-:Y:S02]  /*1940*/  PRMT R22, R22, 0x5410, R112 ;  /* 0x0000541016167816 */ /* 0x000fe40000000070 */
.L_x_16763:
[----:B------:R-:W-:Y:S01]  /*1950*/  HADD2.F32 R133, -RZ, R19.H0_H0 ;  /* 0x20000013ff857230 */ /* 0x000fe20000004100 */
[----:B------:R-:W-:Y:S05]  /*1960*/  @P4 BRA `(.L_x_16764) ;  /* 0x0000008000004947 */ /* 0x000fea0003800000 */
[----:B------:R-:W-:-:S04]  /*1970*/  ISETP.NE.U32.AND P5, PT, RZ, c[0x0][0x180], PT ;  /* 0x00006000ff007a0c */ /* 0x000fc80003fa5070 */
[----:B------:R-:W-:-:S13]  /*1980*/  ISETP.NE.AND.EX P5, PT, RZ, c[0x0][0x184], PT, P5 ;  /* 0x00006100ff007a0c */ /* 0x000fda0003fa5350 */
[----:B------:R-:W-:Y:S05]  /*1990*/  @P5 BRA `(.L_x_16765) ;  /* 0x0000002000005947 */ /* 0x000fea0003800000 */
[----:B------:R-:W-:Y:S05]  /*19a0*/  @P2 BRA `(.L_x_16766) ;  /* 0x0000008000002947 */ /* 0x000fea0003800000 */
[----:B------:R-:W-:Y:S05]  /*19b0*/  BRA `(.L_x_16767) ;  /* 0x0000009000007947 */ /* 0x000fea0003800000 */
.L_x_16765:
[----:B-----5:R-:W-:-:S05]  /*19c0*/  HADD2.F32 R112, -RZ, R27.H0_H0 ;  /* 0x2000001bff707230 */ /* 0x020fca0000004100 */
[----:B------:R-:W-:Y:S01]  /*19d0*/  FADD.FTZ R133, R112, R133 ;  /* 0x0000008570857221 */ /* 0x000fe20000010000 */
[----:B------:R-:W-:Y:S05]  /*19e0*/  BRA `(.L_x_16766) ;  /* 0x0000004000007947 */ /* 0x000fea0003800000 */
.L_x_16764:
[----:B-----5:R-:W-:Y:S02]  /*19f0*/  HADD2.F32 R112, -RZ, R31.H0_H0 ;  /* 0x2000001fff707230 */ /* 0x020fe40000004100 */
[----:B------:R-:W-:-:S03]  /*1a00*/  @P3 HADD2.F32 R114, -RZ, R27.H0_H0 ;  /* 0x2000001bff723230 */ /* 0x000fc60000004100 */
[----:B------:R-:W-:-:S04]  /*1a10*/  FADD.FTZ R133, R112, R133 ;  /* 0x0000008570857221 */ /* 0x000fc80000010000 */
[----:B------:R-:W-:-:S05]  /*1a20*/  @P3 FADD.FTZ R133, R114, R133 ;  /* 0x0000008572853221 */ /* 0x000fca0000010000 */
.L_x_16766:
[----:B------:R-:W-:-:S04]  /*1a30*/  F2FP.PACK_AB R112, RZ, R133 ;  /* 0x00000085ff70723e */ /* 0x000fc800000000ff */
[----:B------:R-:W-:Y:S02]  /*1a40*/  PRMT R23, R112, 0x7610, R23 ;  /* 0x0000761070177816 */ /* 0x000fe40000000017 */
.L_x_16767:
[----:B------:R-:W-:Y:S01]  /*1a50*/  HADD2.F32 R19, -RZ, R19.H1_H1 ;  /* 0x30000013ff137230 */ /* 0x000fe20000004100 */
[----:B------:R-:W-:Y:S05]  /*1a60*/  @P4 BRA `(.L_x_16768) ;  /* 0x0000008000004947 */ /* 0x000fea0003800000 */
[----:B------:R-:W-:-:S04]  /*1a70*/  ISETP.NE.U32.AND P3, PT, RZ, c[0x0][0x180], PT ;  /* 0x00006000ff007a0c */ /* 0x000fc80003f65070 */
[----:B------:R-:W-:-:S13]  /*1a80*/  ISETP.NE.AND.EX P3, PT, RZ, c[0x0][0x184], PT, P3 ;  /* 0x00006100ff007a0c */ /* 0x000fda0003f65330 */
[----:B------:R-:W-:Y:S05]  /*1a90*/  @P3 BRA `(.L_x_16769) ;  /* 0x0000002000003947 */ /* 0x000fea0003800000 */
[----:B------:R-:W-:Y:S05]  /*1aa0*/  @P2 BRA `(.L_x_16770) ;  /* 0x0000008000002947 */ /* 0x000fea0003800000 */
[----:B------:R-:W-:Y:S05]  /*1ab0*/  BRA `(.L_x_16771) ;  /* 0x0000009000007947 */ /* 0x000fea0003800000 */
.L_x_16769:
[----:B-----5:R-:W-:-:S05]  /*1ac0*/  HADD2.F32 R112, -RZ, R27.H1_H1 ;  /* 0x3000001bff707230 */ /* 0x020fca0000004100 */
[----:B------:R-:W-:Y:S01]  /*1ad0*/  FADD.FTZ R19, R112, R19 ;  /* 0x0000001370137221 */ /* 0x000fe20000010000 */
[----:B------:R-:W-:Y:S05]  /*1ae0*/  BRA `(.L_x_16770) ;  /* 0x0000004000007947 */ /* 0x000fea0003800000 */
.L_x_16768:
[----:B-----5:R-:W-:Y:S02]  /*1af0*/  HADD2.F32 R112, -RZ, R31.H1_H1 ;  /* 0x3000001fff707230 */ /* 0x020fe40000004100 */
[----:B------:R-:W-:-:S03]  /*1b00*/  @P3 HADD2.F32 R114, -RZ, R27.H1_H1 ;  /* 0x3000001bff723230 */ /* 0x000fc60000004100 */
[----:B------:R-:W-:-:S04]  /*1b10*/  FADD.FTZ R19, R112, R19 ;  /* 0x0000001370137221 */ /* 0x000fc80000010000 */
[----:B------:R-:W-:-:S05]  /*1b20*/  @P3 FADD.FTZ R19, R114, R19 ;  /* 0x0000001372133221 */ /* 0x000fca0000010000 */
.L_x_16770:
[----:B------:R-:W-:-:S04]  /*1b30*/  F2FP.PACK_AB R112, RZ, R19 ;  /* 0x00000013ff70723e */ /* 0x000fc800000000ff */
[----:B------:R-:W-:Y:S02]  /*1b40*/  PRMT R23, R23, 0x5410, R112 ;  /* 0x0000541017177816 */ /* 0x000fe40000000070 */
.L_x_16771:
[----:B------:R-:W-:-:S04]  /*1b50*/  @P2 LEA R112, P3, R134, c[0x0][0x188], 0x4 ;  /* 0x0000620086702a11 */ /* 0x000fc800078620ff */
[C---:B------:R-:W-:Y:S02]  /*1b60*/  @P2 LEA.HI.X R113, R134.reuse, c[0x0][0x18c], RZ, 0x4, P3 ;  /* 0x0000630086712a11 */ /* 0x040fe400018f24ff */
[----:B------:R-:W-:-:S03]  /*1b70*/  IADD3 R134, R134, 0x80, RZ ;  /* 0x0000008086867810 */ /* 0x000fc60007ffe0ff */
[----:B------:R1:W-:Y:S04]  /*1b80*/  @P2 STG.E.128 [R112.64], R20 ;  /* 0x0000001470002986 */ /* 0x0003e8000c101d04 */
.L_x_16739:
[----:B------:R-:W-:Y:S05]  /*1b90*/  BSYNC B0 ;  /* 0x0000000000007941 */ /* 0x000fea0003800000 */
.L_x_16738:
        /* <DEDUP_REMOVED lines=25> */
.L_x_16775:
[----:B-----5:R-:W-:-:S05]  /*1d30*/  HADD2.F32 R117, -RZ, R24.H0_H0 ;  /* 0x20000018ff757230 */ /* 0x020fca0000004100 */
[----:B------:R-:W-:Y:S01]  /*1d40*/  FADD.FTZ R10, R117, R10 ;  /* 0x0000000a750a7221 */ /* 0x000fe20000010000 */
[----:B------:R-:W-:Y:S05]  /*1d50*/  BRA `(.L_x_16776) ;  /* 0x0000004000007947 */ /* 0x000fea0003800000 */
.L_x_16774:
[----:B-1---5:R-:W-:Y:S02]  /*1d60*/  HADD2.F32 R117, -RZ, R28.H0_H0 ;  /* 0x2000001cff757230 */ /* 0x022fe40000004100 */
[----:B------:R-:W-:-:S03]  /*1d70*/  @P3 HADD2.F32 R125, -RZ, R24.H0_H0 ;  /* 0x20000018ff7d3230 */ /* 0x000fc60000004100 */
[----:B------:R-:W-:-:S04]  /*1d80*/  FADD.FTZ R10, R117, R10 ;  /* 0x0000000a750a7221 */ /* 0x000fc80000010000 */
[----:B------:R-:W-:-:S05]  /*1d90*/  @P3 FADD.FTZ R10, R125, R10 ;  /* 0x0000000a7d0a3221 */ /* 0x000fca0000010000 */
.L_x_16776:
[----:B------:R-:W-:-:S04]  /*1da0*/  F2FP.PACK_AB R116, RZ, R10 ;  /* 0x0000000aff74723e */ /* 0x000fc800000000ff */
[----:B------:R-:W-:Y:S02]  /*1db0*/  PRMT R20, R116, 0x7610, R20 ;  /* 0x0000761074147816 */ /* 0x000fe40000000014 */
.L_x_16777:
[----:B------:R-:W-:Y:S01]  /*1dc0*/  HADD2.F32 R116, -RZ, R112.H1_H1 ;  /* 0x30000070ff747230 */ /* 0x000fe20000004100 */
[----:B------:R-:W-:Y:S05]  /*1dd0*/  @P4 BRA `(.L_x_16778) ;  /* 0x0000008000004947 */ /* 0x000fea0003800000 */
[----:B------:R-:W-:-:S04]  /*1de0*/  ISETP.NE.U32.AND P5, PT, RZ, c[0x0][0x180], PT ;  /* 0x00006000ff007a0c */ /* 0x000fc80003fa5070 */
[----:B------:R-:W-:-:S13]  /*1df0*/  ISETP.NE.AND.EX P5, PT, RZ, c[0x0][0x184], PT, P5 ;  /* 0x00006100ff007a0c */ /* 0x000fda0003fa5350 */
[----:B------:R-:W-:Y:S05]  /*1e00*/  @P5 BRA `(.L_x_16779) ;  /* 0x0000002000005947 */ /* 0x000fea0003800000 */
[----:B------:R-:W-:Y:S05]  /*1e10*/  @P2 BRA `(.L_x_16780) ;  /* 0x0000008000002947 */ /* 0x000fea0003800000 */
[----:B------:R-:W-:Y:S05]  /*1e20*/  BRA `(.L_x_16781) ;  /* 0x0000009000007947 */ /* 0x000fea0003800000 */
.L_x_16779:
[----:B-----5:R-:W-:-:S05]  /*1e30*/  HADD2.F32 R117, -RZ, R24.H1_H1 ;  /* 0x30000018ff757230 */ /* 0x020fca0000004100 */
[----:B------:R-:W-:Y:S01]  /*1e40*/  FADD.FTZ R116, R117, R116 ;  /* 0x0000007475747221 */ /* 0x000fe20000010000 */
[----:B------:R-:W-:Y:S05]  /*1e50*/  BRA `(.L_x_16780) ;  /* 0x0000004000007947 */ /* 0x000fea0003800000 */
.L_x_16778:
[----:B-----5:R-:W-:Y:S02]  /*1e60*/  HADD2.F32 R117, -RZ, R28.H1_H1 ;  /* 0x3000001cff757230 */ /* 0x020fe40000004100 */
[----:B------:R-:W-:-:S03]  /*1e70*/  @P3 HADD2.F32 R125, -RZ, R24.H1_H1 ;  /* 0x30000018ff7d3230 */ /* 0x000fc60000004100 */
[----:B------:R-:W-:-:S04]  /*1e80*/  FADD.FTZ R116, R117, R116 ;  /* 0x0000007475747221 */ /* 0x000fc80000010000 */
[----:B------:R-:W-:-:S05]  /*1e90*/  @P3 FADD.FTZ R116, R125, R116 ;  /* 0x000000747d743221 */ /* 0x000fca0000010000 */
.L_x_16780:
[----:B------:R-:W-:-:S04]  /*1ea0*/  F2FP.PACK_AB R112, RZ, R116 ;  /* 0x00000074ff70723e */ /* 0x000fc800000000ff */
[----:B------:R-:W-:Y:S02]  /*1eb0*/  PRMT R20, R20, 0x5410, R112 ;  /* 0x0000541014147816 */ /* 0x000fe40000000070 */
.L_x_16781:
[----:B------:R-:W-:Y:S01]  /*1ec0*/  HADD2.F32 R117, -RZ, R113.H0_H0 ;  /* 0x20000071ff757230 */ /* 0x000fe20000004100 */
[----:B------:R-:W-:Y:S05]  /*1ed0*/  @P4 BRA `(.L_x_16782) ;  /* 0x0000008000004947 */ /* 0x000fea0003800000 */
[----:B------:R-:W-:-:S04]  /*1ee0*/  ISETP.NE.U32.AND P5, PT, RZ, c[0x0][0x180], PT ;  /* 0x00006000ff007a0c */ /* 0x000fc80003fa5070 */
[----:B------:R-:W-:-:S13]  /*1ef0*/  ISETP.NE.AND.EX P5, PT, RZ, c[0x0][0x184], PT, P5 ;  /* 0x00006100ff007a0c */ /* 0x000fda0003fa5350 */
[----:B------:R-:W-:Y:S05]  /*1f00*/  @P5 BRA `(.L_x_16783) ;  /* 0x0000002000005947 */ /* 0x000fea0003800000 */
[----:B------:R-:W-:Y:S05]  /*1f10*/  @P2 BRA `(.L_x_16784) ;  /* 0x0000008000002947 */ /* 0x000fea0003800000 */
[----:B------:R-:W-:Y:S05]  /*1f20*/  BRA `(.L_x_16785) ;  /* 0x0000009000007947 */ /* 0x000fea0003800000 */
.L_x_16783:
[----:B-----5:R-:W-:-:S05]  /*1f30*/  HADD2.F32 R112, -RZ, R25.H0_H0 ;  /* 0x20000019ff707230 */ /* 0x020fca0000004100 */
[----:B------:R-:W-:Y:S01]  /*1f40*/  FADD.FTZ R117, R112, R117 ;  /* 0x0000007570757221 */ /* 0x000fe20000010000 */
[----:B------:R-:W-:Y:S05]  /*1f50*/  BRA `(.L_x_16784) ;  /* 0x0000004000007947 */ /* 0x000fea0003800000 */
.L_x_16782:
[----:B-----5:R-:W-:Y:S02]  /*1f60*/  HADD2.F32 R112, -RZ, R29.H0_H0 ;  /* 0x2000001dff707230 */ /* 0x020fe40000004100 */
[----:B------:R-:W-:-:S03]  /*1f70*/  @P3 HADD2.F32 R126, -RZ, R25.H0_H0 ;  /* 0x20000019ff7e3230 */ /* 0x000fc60000004100 */
[----:B------:R-:W-:-:S04]  /*1f80*/  FADD.FTZ R117, R112, R117 ;  /* 0x0000007570757221 */ /* 0x000fc80000010000 */
[----:B------:R-:W-:-:S05]  /*1f90*/  @P3 FADD.FTZ R117, R126, R117 ;  /* 0x000000757e753221 */ /* 0x000fca0000010000 */
.L_x_16784:
[----:B------:R-:W-:-:S04]  /*1fa0*/  F2FP.PACK_AB R112, RZ, R117 ;  /* 0x00000075ff70723e */ /* 0x000fc800000000ff */
[----:B------:R-:W-:Y:S02]  /*1fb0*/  PRMT R21, R112, 0x7610, R21 ;  /* 0x0000761070157816 */ /* 0x000fe40000000015 */
.L_x_16785:
[----:B------:R-:W-:Y:S01]  /*1fc0*/  HADD2.F32 R125, -RZ, R113.H1_H1 ;  /* 0x30000071ff7d7230 */ /* 0x000fe20000004100 */
[----:B------:R-:W-:Y:S05]  /*1fd0*/  @P4 BRA `(.L_x_16786) ;  /* 0x0000008000004947 */ /* 0x000fea0003800000 */
[----:B------:R-:W-:-:S04]  /*1fe0*/  ISETP.NE.U32.AND P5, PT, RZ, c[0x0][0x180], PT ;  /* 0x00006000ff007a0c */ /* 0x000fc80003fa5070 */
[----:B------:R-:W-:-:S13]  /*1ff0*/  ISETP.NE.AND.EX P5, PT, RZ, c[0x0][0x184], PT, P5 ;  /* 0x00006100ff007a0c */ /* 0x000fda0003fa5350 */
[----:B------:R-:W-:Y:S05]  /*2000*/  @P5 BRA `(.L_x_16787) ;  /* 0x0000002000005947 */ /* 0x000fea0003800000 */
[----:B------:R-:W-:Y:S05]  /*2010*/  @P2 BRA `(.L_x_16788) ;  /* 0x0000008000002947 */ /* 0x000fea0003800000 */
[----:B------:R-:W-:Y:S05]  /*2020*/  BRA `(.L_x_16789) ;  /* 0x0000009000007947 */ /* 0x000fea0003800000 */
.L_x_16787:
[----:B-----5:R-:W-:-:S05]  /*2030*/  HADD2.F32 R112, -RZ, R25.H1_H1 ;  /* 0x30000019ff707230 */ /* 0x020fca0000004100 */
[----:B------:R-:W-:Y:S01]  /*2040*/  FADD.FTZ R125, R112, R125 ;  /* 0x0000007d707d7221 */ /* 0x000fe20000010000 */
[----:B------:R-:W-:Y:S05]  /*2050*/  BRA `(.L_x_16788) ;  /* 0x0000004000007947 */ /* 0x000fea0003800000 */
.L_x_16786:
[----:B-----5:R-:W-:Y:S02]  /*2060*/  HADD2.F32 R112, -RZ, R29.H1_H1 ;  /* 0x3000001dff707230 */ /* 0x020fe40000004100 */
[----:B------:R-:W-:-:S03]  /*2070*/  @P3 HADD2.F32 R126, -RZ, R25.H1_H1 ;  /* 0x30000019ff7e3230 */ /* 0x000fc60000004100 */
[----:B------:R-:W-:-:S04]  /*2080*/  FADD.FTZ R125, R112, R125 ;  /* 0x0000007d707d7221 */ /* 0x000fc80000010000 */
[----:B------:R-:W-:-:S05]  /*2090*/  @P3 FADD.FTZ R125, R126, R125 ;  /* 0x0000007d7e7d3221 */ /* 0x000fca0000010000 */
.L_x_16788:
[----:B------:R-:W-:-:S04]  /*20a0*/  F2FP.PACK_AB R112, RZ, R125 ;  /* 0x0000007dff70723e */ /* 0x000fc800000000ff */
[----:B------:R-:W-:Y:S02]  /*20b0*/  PRMT R21, R21, 0x5410, R112 ;  /* 0x0000541015157816 */ /* 0x000fe40000000070 */
.L_x_16789:
[----:B------:R-:W-:Y:S01]  /*20c0*/  HADD2.F32 R126, -RZ, R114.H0_H0 ;  /* 0x20000072ff7e7230 */ /* 0x000fe20000004100 */
[----:B------:R-:W-:Y:S05]  /*20d0*/  @P4 BRA `(.L_x_16790) ;  /* 0x0000008000004947 */ /* 0x000fea0003800000 */
[----:B------:R-:W-:-:S04]  /*20e0*/  ISETP.NE.U32.AND P5, PT, RZ, c[0x0][0x180], PT ;  /* 0x00006000ff007a0c */ /* 0x000fc80003fa5070 */
[----:B------:R-:W-:-:S13]  /*20f0*/  ISETP.NE.AND.EX P5, PT, RZ, c[0x0][0x184], PT, P5 ;  /* 0x00006100ff007a0c */ /* 0x000fda0003fa5350 */
[----:B------:R-:W-:Y:S05]  /*2100*/  @P5 BRA `(.L_x_16791) ;  /* 0x0000002000005947 */ /* 0x000fea0003800000 */
[----:B------:R-:W-:Y:S05]  /*2110*/  @P2 BRA `(.L_x_16792) ;  /* 0x0000008000002947 */ /* 0x000fea0003800000 */
[----:B------:R-:W-:Y:S05]  /*2120*/  BRA `(.L_x_16793) ;  /* 0x0000009000007947 */ /* 0x000fea0003800000 */
.L_x_16791:
[----:B-----5:R-:W-:-:S05]  /*2130*/  HADD2.F32 R113, -RZ, R26.H0_H0 ;  /* 0x2000001aff717230 */ /* 0x020fca0000004100 */
[----:B------:R-:W-:Y:S01]  /*2140*/  FADD.FTZ R126, R113, R126 ;  /* 0x0000007e717e7221 */ /* 0x000fe20000010000 */
[----:B------:R-:W-:Y:S05]  /*2150*/  BRA `(.L_x_16792) ;  /* 0x0000004000007947 */ /* 0x000fea0003800000 */
.L_x_16790:
[----:B-----5:R-:W-:Y:S02]  /*2160*/  HADD2.F32 R113, -RZ, R30.H0_H0 ;  /* 0x2000001eff717230 */ /* 0x020fe40000004100 */
[----:B------:R-:W-:-:S03]  /*2170*/  @P3 HADD2.F32 R135, -RZ, R26.H0_H0 ;  /* 0x2000001aff873230 */ /* 0x000fc60000004100 */
[----:B------:R-:W-:-:S04]  /*2180*/  FADD.FTZ R126, R113, R126 ;  /* 0x0000007e717e7221 */ /* 0x000fc80000010000 */
[----:B------:R-:W-:-:S05]  /*2190*/  @P3 FADD.FTZ R126, R135, R126 ;  /* 0x0000007e877e3221 */ /* 0x000fca0000010000 */
.L_x_16792:
[----:B------:R-:W-:-:S04]  /*21a0*/  F2FP.PACK_AB R112, RZ, R126 ;  /* 0x0000007eff70723e */ /* 0x000fc800000000ff */
[----:B------:R-:W-:Y:S02]  /*21b0*/  PRMT R22, R112, 0x7610, R22 ;  /* 0x0000761070167816 */ /* 0x000fe40000000016 */
.L_x_16793:
[----:B------:R-:W-:Y:S01]  /*21c0*/  HADD2.F32 R135, -RZ, R114.H1_H1 ;  /* 0x30000072ff877230 */ /* 0x000fe20000004100 */
[----:B------:R-:W-:Y:S05]  /*21d0*/  @P4 BRA `(.L_x_16794) ;  /* 0x0000008000004947 */ /* 0x000fea0003800000 */
[----:B------:R-:W-:-:S04]  /*21e0*/  ISETP.NE.U32.AND P5, PT, RZ, c[0x0][0x180], PT ;  /* 0x00006000ff007a0c */ /* 0x000fc80003fa5070 */
[----:B------:R-:W-:-:S13]  /*21f0*/  ISETP.NE.AND.EX P5, PT, RZ, c[0x0][0x184], PT, P5 ;  /* 0x00006100ff007a0c */ /* 0x000fda0003fa5350 */
[----:B------:R-:W-:Y:S05]  /*2200*/  @P5 BRA `(.L_x_16795) ;  /* 0x0000002000005947 */ /* 0x000fea0003800000 */
[----:B------:R-:W-:Y:S05]  /*2210*/  @P2 BRA `(.L_x_16796) ;  /* 0x0000008000002947 */ /* 0x000fea0003800000 */
[----:B------:R-:W-:Y:S05]  /*2220*/  BRA `(.L_x_16797) ;  /* 0x0000009000007947 */ /* 0x000fea0003800000 */
.L_x_16795:
[----:B-----5:R-:W-:-:S05]  /*2230*/  HADD2.F32 R112, -RZ, R26.H1_H1 ;  /* 0x3000001aff707230 */ /* 0x020fca0000004100 */
[----:B------:R-:W-:Y:S01]  /*2240*/  FADD.FTZ R135, R112, R135 ;  /* 0x0000008770877221 */ /* 0x000fe20000010000 */
[----:B------:R-:W-:Y:S05]  /*2250*/  BRA `(.L_x_16796) ;  /* 0x0000004000007947 */ /* 0x000fea0003800000 */
.L_x_16794:
[----:B-----5:R-:W-:Y:S02]  /*2260*/  HADD2.F32 R112, -RZ, R30.H1_H1 ;  /* 0x3000001eff707230 */ /* 0x020fe40000004100 */
[----:B------:R-:W-:-:S03]  /*2270*/  @P3 HADD2.F32 R114, -RZ, R26.H1_H1 ;  /* 0x3000001aff723230 */ /* 0x000fc60000004100 */
[----:B------:R-:W-:-:S04]  /*2280*/  FADD.FTZ R135, R112, R135 ;  /* 0x0000008770877221 */ /* 0x000fc80000010000 */
[----:B------:R-:W-:-:S05]  /*2290*/  @P3 FADD.FTZ R135, R114, R135 ;  /* 0x0000008772873221 */ /* 0x000fca0000010000 */
.L_x_16796:
[----:B------:R-:W-:-:S04]  /*22a0*/  F2FP.PACK_AB R112, RZ, R135 ;  /* 0x00000087ff70723e */ /* 0x000fc800000000ff */
[----:B------:R-:W-:Y:S02]  /*22b0*/  PRMT R22, R22, 0x5410, R112 ;  /* 0x0000541016167816 */ /* 0x000fe40000000070 */
.L_x_16797:
[----:B------:R-:W-:Y:S01]  /*22c0*/  HADD2.F32 R137, -RZ, R115.H0_H0 ;  /* 0x20000073ff897230 */ /* 0x000fe20000004100 */
[----:B------:R-:W-:Y:S05]  /*22d0*/  @P4 BRA `(.L_x_16798) ;  /* 0x0000008000004947 */ /* 0x000fea0003800000 */
[----:B------:R-:W-:-:S04]  /*22e0*/  ISETP.NE.U32.AND P5, PT, RZ, c[0x0][0x180], PT ;  /* 0x00006000ff007a0c */ /* 0x000fc80003fa5070 */
[----:B------:R-:W-:-:S13]  /*22f0*/  ISETP.NE.AND.EX P5, PT, RZ, c[0x0][0x184], PT, P5 ;  /* 0x00006100ff007a0c */ /* 0x000fda0003fa5350 */
[----:B------:R-:W-:Y:S05]  /*2300*/  @P5 BRA `(.L_x_16799) ;  /* 0x0000002000005947 */ /* 0x000fea0003800000 */
[----:B------:R-:W-:Y:S05]  /*2310*/  @P2 BRA `(.L_x_16800) ;  /* 0x0000008000002947 */ /* 0x000fea0003800000 */
[----:B------:R-:W-:Y:S05]  /*2320*/  BRA `(.L_x_16801) ;  /* 0x0000009000007947 */ /* 0x000fea0003800000 */
.L_x_16799:
[----:B-----5:R-:W-:-:S05]  /*2330*/  HADD2.F32 R112, -RZ, R27.H0_H0 ;  /* 0x2000001bff707230 */ /* 0x020fca0000004100 */
[----:B------:R-:W-:Y:S01]  /*2340*/  FADD.FTZ R137, R112, R137 ;  /* 0x0000008970897221 */ /* 0x000fe20000010000 */
[----:B------:R-:W-:Y:S05]  /*2350*/  BRA `(.L_x_16800) ;  /* 0x0000004000007947 */ /* 0x000fea0003800000 */
.L_x_16798:
[----:B-----5:R-:W-:Y:S02]  /*2360*/  HADD2.F32 R112, -RZ, R31.H0_H0 ;  /* 0x2000001fff707230 */ /* 0x020fe40000004100 */
[----:B------:R-:W-:-:S03]  /*2370*/  @P3 HADD2.F32 R114, -RZ, R27.H0_H0 ;  /* 0x2000001bff723230 */ /* 0x000fc60000004100 */
[----:B------:R-:W-:-:S04]  /*2380*/  FADD.FTZ R137, R112, R137 ;  /* 0x0000008970897221 */ /* 0x000fc80000010000 */
[----:B------:R-:W-:-:S05]  /*2390*/  @P3 FADD.FTZ R137, R114, R137 ;  /* 0x0000008972893221 */ /* 0x000fca0000010000 */
.L_x_16800:
[----:B------:R-:W-:-:S04]  /*23a0*/  F2FP.PACK_AB R112, RZ, R137 ;  /* 0x00000089ff70723e */ /* 0x000fc800000000ff */
[----:B------:R-:W-:Y:S02]  /*23b0*/  PRMT R23, R112, 0x7610, R23 ;  /* 0x0000761070177816 */ /* 0x000fe40000000017 */
.L_x_16801:
[----:B------:R-:W-:Y:S01]  /*23c0*/  HADD2.F32 R149, -RZ, R115.H1_H1 ;  /* 0x30000073ff957230 */ /* 0x000fe20000004100 */
[----:B------:R-:W-:Y:S05]  /*23d0*/  @P4 BRA `(.L_x_16802) ;  /* 0x0000008000004947 */ /* 0x000fea0003800000 */
[----:B------:R-:W-:-:S04]  /*23e0*/  ISETP.NE.U32.AND P3, PT, RZ, c[0x0][0x180], PT ;  /* 0x00006000ff007a0c */ /* 0x000fc80003f65070 */
[----:B------:R-:W-:-:S13]  /*23f0*/  ISETP.NE.AND.EX P3, PT, RZ, c[0x0][0x184], PT, P3 ;  /* 0x00006100ff007a0c */ /* 0x000fda0003f65330 */
[----:B------:R-:W-:Y:S05]  /*2400*/  @P3 BRA `(.L_x_16803) ;  /* 0x0000002000003947 */ /* 0x000fea0003800000 */
[----:B------:R-:W-:Y:S05]  /*2410*/  @P2 BRA `(.L_x_16804) ;  /* 0x0000008000002947 */ /* 0x000fea0003800000 */
[----:B------:R-:W-:Y:S05]  /*2420*/  BRA `(.L_x_16805) ;  /* 0x0000009000007947 */ /* 0x000fea0003800000 */
.L_x_16803:
[----:B-----5:R-:W-:-:S05]  /*2430*/  HADD2.F32 R112, -RZ, R27.H1_H1 ;  /* 0x3000001bff707230 */ /* 0x020fca0000004100 */
[----:B------:R-:W-:Y:S01]  /*2440*/  FADD.FTZ R149, R112, R149 ;  /* 0x0000009570957221 */ /* 0x000fe20000010000 */
[----:B------:R-:W-:Y:S05]  /*2450*/  BRA `(.L_x_16804) ;  /* 0x0000004000007947 */ /* 0x000fea0003800000 */
.L_x_16802:
[----:B-----5:R-:W-:Y:S02]  /*2460*/  HADD2.F32 R112, -RZ, R31.H1_H1 ;  /* 0x3000001fff707230 */ /* 0x020fe40000004100 */
[----:B------:R-:W-:-:S03]  /*2470*/  @P3 HADD2.F32 R114, -RZ, R27.H1_H1 ;  /* 0x3000001bff723230 */ /* 0x000fc60000004100 */
[----:B------:R-:W-:-:S04]  /*2480*/  FADD.FTZ R149, R112, R149 ;  /* 0x0000009570957221 */ /* 0x000fc80000010000 */
[----:B------:R-:W-:-:S05]  /*2490*/  @P3 FADD.FTZ R149, R114, R149 ;  /* 0x0000009572953221 */ /* 0x000fca0000010000 */
.L_x_16804:
[----:B------:R-:W-:-:S04]  /*24a0*/  F2FP.PACK_AB R112, RZ, R149 ;  /* 0x00000095ff70723e */ /* 0x000fc800000000ff */
[----:B------:R-:W-:Y:S02]  /*24b0*/  PRMT R23, R23, 0x5410, R112 ;  /* 0x0000541017177816 */ /* 0x000fe40000000070 */
.L_x_16805:
[----:B------:R-:W-:-:S04]  /*24c0*/  @P2 LEA R112, P3, R134, c[0x0][0x188], 0x4 ;  /* 0x0000620086702a11 */ /* 0x000fc800078620ff */
[C---:B------:R-:W-:Y:S02]  /*24d0*/  @P2 LEA.HI.X R113, R134.reuse, c[0x0][0x18c], RZ, 0x4, P3 ;  /* 0x0000630086712a11 */ /* 0x040fe400018f24ff */
[----:B------:R-:W-:-:S03]  /*24e0*/  IADD3 R134, R134, 0x80, RZ ;  /* 0x0000008086867810 */ /* 0x000fc60007ffe0ff */
[----:B------:R1:W-:Y:S04]  /*24f0*/  @P2 STG.E.128 [R112.64], R20 ;  /* 0x0000001470002986 */ /* 0x0003e8000c101d04 */
.L_x_16773:
[----:B------:R-:W-:Y:S05]  /*2500*/  BSYNC B0 ;  /* 0x0000000000007941 */ /* 0x000fea0003800000 */
.L_x_16772:
        /* <DEDUP_REMOVED lines=25> */
.L_x_16809:
[----:B-----5:R-:W-:-:S05]  /*26a0*/  HADD2.F32 R118, -RZ, R24.H0_H0 ;  /* 0x20000018ff767230 */ /* 0x020fca0000004100 */
[----:B------:R-:W-:Y:S01]  /*26b0*/  FADD.FTZ R11, R118, R11 ;  /* 0x0000000b760b7221 */ /* 0x000fe20000010000 */
[----:B------:R-:W-:Y:S05]  /*26c0*/  BRA `(.L_x_16810) ;  /* 0x0000004000007947 */ /* 0x000fea0003800000 */
.L_x_16808:
[----:B-1---5:R-:W-:Y:S02]  /*26d0*/  HADD2.F32 R118, -RZ, R28.H0_H0 ;  /* 0x2000001cff767230 */ /* 0x022fe40000004100 */
[----:B------:R-:W-:-:S03]  /*26e0*/  @P3 HADD2.F32 R128, -RZ, R24.H0_H0 ;  /* 0x20000018ff803230 */ /* 0x000fc60000004100 */
[----:B------:R-:W-:-:S04]  /*26f0*/  FADD.FTZ R11, R118, R11 ;  /* 0x0000000b760b7221 */ /* 0x000fc80000010000 */
[----:B------:R-:W-:-:S05]  /*2700*/  @P3 FADD.FTZ R11, R128, R11 ;  /* 0x0000000b800b3221 */ /* 0x000fca0000010000 */
.L_x_16810:
[----:B------:R-:W-:-:S04]  /*2710*/  F2FP.PACK_AB R118, RZ, R11 ;  /* 0x0000000bff76723e */ /* 0x000fc800000000ff */
[----:B------:R-:W-:Y:S02]  /*2720*/  PRMT R20, R118, 0x7610, R20 ;  /* 0x0000761076147816 */ /* 0x000fe40000000014 */
.L_x_16811:
[----:B------:R-:W-:Y:S01]  /*2730*/  HADD2.F32 R118, -RZ, R112.H1_H1 ;  /* 0x30000070ff767230 */ /* 0x000fe20000004100 */
[----:B------:R-:W-:Y:S05]  /*2740*/  @P4 BRA `(.L_x_16812) ;  /* 0x0000008000004947 */ /* 0x000fea0003800000 */
[----:B------:R-:W-:-:S04]  /*2750*/  ISETP.NE.U32.AND P5, PT, RZ, c[0x0][0x180], PT ;  /* 0x00006000ff007a0c */ /* 0x000fc80003fa5070 */
[----:B------:R-:W-:-:S13]  /*2760*/  ISETP.NE.AND.EX P5, PT, RZ, c[0x0][0x184], PT, P5 ;  /* 0x00006100ff007a0c */ /* 0x000fda0003fa5350 */
[----:B------:R-:W-:Y:S05]  /*2770*/  @P5 BRA `(.L_x_16813) ;  /* 0x0000002000005947 */ /* 0x000fea0003800000 */
[----:B------:R-:W-:Y:S05]  /*2780*/  @P2 BRA `(.L_x_16814) ;  /* 0x0000008000002947 */ /* 0x000fea0003800000 */
[----:B------:R-:W-:Y:S05]  /*2790*/  BRA `(.L_x_16815) ;  /* 0x0000009000007947 */ /* 0x000fea0003800000 */
.L_x_16813:
[----:B-----5:R-:W-:-:S05]  /*27a0*/  HADD2.F32 R119, -RZ, R24.H1_H1 ;  /* 0x30000018ff777230 */ /* 0x020fca0000004100 */
[----:B------:R-:W-:Y:S01]  /*27b0*/  FADD.FTZ R118, R119, R118 ;  /* 0x0000007677767221 */ /* 0x000fe20000010000 */
[----:B------:R-:W-:Y:S05]  /*27c0*/  BRA `(.L_x_16814) ;  /* 0x0000004000007947 */ /* 0x000fea0003800000 */
.L_x_16812:
[----:B-----5:R-:W-:Y:S02]  /*27d0*/  HADD2.F32 R119, -RZ, R28.H1_H1 ;  /* 0x3000001cff777230 */ /* 0x020fe40000004100 */
[----:B------:R-:W-:-:S03]  /*27e0*/  @P3 HADD2.F32 R127, -RZ, R24.H1_H1 ;  /* 0x30000018ff7f3230 */ /* 0x000fc60000004100 */
[----:B------:R-:W-:-:S04]  /*27f0*/  FADD.FTZ R118, R119, R118 ;  /* 0x0000007677767221 */ /* 0x000fc80000010000 */
[----:B------:R-:W-:-:S05]  /*2800*/  @P3 FADD.FTZ R118, R127, R118 ;  /* 0x000000767f763221 */ /* 0x000fca0000010000 */
.L_x_16814:
[----:B------:R-:W-:-:S04]  /*2810*/  F2FP.PACK_AB R112, RZ, R118 ;  /* 0x00000076ff70723e */ /* 0x000fc800000000ff */
[----:B------:R-:W-:Y:S02]  /*2820*/  PRMT R20, R20, 0x5410, R112 ;  /* 0x0000541014147816 */ /* 0x000fe40000000070 */
.L_x_16815:
[----:B------:R-:W-:Y:S01]  /*2830*/  HADD2.F32 R119, -RZ, R113.H0_H0 ;  /* 0x20000071ff777230 */ /* 0x000fe20000004100 */
[----:B------:R-:W-:Y:S05]  /*2840*/  @P4 BRA `(.L_x_16816) ;  /* 0x0000008000004947 */ /* 0x000fea0003800000 */
[----:B------:R-:W-:-:S04]  /*2850*/  ISETP.NE.U32.AND P5, PT, RZ, c[0x0][0x180], PT ;  /* 0x00006000ff007a0c */ /* 0x000fc80003fa5070 */
[----:B------:R-:W-:-:S13]  /*2860*/  ISETP.NE.AND.EX P5, PT, RZ, c[0x0][0x184], PT, P5 ;  /* 0x00006100ff007a0c */ /* 0x000fda0003fa5350 */
[----:B------:R-:W-:Y:S05]  /*2870*/  @P5 BRA `(.L_x_16817) ;  /* 0x0000002000005947 */ /* 0x000fea0003800000 */
[----:B------:R-:W-:Y:S05]  /*2880*/  @P2 BRA `(.L_x_16818) ;  /* 0x0000008000002947 */ /* 0x000fea0003800000 */
[----:B------:R-:W-:Y:S05]  /*2890*/  BRA `(.L_x_16819) ;  /* 0x0000009000007947 */ /* 0x000fea0003800000 */
.L_x_16817:
[----:B-----5:R-:W-:-:S05]  /*28a0*/  HADD2.F32 R112, -RZ, R25.H0_H0 ;  /* 0x20000019ff707230 */ /* 0x020fca0000004100 */
[----:B------:R-:W-:Y:S01]  /*28b0*/  FADD.FTZ R119, R112, R119 ;  /* 0x0000007770777221 */ /* 0x000fe20000010000 */
[----:B------:R-:W-:Y:S05]  /*28c0*/  BRA `(.L_x_16818) ;  /* 0x0000004000007947 */ /* 0x000fea0003800000 */
.L_x_16816:
[----:B-----5:R-:W-:Y:S02]  /*28d0*/  HADD2.F32 R112, -RZ, R29.H0_H0 ;  /* 0x2000001dff707230 */ /* 0x020fe40000004100 */
[----:B------:R-:W-:-:S03]  /*28e0*/  @P3 HADD2.F32 R128, -RZ, R25.H0_H0 ;  /* 0x20000019ff803230 */ /* 0x000fc60000004100 */
[----:B------:R-:W-:-:S04]  /*28f0*/  FADD.FTZ R119, R112, R119 ;  /* 0x0000007770777221 */ /* 0x000fc80000010000 */
[----:B------:R-:W-:-:S05]  /*2900*/  @P3 FADD.FTZ R119, R128, R119 ;  /* 0x0000007780773221 */ /* 0x000fca0000010000 */
.L_x_16818:
[----:B------:R-:W-:-:S04]  /*2910*/  F2FP.PACK_AB R112, RZ, R119 ;  /* 0x00000077ff70723e */ /* 0x000fc800000000ff */
[----:B------:R-:W-:Y:S02]  /*2920*/  PRMT R21, R112, 0x7610, R21 ;  /* 0x0000761070157816 */ /* 0x000fe40000000015 */
.L_x_16819:
[----:B------:R-:W-:Y:S01]  /*2930*/  HADD2.F32 R127, -RZ, R113.H1_H1 ;  /* 0x30000071ff7f7230 */ /* 0x000fe20000004100 */
[----:B------:R-:W-:Y:S05]  /*2940*/  @P4 BRA `(.L_x_16820) ;  /* 0x0000008000004947 */ /* 0x000fea0003800000 */
[----:B------:R-:W-:-:S04]  /*2950*/  ISETP.NE.U32.AND P5, PT, RZ, c[0x0][0x180], PT ;  /* 0x00006000ff007a0c */ /* 0x000fc80003fa5070 */
[----:B------:R-:W-:-:S13]  /*2960*/  ISETP.NE.AND.EX P5, PT, RZ, c[0x0][0x184], PT, P5 ;  /* 0x00006100ff007a0c */ /* 0x000fda0003fa5350 */
[----:B------:R-:W-:Y:S05]  /*2970*/  @P5 BRA `(.L_x_16821) ;  /* 0x0000002000005947 */ /* 0x000fea0003800000 */
[----:B------:R-:W-:Y:S05]  /*2980*/  @P2 BRA `(.L_x_16822) ;  /* 0x0000008000002947 */ /* 0x000fea0003800000 */
[----:B------:R-:W-:Y:S05]  /*2990*/  BRA `(.L_x_16823) ;  /* 0x0000009000007947 */ /* 0x000fea0003800000 */
.L_x_16821:
[----:B-----5:R-:W-:-:S05]  /*29a0*/  HADD2.F32 R112, -RZ, R25.H1_H1 ;  /* 0x30000019ff707230 */ /* 0x020fca0000004100 */
[----:B------:R-:W-:Y:S01]  /*29b0*/  FADD.FTZ R127, R112, R127 ;  /* 0x0000007f707f7221 */ /* 0x000fe20000010000 */
[----:B------:R-:W-:Y:S05]  /*29c0*/  BRA `(.L_x_16822) ;  /* 0x0000004000007947 */ /* 0x000fea0003800000 */
.L_x_16820:
[----:B-----5:R-:W-:Y:S02]  /*29d0*/  HADD2.F32 R112, -RZ, R29.H1_H1 ;  /* 0x3000001dff707230 */ /* 0x020fe40000004100 */
[----:B------:R-:W-:-:S03]  /*29e0*/  @P3 HADD2.F32 R128, -RZ, R25.H1_H1 ;  /* 0x30000019ff803230 */ /* 0x000fc60000004100 */
[----:B------:R-:W-:-:S04]  /*29f0*/  FADD.FTZ R127, R112, R127 ;  /* 0x0000007f707f7221 */ /* 0x000fc80000010000 */
[----:B------:R-:W-:-:S05]  /*2a00*/  @P3 FADD.FTZ R127, R128, R127 ;  /* 0x0000007f807f3221 */ /* 0x000fca0000010000 */
.L_x_16822:
[----:B------:R-:W-:-:S04]  /*2a10*/  F2FP.PACK_AB R112, RZ, R127 ;  /* 0x0000007fff70723e */ /* 0x000fc800000000ff */
[----:B------:R-:W-:Y:S02]  /*2a20*/  PRMT R21, R21, 0x5410, R112 ;  /* 0x0000541015157816 */ /* 0x000fe40000000070 */
.L_x_16823:
[----:B------:R-:W-:Y:S01]  /*2a30*/  HADD2.F32 R128, -RZ, R114.H0_H0 ;  /* 0x20000072ff807230 */ /* 0x000fe20000004100 */
[----:B------:R-:W-:Y:S05]  /*2a40*/  @P4 BRA `(.L_x_16824) ;  /* 0x0000008000004947 */ /* 0x000fea0003800000 */
[----:B------:R-:W-:-:S04]  /*2a50*/  ISETP.NE.U32.AND P5, PT, RZ, c[0x0][0x180], PT ;  /* 0x00006000ff007a0c */ /* 0x000fc80003fa5070 */
[----:B------:R-:W-:-:S13]  /*2a60*/  ISETP.NE.AND.EX P5, PT, RZ, c[0x0][0x184], PT, P5 ;  /* 0x00006100ff007a0c */ /* 0x000fda0003fa5350 */
[----:B------:R-:W-:Y:S05]  /*2a70*/  @P5 BRA `(.L_x_16825) ;  /* 0x0000002000005947 */ /* 0x000fea0003800000 */
[----:B------:R-:W-:Y:S05]  /*2a80*/  @P2 BRA `(.L_x_16826) ;  /* 0x0000008000002947 */ /* 0x000fea0003800000 */
[----:B------:R-:W-:Y:S05]  /*2a90*/  BRA `(.L_x_16827) ;  /* 0x0000009000007947 */ /* 0x000fea0003800000 */
.L_x_16825:
[----:B-----5:R-:W-:-:S05]  /*2aa0*/  HADD2.F32 R113, -RZ, R26.H0_H0 ;  /* 0x2000001aff717230 */ /* 0x020fca0000004100 */
[----:B------:R-:W-:Y:S01]  /*2ab0*/  FADD.FTZ R128, R113, R128 ;  /* 0x0000008071807221 */ /* 0x000fe20000010000 */
[----:B------:R-:W-:Y:S05]  /*2ac0*/  BRA `(.L_x_16826) ;  /* 0x0000004000007947 */ /* 0x000fea0003800000 */
.L_x_16824:
[----:B-----5:R-:W-:Y:S02]  /*2ad0*/  HADD2.F32 R113, -RZ, R30.H0_H0 ;  /* 0x2000001eff717230 */ /* 0x020fe40000004100 */
[----:B------:R-:W-:-:S03]  /*2ae0*/  @P3 HADD2.F32 R139, -RZ, R26.H0_H0 ;  /* 0x2000001aff8b3230 */ /* 0x000fc60000004100 */
[----:B------:R-:W-:-:S04]  /*2af0*/  FADD.FTZ R128, R113, R128 ;  /* 0x0000008071807221 */ /* 0x000fc80000010000 */
[----:B------:R-:W-:-:S05]  /*2b00*/  @P3 FADD.FTZ R128, R139, R128 ;  /* 0x000000808b803221 */ /* 0x000fca0000010000 */
.L_x_16826:
[----:B------:R-:W-:-:S04]  /*2b10*/  F2FP.PACK_AB R112, RZ, R128 ;  /* 0x00000080ff70723e */ /* 0x000fc800000000ff */
[----:B------:R-:W-:Y:S02]  /*2b20*/  PRMT R22, R112, 0x7610, R22 ;  /* 0x0000761070167816 */ /* 0x000fe40000000016 */
.L_x_16827:
[----:B------:R-:W-:Y:S01]  /*2b30*/  HADD2.F32 R139, -RZ, R114.H1_H1 ;  /* 0x30000072ff8b7230 */ /* 0x000fe20000004100 */
[----:B------:R-:W-:Y:S05]  /*2b40*/  @P4 BRA `(.L_x_16828) ;  /* 0x0000008000004947 */ /* 0x000fea0003800000 */
[----:B------:R-:W-:-:S04]  /*2b50*/  ISETP.NE.U32.AND P5, PT, RZ, c[0x0][0x180], PT ;  /* 0x00006000ff007a0c */ /* 0x000fc80003fa5070 */
[----:B------:R-:W-:-:S13]  /*2b60*/  ISETP.NE.AND.EX P5, PT, RZ, c[0x0][0x184], PT, P5 ;  /* 0x00006100ff007a0c */ /* 0x000fda0003fa5350 */
[----:B------:R-:W-:Y:S05]  /*2b70*/  @P5 BRA `(.L_x_16829) ;  /* 0x0000002000005947 */ /* 0x000fea0003800000 */
[----:B------:R-:W-:Y:S05]  /*2b80*/  @P2 BRA `(.L_x_16830) ;  /* 0x0000008000002947 */ /* 0x000fea0003800000 */
[----:B------:R-:W-:Y:S05]  /*2b90*/  BRA `(.L_x_16831) ;  /* 0x0000009000007947 */ /* 0x000fea0003800000 */
.L_x_16829:
[----:B-----5:R-:W-:-:S05]  /*2ba0*/  HADD2.F32 R112, -RZ, R26.H1_H1 ;  /* 0x3000001aff707230 */ /* 0x020fca0000004100 */
[----:B------:R-:W-:Y:S01]  /*2bb0*/  FADD.FTZ R139, R112, R139 ;  /* 0x0000008b708b7221 */ /* 0x000fe20000010000 */
[----:B------:R-:W-:Y:S05]  /*2bc0*/  BRA `(.L_x_16830) ;  /* 0x0000004000007947 */ /* 0x000fea0003800000 */
.L_x_16828:
[----:B-----5:R-:W-:Y:S02]  /*2bd0*/  HADD2.F32 R112, -RZ, R30.H1_H1 ;  /* 0x3000001eff707230 */ /* 0x020fe40000004100 */
[----:B------:R-:W-:-:S03]  /*2be0*/  @P3 HADD2.F32 R114, -RZ, R26.H1_H1 ;  /* 0x3000001aff723230 */ /* 0x000fc60000004100 */
[----:B------:R-:W-:-:S04]  /*2bf0*/  FADD.FTZ R139, R112, R139 ;  /* 0x0000008b708b7221 */ /* 0x000fc80000010000 */
[----:B------:R-:W-:-:S05]  /*2c00*/  @P3 FADD.FTZ R139, R114, R139 ;  /* 0x0000008b728b3221 */ /* 0x000fca0000010000 */
.L_x_16830:
[----:B------:R-:W-:-:S04]  /*2c10*/  F2FP.PACK_AB R112, RZ, R139 ;  /* 0x0000008bff70723e */ /* 0x000fc800000000ff */
[----:B------:R-:W-:Y:S02]  /*2c20*/  PRMT R22, R22, 0x5410, R112 ;  /* 0x0000541016167816 */ /* 0x000fe40000000070 */
.L_x_16831:
[----:B------:R-:W-:Y:S01]  /*2c30*/  HADD2.F32 R141, -RZ, R115.H0_H0 ;  /* 0x20000073ff8d7230 */ /* 0x000fe20000004100 */
[----:B------:R-:W-:Y:S05]  /*2c40*/  @P4 BRA `(.L_x_16832) ;  /* 0x0000008000004947 */ /* 0x000fea0003800000 */
[----:B------:R-:W-:-:S04]  /*2c50*/  ISETP.NE.U32.AND P5, PT, RZ, c[0x0][0x180], PT ;  /* 0x00006000ff007a0c */ /* 0x000fc80003fa5070 */
[----:B------:R-:W-:-:S13]  /*2c60*/  ISETP.NE.AND.EX P5, PT, RZ, c[0x0][0x184], PT, P5 ;  /* 0x00006100ff007a0c */ /* 0x000fda0003fa5350 */
[----:B------:R-:W-:Y:S05]  /*2c70*/  @P5 BRA `(.L_x_16833) ;  /* 0x0000002000005947 */ /* 0x000fea0003800000 */
[----:B------:R-:W-:Y:S05]  /*2c80*/  @P2 BRA `(.L_x_16834) ;  /* 0x0000008000002947 */ /* 0x000fea0003800000 */
[----:B------:R-:W-:Y:S05]  /*2c90*/  BRA `(.L_x_16835) ;  /* 0x0000009000007947 */ /* 0x000fea0003800000 */
.L_x_16833:
[----:B-----5:R-:W-:-:S05]  /*2ca0*/  HADD2.F32 R112, -RZ, R27.H0_H0 ;  /* 0x2000001bff707230 */ /* 0x020fca0000004100 */
[----:B------:R-:W-:Y:S01]  /*2cb0*/  FADD.FTZ R141, R112, R141 ;  /* 0x0000008d708d7221 */ /* 0x000fe20000010000 */
[----:B------:R-:W-:Y:S05]  /*2cc0*/  BRA `(.L_x_16834) ;  /* 0x0000004000007947 */ /* 0x000fea0003800000 */
.L_x_16832:
[----:B-----5:R-:W-:Y:S02]  /*2cd0*/  HADD2.F32 R112, -RZ, R31.H0_H0 ;  /* 0x2000001fff707230 */ /* 0x020fe40000004100 */
[----:B------:R-:W-:-:S03]  /*2ce0*/  @P3 HADD2.F32 R114, -RZ, R27.H0_H0 ;  /* 0x2000001bff723230 */ /* 0x000fc60000004100 */
[----:B------:R-:W-:-:S04]  /*2cf0*/  FADD.FTZ R141, R112, R141 ;  /* 0x0000008d708d7221 */ /* 0x000fc80000010000 */
[----:B------:R-:W-:-:S05]  /*2d00*/  @P3 FADD.FTZ R141, R114, R141 ;  /* 0x0000008d728d3221 */ /* 0x000fca0000010000 */
.L_x_16834:
[----:B------:R-:W-:-:S04]  /*2d10*/  F2FP.PACK_AB R112, RZ, R141 ;  /* 0x0000008dff70723e */ /* 0x000fc800000000ff */
[----:B------:R-:W-:Y:S02]  /*2d20*/  PRMT R23, R112, 0x7610, R23 ;  /* 0x0000761070177816 */ /* 0x000fe40000000017 */
.L_x_16835:
[----:B------:R-:W-:Y:S01]  /*2d30*/  HADD2.F32 R151, -RZ, R115.H1_H1 ;  /* 0x30000073ff977230 */ /* 0x000fe20000004100 */
[----:B------:R-:W-:Y:S05]  /*2d40*/  @P4 BRA `(.L_x_16836) ;  /* 0x0000008000004947 */ /* 0x000fea0003800000 */
[----:B------:R-:W-:-:S04]  /*2d50*/  ISETP.NE.U32.AND P3, PT, RZ, c[0x0][0x180], PT ;  /* 0x00006000ff007a0c */ /* 0x000fc80003f65070 */
[----:B------:R-:W-:-:S13]  /*2d60*/  ISETP.NE.AND.EX P3, PT, RZ, c[0x0][0x184], PT, P3 ;  /* 0x00006100ff007a0c */ /* 0x000fda0003f65330 */
[----:B------:R-:W-:Y:S05]  /*2d70*/  @P3 BRA `(.L_x_16837) ;  /* 0x0000002000003947 */ /* 0x000fea0003800000 */
[----:B------:R-:W-:Y:S05]  /*2d80*/  @P2 BRA `(.L_x_16838) ;  /* 0x0000008000002947 */ /* 0x000fea0003800000 */
[----:B------:R-:W-:Y:S05]  /*2d90*/  BRA `(.L_x_16839) ;  /* 0x0000009000007947 */ /* 0x000fea0003800000 */
.L_x_16837:
[----:B-----5:R-:W-:-:S05]  /*2da0*/  HADD2.F32 R112, -RZ, R27.H1_H1 ;  /* 0x3000001bff707230 */ /* 0x020fca0000004100 */
[----:B------:R-:W-:Y:S01]  /*2db0*/  FADD.FTZ R151, R112, R151 ;  /* 0x0000009770977221 */ /* 0x000fe20000010000 */
[----:B------:R-:W-:Y:S05]  /*2dc0*/  BRA `(.L_x_16838) ;  /* 0x0000004000007947 */ /* 0x000fea0003800000 */
.L_x_16836:
[----:B-----5:R-:W-:Y:S02]  /*2dd0*/  HADD2.F32 R112, -RZ, R31.H1_H1 ;  /* 0x3000001fff707230 */ /* 0x020fe40000004100 */
[----:B------:R-:W-:-:S03]  /*2de0*/  @P3 HADD2.F32 R114, -RZ, R27.H1_H1 ;  /* 0x3000001bff723230 */ /* 0x000fc60000004100 */
[----:B------:R-:W-:-:S04]  /*2df0*/  FADD.FTZ R151, R112, R151 ;  /* 0x0000009770977221 */ /* 0x000fc80000010000 */
[----:B------:R-:W-:-:S05]  /*2e00*/  @P3 FADD.FTZ R151, R114, R151 ;  /* 0x0000009772973221 */ /* 0x000fca0000010000 */
.L_x_16838:
[----:B------:R-:W-:-:S04]  /*2e10*/  F2FP.PACK_AB R112, RZ, R151 ;  /* 0x00000097ff70723e */ /* 0x000fc800000000ff */
[----:B------:R-:W-:Y:S02]  /*2e20*/  PRMT R23, R23, 0x5410, R112 ;  /* 0x0000541017177816 */ /* 0x000fe40000000070 */
.L_x_16839:
[----:B------:R-:W-:-:S04]  /*2e30*/  @P2 LEA R112, P3, R134, c[0x0][0x188], 0x4 ;  /* 0x0000620086702a11 */ /* 0x000fc800078620ff */
[C---:B------:R-:W-:Y:S02]  /*2e40*/  @P2 LEA.HI.X R113, R134.reuse, c[0x0][0x18c], RZ, 0x4, P3 ;  /* 0x0000630086712a11 */ /* 0x040fe400018f24ff */
[----:B------:R-:W-:-:S03]  /*2e50*/  IADD3 R134, R134, 0x80, RZ ;  /* 0x0000008086867810 */ /* 0x000fc60007ffe0ff */
[----:B------:R1:W-:Y:S04]  /*2e60*/  @P2 STG.E.128 [R112.64], R20 ;  /* 0x0000001470002986 */ /* 0x0003e8000c101d04 */
.L_x_16807:
[----:B------:R-:W-:Y:S05]  /*2e70*/  BSYNC B0 ;  /* 0x0000000000007941 */ /* 0x000fea0003800000 */
.L_x_16806:
        /* <DEDUP_REMOVED lines=24> */
.L_x_16843:
[----:B-----5:R-:W-:-:S05]  /*3000*/  HADD2.F32 R121, -RZ, R24.H0_H0 ;  /* 0x20000018ff797230 */ /* 0x020fca0000004100 */
[----:B------:R-:W-:Y:S01]  /*3010*/  FADD.FTZ R12, R121, R12 ;  /* 0x0000000c790c7221 */ /* 0x000fe20000010000 */
[----:B------:R-:W-:Y:S05]  /*3020*/  BRA `(.L_x_16844) ;  /* 0x0000004000007947 */ /* 0x000fea0003800000 */
.L_x_16842:
[----:B-1---5:R-:W-:Y:S02]  /*3030*/  HADD2.F32 R121, -RZ, R28.H0_H0 ;  /* 0x2000001cff797230 */ /* 0x022fe40000004100 */
[----:B------:R-:W-:-:S03]  /*3040*/  @P3 HADD2.F32 R129, -RZ, R24.H0_H0 ;  /* 0x20000018ff813230 */ /* 0x000fc60000004100 */
[----:B------:R-:W-:-:S04]  /*3050*/  FADD.FTZ R12, R121, R12 ;  /* 0x0000000c790c7221 */ /* 0x000fc80000010000 */
[----:B------:R-:W-:-:S05]  /*3060*/  @P3 FADD.FTZ R12, R129, R12 ;  /* 0x0000000c810c3221 */ /* 0x000fca0000010000 */
.L_x_16844:
[----:B------:R-:W-:-:S04]  /*3070*/  F2FP.PACK_AB R120, RZ, R12 ;  /* 0x0000000cff78723e */ /* 0x000fc800000000ff */
[----:B------:R-:W-:Y:S02]  /*3080*/  PRMT R20, R120, 0x7610, R20 ;  /* 0x0000761078147816 */ /* 0x000fe40000000014 */
.L_x_16845:
[----:B------:R-:W-:Y:S01]  /*3090*/  HADD2.F32 R120, -RZ, R112.H1_H1 ;  /* 0x30000070ff787230 */ /* 0x000fe20000004100 */
[----:B------:R-:W-:Y:S05]  /*30a0*/  @P4 BRA `(.L_x_16846) ;  /* 0x0000008000004947 */ /* 0x000fea0003800000 */
[----:B------:R-:W-:-:S04]  /*30b0*/  ISETP.NE.U32.AND P5, PT, RZ, c[0x0][0x180], PT ;  /* 0x00006000ff007a0c */ /* 0x000fc80003fa5070 */
[----:B------:R-:W-:-:S13]  /*30c0*/  ISETP.NE.AND.EX P5, PT, RZ, c[0x0][0x184], PT, P5 ;  /* 0x00006100ff007a0c */ /* 0x000fda0003fa5350 */
[----:B------:R-:W-:Y:S05]  /*30d0*/  @P5 BRA `(.L_x_16847) ;  /* 0x0000002000005947 */ /* 0x000fea0003800000 */
[----:B------:R-:W-:Y:S05]  /*30e0*/  @P2 BRA `(.L_x_16848) ;  /* 0x0000008000002947 */ /* 0x000fea0003800000 */
[----:B------:R-:W-:Y:S05]  /*30f0*/  BRA `(.L_x_16849) ;  /* 0x0000009000007947 */ /* 0x000fea0003800000 */
.L_x_16847:
[----:B-----5:R-:W-:-:S05]  /*3100*/  HADD2.F32 R121, -RZ, R24.H1_H1 ;  /* 0x30000018ff797230 */ /* 0x020fca0000004100 */
[----:B------:R-:W-:Y:S01]  /*3110*/  FADD.FTZ R120, R121, R120 ;  /* 0x0000007879787221 */ /* 0x000fe20000010000 */
[----:B------:R-:W-:Y:S05]  /*3120*/  BRA `(.L_x_16848) ;  /* 0x0000004000007947 */ /* 0x000fea0003800000 */
.L_x_16846:
[----:B-----5:R-:W-:Y:S02]  /*3130*/  HADD2.F32 R121, -RZ, R28.H1_H1 ;  /* 0x3000001cff797230 */ /* 0x020fe40000004100 */
[----:B------:R-:W-:-:S03]  /*3140*/  @P3 HADD2.F32 R129, -RZ, R24.H1_H1 ;  /* 0x30000018ff813230 */ /* 0x000fc60000004100 */
[----:B------:R-:W-:-:S04]  /*3150*/  FADD.FTZ R120, R121, R120 ;  /* 0x0000007879787221 */ /* 0x000fc80000010000 */
[----:B------:R-:W-:-:S05]  /*3160*/  @P3 FADD.FTZ R120, R129, R120 ;  /* 0x0000007881783221 */ /* 0x000fca0000010000 */
.L_x_16848:
[----:B------:R-:W-:-:S04]  /*3170*/  F2FP.PACK_AB R112, RZ, R120 ;  /* 0x00000078ff70723e */ /* 0x000fc800000000ff */
[----:B------:R-:W-:Y:S02]  /*3180*/  PRMT R20, R20, 0x5410, R112 ;  /* 0x0000541014147816 */ /* 0x000fe40000000070 */
.L_x_16849:
[----:B------:R-:W-:Y:S01]  /*3190*/  HADD2.F32 R121, -RZ, R113.H0_H0 ;  /* 0x20000071ff797230 */ /* 0x000fe20000004100 */
[----:B------:R-:W-:Y:S05]  /*31a0*/  @P4 BRA `(.L_x_16850) ;  /* 0x0000008000004947 */ /* 0x000fea0003800000 */
[----:B------:R-:W-:-:S04]  /*31b0*/  ISETP.NE.U32.AND P5, PT, RZ, c[0x0][0x180], PT ;  /* 0x00006000ff007a0c */ /* 0x000fc80003fa5070 */
[----:B------:R-:W-:-:S13]  /*31c0*/  ISETP.NE.AND.EX P5, PT, RZ, c[0x0][0x184], PT, P5 ;  /* 0x00006100ff007a0c */ /* 0x000fda0003fa5350 */
[----:B------:R-:W-:Y:S05]  /*31d0*/  @P5 BRA `(.L_x_16851) ;  /* 0x0000002000005947 */ /* 0x000fea0003800000 */
[----:B------:R-:W-:Y:S05]  /*31e0*/  @P2 BRA `(.L_x_16852) ;  /* 0x0000008000002947 */ /* 0x000fea0003800000 */
[----:B------:R-:W-:Y:S05]  /*31f0*/  BRA `(.L_x_16853) ;  /* 0x0000009000007947 */ /* 0x000fea0003800000 */
.L_x_16851:
[----:B-----5:R-:W-:-:S05]  /*3200*/  HADD2.F32 R112, -RZ, R25.H0_H0 ;  /* 0x20000019ff707230 */ /* 0x020fca0000004100 */
[----:B------:R-:W-:Y:S01]  /*3210*/  FADD.FTZ R121, R112, R121 ;  /* 0x0000007970797221 */ /* 0x000fe20000010000 */
[----:B------:R-:W-:Y:S05]  /*3220*/  BRA `(.L_x_16852) ;  /* 0x0000004000007947 */ /* 0x000fea0003800000 */
.L_x_16850:
[----:B-----5:R-:W-:Y:S02]  /*3230*/  HADD2.F32 R112, -RZ, R29.H0_H0 ;  /* 0x2000001dff707230 */ /* 0x020fe40000004100 */
[----:B------:R-:W-:-:S03]  /*3240*/  @P3 HADD2.F32 R130, -RZ, R25.H0_H0 ;  /* 0x20000019ff823230 */ /* 0x000fc60000004100 */
[----:B------:R-:W-:-:S04]  /*3250*/  FADD.FTZ R121, R112, R121 ;  /* 0x0000007970797221 */ /* 0x000fc80000010000 */
[----:B------:R-:W-:-:S05]  /*3260*/  @P3 FADD.FTZ R121, R130, R121 ;  /* 0x0000007982793221 */ /* 0x000fca0000010000 */
.L_x_16852:
[----:B------:R-:W-:-:S04]  /*3270*/  F2FP.PACK_AB R112, RZ, R121 ;  /* 0x00000079ff70723e */ /* 0x000fc800000000ff */
[----:B------:R-:W-:Y:S02]  /*3280*/  PRMT R21, R112, 0x7610, R21 ;  /* 0x0000761070157816 */ /* 0x000fe40000000015 */
.L_x_16853:
[----:B------:R-:W-:Y:S01]  /*3290*/  HADD2.F32 R129, -RZ, R113.H1_H1 ;  /* 0x30000071ff817230 */ /* 0x000fe20000004100 */
[----:B------:R-:W-:Y:S05]  /*32a0*/  @P4 BRA `(.L_x_16854) ;  /* 0x0000008000004947 */ /* 0x000fea0003800000 */
[----:B------:R-:W-:-:S04]  /*32b0*/  ISETP.NE.U32.AND P5, PT, RZ, c[0x0][0x180], PT ;  /* 0x00006000ff007a0c */ /* 0x000fc80003fa5070 */
[----:B------:R-:W-:-:S13]  /*32c0*/  ISETP.NE.AND.EX P5, PT, RZ, c[0x0][0x184], PT, P5 ;  /* 0x00006100ff007a0c */ /* 0x000fda0003fa5350 */
[----:B------:R-:W-:Y:S05]  /*32d0*/  @P5 BRA `(.L_x_16855) ;  /* 0x0000002000005947 */ /* 0x000fea0003800000 */
[----:B------:R-:W-:Y:S05]  /*32e0*/  @P2 BRA `(.L_x_16856) ;  /* 0x0000008000002947 */ /* 0x000fea0003800000 */
[----:B------:R-:W-:Y:S05]  /*32f0*/  BRA `(.L_x_16857) ;  /* 0x0000009000007947 */ /* 0x000fea0003800000 */
.L_x_16855:
[----:B-----5:R-:W-:-:S05]  /*3300*/  HADD2.F32 R112, -RZ, R25.H1_H1 ;  /* 0x30000019ff707230 */ /* 0x020fca0000004100 */
[----:B------:R-:W-:Y:S01]  /*3310*/  FADD.FTZ R129, R112, R129 ;  /* 0x0000008170817221 */ /* 0x000fe20000010000 */
[----:B------:R-:W-:Y:S05]  /*3320*/  BRA `(.L_x_16856) ;  /* 0x0000004000007947 */ /* 0x000fea0003800000 */
.L_x_16854:
[----:B-----5:R-:W-:Y:S02]  /*3330*/  HADD2.F32 R112, -RZ, R29.H1_H1 ;  /* 0x3000001dff707230 */ /* 0x020fe40000004100 */
[----:B------:R-:W-:-:S03]  /*3340*/  @P3 HADD2.F32 R130, -RZ, R25.H1_H1 ;  /* 0x30000019ff823230 */ /* 0x000fc60000004100 */
[----:B------:R-:W-:-:S04]  /*3350*/  FADD.FTZ R129, R112, R129 ;  /* 0x0000008170817221 */ /* 0x000fc80000010000 */
[----:B------:R-:W-:-:S05]  /*3360*/  @P3 FADD.FTZ R129, R130, R129 ;  /* 0x0000008182813221 */ /* 0x000fca0000010000 */
.L_x_16856:
[----:B------:R-:W-:-:S04]  /*3370*/  F2FP.PACK_AB R112, RZ, R129 ;  /* 0x00000081ff70723e */ /* 0x000fc800000000ff */
[----:B------:R-:W-:Y:S02]  /*3380*/  PRMT R21, R21, 0x5410, R112 ;  /* 0x0000541015157816 */ /* 0x000fe40000000070 */
.L_x_16857:
[----:B------:R-:W-:Y:S01]  /*3390*/  HADD2.F32 R130, -RZ, R114.H0_H0 ;  /* 0x20000072ff827230 */ /* 0x000fe20000004100 */
[----:B------:R-:W-:Y:S05]  /*33a0*/  @P4 BRA `(.L_x_16858) ;  /* 0x0000008000004947 */ /* 0x000fea0003800000 */
[----:B------:R-:W-:-:S04]  /*33b0*/  ISETP.NE.U32.AND P5, PT, RZ, c[0x0][0x180], PT ;  /* 0x00006000ff007a0c */ /* 0x000fc80003fa5070 */
[----:B------:R-:W-:-:S13]  /*33c0*/  ISETP.NE.AND.EX P5, PT, RZ, c[0x0][0x184], PT, P5 ;  /* 0x00006100ff007a0c */ /* 0x000fda0003fa5350 */
[----:B------:R-:W-:Y:S05]  /*33d0*/  @P5 BRA `(.L_x_16859) ;  /* 0x0000002000005947 */ /* 0x000fea0003800000 */
[----:B------:R-:W-:Y:S05]  /*33e0*/  @P2 BRA `(.L_x_16860) ;  /* 0x0000008000002947 */ /* 0x000fea0003800000 */
[----:B------:R-:W-:Y:S05]  /*33f0*/  BRA `(.L_x_16861) ;  /* 0x0000009000007947 */ /* 0x000fea0003800000 */
.L_x_16859:
[----:B-----5:R-:W-:-:S05]  /*3400*/  HADD2.F32 R113, -RZ, R26.H0_H0 ;  /* 0x2000001aff717230 */ /* 0x020fca0000004100 */
[----:B------:R-:W-:Y:S01]  /*3410*/  FADD.FTZ R130, R113, R130 ;  /* 0x0000008271827221 */ /* 0x000fe20000010000 */
[----:B------:R-:W-:Y:S05]  /*3420*/  BRA `(.L_x_16860) ;  /* 0x0000004000007947 */ /* 0x000fea0003800000 */
.L_x_16858:
[----:B-----5:R-:W-:Y:S02]  /*3430*/  HADD2.F32 R113, -RZ, R30.H0_H0 ;  /* 0x2000001eff717230 */ /* 0x020fe40000004100 */
[----:B------:R-:W-:-:S03]  /*3440*/  @P3 HADD2.F32 R143, -RZ, R26.H0_H0 ;  /* 0x2000001aff8f3230 */ /* 0x000fc60000004100 */
[----:B------:R-:W-:-:S04]  /*3450*/  FADD.FTZ R130, R113, R130 ;  /* 0x0000008271827221 */ /* 0x000fc80000010000 */
[----:B------:R-:W-:-:S05]  /*3460*/  @P3 FADD.FTZ R130, R143, R130 ;  /* 0x000000828f823221 */ /* 0x000fca0000010000 */
.L_x_16860:
[----:B------:R-:W-:-:S04]  /*3470*/  F2FP.PACK_AB R112, RZ, R130 ;  /* 0x00000082ff70723e */ /* 0x000fc800000000ff */
[----:B------:R-:W-:Y:S02]  /*3480*/  PRMT R22, R112, 0x7610, R22 ;  /* 0x0000761070167816 */ /* 0x000fe40000000016 */
.L_x_16861:
[----:B------:R-:W-:Y:S01]  /*3490*/  HADD2.F32 R143, -RZ, R114.H1_H1 ;  /* 0x30000072ff8f7230 */ /* 0x000fe20000004100 */
[----:B------:R-:W-:Y:S05]  /*34a0*/  @P4 BRA `(.L_x_16862) ;  /* 0x0000008000004947 */ /* 0x000fea0003800000 */
[----:B------:R-:W-:-:S04]  /*34b0*/  ISETP.NE.U32.AND P5, PT, RZ, c[0x0][0x180], PT ;  /* 0x00006000ff007a0c */ /* 0x000fc80003fa5070 */
[----:B------:R-:W-:-:S13]  /*34c0*/  ISETP.NE.AND.EX P5, PT, RZ, c[0x0][0x184], PT, P5 ;  /* 0x00006100ff007a0c */ /* 0x000fda0003fa5350 */
[----:B------:R-:W-:Y:S05]  /*34d0*/  @P5 BRA `(.L_x_16863) ;  /* 0x0000002000005947 */ /* 0x000fea0003800000 */
[----:B------:R-:W-:Y:S05]  /*34e0*/  @P2 BRA `(.L_x_16864) ;  /* 0x0000008000002947 */ /* 0x000fea0003800000 */
[----:B------:R-:W-:Y:S05]  /*34f0*/  BRA `(.L_x_16865) ;  /* 0x0000009000007947 */ /* 0x000fea0003800000 */
.L_x_16863:
[----:B-----5:R-:W-:-:S05]  /*3500*/  HADD2.F32 R112, -RZ, R26.H1_H1 ;  /* 0x3000001aff707230 */ /* 0x020fca0000004100 */
[----:B------:R-:W-:Y:S01]  /*3510*/  FADD.FTZ R143, R112, R143 ;  /* 0x0000008f708f7221 */ /* 0x000fe20000010000 */
[----:B------:R-:W-:Y:S05]  /*3520*/  BRA `(.L_x_16864) ;  /* 0x0000004000007947 */ /* 0x000fea0003800000 */
.L_x_16862:
[----:B-----5:R-:W-:Y:S02]  /*3530*/  HADD2.F32 R112, -RZ, R30.H1_H1 ;  /* 0x3000001eff707230 */ /* 0x020fe40000004100 */
[----:B------:R-:W-:-:S03]  /*3540*/  @P3 HADD2.F32 R114, -RZ, R26.H1_H1 ;  /* 0x3000001aff723230 */ /* 0x000fc60000004100 */
[----:B------:R-:W-:-:S04]  /*3550*/  FADD.FTZ R143, R112, R143 ;  /* 0x0000008f708f7221 */ /* 0x000fc80000010000 */
[----:B------:R-:W-:-:S05]  /*3560*/  @P3 FADD.FTZ R143, R114, R143 ;  /* 0x0000008f728f3221 */ /* 0x000fca0000010000 */
.L_x_16864:
[----:B------:R-:W-:-:S04]  /*3570*/  F2FP.PACK_AB R112, RZ, R143 ;  /* 0x0000008fff70723e */ /* 0x000fc800000000ff */
[----:B------:R-:W-:Y:S02]  /*3580*/  PRMT R22, R22, 0x5410, R112 ;  /* 0x0000541016167816 */ /* 0x000fe40000000070 */
.L_x_16865:
[----:B------:R-:W-:Y:S01]  /*3590*/  HADD2.F32 R145, -RZ, R115.H0_H0 ;  /* 0x20000073ff917230 */ /* 0x000fe20000004100 */
[----:B------:R-:W-:Y:S05]  /*35a0*/  @P4 BRA `(.L_x_16866) ;  /* 0x0000008000004947 */ /* 0x000fea0003800000 */
[----:B------:R-:W-:-:S04]  /*35b0*/  ISETP.NE.U32.AND P5, PT, RZ, c[0x0][0x180], PT ;  /* 0x00006000ff007a0c */ /* 0x000fc80003fa5070 */
[----:B------:R-:W-:-:S13]  /*35c0*/  ISETP.NE.AND.EX P5, PT, RZ, c[0x0][0x184], PT, P5 ;  /* 0x00006100ff007a0c */ /* 0x000fda0003fa5350 */
[----:B------:R-:W-:Y:S05]  /*35d0*/  @P5 BRA `(.L_x_16867) ;  /* 0x0000002000005947 */ /* 0x000fea0003800000 */
[----:B------:R-:W-:Y:S05]  /*35e0*/  @P2 BRA `(.L_x_16868) ;  /* 0x0000008000002947 */ /* 0x000fea0003800000 */
[----:B------:R-:W-:Y:S05]  /*35f0*/  BRA `(.L_x_16869) ;  /* 0x0000009000007947 */ /* 0x000fea0003800000 */
.L_x_16867:
[----:B-----5:R-:W-:-:S05]  /*3600*/  HADD2.F32 R112, -RZ, R27.H0_H0 ;  /* 0x2000001bff707230 */ /* 0x020fca0000004100 */
[----:B------:R-:W-:Y:S01]  /*3610*/  FADD.FTZ R145, R112, R145 ;  /* 0x0000009170917221 */ /* 0x000fe20000010000 */
[----:B------:R-:W-:Y:S05]  /*3620*/  BRA `(.L_x_16868) ;  /* 0x0000004000007947 */ /* 0x000fea0003800000 */
.L_x_16866:
[----:B-----5:R-:W-:Y:S02]  /*3630*/  HADD2.F32 R112, -RZ, R31.H0_H0 ;  /* 0x2000001fff707230 */ /* 0x020fe40000004100 */
[----:B------:R-:W-:-:S03]  /*3640*/  @P3 HADD2.F32 R114, -RZ, R27.H0_H0 ;  /* 0x2000001bff723230 */ /* 0x000fc60000004100 */
[----:B------:R-:W-:-:S04]  /*3650*/  FADD.FTZ R145, R112, R145 ;  /* 0x0000009170917221 */ /* 0x000fc80000010000 */
[----:B------:R-:W-:-:S05]  /*3660*/  @P3 FADD.FTZ R145, R114, R145 ;  /* 0x0000009172913221 */ /* 0x000fca0000010000 */
.L_x_16868:
[----:B------:R-:W-:-:S04]  /*3670*/  F2FP.PACK_AB R112, RZ, R145 ;  /* 0x00000091ff70723e */ /* 0x000fc800000000ff */
[----:B------:R-:W-:Y:S02]  /*3680*/  PRMT R23, R112, 0x7610, R23 ;  /* 0x0000761070177816 */ /* 0x000fe40000000017 */
.L_x_16869:
[----:B------:R-:W-:Y:S01]  /*3690*/  HADD2.F32 R153, -RZ, R115.H1_H1 ;  /* 0x30000073ff997230 */ /* 0x000fe20000004100 */
[----:B------:R-:W-:Y:S05]  /*36a0*/  @P4 BRA `(.L_x_16870) ;  /* 0x0000008000004947 */ /* 0x000fea0003800000 */
[----:B------:R-:W-:-:S04]  /*36b0*/  ISETP.NE.U32.AND P3, PT, RZ, c[0x0][0x180], PT ;  /* 0x00006000ff007a0c */ /* 0x000fc80003f65070 */
[----:B------:R-:W-:-:S13]  /*36c0*/  ISETP.NE.AND.EX P3, PT, RZ, c[0x0][0x184], PT, P3 ;  /* 0x00006100ff007a0c */ /* 0x000fda0003f65330 */
[----:B------:R-:W-:Y:S05]  /*36d0*/  @P3 BRA `(.L_x_16871) ;  /* 0x0000002000003947 */ /* 0x000fea0003800000 */
[----:B------:R-:W-:Y:S05]  /*36e0*/  @P2 BRA `(.L_x_16872) ;  /* 0x0000008000002947 */ /* 0x000fea0003800000 */
[----:B------:R-:W-:Y:S05]  /*36f0*/  BRA `(.L_x_16873) ;  /* 0x0000009000007947 */ /* 0x000fea0003800000 */
.L_x_16871:
[----:B-----5:R-:W-:-:S05]  /*3700*/  HADD2.F32 R112, -RZ, R27.H1_H1 ;  /* 0x3000001bff707230 */ /* 0x020fca0000004100 */
[----:B------:R-:W-:Y:S01]  /*3710*/  FADD.FTZ R153, R112, R153 ;  /* 0x0000009970997221 */ /* 0x000fe20000010000 */
[----:B------:R-:W-:Y:S05]  /*3720*/  BRA `(.L_x_16872) ;  /* 0x0000004000007947 */ /* 0x000fea0003800000 */
.L_x_16870:
[----:B-----5:R-:W-:Y:S02]  /*3730*/  HADD2.F32 R112, -RZ, R31.H1_H1 ;  /* 0x3000001fff707230 */ /* 0x020fe40000004100 */
[----:B------:R-:W-:-:S03]  /*3740*/  @P3 HADD2.F32 R114, -RZ, R27.H1_H1 ;  /* 0x3000001bff723230 */ /* 0x000fc60000004100 */
[----:B------:R-:W-:-:S04]  /*3750*/  FADD.FTZ R153, R112, R153 ;  /* 0x0000009970997221 */ /* 0x000fc80000010000 */
[----:B------:R-:W-:-:S05]  /*3760*/  @P3 FADD.FTZ R153, R114, R153 ;  /* 0x0000009972993221 */ /* 0x000fca0000010000 */
.L_x_16872:
[----:B------:R-:W-:-:S04]  /*3770*/  F2FP.PACK_AB R112, RZ, R153 ;  /* 0x00000099ff70723e */ /* 0x000fc800000000ff */
[----:B------:R-:W-:Y:S02]  /*3780*/  PRMT R23, R23, 0x5410, R112 ;  /* 0x0000541017177816 */ /* 0x000fe40000000070 */
.L_x_16873:
[----:B------:R-:W-:-:S04]  /*3790*/  @P2 LEA R112, P3, R134, c[0x0][0x188], 0x4 ;  /* 0x0000620086702a11 */ /* 0x000fc800078620ff */
[----:B------:R-:W-:-:S05]  /*37a0*/  @P2 LEA.HI.X R113, R134, c[0x0][0x18c], RZ, 0x4, P3 ;  /* 0x0000630086712a11 */ /* 0x000fca00018f24ff */
[----:B------:R1:W-:Y:S04]  /*37b0*/  @P2 STG.E.128 [R112.64], R20 ;  /* 0x0000001470002986 */ /* 0x0003e8000c101d04 */
.L_x_16841:
[----:B------:R-:W-:Y:S05]  /*37c0*/  BSYNC B0 ;  /* 0x0000000000007941 */ /* 0x000fea0003800000 */
.L_x_16840:
        /* <DEDUP_REMOVED lines=51> */
.L_x_16888:
        /* <DEDUP_REMOVED lines=101> */
.L_x_16889:
        /* <DEDUP_REMOVED lines=17> */
[----:B------:R-:W1:Y:S01]  /*4260*/  @!P3 LDS.64 R112, [R155.X8] ;  /* 0x000000009b70b984 */ /* 0x000e620000008a00 */
[----:B------:R-:W-:-:S02]  /*4270*/  ISETP.NE.AND P3, PT, RZ, UR6, PT ;  /* 0x00000006ff007c0c */ /* 0x000fc4000bf65270 */
[----:B0-----:R-:W-:Y:S01]  /*4280*/  IADD3 R138, R157, R134, RZ ;  /* 0x000000869d8a7210 */ /* 0x001fe20007ffe0ff */
[----:B------:R-:W-:Y:S04]  /*4290*/  I2F R144, R157 ;  /* 0x0000009d00907306 */ /* 0x000fe80000201400 */
[----:B------:R-:W0:Y:S04]  /*42a0*/  SHFL.DOWN PT, R161, R138, 0x1, 0x1f ;  /* 0x08201f008aa17f89 */ /* 0x000e2800000e0000 */
[----:B------:R-:W2:Y:S08]  /*42b0*/  I2F R114, R138 ;  /* 0x0000008a00727306 */ /* 0x000eb00000201400 */
[----:B--2---:R-:W2:Y:S01]  /*42c0*/  MUFU.RCP R140, R114 ;  /* 0x00000072008c7308 */ /* 0x004ea20000001000 */
[----:B-1----:R-:W1:Y:S01]  /*42d0*/  SHFL.DOWN PT, R159, R112, 0x2, 0x1f ;  /* 0x08401f00709f7f89 */ /* 0x002e6200000e0000 */
[----:B0-----:R-:W-:-:S03]  /*42e0*/  IADD3 R146, R138, R161, RZ ;  /* 0x000000a18a927210 */ /* 0x001fc60007ffe0ff */
        /* <DEDUP_REMOVED lines=49> */
[----:B------:R-:W-:Y:S01]  /*4600*/  F2FP.PACK_AB R112, R113, R112 ;  /* 0x000000707170723e */ /* 0x000fe200000000ff */
        /* <DEDUP_REMOVED lines=19> */
[C---:B------:R-:W-:Y:S01]  /*4740*/  IMAD.WIDE.U32 R154, R2.reuse, R157, c[0x0][0x208] ;  /* 0x00008200029a7625 */ /* 0x040fe200078e009d */
[----:B------:R-:W-:Y:S02]  /*4750*/  IADD3 R2, R2, 0x80, RZ ;  /* 0x0000008002027810 */ /* 0x000fe40007ffe0ff */
[----:B------:R-:W-:-:S05]  /*4760*/  F2FP.PACK_AB R115, R140, R115 ;  /* 0x000000738c73723e */ /* 0x000fca00000000ff */
[----:B------:R0:W-:Y:S02]  /*4770*/  STG.E.128 [R154.64], R112 ;  /* 0x000000709a007986 */ /* 0x0001e4000c101d04 */
.L_x_16877:
[----:B------:R-:W-:Y:S05]  /*4780*/  BSYNC B0 ;  /* 0x0000000000007941 */ /* 0x000fea0003800000 */
.L_x_16876:
        /* <DEDUP_REMOVED lines=31> */
[C---:B------:R-:W-:Y:S01]  /*4980*/  IMAD.WIDE.U32 R154, R2.reuse, R157, c[0x0][0x208] ;  /* 0x00008200029a7625 */ /* 0x040fe200078e009d */
[----:B------:R-:W-:-:S02]  /*4990*/  IADD3 R2, R2, 0x80, RZ ;  /* 0x0000008002027810 */ /* 0x000fc40007ffe0ff */
[----:B------:R-:W-:-:S05]  /*49a0*/  F2FP.PACK_AB R115, R140, R115 ;  /* 0x000000738c73723e */ /* 0x000fca00000000ff */
[----:B------:R0:W-:Y:S02]  /*49b0*/  STG.E.128 [R154.64], R112 ;  /* 0x000000709a007986 */ /* 0x0001e4000c101d04 */
.L_x_16879:
[----:B------:R-:W-:Y:S05]  /*49c0*/  BSYNC B0 ;  /* 0x0000000000007941 */ /* 0x000fea0003800000 */
.L_x_16878:
        /* <DEDUP_REMOVED lines=35> */
.L_x_16881:
[----:B------:R-:W-:Y:S05]  /*4c00*/  BSYNC B0 ;  /* 0x0000000000007941 */ /* 0x000fea0003800000 */
.L_x_16880:
        /* <DEDUP_REMOVED lines=35> */
.L_x_16883:
[----:B------:R-:W-:Y:S05]  /*4e40*/  BSYNC B0 ;  /* 0x0000000000007941 */ /* 0x000fea0003800000 */
.L_x_16882:
        /* <DEDUP_REMOVED lines=24> */
[----:B------:R-:W-:Y:S01]  /*4fd0*/  F2FP.PACK_AB R112, R155, R112 ;  /* 0x000000709b70723e */ /* 0x000fe200000000ff */
        /* <DEDUP_REMOVED lines=8> */
.L_x_16885:
[----:B------:R-:W-:Y:S05]  /*5060*/  BSYNC B0 ;  /* 0x0000000000007941 */ /* 0x000fea0003800000 */
.L_x_16884:
[----:B------:R-:W-:Y:S02]  /*5070*/  LOP3.LUT P3, RZ, R4, 0xff, RZ, 0xc0, !PT ;  /* 0x000000ff04ff7812 */ /* 0x000fe4000786c0ff */
[----:B------:R-:W-:Y:S02]  /*5080*/  IADD3 R5, R5, c[0x0][0x160], RZ ;  /* 0x0000580005057a10 */ /* 0x000fe40007ffe0ff */
[----:B------:R-:W-:Y:S02]  /*5090*/  SEL R4, RZ, 0x1, P3 ;  /* 0x00000001ff047807 */ /* 0x000fe40001800000 */
[----:B------:R-:W-:-:S13]  /*50a0*/  ISETP.GE.AND P3, PT, R5, c[0x0][0x164], PT ;  /* 0x0000590005007a0c */ /* 0x000fda0003f66270 */
[----:B01---5:R-:W-:Y:S01]  /*50b0*/  @P3 CALL.REL.NOINC `(.L_x_16886) ;  /* 0x0000001000003944 */ /* 0x023fe20003c00000 */
[----:B------:R-:W-:Y:S05]  /*50c0*/  BRA `(.L_x_16887) ;  /* 0xffffb7a000007947 */ /* 0x000fea000383ffff */
.L_x_16886:
[----:B------:R-:W-:Y:S05]  /*50d0*/  EXIT ;  /* 0x000000000000794d */ /* 0x000fea0003800000 */
.L_x_16874:
[----:B------:R-:W-:Y:S01]  /*50e0*/  HFMA2.MMA R138, -RZ, RZ, 0, 5.9604644775390625e-08 ;  /* 0x00000001ff8a7435 */ /* 0x000fe200000001ff */
[----:B------:R-:W-:Y:S02]  /*50f0*/  MOV R113, R112 ;  /* 0x0000007000717202 */ /* 0x000fe40000000f00 */
[----:B------:R-:W-:Y:S02]  /*5100*/  MOV R136, 0x1f ;  /* 0x0000001f00887802 */ /* 0x000fe40000000f00 */
[----:B------:R-:W-:Y:S02]  /*5110*/  MOV R157, 0xffffffff ;  /* 0xffffffff009d7802 */ /* 0x000fe40000000f00 */
[----:B------:R-:W-:Y:S02]  /*5120*/  MOV R114, 0x5140 ;  /* 0x0000514000727802 */ /* 0x000fe40000000f00 */
[----:B0----5:R-:W-:Y:S05]  /*5130*/  CALL.REL.NOINC `($__internal_42_$__cuda_sm70_shflsync_bfly_p) ;  /* 0x000008b000007944 */ /* 0x021fea0003c00000 */
[----:B01----:R-:W-:Y:S01]  /*5140*/  MOV R113, R138 ;  /* 0x0000008a00717202 */ /* 0x003fe20000000f00 */
[----:B------:R-:W-:Y:S05]  /*5150*/  BRA `(.L_x_16888) ;  /* 0xffffe9a000007947 */ /* 0x000fea000383ffff */
.L_x_16875:
[----:B------:R-:W-:Y:S01]  /*5160*/  HFMA2.MMA R138, -RZ, RZ, 0, 1.1920928955078125e-07 ;  /* 0x00000002ff8a7435 */ /* 0x000fe200000001ff */
[----:B------:R-:W-:Y:S02]  /*5170*/  MOV R136, 0x1f ;  /* 0x0000001f00887802 */ /* 0x000fe40000000f00 */
[----:B------:R-:W-:-:S02]  /*5180*/  MOV R157, 0xffffffff ;  /* 0xffffffff009d7802 */ /* 0x000fc40000000f00 */
[----:B------:R-:W-:Y:S02]  /*5190*/  MOV R114, 0x51b0 ;  /* 0x000051b000727802 */ /* 0x000fe40000000f00 */
[----:B01---5:R-:W-:Y:S05]  /*51a0*/  CALL.REL.NOINC `($__internal_42_$__cuda_sm70_shflsync_bfly_p) ;  /* 0x0000084000007944 */ /* 0x023fea0003c00000 */
[----:B01----:R-:W-:Y:S01]  /*51b0*/  FADD.FTZ R113, R113, R138 ;  /* 0x0000008a71717221 */ /* 0x003fe20000010000 */
[----:B------:R-:W-:Y:S01]  /*51c0*/  HFMA2.MMA R138, -RZ, RZ, 0, 2.384185791015625e-07 ;  /* 0x00000004ff8a7435 */ /* 0x000fe200000001ff */
[----:B------:R-:W-:Y:S02]  /*51d0*/  MOV R136, 0x1f ;  /* 0x0000001f00887802 */ /* 0x000fe40000000f00 */
[----:B------:R-:W-:Y:S02]  /*51e0*/  MOV R157, 0xffffffff ;  /* 0xffffffff009d7802 */ /* 0x000fe40000000f00 */
[----:B------:R-:W-:Y:S02]  /*51f0*/  MOV R114, 0x5210 ;  /* 0x0000521000727802 */ /* 0x000fe40000000f00 */
[----:B------:R-:W-:Y:S05]  /*5200*/  CALL.REL.NOINC `($__internal_42_$__cuda_sm70_shflsync_bfly_p) ;  /* 0x000007e000007944 */ /* 0x000fea0003c00000 */
[----:B01----:R-:W-:Y:S01]  /*5210*/  FADD.FTZ R113, R113, R138 ;  /* 0x0000008a71717221 */ /* 0x003fe20000010000 */
[----:B------:R-:W-:Y:S01]  /*5220*/  HFMA2.MMA R138, -RZ, RZ, 0, 4.76837158203125e-07 ;  /* 0x00000008ff8a7435 */ /* 0x000fe200000001ff */
[----:B------:R-:W-:Y:S02]  /*5230*/  MOV R136, 0x1f ;  /* 0x0000001f00887802 */ /* 0x000fe40000000f00 */
[----:B------:R-:W-:-:S02]  /*5240*/  MOV R157, 0xffffffff ;  /* 0xffffffff009d7802 */ /* 0x000fc40000000f00 */
[----:B------:R-:W-:Y:S02]  /*5250*/  MOV R114, 0x5270 ;  /* 0x0000527000727802 */ /* 0x000fe40000000f00 */
[----:B------:R-:W-:Y:S05]  /*5260*/  CALL.REL.NOINC `($__internal_42_$__cuda_sm70_shflsync_bfly_p) ;  /* 0x0000078000007944 */ /* 0x000fea0003c00000 */
[----:B01----:R-:W-:Y:S01]  /*5270*/  FADD.FTZ R113, R113, R138 ;  /* 0x0000008a71717221 */ /* 0x003fe20000010000 */
[----:B------:R-:W-:Y:S01]  /*5280*/  HFMA2.MMA R138, -RZ, RZ, 0, 9.5367431640625e-07 ;  /* 0x00000010ff8a7435 */ /* 0x000fe200000001ff */
[----:B------:R-:W-:Y:S02]  /*5290*/  MOV R136, 0x1f ;  /* 0x0000001f00887802 */ /* 0x000fe40000000f00 */
[----:B------:R-:W-:Y:S02]  /*52a0*/  MOV R157, 0xffffffff ;  /* 0xffffffff009d7802 */ /* 0x000fe40000000f00 */
[----:B------:R-:W-:Y:S02]  /*52b0*/  MOV R114, 0x52d0 ;  /* 0x000052d000727802 */ /* 0x000fe40000000f00 */
[----:B------:R-:W-:Y:S05]  /*52c0*/  CALL.REL.NOINC `($__internal_42_$__cuda_sm70_shflsync_bfly_p) ;  /* 0x0000072000007944 */ /* 0x000fea0003c00000 */
        /* <DEDUP_REMOVED lines=87> */
[----:B------:R-:W-:Y:S05]  /*5840*/  CALL.REL.NOINC `($__internal_42_$__cuda_sm70_shflsync_bfly_p) ;  /* 0x000001a000007944 */ /* 0x000fea0003c00000 */
[----:B01----:R-:W-:Y:S01]  /*5850*/  FADD.FTZ R113, R113, R138 ;  /* 0x0000008a71717221 */ /* 0x003fe20000010000 */
[----:B------:R-:W-:Y:S01]  /*5860*/  HFMA2.MMA R138, -RZ, RZ, 0, 1.1920928955078125e-07 ;  /* 0x00000002ff8a7435 */ /* 0x000fe200000001ff */
[----:B------:R-:W-:Y:S02]  /*5870*/  MOV R136, 0x1f ;  /* 0x0000001f00887802 */ /* 0x000fe40000000f00 */
[----:B------:R-:W-:Y:S02]  /*5880*/  MOV R157, 0xffffffff ;  /* 0xffffffff009d7802 */ /* 0x000fe40000000f00 */
[----:B------:R-:W-:Y:S02]  /*5890*/  MOV R114, 0x58b0 ;  /* 0x000058b000727802 */ /* 0x000fe40000000f00 */
[----:B------:R-:W-:Y:S05]  /*58a0*/  CALL.REL.NOINC `($__internal_42_$__cuda_sm70_shflsync_bfly_p) ;  /* 0x0000014000007944 */ /* 0x000fea0003c00000 */
[----:B01----:R-:W-:Y:S01]  /*58b0*/  FADD.FTZ R113, R113, R138 ;  /* 0x0000008a71717221 */ /* 0x003fe20000010000 */
[----:B------:R-:W-:Y:S01]  /*58c0*/  HFMA2.MMA R138, -RZ, RZ, 0, 2.384185791015625e-07 ;  /* 0x00000004ff8a7435 */ /* 0x000fe200000001ff */
[----:B------:R-:W-:Y:S02]  /*58d0*/  MOV R136, 0x1f ;  /* 0x0000001f00887802 */ /* 0x000fe40000000f00 */
[----:B------:R-:W-:-:S02]  /*58e0*/  MOV R157, 0xffffffff ;  /* 0xffffffff009d7802 */ /* 0x000fc40000000f00 */
[----:B------:R-:W-:Y:S02]  /*58f0*/  MOV R114, 0x5910 ;  /* 0x0000591000727802 */ /* 0x000fe40000000f00 */
[----:B------:R-:W-:Y:S05]  /*5900*/  CALL.REL.NOINC `($__internal_42_$__cuda_sm70_shflsync_bfly_p) ;  /* 0x000000e000007944 */ /* 0x000fea0003c00000 */
[----:B01----:R-:W-:Y:S01]  /*5910*/  FADD.FTZ R113, R113, R138 ;  /* 0x0000008a71717221 */ /* 0x003fe20000010000 */
[----:B------:R-:W-:Y:S01]  /*5920*/  HFMA2.MMA R138, -RZ, RZ, 0, 4.76837158203125e-07 ;  /* 0x00000008ff8a7435 */ /* 0x000fe200000001ff */
[----:B------:R-:W-:Y:S02]  /*5930*/  MOV R136, 0x1f ;  /* 0x0000001f00887802 */ /* 0x000fe40000000f00 */
[----:B------:R-:W-:Y:S02]  /*5940*/  MOV R157, 0xffffffff ;  /* 0xffffffff009d7802 */ /* 0x000fe40000000f00 */
[----:B------:R-:W-:Y:S02]  /*5950*/  MOV R114, 0x5970 ;  /* 0x0000597000727802 */ /* 0x000fe40000000f00 */
[----:B------:R-:W-:Y:S05]  /*5960*/  CALL.REL.NOINC `($__internal_42_$__cuda_sm70_shflsync_bfly_p) ;  /* 0x0000008000007944 */ /* 0x000fea0003c00000 */
[----:B-1----:R-:W-:Y:S01]  /*5970*/  FADD.FTZ R155, R113, R138 ;  /* 0x0000008a719b7221 */ /* 0x002fe20000010000 */
[----:B------:R-:W-:Y:S01]  /*5980*/  HFMA2.MMA R138, -RZ, RZ, 0, 9.5367431640625e-07 ;  /* 0x00000010ff8a7435 */ /* 0x000fe200000001ff */
[----:B0-----:R-:W-:Y:S02]  /*5990*/  MOV R136, 0x1f ;  /* 0x0000001f00887802 */ /* 0x001fe40000000f00 */
[----:B------:R-:W-:-:S02]  /*59a0*/  MOV R157, 0xffffffff ;  /* 0xffffffff009d7802 */ /* 0x000fc40000000f00 */
[----:B------:R-:W-:Y:S02]  /*59b0*/  MOV R113, R155 ;  /* 0x0000009b00717202 */ /* 0x000fe40000000f00 */
[----:B------:R-:W-:Y:S02]  /*59c0*/  MOV R114, 0x59e0 ;  /* 0x000059e000727802 */ /* 0x000fe40000000f00 */
[----:B------:R-:W-:Y:S05]  /*59d0*/  CALL.REL.NOINC `($__internal_42_$__cuda_sm70_shflsync_bfly_p) ;  /* 0x0000001000007944 */ /* 0x000fea0003c00000 */
[----:B01----:R-:W-:Y:S05]  /*59e0*/  BRA `(.L_x_16889) ;  /* 0xffffe76000007947 */ /* 0x003fea000383ffff */
        .weak           $__internal_42_$__cuda_sm70_shflsync_bfly_p
        .type           $__internal_42_$__cuda_sm70_shflsync_bfly_p,@function
        .size           $__internal_42_$__cuda_sm70_shflsync_bfly_p,(.L_x_32982 - $__internal_42_$__cuda_sm70_shflsync_bfly_p)
$__internal_42_$__cuda_sm70_shflsync_bfly_p:
[----:B------:R-:W-:Y:S01]  /*59f0*/  HFMA2.MMA R115, -RZ, RZ, 0, 0 ;  /* 0x00000000ff737435 */ /* 0x000fe200000001ff */
[----:B------:R-:W-:Y:S04]  /*5a00*/  WARPSYNC R157 ;  /* 0x0000009d00007348 */ /* 0x000fe80003800000 */
[----:B------:R0:W1:Y:S01]  /*5a10*/  SHFL.BFLY PT, R138, R113, R138, R136 ;  /* 0x0c00008a718a7389 */ /* 0x00006200000e0088 */
[----:B------:R-:W-:Y:S05]  /*5a20*/  RET.REL.NODEC R114 `(_ZN10layer_norm31ln_parallel_residual_fwd_kernelINS_13Kernel_traitsIf6__halfS2_S2_fjLj5120ELj1ELj1ELj4ELj16ENS_18Kernel_traits_baseILj5120EfS2_S2_S2_fjLj128EEEEELb0ELb1ELb0EEEvNS_9FwdParamsE) ;  /* 0xffffa5d072007950 */ /* 0x000fea0003c3ffff */
.L_x_16890:
        /* <DEDUP_REMOVED lines=13> */
.L_x_32982:


//--------------------- .text._ZN10layer_norm31ln_parallel_residual_fwd_kernelINS_13Kernel_traitsIf6__halfS2_S2_fjLj5120ELj1ELj1ELj4ELj16ENS_18Kernel_traits_baseILj5120EfS2_S2_S2_fjLj128EEEEELb0ELb1ELb1EEEvNS_9FwdParamsE --------------------------
	.section	.text._ZN10layer_norm31ln_parallel_residual_fwd_kernelINS_13Kernel_traitsIf6__halfS2_S2_fjLj5120ELj1ELj1ELj4ELj16ENS_18Kernel_traits_baseILj5120EfS2_S2_S2_fjLj128EEEEELb0ELb1ELb1EEEvNS_9FwdParamsE,"ax",@progbits
	.sectioninfo	@"SHI_REGISTERS=168"
	.align	128
        .global         _ZN10layer_norm31ln_parallel_residual_fwd_kernelINS_13Kernel_traitsIf6__halfS2_S2_fjLj5120ELj1ELj1ELj4ELj16ENS_18Kernel_traits_baseILj5120EfS2_S2_S2_fjLj128EEEEELb0ELb1ELb1EEEvNS_9FwdParamsE
        .type           _ZN10layer_norm31ln_parallel_residual_fwd_kernelINS_13Kernel_traitsIf6__halfS2_S2_fjLj5120ELj1ELj1ELj4ELj16ENS_18Kernel_traits_baseILj5120EfS2_S2_S2_fjLj128EEEEELb0ELb1ELb1EEEvNS_9FwdParamsE,@function
        .size           _ZN10layer_norm31ln_parallel_residual_fwd_kernelINS_13Kernel_traitsIf6__halfS2_S2_fjLj5120ELj1ELj1ELj4ELj16ENS_18Kernel_traits_baseILj5120EfS2_S2_S2_fjLj128EEEEELb0ELb1ELb1EEEvNS_9FwdParamsE,(.L_x_32983 - _ZN10layer_norm31ln_parallel_residual_fwd_kernelINS_13Kernel_traitsIf6__halfS2_S2_fjLj5120ELj1ELj1ELj4ELj16ENS_18Kernel_traits_baseILj5120EfS2_S2_S2_fjLj128EEEEELb0ELb1ELb1EEEvNS_9FwdParamsE)
        .other          _ZN10layer_norm31ln_parallel_residual_fwd_kernelINS_13Kernel_traitsIf6__halfS2_S2_fjLj5120ELj1ELj1ELj4ELj16ENS_18Kernel_traits_baseILj5120EfS2_S2_S2_fjLj128EEEEELb0ELb1ELb1EEEvNS_9FwdParamsE,@"STO_CUDA_ENTRY STV_DEFAULT"
_ZN10layer_norm31ln_parallel_residual_fwd_kernelINS_13Kernel_traitsIf6__halfS2_S2_fjLj5120ELj1ELj1ELj4ELj16ENS_18Kernel_traits_baseILj5120EfS2_S2_S2_fjLj128EEEEELb0ELb1ELb1EEEvNS_9FwdParamsE:
.text._ZN10layer_norm31ln_parallel_residual_fwd_kernelINS_13Kernel_traitsIf6__halfS2_S2_fjLj5120ELj1ELj1ELj4ELj16ENS_18Kernel_traits_baseILj5120EfS2_S2_S2_fjLj128EEEEELb0ELb1ELb1EEEvNS_9FwdParamsE:
        /* <DEDUP_REMOVED lines=61> */
.L_x_17054:
        /* <DEDUP_REMOVED lines=25> */
.L_x_16892:
[----:B-----5:R-:W-:-:S05]  /*0560*/  HADD2.F32 R2, -RZ, R4.H0_H0 ;  /* 0x20000004ff027230 */ /* 0x020fca0000004100 */
[----:B------:R-:W-:Y:S01]  /*0570*/  FADD.FTZ R121, R121, R2 ;  /* 0x0000000279797221 */ /* 0x000fe20000010000 */
[----:B------:R-:W-:Y:S05]  /*0580*/  BRA `(.L_x_16893) ;  /* 0x0000004000007947 */ /* 0x000fea0003800000 */
.L_x_16891:
[----:B0----5:R-:W-:Y:S02]  /*0590*/  HADD2.F32 R2, -RZ, R8.H0_H0 ;  /* 0x20000008ff027230 */ /* 0x021fe40000004100 */
[----:B------:R-:W-:-:S03]  /*05a0*/  @P2 HADD2.F32 R100, -RZ, R4.H0_H0 ;  /* 0x20000004ff642230 */ /* 0x000fc60000004100 */
[----:B------:R-:W-:-:S04]  /*05b0*/  FADD.FTZ R121, R121, R2 ;  /* 0x0000000279797221 */ /* 0x000fc80000010000 */
[----:B------:R-:W-:-:S05]  /*05c0*/  @P2 FADD.FTZ R121, R121, R100 ;  /* 0x0000006479792221 */ /* 0x000fca0000010000 */
.L_x_16893:
[----:B------:R-:W-:-:S04]  /*05d0*/  F2FP.PACK_AB R2, RZ, R121 ;  /* 0x00000079ff02723e */ /* 0x000fc800000000ff */
[----:B------:R-:W-:Y:S02]  /*05e0*/  PRMT R92, R2, 0x7610, R92 ;  /* 0x00007610025c7816 */ /* 0x000fe4000000005c */
.L_x_16894:
[----:B------:R-:W-:Y:S01]  /*05f0*/  HADD2.F32 R119, -RZ, R96.H1_H1 ;  /* 0x30000060ff777230 */ /* 0x000fe20000004100 */
[----:B------:R-:W-:Y:S05]  /*0600*/  @P3 BRA `(.L_x_16895) ;  /* 0x0000008000003947 */ /* 0x000fea0003800000 */
[----:B------:R-:W-:-:S04]  /*0610*/  ISETP.NE.U32.AND P4, PT, RZ, c[0x0][0x180], PT ;  /* 0x00006000ff007a0c */ /* 0x000fc80003f85070 */
[----:B------:R-:W-:-:S13]  /*0620*/  ISETP.NE.AND.EX P4, PT, RZ, c[0x0][0x184], PT, P4 ;  /* 0x00006100ff007a0c */ /* 0x000fda0003f85340 */
[----:B------:R-:W-:Y:S05]  /*0630*/  @P4 BRA `(.L_x_16896) ;  /* 0x0000002000004947 */ /* 0x000fea0003800000 */
[----:B------:R-:W-:Y:S05]  /*0640*/  @P0 BRA `(.L_x_16897) ;  /* 0x0000008000000947 */ /* 0x000fea0003800000 */
[----:B------:R-:W-:Y:S05]  /*0650*/  BRA `(.L_x_16898) ;  /* 0x0000009000007947 */ /* 0x000fea0003800000 */
.L_x_16896:
[----:B-----5:R-:W-:-:S05]  /*0660*/  HADD2.F32 R2, -RZ, R4.H1_H1 ;  /* 0x30000004ff027230 */ /* 0x020fca0000004100 */
[----:B------:R-:W-:Y:S01]  /*0670*/  FADD.FTZ R119, R119, R2 ;  /* 0x0000000277777221 */ /* 0x000fe20000010000 */
[----:B------:R-:W-:Y:S05]  /*0680*/  BRA `(.L_x_16897) ;  /* 0x0000004000007947 */ /* 0x000fea0003800000 */
.L_x_16895:
[----:B-----5:R-:W-:Y:S02]  /*0690*/  HADD2.F32 R2, -RZ, R8.H1_H1 ;  /* 0x30000008ff027230 */ /* 0x020fe40000004100 */
[----:B------:R-:W-:-:S03]  /*06a0*/  @P2 HADD2.F32 R96, -RZ, R4.H1_H1 ;  /* 0x30000004ff602230 */ /* 0x000fc60000004100 */
[----:B------:R-:W-:-:S04]  /*06b0*/  FADD.FTZ R119, R119, R2 ;  /* 0x0000000277777221 */ /* 0x000fc80000010000 */
[----:B------:R-:W-:-:S05]  /*06c0*/  @P2 FADD.FTZ R119, R119, R96 ;  /* 0x0000006077772221 */ /* 0x000fca0000010000 */
.L_x_16897:
[----:B------:R-:W-:-:S04]  /*06d0*/  F2FP.PACK_AB R2, RZ, R119 ;  /* 0x00000077ff02723e */ /* 0x000fc800000000ff */
[----:B------:R-:W-:Y:S02]  /*06e0*/  PRMT R92, R92, 0x5410, R2 ;  /* 0x000054105c5c7816 */ /* 0x000fe40000000002 */
.L_x_16898:
[----:B------:R-:W-:Y:S01]  /*06f0*/  HADD2.F32 R117, -RZ, R97.H0_H0 ;  /* 0x20000061ff757230 */ /* 0x000fe20000004100 */
[----:B------:R-:W-:Y:S05]  /*0700*/  @P3 BRA `(.L_x_16899) ;  /* 0x0000008000003947 */ /* 0x000fea0003800000 */
[----:B------:R-:W-:-:S04]  /*0710*/  ISETP.NE.U32.AND P4, PT, RZ, c[0x0][0x180], PT ;  /* 0x00006000ff007a0c */ /* 0x000fc80003f85070 */
[----:B------:R-:W-:-:S13]  /*0720*/  ISETP.NE.AND.EX P4, PT, RZ, c[0x0][0x184], PT, P4 ;  /* 0x00006100ff007a0c */ /* 0x000fda0003f85340 */
[----:B------:R-:W-:Y:S05]  /*0730*/  @P4 BRA `(.L_x_16900) ;  /* 0x0000002000004947 */ /* 0x000fea0003800000 */
[----:B------:R-:W-:Y:S05]  /*0740*/  @P0 BRA `(.L_x_16901) ;  /* 0x0000008000000947 */ /* 0x000fea0003800000 */
[----:B------:R-:W-:Y:S05]  /*0750*/  BRA `(.L_x_16902) ;  /* 0x0000009000007947 */ /* 0x000fea0003800000 */
.L_x_16900:
[----:B-----5:R-:W-:-:S05]  /*0760*/  HADD2.F32 R2, -RZ, R5.H0_H0 ;  /* 0x20000005ff027230 */ /* 0x020fca0000004100 */
[----:B------:R-:W-:Y:S01]  /*0770*/  FADD.FTZ R117, R117, R2 ;  /* 0x0000000275757221 */ /* 0x000fe20000010000 */
[----:B------:R-:W-:Y:S05]  /*0780*/  BRA `(.L_x_16901) ;  /* 0x0000004000007947 */ /* 0x000fea0003800000 */
.L_x_16899:
[----:B-----5:R-:W-:Y:S02]  /*0790*/  HADD2.F32 R2, -RZ, R9.H0_H0 ;  /* 0x20000009ff027230 */ /* 0x020fe40000004100 */
[----:B------:R-:W-:-:S03]  /*07a0*/  @P2 HADD2.F32 R96, -RZ, R5.H0_H0 ;  /* 0x20000005ff602230 */ /* 0x000fc60000004100 */
[----:B------:R-:W-:-:S04]  /*07b0*/  FADD.FTZ R117, R117, R2 ;  /* 0x0000000275757221 */ /* 0x000fc80000010000 */
[----:B------:R-:W-:-:S05]  /*07c0*/  @P2 FADD.FTZ R117, R117, R96 ;  /* 0x0000006075752221 */ /* 0x000fca0000010000 */
.L_x_16901:
[----:B------:R-:W-:-:S04]  /*07d0*/  F2FP.PACK_AB R2, RZ, R117 ;  /* 0x00000075ff02723e */ /* 0x000fc800000000ff */
[----:B------:R-:W-:Y:S02]  /*07e0*/  PRMT R93, R2, 0x7610, R93 ;  /* 0x00007610025d7816 */ /* 0x000fe4000000005d */
.L_x_16902:
[----:B------:R-:W-:Y:S01]  /*07f0*/  HADD2.F32 R115, -RZ, R97.H1_H1 ;  /* 0x30000061ff737230 */ /* 0x000fe20000004100 */
[----:B------:R-:W-:Y:S05]  /*0800*/  @P3 BRA `(.L_x_16903) ;  /* 0x0000008000003947 */ /* 0x000fea0003800000 */
[----:B------:R-:W-:-:S04]  /*0810*/  ISETP.NE.U32.AND P4, PT, RZ, c[0x0][0x180], PT ;  /* 0x00006000ff007a0c */ /* 0x000fc80003f85070 */
[----:B------:R-:W-:-:S13]  /*0820*/  ISETP.NE.AND.EX P4, PT, RZ, c[0x0][0x184], PT, P4 ;  /* 0x00006100ff007a0c */ /* 0x000fda0003f85340 */
[----:B------:R-:W-:Y:S05]  /*0830*/  @P4 BRA `(.L_x_16904) ;  /* 0x0000002000004947 */ /* 0x000fea0003800000 */
[----:B------:R-:W-:Y:S05]  /*0840*/  @P0 BRA `(.L_x_16905) ;  /* 0x0000008000000947 */ /* 0x000fea0003800000 */
[----:B------:R-:W-:Y:S05]  /*0850*/  BRA `(.L_x_16906) ;  /* 0x0000009000007947 */ /* 0x000fea0003800000 */
.L_x_16904:
[----:B-----5:R-:W-:-:S05]  /*0860*/  HADD2.F32 R2, -RZ, R5.H1_H1 ;  /* 0x30000005ff027230 */ /* 0x020fca0000004100 */
[----:B------:R-:W-:Y:S01]  /*0870*/  FADD.FTZ R115, R115, R2 ;  /* 0x0000000273737221 */ /* 0x000fe20000010000 */
[----:B------:R-:W-:Y:S05]  /*0880*/  BRA `(.L_x_16905) ;  /* 0x0000004000007947 */ /* 0x000fea0003800000 */
.L_x_16903:
[----:B-----5:R-:W-:Y:S02]  /*0890*/  HADD2.F32 R2, -RZ, R9.H1_H1 ;  /* 0x30000009ff027230 */ /* 0x020fe40000004100 */
[----:B------:R-:W-:-:S03]  /*08a0*/  @P2 HADD2.F32 R96, -RZ, R5.H1_H1 ;  /* 0x30000005ff602230 */ /* 0x000fc60000004100 */
[----:B------:R-:W-:-:S04]  /*08b0*/  FADD.FTZ R115, R115, R2 ;  /* 0x0000000273737221 */ /* 0x000fc80000010000 */
[----:B------:R-:W-:-:S05]  /*08c0*/  @P2 FADD.FTZ R115, R115, R96 ;  /* 0x0000006073732221 */ /* 0x000fca0000010000 */
.L_x_16905:
[----:B------:R-:W-:-:S04]  /*08d0*/  F2FP.PACK_AB R2, RZ, R115 ;  /* 0x00000073ff02723e */ /* 0x000fc800000000ff */
[----:B------:R-:W-:Y:S02]  /*08e0*/  PRMT R93, R93, 0x5410, R2 ;  /* 0x000054105d5d7816 */ /* 0x000fe40000000002 */
.L_x_16906:
[----:B------:R-:W-:Y:S01]  /*08f0*/  HADD2.F32 R113, -RZ, R98.H0_H0 ;  /* 0x20000062ff717230 */ /* 0x000fe20000004100 */
[----:B------:R-:W-:Y:S05]  /*0900*/  @P3 BRA `(.L_x_16907) ;  /* 0x0000008000003947 */ /* 0x000fea0003800000 */
[----:B------:R-:W-:-:S04]  /*0910*/  ISETP.NE.U32.AND P4, PT, RZ, c[0x0][0x180], PT ;  /* 0x00006000ff007a0c */ /* 0x000fc80003f85070 */
[----:B------:R-:W-:-:S13]  /*0920*/  ISETP.NE.AND.EX P4, PT, RZ, c[0x0][0x184], PT, P4 ;  /* 0x00006100ff007a0c */ /* 0x000fda0003f85340 */
[----:B------:R-:W-:Y:S05]  /*0930*/  @P4 BRA `(.L_x_16908) ;  /* 0x0000002000004947 */ /* 0x000fea0003800000 */
[----:B------:R-:W-:Y:S05]  /*0940*/  @P0 BRA `(.L_x_16909) ;  /* 0x0000008000000947 */ /* 0x000fea0003800000 */
[----:B------:R-:W-:Y:S05]  /*0950*/  BRA `(.L_x_16910) ;  /* 0x0000009000007947 */ /* 0x000fea0003800000 */
.L_x_16908:
[----:B-----5:R-:W-:-:S05]  /*0960*/  HADD2.F32 R2, -RZ, R6.H0_H0 ;  /* 0x20000006ff027230 */ /* 0x020fca0000004100 */
[----:B------:R-:W-:Y:S01]  /*0970*/  FADD.FTZ R113, R113, R2 ;  /* 0x0000000271717221 */ /* 0x000fe20000010000 */
[----:B------:R-:W-:Y:S05]  /*0980*/  BRA `(.L_x_16909) ;  /* 0x0000004000007947 */ /* 0x000fea0003800000 */
.L_x_16907:
[----:B-----5:R-:W-:Y:S02]  /*0990*/  HADD2.F32 R2, -RZ, R10.H0_H0 ;  /* 0x2000000aff027230 */ /* 0x020fe40000004100 */
[----:B------:R-:W-:-:S03]  /*09a0*/  @P2 HADD2.F32 R96, -RZ, R6.H0_H0 ;  /* 0x20000006ff602230 */ /* 0x000fc60000004100 */
[----:B------:R-:W-:-:S04]  /*09b0*/  FADD.FTZ R113, R113, R2 ;  /* 0x0000000271717221 */ /* 0x000fc80000010000 */
[----:B------:R-:W-:-:S05]  /*09c0*/  @P2 FADD.FTZ R113, R113, R96 ;  /* 0x0000006071712221 */ /* 0x000fca0000010000 */
.L_x_16909:
[----:B------:R-:W-:-:S04]  /*09d0*/  F2FP.PACK_AB R2, RZ, R113 ;  /* 0x00000071ff02723e */ /* 0x000fc800000000ff */
[----:B------:R-:W-:Y:S02]  /*09e0*/  PRMT R94, R2, 0x7610, R94 ;  /* 0x00007610025e7816 */ /* 0x000fe4000000005e */
.L_x_16910:
[----:B------:R-:W-:Y:S01]  /*09f0*/  HADD2.F32 R111, -RZ, R98.H1_H1 ;  /* 0x30000062ff6f7230 */ /* 0x000fe20000004100 */
[----:B------:R-:W-:Y:S05]  /*0a00*/  @P3 BRA `(.L_x_16911) ;  /* 0x0000008000003947 */ /* 0x000fea0003800000 */
[----:B------:R-:W-:-:S04]  /*0a10*/  ISETP.NE.U32.AND P4, PT, RZ, c[0x0][0x180], PT ;  /* 0x00006000ff007a0c */ /* 0x000fc80003f85070 */
[----:B------:R-:W-:-:S13]  /*0a20*/  ISETP.NE.AND.EX P4, PT, RZ, c[0x0][0x184], PT, P4 ;  /* 0x00006100ff007a0c */ /* 0x000fda0003f85340 */
[----:B------:R-:W-:Y:S05]  /*0a30*/  @P4 BRA `(.L_x_16912) ;  /* 0x0000002000004947 */ /* 0x000fea0003800000 */
[----:B------:R-:W-:Y:S05]  /*0a40*/  @P0 BRA `(.L_x_16913) ;  /* 0x0000008000000947 */ /* 0x000fea0003800000 */
[----:B------:R-:W-:Y:S05]  /*0a50*/  BRA `(.L_x_16914) ;  /* 0x0000009000007947 */ /* 0x000fea0003800000 */
.L_x_16912:
[----:B-----5:R-:W-:-:S05]  /*0a60*/  HADD2.F32 R2, -RZ, R6.H1_H1 ;  /* 0x30000006ff027230 */ /* 0x020fca0000004100 */
[----:B------:R-:W-:Y:S01]  /*0a70*/  FADD.FTZ R111, R111, R2 ;  /* 0x000000026f6f7221 */ /* 0x000fe20000010000 */
[----:B------:R-:W-:Y:S05]  /*0a80*/  BRA `(.L_x_16913) ;  /* 0x0000004000007947 */ /* 0x000fea0003800000 */
.L_x_16911:
[----:B-----5:R-:W-:Y:S02]  /*0a90*/  HADD2.F32 R2, -RZ, R10.H1_H1 ;  /* 0x3000000aff027230 */ /* 0x020fe40000004100 */
[----:B------:R-:W-:-:S03]  /*0aa0*/  @P2 HADD2.F32 R96, -RZ, R6.H1_H1 ;  /* 0x30000006ff602230 */ /* 0x000fc60000004100 */
[----:B------:R-:W-:-:S04]  /*0ab0*/  FADD.FTZ R111, R111, R2 ;  /* 0x000000026f6f7221 */ /* 0x000fc80000010000 */
[----:B------:R-:W-:-:S05]  /*0ac0*/  @P2 FADD.FTZ R111, R111, R96 ;  /* 0x000000606f6f2221 */ /* 0x000fca0000010000 */
.L_x_16913:
[----:B------:R-:W-:-:S04]  /*0ad0*/  F2FP.PACK_AB R2, RZ, R111 ;  /* 0x0000006fff02723e */ /* 0x000fc800000000ff */
[----:B------:R-:W-:Y:S02]  /*0ae0*/  PRMT R94, R94, 0x5410, R2 ;  /* 0x000054105e5e7816 */ /* 0x000fe40000000002 */
.L_x_16914:
[----:B------:R-:W-:Y:S01]  /*0af0*/  HADD2.F32 R109, -RZ, R99.H0_H0 ;  /* 0x20000063ff6d7230 */ /* 0x000fe20000004100 */
[----:B------:R-:W-:Y:S05]  /*0b00*/  @P3 BRA `(.L_x_16915) ;  /* 0x0000008000003947 */ /* 0x000fea0003800000 */
[----:B------:R-:W-:-:S04]  /*0b10*/  ISETP.NE.U32.AND P4, PT, RZ, c[0x0][0x180], PT ;  /* 0x00006000ff007a0c */ /* 0x000fc80003f85070 */
[----:B------:R-:W-:-:S13]  /*0b20*/  ISETP.NE.AND.EX P4, PT, RZ, c[0x0][0x184], PT, P4 ;  /* 0x00006100ff007a0c */ /* 0x000fda0003f85340 */
[----:B------:R-:W-:Y:S05]  /*0b30*/  @P4 BRA `(.L_x_16916) ;  /* 0x0000002000004947 */ /* 0x000fea0003800000 */
[----:B------:R-:W-:Y:S05]  /*0b40*/  @P0 BRA `(.L_x_16917) ;  /* 0x0000008000000947 */ /* 0x000fea0003800000 */
[----:B------:R-:W-:Y:S05]  /*0b50*/  BRA `(.L_x_16918) ;  /* 0x0000009000007947 */ /* 0x000fea0003800000 */
.L_x_16916:
[----:B-----5:R-:W-:-:S05]  /*0b60*/  HADD2.F32 R2, -RZ, R7.H0_H0 ;  /* 0x20000007ff027230 */ /* 0x020fca0000004100 */
[----:B------:R-:W-:Y:S01]  /*0b70*/  FADD.FTZ R109, R109, R2 ;  /* 0x000000026d6d7221 */ /* 0x000fe20000010000 */
[----:B------:R-:W-:Y:S05]  /*0b80*/  BRA `(.L_x_16917) ;  /* 0x0000004000007947 */ /* 0x000fea0003800000 */
.L_x_16915:
[----:B-----5:R-:W-:Y:S02]  /*0b90*/  HADD2.F32 R2, -RZ, R11.H0_H0 ;  /* 0x2000000bff027230 */ /* 0x020fe40000004100 */
[----:B------:R-:W-:-:S03]  /*0ba0*/  @P2 HADD2.F32 R96, -RZ, R7.H0_H0 ;  /* 0x20000007ff602230 */ /* 0x000fc60000004100 */
[----:B------:R-:W-:-:S04]  /*0bb0*/  FADD.FTZ R109, R109, R2 ;  /* 0x000000026d6d7221 */ /* 0x000fc80000010000 */
[----:B------:R-:W-:-:S05]  /*0bc0*/  @P2 FADD.FTZ R109, R109, R96 ;  /* 0x000000606d6d2221 */ /* 0x000fca0000010000 */
.L_x_16917:
[----:B------:R-:W-:-:S04]  /*0bd0*/  F2FP.PACK_AB R2, RZ, R109 ;  /* 0x0000006dff02723e */ /* 0x000fc800000000ff */
[----:B------:R-:W-:Y:S02]  /*0be0*/  PRMT R95, R2, 0x7610, R95 ;  /* 0x00007610025f7816 */ /* 0x000fe4000000005f */
.L_x_16918:
[----:B------:R-:W-:Y:S01]  /*0bf0*/  HADD2.F32 R107, -RZ, R99.H1_H1 ;  /* 0x30000063ff6b7230 */ /* 0x000fe20000004100 */
[----:B------:R-:W-:Y:S05]  /*0c00*/  @P3 BRA `(.L_x_16919) ;  /* 0x0000008000003947 */ /* 0x000fea0003800000 */
[----:B------:R-:W-:-:S04]  /*0c10*/  ISETP.NE.U32.AND P4, PT, RZ, c[0x0][0x180], PT ;  /* 0x00006000ff007a0c */ /* 0x000fc80003f85070 */
[----:B------:R-:W-:-:S13]  /*0c20*/  ISETP.NE.AND.EX P4, PT, RZ, c[0x0][0x184], PT, P4 ;  /* 0x00006100ff007a0c */ /* 0x000fda0003f85340 */
[----:B------:R-:W-:Y:S05]  /*0c30*/  @P4 BRA `(.L_x_16920) ;  /* 0x0000002000004947 */ /* 0x000fea0003800000 */
[----:B------:R-:W-:Y:S05]  /*0c40*/  @P0 BRA `(.L_x_16921) ;  /* 0x0000008000000947 */ /* 0x000fea0003800000 */
[----:B------:R-:W-:Y:S05]  /*0c50*/  BRA `(.L_x_16922) ;  /* 0x0000009000007947 */ /* 0x000fea0003800000 */
.L_x_16920:
[----:B-----5:R-:W-:-:S05]  /*0c60*/  HADD2.F32 R2, -RZ, R7.H1_H1 ;  /* 0x30000007ff027230 */ /* 0x020fca0000004100 */
[----:B------:R-:W-:Y:S01]  /*0c70*/  FADD.FTZ R107, R107, R2 ;  /* 0x000000026b6b7221 */ /* 0x000fe20000010000 */
[----:B------:R-:W-:Y:S05]  /*0c80*/  BRA `(.L_x_16921) ;  /* 0x0000004000007947 */ /* 0x000fea0003800000 */
.L_x_16919:
[----:B-----5:R-:W-:Y:S02]  /*0c90*/  HADD2.F32 R2, -RZ, R11.H1_H1 ;  /* 0x3000000bff027230 */ /* 0x020fe40000004100 */
[----:B------:R-:W-:-:S03]  /*0ca0*/  @P2 HADD2.F32 R96, -RZ, R7.H1_H1 ;  /* 0x30000007ff602230 */ /* 0x000fc60000004100 */
[----:B------:R-:W-:-:S04]  /*0cb0*/  FADD.FTZ R107, R107, R2 ;  /* 0x000000026b6b7221 */ /* 0x000fc80000010000 */
[----:B------:R-:W-:-:S05]  /*0cc0*/  @P2 FADD.FTZ R107, R107, R96 ;  /* 0x000000606b6b2221 */ /* 0x000fca0000010000 */
.L_x_16921:
[----:B------:R-:W-:-:S04]  /*0cd0*/  F2FP.PACK_AB R2, RZ, R107 ;  /* 0x0000006bff02723e */ /* 0x000fc800000000ff */
[----:B------:R-:W-:Y:S02]  /*0ce0*/  PRMT R95, R95, 0x5410, R2 ;  /* 0x000054105f5f7816 */ /* 0x000fe40000000002 */
.L_x_16922:
        /* <DEDUP_REMOVED lines=16> */
.L_x_16924:
[----:B-----5:R-:W-:-:S05]  /*0df0*/  HADD2.F32 R100, -RZ, R4.H0_H0 ;  /* 0x20000004ff647230 */ /* 0x020fca0000004100 */
[----:B------:R-:W-:Y:S01]  /*0e00*/  FADD.FTZ R105, R100, R105 ;  /* 0x0000006964697221 */ /* 0x000fe20000010000 */
[----:B------:R-:W-:Y:S05]  /*0e10*/  BRA `(.L_x_16925) ;  /* 0x0000004000007947 */ /* 0x000fea0003800000 */
.L_x_16923:
[----:B0----5:R-:W-:Y:S02]  /*0e20*/  HADD2.F32 R100, -RZ, R8.H0_H0 ;  /* 0x20000008ff647230 */ /* 0x021fe40000004100 */
[----:B------:R-:W-:-:S03]  /*0e30*/  @P2 HADD2.F32 R102, -RZ, R4.H0_H0 ;  /* 0x20000004ff662230 */ /* 0x000fc60000004100 */
[----:B------:R-:W-:-:S04]  /*0e40*/  FADD.FTZ R105, R100, R105 ;  /* 0x0000006964697221 */ /* 0x000fc80000010000 */
[----:B------:R-:W-:-:S05]  /*0e50*/  @P2 FADD.FTZ R105, R102, R105 ;  /* 0x0000006966692221 */ /* 0x000fca0000010000 */
.L_x_16925:
[----:B------:R-:W-:-:S04]  /*0e60*/  F2FP.PACK_AB R100, RZ, R105 ;  /* 0x00000069ff64723e */ /* 0x000fc800000000ff */
[----:B------:R-:W-:Y:S02]  /*0e70*/  PRMT R92, R100, 0x7610, R92 ;  /* 0x00007610645c7816 */ /* 0x000fe4000000005c */
.L_x_16926:
[----:B------:R-:W-:Y:S01]  /*0e80*/  HADD2.F32 R125, -RZ, R96.H1_H1 ;  /* 0x30000060ff7d7230 */ /* 0x000fe20000004100 */
[----:B------:R-:W-:Y:S05]  /*0e90*/  @P3 BRA `(.L_x_16927) ;  /* 0x0000008000003947 */ /* 0x000fea0003800000 */
[----:B------:R-:W-:-:S04]  /*0ea0*/  ISETP.NE.U32.AND P4, PT, RZ, c[0x0][0x180], PT ;  /* 0x00006000ff007a0c */ /* 0x000fc80003f85070 */
[----:B------:R-:W-:-:S13]  /*0eb0*/  ISETP.NE.AND.EX P4, PT, RZ, c[0x0][0x184], PT, P4 ;  /* 0x00006100ff007a0c */ /* 0x000fda0003f85340 */
[----:B------:R-:W-:Y:S05]  /*0ec0*/  @P4 BRA `(.L_x_16928) ;  /* 0x0000002000004947 */ /* 0x000fea0003800000 */
[----:B------:R-:W-:Y:S05]  /*0ed0*/  @P0 BRA `(.L_x_16929) ;  /* 0x0000008000000947 */ /* 0x000fea0003800000 */
[----:B------:R-:W-:Y:S05]  /*0ee0*/  BRA `(.L_x_16930) ;  /* 0x0000009000007947 */ /* 0x000fea0003800000 */
.L_x_16928:
[----:B-----5:R-:W-:-:S05]  /*0ef0*/  HADD2.F32 R96, -RZ, R4.H1_H1 ;  /* 0x30000004ff607230 */ /* 0x020fca0000004100 */
[----:B------:R-:W-:Y:S01]  /*0f00*/  FADD.FTZ R125, R96, R125 ;  /* 0x0000007d607d7221 */ /* 0x000fe20000010000 */
[----:B------:R-:W-:Y:S05]  /*0f10*/  BRA `(.L_x_16929) ;  /* 0x0000004000007947 */ /* 0x000fea0003800000 */
.L_x_16927:
[----:B-----5:R-:W-:Y:S02]  /*0f20*/  HADD2.F32 R96, -RZ, R8.H1_H1 ;  /* 0x30000008ff607230 */ /* 0x020fe40000004100 */
[----:B------:R-:W-:-:S03]  /*0f30*/  @P2 HADD2.F32 R100, -RZ, R4.H1_H1 ;  /* 0x30000004ff642230 */ /* 0x000fc60000004100 */
[----:B------:R-:W-:-:S04]  /*0f40*/  FADD.FTZ R125, R96, R125 ;  /* 0x0000007d607d7221 */ /* 0x000fc80000010000 */
[----:B------:R-:W-:-:S05]  /*0f50*/  @P2 FADD.FTZ R125, R100, R125 ;  /* 0x0000007d647d2221 */ /* 0x000fca0000010000 */
.L_x_16929:
[----:B------:R-:W-:-:S04]  /*0f60*/  F2FP.PACK_AB R96, RZ, R125 ;  /* 0x0000007dff60723e */ /* 0x000fc800000000ff */
[----:B------:R-:W-:Y:S02]  /*0f70*/  PRMT R92, R92, 0x5410, R96 ;  /* 0x000054105c5c7816 */ /* 0x000fe40000000060 */
.L_x_16930:
[----:B------:R-:W-:Y:S01]  /*0f80*/  HADD2.F32 R123, -RZ, R97.H0_H0 ;  /* 0x20000061ff7b7230 */ /* 0x000fe20000004100 */
[----:B------:R-:W-:Y:S05]  /*0f90*/  @P3 BRA `(.L_x_16931) ;  /* 0x0000008000003947 */ /* 0x000fea0003800000 */
[----:B------:R-:W-:-:S04]  /*0fa0*/  ISETP.NE.U32.AND P4, PT, RZ, c[0x0][0x180], PT ;  /* 0x00006000ff007a0c */ /* 0x000fc80003f85070 */
[----:B------:R-:W-:-:S13]  /*0fb0*/  ISETP.NE.AND.EX P4, PT, RZ, c[0x0][0x184], PT, P4 ;  /* 0x00006100ff007a0c */ /* 0x000fda0003f85340 */
[----:B------:R-:W-:Y:S05]  /*0fc0*/  @P4 BRA `(.L_x_16932) ;  /* 0x0000002000004947 */ /* 0x000fea0003800000 */
[----:B------:R-:W-:Y:S05]  /*0fd0*/  @P0 BRA `(.L_x_16933) ;  /* 0x0000008000000947 */ /* 0x000fea0003800000 */
[----:B------:R-:W-:Y:S05]  /*0fe0*/  BRA `(.L_x_16934) ;  /* 0x0000009000007947 */ /* 0x000fea0003800000 */
.L_x_16932:
[----:B-----5:R-:W-:-:S05]  /*0ff0*/  HADD2.F32 R96, -RZ, R5.H0_H0 ;  /* 0x20000005ff607230 */ /* 0x020fca0000004100 */
[----:B------:R-:W-:Y:S01]  /*1000*/  FADD.FTZ R123, R96, R123 ;  /* 0x0000007b607b7221 */ /* 0x000fe20000010000 */
[----:B------:R-:W-:Y:S05]  /*1010*/  BRA `(.L_x_16933) ;  /* 0x0000004000007947 */ /* 0x000fea0003800000 */
.L_x_16931:
[----:B-----5:R-:W-:Y:S02]  /*1020*/  HADD2.F32 R96, -RZ, R9.H0_H0 ;  /* 0x20000009ff607230 */ /* 0x020fe40000004100 */
[----:B------:R-:W-:-:S03]  /*1030*/  @P2 HADD2.F32 R100, -RZ, R5.H0_H0 ;  /* 0x20000005ff642230 */ /* 0x000fc60000004100 */
[----:B------:R-:W-:-:S04]  /*1040*/  FADD.FTZ R123, R96, R123 ;  /* 0x0000007b607b7221 */ /* 0x000fc80000010000 */
[----:B------:R-:W-:-:S05]  /*1050*/  @P2 FADD.FTZ R123, R100, R123 ;  /* 0x0000007b647b2221 */ /* 0x000fca0000010000 */
.L_x_16933:
[----:B------:R-:W-:-:S04]  /*1060*/  F2FP.PACK_AB R96, RZ, R123 ;  /* 0x0000007bff60723e */ /* 0x000fc800000000ff */
[----:B------:R-:W-:Y:S02]  /*1070*/  PRMT R93, R96, 0x7610, R93 ;  /* 0x00007610605d7816 */ /* 0x000fe4000000005d */
.L_x_16934:
[----:B------:R-:W-:Y:S01]  /*1080*/  HADD2.F32 R129, -RZ, R97.H1_H1 ;  /* 0x30000061ff817230 */ /* 0x000fe20000004100 */
[----:B------:R-:W-:Y:S05]  /*1090*/  @P3 BRA `(.L_x_16935) ;  /* 0x0000008000003947 */ /* 0x000fea0003800000 */
[----:B------:R-:W-:-:S04]  /*10a0*/  ISETP.NE.U32.AND P4, PT, RZ, c[0x0][0x180], PT ;  /* 0x00006000ff007a0c */ /* 0x000fc80003f85070 */
[----:B------:R-:W-:-:S13]  /*10b0*/  ISETP.NE.AND.EX P4, PT, RZ, c[0x0][0x184], PT, P4 ;  /* 0x00006100ff007a0c */ /* 0x000fda0003f85340 */
[----:B------:R-:W-:Y:S05]  /*10c0*/  @P4 BRA `(.L_x_16936) ;  /* 0x0000002000004947 */ /* 0x000fea0003800000 */
[----:B------:R-:W-:Y:S05]  /*10d0*/  @P0 BRA `(.L_x_16937) ;  /* 0x0000008000000947 */ /* 0x000fea0003800000 */
[----:B------:R-:W-:Y:S05]  /*10e0*/  BRA `(.L_x_16938) ;  /* 0x0000009000007947 */ /* 0x000fea0003800000 */
.L_x_16936:
[----:B-----5:R-:W-:-:S05]  /*10f0*/  HADD2.F32 R96, -RZ, R5.H1_H1 ;  /* 0x30000005ff607230 */ /* 0x020fca0000004100 */
[----:B------:R-:W-:Y:S01]  /*1100*/  FADD.FTZ R129, R96, R129 ;  /* 0x0000008160817221 */ /* 0x000fe20000010000 */
[----:B------:R-:W-:Y:S05]  /*1110*/  BRA `(.L_x_16937) ;  /* 0x0000004000007947 */ /* 0x000fea0003800000 */
.L_x_16935:
[----:B-----5:R-:W-:Y:S02]  /*1120*/  HADD2.F32 R96, -RZ, R9.H1_H1 ;  /* 0x30000009ff607230 */ /* 0x020fe40000004100 */
[----:B------:R-:W-:-:S03]  /*1130*/  @P2 HADD2.F32 R100, -RZ, R5.H1_H1 ;  /* 0x30000005ff642230 */ /* 0x000fc60000004100 */
[----:B------:R-:W-:-:S04]  /*1140*/  FADD.FTZ R129, R96, R129 ;  /* 0x0000008160817221 */ /* 0x000fc80000010000 */
[----:B------:R-:W-:-:S05]  /*1150*/  @P2 FADD.FTZ R129, R100, R129 ;  /* 0x0000008164812221 */ /* 0x000fca0000010000 */
.L_x_16937:
[----:B------:R-:W-:-:S04]  /*1160*/  F2FP.PACK_AB R96, RZ, R129 ;  /* 0x00000081ff60723e */ /* 0x000fc800000000ff */
[----:B------:R-:W-:Y:S02]  /*1170*/  PRMT R93, R93, 0x5410, R96 ;  /* 0x000054105d5d7816 */ /* 0x000fe40000000060 */
.L_x_16938:
[----:B------:R-:W-:Y:S01]  /*1180*/  HADD2.F32 R127, -RZ, R98.H0_H0 ;  /* 0x20000062ff7f7230 */ /* 0x000fe20000004100 */
[----:B------:R-:W-:Y:S05]  /*1190*/  @P3 BRA `(.L_x_16939) ;  /* 0x0000008000003947 */ /* 0x000fea0003800000 */
[----:B------:R-:W-:-:S04]  /*11a0*/  ISETP.NE.U32.AND P4, PT, RZ, c[0x0][0x180], PT ;  /* 0x00006000ff007a0c */ /* 0x000fc80003f85070 */
[----:B------:R-:W-:-:S13]  /*11b0*/  ISETP.NE.AND.EX P4, PT, RZ, c[0x0][0x184], PT, P4 ;  /* 0x00006100ff007a0c */ /* 0x000fda0003f85340 */
[----:B------:R-:W-:Y:S05]  /*11c0*/  @P4 BRA `(.L_x_16940) ;  /* 0x0000002000004947 */ /* 0x000fea0003800000 */
[----:B------:R-:W-:Y:S05]  /*11d0*/  @P0 BRA `(.L_x_16941) ;  /* 0x0000008000000947 */ /* 0x000fea0003800000 */
[----:B------:R-:W-:Y:S05]  /*11e0*/  BRA `(.L_x_16942) ;  /* 0x0000009000007947 */ /* 0x000fea0003800000 */
.L_x_16940:
[----:B-----5:R-:W-:-:S05]  /*11f0*/  HADD2.F32 R96, -RZ, R6.H0_H0 ;  /* 0x20000006ff607230 */ /* 0x020fca0000004100 */
[----:B------:R-:W-:Y:S01]  /*1200*/  FADD.FTZ R127, R96, R127 ;  /* 0x0000007f607f7221 */ /* 0x000fe20000010000 */
[----:B------:R-:W-:Y:S05]  /*1210*/  BRA `(.L_x_16941) ;  /* 0x0000004000007947 */ /* 0x000fea0003800000 */
.L_x_16939:
[----:B-----5:R-:W-:Y:S02]  /*1220*/  HADD2.F32 R96, -RZ, R10.H0_H0 ;  /* 0x2000000aff607230 */ /* 0x020fe40000004100 */
[----:B------:R-:W-:-:S03]  /*1230*/  @P2 HADD2.F32 R100, -RZ, R6.H0_H0 ;  /* 0x20000006ff642230 */ /* 0x000fc60000004100 */
[----:B------:R-:W-:-:S04]  /*1240*/  FADD.FTZ R127, R96, R127 ;  /* 0x0000007f607f7221 */ /* 0x000fc80000010000 */
[----:B------:R-:W-:-:S05]  /*1250*/  @P2 FADD.FTZ R127, R100, R127 ;  /* 0x0000007f647f2221 */ /* 0x000fca0000010000 */
.L_x_16941:
[----:B------:R-:W-:-:S04]  /*1260*/  F2FP.PACK_AB R96, RZ, R127 ;  /* 0x0000007fff60723e */ /* 0x000fc800000000ff */
[----:B------:R-:W-:Y:S02]  /*1270*/  PRMT R94, R96, 0x7610, R94 ;  /* 0x00007610605e7816 */ /* 0x000fe4000000005e */
.L_x_16942:
[----:B------:R-:W-:Y:S01]  /*1280*/  HADD2.F32 R133, -RZ, R98.H1_H1 ;  /* 0x30000062ff857230 */ /* 0x000fe20000004100 */
[----:B------:R-:W-:Y:S05]  /*1290*/  @P3 BRA `(.L_x_16943) ;  /* 0x0000008000003947 */ /* 0x000fea0003800000 */
[----:B------:R-:W-:-:S04]  /*12a0*/  ISETP.NE.U32.AND P4, PT, RZ, c[0x0][0x180], PT ;  /* 0x00006000ff007a0c */ /* 0x000fc80003f85070 */
[----:B------:R-:W-:-:S13]  /*12b0*/  ISETP.NE.AND.EX P4, PT, RZ, c[0x0][0x184], PT, P4 ;  /* 0x00006100ff007a0c */ /* 0x000fda0003f85340 */
[----:B------:R-:W-:Y:S05]  /*12c0*/  @P4 BRA `(.L_x_16944) ;  /* 0x0000002000004947 */ /* 0x000fea0003800000 */
[----:B------:R-:W-:Y:S05]  /*12d0*/  @P0 BRA `(.L_x_16945) ;  /* 0x0000008000000947 */ /* 0x000fea0003800000 */
[----:B------:R-:W-:Y:S05]  /*12e0*/  BRA `(.L_x_16946) ;  /* 0x0000009000007947 */ /* 0x000fea0003800000 */
.L_x_16944:
[----:B-----5:R-:W-:-:S05]  /*12f0*/  HADD2.F32 R96, -RZ, R6.H1_H1 ;  /* 0x30000006ff607230 */ /* 0x020fca0000004100 */
[----:B------:R-:W-:Y:S01]  /*1300*/  FADD.FTZ R133, R96, R133 ;  /* 0x0000008560857221 */ /* 0x000fe20000010000 */
[----:B------:R-:W-:Y:S05]  /*1310*/  BRA `(.L_x_16945) ;  /* 0x0000004000007947 */ /* 0x000fea0003800000 */
.L_x_16943:
[----:B-----5:R-:W-:Y:S02]  /*1320*/  HADD2.F32 R96, -RZ, R10.H1_H1 ;  /* 0x3000000aff607230 */ /* 0x020fe40000004100 */
[----:B------:R-:W-:-:S03]  /*1330*/  @P2 HADD2.F32 R98, -RZ, R6.H1_H1 ;  /* 0x30000006ff622230 */ /* 0x000fc60000004100 */
[----:B------:R-:W-:-:S04]  /*1340*/  FADD.FTZ R133, R96, R133 ;  /* 0x0000008560857221 */ /* 0x000fc80000010000 */
[----:B------:R-:W-:-:S05]  /*1350*/  @P2 FADD.FTZ R133, R98, R133 ;  /* 0x0000008562852221 */ /* 0x000fca0000010000 */
.L_x_16945:
[----:B------:R-:W-:-:S04]  /*1360*/  F2FP.PACK_AB R96, RZ, R133 ;  /* 0x00000085ff60723e */ /* 0x000fc800000000ff */
[----:B------:R-:W-:Y:S02]  /*1370*/  PRMT R94, R94, 0x5410, R96 ;  /* 0x000054105e5e7816 */ /* 0x000fe40000000060 */
.L_x_16946:
[----:B------:R-:W-:Y:S01]  /*1380*/  HADD2.F32 R131, -RZ, R99.H0_H0 ;  /* 0x20000063ff837230 */ /* 0x000fe20000004100 */
[----:B------:R-:W-:Y:S05]  /*1390*/  @P3 BRA `(.L_x_16947) ;  /* 0x0000008000003947 */ /* 0x000fea0003800000 */
[----:B------:R-:W-:-:S04]  /*13a0*/  ISETP.NE.U32.AND P4, PT, RZ, c[0x0][0x180], PT ;  /* 0x00006000ff007a0c */ /* 0x000fc80003f85070 */
[----:B------:R-:W-:-:S13]  /*13b0*/  ISETP.NE.AND.EX P4, PT, RZ, c[0x0][0x184], PT, P4 ;  /* 0x00006100ff007a0c */ /* 0x000fda0003f85340 */
[----:B------:R-:W-:Y:S05]  /*13c0*/  @P4 BRA `(.L_x_16948) ;  /* 0x0000002000004947 */ /* 0x000fea0003800000 */
[----:B------:R-:W-:Y:S05]  /*13d0*/  @P0 BRA `(.L_x_16949) ;  /* 0x0000008000000947 */ /* 0x000fea0003800000 */
[----:B------:R-:W-:Y:S05]  /*13e0*/  BRA `(.L_x_16950) ;  /* 0x0000009000007947 */ /* 0x000fea0003800000 */
.L_x_16948:
[----:B-----5:R-:W-:-:S05]  /*13f0*/  HADD2.F32 R96, -RZ, R7.H0_H0 ;  /* 0x20000007ff607230 */ /* 0x020fca0000004100 */
[----:B------:R-:W-:Y:S01]  /*1400*/  FADD.FTZ R131, R96, R131 ;  /* 0x0000008360837221 */ /* 0x000fe20000010000 */
[----:B------:R-:W-:Y:S05]  /*1410*/  BRA `(.L_x_16949) ;  /* 0x0000004000007947 */ /* 0x000fea0003800000 */
.L_x_16947:
[----:B-----5:R-:W-:Y:S02]  /*1420*/  HADD2.F32 R96, -RZ, R11.H0_H0 ;  /* 0x2000000bff607230 */ /* 0x020fe40000004100 */
[----:B------:R-:W-:-:S03]  /*1430*/  @P2 HADD2.F32 R98, -RZ, R7.H0_H0 ;  /* 0x20000007ff622230 */ /* 0x000fc60000004100 */
[----:B------:R-:W-:-:S04]  /*1440*/  FADD.FTZ R131, R96, R131 ;  /* 0x0000008360837221 */ /* 0x000fc80000010000 */
[----:B------:R-:W-:-:S05]  /*1450*/  @P2 FADD.FTZ R131, R98, R131 ;  /* 0x0000008362832221 */ /* 0x000fca0000010000 */
.L_x_16949:
[----:B------:R-:W-:-:S04]  /*1460*/  F2FP.PACK_AB R96, RZ, R131 ;  /* 0x00000083ff60723e */ /* 0x000fc800000000ff */
[----:B------:R-:W-:Y:S02]  /*1470*/  PRMT R95, R96, 0x7610, R95 ;  /* 0x00007610605f7816 */ /* 0x000fe4000000005f */
.L_x_16950:
[----:B------:R-:W-:Y:S01]  /*1480*/  HADD2.F32 R137, -RZ, R99.H1_H1 ;  /* 0x30000063ff897230 */ /* 0x000fe20000004100 */
[----:B------:R-:W-:Y:S05]  /*1490*/  @P3 BRA `(.L_x_16951) ;  /* 0x0000008000003947 */ /* 0x000fea0003800000 */
[----:B------:R-:W-:-:S04]  /*14a0*/  ISETP.NE.U32.AND P4, PT, RZ, c[0x0][0x180], PT ;  /* 0x00006000ff007a0c */ /* 0x000fc80003f85070 */
[----:B------:R-:W-:-:S13]  /*14b0*/  ISETP.NE.AND.EX P4, PT, RZ, c[0x0][0x184], PT, P4 ;  /* 0x00006100ff007a0c */ /* 0x000fda0003f85340 */
[----:B------:R-:W-:Y:S05]  /*14c0*/  @P4 BRA `(.L_x_16952) ;  /* 0x0000002000004947 */ /* 0x000fea0003800000 */
[----:B------:R-:W-:Y:S05]  /*14d0*/  @P0 BRA `(.L_x_16953) ;  /* 0x0000008000000947 */ /* 0x000fea0003800000 */
[----:B------:R-:W-:Y:S05]  /*14e0*/  BRA `(.L_x_16954) ;  /* 0x0000009000007947 */ /* 0x000fea0003800000 */
.L_x_16952:
[----:B-----5:R-:W-:-:S05]  /*14f0*/  HADD2.F32 R96, -RZ, R7.H1_H1 ;  /* 0x30000007ff607230 */ /* 0x020fca0000004100 */
[----:B------:R-:W-:Y:S01]  /*1500*/  FADD.FTZ R137, R96, R137 ;  /* 0x0000008960897221 */ /* 0x000fe20000010000 */
[----:B------:R-:W-:Y:S05]  /*1510*/  BRA `(.L_x_16953) ;  /* 0x0000004000007947 */ /* 0x000fea0003800000 */
.L_x_16951:
[----:B-----5:R-:W-:Y:S02]  /*1520*/  HADD2.F32 R96, -RZ, R11.H1_H1 ;  /* 0x3000000bff607230 */ /* 0x020fe40000004100 */
[----:B------:R-:W-:-:S03]  /*1530*/  @P2 HADD2.F32 R98, -RZ, R7.H1_H1 ;  /* 0x30000007ff622230 */ /* 0x000fc60000004100 */
[----:B------:R-:W-:-:S04]  /*1540*/  FADD.FTZ R137, R96, R137 ;  /* 0x0000008960897221 */ /* 0x000fc80000010000 */
[----:B------:R-:W-:-:S05]  /*1550*/  @P2 FADD.FTZ R137, R98, R137 ;  /* 0x0000008962892221 */ /* 0x000fca0000010000 */
.L_x_16953:
[----:B------:R-:W-:-:S04]  /*1560*/  F2FP.PACK_AB R96, RZ, R137 ;  /* 0x00000089ff60723e */ /* 0x000fc800000000ff */
[----:B------:R-:W-:Y:S02]  /*1570*/  PRMT R95, R95, 0x5410, R96 ;  /* 0x000054105f5f7816 */ /* 0x000fe40000000060 */
.L_x_16954:
        /* <DEDUP_REMOVED lines=16> */
.L_x_16956:
[----:B-----5:R-:W-:-:S05]  /*1680*/  HADD2.F32 R2, -RZ, R4.H0_H0 ;  /* 0x20000004ff027230 */ /* 0x020fca0000004100 */
[----:B------:R-:W-:Y:S01]  /*1690*/  FADD.FTZ R135, R2, R135 ;  /* 0x0000008702877221 */ /* 0x000fe20000010000 */
[----:B------:R-:W-:Y:S05]  /*16a0*/  BRA `(.L_x_16957) ;  /* 0x0000004000007947 */ /* 0x000fea0003800000 */
.L_x_16955:
[----:B0----5:R-:W-:Y:S02]  /*16b0*/  HADD2.F32 R2, -RZ, R8.H0_H0 ;  /* 0x20000008ff027230 */ /* 0x021fe40000004100 */
[----:B------:R-:W-:-:S03]  /*16c0*/  @P2 HADD2.F32 R100, -RZ, R4.H0_H0 ;  /* 0x20000004ff642230 */ /* 0x000fc60000004100 */
[----:B------:R-:W-:-:S04]  /*16d0*/  FADD.FTZ R135, R2, R135 ;  /* 0x0000008702877221 */ /* 0x000fc80000010000 */
[----:B------:R-:W-:-:S05]  /*16e0*/  @P2 FADD.FTZ R135, R100, R135 ;  /* 0x0000008764872221 */ /* 0x000fca0000010000 */
.L_x_16957:
[----:B------:R-:W-:-:S04]  /*16f0*/  F2FP.PACK_AB R2, RZ, R135 ;  /* 0x00000087ff02723e */ /* 0x000fc800000000ff */
[----:B------:R-:W-:Y:S02]  /*1700*/  PRMT R92, R2, 0x7610, R92 ;  /* 0x00007610025c7816 */ /* 0x000fe4000000005c */
.L_x_16958:
[----:B------:R-:W-:Y:S01]  /*1710*/  HADD2.F32 R141, -RZ, R96.H1_H1 ;  /* 0x30000060ff8d7230 */ /* 0x000fe20000004100 */
[----:B------:R-:W-:Y:S05]  /*1720*/  @P3 BRA `(.L_x_16959) ;  /* 0x0000008000003947 */ /* 0x000fea0003800000 */
[----:B------:R-:W-:-:S04]  /*1730*/  ISETP.NE.U32.AND P4, PT, RZ, c[0x0][0x180], PT ;  /* 0x00006000ff007a0c */ /* 0x000fc80003f85070 */
[----:B------:R-:W-:-:S13]  /*1740*/  ISETP.NE.AND.EX P4, PT, RZ, c[0x0][0x184], PT, P4 ;  /* 0x00006100ff007a0c */ /* 0x000fda0003f85340 */
[----:B------:R-:W-:Y:S05]  /*1750*/  @P4 BRA `(.L_x_16960) ;  /* 0x0000002000004947 */ /* 0x000fea0003800000 */
[----:B------:R-:W-:Y:S05]  /*1760*/  @P0 BRA `(.L_x_16961) ;  /* 0x0000008000000947 */ /* 0x000fea0003800000 */
[----:B------:R-:W-:Y:S05]  /*1770*/  BRA `(.L_x_16962) ;  /* 0x0000009000007947 */ /* 0x000fea0003800000 */
.L_x_16960:
[----:B-----5:R-:W-:-:S05]  /*1780*/  HADD2.F32 R2, -RZ, R4.H1_H1 ;  /* 0x30000004ff027230 */ /* 0x020fca0000004100 */
[----:B------:R-:W-:Y:S01]  /*1790*/  FADD.FTZ R141, R2, R141 ;  /* 0x0000008d028d7221 */ /* 0x000fe20000010000 */
[----:B------:R-:W-:Y:S05]  /*17a0*/  BRA `(.L_x_16961) ;  /* 0x0000004000007947 */ /* 0x000fea0003800000 */
.L_x_16959:
[----:B-----5:R-:W-:Y:S02]  /*17b0*/  HADD2.F32 R2, -RZ, R8.H1_H1 ;  /* 0x30000008ff027230 */ /* 0x020fe40000004100 */
[----:B------:R-:W-:-:S03]  /*17c0*/  @P2 HADD2.F32 R96, -RZ, R4.H1_H1 ;  /* 0x30000004ff602230 */ /* 0x000fc60000004100 */
[----:B------:R-:W-:-:S04]  /*17d0*/  FADD.FTZ R141, R2, R141 ;  /* 0x0000008d028d7221 */ /* 0x000fc80000010000 */
[----:B------:R-:W-:-:S05]  /*17e0*/  @P2 FADD.FTZ R141, R96, R141 ;  /* 0x0000008d608d2221 */ /* 0x000fca0000010000 */
.L_x_16961:
[----:B------:R-:W-:-:S04]  /*17f0*/  F2FP.PACK_AB R2, RZ, R141 ;  /* 0x0000008dff02723e */ /* 0x000fc800000000ff */
[----:B------:R-:W-:Y:S02]  /*1800*/  PRMT R92, R92, 0x5410, R2 ;  /* 0x000054105c5c7816 */ /* 0x000fe40000000002 */
.L_x_16962:
[----:B------:R-:W-:Y:S01]  /*1810*/  HADD2.F32 R139, -RZ, R97.H0_H0 ;  /* 0x20000061ff8b7230 */ /* 0x000fe20000004100 */
[----:B------:R-:W-:Y:S05]  /*1820*/  @P3 BRA `(.L_x_16963) ;  /* 0x0000008000003947 */ /* 0x000fea0003800000 */
[----:B------:R-:W-:-:S04]  /*1830*/  ISETP.NE.U32.AND P4, PT, RZ, c[0x0][0x180], PT ;  /* 0x00006000ff007a0c */ /* 0x000fc80003f85070 */
[----:B------:R-:W-:-:S13]  /*1840*/  ISETP.NE.AND.EX P4, PT, RZ, c[0x0][0x184], PT, P4 ;  /* 0x00006100ff007a0c */ /* 0x000fda0003f85340 */
[----:B------:R-:W-:Y:S05]  /*1850*/  @P4 BRA `(.L_x_16964) ;  /* 0x0000002000004947 */ /* 0x000fea0003800000 */
[----:B------:R-:W-:Y:S05]  /*1860*/  @P0 BRA `(.L_x_16965) ;  /* 0x0000008000000947 */ /* 0x000fea0003800000 */
[----:B------:R-:W-:Y:S05]  /*1870*/  BRA `(.L_x_16966) ;  /* 0x0000009000007947 */ /* 0x000fea0003800000 */
.L_x_16964:
[----:B-----5:R-:W-:-:S05]  /*1880*/  HADD2.F32 R2, -RZ, R5.H0_H0 ;  /* 0x20000005ff027230 */ /* 0x020fca0000004100 */
[----:B------:R-:W-:Y:S01]  /*1890*/  FADD.FTZ R139, R2, R139 ;  /* 0x0000008b028b7221 */ /* 0x000fe20000010000 */
[----:B------:R-:W-:Y:S05]  /*18a0*/  BRA `(.L_x_16965) ;  /* 0x0000004000007947 */ /* 0x000fea0003800000 */
.L_x_16963:
[----:B-----5:R-:W-:Y:S02]  /*18b0*/  HADD2.F32 R2, -RZ, R9.H0_H0 ;  /* 0x20000009ff027230 */ /* 0x020fe40000004100 */
[----:B------:R-:W-:-:S03]  /*18c0*/  @P2 HADD2.F32 R96, -RZ, R5.H0_H0 ;  /* 0x20000005ff602230 */ /* 0x000fc60000004100 */
[----:B------:R-:W-:-:S04]  /*18d0*/  FADD.FTZ R139, R2, R139 ;  /* 0x0000008b028b7221 */ /* 0x000fc80000010000 */
[----:B------:R-:W-:-:S05]  /*18e0*/  @P2 FADD.FTZ R139, R96, R139 ;  /* 0x0000008b608b2221 */ /* 0x000fca0000010000 */
.L_x_16965:
[----:B------:R-:W-:-:S04]  /*18f0*/  F2FP.PACK_AB R2, RZ, R139 ;  /* 0x0000008bff02723e */ /* 0x000fc800000000ff */
[----:B------:R-:W-:Y:S02]  /*1900*/  PRMT R93, R2, 0x7610, R93 ;  /* 0x00007610025d7816 */ /* 0x000fe4000000005d */
.L_x_16966:
[----:B------:R-:W-:Y:S01]  /*1910*/  HADD2.F32 R145, -RZ, R97.H1_H1 ;  /* 0x30000061ff917230 */ /* 0x000fe20000004100 */
[----:B------:R-:W-:Y:S05]  /*1920*/  @P3 BRA `(.L_x_16967) ;  /* 0x0000008000003947 */ /* 0x000fea0003800000 */
[----:B------:R-:W-:-:S04]  /*1930*/  ISETP.NE.U32.AND P4, PT, RZ, c[0x0][0x180], PT ;  /* 0x00006000ff007a0c */ /* 0x000fc80003f85070 */
[----:B------:R-:W-:-:S13]  /*1940*/  ISETP.NE.AND.EX P4, PT, RZ, c[0x0][0x184], PT, P4 ;  /* 0x00006100ff007a0c */ /* 0x000fda0003f85340 */
[----:B------:R-:W-:Y:S05]  /*1950*/  @P4 BRA `(.L_x_16968) ;  /* 0x0000002000004947 */ /* 0x000fea0003800000 */
[----:B------:R-:W-:Y:S05]  /*1960*/  @P0 BRA `(.L_x_16969) ;  /* 0x0000008000000947 */ /* 0x000fea0003800000 */
[----:B------:R-:W-:Y:S05]  /*1970*/  BRA `(.L_x_16970) ;  /* 0x0000009000007947 */ /* 0x000fea0003800000 */
.L_x_16968:
[----:B-----5:R-:W-:-:S05]  /*1980*/  HADD2.F32 R2, -RZ, R5.H1_H1 ;  /* 0x30000005ff027230 */ /* 0x020fca0000004100 */
[----:B------:R-:W-:Y:S01]  /*1990*/  FADD.FTZ R145, R2, R145 ;  /* 0x0000009102917221 */ /* 0x000fe20000010000 */
[----:B------:R-:W-:Y:S05]  /*19a0*/  BRA `(.L_x_16969) ;  /* 0x0000004000007947 */ /* 0x000fea0003800000 */
.L_x_16967:
[----:B-----5:R-:W-:Y:S02]  /*19b0*/  HADD2.F32 R2, -RZ, R9.H1_H1 ;  /* 0x30000009ff027230 */ /* 0x020fe40000004100 */
[----:B------:R-:W-:-:S03]  /*19c0*/  @P2 HADD2.F32 R96, -RZ, R5.H1_H1 ;  /* 0x30000005ff602230 */ /* 0x000fc60000004100 */
[----:B------:R-:W-:-:S04]  /*19d0*/  FADD.FTZ R145, R2, R145 ;  /* 0x0000009102917221 */ /* 0x000fc80000010000 */
[----:B------:R-:W-:-:S05]  /*19e0*/  @P2 FADD.FTZ R145, R96, R145 ;  /* 0x0000009160912221 */ /* 0x000fca0000010000 */
.L_x_16969:
[----:B------:R-:W-:-:S04]  /*19f0*/  F2FP.PACK_AB R2, RZ, R145 ;  /* 0x00000091ff02723e */ /* 0x000fc800000000ff */
[----:B------:R-:W-:Y:S02]  /*1a00*/  PRMT R93, R93, 0x5410, R2 ;  /* 0x000054105d5d7816 */ /* 0x000fe40000000002 */
.L_x_16970:
[----:B------:R-:W-:Y:S01]  /*1a10*/  HADD2.F32 R143, -RZ, R98.H0_H0 ;  /* 0x20000062ff8f7230 */ /* 0x000fe20000004100 */
[----:B------:R-:W-:Y:S05]  /*1a20*/  @P3 BRA `(.L_x_16971) ;  /* 0x0000008000003947 */ /* 0x000fea0003800000 */
[----:B------:R-:W-:-:S04]  /*1a30*/  ISETP.NE.U32.AND P4, PT, RZ, c[0x0][0x180], PT ;  /* 0x00006000ff007a0c */ /* 0x000fc80003f85070 */
[----:B------:R-:W-:-:S13]  /*1a40*/  ISETP.NE.AND.EX P4, PT, RZ, c[0x0][0x184], PT, P4 ;  /* 0x00006100ff007a0c */ /* 0x000fda0003f85340 */
[----:B------:R-:W-:Y:S05]  /*1a50*/  @P4 BRA `(.L_x_16972) ;  /* 0x0000002000004947 */ /* 0x000fea0003800000 */
[----:B------:R-:W-:Y:S05]  /*1a60*/  @P0 BRA `(.L_x_16973) ;  /* 0x0000008000000947 */ /* 0x000fea0003800000 */
[----:B------:R-:W-:Y:S05]  /*1a70*/  BRA `(.L_x_16974) ;  /* 0x0000009000007947 */ /* 0x000fea0003800000 */
.L_x_16972:
[----:B-----5:R-:W-:-:S05]  /*1a80*/  HADD2.F32 R2, -RZ, R6.H0_H0 ;  /* 0x20000006ff027230 */ /* 0x020fca0000004100 */
[----:B------:R-:W-:Y:S01]  /*1a90*/  FADD.FTZ R143, R2, R143 ;  /* 0x0000008f028f7221 */ /* 0x000fe20000010000 */
[----:B------:R-:W-:Y:S05]  /*1aa0*/  BRA `(.L_x_16973) ;  /* 0x0000004000007947 */ /* 0x000fea0003800000 */
.L_x_16971:
[----:B-----5:R-:W-:Y:S02]  /*1ab0*/  HADD2.F32 R2, -RZ, R10.H0_H0 ;  /* 0x2000000aff027230 */ /* 0x020fe40000004100 */
[----:B------:R-:W-:-:S03]  /*1ac0*/  @P2 HADD2.F32 R96, -RZ, R6.H0_H0 ;  /* 0x20000006ff602230 */ /* 0x000fc60000004100 */
[----:B------:R-:W-:-:S04]  /*1ad0*/  FADD.FTZ R143, R2, R143 ;  /* 0x0000008f028f7221 */ /* 0x000fc80000010000 */
[----:B------:R-:W-:-:S05]  /*1ae0*/  @P2 FADD.FTZ R143, R96, R143 ;  /* 0x0000008f608f2221 */ /* 0x000fca0000010000 */
.L_x_16973:
[----:B------:R-:W-:-:S04]  /*1af0*/  F2FP.PACK_AB R2, RZ, R143 ;  /* 0x0000008fff02723e */ /* 0x000fc800000000ff */
[----:B------:R-:W-:Y:S02]  /*1b00*/  PRMT R94, R2, 0x7610, R94 ;  /* 0x00007610025e7816 */ /* 0x000fe4000000005e */
.L_x_16974:
[----:B------:R-:W-:Y:S01]  /*1b10*/  HADD2.F32 R149, -RZ, R98.H1_H1 ;  /* 0x30000062ff957230 */ /* 0x000fe20000004100 */
[----:B------:R-:W-:Y:S05]  /*1b20*/  @P3 BRA `(.L_x_16975) ;  /* 0x0000008000003947 */ /* 0x000fea0003800000 */
[----:B------:R-:W-:-:S04]  /*1b30*/  ISETP.NE.U32.AND P4, PT, RZ, c[0x0][0x180], PT ;  /* 0x00006000ff007a0c */ /* 0x000fc80003f85070 */
[----:B------:R-:W-:-:S13]  /*1b40*/  ISETP.NE.AND.EX P4, PT, RZ, c[0x0][0x184], PT, P4 ;  /* 0x00006100ff007a0c */ /* 0x000fda0003f85340 */
[----:B------:R-:W-:Y:S05]  /*1b50*/  @P4 BRA `(.L_x_16976) ;  /* 0x0000002000004947 */ /* 0x000fea0003800000 */
[----:B------:R-:W-:Y:S05]  /*1b60*/  @P0 BRA `(.L_x_16977) ;  /* 0x0000008000000947 */ /* 0x000fea0003800000 */
[----:B------:R-:W-:Y:S05]  /*1b70*/  BRA `(.L_x_16978) ;  /* 0x0000009000007947 */ /* 0x000fea0003800000 */
.L_x_16976:
[----:B-----5:R-:W-:-:S05]  /*1b80*/  HADD2.F32 R2, -RZ, R6.H1_H1 ;  /* 0x30000006ff027230 */ /* 0x020fca0000004100 */
[----:B------:R-:W-:Y:S01]  /*1b90*/  FADD.FTZ R149, R2, R149 ;  /* 0x0000009502957221 */ /* 0x000fe20000010000 */
[----:B------:R-:W-:Y:S05]  /*1ba0*/  BRA `(.L_x_16977) ;  /* 0x0000004000007947 */ /* 0x000fea0003800000 */
.L_x_16975:
[----:B-----5:R-:W-:Y:S02]  /*1bb0*/  HADD2.F32 R2, -RZ, R10.H1_H1 ;  /* 0x3000000aff027230 */ /* 0x020fe40000004100 */
[----:B------:R-:W-:-:S03]  /*1bc0*/  @P2 HADD2.F32 R96, -RZ, R6.H1_H1 ;  /* 0x30000006ff602230 */ /* 0x000fc60000004100 */
[----:B------:R-:W-:-:S04]  /*1bd0*/  FADD.FTZ R149, R2, R149 ;  /* 0x0000009502957221 */ /* 0x000fc80000010000 */
[----:B------:R-:W-:-:S05]  /*1be0*/  @P2 FADD.FTZ R149, R96, R149 ;  /* 0x0000009560952221 */ /* 0x000fca0000010000 */
.L_x_16977:
[----:B------:R-:W-:-:S04]  /*1bf0*/  F2FP.PACK_AB R2, RZ, R149 ;  /* 0x00000095ff02723e */ /* 0x000fc800000000ff */
[----:B------:R-:W-:Y:S02]  /*1c00*/  PRMT R94, R94, 0x5410, R2 ;  /* 0x000054105e5e7816 */ /* 0x000fe40000000002 */
.L_x_16978:
[----:B------:R-:W-:Y:S01]  /*1c10*/  HADD2.F32 R147, -RZ, R99.H0_H0 ;  /* 0x20000063ff937230 */ /* 0x000fe20000004100 */
[----:B------:R-:W-:Y:S05]  /*1c20*/  @P3 BRA `(.L_x_16979) ;  /* 0x0000008000003947 */ /* 0x000fea0003800000 */
[----:B------:R-:W-:-:S04]  /*1c30*/  ISETP.NE.U32.AND P4, PT, RZ, c[0x0][0x180], PT ;  /* 0x00006000ff007a0c */ /* 0x000fc80003f85070 */
[----:B------:R-:W-:-:S13]  /*1c40*/  ISETP.NE.AND.EX P4, PT, RZ, c[0x0][0x184], PT, P4 ;  /* 0x00006100ff007a0c */ /* 0x000fda0003f85340 */
[----:B------:R-:W-:Y:S05]  /*1c50*/  @P4 BRA `(.L_x_16980) ;  /* 0x0000002000004947 */ /* 0x000fea0003800000 */
[----:B------:R-:W-:Y:S05]  /*1c60*/  @P0 BRA `(.L_x_16981) ;  /* 0x0000008000000947 */ /* 0x000fea0003800000 */
[----:B------:R-:W-:Y:S05]  /*1c70*/  BRA `(.L_x_16982) ;  /* 0x0000009000007947 */ /* 0x000fea0003800000 */
.L_x_16980:
[----:B-----5:R-:W-:-:S05]  /*1c80*/  HADD2.F32 R2, -RZ, R7.H0_H0 ;  /* 0x20000007ff027230 */ /* 0x020fca0000004100 */
[----:B------:R-:W-:Y:S01]  /*1c90*/  FADD.FTZ R147, R2, R147 ;  /* 0x0000009302937221 */ /* 0x000fe20000010000 */
[----:B------:R-:W-:Y:S05]  /*1ca0*/  BRA `(.L_x_16981) ;  /* 0x0000004000007947 */ /* 0x000fea0003800000 */
.L_x_16979:
[----:B-----5:R-:W-:Y:S02]  /*1cb0*/  HADD2.F32 R2, -RZ, R11.H0_H0 ;  /* 0x2000000bff027230 */ /* 0x020fe40000004100 */
[----:B------:R-:W-:-:S03]  /*1cc0*/  @P2 HADD2.F32 R96, -RZ, R7.H0_H0 ;  /* 0x20000007ff602230 */ /* 0x000fc60000004100 */
[----:B------:R-:W-:-:S04]  /*1cd0*/  FADD.FTZ R147, R2, R147 ;  /* 0x0000009302937221 */ /* 0x000fc80000010000 */
[----:B------:R-:W-:-:S05]  /*1ce0*/  @P2 FADD.FTZ R147, R96, R147 ;  /* 0x0000009360932221 */ /* 0x000fca0000010000 */
.L_x_16981:
[----:B------:R-:W-:-:S04]  /*1cf0*/  F2FP.PACK_AB R2, RZ, R147 ;  /* 0x00000093ff02723e */ /* 0x000fc800000000ff */
[----:B------:R-:W-:Y:S02]  /*1d00*/  PRMT R95, R2, 0x7610, R95 ;  /* 0x00007610025f7816 */ /* 0x000fe4000000005f */
.L_x_16982:
[----:B------:R-:W-:Y:S01]  /*1d10*/  HADD2.F32 R153, -RZ, R99.H1_H1 ;  /* 0x30000063ff997230 */ /* 0x000fe20000004100 */
[----:B------:R-:W-:Y:S05]  /*1d20*/  @P3 BRA `(.L_x_16983) ;  /* 0x0000008000003947 */ /* 0x000fea0003800000 */
[----:B------:R-:W-:-:S04]  /*1d30*/  ISETP.NE.U32.AND P4, PT, RZ, c[0x0][0x180], PT ;  /* 0x00006000ff007a0c */ /* 0x000fc80003f85070 */
[----:B------:R-:W-:-:S13]  /*1d40*/  ISETP.NE.AND.EX P4, PT, RZ, c[0x0][0x184], PT, P4 ;  /* 0x00006100ff007a0c */ /* 0x000fda0003f85340 */
[----:B------:R-:W-:Y:S05]  /*1d50*/  @P4 BRA `(.L_x_16984) ;  /* 0x0000002000004947 */ /* 0x000fea0003800000 */
[----:B------:R-:W-:Y:S05]  /*1d60*/  @P0 BRA `(.L_x_16985) ;  /* 0x0000008000000947 */ /* 0x000fea0003800000 */
[----:B------:R-:W-:Y:S05]  /*1d70*/  BRA `(.L_x_16986) ;  /* 0x0000009000007947 */ /* 0x000fea0003800000 */
.L_x_16984:
[----:B-----5:R-:W-:-:S05]  /*1d80*/  HADD2.F32 R2, -RZ, R7.H1_H1 ;  /* 0x30000007ff027230 */ /* 0x020fca0000004100 */
[----:B------:R-:W-:Y:S01]  /*1d90*/  FADD.FTZ R153, R2, R153 ;  /* 0x0000009902997221 */ /* 0x000fe20000010000 */
[----:B------:R-:W-:Y:S05]  /*1da0*/  BRA `(.L_x_16985) ;  /* 0x0000004000007947 */ /* 0x000fea0003800000 */
.L_x_16983:
[----:B-----5:R-:W-:Y:S02]  /*1db0*/  HADD2.F32 R2, -RZ, R11.H1_H1 ;  /* 0x3000000bff027230 */ /* 0x020fe40000004100 */
[----:B------:R-:W-:-:S03]  /*1dc0*/  @P2 HADD2.F32 R96, -RZ, R7.H1_H1 ;  /* 0x30000007ff602230 */ /* 0x000fc60000004100 */
[----:B------:R-:W-:-:S04]  /*1dd0*/  FADD.FTZ R153, R2, R153 ;  /* 0x0000009902997221 */ /* 0x000fc80000010000 */
[----:B------:R-:W-:-:S05]  /*1de0*/  @P2 FADD.FTZ R153, R96, R153 ;  /* 0x0000009960992221 */ /* 0x000fca0000010000 */
.L_x_16985:
[----:B------:R-:W-:-:S04]  /*1df0*/  F2FP.PACK_AB R2, RZ, R153 ;  /* 0x00000099ff02723e */ /* 0x000fc800000000ff */
[----:B------:R-:W-:Y:S02]  /*1e00*/  PRMT R95, R95, 0x5410, R2 ;  /* 0x000054105f5f7816 */ /* 0x000fe40000000002 */
.L_x_16986:
        /* <DEDUP_REMOVED lines=16> */
.L_x_16988:
[----:B-----5:R-:W-:-:S05]  /*1f10*/  HADD2.F32 R2, -RZ, R4.H0_H0 ;  /* 0x20000004ff027230 */ /* 0x020fca0000004100 */
[----:B------:R-:W-:Y:S01]  /*1f20*/  FADD.FTZ R151, R2, R151 ;  /* 0x0000009702977221 */ /* 0x000fe20000010000 */
[----:B------:R-:W-:Y:S05]  /*1f30*/  BRA `(.L_x_16989) ;  /* 0x0000004000007947 */ /* 0x000fea0003800000 */
.L_x_16987:
[----:B0----5:R-:W-:Y:S02]  /*1f40*/  HADD2.F32 R2, -RZ, R8.H0_H0 ;  /* 0x20000008ff027230 */ /* 0x021fe40000004100 */
[----:B------:R-:W-:-:S03]  /*1f50*/  @P2 HADD2.F32 R100, -RZ, R4.H0_H0 ;  /* 0x20000004ff642230 */ /* 0x000fc60000004100 */
[----:B------:R-:W-:-:S04]  /*1f60*/  FADD.FTZ R151, R2, R151 ;  /* 0x0000009702977221 */ /* 0x000fc80000010000 */
[----:B------:R-:W-:-:S05]  /*1f70*/  @P2 FADD.FTZ R151, R100, R151 ;  /* 0x0000009764972221 */ /* 0x000fca0000010000 */
.L_x_16989:
[----:B------:R-:W-:-:S04]  /*1f80*/  F2FP.PACK_AB R2, RZ, R151 ;  /* 0x00000097ff02723e */ /* 0x000fc800000000ff */
[----:B------:R-:W-:Y:S02]  /*1f90*/  PRMT R92, R2, 0x7610, R92 ;  /* 0x00007610025c7816 */ /* 0x000fe4000000005c */
.L_x_16990:
[----:B------:R-:W-:Y:S01]  /*1fa0*/  HADD2.F32 R157, -RZ, R96.H1_H1 ;  /* 0x30000060ff9d7230 */ /* 0x000fe20000004100 */
[----:B------:R-:W-:Y:S05]  /*1fb0*/  @P3 BRA `(.L_x_16991) ;  /* 0x0000008000003947 */ /* 0x000fea0003800000 */
[----:B------:R-:W-:-:S04]  /*1fc0*/  ISETP.NE.U32.AND P4, PT, RZ, c[0x0][0x180], PT ;  /* 0x00006000ff007a0c */ /* 0x000fc80003f85070 */
[----:B------:R-:W-:-:S13]  /*1fd0*/  ISETP.NE.AND.EX P4, PT, RZ, c[0x0][0x184], PT, P4 ;  /* 0x00006100ff007a0c */ /* 0x000fda0003f85340 */
[----:B------:R-:W-:Y:S05]  /*1fe0*/  @P4 BRA `(.L_x_16992) ;  /* 0x0000002000004947 */ /* 0x000fea0003800000 */
[----:B------:R-:W-:Y:S05]  /*1ff0*/  @P0 BRA `(.L_x_16993) ;  /* 0x0000008000000947 */ /* 0x000fea0003800000 */
[----:B------:R-:W-:Y:S05]  /*2000*/  BRA `(.L_x_16994) ;  /* 0x0000009000007947 */ /* 0x000fea0003800000 */
.L_x_16992:
[----:B-----5:R-:W-:-:S05]  /*2010*/  HADD2.F32 R2, -RZ, R4.H1_H1 ;  /* 0x30000004ff027230 */ /* 0x020fca0000004100 */
[----:B------:R-:W-:Y:S01]  /*2020*/  FADD.FTZ R157, R2, R157 ;  /* 0x0000009d029d7221 */ /* 0x000fe20000010000 */
[----:B------:R-:W-:Y:S05]  /*2030*/  BRA `(.L_x_16993) ;  /* 0x0000004000007947 */ /* 0x000fea0003800000 */
.L_x_16991:
[----:B-----5:R-:W-:Y:S02]  /*2040*/  HADD2.F32 R2, -RZ, R8.H1_H1 ;  /* 0x30000008ff027230 */ /* 0x020fe40000004100 */
[----:B------:R-:W-:-:S03]  /*2050*/  @P2 HADD2.F32 R96, -RZ, R4.H1_H1 ;  /* 0x30000004ff602230 */ /* 0x000fc60000004100 */
[----:B------:R-:W-:-:S04]  /*2060*/  FADD.FTZ R157, R2, R157 ;  /* 0x0000009d029d7221 */ /* 0x000fc80000010000 */
[----:B------:R-:W-:-:S05]  /*2070*/  @P2 FADD.FTZ R157, R96, R157 ;  /* 0x0000009d609d2221 */ /* 0x000fca0000010000 */
.L_x_16993:
[----:B------:R-:W-:-:S04]  /*2080*/  F2FP.PACK_AB R2, RZ, R157 ;  /* 0x0000009dff02723e */ /* 0x000fc800000000ff */
[----:B------:R-:W-:Y:S02]  /*2090*/  PRMT R92, R92, 0x5410, R2 ;  /* 0x000054105c5c7816 */ /* 0x000fe40000000002 */
.L_x_16994:
[----:B------:R-:W-:Y:S01]  /*20a0*/  HADD2.F32 R155, -RZ, R97.H0_H0 ;  /* 0x20000061ff9b7230 */ /* 0x000fe20000004100 */
[----:B------:R-:W-:Y:S05]  /*20b0*/  @P3 BRA `(.L_x_16995) ;  /* 0x0000008000003947 */ /* 0x000fea0003800000 */
[----:B------:R-:W-:-:S04]  /*20c0*/  ISETP.NE.U32.AND P4, PT, RZ, c[0x0][0x180], PT ;  /* 0x00006000ff007a0c */ /* 0x000fc80003f85070 */
[----:B------:R-:W-:-:S13]  /*20d0*/  ISETP.NE.AND.EX P4, PT, RZ, c[0x0][0x184], PT, P4 ;  /* 0x00006100ff007a0c */ /* 0x000fda0003f85340 */
[----:B------:R-:W-:Y:S05]  /*20e0*/  @P4 BRA `(.L_x_16996) ;  /* 0x0000002000004947 */ /* 0x000fea0003800000 */
[----:B------:R-:W-:Y:S05]  /*20f0*/  @P0 BRA `(.L_x_16997) ;  /* 0x0000008000000947 */ /* 0x000fea0003800000 */
[----:B------:R-:W-:Y:S05]  /*2100*/  BRA `(.L_x_16998) ;  /* 0x0000009000007947 */ /* 0x000fea0003800000 */
.L_x_16996:
[----:B-----5:R-:W-:-:S05]  /*2110*/  HADD2.F32 R2, -RZ, R5.H0_H0 ;  /* 0x20000005ff027230 */ /* 0x020fca0000004100 */
[----:B------:R-:W-:Y:S01]  /*2120*/  FADD.FTZ R155, R2, R155 ;  /* 0x0000009b029b7221 */ /* 0x000fe20000010000 */
[----:B------:R-:W-:Y:S05]  /*2130*/  BRA `(.L_x_16997) ;  /* 0x0000004000007947 */ /* 0x000fea0003800000 */
.L_x_16995:
[----:B-----5:R-:W-:Y:S02]  /*2140*/  HADD2.F32 R2, -RZ, R9.H0_H0 ;  /* 0x20000009ff027230 */ /* 0x020fe40000004100 */
[----:B------:R-:W-:-:S03]  /*2150*/  @P2 HADD2.F32 R96, -RZ, R5.H0_H0 ;  /* 0x20000005ff602230 */ /* 0x000fc60000004100 */
[----:B------:R-:W-:-:S04]  /*2160*/  FADD.FTZ R155, R2, R155 ;  /* 0x0000009b029b7221 */ /* 0x000fc80000010000 */
[----:B------:R-:W-:-:S05]  /*2170*/  @P2 FADD.FTZ R155, R96, R155 ;  /* 0x0000009b609b2221 */ /* 0x000fca0000010000 */
.L_x_16997:
[----:B------:R-:W-:-:S04]  /*2180*/  F2FP.PACK_AB R2, RZ, R155 ;  /* 0x0000009bff02723e */ /* 0x000fc800000000ff */
[----:B------:R-:W-:Y:S02]  /*2190*/  PRMT R93, R2, 0x7610, R93 ;  /* 0x00007610025d7816 */ /* 0x000fe4000000005d */
.L_x_16998:
[----:B------:R-:W-:Y:S01]  /*21a0*/  HADD2.F32 R161, -RZ, R97.H1_H1 ;  /* 0x30000061ffa17230 */ /* 0x000fe20000004100 */
[----:B------:R-:W-:Y:S05]  /*21b0*/  @P3 BRA `(.L_x_16999) ;  /* 0x0000008000003947 */ /* 0x000fea0003800000 */
[----:B------:R-:W-:-:S04]  /*21c0*/  ISETP.NE.U32.AND P4, PT, RZ, c[0x0][0x180], PT ;  /* 0x00006000ff007a0c */ /* 0x000fc80003f85070 */
[----:B------:R-:W-:-:S13]  /*21d0*/  ISETP.NE.AND.EX P4, PT, RZ, c[0x0][0x184], PT, P4 ;  /* 0x00006100ff007a0c */ /* 0x000fda0003f85340 */
[----:B------:R-:W-:Y:S05]  /*21e0*/  @P4 BRA `(.L_x_17000) ;  /* 0x0000002000004947 */ /* 0x000fea0003800000 */
[----:B------:R-:W-:Y:S05]  /*21f0*/  @P0 BRA `(.L_x_17001) ;  /* 0x0000008000000947 */ /* 0x000fea0003800000 */
[----:B------:R-:W-:Y:S05]  /*2200*/  BRA `(.L_x_17002) ;  /* 0x0000009000007947 */ /* 0x000fea0003800000 */
.L_x_17000:
[----:B-----5:R-:W-:-:S05]  /*2210*/  HADD2.F32 R2, -RZ, R5.H1_H1 ;  /* 0x30000005ff027230 */ /* 0x020fca0000004100 */
[----:B------:R-:W-:Y:S01]  /*2220*/  FADD.FTZ R161, R2, R161 ;  /* 0x000000a102a17221 */ /* 0x000fe20000010000 */
[----:B------:R-:W-:Y:S05]  /*2230*/  BRA `(.L_x_17001) ;  /* 0x0000004000007947 */ /* 0x000fea0003800000 */
.L_x_16999:
[----:B-----5:R-:W-:Y:S02]  /*2240*/  HADD2.F32 R2, -RZ, R9.H1_H1 ;  /* 0x30000009ff027230 */ /* 0x020fe40000004100 */
[----:B------:R-:W-:-:S03]  /*2250*/  @P2 HADD2.F32 R96, -RZ, R5.H1_H1 ;  /* 0x30000005ff602230 */ /* 0x000fc60000004100 */
[----:B------:R-:W-:-:S04]  /*2260*/  FADD.FTZ R161, R2, R161 ;  /* 0x000000a102a17221 */ /* 0x000fc80000010000 */
[----:B------:R-:W-:-:S05]  /*2270*/  @P2 FADD.FTZ R161, R96, R161 ;  /* 0x000000a160a12221 */ /* 0x000fca0000010000 */
.L_x_17001:
[----:B------:R-:W-:-:S04]  /*2280*/  F2FP.PACK_AB R2, RZ, R161 ;  /* 0x000000a1ff02723e */ /* 0x000fc800000000ff */
[----:B------:R-:W-:Y:S02]  /*2290*/  PRMT R93, R93, 0x5410, R2 ;  /* 0x000054105d5d7816 */ /* 0x000fe40000000002 */
.L_x_17002:
[----:B------:R-:W-:Y:S01]  /*22a0*/  HADD2.F32 R159, -RZ, R98.H0_H0 ;  /* 0x20000062ff9f7230 */ /* 0x000fe20000004100 */
[----:B------:R-:W-:Y:S05]  /*22b0*/  @P3 BRA `(.L_x_17003) ;  /* 0x0000008000003947 */ /* 0x000fea0003800000 */
[----:B------:R-:W-:-:S04]  /*22c0*/  ISETP.NE.U32.AND P4, PT, RZ, c[0x0][0x180], PT ;  /* 0x00006000ff007a0c */ /* 0x000fc80003f85070 */
[----:B------:R-:W-:-:S13]  /*22d0*/  ISETP.NE.AND.EX P4, PT, RZ, c[0x0][0x184], PT, P4 ;  /* 0x00006100ff007a0c */ /* 0x000fda0003f85340 */
[----:B------:R-:W-:Y:S05]  /*22e0*/  @P4 BRA `(.L_x_17004) ;  /* 0x0000002000004947 */ /* 0x000fea0003800000 */
[----:B------:R-:W-:Y:S05]  /*22f0*/  @P0 BRA `(.L_x_17005) ;  /* 0x0000008000000947 */ /* 0x000fea0003800000 */
[----:B------:R-:W-:Y:S05]  /*2300*/  BRA `(.L_x_17006) ;  /* 0x0000009000007947 */ /* 0x000fea0003800000 */
.L_x_17004:
[----:B-----5:R-:W-:-:S05]  /*2310*/  HADD2.F32 R2, -RZ, R6.H0_H0 ;  /* 0x20000006ff027230 */ /* 0x020fca0000004100 */
[----:B------:R-:W-:Y:S01]  /*2320*/  FADD.FTZ R159, R2, R159 ;  /* 0x0000009f029f7221 */ /* 0x000fe20000010000 */
[----:B------:R-:W-:Y:S05]  /*2330*/  BRA `(.L_x_17005) ;  /* 0x0000004000007947 */ /* 0x000fea0003800000 */
.L_x_17003:
[----:B-----5:R-:W-:Y:S02]  /*2340*/  HADD2.F32 R2, -RZ, R10.H0_H0 ;  /* 0x2000000aff027230 */ /* 0x020fe40000004100 */
[----:B------:R-:W-:-:S03]  /*2350*/  @P2 HADD2.F32 R96, -RZ, R6.H0_H0 ;  /* 0x20000006ff602230 */ /* 0x000fc60000004100 */
[----:B------:R-:W-:-:S04]  /*2360*/  FADD.FTZ R159, R2, R159 ;  /* 0x0000009f029f7221 */ /* 0x000fc80000010000 */
[----:B------:R-:W-:-:S05]  /*2370*/  @P2 FADD.FTZ R159, R96, R159 ;  /* 0x0000009f609f2221 */ /* 0x000fca0000010000 */
.L_x_17005:
[----:B------:R-:W-:-:S04]  /*2380*/  F2FP.PACK_AB R2, RZ, R159 ;  /* 0x0000009fff02723e */ /* 0x000fc800000000ff */
[----:B------:R-:W-:Y:S02]  /*2390*/  PRMT R94, R2, 0x7610, R94 ;  /* 0x00007610025e7816 */ /* 0x000fe4000000005e */
.L_x_17006:
[----:B------:R-:W-:Y:S01]  /*23a0*/  HADD2.F32 R165, -RZ, R98.H1_H1 ;  /* 0x30000062ffa57230 */ /* 0x000fe20000004100 */
[----:B------:R-:W-:Y:S05]  /*23b0*/  @P3 BRA `(.L_x_17007) ;  /* 0x0000008000003947 */ /* 0x000fea0003800000 */
[----:B------:R-:W-:-:S04]  /*23c0*/  ISETP.NE.U32.AND P4, PT, RZ, c[0x0][0x180], PT ;  /* 0x00006000ff007a0c */ /* 0x000fc80003f85070 */
[----:B------:R-:W-:-:S13]  /*23d0*/  ISETP.NE.AND.EX P4, PT, RZ, c[0x0][0x184], PT, P4 ;  /* 0x00006100ff007a0c */ /* 0x000fda0003f85340 */
[----:B------:R-:W-:Y:S05]  /*23e0*/  @P4 BRA `(.L_x_17008) ;  /* 0x0000002000004947 */ /* 0x000fea0003800000 */
[----:B------:R-:W-:Y:S05]  /*23f0*/  @P0 BRA `(.L_x_17009) ;  /* 0x0000008000000947 */ /* 0x000fea0003800000 */
[----:B------:R-:W-:Y:S05]  /*2400*/  BRA `(.L_x_17010) ;  /* 0x0000009000007947 */ /* 0x000fea0003800000 */
.L_x_17008:
[----:B-----5:R-:W-:-:S05]  /*2410*/  HADD2.F32 R2, -RZ, R6.H1_H1 ;  /* 0x30000006ff027230 */ /* 0x020fca0000004100 */
[----:B------:R-:W-:Y:S01]  /*2420*/  FADD.FTZ R165, R2, R165 ;  /* 0x000000a502a57221 */ /* 0x000fe20000010000 */
[----:B------:R-:W-:Y:S05]  /*2430*/  BRA `(.L_x_17009) ;  /* 0x0000004000007947 */ /* 0x000fea0003800000 */
.L_x_17007:
[----:B-----5:R-:W-:Y:S02]  /*2440*/  HADD2.F32 R2, -RZ, R10.H1_H1 ;  /* 0x3000000aff027230 */ /* 0x020fe40000004100 */
[----:B------:R-:W-:-:S03]  /*2450*/  @P2 HADD2.F32 R96, -RZ, R6.H1_H1 ;  /* 0x30000006ff602230 */ /* 0x000fc60000004100 */
[----:B------:R-:W-:-:S04]  /*2460*/  FADD.FTZ R165, R2, R165 ;  /* 0x000000a502a57221 */ /* 0x000fc80000010000 */
[----:B------:R-:W-:-:S05]  /*2470*/  @P2 FADD.FTZ R165, R96, R165 ;  /* 0x000000a560a52221 */ /* 0x000fca0000010000 */
.L_x_17009:
[----:B------:R-:W-:-:S04]  /*2480*/  F2FP.PACK_AB R2, RZ, R165 ;  /* 0x000000a5ff02723e */ /* 0x000fc800000000ff */
[----:B------:R-:W-:Y:S02]  /*2490*/  PRMT R94, R94, 0x5410, R2 ;  /* 0x000054105e5e7816 */ /* 0x000fe40000000002 */
.L_x_17010:
[----:B------:R-:W-:Y:S01]  /*24a0*/  HADD2.F32 R163, -RZ, R99.H0_H0 ;  /* 0x20000063ffa37230 */ /* 0x000fe20000004100 */
[----:B------:R-:W-:Y:S05]  /*24b0*/  @P3 BRA `(.L_x_17011) ;  /* 0x0000008000003947 */ /* 0x000fea0003800000 */
[----:B------:R-:W-:-:S04]  /*24c0*/  ISETP.NE.U32.AND P4, PT, RZ, c[0x0][0x180], PT ;  /* 0x00006000ff007a0c */ /* 0x000fc80003f85070 */
[----:B------:R-:W-:-:S13]  /*24d0*/  ISETP.NE.AND.EX P4, PT, RZ, c[0x0][0x184], PT, P4 ;  /* 0x00006100ff007a0c */ /* 0x000fda0003f85340 */
[----:B------:R-:W-:Y:S05]  /*24e0*/  @P4 BRA `(.L_x_17012) ;  /* 0x0000002000004947 */ /* 0x000fea0003800000 */
[----:B------:R-:W-:Y:S05]  /*24f0*/  @P0 BRA `(.L_x_17013) ;  /* 0x0000008000000947 */ /* 0x000fea0003800000 */
[----:B------:R-:W-:Y:S05]  /*2500*/  BRA `(.L_x_17014) ;  /* 0x0000009000007947 */ /* 0x000fea0003800000 */
.L_x_17012:
[----:B-----5:R-:W-:-:S05]  /*2510*/  HADD2.F32 R2, -RZ, R7.H0_H0 ;  /* 0x20000007ff027230 */ /* 0x020fca0000004100 */
[----:B------:R-:W-:Y:S01]  /*2520*/  FADD.FTZ R163, R2, R163 ;  /* 0x000000a302a37221 */ /* 0x000fe20000010000 */
[----:B------:R-:W-:Y:S05]  /*2530*/  BRA `(.L_x_17013) ;  /* 0x0000004000007947 */ /* 0x000fea0003800000 */
.L_x_17011:
[----:B-----5:R-:W-:Y:S02]  /*2540*/  HADD2.F32 R2, -RZ, R11.H0_H0 ;  /* 0x2000000bff027230 */ /* 0x020fe40000004100 */
[----:B------:R-:W-:-:S03]  /*2550*/  @P2 HADD2.F32 R96, -RZ, R7.H0_H0 ;  /* 0x20000007ff602230 */ /* 0x000fc60000004100 */
[----:B------:R-:W-:-:S04]  /*2560*/  FADD.FTZ R163, R2, R163 ;  /* 0x000000a302a37221 */ /* 0x000fc80000010000 */
[----:B------:R-:W-:-:S05]  /*2570*/  @P2 FADD.FTZ R163, R96, R163 ;  /* 0x000000a360a32221 */ /* 0x000fca0000010000 */
.L_x_17013:
[----:B------:R-:W-:-:S04]  /*2580*/  F2FP.PACK_AB R2, RZ, R163 ;  /* 0x000000a3ff02723e */ /* 0x000fc800000000ff */
[----:B------:R-:W-:Y:S02]  /*2590*/  PRMT R95, R2, 0x7610, R95 ;  /* 0x00007610025f7816 */ /* 0x000fe4000000005f */
.L_x_17014:
[----:B------:R-:W-:Y:S01]  /*25a0*/  HADD2.F32 R114, -RZ, R99.H1_H1 ;  /* 0x30000063ff727230 */ /* 0x000fe20000004100 */
[----:B------:R-:W-:Y:S05]  /*25b0*/  @P3 BRA `(.L_x_17015) ;  /* 0x0000008000003947 */ /* 0x000fea0003800000 */
[----:B------:R-:W-:-:S04]  /*25c0*/  ISETP.NE.U32.AND P4, PT, RZ, c[0x0][0x180], PT ;  /* 0x00006000ff007a0c */ /* 0x000fc80003f85070 */
[----:B------:R-:W-:-:S13]  /*25d0*/  ISETP.NE.AND.EX P4, PT, RZ, c[0x0][0x184], PT, P4 ;  /* 0x00006100ff007a0c */ /* 0x000fda0003f85340 */
[----:B------:R-:W-:Y:S05]  /*25e0*/  @P4 BRA `(.L_x_17016) ;  /* 0x0000002000004947 */ /* 0x000fea0003800000 */
[----:B------:R-:W-:Y:S05]  /*25f0*/  @P0 BRA `(.L_x_17017) ;  /* 0x0000008000000947 */ /* 0x000fea0003800000 */
[----:B------:R-:W-:Y:S05]  /*2600*/  BRA `(.L_x_17018) ;  /* 0x0000009000007947 */ /* 0x000fea0003800000 */
.L_x_17016:
[----:B-----5:R-:W-:-:S05]  /*2610*/  HADD2.F32 R97, -RZ, R7.H1_H1 ;  /* 0x30000007ff617230 */ /* 0x020fca0000004100 */
[----:B------:R-:W-:Y:S01]  /*2620*/  FADD.FTZ R114, R97, R114 ;  /* 0x0000007261727221 */ /* 0x000fe20000010000 */
[----:B------:R-:W-:Y:S05]  /*2630*/  BRA `(.L_x_17017) ;  /* 0x0000004000007947 */ /* 0x000fea0003800000 */
.L_x_17015:
[----:B-----5:R-:W-:Y:S02]  /*2640*/  HADD2.F32 R97, -RZ, R11.H1_H1 ;  /* 0x3000000bff617230 */ /* 0x020fe40000004100 */
[----:B------:R-:W-:-:S03]  /*2650*/  @P2 HADD2.F32 R99, -RZ, R7.H1_H1 ;  /* 0x30000007ff632230 */ /* 0x000fc60000004100 */
[----:B------:R-:W-:-:S04]  /*2660*/  FADD.FTZ R114, R97, R114 ;  /* 0x0000007261727221 */ /* 0x000fc80000010000 */
[----:B------:R-:W-:-:S05]  /*2670*/  @P2 FADD.FTZ R114, R99, R114 ;  /* 0x0000007263722221 */ /* 0x000fca0000010000 */
.L_x_17017:
[----:B------:R-:W-:-:S04]  /*2680*/  F2FP.PACK_AB R2, RZ, R114 ;  /* 0x00000072ff02723e */ /* 0x000fc800000000ff */
[----:B------:R-:W-:Y:S02]  /*2690*/  PRMT R95, R95, 0x5410, R2 ;  /* 0x000054105f5f7816 */ /* 0x000fe40000000002 */
.L_x_17018:
        /* <DEDUP_REMOVED lines=18> */
.L_x_17020:
[----:B-----5:R-:W-:-:S05]  /*27c0*/  HADD2.F32 R3, -RZ, R4.H0_H0 ;  /* 0x20000004ff037230 */ /* 0x020fca0000004100 */
[----:B------:R-:W-:Y:S01]  /*27d0*/  FADD.FTZ R118, R3, R118 ;  /* 0x0000007603767221 */ /* 0x000fe20000010000 */
[----:B------:R-:W-:Y:S05]  /*27e0*/  BRA `(.L_x_17021) ;  /* 0x0000004000007947 */ /* 0x000fea0003800000 */
.L_x_17019:
[----:B0----5:R-:W-:Y:S02]  /*27f0*/  HADD2.F32 R3, -RZ, R8.H0_H0 ;  /* 0x20000008ff037230 */ /* 0x021fe40000004100 */
[----:B------:R-:W-:-:S03]  /*2800*/  @P2 HADD2.F32 R101, -RZ, R4.H0_H0 ;  /* 0x20000004ff652230 */ /* 0x000fc60000004100 */
[----:B------:R-:W-:-:S04]  /*2810*/  FADD.FTZ R118, R3, R118 ;  /* 0x0000007603767221 */ /* 0x000fc80000010000 */
[----:B------:R-:W-:-:S05]  /*2820*/  @P2 FADD.FTZ R118, R101, R118 ;  /* 0x0000007665762221 */ /* 0x000fca0000010000 */
.L_x_17021:
[----:B------:R-:W-:-:S04]  /*2830*/  F2FP.PACK_AB R2, RZ, R118 ;  /* 0x00000076ff02723e */ /* 0x000fc800000000ff */
[----:B------:R-:W-:Y:S02]  /*2840*/  PRMT R92, R2, 0x7610, R92 ;  /* 0x00007610025c7816 */ /* 0x000fe4000000005c */
.L_x_17022:
[----:B------:R-:W-:Y:S01]  /*2850*/  HADD2.F32 R103, -RZ, R96.H1_H1 ;  /* 0x30000060ff677230 */ /* 0x000fe20000004100 */
[----:B------:R-:W-:Y:S05]  /*2860*/  @P3 BRA `(.L_x_17023) ;  /* 0x0000008000003947 */ /* 0x000fea0003800000 */
[----:B------:R-:W-:-:S04]  /*2870*/  ISETP.NE.U32.AND P1, PT, RZ, c[0x0][0x180], PT ;  /* 0x00006000ff007a0c */ /* 0x000fc80003f25070 */
[----:B------:R-:W-:-:S13]  /*2880*/  ISETP.NE.AND.EX P1, PT, RZ, c[0x0][0x184], PT, P1 ;  /* 0x00006100ff007a0c */ /* 0x000fda0003f25310 */
[----:B------:R-:W-:Y:S05]  /*2890*/  @P1 BRA `(.L_x_17024) ;  /* 0x0000002000001947 */ /* 0x000fea0003800000 */
[----:B------:R-:W-:Y:S05]  /*28a0*/  @P0 BRA `(.L_x_17025) ;  /* 0x0000008000000947 */ /* 0x000fea0003800000 */
[----:B------:R-:W-:Y:S05]  /*28b0*/  BRA `(.L_x_17026) ;  /* 0x0000009000007947 */ /* 0x000fea0003800000 */
.L_x_17024:
[----:B-----5:R-:W-:-:S05]  /*28c0*/  HADD2.F32 R2, -RZ, R4.H1_H1 ;  /* 0x30000004ff027230 */ /* 0x020fca0000004100 */
[----:B------:R-:W-:Y:S01]  /*28d0*/  FADD.FTZ R103, R2, R103 ;  /* 0x0000006702677221 */ /* 0x000fe20000010000 */
[----:B------:R-:W-:Y:S05]  /*28e0*/  BRA `(.L_x_17025) ;  /* 0x0000004000007947 */ /* 0x000fea0003800000 */
.L_x_17023:
[----:B-----5:R-:W-:Y:S02]  /*28f0*/  HADD2.F32 R2, -RZ, R8.H1_H1 ;  /* 0x30000008ff027230 */ /* 0x020fe40000004100 */
[----:B------:R-:W-:-:S03]  /*2900*/  @P2 HADD2.F32 R96, -RZ, R4.H1_H1 ;  /* 0x30000004ff602230 */ /* 0x000fc60000004100 */
[----:B------:R-:W-:-:S04]  /*2910*/  FADD.FTZ R103, R2, R103 ;  /* 0x0000006702677221 */ /* 0x000fc80000010000 */
[----:B------:R-:W-:-:S05]  /*2920*/  @P2 FADD.FTZ R103, R96, R103 ;  /* 0x0000006760672221 */ /* 0x000fca0000010000 */
.L_x_17025:
[----:B------:R-:W-:-:S04]  /*2930*/  F2FP.PACK_AB R2, RZ, R103 ;  /* 0x00000067ff02723e */ /* 0x000fc800000000ff */
[----:B------:R-:W-:Y:S02]  /*2940*/  PRMT R92, R92, 0x5410, R2 ;  /* 0x000054105c5c7816 */ /* 0x000fe40000000002 */
.L_x_17026:
[----:B------:R-:W-:Y:S01]  /*2950*/  HADD2.F32 R101, -RZ, R97.H0_H0 ;  /* 0x20000061ff657230 */ /* 0x000fe20000004100 */
[----:B------:R-:W-:Y:S05]  /*2960*/  @P3 BRA `(.L_x_17027) ;  /* 0x0000008000003947 */ /* 0x000fea0003800000 */
[----:B------:R-:W-:-:S04]  /*2970*/  ISETP.NE.U32.AND P1, PT, RZ, c[0x0][0x180], PT ;  /* 0x00006000ff007a0c */ /* 0x000fc80003f25070 */
[----:B------:R-:W-:-:S13]  /*2980*/  ISETP.NE.AND.EX P1, PT, RZ, c[0x0][0x184], PT, P1 ;  /* 0x00006100ff007a0c */ /* 0x000fda0003f25310 */
[----:B------:R-:W-:Y:S05]  /*2990*/  @P1 BRA `(.L_x_17028) ;  /* 0x0000002000001947 */ /* 0x000fea0003800000 */
[----:B------:R-:W-:Y:S05]  /*29a0*/  @P0 BRA `(.L_x_17029) ;  /* 0x0000008000000947 */ /* 0x000fea0003800000 */
[----:B------:R-:W-:Y:S05]  /*29b0*/  BRA `(.L_x_17030) ;  /* 0x0000009000007947 */ /* 0x000fea0003800000 */
.L_x_17028:
[----:B-----5:R-:W-:-:S05]  /*29c0*/  HADD2.F32 R2, -RZ, R5.H0_H0 ;  /* 0x20000005ff027230 */ /* 0x020fca0000004100 */
[----:B------:R-:W-:Y:S01]  /*29d0*/  FADD.FTZ R101, R2, R101 ;  /* 0x0000006502657221 */ /* 0x000fe20000010000 */
[----:B------:R-:W-:Y:S05]  /*29e0*/  BRA `(.L_x_17029) ;  /* 0x0000004000007947 */ /* 0x000fea0003800000 */
.L_x_17027:
[----:B-----5:R-:W-:Y:S02]  /*29f0*/  HADD2.F32 R2, -RZ, R9.H0_H0 ;  /* 0x20000009ff027230 */ /* 0x020fe40000004100 */
[----:B------:R-:W-:-:S03]  /*2a00*/  @P2 HADD2.F32 R96, -RZ, R5.H0_H0 ;  /* 0x20000005ff602230 */ /* 0x000fc60000004100 */
[----:B------:R-:W-:-:S04]  /*2a10*/  FADD.FTZ R101, R2, R101 ;  /* 0x0000006502657221 */ /* 0x000fc80000010000 */
[----:B------:R-:W-:-:S05]  /*2a20*/  @P2 FADD.FTZ R101, R96, R101 ;  /* 0x0000006560652221 */ /* 0x000fca0000010000 */
.L_x_17029:
[----:B------:R-:W-:-:S04]  /*2a30*/  F2FP.PACK_AB R2, RZ, R101 ;  /* 0x00000065ff02723e */ /* 0x000fc800000000ff */
[----:B------:R-:W-:Y:S02]  /*2a40*/  PRMT R93, R2, 0x7610, R93 ;  /* 0x00007610025d7816 */ /* 0x000fe4000000005d */
.L_x_17030:
[----:B------:R-:W-:Y:S01]  /*2a50*/  HADD2.F32 R100, -RZ, R97.H1_H1 ;  /* 0x30000061ff647230 */ /* 0x000fe20000004100 */
[----:B------:R-:W-:Y:S05]  /*2a60*/  @P3 BRA `(.L_x_17031) ;  /* 0x0000008000003947 */ /* 0x000fea0003800000 */
[----:B------:R-:W-:-:S04]  /*2a70*/  ISETP.NE.U32.AND P1, PT, RZ, c[0x0][0x180], PT ;  /* 0x00006000ff007a0c */ /* 0x000fc80003f25070 */
[----:B------:R-:W-:-:S13]  /*2a80*/  ISETP.NE.AND.EX P1, PT, RZ, c[0x0][0x184], PT, P1 ;  /* 0x00006100ff007a0c */ /* 0x000fda0003f25310 */
[----:B------:R-:W-:Y:S05]  /*2a90*/  @P1 BRA `(.L_x_17032) ;  /* 0x0000002000001947 */ /* 0x000fea0003800000 */
[----:B------:R-:W-:Y:S05]  /*2aa0*/  @P0 BRA `(.L_x_17033) ;  /* 0x0000008000000947 */ /* 0x000fea0003800000 */
[----:B------:R-:W-:Y:S05]  /*2ab0*/  BRA `(.L_x_17034) ;  /* 0x0000009000007947 */ /* 0x000fea0003800000 */
.L_x_17032:
[----:B-----5:R-:W-:-:S05]  /*2ac0*/  HADD2.F32 R3, -RZ, R5.H1_H1 ;  /* 0x30000005ff037230 */ /* 0x020fca0000004100 */
[----:B------:R-:W-:Y:S01]  /*2ad0*/  FADD.FTZ R100, R3, R100 ;  /* 0x0000006403647221 */ /* 0x000fe20000010000 */
[----:B------:R-:W-:Y:S05]  /*2ae0*/  BRA `(.L_x_17033) ;  /* 0x0000004000007947 */ /* 0x000fea0003800000 */
.L_x_17031:
[----:B-----5:R-:W-:Y:S02]  /*2af0*/  HADD2.F32 R3, -RZ, R9.H1_H1 ;  /* 0x30000009ff037230 */ /* 0x020fe40000004100 */
[----:B------:R-:W-:-:S03]  /*2b00*/  @P2 HADD2.F32 R97, -RZ, R5.H1_H1 ;  /* 0x30000005ff612230 */ /* 0x000fc60000004100 */
[----:B------:R-:W-:-:S04]  /*2b10*/  FADD.FTZ R100, R3, R100 ;  /* 0x0000006403647221 */ /* 0x000fc80000010000 */
[----:B------:R-:W-:-:S05]  /*2b20*/  @P2 FADD.FTZ R100, R97, R100 ;  /* 0x0000006461642221 */ /* 0x000fca0000010000 */
.L_x_17033:
[----:B------:R-:W-:-:S04]  /*2b30*/  F2FP.PACK_AB R2, RZ, R100 ;  /* 0x00000064ff02723e */ /* 0x000fc800000000ff */
[----:B------:R-:W-:Y:S02]  /*2b40*/  PRMT R93, R93, 0x5410, R2 ;  /* 0x000054105d5d7816 */ /* 0x000fe40000000002 */
.L_x_17034:
[----:B------:R-:W-:Y:S01]  /*2b50*/  HADD2.F32 R102, -RZ, R98.H0_H0 ;  /* 0x20000062ff667230 */ /* 0x000fe20000004100 */
[----:B------:R-:W-:Y:S05]  /*2b60*/  @P3 BRA `(.L_x_17035) ;  /* 0x0000008000003947 */ /* 0x000fea0003800000 */
[----:B------:R-:W-:-:S04]  /*2b70*/  ISETP.NE.U32.AND P1, PT, RZ, c[0x0][0x180], PT ;  /* 0x00006000ff007a0c */ /* 0x000fc80003f25070 */
[----:B------:R-:W-:-:S13]  /*2b80*/  ISETP.NE.AND.EX P1, PT, RZ, c[0x0][0x184], PT, P1 ;  /* 0x00006100ff007a0c */ /* 0x000fda0003f25310 */
[----:B------:R-:W-:Y:S05]  /*2b90*/  @P1 BRA `(.L_x_17036) ;  /* 0x0000002000001947 */ /* 0x000fea0003800000 */
[----:B------:R-:W-:Y:S05]  /*2ba0*/  @P0 BRA `(.L_x_17037) ;  /* 0x0000008000000947 */ /* 0x000fea0003800000 */
[----:B------:R-:W-:Y:S05]  /*2bb0*/  BRA `(.L_x_17038) ;  /* 0x0000009000007947 */ /* 0x000fea0003800000 */
.L_x_17036:
[----:B-----5:R-:W-:-:S05]  /*2bc0*/  HADD2.F32 R3, -RZ, R6.H0_H0 ;  /* 0x20000006ff037230 */ /* 0x020fca0000004100 */
[----:B------:R-:W-:Y:S01]  /*2bd0*/  FADD.FTZ R102, R3, R102 ;  /* 0x0000006603667221 */ /* 0x000fe20000010000 */
[----:B------:R-:W-:Y:S05]  /*2be0*/  BRA `(.L_x_17037) ;  /* 0x0000004000007947 */ /* 0x000fea0003800000 */
.L_x_17035:
[----:B-----5:R-:W-:Y:S02]  /*2bf0*/  HADD2.F32 R3, -RZ, R10.H0_H0 ;  /* 0x2000000aff037230 */ /* 0x020fe40000004100 */
[----:B------:R-:W-:-:S03]  /*2c00*/  @P2 HADD2.F32 R97, -RZ, R6.H0_H0 ;  /* 0x20000006ff612230 */ /* 0x000fc60000004100 */
[----:B------:R-:W-:-:S04]  /*2c10*/  FADD.FTZ R102, R3, R102 ;  /* 0x0000006603667221 */ /* 0x000fc80000010000 */
[----:B------:R-:W-:-:S05]  /*2c20*/  @P2 FADD.FTZ R102, R97, R102 ;  /* 0x0000006661662221 */ /* 0x000fca0000010000 */
.L_x_17037:
[----:B------:R-:W-:-:S04]  /*2c30*/  F2FP.PACK_AB R2, RZ, R102 ;  /* 0x00000066ff02723e */ /* 0x000fc800000000ff */
[----:B------:R-:W-:Y:S02]  /*2c40*/  PRMT R94, R2, 0x7610, R94 ;  /* 0x00007610025e7816 */ /* 0x000fe4000000005e */
.L_x_17038:
[----:B------:R-:W-:Y:S01]  /*2c50*/  HADD2.F32 R98, -RZ, R98.H1_H1 ;  /* 0x30000062ff627230 */ /* 0x000fe20000004100 */
[----:B------:R-:W-:Y:S05]  /*2c60*/  @P3 BRA `(.L_x_17039) ;  /* 0x0000008000003947 */ /* 0x000fea0003800000 */
[----:B------:R-:W-:-:S04]  /*2c70*/  ISETP.NE.U32.AND P1, PT, RZ, c[0x0][0x180], PT ;  /* 0x00006000ff007a0c */ /* 0x000fc80003f25070 */
[----:B------:R-:W-:-:S13]  /*2c80*/  ISETP.NE.AND.EX P1, PT, RZ, c[0x0][0x184], PT, P1 ;  /* 0x00006100ff007a0c */ /* 0x000fda0003f25310 */
[----:B------:R-:W-:Y:S05]  /*2c90*/  @P1 BRA `(.L_x_17040) ;  /* 0x0000002000001947 */ /* 0x000fea0003800000 */
[----:B------:R-:W-:Y:S05]  /*2ca0*/  @P0 BRA `(.L_x_17041) ;  /* 0x0000008000000947 */ /* 0x000fea0003800000 */
[----:B------:R-:W-:Y:S05]  /*2cb0*/  BRA `(.L_x_17042) ;  /* 0x0000009000007947 */ /* 0x000fea0003800000 */
.L_x_17040:
[----:B-----5:R-:W-:-:S05]  /*2cc0*/  HADD2.F32 R3, -RZ, R6.H1_H1 ;  /* 0x30000006ff037230 */ /* 0x020fca0000004100 */
[----:B------:R-:W-:Y:S01]  /*2cd0*/  FADD.FTZ R98, R3, R98 ;  /* 0x0000006203627221 */ /* 0x000fe20000010000 */
[----:B------:R-:W-:Y:S05]  /*2ce0*/  BRA `(.L_x_17041) ;  /* 0x0000004000007947 */ /* 0x000fea0003800000 */
.L_x_17039:
[----:B-----5:R-:W-:Y:S02]  /*2cf0*/  HADD2.F32 R3, -RZ, R10.H1_H1 ;  /* 0x3000000aff037230 */ /* 0x020fe40000004100 */
[----:B------:R-:W-:-:S03]  /*2d00*/  @P2 HADD2.F32 R97, -RZ, R6.H1_H1 ;  /* 0x30000006ff612230 */ /* 0x000fc60000004100 */
[----:B------:R-:W-:-:S04]  /*2d10*/  FADD.FTZ R98, R3, R98 ;  /* 0x0000006203627221 */ /* 0x000fc80000010000 */
[----:B------:R-:W-:-:S05]  /*2d20*/  @P2 FADD.FTZ R98, R97, R98 ;  /* 0x0000006261622221 */ /* 0x000fca0000010000 */
.L_x_17041:
[----:B------:R-:W-:-:S04]  /*2d30*/  F2FP.PACK_AB R2, RZ, R98 ;  /* 0x00000062ff02723e */ /* 0x000fc800000000ff */
[----:B------:R-:W-:Y:S02]  /*2d40*/  PRMT R94, R94, 0x5410, R2 ;  /* 0x000054105e5e7816 */ /* 0x000fe40000000002 */
.L_x_17042:
[----:B------:R-:W-:Y:S01]  /*2d50*/  HADD2.F32 R120, -RZ, R99.H0_H0 ;  /* 0x20000063ff787230 */ /* 0x000fe20000004100 */
[----:B------:R-:W-:Y:S05]  /*2d60*/  @P3 BRA `(.L_x_17043) ;  /* 0x0000008000003947 */ /* 0x000fea0003800000 */
[----:B------:R-:W-:-:S04]  /*2d70*/  ISETP.NE.U32.AND P1, PT, RZ, c[0x0][0x180], PT ;  /* 0x00006000ff007a0c */ /* 0x000fc80003f25070 */
[----:B------:R-:W-:-:S13]  /*2d80*/  ISETP.NE.AND.EX P1, PT, RZ, c[0x0][0x184], PT, P1 ;  /* 0x00006100ff007a0c */ /* 0x000fda0003f25310 */
[----:B------:R-:W-:Y:S05]  /*2d90*/  @P1 BRA `(.L_x_17044) ;  /* 0x0000002000001947 */ /* 0x000fea0003800000 */
[----:B------:R-:W-:Y:S05]  /*2da0*/  @P0 BRA `(.L_x_17045) ;  /* 0x0000008000000947 */ /* 0x000fea0003800000 */
[----:B------:R-:W-:Y:S05]  /*2db0*/  BRA `(.L_x_17046) ;  /* 0x0000009000007947 */ /* 0x000fea0003800000 */
.L_x_17044:
[----:B-----5:R-:W-:-:S05]  /*2dc0*/  HADD2.F32 R3, -RZ, R7.H0_H0 ;  /* 0x20000007ff037230 */ /* 0x020fca0000004100 */
[----:B------:R-:W-:Y:S01]  /*2dd0*/  FADD.FTZ R120, R3, R120 ;  /* 0x0000007803787221 */ /* 0x000fe20000010000 */
[----:B------:R-:W-:Y:S05]  /*2de0*/  BRA `(.L_x_17045) ;  /* 0x0000004000007947 */ /* 0x000fea0003800000 */
.L_x_17043:
[----:B-----5:R-:W-:Y:S02]  /*2df0*/  HADD2.F32 R3, -RZ, R11.H0_H0 ;  /* 0x2000000bff037230 */ /* 0x020fe40000004100 */
[----:B------:R-:W-:-:S03]  /*2e00*/  @P2 HADD2.F32 R97, -RZ, R7.H0_H0 ;  /* 0x20000007ff612230 */ /* 0x000fc60000004100 */
[----:B------:R-:W-:-:S04]  /*2e10*/  FADD.FTZ R120, R3, R120 ;  /* 0x0000007803787221 */ /* 0x000fc80000010000 */
[----:B------:R-:W-:-:S05]  /*2e20*/  @P2 FADD.FTZ R120, R97, R120 ;  /* 0x0000007861782221 */ /* 0x000fca0000010000 */
.L_x_17045:
[----:B------:R-:W-:-:S04]  /*2e30*/  F2FP.PACK_AB R2, RZ, R120 ;  /* 0x00000078ff02723e */ /* 0x000fc800000000ff */
[----:B------:R-:W-:Y:S02]  /*2e40*/  PRMT R95, R2, 0x7610, R95 ;  /* 0x00007610025f7816 */ /* 0x000fe4000000005f */
.L_x_17046:
[----:B------:R-:W-:Y:S01]  /*2e50*/  HADD2.F32 R99, -RZ, R99.H1_H1 ;  /* 0x30000063ff637230 */ /* 0x000fe20000004100 */
[----:B------:R-:W-:Y:S05]  /*2e60*/  @P3 BRA `(.L_x_17047) ;  /* 0x0000008000003947 */ /* 0x000fea0003800000 */
[----:B------:R-:W-:-:S04]  /*2e70*/  ISETP.NE.U32.AND P1, PT, RZ, c[0x0][0x180], PT ;  /* 0x00006000ff007a0c */ /* 0x000fc80003f25070 */
[----:B------:R-:W-:-:S13]  /*2e80*/  ISETP.NE.AND.EX P1, PT, RZ, c[0x0][0x184], PT, P1 ;  /* 0x00006100ff007a0c */ /* 0x000fda0003f25310 */
[----:B------:R-:W-:Y:S05]  /*2e90*/  @P1 BRA `(.L_x_17048) ;  /* 0x0000002000001947 */ /* 0x000fea0003800000 */
[----:B------:R-:W-:Y:S05]  /*2ea0*/  @P0 BRA `(.L_x_17049) ;  /* 0x0000008000000947 */ /* 0x000fea0003800000 */
[----:B------:R-:W-:Y:S05]  /*2eb0*/  BRA `(.L_x_17050) ;  /* 0x0000009000007947 */ /* 0x000fea0003800000 */
.L_x_17048:
[----:B-----5:R-:W-:-:S05]  /*2ec0*/  HADD2.F32 R2, -RZ, R7.H1_H1 ;  /* 0x30000007ff027230 */ /* 0x020fca0000004100 */
[----:B------:R-:W-:Y:S01]  /*2ed0*/  FADD.FTZ R99, R2, R99 ;  /* 0x0000006302637221 */ /* 0x000fe20000010000 */
[----:B------:R-:W-:Y:S05]  /*2ee0*/  BRA `(.L_x_17049) ;  /* 0x0000004000007947 */ /* 0x000fea0003800000 */
.L_x_17047:
[----:B-----5:R-:W-:Y:S02]  /*2ef0*/  HADD2.F32 R2, -RZ, R11.H1_H1 ;  /* 0x3000000bff027230 */ /* 0x020fe40000004100 */
[----:B------:R-:W-:-:S03]  /*2f00*/  @P2 HADD2.F32 R96, -RZ, R7.H1_H1 ;  /* 0x30000007ff602230 */ /* 0x000fc60000004100 */
[----:B------:R-:W-:-:S04]  /*2f10*/  FADD.FTZ R99, R2, R99 ;  /* 0x0000006302637221 */ /* 0x000fc80000010000 */
[----:B------:R-:W-:-:S05]  /*2f20*/  @P2 FADD.FTZ R99, R96, R99 ;  /* 0x0000006360632221 */ /* 0x000fca0000010000 */
.L_x_17049:
[----:B------:R-:W-:-:S04]  /*2f30*/  F2FP.PACK_AB R2, RZ, R99 ;  /* 0x00000063ff02723e */ /* 0x000fc800000000ff */
[----:B------:R-:W-:Y:S02]  /*2f40*/  PRMT R95, R95, 0x5410, R2 ;  /* 0x000054105f5f7816 */ /* 0x000fe40000000002 */
.L_x_17050:
        /* <DEDUP_REMOVED lines=36> */
[----:B------:R-:W-:-:S04]  /*3190*/  FADD.FTZ R3, R3, R114 ;  /* 0x0000007203037221 */ /* 0x000fc80000010000 */
        /* <DEDUP_REMOVED lines=9> */
[----:B------:R-:W-:-:S04]  /*3230*/  FADD.FTZ R96, R97, R120 ;  /* 0x0000007861607221 */ /* 0x000fc80000010000 */
[----:B------:R-:W-:Y:S01]  /*3240*/  FADD.FTZ R126, R96, R99 ;  /* 0x00000063607e7221 */ /* 0x000fe20000010000 */
[----:B------:R-:W-:Y:S05]  /*3250*/  BRA.DIV ~URZ, `(.L_x_17051) ;  /* 0x000014927f007947 */ /* 0x000fea000b800000 */
[----:B0-----:R0:W1:Y:S02]  /*3260*/  SHFL.BFLY PT, R2, R126, 0x1, 0x1f ;  /* 0x0c201f007e027f89 */ /* 0x00106400000e0000 */
.L_x_17055:
        /* <DEDUP_REMOVED lines=100> */
.L_x_17056:
        /* <DEDUP_REMOVED lines=63> */
[----:B------:R-:W-:Y:S01]  /*3ca0*/  @!P1 IMAD.WIDE R2, R106, R2, c[0x0][0x1a0] ;  /* 0x000068006a029625 */ /* 0x000fe200078e0202 */
[----:B------:R-:W-:-:S03]  /*3cb0*/  LOP3.LUT P2, RZ, R104, 0xff, RZ, 0xc0, !PT ;  /* 0x000000ff68ff7812 */ /* 0x000fc6000784c0ff */
[----:B------:R-:W-:Y:S01]  /*3cc0*/  FADD.FTZ R126, R126, R97 ;  /* 0x000000617e7e7221 */ /* 0x000fe20000010000 */
[----:B------:R0:W-:Y:S01]  /*3cd0*/  @!P1 STG.E [R2.64], R128 ;  /* 0x0000008002009986 */ /* 0x0001e2000c101904 */
[C---:B------:R-:W-:Y:S01]  /*3ce0*/  FADD.FTZ R113, -R124.reuse, R113 ;  /* 0x000000717c717221 */ /* 0x040fe20000010100 */
[----:B------:R-:W-:Y:S01]  /*3cf0*/  SEL R104, RZ, 0x1, P2 ;  /* 0x00000001ff687807 */ /* 0x000fe20001000000 */
[----:B------:R-:W-:Y:S02]  /*3d00*/  FADD.FTZ R111, -R124, R111 ;  /* 0x0000006f7c6f7221 */ /* 0x000fe40000010100 */
[----:B------:R-:W1:Y:S01]  /*3d10*/  MUFU.RSQ R126, R126 ;  /* 0x0000007e007e7308 */ /* 0x000e620000001400 */
[C---:B------:R-:W-:Y:S01]  /*3d20*/  @!P1 IMAD.WIDE R96, R106.reuse, R96, c[0x0][0x1a8] ;  /* 0x00006a006a609625 */ /* 0x040fe200078e0260 */
[----:B------:R-:W-:-:S03]  /*3d30*/  IADD3 R106, R106, c[0x0][0x160], RZ ;  /* 0x000058006a6a7a10 */ /* 0x000fc60007ffe0ff */
[C---:B------:R-:W-:Y:S02]  /*3d40*/  FADD.FTZ R109, -R124.reuse, R109 ;  /* 0x0000006d7c6d7221 */ /* 0x040fe40000010100 */
[C---:B------:R-:W-:Y:S02]  /*3d50*/  FADD.FTZ R107, -R124.reuse, R107 ;  /* 0x0000006b7c6b7221 */ /* 0x040fe40000010100 */
[C---:B------:R-:W-:Y:S02]  /*3d60*/  FADD.FTZ R123, -R124.reuse, R123 ;  /* 0x0000007b7c7b7221 */ /* 0x040fe40000010100 */
[C---:B------:R-:W-:Y:S02]  /*3d70*/  FADD.FTZ R129, -R124.reuse, R129 ;  /* 0x000000817c817221 */ /* 0x040fe40000010100 */
[C---:B------:R-:W-:Y:S02]  /*3d80*/  FADD.FTZ R127, -R124.reuse, R127 ;  /* 0x0000007f7c7f7221 */ /* 0x040fe40000010100 */
[----:B------:R-:W-:Y:S01]  /*3d90*/  FADD.FTZ R133, -R124, R133 ;  /* 0x000000857c857221 */ /* 0x000fe20000010100 */
[----:B-1----:R1:W-:Y:S01]  /*3da0*/  @!P1 STG.E [R96.64], R126 ;  /* 0x0000007e60009986 */ /* 0x0023e2000c101904 */
[----:B------:R-:W-:Y:S01]  /*3db0*/  FMUL.FTZ R113, R126, R113 ;  /* 0x000000717e717220 */ /* 0x000fe20000410000 */
[----:B------:R-:W-:Y:S01]  /*3dc0*/  ISETP.GE.AND P1, PT, R106, c[0x0][0x164], PT ;  /* 0x000059006a007a0c */ /* 0x000fe20003f26270 */
[----:B0-----:R-:W-:-:S02]  /*3dd0*/  FMUL.FTZ R128, R126, R111 ;  /* 0x0000006f7e807220 */ /* 0x001fc40000410000 */
[C---:B------:R-:W-:Y:S02]  /*3de0*/  FADD.FTZ R101, -R124.reuse, R101 ;  /* 0x000000657c657221 */ /* 0x040fe40000010100 */
[C---:B------:R-:W-:Y:S02]  /*3df0*/  FADD.FTZ R100, -R124.reuse, R100 ;  /* 0x000000647c647221 */ /* 0x040fe40000010100 */
[----:B------:R-:W-:Y:S02]  /*3e00*/  FADD.FTZ R98, -R124, R98 ;  /* 0x000000627c627221 */ /* 0x000fe40000010100 */
[C---:B------:R-:W-:Y:S02]  /*3e10*/  FMUL.FTZ R109, R126.reuse, R109 ;  /* 0x0000006d7e6d7220 */ /* 0x040fe40000410000 */
[C---:B------:R-:W-:Y:S02]  /*3e20*/  FMUL.FTZ R130, R126.reuse, R107 ;  /* 0x0000006b7e827220 */ /* 0x040fe40000410000 */
[----:B------:R-:W-:-:S02]  /*3e30*/  FMUL.FTZ R123, R126, R123 ;  /* 0x0000007b7e7b7220 */ /* 0x000fc40000410000 */
[----:B-1----:R-:W-:Y:S02]  /*3e40*/  FMUL.FTZ R96, R126, R129 ;  /* 0x000000817e607220 */ /* 0x002fe40000410000 */
[----:B------:R-:W-:Y:S02]  /*3e50*/  FFMA.FTZ R113, R44, R113, R84 ;  /* 0x000000712c717223 */ /* 0x000fe40000010054 */
[----:B------:R-:W-:Y:S02]  /*3e60*/  FFMA.FTZ R128, R45, R128, R85 ;  /* 0x000000802d807223 */ /* 0x000fe40000010055 */
[C---:B------:R-:W-:Y:S02]  /*3e70*/  FADD.FTZ R102, -R124.reuse, R102 ;  /* 0x000000667c667221 */ /* 0x040fe40000010100 */
[C---:B------:R-:W-:Y:S02]  /*3e80*/  FADD.FTZ R117, -R124.reuse, R117 ;  /* 0x000000757c757221 */ /* 0x040fe40000010100 */
[----:B------:R-:W-:-:S02]  /*3e90*/  FADD.FTZ R105, -R124, R105 ;  /* 0x000000697c697221 */ /* 0x000fc40000010100 */
[C---:B------:R-:W-:Y:S02]  /*3ea0*/  FMUL.FTZ R127, R126.reuse, R127 ;  /* 0x0000007f7e7f7220 */ /* 0x040fe40000410000 */
[----:B------:R-:W-:Y:S02]  /*3eb0*/  FMUL.FTZ R134, R126, R133 ;  /* 0x000000857e867220 */ /* 0x000fe40000410000 */
[C---:B------:R-:W-:Y:S02]  /*3ec0*/  FADD.FTZ R115, -R124.reuse, R115 ;  /* 0x000000737c737221 */ /* 0x040fe40000010100 */
[C---:B------:R-:W-:Y:S02]  /*3ed0*/  FADD.FTZ R125, -R124.reuse, R125 ;  /* 0x0000007d7c7d7221 */ /* 0x040fe40000010100 */
[----:B------:R-:W-:Y:S02]  /*3ee0*/  FADD.FTZ R120, -R124, R120 ;  /* 0x000000787c787221 */ /* 0x000fe40000010100 */
[----:B------:R-:W-:-:S02]  /*3ef0*/  FMUL.FTZ R107, R126, R101 ;  /* 0x000000657e6b7220 */ /* 0x000fc40000410000 */
[----:B------:R-:W-:Y:S02]  /*3f00*/  FMUL.FTZ R150, R126, R100 ;  /* 0x000000647e967220 */ /* 0x000fe40000410000 */
[C---:B------:R-:W-:Y:S02]  /*3f10*/  FADD.FTZ R135, -R124.reuse, R135 ;  /* 0x000000877c877221 */ /* 0x040fe40000010100 */
[C---:B------:R-:W-:Y:S02]  /*3f20*/  FADD.FTZ R141, -R124.reuse, R141 ;  /* 0x0000008d7c8d7221 */ /* 0x040fe40000010100 */
[----:B------:R-:W-:Y:S02]  /*3f30*/  FADD.FTZ R99, -R124, R99 ;  /* 0x000000637c637221 */ /* 0x000fe40000010100 */
[----:B------:R-:W-:Y:S02]  /*3f40*/  FFMA.FTZ R97, R46, R109, R86 ;  /* 0x0000006d2e617223 */ /* 0x000fe40000010056 */
[----:B------:R-:W-:-:S02]  /*3f50*/  FFMA.FTZ R130, R47, R130, R87 ;  /* 0x000000822f827223 */ /* 0x000fc40000010057 */
[----:B------:R-:W-:Y:S01]  /*3f60*/  FMUL.FTZ R154, R126, R98 ;  /* 0x000000627e9a7220 */ /* 0x000fe20000410000 */
[----:B------:R-:W-:Y:S01]  /*3f70*/  F2FP.PACK_AB R98, R128, R113 ;  /* 0x000000718062723e */ /* 0x000fe200000000ff */
[----:B------:R-:W-:Y:S02]  /*3f80*/  FFMA.FTZ R101, R42, R123, R82 ;  /* 0x0000007b2a657223 */ /* 0x000fe40000010052 */
[----:B------:R-:W-:Y:S02]  /*3f90*/  FFMA.FTZ R100, R43, R96, R83 ;  /* 0x000000602b647223 */ /* 0x000fe40000010053 */
[----:B------:R-:W-:Y:S02]  /*3fa0*/  FADD.FTZ R3, -R124, R114 ;  /* 0x000000727c037221 */ /* 0x000fe40000010100 */
[----:B------:R-:W-:Y:S01]  /*3fb0*/  FMUL.FTZ R111, R126, R102 ;  /* 0x000000667e6f7220 */ /* 0x000fe20000410000 */
[----:B------:R-:W-:Y:S01]  /*3fc0*/  F2FP.PACK_AB R101, R100, R101 ;  /* 0x000000656465723e */ /* 0x000fe200000000ff */
        /* <DEDUP_REMOVED lines=19> */
[C---:B------:R-:W-:Y:S02]  /*4100*/  FMUL.FTZ R117, R126.reuse, R117 ;  /* 0x000000757e757220 */ /* 0x040fe40000410000 */
[----:B------:R-:W-:Y:S02]  /*4110*/  FMUL.FTZ R105, R126, R105 ;  /* 0x000000697e697220 */ /* 0x000fe40000410000 */
[----:B------:R-:W-:Y:S02]  /*4120*/  FFMA.FTZ R102, R36, R127, R76 ;  /* 0x0000007f24667223 */ /* 0x000fe4000001004c */
[----:B------:R-:W-:Y:S02]  /*4130*/  FFMA.FTZ R113, R37, R134, R77 ;  /* 0x0000008625717223 */ /* 0x000fe4000001004d */
[C---:B------:R-:W-:Y:S02]  /*4140*/  FMUL.FTZ R114, R126.reuse, R115 ;  /* 0x000000737e727220 */ /* 0x040fe40000410000 */
[C---:B------:R-:W-:Y:S01]  /*4150*/  FMUL.FTZ R124, R126.reuse, R125 ;  /* 0x0000007d7e7c7220 */ /* 0x040fe20000410000 */
[----:B------:R-:W-:Y:S01]  /*4160*/  F2FP.PACK_AB R102, R113, R102 ;  /* 0x000000667166723e */ /* 0x000fe200000000ff */
[----:B------:R-:W-:-:S02]  /*4170*/  FMUL.FTZ R109, R126, R120 ;  /* 0x000000787e6d7220 */ /* 0x000fc40000410000 */
[C---:B------:R-:W-:Y:S02]  /*4180*/  FMUL.FTZ R135, R126.reuse, R135 ;  /* 0x000000877e877220 */ /* 0x040fe40000410000 */
[C---:B------:R-:W-:Y:S02]  /*4190*/  FMUL.FTZ R132, R126.reuse, R141 ;  /* 0x0000008d7e847220 */ /* 0x040fe40000410000 */
[----:B------:R-:W-:Y:S01]  /*41a0*/  FMUL.FTZ R120, R126, R99 ;  /* 0x000000637e787220 */ /* 0x000fe20000410000 */
[----:B------:R-:W-:Y:S01]  /*41b0*/  F2FP.PACK_AB R99, R130, R97 ;  /* 0x000000618263723e */ /* 0x000fe200000000ff */
[C---:B------:R-:W-:Y:S02]  /*41c0*/  FMUL.FTZ R152, R126.reuse, R3 ;  /* 0x000000037e987220 */ /* 0x040fe40000410000 */
[----:B------:R-:W-:Y:S02]  /*41d0*/  FMUL.FTZ R3, R126, R118 ;  /* 0x000000767e037220 */ /* 0x000fe40000410000 */
[----:B------:R-:W-:Y:S01]  /*41e0*/  FFMA.FTZ R97, R50, R117, R90 ;  /* 0x0000007532617223 */ /* 0x000fe2000001005a */
[----:B------:R-:W-:Y:S01]  /*41f0*/  HFMA2.MMA R117, -RZ, RZ, 0, 9.5367431640625e-07 ;  /* 0x00000010ff757435 */ /* 0x000fe200000001ff */
[----:B------:R-:W-:-:S02]  /*4200*/  FFMA.FTZ R100, R40, R105, R80 ;  /* 0x0000006928647223 */ /* 0x000fc40000010050 */
[C---:B------:R-:W-:Y:S02]  /*4210*/  FMUL.FTZ R121, R126.reuse, R121 ;  /* 0x000000797e797220 */ /* 0x040fe40000410000 */
[C---:B------:R-:W-:Y:S02]  /*4220*/  FMUL.FTZ R2, R126.reuse, R119 ;  /* 0x000000777e027220 */ /* 0x040fe40000410000 */
[C---:B------:R-:W-:Y:S02]  /*4230*/  FMUL.FTZ R118, R126.reuse, R103 ;  /* 0x000000677e767220 */ /* 0x040fe40000410000 */
[----:B------:R-:W-:Y:S02]  /*4240*/  FFMA.FTZ R114, R51, R114, R91 ;  /* 0x0000007233727223 */ /* 0x000fe4000001005b */
[----:B------:R-:W-:Y:S02]  /*4250*/  FFMA.FTZ R105, R41, R124, R81 ;  /* 0x0000007c29697223 */ /* 0x000fe40000010051 */
[----:B------:R-:W-:Y:S01]  /*4260*/  FMUL.FTZ R143, R126, R143 ;  /* 0x0000008f7e8f7220 */ /* 0x000fe20000410000 */
[----:B------:R-:W-:Y:S01]  /*4270*/  F2FP.PACK_AB R97, R114, R97 ;  /* 0x000000617261723e */ /* 0x000fe200000000ff */
[----:B------:R-:W-:Y:S01]  /*4280*/  FMUL.FTZ R142, R126, R149 ;  /* 0x000000957e8e7220 */ /* 0x000fe20000410000 */
[----:B------:R-:W-:Y:S01]  /*4290*/  IADD3 R114, R122, 0x80, RZ ;  /* 0x000000807a727810 */ /* 0x000fe20007ffe0ff */
[----:B------:R-:W-:Y:S01]  /*42a0*/  FFMA.FTZ R124, R32, R135, R72 ;  /* 0x00000087207c7223 */ /* 0x000fe20000010048 */
[----:B------:R-:W-:Y:S01]  /*42b0*/  F2FP.PACK_AB R100, R105, R100 ;  /* 0x000000646964723e */ /* 0x000fe200000000ff */
[----:B------:R-:W-:-:S02]  /*42c0*/  FFMA.FTZ R113, R33, R132, R73 ;  /* 0x0000008421717223 */ /* 0x000fc40000010049 */
[C---:B------:R-:W-:Y:S02]  /*42d0*/  FMUL.FTZ R131, R126.reuse, R131 ;  /* 0x000000837e837220 */ /* 0x040fe40000410000 */
[C---:B------:R-:W-:Y:S01]  /*42e0*/  FMUL.FTZ R140, R126.reuse, R137 ;  /* 0x000000897e8c7220 */ /* 0x040fe20000410000 */
[----:B------:R-:W-:Y:S01]  /*42f0*/  F2FP.PACK_AB R124, R113, R124 ;  /* 0x0000007c717c723e */ /* 0x000fe200000000ff */
        /* <DEDUP_REMOVED lines=8> */
[C---:B------:R-:W-:Y:S02]  /*4380*/  FMUL.FTZ R151, R126.reuse, R151 ;  /* 0x000000977e977220 */ /* 0x040fe40000410000 */
[----:B------:R-:W-:Y:S01]  /*4390*/  FMUL.FTZ R138, R126, R157 ;  /* 0x0000009d7e8a7220 */ /* 0x000fe20000410000 */
[----:B------:R-:W-:Y:S01]  /*43a0*/  F2FP.PACK_AB R123, R120, R109 ;  /* 0x0000006d787b723e */ /* 0x000fe200000000ff */
        /* <DEDUP_REMOVED lines=51> */
.L_x_17053:
[----:B------:R-:W-:Y:S05]  /*46e0*/  EXIT ;  /* 0x000000000000794d */ /* 0x000fea0003800000 */
.L_x_17051:
[----:B0-----:R-:W-:Y:S01]  /*46f0*/  HFMA2.MMA R128, -RZ, RZ, 0, 1.847743988037109375e-06 ;  /* 0x0000001fff807435 */ /* 0x001fe200000001ff */
[----:B------:R-:W-:-:S02]  /*4700*/  MOV R3, 0x1 ;  /* 0x0000000100037802 */ /* 0x000fc40000000f00 */
[----:B------:R-:W-:Y:S02]  /*4710*/  MOV R124, 0xffffffff ;  /* 0xffffffff007c7802 */ /* 0x000fe40000000f00 */
[----:B------:R-:W-:Y:S02]  /*4720*/  MOV R96, 0x4740 ;  /* 0x0000474000607802 */ /* 0x000fe40000000f00 */
[----:B-----5:R-:W-:Y:S05]  /*4730*/  CALL.REL.NOINC `($__internal_43_$__cuda_sm70_shflsync_bfly_p) ;  /* 0x0000089000007944 */ /* 0x020fea0003c00000 */
[----:B-1----:R-:W-:Y:S01]  /*4740*/  MOV R2, R128 ;  /* 0x0000008000027202 */ /* 0x002fe20000000f00 */
[----:B0-----:R-:W-:Y:S05]  /*4750*/  BRA `(.L_x_17055) ;  /* 0xffffeb1000007947 */ /* 0x001fea000383ffff */
.L_x_17052:
[----:B------:R-:W-:Y:S01]  /*4760*/  HFMA2.MMA R3, -RZ, RZ, 0, 1.1920928955078125e-07 ;  /* 0x00000002ff037435 */ /* 0x000fe200000001ff */
[----:B------:R-:W-:Y:S02]  /*4770*/  MOV R128, 0x1f ;  /* 0x0000001f00807802 */ /* 0x000fe40000000f00 */
[----:B------:R-:W-:Y:S02]  /*4780*/  MOV R124, 0xffffffff ;  /* 0xffffffff007c7802 */ /* 0x000fe40000000f00 */
[----:B------:R-:W-:Y:S02]  /*4790*/  MOV R96, 0x47b0 ;  /* 0x000047b000607802 */ /* 0x000fe40000000f00 */
[----:B-----5:R-:W-:Y:S05]  /*47a0*/  CALL.REL.NOINC `($__internal_43_$__cuda_sm70_shflsync_bfly_p) ;  /* 0x0000082000007944 */ /* 0x020fea0003c00000 */
[----:B0-----:R-:W-:Y:S01]  /*47b0*/  HFMA2.MMA R3, -RZ, RZ, 0, 2.384185791015625e-07 ;  /* 0x00000004ff037435 */ /* 0x001fe200000001ff */
[----:B-1----:R-:W-:Y:S01]  /*47c0*/  FADD.FTZ R126, R126, R128 ;  /* 0x000000807e7e7221 */ /* 0x002fe20000010000 */
[----:B------:R-:W-:-:S02]  /*47d0*/  MOV R128, 0x1f ;  /* 0x0000001f00807802 */ /* 0x000fc40000000f00 */
[----:B------:R-:W-:Y:S02]  /*47e0*/  MOV R124, 0xffffffff ;  /* 0xffffffff007c7802 */ /* 0x000fe40000000f00 */
[----:B------:R-:W-:Y:S02]  /*47f0*/  MOV R96, 0x4810 ;  /* 0x0000481000607802 */ /* 0x000fe40000000f00 */
[----:B------:R-:W-:Y:S05]  /*4800*/  CALL.REL.NOINC `($__internal_43_$__cuda_sm70_shflsync_bfly_p) ;  /* 0x000007c000007944 */ /* 0x000fea0003c00000 */
[----:B0-----:R-:W-:Y:S01]  /*4810*/  HFMA2.MMA R3, -RZ, RZ, 0, 4.76837158203125e-07 ;  /* 0x00000008ff037435 */ /* 0x001fe200000001ff */
[----:B-1----:R-:W-:Y:S01]  /*4820*/  FADD.FTZ R126, R126, R128 ;  /* 0x000000807e7e7221 */ /* 0x002fe20000010000 */
[----:B------:R-:W-:Y:S02]  /*4830*/  MOV R128, 0x1f ;  /* 0x0000001f00807802 */ /* 0x000fe40000000f00 */
[----:B------:R-:W-:Y:S02]  /*4840*/  MOV R124, 0xffffffff ;  /* 0xffffffff007c7802 */ /* 0x000fe40000000f00 */
[----:B------:R-:W-:Y:S02]  /*4850*/  MOV R96, 0x4870 ;  /* 0x0000487000607802 */ /* 0x000fe40000000f00 */
[----:B------:R-:W-:Y:S05]  /*4860*/  CALL.REL.NOINC `($__internal_43_$__cuda_sm70_shflsync_bfly_p) ;  /* 0x0000076000007944 */ /* 0x000fea0003c00000 */
[----:B0-----:R-:W-:Y:S01]  /*4870*/  HFMA2.MMA R3, -RZ, RZ, 0, 9.5367431640625e-07 ;  /* 0x00000010ff037435 */ /* 0x001fe200000001ff */
[----:B-1----:R-:W-:Y:S01]  /*4880*/  FADD.FTZ R126, R126, R128 ;  /* 0x000000807e7e7221 */ /* 0x002fe20000010000 */
[----:B------:R-:W-:-:S02]  /*4890*/  MOV R128, 0x1f ;  /* 0x0000001f00807802 */ /* 0x000fc40000000f00 */
[----:B------:R-:W-:Y:S02]  /*48a0*/  MOV R124, 0xffffffff ;  /* 0xffffffff007c7802 */ /* 0x000fe40000000f00 */
[----:B------:R-:W-:Y:S02]  /*48b0*/  MOV R96, 0x48d0 ;  /* 0x000048d000607802 */ /* 0x000fe40000000f00 */
[----:B------:R-:W-:Y:S05]  /*48c0*/  CALL.REL.NOINC `($__internal_43_$__cuda_sm70_shflsync_bfly_p) ;  /* 0x0000070000007944 */ /* 0x000fea0003c00000 */
        /* <DEDUP_REMOVED lines=86> */
[----:B------:R-:W-:Y:S05]  /*4e30*/  CALL.REL.NOINC `($__internal_43_$__cuda_sm70_shflsync_bfly_p) ;  /* 0x0000019000007944 */ /* 0x000fea0003c00000 */
[----:B0-----:R-:W-:Y:S01]  /*4e40*/  HFMA2.MMA R3, -RZ, RZ, 0, 1.1920928955078125e-07 ;  /* 0x00000002ff037435 */ /* 0x001fe200000001ff */
[----:B-1----:R-:W-:Y:S01]  /*4e50*/  FADD.FTZ R126, R126, R128 ;  /* 0x000000807e7e7221 */ /* 0x002fe20000010000 */
[----:B------:R-:W-:Y:S02]  /*4e60*/  MOV R128, 0x1f ;  /* 0x0000001f00807802 */ /* 0x000fe40000000f00 */
[----:B------:R-:W-:Y:S02]  /*4e70*/  MOV R124, 0xffffffff ;  /* 0xffffffff007c7802 */ /* 0x000fe40000000f00 */
[----:B------:R-:W-:Y:S02]  /*4e80*/  MOV R96, 0x4ea0 ;  /* 0x00004ea000607802 */ /* 0x000fe40000000f00 */
[----:B------:R-:W-:Y:S05]  /*4e90*/  CALL.REL.NOINC `($__internal_43_$__cuda_sm70_shflsync_bfly_p) ;  /* 0x0000013000007944 */ /* 0x000fea0003c00000 */
        /* <DEDUP_REMOVED lines=18> */
[----:B01----:R-:W-:Y:S05]  /*4fc0*/  BRA `(.L_x_17056) ;  /* 0xffffe8e000007947 */ /* 0x003fea000383ffff */
        .weak           $__internal_43_$__cuda_sm70_shflsync_bfly_p
        .type           $__internal_43_$__cuda_sm70_shflsync_bfly_p,@function
        .size           $__internal_43_$__cuda_sm70_shflsync_bfly_p,(.L_x_32983 - $__internal_43_$__cuda_sm70_shflsync_bfly_p)
$__internal_43_$__cuda_sm70_shflsync_bfly_p:
[----:B------:R-:W-:Y:S01]  /*4fd0*/  HFMA2.MMA R97, -RZ, RZ, 0, 0 ;  /* 0x00000000ff617435 */ /* 0x000fe200000001ff */
[----:B------:R-:W-:Y:S04]  /*4fe0*/  WARPSYNC R124 ;  /* 0x0000007c00007348 */ /* 0x000fe80003800000 */
[----:B------:R0:W1:Y:S01]  /*4ff0*/  SHFL.BFLY PT, R128, R126, R3, R128 ;  /* 0x0c0000037e807389 */ /* 0x00006200000e0080 */
[----:B------:R-:W-:Y:S05]  /*5000*/  RET.REL.NODEC R96 `(_ZN10layer_norm31ln_parallel_residual_fwd_kernelINS_13Kernel_traitsIf6__halfS2_S2_fjLj5120ELj1ELj1ELj4ELj16ENS_18Kernel_traits_baseILj5120EfS2_S2_S2_fjLj128EEEEELb0ELb1ELb1EEEvNS_9FwdParamsE) ;  /* 0xffffaff060007950 */ /* 0x000fea0003c3ffff */
.L_x_17057:
        /* <DEDUP_REMOVED lines=15> */
.L_x_32983:


//--------------------- .text._ZN10layer_norm31ln_parallel_residual_fwd_kernelINS_13Kernel_traitsIf6__halfS2_S2_fjLj5120ELj1ELj1ELj4ELj16ENS_18Kernel_traits_baseILj5120EfS2_S2_S2_fjLj128EEEEELb1ELb0ELb0EEEvNS_9FwdParamsE --------------------------
	.section	.text._ZN10layer_norm31ln_parallel_residual_fwd_kernelINS_13Kernel_traitsIf6__halfS2_S2_fjLj5120ELj1ELj1ELj4ELj16ENS_18Kernel_traits_baseILj5120EfS2_S2_S2_fjLj128EEEEELb1ELb0ELb0EEEvNS_9FwdParamsE,"ax",@progbits
	.sectioninfo	@"SHI_REGISTERS=251"
	.align	128
        .global         _ZN10layer_norm31ln_parallel_residual_fwd_kernelINS_13Kernel_traitsIf6__halfS2_S2_fjLj5120ELj1ELj1ELj4ELj16ENS_18Kernel_traits_baseILj5120EfS2_S2_S2_fjLj128EEEEELb1ELb0ELb0EEEvNS_9FwdParamsE
        .type           _ZN10layer_norm31ln_parallel_residual_fwd_kernelINS_13Kernel_traitsIf6__halfS2_S2_fjLj5120ELj1ELj1ELj4ELj16ENS_18Kernel_traits_baseILj5120EfS2_S2_S2_fjLj128EEEEELb1ELb0ELb0EEEvNS_9FwdParamsE,@function
        .size           _ZN10layer_norm31ln_parallel_residual_fwd_kernelINS_13Kernel_traitsIf6__halfS2_S2_fjLj5120ELj1ELj1ELj4ELj16ENS_18Kernel_traits_baseILj5120EfS2_S2_S2_fjLj128EEEEELb1ELb0ELb0EEEvNS_9FwdParamsE,(.L_x_32984 - _ZN10layer_norm31ln_parallel_residual_fwd_kernelINS_13Kernel_traitsIf6__halfS2_S2_fjLj5120ELj1ELj1ELj4ELj16ENS_18Kernel_traits_baseILj5120EfS2_S2_S2_fjLj128EEEEELb1ELb0ELb0EEEvNS_9FwdParamsE)
        .other          _ZN10layer_norm31ln_parallel_residual_fwd_kernelINS_13Kernel_traitsIf6__halfS2_S2_fjLj5120ELj1ELj1ELj4ELj16ENS_18Kernel_traits_baseILj5120EfS2_S2_S2_fjLj128EEEEELb1ELb0ELb0EEEvNS_9FwdParamsE,@"STO_CUDA_ENTRY STV_DEFAULT"
_ZN10layer_norm31ln_parallel_residual_fwd_kernelINS_13Kernel_traitsIf6__halfS2_S2_fjLj5120ELj1ELj1ELj4ELj16ENS_18Kernel_traits_baseILj5120EfS2_S2_S2_fjLj128EEEEELb1ELb0ELb0EEEvNS_9FwdParamsE:
.text._ZN10layer_norm31ln_parallel_residual_fwd_kernelINS_13Kernel_traitsIf6__halfS2_S2_fjLj5120ELj1ELj1ELj4ELj16ENS_18Kernel_traits_baseILj5120EfS2_S2_S2_fjLj128EEEEELb1ELb0ELb0EEEvNS_9FwdParamsE:
        /* <DEDUP_REMOVED lines=118> */
.L_x_17059:
[----:B------:R-:W-:Y:S05]  /*0760*/  BSYNC B0 ;  /* 0x0000000000007941 */ /* 0x000fea0003800000 */
.L_x_17058:
        /* <DEDUP_REMOVED lines=33> */
.L_x_17061:
[----:B------:R-:W-:Y:S05]  /*0980*/  BSYNC B0 ;  /* 0x0000000000007941 */ /* 0x000fea0003800000 */
.L_x_17060:
        /* <DEDUP_REMOVED lines=33> */
.L_x_17063:
[----:B------:R-:W-:Y:S05]  /*0ba0*/  BSYNC B0 ;  /* 0x0000000000007941 */ /* 0x000fea0003800000 */
.L_x_17062:
        /* <DEDUP_REMOVED lines=33> */
.L_x_17065:
[----:B------:R-:W-:Y:S05]  /*0dc0*/  BSYNC B0 ;  /* 0x0000000000007941 */ /* 0x000fea0003800000 */
.L_x_17064:
        /* <DEDUP_REMOVED lines=41> */
.L_x_17067:
[----:B------:R-:W-:Y:S05]  /*1060*/  BSYNC B0 ;  /* 0x0000000000007941 */ /* 0x000fea0003800000 */
.L_x_17066:
        /* <DEDUP_REMOVED lines=32> */
[----:B------:R-:W-:Y:S01]  /*1270*/  IMAD.SHL.U32 R195, R7, 0x8, RZ ;  /* 0x0000000807c37824 */ /* 0x000fe200078e00ff */
[----:B0-----:R-:W-:Y:S01]  /*1280*/  HFMA2.MMA R5, -RZ, RZ, 0, 5.9604644775390625e-08 ;  /* 0x00000001ff057435 */ /* 0x001fe200000001ff */
[----:B-1----:R-:W0:Y:S08]  /*1290*/  MUFU.RCP R197, R197 ;  /* 0x000000c500c57308 */ /* 0x002e300000001000 */
.L_x_17735:
        /* <DEDUP_REMOVED lines=36> */
.L_x_17071:
[----:B-1----:R-:W-:Y:S02]  /*14e0*/  IMAD.MOV.U32 R6, RZ, RZ, R196 ;  /* 0x000000ffff067224 */ /* 0x002fe400078e00c4 */
.L_x_17072:
[----:B------:R-:W-:Y:S05]  /*14f0*/  BSYNC B1 ;  /* 0x0000000000017941 */ /* 0x000fea0003800000 */
.L_x_17070:
        /* <DEDUP_REMOVED lines=16> */
.L_x_17076:
[----:B------:R-:W-:Y:S05]  /*1600*/  BSYNC B2 ;  /* 0x0000000000027941 */ /* 0x000fea0003800000 */
.L_x_17075:
        /* <DEDUP_REMOVED lines=44> */
.L_x_17074:
[----:B------:R-:W-:Y:S05]  /*18d0*/  BSYNC B1 ;  /* 0x0000000000017941 */ /* 0x000fea0003800000 */
.L_x_17073:
[----:B------:R-:W1:Y:S01]  /*18e0*/  I2F.U32 R193, R6 ;  /* 0x0000000600c17306 */ /* 0x000e620000201000 */
[----:B------:R-:W-:Y:S01]  /*18f0*/  IMAD.MOV.U32 R242, RZ, RZ, 0x2f800000 ;  /* 0x2f800000fff27424 */ /* 0x000fe200078e00ff */
[----:B------:R-:W-:Y:S01]  /*1900*/  ISETP.NE.U32.AND P1, PT, RZ, c[0x0][0x178], PT ;  /* 0x00005e00ff007a0c */ /* 0x000fe20003f25070 */
[----:B-----5:R-:W-:Y:S01]  /*1910*/  HADD2.F32 R204, -RZ, R188.H0_H0 ;  /* 0x200000bcffcc7230 */ /* 0x020fe20000004100 */
[----:B------:R-:W-:Y:S02]  /*1920*/  LOP3.LUT R202, R202, 0xfffffff7, RZ, 0xc0, !PT ;  /* 0xfffffff7caca7812 */ /* 0x000fe400078ec0ff */
[----:B------:R-:W-:-:S02]  /*1930*/  ISETP.NE.AND.EX P1, PT, RZ, c[0x0][0x17c], PT, P1 ;  /* 0x00005f00ff007a0c */ /* 0x000fc40003f25310 */
        /* <DEDUP_REMOVED lines=12> */
.L_x_17077:
        /* <DEDUP_REMOVED lines=12> */
.L_x_17080:
[----:B------:R-:W-:Y:S02]  /*1ac0*/  IMAD.MOV.U32 R7, RZ, RZ, R196 ;  /* 0x000000ffff077224 */ /* 0x000fe400078e00c4 */
.L_x_17081:
[----:B------:R-:W-:Y:S05]  /*1ad0*/  BSYNC B1 ;  /* 0x0000000000017941 */ /* 0x000fea0003800000 */
.L_x_17079:
        /* <DEDUP_REMOVED lines=16> */
.L_x_17085:
[----:B------:R-:W-:Y:S05]  /*1be0*/  BSYNC B2 ;  /* 0x0000000000027941 */ /* 0x000fea0003800000 */
.L_x_17084:
        /* <DEDUP_REMOVED lines=44> */
.L_x_17083:
[----:B------:R-:W-:Y:S05]  /*1eb0*/  BSYNC B1 ;  /* 0x0000000000017941 */ /* 0x000fea0003800000 */
.L_x_17082:
[----:B------:R-:W1:Y:S01]  /*1ec0*/  I2F.U32 R7, R7 ;  /* 0x0000000700077306 */ /* 0x000e620000201000 */
[----:B------:R-:W-:Y:S02]  /*1ed0*/  HADD2.F32 R203, -RZ, R24.H0_H0 ;  /* 0x20000018ffcb7230 */ /* 0x000fe40000004100 */
[----:B------:R-:W-:-:S03]  /*1ee0*/  @P0 HADD2.F32 R213, -RZ, R20.H0_H0 ;  /* 0x20000014ffd50230 */ /* 0x000fc60000004100 */
[----:B------:R-:W-:Y:S02]  /*1ef0*/  FMUL.FTZ R203, R203, c[0x0][0x1e8] ;  /* 0x00007a00cbcb7a20 */ /* 0x000fe40000410000 */
[----:B-1----:R-:W-:-:S05]  /*1f00*/  FFMA.FTZ R193, R7, R242, 1.1641532182693481445e-10 ;  /* 0x2f00000007c17423 */ /* 0x002fca00000100f2 */
[----:B------:R-:W-:-:S04]  /*1f10*/  FSETP.GTU.FTZ.AND P2, PT, R193, c[0x0][0x1e4], PT ;  /* 0x00007900c1007a0b */ /* 0x000fc80003f5c000 */
[----:B------:R-:W-:Y:S02]  /*1f20*/  FSEL R203, R203, RZ, !P2 ;  /* 0x000000ffcbcb7208 */ /* 0x000fe40005000000 */
[----:B------:R-:W-:-:S03]  /*1f30*/  SEL R193, RZ, 0x1, P2 ;  /* 0x00000001ffc17807 */ /* 0x000fc60001000000 */
[----:B------:R-:W-:Y:S01]  /*1f40*/  FADD.FTZ R6, R203, R6 ;  /* 0x00000006cb067221 */ /* 0x000fe20000010000 */
[----:B------:R-:W-:-:S03]  /*1f50*/  PRMT R7, R193, 0x7610, R7 ;  /* 0x00007610c1077816 */ /* 0x000fc60000000007 */
[----:B------:R-:W-:Y:S02]  /*1f60*/  @P0 FADD.FTZ R6, R213, R6 ;  /* 0x00000006d5060221 */ /* 0x000fe40000010000 */
.L_x_17078:
        /* <DEDUP_REMOVED lines=12> */
.L_x_17087:
[----:B------:R-:W-:Y:S02]  /*2030*/  IMAD.MOV.U32 R193, RZ, RZ, R196 ;  /* 0x000000ffffc17224 */ /* 0x000fe400078e00c4 */
.L_x_17088:
[----:B------:R-:W-:Y:S05]  /*2040*/  BSYNC B1 ;  /* 0x0000000000017941 */ /* 0x000fea0003800000 */
.L_x_17086:
        /* <DEDUP_REMOVED lines=16> */
.L_x_17092:
[----:B------:R-:W-:Y:S05]  /*2150*/  BSYNC B2 ;  /* 0x0000000000027941 */ /* 0x000fea0003800000 */
.L_x_17091:
        /* <DEDUP_REMOVED lines=44> */
.L_x_17090:
[----:B------:R-:W-:Y:S05]  /*2420*/  BSYNC B1 ;  /* 0x0000000000017941 */ /* 0x000fea0003800000 */
.L_x_17089:
[----:B------:R-:W1:Y:S01]  /*2430*/  I2F.U32 R193, R193 ;  /* 0x000000c100c17306 */ /* 0x000e620000201000 */
[----:B------:R-:W-:Y:S01]  /*2440*/  HADD2.F32 R203, -RZ, R188.H1_H1 ;  /* 0x300000bcffcb7230 */ /* 0x000fe20000004100 */
[----:B------:R-:W-:-:S04]  /*2450*/  LOP3.LUT R202, R202, 0xfffffffb, RZ, 0xc0, !PT ;  /* 0xfffffffbcaca7812 */ /* 0x000fc800078ec0ff */
        /* <DEDUP_REMOVED lines=12> */
.L_x_17093:
        /* <DEDUP_REMOVED lines=12> */
.L_x_17096:
[----:B------:R-:W-:Y:S02]  /*25e0*/  IMAD.MOV.U32 R8, RZ, RZ, R196 ;  /* 0x000000ffff087224 */ /* 0x000fe400078e00c4 */
.L_x_17097:
[----:B------:R-:W-:Y:S05]  /*25f0*/  BSYNC B1 ;  /* 0x0000000000017941 */ /* 0x000fea0003800000 */
.L_x_17095:
        /* <DEDUP_REMOVED lines=16> */
.L_x_17101:
[----:B------:R-:W-:Y:S05]  /*2700*/  BSYNC B2 ;  /* 0x0000000000027941 */ /* 0x000fea0003800000 */
.L_x_17100:
        /* <DEDUP_REMOVED lines=44> */
.L_x_17099:
[----:B------:R-:W-:Y:S05]  /*29d0*/  BSYNC B1 ;  /* 0x0000000000017941 */ /* 0x000fea0003800000 */
.L_x_17098:
[----:B------:R-:W1:Y:S01]  /*29e0*/  I2F.U32 R213, R8 ;  /* 0x0000000800d57306 */ /* 0x000e620000201000 */
[----:B------:R-:W-:Y:S02]  /*29f0*/  HADD2.F32 R188, -RZ, R24.H1_H1 ;  /* 0x30000018ffbc7230 */ /* 0x000fe40000004100 */
[----:B------:R-:W-:-:S03]  /*2a00*/  @P0 HADD2.F32 R214, -RZ, R20.H1_H1 ;  /* 0x30000014ffd60230 */ /* 0x000fc60000004100 */
        /* <DEDUP_REMOVED lines=8> */
.L_x_17094:
        /* <DEDUP_REMOVED lines=12> */
.L_x_17103:
[----:B------:R-:W-:Y:S02]  /*2b50*/  IMAD.MOV.U32 R188, RZ, RZ, R196 ;  /* 0x000000ffffbc7224 */ /* 0x000fe400078e00c4 */
.L_x_17104:
[----:B------:R-:W-:Y:S05]  /*2b60*/  BSYNC B1 ;  /* 0x0000000000017941 */ /* 0x000fea0003800000 */
.L_x_17102:
        /* <DEDUP_REMOVED lines=16> */
.L_x_17108:
[----:B------:R-:W-:Y:S05]  /*2c70*/  BSYNC B2 ;  /* 0x0000000000027941 */ /* 0x000fea0003800000 */
.L_x_17107:
        /* <DEDUP_REMOVED lines=44> */
.L_x_17106:
[----:B------:R-:W-:Y:S05]  /*2f40*/  BSYNC B1 ;  /* 0x0000000000017941 */ /* 0x000fea0003800000 */
.L_x_17105:
[----:B------:R-:W1:Y:S01]  /*2f50*/  I2F.U32 R193, R188 ;  /* 0x000000bc00c17306 */ /* 0x000e620000201000 */
[----:B------:R-:W-:Y:S01]  /*2f60*/  HADD2.F32 R204, -RZ, R189.H0_H0 ;  /* 0x200000bdffcc7230 */ /* 0x000fe20000004100 */
[----:B------:R-:W-:-:S04]  /*2f70*/  LOP3.LUT R202, R202, 0xfffffffd, RZ, 0xc0, !PT ;  /* 0xfffffffdcaca7812 */ /* 0x000fc800078ec0ff */
        /* <DEDUP_REMOVED lines=12> */
.L_x_17109:
        /* <DEDUP_REMOVED lines=12> */
.L_x_17112:
[----:B------:R-:W-:Y:S02]  /*3100*/  IMAD.MOV.U32 R9, RZ, RZ, R196 ;  /* 0x000000ffff097224 */ /* 0x000fe400078e00c4 */
.L_x_17113:
[----:B------:R-:W-:Y:S05]  /*3110*/  BSYNC B1 ;  /* 0x0000000000017941 */ /* 0x000fea0003800000 */
.L_x_17111:
        /* <DEDUP_REMOVED lines=16> */
.L_x_17117:
[----:B------:R-:W-:Y:S05]  /*3220*/  BSYNC B2 ;  /* 0x0000000000027941 */ /* 0x000fea0003800000 */
.L_x_17116:
        /* <DEDUP_REMOVED lines=44> */
.L_x_17115:
[----:B------:R-:W-:Y:S05]  /*34f0*/  BSYNC B1 ;  /* 0x0000000000017941 */ /* 0x000fea0003800000 */
.L_x_17114:
        /* <DEDUP_REMOVED lines=11> */
.L_x_17110:
        /* <DEDUP_REMOVED lines=12> */
.L_x_17119:
[----:B------:R-:W-:Y:S02]  /*3670*/  IMAD.MOV.U32 R188, RZ, RZ, R196 ;  /* 0x000000ffffbc7224 */ /* 0x000fe400078e00c4 */
.L_x_17120:
[----:B------:R-:W-:Y:S05]  /*3680*/  BSYNC B1 ;  /* 0x0000000000017941 */ /* 0x000fea0003800000 */
.L_x_17118:
        /* <DEDUP_REMOVED lines=16> */
.L_x_17124:
[----:B------:R-:W-:Y:S05]  /*3790*/  BSYNC B2 ;  /* 0x0000000000027941 */ /* 0x000fea0003800000 */
.L_x_17123:
        /* <DEDUP_REMOVED lines=44> */
.L_x_17122:
[----:B------:R-:W-:Y:S05]  /*3a60*/  BSYNC B1 ;  /* 0x0000000000017941 */ /* 0x000fea0003800000 */
.L_x_17121:
        /* <DEDUP_REMOVED lines=15> */
.L_x_17125:
        /* <DEDUP_REMOVED lines=12> */
.L_x_17128:
[----:B------:R-:W-:Y:S02]  /*3c20*/  IMAD.MOV.U32 R10, RZ, RZ, R196 ;  /* 0x000000ffff0a7224 */ /* 0x000fe400078e00c4 */
.L_x_17129:
[----:B------:R-:W-:Y:S05]  /*3c30*/  BSYNC B1 ;  /* 0x0000000000017941 */ /* 0x000fea0003800000 */
.L_x_17127:
        /* <DEDUP_REMOVED lines=16> */
.L_x_17133:
[----:B------:R-:W-:Y:S05]  /*3d40*/  BSYNC B2 ;  /* 0x0000000000027941 */ /* 0x000fea0003800000 */
.L_x_17132:
        /* <DEDUP_REMOVED lines=44> */
.L_x_17131:
[----:B------:R-:W-:Y:S05]  /*4010*/  BSYNC B1 ;  /* 0x0000000000017941 */ /* 0x000fea0003800000 */
.L_x_17130:
        /* <DEDUP_REMOVED lines=11> */
.L_x_17126:
        /* <DEDUP_REMOVED lines=12> */
.L_x_17135:
[----:B------:R-:W-:Y:S02]  /*4190*/  IMAD.MOV.U32 R193, RZ, RZ, R196 ;  /* 0x000000ffffc17224 */ /* 0x000fe400078e00c4 */
.L_x_17136:
[----:B------:R-:W-:Y:S05]  /*41a0*/  BSYNC B1 ;  /* 0x0000000000017941 */ /* 0x000fea0003800000 */
.L_x_17134:
        /* <DEDUP_REMOVED lines=16> */
.L_x_17140:
[----:B------:R-:W-:Y:S05]  /*42b0*/  BSYNC B2 ;  /* 0x0000000000027941 */ /* 0x000fea0003800000 */
.L_x_17139:
        /* <DEDUP_REMOVED lines=44> */
.L_x_17138:
[----:B------:R-:W-:Y:S05]  /*4580*/  BSYNC B1 ;  /* 0x0000000000017941 */ /* 0x000fea0003800000 */
.L_x_17137:
[----:B------:R-:W1:Y:S01]  /*4590*/  I2F.U32 R193, R193 ;  /* 0x000000c100c17306 */ /* 0x000e620000201000 */
[----:B------:R-:W-:-:S05]  /*45a0*/  HADD2.F32 R214, -RZ, R190.H0_H0 ;  /* 0x200000beffd67230 */ /* 0x000fca0000004100 */
[----:B------:R-:W-:Y:S02]  /*45b0*/  FMUL.FTZ R214, R214, c[0x0][0x1e8] ;  /* 0x00007a00d6d67a20 */ /* 0x000fe40000410000 */
[----:B-1----:R-:W-:-:S05]  /*45c0*/  FFMA.FTZ R188, R193, R242, 1.1641532182693481445e-10 ;  /* 0x2f000000c1bc7423 */ /* 0x002fca00000100f2 */
        /* <DEDUP_REMOVED lines=9> */
.L_x_17141:
        /* <DEDUP_REMOVED lines=12> */
.L_x_17144:
[----:B------:R-:W-:Y:S02]  /*4720*/  IMAD.MOV.U32 R11, RZ, RZ, R196 ;  /* 0x000000ffff0b7224 */ /* 0x000fe400078e00c4 */
.L_x_17145:
[----:B------:R-:W-:Y:S05]  /*4730*/  BSYNC B1 ;  /* 0x0000000000017941 */ /* 0x000fea0003800000 */
.L_x_17143:
        /* <DEDUP_REMOVED lines=16> */
.L_x_17149:
[----:B------:R-:W-:Y:S05]  /*4840*/  BSYNC B2 ;  /* 0x0000000000027941 */ /* 0x000fea0003800000 */
.L_x_17148:
        /* <DEDUP_REMOVED lines=44> */
.L_x_17147:
[----:B------:R-:W-:Y:S05]  /*4b10*/  BSYNC B1 ;  /* 0x0000000000017941 */ /* 0x000fea0003800000 */
.L_x_17146:
[----:B------:R-:W1:Y:S01]  /*4b20*/  I2F.U32 R11, R11 ;  /* 0x0000000b000b7306 */ /* 0x000e620000201000 */
[----:B------:R-:W-:-:S05]  /*4b30*/  HADD2.F32 R193, -RZ, R26.H0_H0 ;  /* 0x2000001affc17230 */ /* 0x000fca0000004100 */
[----:B------:R-:W-:Y:S02]  /*4b40*/  FMUL.FTZ R193, R193, c[0x0][0x1e8] ;  /* 0x00007a00c1c17a20 */ /* 0x000fe40000410000 */
[----:B-1----:R-:W-:-:S05]  /*4b50*/  FFMA.FTZ R189, R11, R242, 1.1641532182693481445e-10 ;  /* 0x2f0000000bbd7423 */ /* 0x002fca00000100f2 */
[----:B------:R-:W-:-:S04]  /*4b60*/  FSETP.GTU.FTZ.AND P3, PT, R189, c[0x0][0x1e4], PT ;  /* 0x00007900bd007a0b */ /* 0x000fc80003f7c000 */
[----:B------:R-:W-:Y:S02]  /*4b70*/  FSEL R193, R193, RZ, !P3 ;  /* 0x000000ffc1c17208 */ /* 0x000fe40005800000 */
[----:B------:R-:W-:-:S03]  /*4b80*/  SEL R189, RZ, 0x1, P3 ;  /* 0x00000001ffbd7807 */ /* 0x000fc60001800000 */
[----:B------:R-:W-:Y:S01]  /*4b90*/  FADD.FTZ R214, R193, R214 ;  /* 0x000000d6c1d67221 */ /* 0x000fe20000010000 */
[----:B------:R-:W-:Y:S01]  /*4ba0*/  @P0 HADD2.F32 R193, -RZ, R22.H0_H0 ;  /* 0x20000016ffc10230 */ /* 0x000fe20000004100 */
[----:B------:R-:W-:-:S04]  /*4bb0*/  PRMT R11, R189, 0x7610, R11 ;  /* 0x00007610bd0b7816 */ /* 0x000fc8000000000b */
[----:B------:R-:W-:Y:S02]  /*4bc0*/  @P0 FADD.FTZ R214, R193, R214 ;  /* 0x000000d6c1d60221 */ /* 0x000fe40000010000 */
.L_x_17142:
        /* <DEDUP_REMOVED lines=12> */
.L_x_17151:
[----:B------:R-:W-:Y:S02]  /*4c90*/  IMAD.MOV.U32 R193, RZ, RZ, R196 ;  /* 0x000000ffffc17224 */ /* 0x000fe400078e00c4 */
.L_x_17152:
[----:B------:R-:W-:Y:S05]  /*4ca0*/  BSYNC B1 ;  /* 0x0000000000017941 */ /* 0x000fea0003800000 */
.L_x_17150:
        /* <DEDUP_REMOVED lines=16> */
.L_x_17156:
[----:B------:R-:W-:Y:S05]  /*4db0*/  BSYNC B2 ;  /* 0x0000000000027941 */ /* 0x000fea0003800000 */
.L_x_17155:
        /* <DEDUP_REMOVED lines=44> */
.L_x_17154:
[----:B------:R-:W-:Y:S05]  /*5080*/  BSYNC B1 ;  /* 0x0000000000017941 */ /* 0x000fea0003800000 */
.L_x_17153:
[----:B------:R-:W1:Y:S01]  /*5090*/  I2F.U32 R193, R193 ;  /* 0x000000c100c17306 */ /* 0x000e620000201000 */
[----:B------:R-:W-:-:S05]  /*50a0*/  HADD2.F32 R190, -RZ, R190.H1_H1 ;  /* 0x300000beffbe7230 */ /* 0x000fca0000004100 */
[----:B------:R-:W-:Y:S02]  /*50b0*/  FMUL.FTZ R190, R190, c[0x0][0x1e8] ;  /* 0x00007a00bebe7a20 */ /* 0x000fe40000410000 */
[----:B-1----:R-:W-:-:S05]  /*50c0*/  FFMA.FTZ R188, R193, R242, 1.1641532182693481445e-10 ;  /* 0x2f000000c1bc7423 */ /* 0x002fca00000100f2 */
        /* <DEDUP_REMOVED lines=9> */
.L_x_17157:
        /* <DEDUP_REMOVED lines=12> */
.L_x_17160:
[----:B------:R-:W-:Y:S02]  /*5220*/  IMAD.MOV.U32 R12, RZ, RZ, R196 ;  /* 0x000000ffff0c7224 */ /* 0x000fe400078e00c4 */
.L_x_17161:
[----:B------:R-:W-:Y:S05]  /*5230*/  BSYNC B1 ;  /* 0x0000000000017941 */ /* 0x000fea0003800000 */
.L_x_17159:
        /* <DEDUP_REMOVED lines=16> */
.L_x_17165:
[----:B------:R-:W-:Y:S05]  /*5340*/  BSYNC B2 ;  /* 0x0000000000027941 */ /* 0x000fea0003800000 */
.L_x_17164:
        /* <DEDUP_REMOVED lines=44> */
.L_x_17163:
[----:B------:R-:W-:Y:S05]  /*5610*/  BSYNC B1 ;  /* 0x0000000000017941 */ /* 0x000fea0003800000 */
.L_x_17162:
[----:B------:R-:W1:Y:S01]  /*5620*/  I2F.U32 R189, R12 ;  /* 0x0000000c00bd7306 */ /* 0x000e620000201000 */
[----:B------:R-:W-:-:S05]  /*5630*/  HADD2.F32 R190, -RZ, R26.H1_H1 ;  /* 0x3000001affbe7230 */ /* 0x000fca0000004100 */
[----:B------:R-:W-:Y:S02]  /*5640*/  FMUL.FTZ R190, R190, c[0x0][0x1e8] ;  /* 0x00007a00bebe7a20 */ /* 0x000fe40000410000 */
[----:B-1----:R-:W-:-:S05]  /*5650*/  FFMA.FTZ R189, R189, R242, 1.1641532182693481445e-10 ;  /* 0x2f000000bdbd7423 */ /* 0x002fca00000100f2 */
[----:B------:R-:W-:-:S04]  /*5660*/  FSETP.GTU.FTZ.AND P4, PT, R189, c[0x0][0x1e4], PT ;  /* 0x00007900bd007a0b */ /* 0x000fc80003f9c000 */
[----:B------:R-:W-:Y:S02]  /*5670*/  FSEL R190, R190, RZ, !P4 ;  /* 0x000000ffbebe7208 */ /* 0x000fe40006000000 */
[----:B------:R-:W-:-:S03]  /*5680*/  SEL R189, RZ, 0x1, P4 ;  /* 0x00000001ffbd7807 */ /* 0x000fc60002000000 */
[----:B------:R-:W-:Y:S01]  /*5690*/  FADD.FTZ R223, R190, R223 ;  /* 0x000000dfbedf7221 */ /* 0x000fe20000010000 */
[----:B------:R-:W-:Y:S01]  /*56a0*/  @P0 HADD2.F32 R190, -RZ, R22.H1_H1 ;  /* 0x30000016ffbe0230 */ /* 0x000fe20000004100 */
[----:B------:R-:W-:-:S04]  /*56b0*/  PRMT R12, R189, 0x7610, R12 ;  /* 0x00007610bd0c7816 */ /* 0x000fc8000000000c */
[----:B------:R-:W-:Y:S02]  /*56c0*/  @P0 FADD.FTZ R223, R190, R223 ;  /* 0x000000dfbedf0221 */ /* 0x000fe40000010000 */
.L_x_17158:
        /* <DEDUP_REMOVED lines=12> */
.L_x_17167:
[----:B------:R-:W-:Y:S02]  /*5790*/  IMAD.MOV.U32 R190, RZ, RZ, R196 ;  /* 0x000000ffffbe7224 */ /* 0x000fe400078e00c4 */
.L_x_17168:
[----:B------:R-:W-:Y:S05]  /*57a0*/  BSYNC B1 ;  /* 0x0000000000017941 */ /* 0x000fea0003800000 */
.L_x_17166:
        /* <DEDUP_REMOVED lines=16> */
.L_x_17172:
[----:B------:R-:W-:Y:S05]  /*58b0*/  BSYNC B2 ;  /* 0x0000000000027941 */ /* 0x000fea0003800000 */
.L_x_17171:
        /* <DEDUP_REMOVED lines=44> */
.L_x_17170:
[----:B------:R-:W-:Y:S05]  /*5b80*/  BSYNC B1 ;  /* 0x0000000000017941 */ /* 0x000fea0003800000 */
.L_x_17169:
        /* <DEDUP_REMOVED lines=13> */
.L_x_17173:
        /* <DEDUP_REMOVED lines=12> */
.L_x_17176:
[----:B------:R-:W-:Y:S02]  /*5d20*/  IMAD.MOV.U32 R13, RZ, RZ, R196 ;  /* 0x000000ffff0d7224 */ /* 0x000fe400078e00c4 */
.L_x_17177:
[----:B------:R-:W-:Y:S05]  /*5d30*/  BSYNC B1 ;  /* 0x0000000000017941 */ /* 0x000fea0003800000 */
.L_x_17175:
        /* <DEDUP_REMOVED lines=16> */
.L_x_17181:
[----:B------:R-:W-:Y:S05]  /*5e40*/  BSYNC B2 ;  /* 0x0000000000027941 */ /* 0x000fea0003800000 */
.L_x_17180:
        /* <DEDUP_REMOVED lines=44> */
.L_x_17179:
[----:B------:R-:W-:Y:S05]  /*6110*/  BSYNC B1 ;  /* 0x0000000000017941 */ /* 0x000fea0003800000 */
.L_x_17178:
        /* <DEDUP_REMOVED lines=11> */
.L_x_17174:
        /* <DEDUP_REMOVED lines=12> */
.L_x_17183:
[----:B------:R-:W-:Y:S02]  /*6290*/  IMAD.MOV.U32 R190, RZ, RZ, R196 ;  /* 0x000000ffffbe7224 */ /* 0x000fe400078e00c4 */
.L_x_17184:
[----:B------:R-:W-:Y:S05]  /*62a0*/  BSYNC B1 ;  /* 0x0000000000017941 */ /* 0x000fea0003800000 */
.L_x_17182:
        /* <DEDUP_REMOVED lines=16> */
.L_x_17188:
[----:B------:R-:W-:Y:S05]  /*63b0*/  BSYNC B2 ;  /* 0x0000000000027941 */ /* 0x000fea0003800000 */
.L_x_17187:
        /* <DEDUP_REMOVED lines=44> */
.L_x_17186:
[----:B------:R-:W-:Y:S05]  /*6680*/  BSYNC B1 ;  /* 0x0000000000017941 */ /* 0x000fea0003800000 */
.L_x_17185:
        /* <DEDUP_REMOVED lines=13> */
.L_x_17189:
        /* <DEDUP_REMOVED lines=12> */
.L_x_17192:
[----:B------:R-:W-:Y:S02]  /*6820*/  IMAD.MOV.U32 R14, RZ, RZ, R196 ;  /* 0x000000ffff0e7224 */ /* 0x000fe400078e00c4 */
.L_x_17193:
[----:B------:R-:W-:Y:S05]  /*6830*/  BSYNC B1 ;  /* 0x0000000000017941 */ /* 0x000fea0003800000 */
.L_x_17191:
        /* <DEDUP_REMOVED lines=16> */
.L_x_17197:
[----:B------:R-:W-:Y:S05]  /*6940*/  BSYNC B2 ;  /* 0x0000000000027941 */ /* 0x000fea0003800000 */
.L_x_17196:
        /* <DEDUP_REMOVED lines=44> */
.L_x_17195:
[----:B------:R-:W-:Y:S05]  /*6c10*/  BSYNC B1 ;  /* 0x0000000000017941 */ /* 0x000fea0003800000 */
.L_x_17194:
        /* <DEDUP_REMOVED lines=11> */
.L_x_17190:
        /* <DEDUP_REMOVED lines=54> */
.L_x_17198:
[----:B------:R-:W-:Y:S02]  /*7030*/  IADD3 R238, R19, 0x80, RZ ;  /* 0x0000008013ee7810 */ /* 0x000fe40007ffe0ff */
.L_x_17069:
[----:B------:R-:W-:Y:S05]  /*7040*/  BSYNC B0 ;  /* 0x0000000000007941 */ /* 0x000fea0003800000 */
.L_x_17068:
        /* <DEDUP_REMOVED lines=30> */
.L_x_17202:
[----:B-1----:R-:W-:Y:S02]  /*7230*/  IMAD.MOV.U32 R15, RZ, RZ, R196 ;  /* 0x000000ffff0f7224 */ /* 0x002fe400078e00c4 */
.L_x_17203:
[----:B------:R-:W-:Y:S05]  /*7240*/  BSYNC B1 ;  /* 0x0000000000017941 */ /* 0x000fea0003800000 */
.L_x_17201:
        /* <DEDUP_REMOVED lines=16> */
.L_x_17207:
[----:B------:R-:W-:Y:S05]  /*7350*/  BSYNC B2 ;  /* 0x0000000000027941 */ /* 0x000fea0003800000 */
.L_x_17206:
        /* <DEDUP_REMOVED lines=44> */
.L_x_17205:
[----:B------:R-:W-:Y:S05]  /*7620*/  BSYNC B1 ;  /* 0x0000000000017941 */ /* 0x000fea0003800000 */
.L_x_17204:
        /* <DEDUP_REMOVED lines=18> */
.L_x_17208:
        /* <DEDUP_REMOVED lines=12> */
.L_x_17211:
[----:B------:R-:W-:Y:S02]  /*7810*/  IMAD.MOV.U32 R7, RZ, RZ, R196 ;  /* 0x000000ffff077224 */ /* 0x000fe400078e00c4 */
.L_x_17212:
[----:B------:R-:W-:Y:S05]  /*7820*/  BSYNC B1 ;  /* 0x0000000000017941 */ /* 0x000fea0003800000 */
.L_x_17210:
        /* <DEDUP_REMOVED lines=16> */
.L_x_17216:
[----:B------:R-:W-:Y:S05]  /*7930*/  BSYNC B2 ;  /* 0x0000000000027941 */ /* 0x000fea0003800000 */
.L_x_17215:
        /* <DEDUP_REMOVED lines=44> */
.L_x_17214:
[----:B------:R-:W-:Y:S05]  /*7c00*/  BSYNC B1 ;  /* 0x0000000000017941 */ /* 0x000fea0003800000 */
.L_x_17213:
        /* <DEDUP_REMOVED lines=11> */
.L_x_17209:
        /* <DEDUP_REMOVED lines=12> */
.L_x_17218:
[----:B------:R-:W-:Y:S02]  /*7d80*/  IMAD.MOV.U32 R193, RZ, RZ, R196 ;  /* 0x000000ffffc17224 */ /* 0x000fe400078e00c4 */
.L_x_17219:
[----:B------:R-:W-:Y:S05]  /*7d90*/  BSYNC B1 ;  /* 0x0000000000017941 */ /* 0x000fea0003800000 */
.L_x_17217:
        /* <DEDUP_REMOVED lines=16> */
.L_x_17223:
[----:B------:R-:W-:Y:S05]  /*7ea0*/  BSYNC B2 ;  /* 0x0000000000027941 */ /* 0x000fea0003800000 */
.L_x_17222:
        /* <DEDUP_REMOVED lines=44> */
.L_x_17221:
[----:B------:R-:W-:Y:S05]  /*8170*/  BSYNC B1 ;  /* 0x0000000000017941 */ /* 0x000fea0003800000 */
.L_x_17220:
        /* <DEDUP_REMOVED lines=15> */
.L_x_17224:
        /* <DEDUP_REMOVED lines=12> */
.L_x_17227:
[----:B------:R-:W-:Y:S02]  /*8330*/  IMAD.MOV.U32 R8, RZ, RZ, R196 ;  /* 0x000000ffff087224 */ /* 0x000fe400078e00c4 */
.L_x_17228:
[----:B------:R-:W-:Y:S05]  /*8340*/  BSYNC B1 ;  /* 0x0000000000017941 */ /* 0x000fea0003800000 */
.L_x_17226:
        /* <DEDUP_REMOVED lines=16> */
.L_x_17232:
[----:B------:R-:W-:Y:S05]  /*8450*/  BSYNC B2 ;  /* 0x0000000000027941 */ /* 0x000fea0003800000 */
.L_x_17231:
        /* <DEDUP_REMOVED lines=44> */
.L_x_17230:
[----:B------:R-:W-:Y:S05]  /*8720*/  BSYNC B1 ;  /* 0x0000000000017941 */ /* 0x000fea0003800000 */
.L_x_17229:
        /* <DEDUP_REMOVED lines=11> */
.L_x_17225:
        /* <DEDUP_REMOVED lines=12> */
.L_x_17234:
[----:B------:R-:W-:Y:S02]  /*88a0*/  IMAD.MOV.U32 R188, RZ, RZ, R196 ;  /* 0x000000ffffbc7224 */ /* 0x000fe400078e00c4 */
.L_x_17235:
[----:B------:R-:W-:Y:S05]  /*88b0*/  BSYNC B1 ;  /* 0x0000000000017941 */ /* 0x000fea0003800000 */
.L_x_17233:
        /* <DEDUP_REMOVED lines=16> */
.L_x_17239:
[----:B------:R-:W-:Y:S05]  /*89c0*/  BSYNC B2 ;  /* 0x0000000000027941 */ /* 0x000fea0003800000 */
.L_x_17238:
        /* <DEDUP_REMOVED lines=44> */
.L_x_17237:
[----:B------:R-:W-:Y:S05]  /*8c90*/  BSYNC B1 ;  /* 0x0000000000017941 */ /* 0x000fea0003800000 */
.L_x_17236:
        /* <DEDUP_REMOVED lines=15> */
.L_x_17240:
        /* <DEDUP_REMOVED lines=12> */
.L_x_17243:
[----:B------:R-:W-:Y:S02]  /*8e50*/  IMAD.MOV.U32 R9, RZ, RZ, R196 ;  /* 0x000000ffff097224 */ /* 0x000fe400078e00c4 */
.L_x_17244:
[----:B------:R-:W-:Y:S05]  /*8e60*/  BSYNC B1 ;  /* 0x0000000000017941 */ /* 0x000fea0003800000 */
.L_x_17242:
        /* <DEDUP_REMOVED lines=16> */
.L_x_17248:
[----:B------:R-:W-:Y:S05]  /*8f70*/  BSYNC B2 ;  /* 0x0000000000027941 */ /* 0x000fea0003800000 */
.L_x_17247:
        /* <DEDUP_REMOVED lines=44> */
.L_x_17246:
[----:B------:R-:W-:Y:S05]  /*9240*/  BSYNC B1 ;  /* 0x0000000000017941 */ /* 0x000fea0003800000 */
.L_x_17245:
        /* <DEDUP_REMOVED lines=11> */
.L_x_17241:
        /* <DEDUP_REMOVED lines=12> */
.L_x_17250:
[----:B------:R-:W-:Y:S02]  /*93c0*/  IMAD.MOV.U32 R188, RZ, RZ, R196 ;  /* 0x000000ffffbc7224 */ /* 0x000fe400078e00c4 */
.L_x_17251:
[----:B------:R-:W-:Y:S05]  /*93d0*/  BSYNC B1 ;  /* 0x0000000000017941 */ /* 0x000fea0003800000 */
.L_x_17249:
        /* <DEDUP_REMOVED lines=16> */
.L_x_17255:
[----:B------:R-:W-:Y:S05]  /*94e0*/  BSYNC B2 ;  /* 0x0000000000027941 */ /* 0x000fea0003800000 */
.L_x_17254:
        /* <DEDUP_REMOVED lines=44> */
.L_x_17253:
[----:B------:R-:W-:Y:S05]  /*97b0*/  BSYNC B1 ;  /* 0x0000000000017941 */ /* 0x000fea0003800000 */
.L_x_17252:
        /* <DEDUP_REMOVED lines=15> */
.L_x_17256:
        /* <DEDUP_REMOVED lines=12> */
.L_x_17259:
[----:B------:R-:W-:Y:S02]  /*9970*/  IMAD.MOV.U32 R10, RZ, RZ, R196 ;  /* 0x000000ffff0a7224 */ /* 0x000fe400078e00c4 */
.L_x_17260:
[----:B------:R-:W-:Y:S05]  /*9980*/  BSYNC B1 ;  /* 0x0000000000017941 */ /* 0x000fea0003800000 */
.L_x_17258:
        /* <DEDUP_REMOVED lines=16> */
.L_x_17264:
[----:B------:R-:W-:Y:S05]  /*9a90*/  BSYNC B2 ;  /* 0x0000000000027941 */ /* 0x000fea0003800000 */
.L_x_17263:
        /* <DEDUP_REMOVED lines=44> */
.L_x_17262:
[----:B------:R-:W-:Y:S05]  /*9d60*/  BSYNC B1 ;  /* 0x0000000000017941 */ /* 0x000fea0003800000 */
.L_x_17261:
        /* <DEDUP_REMOVED lines=11> */
.L_x_17257:
        /* <DEDUP_REMOVED lines=12> */
.L_x_17266:
[----:B------:R-:W-:Y:S02]  /*9ee0*/  IMAD.MOV.U32 R193, RZ, RZ, R196 ;  /* 0x000000ffffc17224 */ /* 0x000fe400078e00c4 */
.L_x_17267:
[----:B------:R-:W-:Y:S05]  /*9ef0*/  BSYNC B1 ;  /* 0x0000000000017941 */ /* 0x000fea0003800000 */
.L_x_17265:
        /* <DEDUP_REMOVED lines=16> */
.L_x_17271:
[----:B------:R-:W-:Y:S05]  /*a000*/  BSYNC B2 ;  /* 0x0000000000027941 */ /* 0x000fea0003800000 */
.L_x_17270:
        /* <DEDUP_REMOVED lines=44> */
.L_x_17269:
[----:B------:R-:W-:Y:S05]  /*a2d0*/  BSYNC B1 ;  /* 0x0000000000017941 */ /* 0x000fea0003800000 */
.L_x_17268:
        /* <DEDUP_REMOVED lines=13> */
.L_x_17272:
        /* <DEDUP_REMOVED lines=12> */
.L_x_17275:
[----:B------:R-:W-:Y:S02]  /*a470*/  IMAD.MOV.U32 R11, RZ, RZ, R196 ;  /* 0x000000ffff0b7224 */ /* 0x000fe400078e00c4 */
.L_x_17276:
[----:B------:R-:W-:Y:S05]  /*a480*/  BSYNC B1 ;  /* 0x0000000000017941 */ /* 0x000fea0003800000 */
.L_x_17274:
        /* <DEDUP_REMOVED lines=16> */
.L_x_17280:
[----:B------:R-:W-:Y:S05]  /*a590*/  BSYNC B2 ;  /* 0x0000000000027941 */ /* 0x000fea0003800000 */
.L_x_17279:
        /* <DEDUP_REMOVED lines=44> */
.L_x_17278:
[----:B------:R-:W-:Y:S05]  /*a860*/  BSYNC B1 ;  /* 0x0000000000017941 */ /* 0x000fea0003800000 */
.L_x_17277:
        /* <DEDUP_REMOVED lines=11> */
.L_x_17273:
        /* <DEDUP_REMOVED lines=12> */
.L_x_17282:
[----:B------:R-:W-:Y:S02]  /*a9e0*/  IMAD.MOV.U32 R193, RZ, RZ, R196 ;  /* 0x000000ffffc17224 */ /* 0x000fe400078e00c4 */
.L_x_17283:
[----:B------:R-:W-:Y:S05]  /*a9f0*/  BSYNC B1 ;  /* 0x0000000000017941 */ /* 0x000fea0003800000 */
.L_x_17281:
        /* <DEDUP_REMOVED lines=16> */
.L_x_17287:
[----:B------:R-:W-:Y:S05]  /*ab00*/  BSYNC B2 ;  /* 0x0000000000027941 */ /* 0x000fea0003800000 */
.L_x_17286:
        /* <DEDUP_REMOVED lines=44> */
.L_x_17285:
[----:B------:R-:W-:Y:S05]  /*add0*/  BSYNC B1 ;  /* 0x0000000000017941 */ /* 0x000fea0003800000 */
.L_x_17284:
        /* <DEDUP_REMOVED lines=13> */
.L_x_17288:
        /* <DEDUP_REMOVED lines=12> */
.L_x_17291:
[----:B------:R-:W-:Y:S02]  /*af70*/  IMAD.MOV.U32 R12, RZ, RZ, R196 ;  /* 0x000000ffff0c7224 */ /* 0x000fe400078e00c4 */
.L_x_17292:
[----:B------:R-:W-:Y:S05]  /*af80*/  BSYNC B1 ;  /* 0x0000000000017941 */ /* 0x000fea0003800000 */
.L_x_17290:
        /* <DEDUP_REMOVED lines=16> */
.L_x_17296:
[----:B------:R-:W-:Y:S05]  /*b090*/  BSYNC B2 ;  /* 0x0000000000027941 */ /* 0x000fea0003800000 */
.L_x_17295:
        /* <DEDUP_REMOVED lines=44> */
.L_x_17294:
[----:B------:R-:W-:Y:S05]  /*b360*/  BSYNC B1 ;  /* 0x0000000000017941 */ /* 0x000fea0003800000 */
.L_x_17293:
        /* <DEDUP_REMOVED lines=11> */
.L_x_17289:
        /* <DEDUP_REMOVED lines=12> */
.L_x_17298:
[----:B------:R-:W-:Y:S02]  /*b4e0*/  IMAD.MOV.U32 R190, RZ, RZ, R196 ;  /* 0x000000ffffbe7224 */ /* 0x000fe400078e00c4 */
.L_x_17299:
[----:B------:R-:W-:Y:S05]  /*b4f0*/  BSYNC B1 ;  /* 0x0000000000017941 */ /* 0x000fea0003800000 */
.L_x_17297:
        /* <DEDUP_REMOVED lines=16> */
.L_x_17303:
[----:B------:R-:W-:Y:S05]  /*b600*/  BSYNC B2 ;  /* 0x0000000000027941 */ /* 0x000fea0003800000 */
.L_x_17302:
        /* <DEDUP_REMOVED lines=44> */
.L_x_17301:
[----:B------:R-:W-:Y:S05]  /*b8d0*/  BSYNC B1 ;  /* 0x0000000000017941 */ /* 0x000fea0003800000 */
.L_x_17300:
        /* <DEDUP_REMOVED lines=13> */
.L_x_17304:
        /* <DEDUP_REMOVED lines=12> */
.L_x_17307:
[----:B------:R-:W-:Y:S02]  /*ba70*/  IMAD.MOV.U32 R13, RZ, RZ, R196 ;  /* 0x000000ffff0d7224 */ /* 0x000fe400078e00c4 */
.L_x_17308:
[----:B------:R-:W-:Y:S05]  /*ba80*/  BSYNC B1 ;  /* 0x0000000000017941 */ /* 0x000fea0003800000 */
.L_x_17306:
        /* <DEDUP_REMOVED lines=16> */
.L_x_17312:
[----:B------:R-:W-:Y:S05]  /*bb90*/  BSYNC B2 ;  /* 0x0000000000027941 */ /* 0x000fea0003800000 */
.L_x_17311:
        /* <DEDUP_REMOVED lines=44> */
.L_x_17310:
[----:B------:R-:W-:Y:S05]  /*be60*/  BSYNC B1 ;  /* 0x0000000000017941 */ /* 0x000fea0003800000 */
.L_x_17309:
        /* <DEDUP_REMOVED lines=11> */
.L_x_17305:
        /* <DEDUP_REMOVED lines=12> */
.L_x_17314:
[----:B------:R-:W-:Y:S02]  /*bfe0*/  IMAD.MOV.U32 R190, RZ, RZ, R196 ;  /* 0x000000ffffbe7224 */ /* 0x000fe400078e00c4 */
.L_x_17315:
[----:B------:R-:W-:Y:S05]  /*bff0*/  BSYNC B1 ;  /* 0x0000000000017941 */ /* 0x000fea0003800000 */
.L_x_17313:
        /* <DEDUP_REMOVED lines=16> */
.L_x_17319:
[----:B------:R-:W-:Y:S05]  /*c100*/  BSYNC B2 ;  /* 0x0000000000027941 */ /* 0x000fea0003800000 */
.L_x_17318:
        /* <DEDUP_REMOVED lines=44> */
.L_x_17317:
[----:B------:R-:W-:Y:S05]  /*c3d0*/  BSYNC B1 ;  /* 0x0000000000017941 */ /* 0x000fea0003800000 */
.L_x_17316:
        /* <DEDUP_REMOVED lines=13> */
.L_x_17320:
        /* <DEDUP_REMOVED lines=12> */
.L_x_17323:
[----:B------:R-:W-:Y:S02]  /*c570*/  IMAD.MOV.U32 R14, RZ, RZ, R196 ;  /* 0x000000ffff0e7224 */ /* 0x000fe400078e00c4 */
.L_x_17324:
[----:B------:R-:W-:Y:S05]  /*c580*/  BSYNC B1 ;  /* 0x0000000000017941 */ /* 0x000fea0003800000 */
.L_x_17322:
        /* <DEDUP_REMOVED lines=16> */
.L_x_17328:
[----:B------:R-:W-:Y:S05]  /*c690*/  BSYNC B2 ;  /* 0x0000000000027941 */ /* 0x000fea0003800000 */
.L_x_17327:
        /* <DEDUP_REMOVED lines=44> */
.L_x_17326:
[----:B------:R-:W-:Y:S05]  /*c960*/  BSYNC B1 ;  /* 0x0000000000017941 */ /* 0x000fea0003800000 */
.L_x_17325:
        /* <DEDUP_REMOVED lines=11> */
.L_x_17321:
        /* <DEDUP_REMOVED lines=54> */
.L_x_17329:
[----:B------:R-:W-:Y:S02]  /*cd80*/  IADD3 R238, R238, 0x80, RZ ;  /* 0x00000080eeee7810 */ /* 0x000fe40007ffe0ff */
.L_x_17200:
[----:B------:R-:W-:Y:S05]  /*cd90*/  BSYNC B0 ;  /* 0x0000000000007941 */ /* 0x000fea0003800000 */
.L_x_17199:
        /* <DEDUP_REMOVED lines=30> */
.L_x_17333:
[----:B-1----:R-:W-:Y:S02]  /*cf80*/  IMAD.MOV.U32 R16, RZ, RZ, R196 ;  /* 0x000000ffff107224 */ /* 0x002fe400078e00c4 */
.L_x_17334:
[----:B------:R-:W-:Y:S05]  /*cf90*/  BSYNC B1 ;  /* 0x0000000000017941 */ /* 0x000fea0003800000 */
.L_x_17332:
        /* <DEDUP_REMOVED lines=16> */
.L_x_17338:
[----:B------:R-:W-:Y:S05]  /*d0a0*/  BSYNC B2 ;  /* 0x0000000000027941 */ /* 0x000fea0003800000 */
.L_x_17337:
        /* <DEDUP_REMOVED lines=44> */
.L_x_17336:
[----:B------:R-:W-:Y:S05]  /*d370*/  BSYNC B1 ;  /* 0x0000000000017941 */ /* 0x000fea0003800000 */
.L_x_17335:
[----:B------:R-:W1:Y:S01]  /*d380*/  I2F.U32 R16, R16 ;  /* 0x0000001000107306 */ /* 0x000e620000201000 */
[----:B------:R-:W-:Y:S01]  /*d390*/  IMAD.MOV.U32 R239, RZ, RZ, 0x2f800000 ;  /* 0x2f800000ffef7424 */ /* 0x000fe200078e00ff */
[----:B------:R-:W-:Y:S01]  /*d3a0*/  ISETP.NE.U32.AND P1, PT, RZ, c[0x0][0x178], PT ;  /* 0x00005e00ff007a0c */ /* 0x000fe20003f25070 */
[----:B-----5:R-:W-:Y:S01]  /*d3b0*/  HADD2.F32 R208, -RZ, R188.H0_H0 ;  /* 0x200000bcffd07230 */ /* 0x020fe20000004100 */
[----:B------:R-:W-:Y:S02]  /*d3c0*/  LOP3.LUT R202, R202, 0xfffffff7, RZ, 0xc0, !PT ;  /* 0xfffffff7caca7812 */ /* 0x000fe400078ec0ff */
[----:B------:R-:W-:Y:S02]  /*d3d0*/  ISETP.NE.AND.EX P1, PT, RZ, c[0x0][0x17c], PT, P1 ;  /* 0x00005f00ff007a0c */ /* 0x000fe40003f25310 */
        /* <DEDUP_REMOVED lines=12> */
.L_x_17339:
        /* <DEDUP_REMOVED lines=12> */
.L_x_17342:
[----:B------:R-:W-:Y:S02]  /*d560*/  IMAD.MOV.U32 R7, RZ, RZ, R196 ;  /* 0x000000ffff077224 */ /* 0x000fe400078e00c4 */
.L_x_17343:
[----:B------:R-:W-:Y:S05]  /*d570*/  BSYNC B1 ;  /* 0x0000000000017941 */ /* 0x000fea0003800000 */
.L_x_17341:
        /* <DEDUP_REMOVED lines=16> */
.L_x_17347:
[----:B------:R-:W-:Y:S05]  /*d680*/  BSYNC B2 ;  /* 0x0000000000027941 */ /* 0x000fea0003800000 */
.L_x_17346:
        /* <DEDUP_REMOVED lines=44> */
.L_x_17345:
[----:B------:R-:W-:Y:S05]  /*d950*/  BSYNC B1 ;  /* 0x0000000000017941 */ /* 0x000fea0003800000 */
.L_x_17344:
        /* <DEDUP_REMOVED lines=11> */
.L_x_17340:
        /* <DEDUP_REMOVED lines=12> */
.L_x_17349:
[----:B------:R-:W-:Y:S02]  /*dad0*/  IMAD.MOV.U32 R193, RZ, RZ, R196 ;  /* 0x000000ffffc17224 */ /* 0x000fe400078e00c4 */
.L_x_17350:
[----:B------:R-:W-:Y:S05]  /*dae0*/  BSYNC B1 ;  /* 0x0000000000017941 */ /* 0x000fea0003800000 */
.L_x_17348:
        /* <DEDUP_REMOVED lines=16> */
.L_x_17354:
[----:B------:R-:W-:Y:S05]  /*dbf0*/  BSYNC B2 ;  /* 0x0000000000027941 */ /* 0x000fea0003800000 */
.L_x_17353:
        /* <DEDUP_REMOVED lines=44> */
.L_x_17352:
[----:B------:R-:W-:Y:S05]  /*dec0*/  BSYNC B1 ;  /* 0x0000000000017941 */ /* 0x000fea0003800000 */
.L_x_17351:
        /* <DEDUP_REMOVED lines=15> */
.L_x_17355:
        /* <DEDUP_REMOVED lines=12> */
.L_x_17358:
[----:B------:R-:W-:Y:S02]  /*e080*/  IMAD.MOV.U32 R8, RZ, RZ, R196 ;  /* 0x000000ffff087224 */ /* 0x000fe400078e00c4 */
.L_x_17359:
[----:B------:R-:W-:Y:S05]  /*e090*/  BSYNC B1 ;  /* 0x0000000000017941 */ /* 0x000fea0003800000 */
.L_x_17357:
        /* <DEDUP_REMOVED lines=16> */
.L_x_17363:
[----:B------:R-:W-:Y:S05]  /*e1a0*/  BSYNC B2 ;  /* 0x0000000000027941 */ /* 0x000fea0003800000 */
.L_x_17362:
        /* <DEDUP_REMOVED lines=44> */
.L_x_17361:
[----:B------:R-:W-:Y:S05]  /*e470*/  BSYNC B1 ;  /* 0x0000000000017941 */ /* 0x000fea0003800000 */
.L_x_17360:
        /* <DEDUP_REMOVED lines=11> */
.L_x_17356:
        /* <DEDUP_REMOVED lines=12> */
.L_x_17365:
[----:B------:R-:W-:Y:S02]  /*e5f0*/  IMAD.MOV.U32 R188, RZ, RZ, R196 ;  /* 0x000000ffffbc7224 */ /* 0x000fe400078e00c4 */
.L_x_17366:
[----:B------:R-:W-:Y:S05]  /*e600*/  BSYNC B1 ;  /* 0x0000000000017941 */ /* 0x000fea0003800000 */
.L_x_17364:
        /* <DEDUP_REMOVED lines=16> */
.L_x_17370:
[----:B------:R-:W-:Y:S05]  /*e710*/  BSYNC B2 ;  /* 0x0000000000027941 */ /* 0x000fea0003800000 */
.L_x_17369:
        /* <DEDUP_REMOVED lines=44> */
.L_x_17368:
[----:B------:R-:W-:Y:S05]  /*e9e0*/  BSYNC B1 ;  /* 0x0000000000017941 */ /* 0x000fea0003800000 */
.L_x_17367:
        /* <DEDUP_REMOVED lines=15> */
.L_x_17371:
        /* <DEDUP_REMOVED lines=12> */
.L_x_17374:
[----:B------:R-:W-:Y:S02]  /*eba0*/  IMAD.MOV.U32 R9, RZ, RZ, R196 ;  /* 0x000000ffff097224 */ /* 0x000fe400078e00c4 */
.L_x_17375:
[----:B------:R-:W-:Y:S05]  /*ebb0*/  BSYNC B1 ;  /* 0x0000000000017941 */ /* 0x000fea0003800000 */
.L_x_17373:
        /* <DEDUP_REMOVED lines=16> */
.L_x_17379:
[----:B------:R-:W-:Y:S05]  /*ecc0*/  BSYNC B2 ;  /* 0x0000000000027941 */ /* 0x000fea0003800000 */
.L_x_17378:
        /* <DEDUP_REMOVED lines=44> */
.L_x_17377:
[----:B------:R-:W-:Y:S05]  /*ef90*/  BSYNC B1 ;  /* 0x0000000000017941 */ /* 0x000fea0003800000 */
.L_x_17376:
        /* <DEDUP_REMOVED lines=11> */
.L_x_17372:
        /* <DEDUP_REMOVED lines=12> */
.L_x_17381:
[----:B------:R-:W-:Y:S02]  /*f110*/  IMAD.MOV.U32 R188, RZ, RZ, R196 ;  /* 0x000000ffffbc7224 */ /* 0x000fe400078e00c4 */
.L_x_17382:
[----:B------:R-:W-:Y:S05]  /*f120*/  BSYNC B1 ;  /* 0x0000000000017941 */ /* 0x000fea0003800000 */
.L_x_17380:
        /* <DEDUP_REMOVED lines=16> */
.L_x_17386:
[----:B------:R-:W-:Y:S05]  /*f230*/  BSYNC B2 ;  /* 0x0000000000027941 */ /* 0x000fea0003800000 */
.L_x_17385:
        /* <DEDUP_REMOVED lines=44> */
.L_x_17384:
[----:B------:R-:W-:Y:S05]  /*f500*/  BSYNC B1 ;  /* 0x0000000000017941 */ /* 0x000fea0003800000 */
.L_x_17383:
        /* <DEDUP_REMOVED lines=15> */
.L_x_17387:
        /* <DEDUP_REMOVED lines=12> */
.L_x_17390:
[----:B------:R-:W-:Y:S02]  /*f6c0*/  IMAD.MOV.U32 R10, RZ, RZ, R196 ;  /* 0x000000ffff0a7224 */ /* 0x000fe400078e00c4 */
.L_x_17391:
[----:B------:R-:W-:Y:S05]  /*f6d0*/  BSYNC B1 ;  /* 0x0000000000017941 */ /* 0x000fea0003800000 */
.L_x_17389:
        /* <DEDUP_REMOVED lines=16> */
.L_x_17395:
[----:B------:R-:W-:Y:S05]  /*f7e0*/  BSYNC B2 ;  /* 0x0000000000027941 */ /* 0x000fea0003800000 */
.L_x_17394:
        /* <DEDUP_REMOVED lines=44> */
.L_x_17393:
[----:B------:R-:W-:Y:S05]  /*fab0*/  BSYNC B1 ;  /* 0x0000000000017941 */ /* 0x000fea0003800000 */
.L_x_17392:
        /* <DEDUP_REMOVED lines=11> */
.L_x_17388:
        /* <DEDUP_REMOVED lines=12> */
.L_x_17397:
[----:B------:R-:W-:Y:S02]  /*fc30*/  IMAD.MOV.U32 R193, RZ, RZ, R196 ;  /* 0x000000ffffc17224 */ /* 0x000fe400078e00c4 */
.L_x_17398:
[----:B------:R-:W-:Y:S05]  /*fc40*/  BSYNC B1 ;  /* 0x0000000000017941 */ /* 0x000fea0003800000 */
.L_x_17396:
        /* <DEDUP_REMOVED lines=16> */
.L_x_17402:
[----:B------:R-:W-:Y:S05]  /*fd50*/  BSYNC B2 ;  /* 0x0000000000027941 */ /* 0x000fea0003800000 */
.L_x_17401:
        /* <DEDUP_REMOVED lines=44> */
.L_x_17400:
[----:B------:R-:W-:Y:S05]  /*10020*/  BSYNC B1 ;  /* 0x0000000000017941 */ /* 0x000fea0003800000 */
.L_x_17399:
        /* <DEDUP_REMOVED lines=13> */
.L_x_17403:
        /* <DEDUP_REMOVED lines=12> */
.L_x_17406:
[----:B------:R-:W-:Y:S02]  /*101c0*/  IMAD.MOV.U32 R11, RZ, RZ, R196 ;  /* 0x000000ffff0b7224 */ /* 0x000fe400078e00c4 */
.L_x_17407:
[----:B------:R-:W-:Y:S05]  /*101d0*/  BSYNC B1 ;  /* 0x0000000000017941 */ /* 0x000fea0003800000 */
.L_x_17405:
        /* <DEDUP_REMOVED lines=16> */
.L_x_17411:
[----:B------:R-:W-:Y:S05]  /*102e0*/  BSYNC B2 ;  /* 0x0000000000027941 */ /* 0x000fea0003800000 */
.L_x_17410:
        /* <DEDUP_REMOVED lines=44> */
.L_x_17409:
[----:B------:R-:W-:Y:S05]  /*105b0*/  BSYNC B1 ;  /* 0x0000000000017941 */ /* 0x000fea0003800000 */
.L_x_17408:
        /* <DEDUP_REMOVED lines=11> */
.L_x_17404:
        /* <DEDUP_REMOVED lines=12> */
.L_x_17413:
[----:B------:R-:W-:Y:S02]  /*10730*/  IMAD.MOV.U32 R193, RZ, RZ, R196 ;  /* 0x000000ffffc17224 */ /* 0x000fe400078e00c4 */
.L_x_17414:
[----:B------:R-:W-:Y:S05]  /*10740*/  BSYNC B1 ;  /* 0x0000000000017941 */ /* 0x000fea0003800000 */
.L_x_17412:
        /* <DEDUP_REMOVED lines=16> */
.L_x_17418:
[----:B------:R-:W-:Y:S05]  /*10850*/  BSYNC B2 ;  /* 0x0000000000027941 */ /* 0x000fea0003800000 */
.L_x_17417:
        /* <DEDUP_REMOVED lines=44> */
.L_x_17416:
[----:B------:R-:W-:Y:S05]  /*10b20*/  BSYNC B1 ;  /* 0x0000000000017941 */ /* 0x000fea0003800000 */
.L_x_17415:
        /* <DEDUP_REMOVED lines=13> */
.L_x_17419:
        /* <DEDUP_REMOVED lines=12> */
.L_x_17422:
[----:B------:R-:W-:Y:S02]  /*10cc0*/  IMAD.MOV.U32 R12, RZ, RZ, R196 ;  /* 0x000000ffff0c7224 */ /* 0x000fe400078e00c4 */
.L_x_17423:
[----:B------:R-:W-:Y:S05]  /*10cd0*/  BSYNC B1 ;  /* 0x0000000000017941 */ /* 0x000fea0003800000 */
.L_x_17421:
        /* <DEDUP_REMOVED lines=16> */
.L_x_17427:
[----:B------:R-:W-:Y:S05]  /*10de0*/  BSYNC B2 ;  /* 0x0000000000027941 */ /* 0x000fea0003800000 */
.L_x_17426:
        /* <DEDUP_REMOVED lines=44> */
.L_x_17425:
[----:B------:R-:W-:Y:S05]  /*110b0*/  BSYNC B1 ;  /* 0x0000000000017941 */ /* 0x000fea0003800000 */
.L_x_17424:
        /* <DEDUP_REMOVED lines=11> */
.L_x_17420:
        /* <DEDUP_REMOVED lines=12> */
.L_x_17429:
[----:B------:R-:W-:Y:S02]  /*11230*/  IMAD.MOV.U32 R190, RZ, RZ, R196 ;  /* 0x000000ffffbe7224 */ /* 0x000fe400078e00c4 */
.L_x_17430:
[----:B------:R-:W-:Y:S05]  /*11240*/  BSYNC B1 ;  /* 0x0000000000017941 */ /* 0x000fea0003800000 */
.L_x_17428:
        /* <DEDUP_REMOVED lines=16> */
.L_x_17434:
[----:B------:R-:W-:Y:S05]  /*11350*/  BSYNC B2 ;  /* 0x0000000000027941 */ /* 0x000fea0003800000 */
.L_x_17433:
        /* <DEDUP_REMOVED lines=44> */
.L_x_17432:
[----:B------:R-:W-:Y:S05]  /*11620*/  BSYNC B1 ;  /* 0x0000000000017941 */ /* 0x000fea0003800000 */
.L_x_17431:
        /* <DEDUP_REMOVED lines=13> */
.L_x_17435:
        /* <DEDUP_REMOVED lines=12> */
.L_x_17438:
[----:B------:R-:W-:Y:S02]  /*117c0*/  IMAD.MOV.U32 R13, RZ, RZ, R196 ;  /* 0x000000ffff0d7224 */ /* 0x000fe400078e00c4 */
.L_x_17439:
[----:B------:R-:W-:Y:S05]  /*117d0*/  BSYNC B1 ;  /* 0x0000000000017941 */ /* 0x000fea0003800000 */
.L_x_17437:
        /* <DEDUP_REMOVED lines=16> */
.L_x_17443:
[----:B------:R-:W-:Y:S05]  /*118e0*/  BSYNC B2 ;  /* 0x0000000000027941 */ /* 0x000fea0003800000 */
.L_x_17442:
        /* <DEDUP_REMOVED lines=44> */
.L_x_17441:
[----:B------:R-:W-:Y:S05]  /*11bb0*/  BSYNC B1 ;  /* 0x0000000000017941 */ /* 0x000fea0003800000 */
.L_x_17440:
        /* <DEDUP_REMOVED lines=11> */
.L_x_17436:
        /* <DEDUP_REMOVED lines=12> */
.L_x_17445:
[----:B------:R-:W-:Y:S02]  /*11d30*/  IMAD.MOV.U32 R190, RZ, RZ, R196 ;  /* 0x000000ffffbe7224 */ /* 0x000fe400078e00c4 */
.L_x_17446:
[----:B------:R-:W-:Y:S05]  /*11d40*/  BSYNC B1 ;  /* 0x0000000000017941 */ /* 0x000fea0003800000 */
.L_x_17444:
        /* <DEDUP_REMOVED lines=16> */
.L_x_17450:
[----:B------:R-:W-:Y:S05]  /*11e50*/  BSYNC B2 ;  /* 0x0000000000027941 */ /* 0x000fea0003800000 */
.L_x_17449:
        /* <DEDUP_REMOVED lines=44> */
.L_x_17448:
[----:B------:R-:W-:Y:S05]  /*12120*/  BSYNC B1 ;  /* 0x0000000000017941 */ /* 0x000fea0003800000 */
.L_x_17447:
        /* <DEDUP_REMOVED lines=13> */
.L_x_17451:
        /* <DEDUP_REMOVED lines=12> */
.L_x_17454:
[----:B------:R-:W-:Y:S02]  /*122c0*/  IMAD.MOV.U32 R14, RZ, RZ, R196 ;  /* 0x000000ffff0e7224 */ /* 0x000fe400078e00c4 */
.L_x_17455:
[----:B------:R-:W-:Y:S05]  /*122d0*/  BSYNC B1 ;  /* 0x0000000000017941 */ /* 0x000fea0003800000 */
.L_x_17453:
        /* <DEDUP_REMOVED lines=16> */
.L_x_17459:
[----:B------:R-:W-:Y:S05]  /*123e0*/  BSYNC B2 ;  /* 0x0000000000027941 */ /* 0x000fea0003800000 */
.L_x_17458:
        /* <DEDUP_REMOVED lines=44> */
.L_x_17457:
[----:B------:R-:W-:Y:S05]  /*126b0*/  BSYNC B1 ;  /* 0x0000000000017941 */ /* 0x000fea0003800000 */
.L_x_17456:
        /* <DEDUP_REMOVED lines=11> */
.L_x_17452:
        /* <DEDUP_REMOVED lines=54> */
.L_x_17460:
[----:B------:R-:W-:Y:S02]  /*12ad0*/  IADD3 R238, R238, 0x80, RZ ;  /* 0x00000080eeee7810 */ /* 0x000fe40007ffe0ff */
.L_x_17331:
[----:B------:R-:W-:Y:S05]  /*12ae0*/  BSYNC B0 ;  /* 0x0000000000007941 */ /* 0x000fea0003800000 */
.L_x_17330:
        /* <DEDUP_REMOVED lines=30> */
.L_x_17464:
[----:B-1----:R-:W-:Y:S02]  /*12cd0*/  IMAD.MOV.U32 R17, RZ, RZ, R196 ;  /* 0x000000ffff117224 */ /* 0x002fe400078e00c4 */
.L_x_17465:
[----:B------:R-:W-:Y:S05]  /*12ce0*/  BSYNC B1 ;  /* 0x0000000000017941 */ /* 0x000fea0003800000 */
.L_x_17463:
        /* <DEDUP_REMOVED lines=16> */
.L_x_17469:
[----:B------:R-:W-:Y:S05]  /*12df0*/  BSYNC B2 ;  /* 0x0000000000027941 */ /* 0x000fea0003800000 */
.L_x_17468:
        /* <DEDUP_REMOVED lines=44> */
.L_x_17467:
[----:B------:R-:W-:Y:S05]  /*130c0*/  BSYNC B1 ;  /* 0x0000000000017941 */ /* 0x000fea0003800000 */
.L_x_17466:
        /* <DEDUP_REMOVED lines=18> */
.L_x_17470:
        /* <DEDUP_REMOVED lines=12> */
.L_x_17473:
[----:B------:R-:W-:Y:S02]  /*132b0*/  IMAD.MOV.U32 R7, RZ, RZ, R196 ;  /* 0x000000ffff077224 */ /* 0x000fe400078e00c4 */
.L_x_17474:
[----:B------:R-:W-:Y:S05]  /*132c0*/  BSYNC B1 ;  /* 0x0000000000017941 */ /* 0x000fea0003800000 */
.L_x_17472:
        /* <DEDUP_REMOVED lines=16> */
.L_x_17478:
[----:B------:R-:W-:Y:S05]  /*133d0*/  BSYNC B2 ;  /* 0x0000000000027941 */ /* 0x000fea0003800000 */
.L_x_17477:
        /* <DEDUP_REMOVED lines=44> */
.L_x_17476:
[----:B------:R-:W-:Y:S05]  /*136a0*/  BSYNC B1 ;  /* 0x0000000000017941 */ /* 0x000fea0003800000 */
.L_x_17475:
        /* <DEDUP_REMOVED lines=11> */
.L_x_17471:
        /* <DEDUP_REMOVED lines=12> */
.L_x_17480:
[----:B------:R-:W-:Y:S02]  /*13820*/  IMAD.MOV.U32 R193, RZ, RZ, R196 ;  /* 0x000000ffffc17224 */ /* 0x000fe400078e00c4 */
.L_x_17481:
[----:B------:R-:W-:Y:S05]  /*13830*/  BSYNC B1 ;  /* 0x0000000000017941 */ /* 0x000fea0003800000 */
.L_x_17479:
        /* <DEDUP_REMOVED lines=16> */
.L_x_17485:
[----:B------:R-:W-:Y:S05]  /*13940*/  BSYNC B2 ;  /* 0x0000000000027941 */ /* 0x000fea0003800000 */
.L_x_17484:
        /* <DEDUP_REMOVED lines=44> */
.L_x_17483:
[----:B------:R-:W-:Y:S05]  /*13c10*/  BSYNC B1 ;  /* 0x0000000000017941 */ /* 0x000fea0003800000 */
.L_x_17482:
        /* <DEDUP_REMOVED lines=15> */
.L_x_17486:
        /* <DEDUP_REMOVED lines=12> */
.L_x_17489:
[----:B------:R-:W-:Y:S02]  /*13dd0*/  IMAD.MOV.U32 R8, RZ, RZ, R196 ;  /* 0x000000ffff087224 */ /* 0x000fe400078e00c4 */
.L_x_17490:
[----:B------:R-:W-:Y:S05]  /*13de0*/  BSYNC B1 ;  /* 0x0000000000017941 */ /* 0x000fea0003800000 */
.L_x_17488:
        /* <DEDUP_REMOVED lines=16> */
.L_x_17494:
[----:B------:R-:W-:Y:S05]  /*13ef0*/  BSYNC B2 ;  /* 0x0000000000027941 */ /* 0x000fea0003800000 */
.L_x_17493:
        /* <DEDUP_REMOVED lines=44> */
.L_x_17492:
[----:B------:R-:W-:Y:S05]  /*141c0*/  BSYNC B1 ;  /* 0x0000000000017941 */ /* 0x000fea0003800000 */
.L_x_17491:
        /* <DEDUP_REMOVED lines=11> */
.L_x_17487:
        /* <DEDUP_REMOVED lines=12> */
.L_x_17496:
[----:B------:R-:W-:Y:S02]  /*14340*/  IMAD.MOV.U32 R188, RZ, RZ, R196 ;  /* 0x000000ffffbc7224 */ /* 0x000fe400078e00c4 */
.L_x_17497:
[----:B------:R-:W-:Y:S05]  /*14350*/  BSYNC B1 ;  /* 0x0000000000017941 */ /* 0x000fea0003800000 */
.L_x_17495:
        /* <DEDUP_REMOVED lines=16> */
.L_x_17501:
[----:B------:R-:W-:Y:S05]  /*14460*/  BSYNC B2 ;  /* 0x0000000000027941 */ /* 0x000fea0003800000 */
.L_x_17500:
        /* <DEDUP_REMOVED lines=44> */
.L_x_17499:
[----:B------:R-:W-:Y:S05]  /*14730*/  BSYNC B1 ;  /* 0x0000000000017941 */ /* 0x000fea0003800000 */
.L_x_17498:
        /* <DEDUP_REMOVED lines=15> */
.L_x_17502:
        /* <DEDUP_REMOVED lines=12> */
.L_x_17505:
[----:B------:R-:W-:Y:S02]  /*148f0*/  IMAD.MOV.U32 R9, RZ, RZ, R196 ;  /* 0x000000ffff097224 */ /* 0x000fe400078e00c4 */
.L_x_17506:
[----:B------:R-:W-:Y:S05]  /*14900*/  BSYNC B1 ;  /* 0x0000000000017941 */ /* 0x000fea0003800000 */
.L_x_17504:
        /* <DEDUP_REMOVED lines=16> */
.L_x_17510:
[----:B------:R-:W-:Y:S05]  /*14a10*/  BSYNC B2 ;  /* 0x0000000000027941 */ /* 0x000fea0003800000 */
.L_x_17509:
        /* <DEDUP_REMOVED lines=44> */
.L_x_17508:
[----:B------:R-:W-:Y:S05]  /*14ce0*/  BSYNC B1 ;  /* 0x0000000000017941 */ /* 0x000fea0003800000 */
.L_x_17507:
        /* <DEDUP_REMOVED lines=11> */
.L_x_17503:
        /* <DEDUP_REMOVED lines=12> */
.L_x_17512:
[----:B------:R-:W-:Y:S02]  /*14e60*/  IMAD.MOV.U32 R188, RZ, RZ, R196 ;  /* 0x000000ffffbc7224 */ /* 0x000fe400078e00c4 */
.L_x_17513:
[----:B------:R-:W-:Y:S05]  /*14e70*/  BSYNC B1 ;  /* 0x0000000000017941 */ /* 0x000fea0003800000 */
.L_x_17511:
        /* <DEDUP_REMOVED lines=16> */
.L_x_17517:
[----:B------:R-:W-:Y:S05]  /*14f80*/  BSYNC B2 ;  /* 0x0000000000027941 */ /* 0x000fea0003800000 */
.L_x_17516:
        /* <DEDUP_REMOVED lines=44> */
.L_x_17515:
[----:B------:R-:W-:Y:S05]  /*15250*/  BSYNC B1 ;  /* 0x0000000000017941 */ /* 0x000fea0003800000 */
.L_x_17514:
        /* <DEDUP_REMOVED lines=15> */
.L_x_17518:
        /* <DEDUP_REMOVED lines=12> */
.L_x_17521:
[----:B------:R-:W-:Y:S02]  /*15410*/  IMAD.MOV.U32 R10, RZ, RZ, R196 ;  /* 0x000000ffff0a7224 */ /* 0x000fe400078e00c4 */
.L_x_17522:
[----:B------:R-:W-:Y:S05]  /*15420*/  BSYNC B1 ;  /* 0x0000000000017941 */ /* 0x000fea0003800000 */
.L_x_17520:
        /* <DEDUP_REMOVED lines=16> */
.L_x_17526:
[----:B------:R-:W-:Y:S05]  /*15530*/  BSYNC B2 ;  /* 0x0000000000027941 */ /* 0x000fea0003800000 */
.L_x_17525:
        /* <DEDUP_REMOVED lines=44> */
.L_x_17524:
[----:B------:R-:W-:Y:S05]  /*15800*/  BSYNC B1 ;  /* 0x0000000000017941 */ /* 0x000fea0003800000 */
.L_x_17523:
        /* <DEDUP_REMOVED lines=11> */
.L_x_17519:
        /* <DEDUP_REMOVED lines=12> */
.L_x_17528:
[----:B------:R-:W-:Y:S02]  /*15980*/  IMAD.MOV.U32 R193, RZ, RZ, R196 ;  /* 0x000000ffffc17224 */ /* 0x000fe400078e00c4 */
.L_x_17529:
[----:B------:R-:W-:Y:S05]  /*15990*/  BSYNC B1 ;  /* 0x0000000000017941 */ /* 0x000fea0003800000 */
.L_x_17527:
        /* <DEDUP_REMOVED lines=16> */
.L_x_17533:
[----:B------:R-:W-:Y:S05]  /*15aa0*/  BSYNC B2 ;  /* 0x0000000000027941 */ /* 0x000fea0003800000 */
.L_x_17532:
        /* <DEDUP_REMOVED lines=44> */
.L_x_17531:
[----:B------:R-:W-:Y:S05]  /*15d70*/  BSYNC B1 ;  /* 0x0000000000017941 */ /* 0x000fea0003800000 */
.L_x_17530:
        /* <DEDUP_REMOVED lines=13> */
.L_x_17534:
        /* <DEDUP_REMOVED lines=12> */
.L_x_17537:
[----:B------:R-:W-:Y:S02]  /*15f10*/  IMAD.MOV.U32 R11, RZ, RZ, R196 ;  /* 0x000000ffff0b7224 */ /* 0x000fe400078e00c4 */
.L_x_17538:
[----:B------:R-:W-:Y:S05]  /*15f20*/  BSYNC B1 ;  /* 0x0000000000017941 */ /* 0x000fea0003800000 */
.L_x_17536:
        /* <DEDUP_REMOVED lines=16> */
.L_x_17542:
[----:B------:R-:W-:Y:S05]  /*16030*/  BSYNC B2 ;  /* 0x0000000000027941 */ /* 0x000fea0003800000 */
.L_x_17541:
        /* <DEDUP_REMOVED lines=44> */
.L_x_17540:
[----:B------:R-:W-:Y:S05]  /*16300*/  BSYNC B1 ;  /* 0x0000000000017941 */ /* 0x000fea0003800000 */
.L_x_17539:
        /* <DEDUP_REMOVED lines=11> */
.L_x_17535:
        /* <DEDUP_REMOVED lines=12> */
.L_x_17544:
[----:B------:R-:W-:Y:S02]  /*16480*/  IMAD.MOV.U32 R193, RZ, RZ, R196 ;  /* 0x000000ffffc17224 */ /* 0x000fe400078e00c4 */
.L_x_17545:
[----:B------:R-:W-:Y:S05]  /*16490*/  BSYNC B1 ;  /* 0x0000000000017941 */ /* 0x000fea0003800000 */
.L_x_17543:
        /* <DEDUP_REMOVED lines=16> */
.L_x_17549:
[----:B------:R-:W-:Y:S05]  /*165a0*/  BSYNC B2 ;  /* 0x0000000000027941 */ /* 0x000fea0003800000 */
.L_x_17548:
        /* <DEDUP_REMOVED lines=44> */
.L_x_17547:
[----:B------:R-:W-:Y:S05]  /*16870*/  BSYNC B1 ;  /* 0x0000000000017941 */ /* 0x000fea0003800000 */
.L_x_17546:
        /* <DEDUP_REMOVED lines=13> */
.L_x_17550:
        /* <DEDUP_REMOVED lines=12> */
.L_x_17553:
[----:B------:R-:W-:Y:S02]  /*16a10*/  IMAD.MOV.U32 R12, RZ, RZ, R196 ;  /* 0x000000ffff0c7224 */ /* 0x000fe400078e00c4 */
.L_x_17554:
[----:B------:R-:W-:Y:S05]  /*16a20*/  BSYNC B1 ;  /* 0x0000000000017941 */ /* 0x000fea0003800000 */
.L_x_17552:
        /* <DEDUP_REMOVED lines=16> */
.L_x_17558:
[----:B------:R-:W-:Y:S05]  /*16b30*/  BSYNC B2 ;  /* 0x0000000000027941 */ /* 0x000fea0003800000 */
.L_x_17557:
        /* <DEDUP_REMOVED lines=44> */
.L_x_17556:
[----:B------:R-:W-:Y:S05]  /*16e00*/  BSYNC B1 ;  /* 0x0000000000017941 */ /* 0x000fea0003800000 */
.L_x_17555:
        /* <DEDUP_REMOVED lines=11> */
.L_x_17551:
        /* <DEDUP_REMOVED lines=12> */
.L_x_17560:
[----:B------:R-:W-:Y:S02]  /*16f80*/  IMAD.MOV.U32 R190, RZ, RZ, R196 ;  /* 0x000000ffffbe7224 */ /* 0x000fe400078e00c4 */
.L_x_17561:
[----:B------:R-:W-:Y:S05]  /*16f90*/  BSYNC B1 ;  /* 0x0000000000017941 */ /* 0x000fea0003800000 */
.L_x_17559:
        /* <DEDUP_REMOVED lines=16> */
.L_x_17565:
[----:B------:R-:W-:Y:S05]  /*170a0*/  BSYNC B2 ;  /* 0x0000000000027941 */ /* 0x000fea0003800000 */
.L_x_17564:
        /* <DEDUP_REMOVED lines=44> */
.L_x_17563:
[----:B------:R-:W-:Y:S05]  /*17370*/  BSYNC B1 ;  /* 0x0000000000017941 */ /* 0x000fea0003800000 */
.L_x_17562:
        /* <DEDUP_REMOVED lines=13> */
.L_x_17566:
        /* <DEDUP_REMOVED lines=12> */
.L_x_17569:
[----:B------:R-:W-:Y:S02]  /*17510*/  IMAD.MOV.U32 R13, RZ, RZ, R196 ;  /* 0x000000ffff0d7224 */ /* 0x000fe400078e00c4 */
.L_x_17570:
[----:B------:R-:W-:Y:S05]  /*17520*/  BSYNC B1 ;  /* 0x0000000000017941 */ /* 0x000fea0003800000 */
.L_x_17568:
        /* <DEDUP_REMOVED lines=16> */
.L_x_17574:
[----:B------:R-:W-:Y:S05]  /*17630*/  BSYNC B2 ;  /* 0x0000000000027941 */ /* 0x000fea0003800000 */
.L_x_17573:
        /* <DEDUP_REMOVED lines=44> */
.L_x_17572:
[----:B------:R-:W-:Y:S05]  /*17900*/  BSYNC B1 ;  /* 0x0000000000017941 */ /* 0x000fea0003800000 */
.L_x_17571:
        /* <DEDUP_REMOVED lines=11> */
.L_x_17567:
        /* <DEDUP_REMOVED lines=12> */
.L_x_17576:
[----:B------:R-:W-:Y:S02]  /*17a80*/  IMAD.MOV.U32 R190, RZ, RZ, R196 ;  /* 0x000000ffffbe7224 */ /* 0x000fe400078e00c4 */
.L_x_17577:
[----:B------:R-:W-:Y:S05]  /*17a90*/  BSYNC B1 ;  /* 0x0000000000017941 */ /* 0x000fea0003800000 */
.L_x_17575:
        /* <DEDUP_REMOVED lines=16> */
.L_x_17581:
[----:B------:R-:W-:Y:S05]  /*17ba0*/  BSYNC B2 ;  /* 0x0000000000027941 */ /* 0x000fea0003800000 */
.L_x_17580:
        /* <DEDUP_REMOVED lines=44> */
.L_x_17579:
[----:B------:R-:W-:Y:S05]  /*17e70*/  BSYNC B1 ;  /* 0x0000000000017941 */ /* 0x000fea0003800000 */
.L_x_17578:
        /* <DEDUP_REMOVED lines=13> */
.L_x_17582:
        /* <DEDUP_REMOVED lines=12> */
.L_x_17585:
[----:B------:R-:W-:Y:S02]  /*18010*/  IMAD.MOV.U32 R14, RZ, RZ, R196 ;  /* 0x000000ffff0e7224 */ /* 0x000fe400078e00c4 */
.L_x_17586:
[----:B------:R-:W-:Y:S05]  /*18020*/  BSYNC B1 ;  /* 0x0000000000017941 */ /* 0x000fea0003800000 */
.L_x_17584:
        /* <DEDUP_REMOVED lines=16> */
.L_x_17590:
[----:B------:R-:W-:Y:S05]  /*18130*/  BSYNC B2 ;  /* 0x0000000000027941 */ /* 0x000fea0003800000 */
.L_x_17589:
        /* <DEDUP_REMOVED lines=44> */
.L_x_17588:
[----:B------:R-:W-:Y:S05]  /*18400*/  BSYNC B1 ;  /* 0x0000000000017941 */ /* 0x000fea0003800000 */
.L_x_17587:
        /* <DEDUP_REMOVED lines=11> */
.L_x_17583:
        /* <DEDUP_REMOVED lines=34> */
[----:B-1----:R-:W-:Y:S02]  /*186e0*/  SHF.L.U32 R188, R13, 0x10, RZ ;  /* 0x000000100dbc7819 */ /* 0x002fe400000006ff */
        /* <DEDUP_REMOVED lines=19> */
.L_x_17591:
[----:B------:R-:W-:Y:S02]  /*18820*/  IADD3 R238, R238, 0x80, RZ ;  /* 0x00000080eeee7810 */ /* 0x000fe40007ffe0ff */
.L_x_17462:
[----:B------:R-:W-:Y:S05]  /*18830*/  BSYNC B0 ;  /* 0x0000000000007941 */ /* 0x000fea0003800000 */
.L_x_17461:
        /* <DEDUP_REMOVED lines=30> */
.L_x_17595:
[----:B-1----:R-:W-:Y:S02]  /*18a20*/  IMAD.MOV.U32 R18, RZ, RZ, R196 ;  /* 0x000000ffff127224 */ /* 0x002fe400078e00c4 */
.L_x_17596:
[----:B------:R-:W-:Y:S05]  /*18a30*/  BSYNC B1 ;  /* 0x0000000000017941 */ /* 0x000fea0003800000 */
.L_x_17594:
        /* <DEDUP_REMOVED lines=16> */
.L_x_17600:
[----:B------:R-:W-:Y:S05]  /*18b40*/  BSYNC B2 ;  /* 0x0000000000027941 */ /* 0x000fea0003800000 */
.L_x_17599:
        /* <DEDUP_REMOVED lines=44> */
.L_x_17598:
[----:B------:R-:W-:Y:S05]  /*18e10*/  BSYNC B1 ;  /* 0x0000000000017941 */ /* 0x000fea0003800000 */
.L_x_17597:
        /* <DEDUP_REMOVED lines=18> */
.L_x_17601:
        /* <DEDUP_REMOVED lines=12> */
.L_x_17604:
[----:B------:R-:W-:Y:S02]  /*19000*/  IMAD.MOV.U32 R7, RZ, RZ, R196 ;  /* 0x000000ffff077224 */ /* 0x000fe400078e00c4 */
.L_x_17605:
[----:B------:R-:W-:Y:S05]  /*19010*/  BSYNC B1 ;  /* 0x0000000000017941 */ /* 0x000fea0003800000 */
.L_x_17603:
        /* <DEDUP_REMOVED lines=16> */
.L_x_17609:
[----:B------:R-:W-:Y:S05]  /*19120*/  BSYNC B2 ;  /* 0x0000000000027941 */ /* 0x000fea0003800000 */
.L_x_17608:
        /* <DEDUP_REMOVED lines=44> */
.L_x_17607:
[----:B------:R-:W-:Y:S05]  /*193f0*/  BSYNC B1 ;  /* 0x0000000000017941 */ /* 0x000fea0003800000 */
.L_x_17606:
        /* <DEDUP_REMOVED lines=11> */
.L_x_17602:
        /* <DEDUP_REMOVED lines=12> */
.L_x_17611:
[----:B------:R-:W-:Y:S02]  /*19570*/  IMAD.MOV.U32 R193, RZ, RZ, R196 ;  /* 0x000000ffffc17224 */ /* 0x000fe400078e00c4 */
.L_x_17612:
[----:B------:R-:W-:Y:S05]  /*19580*/  BSYNC B1 ;  /* 0x0000000000017941 */ /* 0x000fea0003800000 */
.L_x_17610:
        /* <DEDUP_REMOVED lines=16> */
.L_x_17616:
[----:B------:R-:W-:Y:S05]  /*19690*/  BSYNC B2 ;  /* 0x0000000000027941 */ /* 0x000fea0003800000 */
.L_x_17615:
        /* <DEDUP_REMOVED lines=44> */
.L_x_17614:
[----:B------:R-:W-:Y:S05]  /*19960*/  BSYNC B1 ;  /* 0x0000000000017941 */ /* 0x000fea0003800000 */
.L_x_17613:
        /* <DEDUP_REMOVED lines=15> */
.L_x_17617:
        /* <DEDUP_REMOVED lines=12> */
.L_x_17620:
[----:B------:R-:W-:Y:S02]  /*19b20*/  IMAD.MOV.U32 R8, RZ, RZ, R196 ;  /* 0x000000ffff087224 */ /* 0x000fe400078e00c4 */
.L_x_17621:
[----:B------:R-:W-:Y:S05]  /*19b30*/  BSYNC B1 ;  /* 0x0000000000017941 */ /* 0x000fea0003800000 */
.L_x_17619:
        /* <DEDUP_REMOVED lines=16> */
.L_x_17625:
[----:B------:R-:W-:Y:S05]  /*19c40*/  BSYNC B2 ;  /* 0x0000000000027941 */ /* 0x000fea0003800000 */
.L_x_17624:
        /* <DEDUP_REMOVED lines=44> */
.L_x_17623:
[----:B------:R-:W-:Y:S05]  /*19f10*/  BSYNC B1 ;  /* 0x0000000000017941 */ /* 0x000fea0003800000 */
.L_x_17622:
        /* <DEDUP_REMOVED lines=11> */
.L_x_17618:
        /* <DEDUP_REMOVED lines=12> */
.L_x_17627:
[----:B------:R-:W-:Y:S02]  /*1a090*/  IMAD.MOV.U32 R188, RZ, RZ, R196 ;  /* 0x000000ffffbc7224 */ /* 0x000fe400078e00c4 */
.L_x_17628:
[----:B------:R-:W-:Y:S05]  /*1a0a0*/  BSYNC B1 ;  /* 0x0000000000017941 */ /* 0x000fea0003800000 */
.L_x_17626:
        /* <DEDUP_REMOVED lines=16> */
.L_x_17632:
[----:B------:R-:W-:Y:S05]  /*1a1b0*/  BSYNC B2 ;  /* 0x0000000000027941 */ /* 0x000fea0003800000 */
.L_x_17631:
        /* <DEDUP_REMOVED lines=44> */
.L_x_17630:
[----:B------:R-:W-:Y:S05]  /*1a480*/  BSYNC B1 ;  /* 0x0000000000017941 */ /* 0x000fea0003800000 */
.L_x_17629:
        /* <DEDUP_REMOVED lines=15> */
.L_x_17633:
        /* <DEDUP_REMOVED lines=12> */
.L_x_17636:
[----:B------:R-:W-:Y:S02]  /*1a640*/  IMAD.MOV.U32 R9, RZ, RZ, R196 ;  /* 0x000000ffff097224 */ /* 0x000fe400078e00c4 */
.L_x_17637:
[----:B------:R-:W-:Y:S05]  /*1a650*/  BSYNC B1 ;  /* 0x0000000000017941 */ /* 0x000fea0003800000 */
.L_x_17635:
        /* <DEDUP_REMOVED lines=16> */
.L_x_17641:
[----:B------:R-:W-:Y:S05]  /*1a760*/  BSYNC B2 ;  /* 0x0000000000027941 */ /* 0x000fea0003800000 */
.L_x_17640:
        /* <DEDUP_REMOVED lines=44> */
.L_x_17639:
[----:B------:R-:W-:Y:S05]  /*1aa30*/  BSYNC B1 ;  /* 0x0000000000017941 */ /* 0x000fea0003800000 */
.L_x_17638:
        /* <DEDUP_REMOVED lines=11> */
.L_x_17634:
        /* <DEDUP_REMOVED lines=12> */
.L_x_17643:
[----:B------:R-:W-:Y:S02]  /*1abb0*/  IMAD.MOV.U32 R188, RZ, RZ, R196 ;  /* 0x000000ffffbc7224 */ /* 0x000fe400078e00c4 */
.L_x_17644:
[----:B------:R-:W-:Y:S05]  /*1abc0*/  BSYNC B1 ;  /* 0x0000000000017941 */ /* 0x000fea0003800000 */
.L_x_17642:
        /* <DEDUP_REMOVED lines=16> */
.L_x_17648:
[----:B------:R-:W-:Y:S05]  /*1acd0*/  BSYNC B2 ;  /* 0x0000000000027941 */ /* 0x000fea0003800000 */
.L_x_17647:
        /* <DEDUP_REMOVED lines=44> */
.L_x_17646:
[----:B------:R-:W-:Y:S05]  /*1afa0*/  BSYNC B1 ;  /* 0x0000000000017941 */ /* 0x000fea0003800000 */
.L_x_17645:
        /* <DEDUP_REMOVED lines=15> */
.L_x_17649:
        /* <DEDUP_REMOVED lines=12> */
.L_x_17652:
[----:B------:R-:W-:Y:S02]  /*1b160*/  IMAD.MOV.U32 R10, RZ, RZ, R196 ;  /* 0x000000ffff0a7224 */ /* 0x000fe400078e00c4 */
.L_x_17653:
[----:B------:R-:W-:Y:S05]  /*1b170*/  BSYNC B1 ;  /* 0x0000000000017941 */ /* 0x000fea0003800000 */
.L_x_17651:
        /* <DEDUP_REMOVED lines=16> */
.L_x_17657:
[----:B------:R-:W-:Y:S05]  /*1b280*/  BSYNC B2 ;  /* 0x0000000000027941 */ /* 0x000fea0003800000 */
.L_x_17656:
        /* <DEDUP_REMOVED lines=44> */
.L_x_17655:
[----:B------:R-:W-:Y:S05]  /*1b550*/  BSYNC B1 ;  /* 0x0000000000017941 */ /* 0x000fea0003800000 */
.L_x_17654:
        /* <DEDUP_REMOVED lines=11> */
.L_x_17650:
        /* <DEDUP_REMOVED lines=12> */
.L_x_17659:
[----:B------:R-:W-:Y:S02]  /*1b6d0*/  IMAD.MOV.U32 R193, RZ, RZ, R196 ;  /* 0x000000ffffc17224 */ /* 0x000fe400078e00c4 */
.L_x_17660:
[----:B------:R-:W-:Y:S05]  /*1b6e0*/  BSYNC B1 ;  /* 0x0000000000017941 */ /* 0x000fea0003800000 */
.L_x_17658:
        /* <DEDUP_REMOVED lines=16> */
.L_x_17664:
[----:B------:R-:W-:Y:S05]  /*1b7f0*/  BSYNC B2 ;  /* 0x0000000000027941 */ /* 0x000fea0003800000 */
.L_x_17663:
        /* <DEDUP_REMOVED lines=44> */
.L_x_17662:
[----:B------:R-:W-:Y:S05]  /*1bac0*/  BSYNC B1 ;  /* 0x0000000000017941 */ /* 0x000fea0003800000 */
.L_x_17661:
        /* <DEDUP_REMOVED lines=13> */
.L_x_17665:
        /* <DEDUP_REMOVED lines=12> */
.L_x_17668:
[----:B------:R-:W-:Y:S02]  /*1bc60*/  IMAD.MOV.U32 R11, RZ, RZ, R196 ;  /* 0x000000ffff0b7224 */ /* 0x000fe400078e00c4 */
.L_x_17669:
[----:B------:R-:W-:Y:S05]  /*1bc70*/  BSYNC B1 ;  /* 0x0000000000017941 */ /* 0x000fea0003800000 */
.L_x_17667:
        /* <DEDUP_REMOVED lines=16> */
.L_x_17673:
[----:B------:R-:W-:Y:S05]  /*1bd80*/  BSYNC B2 ;  /* 0x0000000000027941 */ /* 0x000fea0003800000 */
.L_x_17672:
        /* <DEDUP_REMOVED lines=44> */
.L_x_17671:
[----:B------:R-:W-:Y:S05]  /*1c050*/  BSYNC B1 ;  /* 0x0000000000017941 */ /* 0x000fea0003800000 */
.L_x_17670:
        /* <DEDUP_REMOVED lines=11> */
.L_x_17666:
        /* <DEDUP_REMOVED lines=12> */
.L_x_17675:
[----:B------:R-:W-:Y:S02]  /*1c1d0*/  IMAD.MOV.U32 R193, RZ, RZ, R196 ;  /* 0x000000ffffc17224 */ /* 0x000fe400078e00c4 */
.L_x_17676:
[----:B------:R-:W-:Y:S05]  /*1c1e0*/  BSYNC B1 ;  /* 0x0000000000017941 */ /* 0x000fea0003800000 */
.L_x_17674:
        /* <DEDUP_REMOVED lines=16> */
.L_x_17680:
[----:B------:R-:W-:Y:S05]  /*1c2f0*/  BSYNC B2 ;  /* 0x0000000000027941 */ /* 0x000fea0003800000 */
.L_x_17679:
        /* <DEDUP_REMOVED lines=44> */
.L_x_17678:
[----:B------:R-:W-:Y:S05]  /*1c5c0*/  BSYNC B1 ;  /* 0x0000000000017941 */ /* 0x000fea0003800000 */
.L_x_17677:
        /* <DEDUP_REMOVED lines=13> */
.L_x_17681:
        /* <DEDUP_REMOVED lines=12> */
.L_x_17684:
[----:B------:R-:W-:Y:S02]  /*1c760*/  IMAD.MOV.U32 R12, RZ, RZ, R196 ;  /* 0x000000ffff0c7224 */ /* 0x000fe400078e00c4 */
.L_x_17685:
[----:B------:R-:W-:Y:S05]  /*1c770*/  BSYNC B1 ;  /* 0x0000000000017941 */ /* 0x000fea0003800000 */
.L_x_17683:
        /* <DEDUP_REMOVED lines=16> */
.L_x_17689:
[----:B------:R-:W-:Y:S05]  /*1c880*/  BSYNC B2 ;  /* 0x0000000000027941 */ /* 0x000fea0003800000 */
.L_x_17688:
        /* <DEDUP_REMOVED lines=44> */
.L_x_17687:
[----:B------:R-:W-:Y:S05]  /*1cb50*/  BSYNC B1 ;  /* 0x0000000000017941 */ /* 0x000fea0003800000 */
.L_x_17686:
        /* <DEDUP_REMOVED lines=11> */
.L_x_17682:
        /* <DEDUP_REMOVED lines=12> */
.L_x_17691:
[----:B------:R-:W-:Y:S02]  /*1ccd0*/  IMAD.MOV.U32 R190, RZ, RZ, R196 ;  /* 0x000000ffffbe7224 */ /* 0x000fe400078e00c4 */
.L_x_17692:
[----:B------:R-:W-:Y:S05]  /*1cce0*/  BSYNC B1 ;  /* 0x0000000000017941 */ /* 0x000fea0003800000 */
.L_x_17690:
        /* <DEDUP_REMOVED lines=16> */
.L_x_17696:
[----:B------:R-:W-:Y:S05]  /*1cdf0*/  BSYNC B2 ;  /* 0x0000000000027941 */ /* 0x000fea0003800000 */
.L_x_17695:
        /* <DEDUP_REMOVED lines=44> */
.L_x_17694:
[----:B------:R-:W-:Y:S05]  /*1d0c0*/  BSYNC B1 ;  /* 0x0000000000017941 */ /* 0x000fea0003800000 */
.L_x_17693:
        /* <DEDUP_REMOVED lines=13> */
.L_x_17697:
        /* <DEDUP_REMOVED lines=12> */
.L_x_17700:
[----:B------:R-:W-:Y:S02]  /*1d260*/  IMAD.MOV.U32 R13, RZ, RZ, R196 ;  /* 0x000000ffff0d7224 */ /* 0x000fe400078e00c4 */
.L_x_17701:
[----:B------:R-:W-:Y:S05]  /*1d270*/  BSYNC B1 ;  /* 0x0000000000017941 */ /* 0x000fea0003800000 */
.L_x_17699:
        /* <DEDUP_REMOVED lines=16> */
.L_x_17705:
[----:B------:R-:W-:Y:S05]  /*1d380*/  BSYNC B2 ;  /* 0x0000000000027941 */ /* 0x000fea0003800000 */
.L_x_17704:
        /* <DEDUP_REMOVED lines=44> */
.L_x_17703:
[----:B------:R-:W-:Y:S05]  /*1d650*/  BSYNC B1 ;  /* 0x0000000000017941 */ /* 0x000fea0003800000 */
.L_x_17702:
        /* <DEDUP_REMOVED lines=11> */
.L_x_17698:
        /* <DEDUP_REMOVED lines=12> */
.L_x_17707:
[----:B------:R-:W-:Y:S02]  /*1d7d0*/  IMAD.MOV.U32 R190, RZ, RZ, R196 ;  /* 0x000000ffffbe7224 */ /* 0x000fe400078e00c4 */
.L_x_17708:
[----:B------:R-:W-:Y:S05]  /*1d7e0*/  BSYNC B1 ;  /* 0x0000000000017941 */ /* 0x000fea0003800000 */
.L_x_17706:
        /* <DEDUP_REMOVED lines=16> */
.L_x_17712:
[----:B------:R-:W-:Y:S05]  /*1d8f0*/  BSYNC B2 ;  /* 0x0000000000027941 */ /* 0x000fea0003800000 */
.L_x_17711:
        /* <DEDUP_REMOVED lines=44> */
.L_x_17710:
[----:B------:R-:W-:Y:S05]  /*1dbc0*/  BSYNC B1 ;  /* 0x0000000000017941 */ /* 0x000fea0003800000 */
.L_x_17709:
        /* <DEDUP_REMOVED lines=13> */
.L_x_17713:
        /* <DEDUP_REMOVED lines=12> */
.L_x_17716:
[----:B------:R-:W-:Y:S02]  /*1dd60*/  IMAD.MOV.U32 R14, RZ, RZ, R196 ;  /* 0x000000ffff0e7224 */ /* 0x000fe400078e00c4 */
.L_x_17717:
[----:B------:R-:W-:Y:S05]  /*1dd70*/  BSYNC B1 ;  /* 0x0000000000017941 */ /* 0x000fea0003800000 */
.L_x_17715:
        /* <DEDUP_REMOVED lines=16> */
.L_x_17721:
[----:B------:R-:W-:Y:S05]  /*1de80*/  BSYNC B2 ;  /* 0x0000000000027941 */ /* 0x000fea0003800000 */
.L_x_17720:
        /* <DEDUP_REMOVED lines=44> */
.L_x_17719:
[----:B------:R-:W-:Y:S05]  /*1e150*/  BSYNC B1 ;  /* 0x0000000000017941 */ /* 0x000fea0003800000 */
.L_x_17718:
        /* <DEDUP_REMOVED lines=11> */
.L_x_17714:
        /* <DEDUP_REMOVED lines=54> */
.L_x_17593:
[----:B------:R-:W-:Y:S05]  /*1e570*/  BSYNC B0 ;  /* 0x0000000000007941 */ /* 0x000fea0003800000 */
.L_x_17592:
        /* <DEDUP_REMOVED lines=52> */
.L_x_17736:
        /* <DEDUP_REMOVED lines=102> */
.L_x_17737:
        /* <DEDUP_REMOVED lines=46> */
[C---:B------:R-:W-:Y:S01]  /*1f200*/  FFMA.FTZ R245, R190.reuse, R243, R188 ;  /* 0x000000f3bef57223 */ /* 0x040fe200000100bc */
[----:B------:R-:W-:Y:S01]  /*1f210*/  MOV R188, c[0x0][0x1e0] ;  /* 0x0000780000bc7a02 */ /* 0x000fe20000000f00 */
[----:B------:R-:W-:-:S02]  /*1f220*/  FMUL.FTZ R241, R190, R241 ;  /* 0x000000f1bef17220 */ /* 0x000fc40000410000 */
[----:B-1----:R-:W-:Y:S02]  /*1f230*/  FMUL.FTZ R245, R240, R245 ;  /* 0x000000f5f0f57220 */ /* 0x002fe40000410000 */
[----:B------:R-:W-:Y:S02]  /*1f240*/  FMUL.FTZ R241, R241, R239 ;  /* 0x000000eff1f17220 */ /* 0x000fe40000410000 */
[----:B--2---:R-:W-:Y:S02]  /*1f250*/  FADD.FTZ R189, R242, R189 ;  /* 0x000000bdf2bd7221 */ /* 0x004fe40000010000 */
[----:B------:R-:W0:Y:S02]  /*1f260*/  SHFL.IDX PT, R245, R245, RZ, 0x1f ;  /* 0x00001ffff5f57589 */ /* 0x000e2400000e0000 */
        /* <DEDUP_REMOVED lines=58> */
[C---:B------:R-:W-:Y:S01]  /*1f610*/  IMAD.WIDE.U32 R238, R19.reuse, R240, c[0x0][0x210] ;  /* 0x0000840013ee7625 */ /* 0x040fe200078e00f0 */
[----:B------:R-:W-:Y:S02]  /*1f620*/  F2FP.PACK_AB R190, R246, R245 ;  /* 0x000000f5f6be723e */ /* 0x000fe400000000ff */
[----:B------:R-:W-:Y:S02]  /*1f630*/  F2FP.PACK_AB R189, R244, R243 ;  /* 0x000000f3f4bd723e */ /* 0x000fe400000000ff */
[----:B------:R-:W-:Y:S02]  /*1f640*/  F2FP.PACK_AB R188, R242, R241 ;  /* 0x000000f1f2bc723e */ /* 0x000fe400000000ff */
[----:B------:R-:W-:-:S03]  /*1f650*/  IADD3 R19, R19, 0x80, RZ ;  /* 0x0000008013137810 */ /* 0x000fc60007ffe0ff */
[----:B------:R0:W-:Y:S04]  /*1f660*/  STG.E.128 [R238.64], R188 ;  /* 0x000000bcee007986 */ /* 0x0001e8000c101d06 */
.L_x_17725:
[----:B------:R-:W-:Y:S05]  /*1f670*/  BSYNC B0 ;  /* 0x0000000000007941 */ /* 0x000fea0003800000 */
.L_x_17724:
        /* <DEDUP_REMOVED lines=49> */
.L_x_17727:
[----:B------:R-:W-:Y:S05]  /*1f990*/  BSYNC B0 ;  /* 0x0000000000007941 */ /* 0x000fea0003800000 */
.L_x_17726:
        /* <DEDUP_REMOVED lines=49> */
.L_x_17729:
[----:B------:R-:W-:Y:S05]  /*1fcb0*/  BSYNC B0 ;  /* 0x0000000000007941 */ /* 0x000fea0003800000 */
.L_x_17728:
        /* <DEDUP_REMOVED lines=49> */
.L_x_17731:
[----:B------:R-:W-:Y:S05]  /*1ffd0*/  BSYNC B0 ;  /* 0x0000000000007941 */ /* 0x000fea0003800000 */
.L_x_17730:
        /* <DEDUP_REMOVED lines=46> */
[----:B------:R-:W-:-:S05]  /*202c0*/  F2FP.PACK_AB R188, R242, R241 ;  /* 0x000000f1f2bc723e */ /* 0x000fca00000000ff */
[----:B------:R0:W-:Y:S02]  /*202d0*/  STG.E.128 [R238.64], R188 ;  /* 0x000000bcee007986 */ /* 0x0001e4000c101d06 */
.L_x_17733:
[----:B------:R-:W-:Y:S05]  /*202e0*/  BSYNC B0 ;  /* 0x0000000000007941 */ /* 0x000fea0003800000 */
.L_x_17732:
[----:B------:R-:W-:Y:S02]  /*202f0*/  IADD3 R201, R201, c[0x0][0x160], RZ ;  /* 0x00005800c9c97a10 */ /* 0x000fe40007ffe0ff */
[----:B------:R-:W-:Y:S02]  /*20300*/  LOP3.LUT P1, RZ, R5, 0xff, RZ, 0xc0, !PT ;  /* 0x000000ff05ff7812 */ /* 0x000fe4000782c0ff */
[----:B------:R-:W-:Y:S02]  /*20310*/  ISETP.GE.AND P0, PT, R201, c[0x0][0x164], PT ;  /* 0x00005900c9007a0c */ /* 0x000fe40003f06270 */
[----:B------:R-:W-:-:S11]  /*20320*/  SEL R5, RZ, 0x1, P1 ;  /* 0x00000001ff057807 */ /* 0x000fd60000800000 */
[----:B012--5:R-:W-:Y:S01]  /*20330*/  @P0 CALL.REL.NOINC `(.L_x_17734) ;  /* 0x0000001000000944 */ /* 0x027fe20003c00000 */
[----:B------:R-:W-:Y:S05]  /*20340*/  BRA `(.L_x_17735) ;  /* 0xfffe0f5000007947 */ /* 0x000fea000383ffff */
.L_x_17734:
[----:B------:R-:W-:Y:S05]  /*20350*/  EXIT ;  /* 0x000000000000794d */ /* 0x000fea0003800000 */
.L_x_17722:
[----:B------:R-:W-:Y:S01]  /*20360*/  HFMA2.MMA R240, -RZ, RZ, 0, 1.847743988037109375e-06 ;  /* 0x0000001ffff07435 */ /* 0x000fe200000001ff */
[----:B------:R-:W-:Y:S01]  /*20370*/  IMAD.MOV.U32 R189, RZ, RZ, R188 ;  /* 0x000000ffffbd7224 */ /* 0x000fe200078e00bc */
[----:B------:R-:W-:Y:S01]  /*20380*/  MOV R190, 0x203c0 ;  /* 0x000203c000be7802 */ /* 0x000fe20000000f00 */
[----:B------:R-:W-:Y:S02]  /*20390*/  IMAD.MOV.U32 R242, RZ, RZ, 0x1 ;  /* 0x00000001fff27424 */ /* 0x000fe400078e00ff */
[----:B------:R-:W-:Y:S02]  /*203a0*/  IMAD.MOV.U32 R241, RZ, RZ, -0x1 ;  /* 0xfffffffffff17424 */ /* 0x000fe400078e00ff */
[----:B0----5:R-:W-:Y:S05]  /*203b0*/  CALL.REL.NOINC `($__internal_44_$__cuda_sm70_shflsync_bfly_p) ;  /* 0x000008c000007944 */ /* 0x021fea0003c00000 */
[----:B01----:R-:W-:Y:S01]  /*203c0*/  IMAD.MOV.U32 R189, RZ, RZ, R242 ;  /* 0x000000ffffbd7224 */ /* 0x003fe200078e00f2 */
[----:B------:R-:W-:Y:S05]  /*203d0*/  BRA `(.L_x_17736) ;  /* 0xffffe4e000007947 */ /* 0x000fea000383ffff */
.L_x_17723:
[----:B------:R-:W-:Y:S01]  /*203e0*/  IMAD.MOV.U32 R242, RZ, RZ, 0x2 ;  /* 0x00000002fff27424 */ /* 0x000fe200078e00ff */
[----:B------:R-:W-:Y:S01]  /*203f0*/  MOV R190, 0x20430 ;  /* 0x0002043000be7802 */ /* 0x000fe20000000f00 */
[----:B------:R-:W-:Y:S02]  /*20400*/  IMAD.MOV.U32 R240, RZ, RZ, 0x1f ;  /* 0x0000001ffff07424 */ /* 0x000fe400078e00ff */
[----:B------:R-:W-:-:S02]  /*20410*/  IMAD.MOV.U32 R241, RZ, RZ, -0x1 ;  /* 0xfffffffffff17424 */ /* 0x000fc400078e00ff */
[----:B01---5:R-:W-:Y:S05]  /*20420*/  CALL.REL.NOINC `($__internal_44_$__cuda_sm70_shflsync_bfly_p) ;  /* 0x0000085000007944 */ /* 0x023fea0003c00000 */
[----:B01----:R-:W-:Y:S01]  /*20430*/  FADD.FTZ R189, R189, R242 ;  /* 0x000000f2bdbd7221 */ /* 0x003fe20000010000 */
[----:B------:R-:W-:Y:S01]  /*20440*/  MOV R190, 0x20490 ;  /* 0x0002049000be7802 */ /* 0x000fe20000000f00 */
[----:B------:R-:W-:-:S02]  /*20450*/  IMAD.MOV.U32 R242, RZ, RZ, 0x4 ;  /* 0x00000004fff27424 */ /* 0x000fc400078e00ff */
[----:B------:R-:W-:Y:S02]  /*20460*/  IMAD.MOV.U32 R240, RZ, RZ, 0x1f ;  /* 0x0000001ffff07424 */ /* 0x000fe400078e00ff */
[----:B------:R-:W-:Y:S02]  /*20470*/  IMAD.MOV.U32 R241, RZ, RZ, -0x1 ;  /* 0xfffffffffff17424 */ /* 0x000fe400078e00ff */
[----:B------:R-:W-:Y:S05]  /*20480*/  CALL.REL.NOINC `($__internal_44_$__cuda_sm70_shflsync_bfly_p) ;  /* 0x000007f000007944 */ /* 0x000fea0003c00000 */
[----:B01----:R-:W-:Y:S01]  /*20490*/  FADD.FTZ R189, R189, R242 ;  /* 0x000000f2bdbd7221 */ /* 0x003fe20000010000 */
[----:B------:R-:W-:Y:S01]  /*204a0*/  MOV R241, 0xffffffff ;  /* 0xffffffff00f17802 */ /* 0x000fe20000000f00 */
[----:B------:R-:W-:Y:S01]  /*204b0*/  IMAD.MOV.U32 R242, RZ, RZ, 0x8 ;  /* 0x00000008fff27424 */ /* 0x000fe200078e00ff */
[----:B------:R-:W-:Y:S01]  /*204c0*/  MOV R190, 0x204f0 ;  /* 0x000204f000be7802 */ /* 0x000fe20000000f00 */
[----:B------:R-:W-:Y:S02]  /*204d0*/  IMAD.MOV.U32 R240, RZ, RZ, 0x1f ;  /* 0x0000001ffff07424 */ /* 0x000fe400078e00ff */
[----:B------:R-:W-:Y:S05]  /*204e0*/  CALL.REL.NOINC `($__internal_44_$__cuda_sm70_shflsync_bfly_p) ;  /* 0x0000079000007944 */ /* 0x000fea0003c00000 */
[----:B01----:R-:W-:Y:S01]  /*204f0*/  FADD.FTZ R189, R189, R242 ;  /* 0x000000f2bdbd7221 */ /* 0x003fe20000010000 */
[----:B------:R-:W-:Y:S01]  /*20500*/  MOV R190, 0x20550 ;  /* 0x0002055000be7802 */ /* 0x000fe20000000f00 */
[----:B------:R-:W-:Y:S02]  /*20510*/  IMAD.MOV.U32 R242, RZ, RZ, 0x10 ;  /* 0x00000010fff27424 */ /* 0x000fe400078e00ff */
[----:B------:R-:W-:-:S02]  /*20520*/  IMAD.MOV.U32 R240, RZ, RZ, 0x1f ;  /* 0x0000001ffff07424 */ /* 0x000fc400078e00ff */
[----:B------:R-:W-:Y:S02]  /*20530*/  IMAD.MOV.U32 R241, RZ, RZ, -0x1 ;  /* 0xfffffffffff17424 */ /* 0x000fe400078e00ff */
[----:B------:R-:W-:Y:S05]  /*20540*/  CALL.REL.NOINC `($__internal_44_$__cuda_sm70_shflsync_bfly_p) ;  /* 0x0000073000007944 */ /* 0x000fea0003c00000 */
        /* <DEDUP_REMOVED lines=88> */
[----:B------:R-:W-:Y:S05]  /*20ad0*/  CALL.REL.NOINC `($__internal_44_$__cuda_sm70_shflsync_bfly_p) ;  /* 0x000001a000007944 */ /* 0x000fea0003c00000 */
[----:B01----:R-:W-:Y:S01]  /*20ae0*/  FADD.FTZ R189, R189, R242 ;  /* 0x000000f2bdbd7221 */ /* 0x003fe20000010000 */
[----:B------:R-:W-:Y:S01]  /*20af0*/  MOV R190, 0x20b40 ;  /* 0x00020b4000be7802 */ /* 0x000fe20000000f00 */
[----:B------:R-:W-:Y:S02]  /*20b00*/  IMAD.MOV.U32 R242, RZ, RZ, 0x2 ;  /* 0x00000002fff27424 */ /* 0x000fe400078e00ff */
[----:B------:R-:W-:Y:S02]  /*20b10*/  IMAD.MOV.U32 R240, RZ, RZ, 0x1f ;  /* 0x0000001ffff07424 */ /* 0x000fe400078e00ff */
[----:B------:R-:W-:Y:S02]  /*20b20*/  IMAD.MOV.U32 R241, RZ, RZ, -0x1 ;  /* 0xfffffffffff17424 */ /* 0x000fe400078e00ff */
[----:B------:R-:W-:Y:S05]  /*20b30*/  CALL.REL.NOINC `($__internal_44_$__cuda_sm70_shflsync_bfly_p) ;  /* 0x0000014000007944 */ /* 0x000fea0003c00000 */
[----:B0-----:R-:W-:Y:S01]  /*20b40*/  HFMA2.MMA R240, -RZ, RZ, 0, 1.847743988037109375e-06 ;  /* 0x0000001ffff07435 */ /* 0x001fe200000001ff */
[----:B-1----:R-:W-:Y:S01]  /*20b50*/  FADD.FTZ R189, R189, R242 ;  /* 0x000000f2bdbd7221 */ /* 0x002fe20000010000 */
[----:B------:R-:W-:Y:S01]  /*20b60*/  MOV R190, 0x20ba0 ;  /* 0x00020ba000be7802 */ /* 0x000fe20000000f00 */
[----:B------:R-:W-:-:S02]  /*20b70*/  IMAD.MOV.U32 R242, RZ, RZ, 0x4 ;  /* 0x00000004fff27424 */ /* 0x000fc400078e00ff */
[----:B------:R-:W-:Y:S02]  /*20b80*/  IMAD.MOV.U32 R241, RZ, RZ, -0x1 ;  /* 0xfffffffffff17424 */ /* 0x000fe400078e00ff */
[----:B------:R-:W-:Y:S05]  /*20b90*/  CALL.REL.NOINC `($__internal_44_$__cuda_sm70_shflsync_bfly_p) ;  /* 0x000000e000007944 */ /* 0x000fea0003c00000 */
[----:B01----:R-:W-:Y:S01]  /*20ba0*/  FADD.FTZ R189, R189, R242 ;  /* 0x000000f2bdbd7221 */ /* 0x003fe20000010000 */
[----:B------:R-:W-:Y:S01]  /*20bb0*/  MOV R190, 0x20c00 ;  /* 0x00020c0000be7802 */ /* 0x000fe20000000f00 */
[----:B------:R-:W-:Y:S02]  /*20bc0*/  IMAD.MOV.U32 R242, RZ, RZ, 0x8 ;  /* 0x00000008fff27424 */ /* 0x000fe400078e00ff */
[----:B------:R-:W-:Y:S02]  /*20bd0*/  IMAD.MOV.U32 R240, RZ, RZ, 0x1f ;  /* 0x0000001ffff07424 */ /* 0x000fe400078e00ff */
[----:B------:R-:W-:Y:S02]  /*20be0*/  IMAD.MOV.U32 R241, RZ, RZ, -0x1 ;  /* 0xfffffffffff17424 */ /* 0x000fe400078e00ff */
[----:B------:R-:W-:Y:S05]  /*20bf0*/  CALL.REL.NOINC `($__internal_44_$__cuda_sm70_shflsync_bfly_p) ;  /* 0x0000008000007944 */ /* 0x000fea0003c00000 */
[----:B-1----:R-:W-:Y:S01]  /*20c00*/  FADD.FTZ R239, R189, R242 ;  /* 0x000000f2bdef7221 */ /* 0x002fe20000010000 */
[----:B------:R-:W-:Y:S01]  /*20c10*/  MOV R190, 0x20c70 ;  /* 0x00020c7000be7802 */ /* 0x000fe20000000f00 */
[----:B------:R-:W-:Y:S02]  /*20c20*/  IMAD.MOV.U32 R242, RZ, RZ, 0x10 ;  /* 0x00000010fff27424 */ /* 0x000fe400078e00ff */
[----:B0-----:R-:W-:-:S02]  /*20c30*/  IMAD.MOV.U32 R240, RZ, RZ, 0x1f ;  /* 0x0000001ffff07424 */ /* 0x001fc400078e00ff */
[----:B------:R-:W-:Y:S02]  /*20c40*/  IMAD.MOV.U32 R241, RZ, RZ, -0x1 ;  /* 0xfffffffffff17424 */ /* 0x000fe400078e00ff */
[----:B------:R-:W-:Y:S02]  /*20c50*/  IMAD.MOV.U32 R189, RZ, RZ, R239 ;  /* 0x000000ffffbd7224 */ /* 0x000fe400078e00ef */
[----:B------:R-:W-:Y:S05]  /*20c60*/  CALL.REL.NOINC `($__internal_44_$__cuda_sm70_shflsync_bfly_p) ;  /* 0x0000001000007944 */ /* 0x000fea0003c00000 */
[----:B01----:R-:W-:Y:S05]  /*20c70*/  BRA `(.L_x_17737) ;  /* 0xffffe2a000007947 */ /* 0x003fea000383ffff */
        .weak           $__internal_44_$__cuda_sm70_shflsync_bfly_p
        .type           $__internal_44_$__cuda_sm70_shflsync_bfly_p,@function
        .size           $__internal_44_$__cuda_sm70_shflsync_bfly_p,(.L_x_32984 - $__internal_44_$__cuda_sm70_shflsync_bfly_p)
$__internal_44_$__cuda_sm70_shflsync_bfly_p:
[----:B------:R-:W-:Y:S01]  /*20c80*/  IMAD.MOV.U32 R191, RZ, RZ, 0x0 ;  /* 0x00000000ffbf7424 */ /* 0x000fe200078e00ff */
[----:B------:R-:W-:Y:S04]  /*20c90*/  WARPSYNC R241 ;  /* 0x000000f100007348 */ /* 0x000fe80003800000 */
[----:B------:R0:W1:Y:S01]  /*20ca0*/  SHFL.BFLY PT, R242, R189, R242, R240 ;  /* 0x0c0000f2bdf27389 */ /* 0x00006200000e00f0 */
[----:B------:R-:W-:Y:S05]  /*20cb0*/  RET.REL.NODEC R190 `(_ZN10layer_norm31ln_parallel_residual_fwd_kernelINS_13Kernel_traitsIf6__halfS2_S2_fjLj5120ELj1ELj1ELj4ELj16ENS_18Kernel_traits_baseILj5120EfS2_S2_S2_fjLj128EEEEELb1ELb0ELb0EEEvNS_9FwdParamsE) ;  /* 0xfffdf340be007950 */ /* 0x000fea0003c3ffff */
.L_x_17738:
        /* <DEDUP_REMOVED lines=12> */
.L_x_32984:


//--------------------- .text._ZN10layer_norm31ln_parallel_residual_fwd_kernelINS_13Kernel_traitsIf6__halfS2_S2_fjLj5120ELj1ELj1ELj4ELj16ENS_18Kernel_traits_baseILj5120EfS2_S2_S2_fjLj128EEEEELb1ELb0ELb1EEEvNS_9FwdParamsE --------------------------
	.section	.text._ZN10layer_norm31ln_parallel_residual_fwd_kernelINS_13Kernel_traitsIf6__halfS2_S2_fjLj5120ELj1ELj1ELj4ELj16ENS_18Kernel_traits_baseILj5120EfS2_S2_S2_fjLj128EEEEELb1ELb0ELb1EEEvNS_9FwdParamsE,"ax",@progbits
	.sectioninfo	@"SHI_REGISTERS=248"
	.align	128
        .global         _ZN10layer_norm31ln_parallel_residual_fwd_kernelINS_13Kernel_traitsIf6__halfS2_S2_fjLj5120ELj1ELj1ELj4ELj16ENS_18Kernel_traits_baseILj5120EfS2_S2_S2_fjLj128EEEEELb1ELb0ELb1EEEvNS_9FwdParamsE
        .type           _ZN10layer_norm31ln_parallel_residual_fwd_kernelINS_13Kernel_traitsIf6__halfS2_S2_fjLj5120ELj1ELj1ELj4ELj16ENS_18Kernel_traits_baseILj5120EfS2_S2_S2_fjLj128EEEEELb1ELb0ELb1EEEvNS_9FwdParamsE,@function
        .size           _ZN10layer_norm31ln_parallel_residual_fwd_kernelINS_13Kernel_traitsIf6__halfS2_S2_fjLj5120ELj1ELj1ELj4ELj16ENS_18Kernel_traits_baseILj5120EfS2_S2_S2_fjLj128EEEEELb1ELb0ELb1EEEvNS_9FwdParamsE,(.L_x_32985 - _ZN10layer_norm31ln_parallel_residual_fwd_kernelINS_13Kernel_traitsIf6__halfS2_S2_fjLj5120ELj1ELj1ELj4ELj16ENS_18Kernel_traits_baseILj5120EfS2_S2_S2_fjLj128EEEEELb1ELb0ELb1EEEvNS_9FwdParamsE)
        .other          _ZN10layer_norm31ln_parallel_residual_fwd_kernelINS_13Kernel_traitsIf6__halfS2_S2_fjLj5120ELj1ELj1ELj4ELj16ENS_18Kernel_traits_baseILj5120EfS2_S2_S2_fjLj128EEEEELb1ELb0ELb1EEEvNS_9FwdParamsE,@"STO_CUDA_ENTRY STV_DEFAULT"
_ZN10layer_norm31ln_parallel_residual_fwd_kernelINS_13Kernel_traitsIf6__halfS2_S2_fjLj5120ELj1ELj1ELj4ELj16ENS_18Kernel_traits_baseILj5120EfS2_S2_S2_fjLj128EEEEELb1ELb0ELb1EEEvNS_9FwdParamsE:
.text._ZN10layer_norm31ln_parallel_residual_fwd_kernelINS_13Kernel_traitsIf6__halfS2_S2_fjLj5120ELj1ELj1ELj4ELj16ENS_18Kernel_traits_baseILj5120EfS2_S2_S2_fjLj128EEEEELb1ELb0ELb1EEEvNS_9FwdParamsE:
        /* <DEDUP_REMOVED lines=138> */
[----:B------:R-:W-:Y:S02]  /*08a0*/  IADD3 R8, P3, R8, c[0x0][0x1b8], RZ ;  /* 0x00006e0008087a10 */ /* 0x000fe40007f7e0ff */
[----:B------:R-:W-:Y:S02]  /*08b0*/  IADD3.X R7, RZ, c[0x0][0x224], RZ, P1, !PT ;  /* 0x00008900ff077a10 */ /* 0x000fe40000ffe4ff */
[----:B------:R-:W-:Y:S01]  /*08c0*/  ISETP.GE.AND P1, PT, R0, c[0x0][0x164], PT ;  /* 0x0000590000007a0c */ /* 0x000fe20003f26270 */
[----:B------:R-:W-:Y:S02]  /*08d0*/  IMAD.X R9, RZ, RZ, c[0x0][0x1bc], P3 ;  /* 0x00006f00ff097624 */ /* 0x000fe400018e06ff */
        /* <DEDUP_REMOVED lines=25> */
[----:B------:R-:W-:Y:S01]  /*0a70*/  HFMA2.MMA R11, -RZ, RZ, 0, 5.9604644775390625e-08 ;  /* 0x00000001ff0b7435 */ /* 0x000fe200000001ff */
[----:B------:R-:W-:Y:S01]  /*0a80*/  LOP3.LUT R3, R6, UR25, R3, 0x96, !PT ;  /* 0x0000001906037c12 */ /* 0x000fe2000f8e9603 */
[----:B------:R-:W-:Y:S01]  /*0a90*/  IMAD.MOV.U32 R6, RZ, RZ, R14 ;  /* 0x000000ffff067224 */ /* 0x000fe200078e000e */
[----:B------:R0:W5:Y:S04]  /*0aa0*/  LDG.E.128 R140, [R8.64] ;  /* 0x00000006088c7981 */ /* 0x000168000c1e1d00 */
[----:B------:R0:W5:Y:S01]  /*0ab0*/  LDG.E.128 R144, [R8.64+0x10] ;  /* 0x0000100608907981 */ /* 0x000162000c1e1d00 */
[----:B-1----:R-:W-:-:S02]  /*0ac0*/  IMAD R4, R15, -0x2daee0ad, RZ ;  /* 0xd2511f530f047824 */ /* 0x002fc400078e02ff */
[----:B------:R-:W-:Y:S01]  /*0ad0*/  IMAD.HI.U32 R5, R17, -0x2daee0ad, RZ ;  /* 0xd2511f5311057827 */ /* 0x000fe200078e00ff */
[----:B------:R0:W5:Y:S01]  /*0ae0*/  LDG.E.128 R148, [R8.64+0x1000] ;  /* 0x0010000608947981 */ /* 0x000162000c1e1d00 */
[----:B------:R-:W-:-:S03]  /*0af0*/  LOP3.LUT R205, R205, 0x3, RZ, 0xc0, !PT ;  /* 0x00000003cdcd7812 */ /* 0x000fc600078ec0ff */
[----:B------:R-:W-:Y:S01]  /*0b00*/  LOP3.LUT R4, R5, UR26, R4, 0x96, !PT ;  /* 0x0000001a05047c12 */ /* 0x000fe2000f8e9604 */
[----:B------:R0:W5:Y:S01]  /*0b10*/  LDG.E.128 R152, [R8.64+0x1010] ;  /* 0x0010100608987981 */ /* 0x000162000c1e1d00 */
[----:B------:R-:W-:Y:S02]  /*0b20*/  IMAD.MOV.U32 R5, RZ, RZ, R10 ;  /* 0x000000ffff057224 */ /* 0x000fe400078e000a */
[----:B------:R-:W-:Y:S01]  /*0b30*/  IMAD.MOV.U32 R7, RZ, RZ, R13 ;  /* 0x000000ffff077224 */ /* 0x000fe200078e000d */
[----:B------:R0:W5:Y:S01]  /*0b40*/  LDG.E.128 R156, [R8.64+0x2000] ;  /* 0x00200006089c7981 */ /* 0x000162000c1e1d00 */
[----:B------:R-:W-:-:S03]  /*0b50*/  IMAD R10, R17, -0x2daee0ad, RZ ;  /* 0xd2511f53110a7824 */ /* 0x000fc600078e02ff */
        /* <DEDUP_REMOVED lines=8> */
.L_x_18387:
        /* <DEDUP_REMOVED lines=29> */
.L_x_17740:
[----:B0-----:R-:W-:Y:S02]  /*0db0*/  MOV R192, R8 ;  /* 0x0000000800c07202 */ /* 0x001fe40000000f00 */
.L_x_17741:
[----:B------:R-:W-:Y:S05]  /*0dc0*/  BSYNC B0 ;  /* 0x0000000000007941 */ /* 0x000fea0003800000 */
.L_x_17739:
        /* <DEDUP_REMOVED lines=16> */
.L_x_17745:
[----:B------:R-:W-:Y:S05]  /*0ed0*/  BSYNC B1 ;  /* 0x0000000000017941 */ /* 0x000fea0003800000 */
.L_x_17744:
        /* <DEDUP_REMOVED lines=42> */
[----:B------:R-:W-:Y:S01]  /*1180*/  LOP3.LUT R4, R195, UR26, R198, 0x96, !PT ;  /* 0x0000001ac3047c12 */ /* 0x000fe2000f8e96c6 */
[----:B------:R-:W-:-:S04]  /*1190*/  IMAD.MOV.U32 R10, RZ, RZ, R194 ;  /* 0x000000ffff0a7224 */ /* 0x000fc800078e00c2 */
.L_x_17743:
[----:B------:R-:W-:Y:S05]  /*11a0*/  BSYNC B0 ;  /* 0x0000000000007941 */ /* 0x000fea0003800000 */
.L_x_17742:
[----:B------:R-:W0:Y:S01]  /*11b0*/  I2F.U32 R192, R192 ;  /* 0x000000c000c07306 */ /* 0x000e220000201000 */
[----:B------:R-:W-:Y:S01]  /*11c0*/  ISETP.NE.U32.AND P1, PT, RZ, c[0x0][0x178], PT ;  /* 0x00005e00ff007a0c */ /* 0x000fe20003f25070 */
[----:B------:R-:W-:Y:S01]  /*11d0*/  IMAD.MOV.U32 R213, RZ, RZ, 0x2f800000 ;  /* 0x2f800000ffd57424 */ /* 0x000fe200078e00ff */
[----:B-----5:R-:W-:Y:S01]  /*11e0*/  HADD2.F32 R194, -RZ, R188.H0_H0 ;  /* 0x200000bcffc27230 */ /* 0x020fe20000004100 */
[----:B------:R-:W-:Y:S02]  /*11f0*/  LOP3.LUT R204, R204, 0xffffffef, RZ, 0xc0, !PT ;  /* 0xffffffefcccc7812 */ /* 0x000fe400078ec0ff */
[----:B------:R-:W-:Y:S02]  /*1200*/  ISETP.NE.AND.EX P6, PT, RZ, c[0x0][0x17c], PT, P1 ;  /* 0x00005f00ff007a0c */ /* 0x000fe40003fc5310 */
[----:B------:R-:W-:-:S02]  /*1210*/  FMUL.FTZ R194, R194, c[0x0][0x1e8] ;  /* 0x00007a00c2c27a20 */ /* 0x000fc40000410000 */
        /* <DEDUP_REMOVED lines=12> */
.L_x_17746:
        /* <DEDUP_REMOVED lines=12> */
.L_x_17749:
[----:B------:R-:W-:Y:S02]  /*13a0*/  IMAD.MOV.U32 R192, RZ, RZ, R8 ;  /* 0x000000ffffc07224 */ /* 0x000fe400078e0008 */
.L_x_17750:
[----:B------:R-:W-:Y:S05]  /*13b0*/  BSYNC B0 ;  /* 0x0000000000007941 */ /* 0x000fea0003800000 */
.L_x_17748:
        /* <DEDUP_REMOVED lines=16> */
.L_x_17754:
[----:B------:R-:W-:Y:S05]  /*14c0*/  BSYNC B1 ;  /* 0x0000000000017941 */ /* 0x000fea0003800000 */
.L_x_17753:
        /* <DEDUP_REMOVED lines=44> */
.L_x_17752:
[----:B------:R-:W-:Y:S05]  /*1790*/  BSYNC B0 ;  /* 0x0000000000007941 */ /* 0x000fea0003800000 */
.L_x_17751:
        /* <DEDUP_REMOVED lines=10> */
.L_x_17747:
        /* <DEDUP_REMOVED lines=12> */
.L_x_17756:
[----:B------:R-:W-:Y:S02]  /*1900*/  IMAD.MOV.U32 R192, RZ, RZ, R8 ;  /* 0x000000ffffc07224 */ /* 0x000fe400078e0008 */
.L_x_17757:
[----:B------:R-:W-:Y:S05]  /*1910*/  BSYNC B0 ;  /* 0x0000000000007941 */ /* 0x000fea0003800000 */
.L_x_17755:
        /* <DEDUP_REMOVED lines=16> */
.L_x_17761:
[----:B------:R-:W-:Y:S05]  /*1a20*/  BSYNC B1 ;  /* 0x0000000000017941 */ /* 0x000fea0003800000 */
.L_x_17760:
        /* <DEDUP_REMOVED lines=44> */
.L_x_17759:
[----:B------:R-:W-:Y:S05]  /*1cf0*/  BSYNC B0 ;  /* 0x0000000000007941 */ /* 0x000fea0003800000 */
.L_x_17758:
        /* <DEDUP_REMOVED lines=14> */
.L_x_17762:
        /* <DEDUP_REMOVED lines=12> */
.L_x_17765:
[----:B------:R-:W-:Y:S02]  /*1ea0*/  IMAD.MOV.U32 R188, RZ, RZ, R8 ;  /* 0x000000ffffbc7224 */ /* 0x000fe400078e0008 */
.L_x_17766:
[----:B------:R-:W-:Y:S05]  /*1eb0*/  BSYNC B0 ;  /* 0x0000000000007941 */ /* 0x000fea0003800000 */
.L_x_17764:
        /* <DEDUP_REMOVED lines=16> */
.L_x_17770:
[----:B------:R-:W-:Y:S05]  /*1fc0*/  BSYNC B1 ;  /* 0x0000000000017941 */ /* 0x000fea0003800000 */
.L_x_17769:
        /* <DEDUP_REMOVED lines=44> */
.L_x_17768:
[----:B------:R-:W-:Y:S05]  /*2290*/  BSYNC B0 ;  /* 0x0000000000007941 */ /* 0x000fea0003800000 */
.L_x_17767:
        /* <DEDUP_REMOVED lines=10> */
.L_x_17763:
        /* <DEDUP_REMOVED lines=12> */
.L_x_17772:
[----:B------:R-:W-:Y:S02]  /*2400*/  IMAD.MOV.U32 R188, RZ, RZ, R8 ;  /* 0x000000ffffbc7224 */ /* 0x000fe400078e0008 */
.L_x_17773:
[----:B------:R-:W-:Y:S05]  /*2410*/  BSYNC B0 ;  /* 0x0000000000007941 */ /* 0x000fea0003800000 */
.L_x_17771:
        /* <DEDUP_REMOVED lines=16> */
.L_x_17777:
[----:B------:R-:W-:Y:S05]  /*2520*/  BSYNC B1 ;  /* 0x0000000000017941 */ /* 0x000fea0003800000 */
.L_x_17776:
        /* <DEDUP_REMOVED lines=44> */
.L_x_17775:
[----:B------:R-:W-:Y:S05]  /*27f0*/  BSYNC B0 ;  /* 0x0000000000007941 */ /* 0x000fea0003800000 */
.L_x_17774:
        /* <DEDUP_REMOVED lines=14> */
.L_x_17778:
        /* <DEDUP_REMOVED lines=12> */
.L_x_17781:
[----:B------:R-:W-:Y:S02]  /*29a0*/  IMAD.MOV.U32 R188, RZ, RZ, R8 ;  /* 0x000000ffffbc7224 */ /* 0x000fe400078e0008 */
.L_x_17782:
[----:B------:R-:W-:Y:S05]  /*29b0*/  BSYNC B0 ;  /* 0x0000000000007941 */ /* 0x000fea0003800000 */
.L_x_17780:
        /* <DEDUP_REMOVED lines=16> */
.L_x_17786:
[----:B------:R-:W-:Y:S05]  /*2ac0*/  BSYNC B1 ;  /* 0x0000000000017941 */ /* 0x000fea0003800000 */
.L_x_17785:
        /* <DEDUP_REMOVED lines=44> */
.L_x_17784:
[----:B------:R-:W-:Y:S05]  /*2d90*/  BSYNC B0 ;  /* 0x0000000000007941 */ /* 0x000fea0003800000 */
.L_x_17783:
        /* <DEDUP_REMOVED lines=10> */
.L_x_17779:
        /* <DEDUP_REMOVED lines=12> */
.L_x_17788:
[----:B------:R-:W-:Y:S02]  /*2f00*/  IMAD.MOV.U32 R188, RZ, RZ, R8 ;  /* 0x000000ffffbc7224 */ /* 0x000fe400078e0008 */
.L_x_17789:
[----:B------:R-:W-:Y:S05]  /*2f10*/  BSYNC B0 ;  /* 0x0000000000007941 */ /* 0x000fea0003800000 */
.L_x_17787:
        /* <DEDUP_REMOVED lines=16> */
.L_x_17793:
[----:B------:R-:W-:Y:S05]  /*3020*/  BSYNC B1 ;  /* 0x0000000000017941 */ /* 0x000fea0003800000 */
.L_x_17792:
        /* <DEDUP_REMOVED lines=44> */
.L_x_17791:
[----:B------:R-:W-:Y:S05]  /*32f0*/  BSYNC B0 ;  /* 0x0000000000007941 */ /* 0x000fea0003800000 */
.L_x_17790:
        /* <DEDUP_REMOVED lines=13> */
.L_x_17794:
        /* <DEDUP_REMOVED lines=12> */
.L_x_17797:
[----:B------:R-:W-:Y:S02]  /*3490*/  IMAD.MOV.U32 R188, RZ, RZ, R8 ;  /* 0x000000ffffbc7224 */ /* 0x000fe400078e0008 */
.L_x_17798:
[----:B------:R-:W-:Y:S05]  /*34a0*/  BSYNC B0 ;  /* 0x0000000000007941 */ /* 0x000fea0003800000 */
.L_x_17796:
        /* <DEDUP_REMOVED lines=16> */
.L_x_17802:
[----:B------:R-:W-:Y:S05]  /*35b0*/  BSYNC B1 ;  /* 0x0000000000017941 */ /* 0x000fea0003800000 */
.L_x_17801:
        /* <DEDUP_REMOVED lines=44> */
.L_x_17800:
[----:B------:R-:W-:Y:S05]  /*3880*/  BSYNC B0 ;  /* 0x0000000000007941 */ /* 0x000fea0003800000 */
.L_x_17799:
        /* <DEDUP_REMOVED lines=10> */
.L_x_17795:
        /* <DEDUP_REMOVED lines=12> */
.L_x_17804:
[----:B------:R-:W-:Y:S02]  /*39f0*/  IMAD.MOV.U32 R188, RZ, RZ, R8 ;  /* 0x000000ffffbc7224 */ /* 0x000fe400078e0008 */
.L_x_17805:
[----:B------:R-:W-:Y:S05]  /*3a00*/  BSYNC B0 ;  /* 0x0000000000007941 */ /* 0x000fea0003800000 */
.L_x_17803:
        /* <DEDUP_REMOVED lines=16> */
.L_x_17809:
[----:B------:R-:W-:Y:S05]  /*3b10*/  BSYNC B1 ;  /* 0x0000000000017941 */ /* 0x000fea0003800000 */
.L_x_17808:
        /* <DEDUP_REMOVED lines=44> */
.L_x_17807:
[----:B------:R-:W-:Y:S05]  /*3de0*/  BSYNC B0 ;  /* 0x0000000000007941 */ /* 0x000fea0003800000 */
.L_x_17806:
        /* <DEDUP_REMOVED lines=13> */
.L_x_17810:
        /* <DEDUP_REMOVED lines=12> */
.L_x_17813:
[----:B------:R-:W-:Y:S02]  /*3f80*/  IMAD.MOV.U32 R188, RZ, RZ, R8 ;  /* 0x000000ffffbc7224 */ /* 0x000fe400078e0008 */
.L_x_17814:
[----:B------:R-:W-:Y:S05]  /*3f90*/  BSYNC B0 ;  /* 0x0000000000007941 */ /* 0x000fea0003800000 */
.L_x_17812:
        /* <DEDUP_REMOVED lines=16> */
.L_x_17818:
[----:B------:R-:W-:Y:S05]  /*40a0*/  BSYNC B1 ;  /* 0x0000000000017941 */ /* 0x000fea0003800000 */
.L_x_17817:
        /* <DEDUP_REMOVED lines=44> */
.L_x_17816:
[----:B------:R-:W-:Y:S05]  /*4370*/  BSYNC B0 ;  /* 0x0000000000007941 */ /* 0x000fea0003800000 */
.L_x_17815:
        /* <DEDUP_REMOVED lines=10> */
.L_x_17811:
        /* <DEDUP_REMOVED lines=12> */
.L_x_17820:
[----:B------:R-:W-:Y:S02]  /*44e0*/  IMAD.MOV.U32 R188, RZ, RZ, R8 ;  /* 0x000000ffffbc7224 */ /* 0x000fe400078e0008 */
.L_x_17821:
[----:B------:R-:W-:Y:S05]  /*44f0*/  BSYNC B0 ;  /* 0x0000000000007941 */ /* 0x000fea0003800000 */
.L_x_17819:
        /* <DEDUP_REMOVED lines=16> */
.L_x_17825:
[----:B------:R-:W-:Y:S05]  /*4600*/  BSYNC B1 ;  /* 0x0000000000017941 */ /* 0x000fea0003800000 */
.L_x_17824:
        /* <DEDUP_REMOVED lines=44> */
.L_x_17823:
[----:B------:R-:W-:Y:S05]  /*48d0*/  BSYNC B0 ;  /* 0x0000000000007941 */ /* 0x000fea0003800000 */
.L_x_17822:
        /* <DEDUP_REMOVED lines=13> */
.L_x_17826:
        /* <DEDUP_REMOVED lines=12> */
.L_x_17829:
[----:B------:R-:W-:Y:S02]  /*4a70*/  IMAD.MOV.U32 R188, RZ, RZ, R8 ;  /* 0x000000ffffbc7224 */ /* 0x000fe400078e0008 */
.L_x_17830:
[----:B------:R-:W-:Y:S05]  /*4a80*/  BSYNC B0 ;  /* 0x0000000000007941 */ /* 0x000fea0003800000 */
.L_x_17828:
        /* <DEDUP_REMOVED lines=16> */
.L_x_17834:
[----:B------:R-:W-:Y:S05]  /*4b90*/  BSYNC B1 ;  /* 0x0000000000017941 */ /* 0x000fea0003800000 */
.L_x_17833:
        /* <DEDUP_REMOVED lines=44> */
.L_x_17832:
[----:B------:R-:W-:Y:S05]  /*4e60*/  BSYNC B0 ;  /* 0x0000000000007941 */ /* 0x000fea0003800000 */
.L_x_17831:
        /* <DEDUP_REMOVED lines=10> */
.L_x_17827:
        /* <DEDUP_REMOVED lines=12> */
.L_x_17836:
[----:B------:R-:W-:Y:S02]  /*4fd0*/  IMAD.MOV.U32 R188, RZ, RZ, R8 ;  /* 0x000000ffffbc7224 */ /* 0x000fe400078e0008 */
.L_x_17837:
[----:B------:R-:W-:Y:S05]  /*4fe0*/  BSYNC B0 ;  /* 0x0000000000007941 */ /* 0x000fea0003800000 */
.L_x_17835:
        /* <DEDUP_REMOVED lines=16> */
.L_x_17841:
[----:B------:R-:W-:Y:S05]  /*50f0*/  BSYNC B1 ;  /* 0x0000000000017941 */ /* 0x000fea0003800000 */
.L_x_17840:
        /* <DEDUP_REMOVED lines=44> */
.L_x_17839:
[----:B------:R-:W-:Y:S05]  /*53c0*/  BSYNC B0 ;  /* 0x0000000000007941 */ /* 0x000fea0003800000 */
.L_x_17838:
        /* <DEDUP_REMOVED lines=13> */
.L_x_17842:
        /* <DEDUP_REMOVED lines=12> */
.L_x_17845:
[----:B------:R-:W-:Y:S02]  /*5560*/  IMAD.MOV.U32 R188, RZ, RZ, R8 ;  /* 0x000000ffffbc7224 */ /* 0x000fe400078e0008 */
.L_x_17846:
[----:B------:R-:W-:Y:S05]  /*5570*/  BSYNC B0 ;  /* 0x0000000000007941 */ /* 0x000fea0003800000 */
.L_x_17844:
        /* <DEDUP_REMOVED lines=16> */
.L_x_17850:
[----:B------:R-:W-:Y:S05]  /*5680*/  BSYNC B1 ;  /* 0x0000000000017941 */ /* 0x000fea0003800000 */
.L_x_17849:
        /* <DEDUP_REMOVED lines=44> */
.L_x_17848:
[----:B------:R-:W-:Y:S05]  /*5950*/  BSYNC B0 ;  /* 0x0000000000007941 */ /* 0x000fea0003800000 */
.L_x_17847:
        /* <DEDUP_REMOVED lines=10> */
.L_x_17843:
        /* <DEDUP_REMOVED lines=12> */
.L_x_17852:
[----:B------:R-:W-:Y:S02]  /*5ac0*/  IMAD.MOV.U32 R188, RZ, RZ, R8 ;  /* 0x000000ffffbc7224 */ /* 0x000fe400078e0008 */
.L_x_17853:
[----:B------:R-:W-:Y:S05]  /*5ad0*/  BSYNC B0 ;  /* 0x0000000000007941 */ /* 0x000fea0003800000 */
.L_x_17851:
        /* <DEDUP_REMOVED lines=16> */
.L_x_17857:
[----:B------:R-:W-:Y:S05]  /*5be0*/  BSYNC B1 ;  /* 0x0000000000017941 */ /* 0x000fea0003800000 */
.L_x_17856:
        /* <DEDUP_REMOVED lines=44> */
.L_x_17855:
[----:B------:R-:W-:Y:S05]  /*5eb0*/  BSYNC B0 ;  /* 0x0000000000007941 */ /* 0x000fea0003800000 */
.L_x_17854:
        /* <DEDUP_REMOVED lines=14> */
.L_x_17858:
        /* <DEDUP_REMOVED lines=12> */
.L_x_17861:
[----:B------:R-:W-:Y:S02]  /*6060*/  IMAD.MOV.U32 R188, RZ, RZ, R8 ;  /* 0x000000ffffbc7224 */ /* 0x000fe400078e0008 */
.L_x_17862:
[----:B------:R-:W-:Y:S05]  /*6070*/  BSYNC B0 ;  /* 0x0000000000007941 */ /* 0x000fea0003800000 */
.L_x_17860:
        /* <DEDUP_REMOVED lines=18> */
.L_x_17866:
[----:B------:R-:W-:Y:S05]  /*61a0*/  BSYNC B1 ;  /* 0x0000000000017941 */ /* 0x000fea0003800000 */
.L_x_17865:
        /* <DEDUP_REMOVED lines=44> */
.L_x_17864:
[----:B------:R-:W-:Y:S05]  /*6470*/  BSYNC B0 ;  /* 0x0000000000007941 */ /* 0x000fea0003800000 */
.L_x_17863:
        /* <DEDUP_REMOVED lines=10> */
.L_x_17859:
[----:B------:R-:W-:Y:S01]  /*6520*/  SEL R189, RZ, 0x10000, P4 ;  /* 0x00010000ffbd7807 */ /* 0x000fe20002000000 */
[----:B------:R-:W-:Y:S01]  /*6530*/  HFMA2.MMA R212, -RZ, RZ, 0, 4.76837158203125e-07 ;  /* 0x00000008ffd47435 */ /* 0x000fe200000001ff */
[----:B------:R-:W-:Y:S01]  /*6540*/  SEL R188, RZ, 0x100, P3 ;  /* 0x00000100ffbc7807 */ /* 0x000fe20001800000 */
[----:B------:R-:W-:Y:S01]  /*6550*/  IMAD.WIDE.U32 R218, R203, R214, c[0x0][0x188] ;  /* 0x00006200cbda7625 */ /* 0x000fe200078e00d6 */
[----:B------:R-:W-:Y:S02]  /*6560*/  ISETP.NE.AND P4, PT, R205, RZ, PT ;  /* 0x000000ffcd00720c */ /* 0x000fe40003f85270 */
[----:B------:R-:W-:Y:S02]  /*6570*/  ISETP.NE.AND P3, PT, R209, RZ, PT ;  /* 0x000000ffd100720c */ /* 0x000fe40003f65270 */
[----:B------:R-:W-:Y:S02]  /*6580*/  SEL R216, RZ, 0x1, P1 ;  /* 0x00000001ffd87807 */ /* 0x000fe40000800000 */
[----:B------:R-:W-:Y:S01]  /*6590*/  SEL R206, RZ, 0x1, P3 ;  /* 0x00000001ffce7807 */ /* 0x000fe20001800000 */
[----:B------:R-:W-:Y:S01]  /*65a0*/  IMAD.WIDE.U32 R220, R203, R212, c[0x0][0x190] ;  /* 0x00006400cbdc7625 */ /* 0x000fe200078e00d4 */
[----:B------:R-:W-:-:S02]  /*65b0*/  SEL R210, RZ, 0x1, P4 ;  /* 0x00000001ffd27807 */ /* 0x000fc40002000000 */
[----:B------:R-:W-:Y:S01]  /*65c0*/  SEL R190, RZ, 0x1000000, P5 ;  /* 0x01000000ffbe7807 */ /* 0x000fe20002800000 */
[----:B------:R-:W-:Y:S01]  /*65d0*/  IMAD.WIDE.U32 R216, R216, 0x1000000, RZ ;  /* 0x01000000d8d87825 */ /* 0x000fe200078e00ff */
[----:B------:R-:W-:Y:S02]  /*65e0*/  ISETP.NE.AND P5, PT, R195, RZ, PT ;  /* 0x000000ffc300720c */ /* 0x000fe40003fa5270 */
[----:B------:R-:W-:Y:S01]  /*65f0*/  SEL R223, RZ, 0x1, P2 ;  /* 0x00000001ffdf7807 */ /* 0x000fe20001000000 */
[----:B------:R-:W-:Y:S01]  /*6600*/  IMAD.WIDE.U32 R206, R206, 0x10000, RZ ;  /* 0x00010000cece7825 */ /* 0x000fe200078e00ff */
[----:B------:R-:W-:Y:S02]  /*6610*/  LOP3.LUT R188, R188, R190, R189, 0xfe, !PT ;  /* 0x000000bebcbc7212 */ /* 0x000fe400078efebd */
[----:B------:R-:W-:Y:S01]  /*6620*/  SEL R195, RZ, 0x1, P5 ;  /* 0x00000001ffc37807 */ /* 0x000fe20002800000 */
[----:B------:R-:W-:Y:S01]  /*6630*/  IMAD.WIDE.U32 R210, R210, 0x100, RZ ;  /* 0x00000100d2d27825 */ /* 0x000fe200078e00ff */
[----:B------:R-:W-:-:S02]  /*6640*/  LOP3.LUT R223, R217, R188, R223, 0xfe, !PT ;  /* 0x000000bcd9df7212 */ /* 0x000fc400078efedf */
[----:B------:R-:W-:Y:S02]  /*6650*/  F2FP.PACK_AB R191, R202, R200 ;  /* 0x000000c8cabf723e */ /* 0x000fe400000000ff */
[----:B------:R-:W-:Y:S02]  /*6660*/  LOP3.LUT R216, R210, R216, R206, 0xfe, !PT ;  /* 0x000000d8d2d87212 */ /* 0x000fe400078efece */
[----:B------:R-:W-:Y:S02]  /*6670*/  F2FP.PACK_AB R190, R197, R193 ;  /* 0x000000c1c5be723e */ /* 0x000fe400000000ff */
[----:B------:R-:W-:Y:S02]  /*6680*/  F2FP.PACK_AB R189, R208, R198 ;  /* 0x000000c6d0bd723e */ /* 0x000fe400000000ff */
[----:B------:R-:W-:Y:S02]  /*6690*/  F2FP.PACK_AB R188, R199, R194 ;  /* 0x000000c2c7bc723e */ /* 0x000fe400000000ff */
[----:B------:R-:W-:-:S02]  /*66a0*/  LOP3.LUT R223, R211, R223, R207, 0xfe, !PT ;  /* 0x000000dfd3df7212 */ /* 0x000fc400078efecf */
        /* <DEDUP_REMOVED lines=28> */
.L_x_17867:
        /* <DEDUP_REMOVED lines=15> */
.L_x_17869:
[----:B-1----:R-:W-:Y:S02]  /*6960*/  IMAD.MOV.U32 R195, RZ, RZ, R8 ;  /* 0x000000ffffc37224 */ /* 0x002fe400078e0008 */
.L_x_17870:
[----:B------:R-:W-:Y:S05]  /*6970*/  BSYNC B0 ;  /* 0x0000000000007941 */ /* 0x000fea0003800000 */
.L_x_17868:
        /* <DEDUP_REMOVED lines=16> */
.L_x_17874:
[----:B------:R-:W-:Y:S05]  /*6a80*/  BSYNC B1 ;  /* 0x0000000000017941 */ /* 0x000fea0003800000 */
.L_x_17873:
        /* <DEDUP_REMOVED lines=44> */
.L_x_17872:
[----:B------:R-:W-:Y:S05]  /*6d50*/  BSYNC B0 ;  /* 0x0000000000007941 */ /* 0x000fea0003800000 */
.L_x_17871:
        /* <DEDUP_REMOVED lines=16> */
.L_x_17875:
        /* <DEDUP_REMOVED lines=12> */
.L_x_17878:
[----:B------:R-:W-:Y:S02]  /*6f20*/  IMAD.MOV.U32 R195, RZ, RZ, R8 ;  /* 0x000000ffffc37224 */ /* 0x000fe400078e0008 */
.L_x_17879:
[----:B------:R-:W-:Y:S05]  /*6f30*/  BSYNC B0 ;  /* 0x0000000000007941 */ /* 0x000fea0003800000 */
.L_x_17877:
        /* <DEDUP_REMOVED lines=16> */
.L_x_17883:
[----:B------:R-:W-:Y:S05]  /*7040*/  BSYNC B1 ;  /* 0x0000000000017941 */ /* 0x000fea0003800000 */
.L_x_17882:
        /* <DEDUP_REMOVED lines=44> */
.L_x_17881:
[----:B------:R-:W-:Y:S05]  /*7310*/  BSYNC B0 ;  /* 0x0000000000007941 */ /* 0x000fea0003800000 */
.L_x_17880:
        /* <DEDUP_REMOVED lines=10> */
.L_x_17876:
        /* <DEDUP_REMOVED lines=12> */
.L_x_17885:
[----:B------:R-:W-:Y:S02]  /*7480*/  IMAD.MOV.U32 R195, RZ, RZ, R8 ;  /* 0x000000ffffc37224 */ /* 0x000fe400078e0008 */
.L_x_17886:
[----:B------:R-:W-:Y:S05]  /*7490*/  BSYNC B0 ;  /* 0x0000000000007941 */ /* 0x000fea0003800000 */
.L_x_17884:
        /* <DEDUP_REMOVED lines=16> */
.L_x_17890:
[----:B------:R-:W-:Y:S05]  /*75a0*/  BSYNC B1 ;  /* 0x0000000000017941 */ /* 0x000fea0003800000 */
.L_x_17889:
        /* <DEDUP_REMOVED lines=44> */
.L_x_17888:
[----:B------:R-:W-:Y:S05]  /*7870*/  BSYNC B0 ;  /* 0x0000000000007941 */ /* 0x000fea0003800000 */
.L_x_17887:
        /* <DEDUP_REMOVED lines=14> */
.L_x_17891:
        /* <DEDUP_REMOVED lines=12> */
.L_x_17894:
[----:B------:R-:W-:Y:S02]  /*7a20*/  IMAD.MOV.U32 R188, RZ, RZ, R8 ;  /* 0x000000ffffbc7224 */ /* 0x000fe400078e0008 */
.L_x_17895:
[----:B------:R-:W-:Y:S05]  /*7a30*/  BSYNC B0 ;  /* 0x0000000000007941 */ /* 0x000fea0003800000 */
.L_x_17893:
        /* <DEDUP_REMOVED lines=16> */
.L_x_17899:
[----:B------:R-:W-:Y:S05]  /*7b40*/  BSYNC B1 ;  /* 0x0000000000017941 */ /* 0x000fea0003800000 */
.L_x_17898:
        /* <DEDUP_REMOVED lines=44> */
.L_x_17897:
[----:B------:R-:W-:Y:S05]  /*7e10*/  BSYNC B0 ;  /* 0x0000000000007941 */ /* 0x000fea0003800000 */
.L_x_17896:
        /* <DEDUP_REMOVED lines=10> */
.L_x_17892:
        /* <DEDUP_REMOVED lines=12> */
.L_x_17901:
[----:B------:R-:W-:Y:S02]  /*7f80*/  IMAD.MOV.U32 R188, RZ, RZ, R8 ;  /* 0x000000ffffbc7224 */ /* 0x000fe400078e0008 */
.L_x_17902:
[----:B------:R-:W-:Y:S05]  /*7f90*/  BSYNC B0 ;  /* 0x0000000000007941 */ /* 0x000fea0003800000 */
.L_x_17900:
        /* <DEDUP_REMOVED lines=16> */
.L_x_17906:
[----:B------:R-:W-:Y:S05]  /*80a0*/  BSYNC B1 ;  /* 0x0000000000017941 */ /* 0x000fea0003800000 */
.L_x_17905:
        /* <DEDUP_REMOVED lines=44> */
.L_x_17904:
[----:B------:R-:W-:Y:S05]  /*8370*/  BSYNC B0 ;  /* 0x0000000000007941 */ /* 0x000fea0003800000 */
.L_x_17903:
        /* <DEDUP_REMOVED lines=14> */
.L_x_17907:
        /* <DEDUP_REMOVED lines=12> */
.L_x_17910:
[----:B------:R-:W-:Y:S02]  /*8520*/  IMAD.MOV.U32 R188, RZ, RZ, R8 ;  /* 0x000000ffffbc7224 */ /* 0x000fe400078e0008 */
.L_x_17911:
[----:B------:R-:W-:Y:S05]  /*8530*/  BSYNC B0 ;  /* 0x0000000000007941 */ /* 0x000fea0003800000 */
.L_x_17909:
        /* <DEDUP_REMOVED lines=16> */
.L_x_17915:
[----:B------:R-:W-:Y:S05]  /*8640*/  BSYNC B1 ;  /* 0x0000000000017941 */ /* 0x000fea0003800000 */
.L_x_17914:
        /* <DEDUP_REMOVED lines=44> */
.L_x_17913:
[----:B------:R-:W-:Y:S05]  /*8910*/  BSYNC B0 ;  /* 0x0000000000007941 */ /* 0x000fea0003800000 */
.L_x_17912:
        /* <DEDUP_REMOVED lines=10> */
.L_x_17908:
        /* <DEDUP_REMOVED lines=12> */
.L_x_17917:
[----:B------:R-:W-:Y:S02]  /*8a80*/  IMAD.MOV.U32 R188, RZ, RZ, R8 ;  /* 0x000000ffffbc7224 */ /* 0x000fe400078e0008 */
.L_x_17918:
[----:B------:R-:W-:Y:S05]  /*8a90*/  BSYNC B0 ;  /* 0x0000000000007941 */ /* 0x000fea0003800000 */
.L_x_17916:
        /* <DEDUP_REMOVED lines=16> */
.L_x_17922:
[----:B------:R-:W-:Y:S05]  /*8ba0*/  BSYNC B1 ;  /* 0x0000000000017941 */ /* 0x000fea0003800000 */
.L_x_17921:
        /* <DEDUP_REMOVED lines=44> */
.L_x_17920:
[----:B------:R-:W-:Y:S05]  /*8e70*/  BSYNC B0 ;  /* 0x0000000000007941 */ /* 0x000fea0003800000 */
.L_x_17919:
        /* <DEDUP_REMOVED lines=13> */
.L_x_17923:
        /* <DEDUP_REMOVED lines=12> */
.L_x_17926:
[----:B------:R-:W-:Y:S02]  /*9010*/  IMAD.MOV.U32 R201, RZ, RZ, R8 ;  /* 0x000000ffffc97224 */ /* 0x000fe400078e0008 */
.L_x_17927:
[----:B------:R-:W-:Y:S05]  /*9020*/  BSYNC B0 ;  /* 0x0000000000007941 */ /* 0x000fea0003800000 */
.L_x_17925:
        /* <DEDUP_REMOVED lines=16> */
.L_x_17931:
[----:B------:R-:W-:Y:S05]  /*9130*/  BSYNC B1 ;  /* 0x0000000000017941 */ /* 0x000fea0003800000 */
.L_x_17930:
        /* <DEDUP_REMOVED lines=44> */
.L_x_17929:
[----:B------:R-:W-:Y:S05]  /*9400*/  BSYNC B0 ;  /* 0x0000000000007941 */ /* 0x000fea0003800000 */
.L_x_17928:
        /* <DEDUP_REMOVED lines=10> */
.L_x_17924:
        /* <DEDUP_REMOVED lines=12> */
.L_x_17933:
[----:B------:R-:W-:Y:S02]  /*9570*/  IMAD.MOV.U32 R209, RZ, RZ, R8 ;  /* 0x000000ffffd17224 */ /* 0x000fe400078e0008 */
.L_x_17934:
[----:B------:R-:W-:Y:S05]  /*9580*/  BSYNC B0 ;  /* 0x0000000000007941 */ /* 0x000fea0003800000 */
.L_x_17932:
        /* <DEDUP_REMOVED lines=16> */
.L_x_17938:
[----:B------:R-:W-:Y:S05]  /*9690*/  BSYNC B1 ;  /* 0x0000000000017941 */ /* 0x000fea0003800000 */
.L_x_17937:
        /* <DEDUP_REMOVED lines=44> */
.L_x_17936:
[----:B------:R-:W-:Y:S05]  /*9960*/  BSYNC B0 ;  /* 0x0000000000007941 */ /* 0x000fea0003800000 */
.L_x_17935:
        /* <DEDUP_REMOVED lines=13> */
.L_x_17939:
        /* <DEDUP_REMOVED lines=12> */
.L_x_17942:
[----:B------:R-:W-:Y:S02]  /*9b00*/  MOV R209, R8 ;  /* 0x0000000800d17202 */ /* 0x000fe40000000f00 */
.L_x_17943:
[----:B------:R-:W-:Y:S05]  /*9b10*/  BSYNC B0 ;  /* 0x0000000000007941 */ /* 0x000fea0003800000 */
.L_x_17941:
        /* <DEDUP_REMOVED lines=16> */
.L_x_17947:
[----:B------:R-:W-:Y:S05]  /*9c20*/  BSYNC B1 ;  /* 0x0000000000017941 */ /* 0x000fea0003800000 */
.L_x_17946:
        /* <DEDUP_REMOVED lines=44> */
.L_x_17945:
[----:B------:R-:W-:Y:S05]  /*9ef0*/  BSYNC B0 ;  /* 0x0000000000007941 */ /* 0x000fea0003800000 */
.L_x_17944:
        /* <DEDUP_REMOVED lines=10> */
.L_x_17940:
        /* <DEDUP_REMOVED lines=12> */
.L_x_17949:
[----:B------:R-:W-:Y:S02]  /*a060*/  MOV R209, R8 ;  /* 0x0000000800d17202 */ /* 0x000fe40000000f00 */
.L_x_17950:
[----:B------:R-:W-:Y:S05]  /*a070*/  BSYNC B0 ;  /* 0x0000000000007941 */ /* 0x000fea0003800000 */
.L_x_17948:
        /* <DEDUP_REMOVED lines=16> */
.L_x_17954:
[----:B------:R-:W-:Y:S05]  /*a180*/  BSYNC B1 ;  /* 0x0000000000017941 */ /* 0x000fea0003800000 */
.L_x_17953:
        /* <DEDUP_REMOVED lines=44> */
.L_x_17952:
[----:B------:R-:W-:Y:S05]  /*a450*/  BSYNC B0 ;  /* 0x0000000000007941 */ /* 0x000fea0003800000 */
.L_x_17951:
        /* <DEDUP_REMOVED lines=13> */
.L_x_17955:
        /* <DEDUP_REMOVED lines=12> */
.L_x_17958:
[----:B------:R-:W-:Y:S02]  /*a5f0*/  IMAD.MOV.U32 R190, RZ, RZ, R8 ;  /* 0x000000ffffbe7224 */ /* 0x000fe400078e0008 */
.L_x_17959:
[----:B------:R-:W-:Y:S05]  /*a600*/  BSYNC B0 ;  /* 0x0000000000007941 */ /* 0x000fea0003800000 */
.L_x_17957:
        /* <DEDUP_REMOVED lines=16> */
.L_x_17963:
[----:B------:R-:W-:Y:S05]  /*a710*/  BSYNC B1 ;  /* 0x0000000000017941 */ /* 0x000fea0003800000 */
.L_x_17962:
        /* <DEDUP_REMOVED lines=44> */
.L_x_17961:
[----:B------:R-:W-:Y:S05]  /*a9e0*/  BSYNC B0 ;  /* 0x0000000000007941 */ /* 0x000fea0003800000 */
.L_x_17960:
        /* <DEDUP_REMOVED lines=10> */
.L_x_17956:
        /* <DEDUP_REMOVED lines=12> */
.L_x_17965:
[----:B------:R-:W-:Y:S02]  /*ab50*/  IMAD.MOV.U32 R190, RZ, RZ, R8 ;  /* 0x000000ffffbe7224 */ /* 0x000fe400078e0008 */
.L_x_17966:
[----:B------:R-:W-:Y:S05]  /*ab60*/  BSYNC B0 ;  /* 0x0000000000007941 */ /* 0x000fea0003800000 */
.L_x_17964:
        /* <DEDUP_REMOVED lines=16> */
.L_x_17970:
[----:B------:R-:W-:Y:S05]  /*ac70*/  BSYNC B1 ;  /* 0x0000000000017941 */ /* 0x000fea0003800000 */
.L_x_17969:
        /* <DEDUP_REMOVED lines=44> */
.L_x_17968:
[----:B------:R-:W-:Y:S05]  /*af40*/  BSYNC B0 ;  /* 0x0000000000007941 */ /* 0x000fea0003800000 */
.L_x_17967:
        /* <DEDUP_REMOVED lines=13> */
.L_x_17971:
        /* <DEDUP_REMOVED lines=12> */
.L_x_17974:
[----:B------:R-:W-:Y:S02]  /*b0e0*/  IMAD.MOV.U32 R190, RZ, RZ, R8 ;  /* 0x000000ffffbe7224 */ /* 0x000fe400078e0008 */
.L_x_17975:
[----:B------:R-:W-:Y:S05]  /*b0f0*/  BSYNC B0 ;  /* 0x0000000000007941 */ /* 0x000fea0003800000 */
.L_x_17973:
        /* <DEDUP_REMOVED lines=16> */
.L_x_17979:
[----:B------:R-:W-:Y:S05]  /*b200*/  BSYNC B1 ;  /* 0x0000000000017941 */ /* 0x000fea0003800000 */
.L_x_17978:
        /* <DEDUP_REMOVED lines=44> */
.L_x_17977:
[----:B------:R-:W-:Y:S05]  /*b4d0*/  BSYNC B0 ;  /* 0x0000000000007941 */ /* 0x000fea0003800000 */
.L_x_17976:
        /* <DEDUP_REMOVED lines=10> */
.L_x_17972:
        /* <DEDUP_REMOVED lines=12> */
.L_x_17981:
[----:B------:R-:W-:Y:S02]  /*b640*/  IMAD.MOV.U32 R190, RZ, RZ, R8 ;  /* 0x000000ffffbe7224 */ /* 0x000fe400078e0008 */
.L_x_17982:
[----:B------:R-:W-:Y:S05]  /*b650*/  BSYNC B0 ;  /* 0x0000000000007941 */ /* 0x000fea0003800000 */
.L_x_17980:
        /* <DEDUP_REMOVED lines=16> */
.L_x_17986:
[----:B------:R-:W-:Y:S05]  /*b760*/  BSYNC B1 ;  /* 0x0000000000017941 */ /* 0x000fea0003800000 */
.L_x_17985:
        /* <DEDUP_REMOVED lines=44> */
.L_x_17984:
[----:B------:R-:W-:Y:S05]  /*ba30*/  BSYNC B0 ;  /* 0x0000000000007941 */ /* 0x000fea0003800000 */
.L_x_17983:
        /* <DEDUP_REMOVED lines=14> */
.L_x_17987:
        /* <DEDUP_REMOVED lines=12> */
.L_x_17990:
[----:B------:R-:W-:Y:S02]  /*bbe0*/  IMAD.MOV.U32 R220, RZ, RZ, R8 ;  /* 0x000000ffffdc7224 */ /* 0x000fe400078e0008 */
.L_x_17991:
[----:B------:R-:W-:Y:S05]  /*bbf0*/  BSYNC B0 ;  /* 0x0000000000007941 */ /* 0x000fea0003800000 */
.L_x_17989:
        /* <DEDUP_REMOVED lines=18> */
.L_x_17995:
[----:B------:R-:W-:Y:S05]  /*bd20*/  BSYNC B1 ;  /* 0x0000000000017941 */ /* 0x000fea0003800000 */
.L_x_17994:
        /* <DEDUP_REMOVED lines=44> */
.L_x_17993:
[----:B------:R-:W-:Y:S05]  /*bff0*/  BSYNC B0 ;  /* 0x0000000000007941 */ /* 0x000fea0003800000 */
.L_x_17992:
        /* <DEDUP_REMOVED lines=10> */
.L_x_17988:
        /* <DEDUP_REMOVED lines=52> */
.L_x_17996:
        /* <DEDUP_REMOVED lines=15> */
.L_x_17998:
[----:B-1----:R-:W-:Y:S02]  /*c4d0*/  IMAD.MOV.U32 R205, RZ, RZ, R8 ;  /* 0x000000ffffcd7224 */ /* 0x002fe400078e0008 */
.L_x_17999:
[----:B------:R-:W-:Y:S05]  /*c4e0*/  BSYNC B0 ;  /* 0x0000000000007941 */ /* 0x000fea0003800000 */
.L_x_17997:
        /* <DEDUP_REMOVED lines=16> */
.L_x_18003:
[----:B------:R-:W-:Y:S05]  /*c5f0*/  BSYNC B1 ;  /* 0x0000000000017941 */ /* 0x000fea0003800000 */
.L_x_18002:
        /* <DEDUP_REMOVED lines=44> */
.L_x_18001:
[----:B------:R-:W-:Y:S05]  /*c8c0*/  BSYNC B0 ;  /* 0x0000000000007941 */ /* 0x000fea0003800000 */
.L_x_18000:
        /* <DEDUP_REMOVED lines=16> */
.L_x_18004:
        /* <DEDUP_REMOVED lines=12> */
.L_x_18007:
[----:B------:R-:W-:Y:S02]  /*ca90*/  IMAD.MOV.U32 R205, RZ, RZ, R8 ;  /* 0x000000ffffcd7224 */ /* 0x000fe400078e0008 */
.L_x_18008:
[----:B------:R-:W-:Y:S05]  /*caa0*/  BSYNC B0 ;  /* 0x0000000000007941 */ /* 0x000fea0003800000 */
.L_x_18006:
        /* <DEDUP_REMOVED lines=16> */
.L_x_18012:
[----:B------:R-:W-:Y:S05]  /*cbb0*/  BSYNC B1 ;  /* 0x0000000000017941 */ /* 0x000fea0003800000 */
.L_x_18011:
        /* <DEDUP_REMOVED lines=44> */
.L_x_18010:
[----:B------:R-:W-:Y:S05]  /*ce80*/  BSYNC B0 ;  /* 0x0000000000007941 */ /* 0x000fea0003800000 */
.L_x_18009:
        /* <DEDUP_REMOVED lines=10> */
.L_x_18005:
        /* <DEDUP_REMOVED lines=12> */
.L_x_18014:
[----:B------:R-:W-:Y:S02]  /*cff0*/  IMAD.MOV.U32 R205, RZ, RZ, R8 ;  /* 0x000000ffffcd7224 */ /* 0x000fe400078e0008 */
.L_x_18015:
[----:B------:R-:W-:Y:S05]  /*d000*/  BSYNC B0 ;  /* 0x0000000000007941 */ /* 0x000fea0003800000 */
.L_x_18013:
        /* <DEDUP_REMOVED lines=16> */
.L_x_18019:
[----:B------:R-:W-:Y:S05]  /*d110*/  BSYNC B1 ;  /* 0x0000000000017941 */ /* 0x000fea0003800000 */
.L_x_18018:
        /* <DEDUP_REMOVED lines=44> */
.L_x_18017:
[----:B------:R-:W-:Y:S05]  /*d3e0*/  BSYNC B0 ;  /* 0x0000000000007941 */ /* 0x000fea0003800000 */
.L_x_18016:
        /* <DEDUP_REMOVED lines=15> */
.L_x_18020:
        /* <DEDUP_REMOVED lines=12> */
.L_x_18023:
[----:B------:R-:W-:Y:S02]  /*d5a0*/  IMAD.MOV.U32 R188, RZ, RZ, R8 ;  /* 0x000000ffffbc7224 */ /* 0x000fe400078e0008 */
.L_x_18024:
[----:B------:R-:W-:Y:S05]  /*d5b0*/  BSYNC B0 ;  /* 0x0000000000007941 */ /* 0x000fea0003800000 */
.L_x_18022:
        /* <DEDUP_REMOVED lines=16> */
.L_x_18028:
[----:B------:R-:W-:Y:S05]  /*d6c0*/  BSYNC B1 ;  /* 0x0000000000017941 */ /* 0x000fea0003800000 */
.L_x_18027:
        /* <DEDUP_REMOVED lines=44> */
.L_x_18026:
[----:B------:R-:W-:Y:S05]  /*d990*/  BSYNC B0 ;  /* 0x0000000000007941 */ /* 0x000fea0003800000 */
.L_x_18025:
        /* <DEDUP_REMOVED lines=10> */
.L_x_18021:
        /* <DEDUP_REMOVED lines=12> */
.L_x_18030:
[----:B------:R-:W-:Y:S02]  /*db00*/  IMAD.MOV.U32 R188, RZ, RZ, R8 ;  /* 0x000000ffffbc7224 */ /* 0x000fe400078e0008 */
.L_x_18031:
[----:B------:R-:W-:Y:S05]  /*db10*/  BSYNC B0 ;  /* 0x0000000000007941 */ /* 0x000fea0003800000 */
.L_x_18029:
        /* <DEDUP_REMOVED lines=16> */
.L_x_18035:
[----:B------:R-:W-:Y:S05]  /*dc20*/  BSYNC B1 ;  /* 0x0000000000017941 */ /* 0x000fea0003800000 */
.L_x_18034:
        /* <DEDUP_REMOVED lines=44> */
.L_x_18033:
[----:B------:R-:W-:Y:S05]  /*def0*/  BSYNC B0 ;  /* 0x0000000000007941 */ /* 0x000fea0003800000 */
.L_x_18032:
        /* <DEDUP_REMOVED lines=15> */
.L_x_18036:
        /* <DEDUP_REMOVED lines=12> */
.L_x_18039:
[----:B------:R-:W-:Y:S02]  /*e0b0*/  IMAD.MOV.U32 R188, RZ, RZ, R8 ;  /* 0x000000ffffbc7224 */ /* 0x000fe400078e0008 */
.L_x_18040:
[----:B------:R-:W-:Y:S05]  /*e0c0*/  BSYNC B0 ;  /* 0x0000000000007941 */ /* 0x000fea0003800000 */
.L_x_18038:
        /* <DEDUP_REMOVED lines=16> */
.L_x_18044:
[----:B------:R-:W-:Y:S05]  /*e1d0*/  BSYNC B1 ;  /* 0x0000000000017941 */ /* 0x000fea0003800000 */
.L_x_18043:
        /* <DEDUP_REMOVED lines=44> */
.L_x_18042:
[----:B------:R-:W-:Y:S05]  /*e4a0*/  BSYNC B0 ;  /* 0x0000000000007941 */ /* 0x000fea0003800000 */
.L_x_18041:
        /* <DEDUP_REMOVED lines=10> */
.L_x_18037:
        /* <DEDUP_REMOVED lines=12> */
.L_x_18046:
[----:B------:R-:W-:Y:S02]  /*e610*/  IMAD.MOV.U32 R188, RZ, RZ, R8 ;  /* 0x000000ffffbc7224 */ /* 0x000fe400078e0008 */
.L_x_18047:
[----:B------:R-:W-:Y:S05]  /*e620*/  BSYNC B0 ;  /* 0x0000000000007941 */ /* 0x000fea0003800000 */
.L_x_18045:
        /* <DEDUP_REMOVED lines=16> */
.L_x_18051:
[----:B------:R-:W-:Y:S05]  /*e730*/  BSYNC B1 ;  /* 0x0000000000017941 */ /* 0x000fea0003800000 */
.L_x_18050:
        /* <DEDUP_REMOVED lines=44> */
.L_x_18049:
[----:B------:R-:W-:Y:S05]  /*ea00*/  BSYNC B0 ;  /* 0x0000000000007941 */ /* 0x000fea0003800000 */
.L_x_18048:
        /* <DEDUP_REMOVED lines=13> */
.L_x_18052:
        /* <DEDUP_REMOVED lines=12> */
.L_x_18055:
[----:B------:R-:W-:Y:S02]  /*eba0*/  MOV R205, R8 ;  /* 0x0000000800cd7202 */ /* 0x000fe40000000f00 */
.L_x_18056:
[----:B------:R-:W-:Y:S05]  /*ebb0*/  BSYNC B0 ;  /* 0x0000000000007941 */ /* 0x000fea0003800000 */
.L_x_18054:
        /* <DEDUP_REMOVED lines=16> */
.L_x_18060:
[----:B------:R-:W-:Y:S05]  /*ecc0*/  BSYNC B1 ;  /* 0x0000000000017941 */ /* 0x000fea0003800000 */
.L_x_18059:
        /* <DEDUP_REMOVED lines=44> */
.L_x_18058:
[----:B------:R-:W-:Y:S05]  /*ef90*/  BSYNC B0 ;  /* 0x0000000000007941 */ /* 0x000fea0003800000 */
.L_x_18057:
        /* <DEDUP_REMOVED lines=10> */
.L_x_18053:
        /* <DEDUP_REMOVED lines=12> */
.L_x_18062:
[----:B------:R-:W-:Y:S02]  /*f100*/  MOV R205, R8 ;  /* 0x0000000800cd7202 */ /* 0x000fe40000000f00 */
.L_x_18063:
[----:B------:R-:W-:Y:S05]  /*f110*/  BSYNC B0 ;  /* 0x0000000000007941 */ /* 0x000fea0003800000 */
.L_x_18061:
        /* <DEDUP_REMOVED lines=16> */
.L_x_18067:
[----:B------:R-:W-:Y:S05]  /*f220*/  BSYNC B1 ;  /* 0x0000000000017941 */ /* 0x000fea0003800000 */
.L_x_18066:
        /* <DEDUP_REMOVED lines=44> */
.L_x_18065:
[----:B------:R-:W-:Y:S05]  /*f4f0*/  BSYNC B0 ;  /* 0x0000000000007941 */ /* 0x000fea0003800000 */
.L_x_18064:
        /* <DEDUP_REMOVED lines=13> */
.L_x_18068:
        /* <DEDUP_REMOVED lines=12> */
.L_x_18071:
[----:B------:R-:W-:Y:S02]  /*f690*/  IMAD.MOV.U32 R205, RZ, RZ, R8 ;  /* 0x000000ffffcd7224 */ /* 0x000fe400078e0008 */
.L_x_18072:
[----:B------:R-:W-:Y:S05]  /*f6a0*/  BSYNC B0 ;  /* 0x0000000000007941 */ /* 0x000fea0003800000 */
.L_x_18070:
        /* <DEDUP_REMOVED lines=16> */
.L_x_18076:
[----:B------:R-:W-:Y:S05]  /*f7b0*/  BSYNC B1 ;  /* 0x0000000000017941 */ /* 0x000fea0003800000 */
.L_x_18075:
        /* <DEDUP_REMOVED lines=44> */
.L_x_18074:
[----:B------:R-:W-:Y:S05]  /*fa80*/  BSYNC B0 ;  /* 0x0000000000007941 */ /* 0x000fea0003800000 */
.L_x_18073:
        /* <DEDUP_REMOVED lines=10> */
.L_x_18069:
        /* <DEDUP_REMOVED lines=12> */
.L_x_18078:
[----:B------:R-:W-:Y:S02]  /*fbf0*/  IMAD.MOV.U32 R205, RZ, RZ, R8 ;  /* 0x000000ffffcd7224 */ /* 0x000fe400078e0008 */
.L_x_18079:
[----:B------:R-:W-:Y:S05]  /*fc00*/  BSYNC B0 ;  /* 0x0000000000007941 */ /* 0x000fea0003800000 */
.L_x_18077:
        /* <DEDUP_REMOVED lines=16> */
.L_x_18083:
[----:B------:R-:W-:Y:S05]  /*fd10*/  BSYNC B1 ;  /* 0x0000000000017941 */ /* 0x000fea0003800000 */
.L_x_18082:
        /* <DEDUP_REMOVED lines=44> */
.L_x_18081:
[----:B------:R-:W-:Y:S05]  /*ffe0*/  BSYNC B0 ;  /* 0x0000000000007941 */ /* 0x000fea0003800000 */
.L_x_18080:
        /* <DEDUP_REMOVED lines=13> */
.L_x_18084:
        /* <DEDUP_REMOVED lines=12> */
.L_x_18087:
[----:B------:R-:W-:Y:S02]  /*10180*/  IMAD.MOV.U32 R190, RZ, RZ, R8 ;  /* 0x000000ffffbe7224 */ /* 0x000fe400078e0008 */
.L_x_18088:
[----:B------:R-:W-:Y:S05]  /*10190*/  BSYNC B0 ;  /* 0x0000000000007941 */ /* 0x000fea0003800000 */
.L_x_18086:
        /* <DEDUP_REMOVED lines=16> */
.L_x_18092:
[----:B------:R-:W-:Y:S05]  /*102a0*/  BSYNC B1 ;  /* 0x0000000000017941 */ /* 0x000fea0003800000 */
.L_x_18091:
        /* <DEDUP_REMOVED lines=44> */
.L_x_18090:
[----:B------:R-:W-:Y:S05]  /*10570*/  BSYNC B0 ;  /* 0x0000000000007941 */ /* 0x000fea0003800000 */
.L_x_18089:
        /* <DEDUP_REMOVED lines=10> */
.L_x_18085:
        /* <DEDUP_REMOVED lines=12> */
.L_x_18094:
[----:B------:R-:W-:Y:S02]  /*106e0*/  IMAD.MOV.U32 R190, RZ, RZ, R8 ;  /* 0x000000ffffbe7224 */ /* 0x000fe400078e0008 */
.L_x_18095:
[----:B------:R-:W-:Y:S05]  /*106f0*/  BSYNC B0 ;  /* 0x0000000000007941 */ /* 0x000fea0003800000 */
.L_x_18093:
        /* <DEDUP_REMOVED lines=16> */
.L_x_18099:
[----:B------:R-:W-:Y:S05]  /*10800*/  BSYNC B1 ;  /* 0x0000000000017941 */ /* 0x000fea0003800000 */
.L_x_18098:
        /* <DEDUP_REMOVED lines=44> */
.L_x_18097:
[----:B------:R-:W-:Y:S05]  /*10ad0*/  BSYNC B0 ;  /* 0x0000000000007941 */ /* 0x000fea0003800000 */
.L_x_18096:
        /* <DEDUP_REMOVED lines=13> */
.L_x_18100:
        /* <DEDUP_REMOVED lines=12> */
.L_x_18103:
[----:B------:R-:W-:Y:S02]  /*10c70*/  IMAD.MOV.U32 R18, RZ, RZ, R8 ;  /* 0x000000ffff127224 */ /* 0x000fe400078e0008 */
.L_x_18104:
[----:B------:R-:W-:Y:S05]  /*10c80*/  BSYNC B0 ;  /* 0x0000000000007941 */ /* 0x000fea0003800000 */
.L_x_18102:
        /* <DEDUP_REMOVED lines=16> */
.L_x_18108:
[----:B------:R-:W-:Y:S05]  /*10d90*/  BSYNC B1 ;  /* 0x0000000000017941 */ /* 0x000fea0003800000 */
.L_x_18107:
        /* <DEDUP_REMOVED lines=44> */
.L_x_18106:
[----:B------:R-:W-:Y:S05]  /*11060*/  BSYNC B0 ;  /* 0x0000000000007941 */ /* 0x000fea0003800000 */
.L_x_18105:
        /* <DEDUP_REMOVED lines=11> */
.L_x_18101:
        /* <DEDUP_REMOVED lines=12> */
.L_x_18110:
[----:B------:R-:W-:Y:S02]  /*111e0*/  IMAD.MOV.U32 R190, RZ, RZ, R8 ;  /* 0x000000ffffbe7224 */ /* 0x000fe400078e0008 */
.L_x_18111:
[----:B------:R-:W-:Y:S05]  /*111f0*/  BSYNC B0 ;  /* 0x0000000000007941 */ /* 0x000fea0003800000 */
.L_x_18109:
        /* <DEDUP_REMOVED lines=16> */
.L_x_18115:
[----:B------:R-:W-:Y:S05]  /*11300*/  BSYNC B1 ;  /* 0x0000000000017941 */ /* 0x000fea0003800000 */
.L_x_18114:
        /* <DEDUP_REMOVED lines=44> */
.L_x_18113:
[----:B------:R-:W-:Y:S05]  /*115d0*/  BSYNC B0 ;  /* 0x0000000000007941 */ /* 0x000fea0003800000 */
.L_x_18112:
        /* <DEDUP_REMOVED lines=14> */
.L_x_18116:
        /* <DEDUP_REMOVED lines=12> */
.L_x_18119:
[----:B------:R-:W-:Y:S02]  /*11780*/  IMAD.MOV.U32 R19, RZ, RZ, R8 ;  /* 0x000000ffff137224 */ /* 0x000fe400078e0008 */
.L_x_18120:
[----:B------:R-:W-:Y:S05]  /*11790*/  BSYNC B0 ;  /* 0x0000000000007941 */ /* 0x000fea0003800000 */
.L_x_18118:
        /* <DEDUP_REMOVED lines=18> */
.L_x_18124:
[----:B------:R-:W-:Y:S05]  /*118c0*/  BSYNC B1 ;  /* 0x0000000000017941 */ /* 0x000fea0003800000 */
.L_x_18123:
        /* <DEDUP_REMOVED lines=44> */
.L_x_18122:
[----:B------:R-:W-:Y:S05]  /*11b90*/  BSYNC B0 ;  /* 0x0000000000007941 */ /* 0x000fea0003800000 */
.L_x_18121:
        /* <DEDUP_REMOVED lines=11> */
.L_x_18117:
        /* <DEDUP_REMOVED lines=52> */
.L_x_18125:
        /* <DEDUP_REMOVED lines=15> */
.L_x_18127:
[----:B-1----:R-:W-:Y:S02]  /*12080*/  IMAD.MOV.U32 R206, RZ, RZ, R8 ;  /* 0x000000ffffce7224 */ /* 0x002fe400078e0008 */
.L_x_18128:
[----:B------:R-:W-:Y:S05]  /*12090*/  BSYNC B0 ;  /* 0x0000000000007941 */ /* 0x000fea0003800000 */
.L_x_18126:
        /* <DEDUP_REMOVED lines=16> */
.L_x_18132:
[----:B------:R-:W-:Y:S05]  /*121a0*/  BSYNC B1 ;  /* 0x0000000000017941 */ /* 0x000fea0003800000 */
.L_x_18131:
        /* <DEDUP_REMOVED lines=44> */
.L_x_18130:
[----:B------:R-:W-:Y:S05]  /*12470*/  BSYNC B0 ;  /* 0x0000000000007941 */ /* 0x000fea0003800000 */
.L_x_18129:
        /* <DEDUP_REMOVED lines=16> */
.L_x_18133:
        /* <DEDUP_REMOVED lines=12> */
.L_x_18136:
[----:B------:R-:W-:Y:S02]  /*12640*/  IMAD.MOV.U32 R12, RZ, RZ, R8 ;  /* 0x000000ffff0c7224 */ /* 0x000fe400078e0008 */
.L_x_18137:
[----:B------:R-:W-:Y:S05]  /*12650*/  BSYNC B0 ;  /* 0x0000000000007941 */ /* 0x000fea0003800000 */
.L_x_18135:
        /* <DEDUP_REMOVED lines=16> */
.L_x_18141:
[----:B------:R-:W-:Y:S05]  /*12760*/  BSYNC B1 ;  /* 0x0000000000017941 */ /* 0x000fea0003800000 */
.L_x_18140:
        /* <DEDUP_REMOVED lines=44> */
.L_x_18139:
[----:B------:R-:W-:Y:S05]  /*12a30*/  BSYNC B0 ;  /* 0x0000000000007941 */ /* 0x000fea0003800000 */
.L_x_18138:
        /* <DEDUP_REMOVED lines=11> */
.L_x_18134:
        /* <DEDUP_REMOVED lines=12> */
.L_x_18143:
[----:B------:R-:W-:Y:S02]  /*12bb0*/  IMAD.MOV.U32 R206, RZ, RZ, R8 ;  /* 0x000000ffffce7224 */ /* 0x000fe400078e0008 */
.L_x_18144:
[----:B------:R-:W-:Y:S05]  /*12bc0*/  BSYNC B0 ;  /* 0x0000000000007941 */ /* 0x000fea0003800000 */
.L_x_18142:
        /* <DEDUP_REMOVED lines=16> */
.L_x_18148:
[----:B------:R-:W-:Y:S05]  /*12cd0*/  BSYNC B1 ;  /* 0x0000000000017941 */ /* 0x000fea0003800000 */
.L_x_18147:
        /* <DEDUP_REMOVED lines=44> */
.L_x_18146:
[----:B------:R-:W-:Y:S05]  /*12fa0*/  BSYNC B0 ;  /* 0x0000000000007941 */ /* 0x000fea0003800000 */
.L_x_18145:
        /* <DEDUP_REMOVED lines=15> */
.L_x_18149:
        /* <DEDUP_REMOVED lines=12> */
.L_x_18152:
[----:B------:R-:W-:Y:S02]  /*13160*/  IMAD.MOV.U32 R13, RZ, RZ, R8 ;  /* 0x000000ffff0d7224 */ /* 0x000fe400078e0008 */
.L_x_18153:
[----:B------:R-:W-:Y:S05]  /*13170*/  BSYNC B0 ;  /* 0x0000000000007941 */ /* 0x000fea0003800000 */
.L_x_18151:
        /* <DEDUP_REMOVED lines=16> */
.L_x_18157:
[----:B------:R-:W-:Y:S05]  /*13280*/  BSYNC B1 ;  /* 0x0000000000017941 */ /* 0x000fea0003800000 */
.L_x_18156:
        /* <DEDUP_REMOVED lines=44> */
.L_x_18155:
[----:B------:R-:W-:Y:S05]  /*13550*/  BSYNC B0 ;  /* 0x0000000000007941 */ /* 0x000fea0003800000 */
.L_x_18154:
        /* <DEDUP_REMOVED lines=11> */
.L_x_18150:
        /* <DEDUP_REMOVED lines=12> */
.L_x_18159:
[----:B------:R-:W-:Y:S02]  /*136d0*/  IMAD.MOV.U32 R188, RZ, RZ, R8 ;  /* 0x000000ffffbc7224 */ /* 0x000fe400078e0008 */
.L_x_18160:
[----:B------:R-:W-:Y:S05]  /*136e0*/  BSYNC B0 ;  /* 0x0000000000007941 */ /* 0x000fea0003800000 */
.L_x_18158:
        /* <DEDUP_REMOVED lines=16> */
.L_x_18164:
[----:B------:R-:W-:Y:S05]  /*137f0*/  BSYNC B1 ;  /* 0x0000000000017941 */ /* 0x000fea0003800000 */
.L_x_18163:
        /* <DEDUP_REMOVED lines=44> */
.L_x_18162:
[----:B------:R-:W-:Y:S05]  /*13ac0*/  BSYNC B0 ;  /* 0x0000000000007941 */ /* 0x000fea0003800000 */
.L_x_18161:
        /* <DEDUP_REMOVED lines=15> */
.L_x_18165:
        /* <DEDUP_REMOVED lines=12> */
.L_x_18168:
[----:B------:R-:W-:Y:S02]  /*13c80*/  MOV R14, R8 ;  /* 0x00000008000e7202 */ /* 0x000fe40000000f00 */
.L_x_18169:
[----:B------:R-:W-:Y:S05]  /*13c90*/  BSYNC B0 ;  /* 0x0000000000007941 */ /* 0x000fea0003800000 */
.L_x_18167:
        /* <DEDUP_REMOVED lines=16> */
.L_x_18173:
[----:B------:R-:W-:Y:S05]  /*13da0*/  BSYNC B1 ;  /* 0x0000000000017941 */ /* 0x000fea0003800000 */
.L_x_18172:
        /* <DEDUP_REMOVED lines=44> */
.L_x_18171:
[----:B------:R-:W-:Y:S05]  /*14070*/  BSYNC B0 ;  /* 0x0000000000007941 */ /* 0x000fea0003800000 */
.L_x_18170:
        /* <DEDUP_REMOVED lines=11> */
.L_x_18166:
        /* <DEDUP_REMOVED lines=12> */
.L_x_18175:
[----:B------:R-:W-:Y:S02]  /*141f0*/  MOV R188, R8 ;  /* 0x0000000800bc7202 */ /* 0x000fe40000000f00 */
.L_x_18176:
[----:B------:R-:W-:Y:S05]  /*14200*/  BSYNC B0 ;  /* 0x0000000000007941 */ /* 0x000fea0003800000 */
.L_x_18174:
        /* <DEDUP_REMOVED lines=16> */
.L_x_18180:
[----:B------:R-:W-:Y:S05]  /*14310*/  BSYNC B1 ;  /* 0x0000000000017941 */ /* 0x000fea0003800000 */
.L_x_18179:
        /* <DEDUP_REMOVED lines=44> */
.L_x_18178:
[----:B------:R-:W-:Y:S05]  /*145e0*/  BSYNC B0 ;  /* 0x0000000000007941 */ /* 0x000fea0003800000 */
.L_x_18177:
        /* <DEDUP_REMOVED lines=13> */
.L_x_18181:
        /* <DEDUP_REMOVED lines=12> */
.L_x_18184:
[----:B------:R-:W-:Y:S02]  /*14780*/  IMAD.MOV.U32 R15, RZ, RZ, R8 ;  /* 0x000000ffff0f7224 */ /* 0x000fe400078e0008 */
.L_x_18185:
[----:B------:R-:W-:Y:S05]  /*14790*/  BSYNC B0 ;  /* 0x0000000000007941 */ /* 0x000fea0003800000 */
.L_x_18183:
        /* <DEDUP_REMOVED lines=16> */
.L_x_18189:
[----:B------:R-:W-:Y:S05]  /*148a0*/  BSYNC B1 ;  /* 0x0000000000017941 */ /* 0x000fea0003800000 */
.L_x_18188:
        /* <DEDUP_REMOVED lines=44> */
.L_x_18187:
[----:B------:R-:W-:Y:S05]  /*14b70*/  BSYNC B0 ;  /* 0x0000000000007941 */ /* 0x000fea0003800000 */
.L_x_18186:
        /* <DEDUP_REMOVED lines=11> */
.L_x_18182:
        /* <DEDUP_REMOVED lines=12> */
.L_x_18191:
[----:B------:R-:W-:Y:S02]  /*14cf0*/  IMAD.MOV.U32 R206, RZ, RZ, R8 ;  /* 0x000000ffffce7224 */ /* 0x000fe400078e0008 */
.L_x_18192:
[----:B------:R-:W-:Y:S05]  /*14d00*/  BSYNC B0 ;  /* 0x0000000000007941 */ /* 0x000fea0003800000 */
.L_x_18190:
        /* <DEDUP_REMOVED lines=16> */
.L_x_18196:
[----:B------:R-:W-:Y:S05]  /*14e10*/  BSYNC B1 ;  /* 0x0000000000017941 */ /* 0x000fea0003800000 */
.L_x_18195:
        /* <DEDUP_REMOVED lines=44> */
.L_x_18194:
[----:B------:R-:W-:Y:S05]  /*150e0*/  BSYNC B0 ;  /* 0x0000000000007941 */ /* 0x000fea0003800000 */
.L_x_18193:
        /* <DEDUP_REMOVED lines=13> */
.L_x_18197:
        /* <DEDUP_REMOVED lines=12> */
.L_x_18200:
[----:B------:R-:W-:Y:S02]  /*15280*/  IMAD.MOV.U32 R16, RZ, RZ, R8 ;  /* 0x000000ffff107224 */ /* 0x000fe400078e0008 */
.L_x_18201:
[----:B------:R-:W-:Y:S05]  /*15290*/  BSYNC B0 ;  /* 0x0000000000007941 */ /* 0x000fea0003800000 */
.L_x_18199:
        /* <DEDUP_REMOVED lines=16> */
.L_x_18205:
[----:B------:R-:W-:Y:S05]  /*153a0*/  BSYNC B1 ;  /* 0x0000000000017941 */ /* 0x000fea0003800000 */
.L_x_18204:
        /* <DEDUP_REMOVED lines=44> */
.L_x_18203:
[----:B------:R-:W-:Y:S05]  /*15670*/  BSYNC B0 ;  /* 0x0000000000007941 */ /* 0x000fea0003800000 */
.L_x_18202:
        /* <DEDUP_REMOVED lines=11> */
.L_x_18198:
        /* <DEDUP_REMOVED lines=12> */
.L_x_18207:
[----:B------:R-:W-:Y:S02]  /*157f0*/  IMAD.MOV.U32 R206, RZ, RZ, R8 ;  /* 0x000000ffffce7224 */ /* 0x000fe400078e0008 */
.L_x_18208:
[----:B------:R-:W-:Y:S05]  /*15800*/  BSYNC B0 ;  /* 0x0000000000007941 */ /* 0x000fea0003800000 */
.L_x_18206:
        /* <DEDUP_REMOVED lines=16> */
.L_x_18212:
[----:B------:R-:W-:Y:S05]  /*15910*/  BSYNC B1 ;  /* 0x0000000000017941 */ /* 0x000fea0003800000 */
.L_x_18211:
        /* <DEDUP_REMOVED lines=44> */
.L_x_18210:
[----:B------:R-:W-:Y:S05]  /*15be0*/  BSYNC B0 ;  /* 0x0000000000007941 */ /* 0x000fea0003800000 */
.L_x_18209:
        /* <DEDUP_REMOVED lines=13> */
.L_x_18213:
        /* <DEDUP_REMOVED lines=12> */
.L_x_18216:
[----:B------:R-:W-:Y:S02]  /*15d80*/  IMAD.MOV.U32 R17, RZ, RZ, R8 ;  /* 0x000000ffff117224 */ /* 0x000fe400078e0008 */
.L_x_18217:
[----:B------:R-:W-:Y:S05]  /*15d90*/  BSYNC B0 ;  /* 0x0000000000007941 */ /* 0x000fea0003800000 */
.L_x_18215:
        /* <DEDUP_REMOVED lines=16> */
.L_x_18221:
[----:B------:R-:W-:Y:S05]  /*15ea0*/  BSYNC B1 ;  /* 0x0000000000017941 */ /* 0x000fea0003800000 */
.L_x_18220:
        /* <DEDUP_REMOVED lines=44> */
.L_x_18219:
[----:B------:R-:W-:Y:S05]  /*16170*/  BSYNC B0 ;  /* 0x0000000000007941 */ /* 0x000fea0003800000 */
.L_x_18218:
        /* <DEDUP_REMOVED lines=11> */
.L_x_18214:
        /* <DEDUP_REMOVED lines=12> */
.L_x_18223:
[----:B------:R-:W-:Y:S02]  /*162f0*/  IMAD.MOV.U32 R190, RZ, RZ, R8 ;  /* 0x000000ffffbe7224 */ /* 0x000fe400078e0008 */
.L_x_18224:
[----:B------:R-:W-:Y:S05]  /*16300*/  BSYNC B0 ;  /* 0x0000000000007941 */ /* 0x000fea0003800000 */
.L_x_18222:
        /* <DEDUP_REMOVED lines=16> */
.L_x_18228:
[----:B------:R-:W-:Y:S05]  /*16410*/  BSYNC B1 ;  /* 0x0000000000017941 */ /* 0x000fea0003800000 */
.L_x_18227:
        /* <DEDUP_REMOVED lines=44> */
.L_x_18226:
[----:B------:R-:W-:Y:S05]  /*166e0*/  BSYNC B0 ;  /* 0x0000000000007941 */ /* 0x000fea0003800000 */
.L_x_18225:
        /* <DEDUP_REMOVED lines=13> */
.L_x_18229:
        /* <DEDUP_REMOVED lines=12> */
.L_x_18232:
[----:B------:R-:W-:Y:S02]  /*16880*/  IMAD.MOV.U32 R18, RZ, RZ, R8 ;  /* 0x000000ffff127224 */ /* 0x000fe400078e0008 */
.L_x_18233:
[----:B------:R-:W-:Y:S05]  /*16890*/  BSYNC B0 ;  /* 0x0000000000007941 */ /* 0x000fea0003800000 */
.L_x_18231:
        /* <DEDUP_REMOVED lines=16> */
.L_x_18237:
[----:B------:R-:W-:Y:S05]  /*169a0*/  BSYNC B1 ;  /* 0x0000000000017941 */ /* 0x000fea0003800000 */
.L_x_18236:
        /* <DEDUP_REMOVED lines=44> */
.L_x_18235:
[----:B------:R-:W-:Y:S05]  /*16c70*/  BSYNC B0 ;  /* 0x0000000000007941 */ /* 0x000fea0003800000 */
.L_x_18234:
        /* <DEDUP_REMOVED lines=11> */
.L_x_18230:
        /* <DEDUP_REMOVED lines=12> */
.L_x_18239:
[----:B------:R-:W-:Y:S02]  /*16df0*/  IMAD.MOV.U32 R190, RZ, RZ, R8 ;  /* 0x000000ffffbe7224 */ /* 0x000fe400078e0008 */
.L_x_18240:
[----:B------:R-:W-:Y:S05]  /*16e00*/  BSYNC B0 ;  /* 0x0000000000007941 */ /* 0x000fea0003800000 */
.L_x_18238:
        /* <DEDUP_REMOVED lines=16> */
.L_x_18244:
[----:B------:R-:W-:Y:S05]  /*16f10*/  BSYNC B1 ;  /* 0x0000000000017941 */ /* 0x000fea0003800000 */
.L_x_18243:
        /* <DEDUP_REMOVED lines=44> */
.L_x_18242:
[----:B------:R-:W-:Y:S05]  /*171e0*/  BSYNC B0 ;  /* 0x0000000000007941 */ /* 0x000fea0003800000 */
.L_x_18241:
        /* <DEDUP_REMOVED lines=14> */
.L_x_18245:
        /* <DEDUP_REMOVED lines=12> */
.L_x_18248:
[----:B------:R-:W-:Y:S02]  /*17390*/  MOV R19, R8 ;  /* 0x0000000800137202 */ /* 0x000fe40000000f00 */
.L_x_18249:
[----:B------:R-:W-:Y:S05]  /*173a0*/  BSYNC B0 ;  /* 0x0000000000007941 */ /* 0x000fea0003800000 */
.L_x_18247:
        /* <DEDUP_REMOVED lines=18> */
.L_x_18253:
[----:B------:R-:W-:Y:S05]  /*174d0*/  BSYNC B1 ;  /* 0x0000000000017941 */ /* 0x000fea0003800000 */
.L_x_18252:
        /* <DEDUP_REMOVED lines=44> */
.L_x_18251:
[----:B------:R-:W-:Y:S05]  /*177a0*/  BSYNC B0 ;  /* 0x0000000000007941 */ /* 0x000fea0003800000 */
.L_x_18250:
        /* <DEDUP_REMOVED lines=11> */
.L_x_18246:
[----:B------:R-:W-:Y:S01]  /*17860*/  SEL R237, RZ, 0x10000, P4 ;  /* 0x00010000ffed7807 */ /* 0x000fe20002000000 */
[----:B------:R-:W-:Y:S01]  /*17870*/  IMAD.WIDE.U32 R232, R205, R214, c[0x0][0x188] ;  /* 0x00006200cde87625 */ /* 0x000fe200078e00d6 */
[----:B------:R-:W-:Y:S02]  /*17880*/  SEL R236, RZ, 0x100, P3 ;  /* 0x00000100ffec7807 */ /* 0x000fe40001800000 */
[C---:B------:R-:W-:Y:S02]  /*17890*/  LOP3.LUT P4, RZ, R204.reuse, 0x4, RZ, 0xc0, !PT ;  /* 0x00000004ccff7812 */ /* 0x040fe4000788c0ff */
[----:B------:R-:W-:Y:S02]  /*178a0*/  LOP3.LUT P3, RZ, R204, 0x2, RZ, 0xc0, !PT ;  /* 0x00000002ccff7812 */ /* 0x000fe4000786c0ff */
[----:B------:R-:W-:Y:S02]  /*178b0*/  F2FP.PACK_AB R191, R230, R228 ;  /* 0x000000e4e6bf723e */ /* 0x000fe400000000ff */
[----:B------:R-:W-:-:S02]  /*178c0*/  F2FP.PACK_AB R190, R229, R226 ;  /* 0x000000e2e5be723e */ /* 0x000fc400000000ff */
[----:B------:R-:W-:Y:S02]  /*178d0*/  F2FP.PACK_AB R189, R227, R224 ;  /* 0x000000e0e3bd723e */ /* 0x000fe400000000ff */
[----:B------:R-:W-:Y:S02]  /*178e0*/  F2FP.PACK_AB R188, R225, R223 ;  /* 0x000000dfe1bc723e */ /* 0x000fe400000000ff */
        /* <DEDUP_REMOVED lines=43> */
.L_x_18254:
        /* <DEDUP_REMOVED lines=15> */
.L_x_18256:
[----:B-1----:R-:W-:Y:S02]  /*17c90*/  IMAD.MOV.U32 R205, RZ, RZ, R8 ;  /* 0x000000ffffcd7224 */ /* 0x002fe400078e0008 */
.L_x_18257:
[----:B------:R-:W-:Y:S05]  /*17ca0*/  BSYNC B0 ;  /* 0x0000000000007941 */ /* 0x000fea0003800000 */
.L_x_18255:
        /* <DEDUP_REMOVED lines=16> */
.L_x_18261:
[----:B------:R-:W-:Y:S05]  /*17db0*/  BSYNC B1 ;  /* 0x0000000000017941 */ /* 0x000fea0003800000 */
.L_x_18260:
        /* <DEDUP_REMOVED lines=44> */
.L_x_18259:
[----:B------:R-:W-:Y:S05]  /*18080*/  BSYNC B0 ;  /* 0x0000000000007941 */ /* 0x000fea0003800000 */
.L_x_18258:
        /* <DEDUP_REMOVED lines=16> */
.L_x_18262:
        /* <DEDUP_REMOVED lines=12> */
.L_x_18265:
[----:B------:R-:W-:Y:S02]  /*18250*/  IMAD.MOV.U32 R12, RZ, RZ, R8 ;  /* 0x000000ffff0c7224 */ /* 0x000fe400078e0008 */
.L_x_18266:
[----:B------:R-:W-:Y:S05]  /*18260*/  BSYNC B0 ;  /* 0x0000000000007941 */ /* 0x000fea0003800000 */
.L_x_18264:
        /* <DEDUP_REMOVED lines=16> */
.L_x_18270:
[----:B------:R-:W-:Y:S05]  /*18370*/  BSYNC B1 ;  /* 0x0000000000017941 */ /* 0x000fea0003800000 */
.L_x_18269:
        /* <DEDUP_REMOVED lines=44> */
.L_x_18268:
[----:B------:R-:W-:Y:S05]  /*18640*/  BSYNC B0 ;  /* 0x0000000000007941 */ /* 0x000fea0003800000 */
.L_x_18267:
        /* <DEDUP_REMOVED lines=11> */
.L_x_18263:
        /* <DEDUP_REMOVED lines=12> */
.L_x_18272:
[----:B------:R-:W-:Y:S02]  /*187c0*/  IMAD.MOV.U32 R205, RZ, RZ, R8 ;  /* 0x000000ffffcd7224 */ /* 0x000fe400078e0008 */
.L_x_18273:
[----:B------:R-:W-:Y:S05]  /*187d0*/  BSYNC B0 ;  /* 0x0000000000007941 */ /* 0x000fea0003800000 */
.L_x_18271:
        /* <DEDUP_REMOVED lines=16> */
.L_x_18277:
[----:B------:R-:W-:Y:S05]  /*188e0*/  BSYNC B1 ;  /* 0x0000000000017941 */ /* 0x000fea0003800000 */
.L_x_18276:
        /* <DEDUP_REMOVED lines=44> */
.L_x_18275:
[----:B------:R-:W-:Y:S05]  /*18bb0*/  BSYNC B0 ;  /* 0x0000000000007941 */ /* 0x000fea0003800000 */
.L_x_18274:
        /* <DEDUP_REMOVED lines=15> */
.L_x_18278:
        /* <DEDUP_REMOVED lines=12> */
.L_x_18281:
[----:B------:R-:W-:Y:S02]  /*18d70*/  MOV R13, R8 ;  /* 0x00000008000d7202 */ /* 0x000fe40000000f00 */
.L_x_18282:
[----:B------:R-:W-:Y:S05]  /*18d80*/  BSYNC B0 ;  /* 0x0000000000007941 */ /* 0x000fea0003800000 */
.L_x_18280:
        /* <DEDUP_REMOVED lines=16> */
.L_x_18286:
[----:B------:R-:W-:Y:S05]  /*18e90*/  BSYNC B1 ;  /* 0x0000000000017941 */ /* 0x000fea0003800000 */
.L_x_18285:
        /* <DEDUP_REMOVED lines=44> */
.L_x_18284:
[----:B------:R-:W-:Y:S05]  /*19160*/  BSYNC B0 ;  /* 0x0000000000007941 */ /* 0x000fea0003800000 */
.L_x_18283:
        /* <DEDUP_REMOVED lines=11> */
.L_x_18279:
        /* <DEDUP_REMOVED lines=12> */
.L_x_18288:
[----:B------:R-:W-:Y:S02]  /*192e0*/  MOV R188, R8 ;  /* 0x0000000800bc7202 */ /* 0x000fe40000000f00 */
.L_x_18289:
[----:B------:R-:W-:Y:S05]  /*192f0*/  BSYNC B0 ;  /* 0x0000000000007941 */ /* 0x000fea0003800000 */
.L_x_18287:
        /* <DEDUP_REMOVED lines=16> */
.L_x_18293:
[----:B------:R-:W-:Y:S05]  /*19400*/  BSYNC B1 ;  /* 0x0000000000017941 */ /* 0x000fea0003800000 */
.L_x_18292:
        /* <DEDUP_REMOVED lines=44> */
.L_x_18291:
[----:B------:R-:W-:Y:S05]  /*196d0*/  BSYNC B0 ;  /* 0x0000000000007941 */ /* 0x000fea0003800000 */
.L_x_18290:
        /* <DEDUP_REMOVED lines=15> */
.L_x_18294:
        /* <DEDUP_REMOVED lines=12> */
.L_x_18297:
[----:B------:R-:W-:Y:S02]  /*19890*/  IMAD.MOV.U32 R14, RZ, RZ, R8 ;  /* 0x000000ffff0e7224 */ /* 0x000fe400078e0008 */
.L_x_18298:
[----:B------:R-:W-:Y:S05]  /*198a0*/  BSYNC B0 ;  /* 0x0000000000007941 */ /* 0x000fea0003800000 */
.L_x_18296:
        /* <DEDUP_REMOVED lines=16> */
.L_x_18302:
[----:B------:R-:W-:Y:S05]  /*199b0*/  BSYNC B1 ;  /* 0x0000000000017941 */ /* 0x000fea0003800000 */
.L_x_18301:
        /* <DEDUP_REMOVED lines=44> */
.L_x_18300:
[----:B------:R-:W-:Y:S05]  /*19c80*/  BSYNC B0 ;  /* 0x0000000000007941 */ /* 0x000fea0003800000 */
.L_x_18299:
        /* <DEDUP_REMOVED lines=11> */
.L_x_18295:
        /* <DEDUP_REMOVED lines=12> */
.L_x_18304:
[----:B------:R-:W-:Y:S02]  /*19e00*/  IMAD.MOV.U32 R188, RZ, RZ, R8 ;  /* 0x000000ffffbc7224 */ /* 0x000fe400078e0008 */
.L_x_18305:
[----:B------:R-:W-:Y:S05]  /*19e10*/  BSYNC B0 ;  /* 0x0000000000007941 */ /* 0x000fea0003800000 */
.L_x_18303:
        /* <DEDUP_REMOVED lines=16> */
.L_x_18309:
[----:B------:R-:W-:Y:S05]  /*19f20*/  BSYNC B1 ;  /* 0x0000000000017941 */ /* 0x000fea0003800000 */
.L_x_18308:
        /* <DEDUP_REMOVED lines=44> */
.L_x_18307:
[----:B------:R-:W-:Y:S05]  /*1a1f0*/  BSYNC B0 ;  /* 0x0000000000007941 */ /* 0x000fea0003800000 */
.L_x_18306:
        /* <DEDUP_REMOVED lines=13> */
.L_x_18310:
        /* <DEDUP_REMOVED lines=12> */
.L_x_18313:
[----:B------:R-:W-:Y:S02]  /*1a390*/  IMAD.MOV.U32 R15, RZ, RZ, R8 ;  /* 0x000000ffff0f7224 */ /* 0x000fe400078e0008 */
.L_x_18314:
[----:B------:R-:W-:Y:S05]  /*1a3a0*/  BSYNC B0 ;  /* 0x0000000000007941 */ /* 0x000fea0003800000 */
.L_x_18312:
        /* <DEDUP_REMOVED lines=16> */
.L_x_18318:
[----:B------:R-:W-:Y:S05]  /*1a4b0*/  BSYNC B1 ;  /* 0x0000000000017941 */ /* 0x000fea0003800000 */
.L_x_18317:
        /* <DEDUP_REMOVED lines=44> */
.L_x_18316:
[----:B------:R-:W-:Y:S05]  /*1a780*/  BSYNC B0 ;  /* 0x0000000000007941 */ /* 0x000fea0003800000 */
.L_x_18315:
        /* <DEDUP_REMOVED lines=11> */
.L_x_18311:
        /* <DEDUP_REMOVED lines=12> */
.L_x_18320:
[----:B------:R-:W-:Y:S02]  /*1a900*/  IMAD.MOV.U32 R205, RZ, RZ, R8 ;  /* 0x000000ffffcd7224 */ /* 0x000fe400078e0008 */
.L_x_18321:
[----:B------:R-:W-:Y:S05]  /*1a910*/  BSYNC B0 ;  /* 0x0000000000007941 */ /* 0x000fea0003800000 */
.L_x_18319:
        /* <DEDUP_REMOVED lines=16> */
.L_x_18325:
[----:B------:R-:W-:Y:S05]  /*1aa20*/  BSYNC B1 ;  /* 0x0000000000017941 */ /* 0x000fea0003800000 */
.L_x_18324:
        /* <DEDUP_REMOVED lines=44> */
.L_x_18323:
[----:B------:R-:W-:Y:S05]  /*1acf0*/  BSYNC B0 ;  /* 0x0000000000007941 */ /* 0x000fea0003800000 */
.L_x_18322:
        /* <DEDUP_REMOVED lines=13> */
.L_x_18326:
        /* <DEDUP_REMOVED lines=12> */
.L_x_18329:
[----:B------:R-:W-:Y:S02]  /*1ae90*/  IMAD.MOV.U32 R16, RZ, RZ, R8 ;  /* 0x000000ffff107224 */ /* 0x000fe400078e0008 */
.L_x_18330:
[----:B------:R-:W-:Y:S05]  /*1aea0*/  BSYNC B0 ;  /* 0x0000000000007941 */ /* 0x000fea0003800000 */
.L_x_18328:
        /* <DEDUP_REMOVED lines=16> */
.L_x_18334:
[----:B------:R-:W-:Y:S05]  /*1afb0*/  BSYNC B1 ;  /* 0x0000000000017941 */ /* 0x000fea0003800000 */
.L_x_18333:
        /* <DEDUP_REMOVED lines=44> */
.L_x_18332:
[----:B------:R-:W-:Y:S05]  /*1b280*/  BSYNC B0 ;  /* 0x0000000000007941 */ /* 0x000fea0003800000 */
.L_x_18331:
        /* <DEDUP_REMOVED lines=11> */
.L_x_18327:
        /* <DEDUP_REMOVED lines=12> */
.L_x_18336:
[----:B------:R-:W-:Y:S02]  /*1b400*/  IMAD.MOV.U32 R205, RZ, RZ, R8 ;  /* 0x000000ffffcd7224 */ /* 0x000fe400078e0008 */
.L_x_18337:
[----:B------:R-:W-:Y:S05]  /*1b410*/  BSYNC B0 ;  /* 0x0000000000007941 */ /* 0x000fea0003800000 */
.L_x_18335:
        /* <DEDUP_REMOVED lines=16> */
.L_x_18341:
[----:B------:R-:W-:Y:S05]  /*1b520*/  BSYNC B1 ;  /* 0x0000000000017941 */ /* 0x000fea0003800000 */
.L_x_18340:
        /* <DEDUP_REMOVED lines=44> */
.L_x_18339:
[----:B------:R-:W-:Y:S05]  /*1b7f0*/  BSYNC B0 ;  /* 0x0000000000007941 */ /* 0x000fea0003800000 */
.L_x_18338:
        /* <DEDUP_REMOVED lines=13> */
.L_x_18342:
        /* <DEDUP_REMOVED lines=12> */
.L_x_18345:
[----:B------:R-:W-:Y:S02]  /*1b990*/  IMAD.MOV.U32 R17, RZ, RZ, R8 ;  /* 0x000000ffff117224 */ /* 0x000fe400078e0008 */
.L_x_18346:
[----:B------:R-:W-:Y:S05]  /*1b9a0*/  BSYNC B0 ;  /* 0x0000000000007941 */ /* 0x000fea0003800000 */
.L_x_18344:
        /* <DEDUP_REMOVED lines=16> */
.L_x_18350:
[----:B------:R-:W-:Y:S05]  /*1bab0*/  BSYNC B1 ;  /* 0x0000000000017941 */ /* 0x000fea0003800000 */
.L_x_18349:
        /* <DEDUP_REMOVED lines=44> */
.L_x_18348:
[----:B------:R-:W-:Y:S05]  /*1bd80*/  BSYNC B0 ;  /* 0x0000000000007941 */ /* 0x000fea0003800000 */
.L_x_18347:
        /* <DEDUP_REMOVED lines=11> */
.L_x_18343:
        /* <DEDUP_REMOVED lines=12> */
.L_x_18352:
[----:B------:R-:W-:Y:S02]  /*1bf00*/  IMAD.MOV.U32 R190, RZ, RZ, R8 ;  /* 0x000000ffffbe7224 */ /* 0x000fe400078e0008 */
.L_x_18353:
[----:B------:R-:W-:Y:S05]  /*1bf10*/  BSYNC B0 ;  /* 0x0000000000007941 */ /* 0x000fea0003800000 */
.L_x_18351:
        /* <DEDUP_REMOVED lines=16> */
.L_x_18357:
[----:B------:R-:W-:Y:S05]  /*1c020*/  BSYNC B1 ;  /* 0x0000000000017941 */ /* 0x000fea0003800000 */
.L_x_18356:
        /* <DEDUP_REMOVED lines=44> */
.L_x_18355:
[----:B------:R-:W-:Y:S05]  /*1c2f0*/  BSYNC B0 ;  /* 0x0000000000007941 */ /* 0x000fea0003800000 */
.L_x_18354:
        /* <DEDUP_REMOVED lines=13> */
.L_x_18358:
        /* <DEDUP_REMOVED lines=12> */
.L_x_18361:
[----:B------:R-:W-:Y:S02]  /*1c490*/  MOV R18, R8 ;  /* 0x0000000800127202 */ /* 0x000fe40000000f00 */
.L_x_18362:
[----:B------:R-:W-:Y:S05]  /*1c4a0*/  BSYNC B0 ;  /* 0x0000000000007941 */ /* 0x000fea0003800000 */
.L_x_18360:
        /* <DEDUP_REMOVED lines=16> */
.L_x_18366:
[----:B------:R-:W-:Y:S05]  /*1c5b0*/  BSYNC B1 ;  /* 0x0000000000017941 */ /* 0x000fea0003800000 */
.L_x_18365:
        /* <DEDUP_REMOVED lines=44> */
.L_x_18364:
[----:B------:R-:W-:Y:S05]  /*1c880*/  BSYNC B0 ;  /* 0x0000000000007941 */ /* 0x000fea0003800000 */
.L_x_18363:
        /* <DEDUP_REMOVED lines=11> */
.L_x_18359:
        /* <DEDUP_REMOVED lines=12> */
.L_x_18368:
[----:B------:R-:W-:Y:S02]  /*1ca00*/  MOV R190, R8 ;  /* 0x0000000800be7202 */ /* 0x000fe40000000f00 */
.L_x_18369:
[----:B------:R-:W-:Y:S05]  /*1ca10*/  BSYNC B0 ;  /* 0x0000000000007941 */ /* 0x000fea0003800000 */
.L_x_18367:
        /* <DEDUP_REMOVED lines=16> */
.L_x_18373:
[----:B------:R-:W-:Y:S05]  /*1cb20*/  BSYNC B1 ;  /* 0x0000000000017941 */ /* 0x000fea0003800000 */
.L_x_18372:
        /* <DEDUP_REMOVED lines=44> */
.L_x_18371:
[----:B------:R-:W-:Y:S05]  /*1cdf0*/  BSYNC B0 ;  /* 0x0000000000007941 */ /* 0x000fea0003800000 */
.L_x_18370:
        /* <DEDUP_REMOVED lines=14> */
.L_x_18374:
        /* <DEDUP_REMOVED lines=12> */
.L_x_18377:
[----:B------:R-:W-:Y:S02]  /*1cfa0*/  IMAD.MOV.U32 R19, RZ, RZ, R8 ;  /* 0x000000ffff137224 */ /* 0x000fe400078e0008 */
.L_x_18378:
[----:B------:R-:W-:Y:S05]  /*1cfb0*/  BSYNC B0 ;  /* 0x0000000000007941 */ /* 0x000fea0003800000 */
.L_x_18376:
        /* <DEDUP_REMOVED lines=18> */
.L_x_18382:
[----:B------:R-:W-:Y:S05]  /*1d0e0*/  BSYNC B1 ;  /* 0x0000000000017941 */ /* 0x000fea0003800000 */
.L_x_18381:
        /* <DEDUP_REMOVED lines=44> */
.L_x_18380:
[----:B------:R-:W-:Y:S05]  /*1d3b0*/  BSYNC B0 ;  /* 0x0000000000007941 */ /* 0x000fea0003800000 */
.L_x_18379:
        /* <DEDUP_REMOVED lines=10> */
[----:B------:R-:W-:-:S04]  /*1d460*/  @P0 FADD.FTZ R238, R189, R238 ;  /* 0x000000eebdee0221 */ /* 0x000fc80000010000 */
.L_x_18375:
[----:B------:R-:W-:Y:S01]  /*1d470*/  IMAD.WIDE.U32 R240, R206, R214, c[0x0][0x188] ;  /* 0x00006200cef07625 */ /* 0x000fe200078e00d6 */
[----:B------:R-:W-:Y:S02]  /*1d480*/  F2FP.PACK_AB R191, R238, R236 ;  /* 0x000000eceebf723e */ /* 0x000fe400000000ff */
[----:B------:R-:W-:Y:S02]  /*1d490*/  F2FP.PACK_AB R190, R237, R234 ;  /* 0x000000eaedbe723e */ /* 0x000fe400000000ff */
[----:B------:R-:W-:Y:S02]  /*1d4a0*/  F2FP.PACK_AB R189, R235, R232 ;  /* 0x000000e8ebbd723e */ /* 0x000fe400000000ff */
[----:B------:R-:W-:Y:S02]  /*1d4b0*/  F2FP.PACK_AB R188, R233, R231 ;  /* 0x000000e7e9bc723e */ /* 0x000fe400000000ff */
[----:B------:R-:W-:Y:S02]  /*1d4c0*/  SEL R213, RZ, 0x1, P1 ;  /* 0x00000001ffd57807 */ /* 0x000fe40000800000 */
[----:B------:R-:W-:Y:S01]  /*1d4d0*/  SEL R242, RZ, 0x1000000, P5 ;  /* 0x01000000fff27807 */ /* 0x000fe20002800000 */
[----:B------:R0:W-:Y:S01]  /*1d4e0*/  STG.E.128 [R240.64], R188 ;  /* 0x000000bcf0007986 */ /* 0x0001e2000c101d06 */
[----:B------:R-:W-:-:S02]  /*1d4f0*/  SEL R239, RZ, 0x10000, P4 ;  /* 0x00010000ffef7807 */ /* 0x000fc40002000000 */
[----:B------:R-:W-:Y:S02]  /*1d500*/  SEL R214, RZ, 0x100, P3 ;  /* 0x00000100ffd67807 */ /* 0x000fe40001800000 */
[----:B------:R-:W-:Y:S02]  /*1d510*/  LOP3.LUT P6, RZ, R204, 0x4, RZ, 0xc0, !PT ;  /* 0x00000004ccff7812 */ /* 0x000fe400078cc0ff */
[----:B------:R-:W-:Y:S02]  /*1d520*/  LOP3.LUT R214, R214, R242, R239, 0xfe, !PT ;  /* 0x000000f2d6d67212 */ /* 0x000fe400078efeef */
[----:B------:R-:W-:Y:S02]  /*1d530*/  SEL R239, RZ, 0x1, P2 ;  /* 0x00000001ffef7807 */ /* 0x000fe40001000000 */
[C---:B------:R-:W-:Y:S02]  /*1d540*/  LOP3.LUT P5, RZ, R204.reuse, 0x2, RZ, 0xc0, !PT ;  /* 0x00000002ccff7812 */ /* 0x040fe400078ac0ff */
[----:B------:R-:W-:-:S02]  /*1d550*/  LOP3.LUT P0, RZ, R204, 0x8, RZ, 0xc0, !PT ;  /* 0x00000008ccff7812 */ /* 0x000fc4000780c0ff */
        /* <DEDUP_REMOVED lines=77> */
.L_x_18383:
[----:B------:R-:W-:Y:S01]  /*1da30*/  @!P1 IADD3 R239, R239, 0x4, RZ ;  /* 0x00000004efef9810 */ /* 0x000fe20007ffe0ff */
[----:B------:R-:W-:Y:S01]  /*1da40*/  FADD.FTZ R240, R243, R238 ;  /* 0x000000eef3f07221 */ /* 0x000fe20000010000 */
[----:B------:R-:W-:Y:S05]  /*1da50*/  BRA.DIV ~URZ, `(.L_x_18384) ;  /* 0x000019727f007947 */ /* 0x000fea000b800000 */
[----:B0-----:R0:W1:Y:S02]  /*1da60*/  SHFL.BFLY PT, R188, R240, 0x1, 0x1f ;  /* 0x0c201f00f0bc7f89 */ /* 0x00106400000e0000 */
.L_x_18388:
        /* <DEDUP_REMOVED lines=100> */
.L_x_18389:
        /* <DEDUP_REMOVED lines=25> */
[----:B-1----:R-:W-:-:S07]  /*1e240*/  IADD3 R212, R212, R213, RZ ;  /* 0x000000d5d4d47210 */ /* 0x002fce0007ffe0ff */
        /* <DEDUP_REMOVED lines=26> */
[----:B------:R-:W-:Y:S02]  /*1e3f0*/  IMAD.MOV.U32 R190, RZ, RZ, c[0x0][0x1e0] ;  /* 0x00007800ffbe7624 */ /* 0x000fe400078e00ff */
[----:B------:R-:W-:Y:S02]  /*1e400*/  FFMA.FTZ R239, R214, R242, R239 ;  /* 0x000000f2d6ef7223 */ /* 0x000fe400000100ef */
[----:B------:R-:W-:-:S04]  /*1e410*/  IMAD.SHL.U32 R240, R203, 0x10, RZ ;  /* 0x00000010cbf07824 */ /* 0x000fc800078e00ff */
        /* <DEDUP_REMOVED lines=24> */
[----:B0-----:R-:W-:Y:S01]  /*1e5a0*/  F2FP.PACK_AB R188, R191, R190 ;  /* 0x000000bebfbc723e */ /* 0x001fe200000000ff */
        /* <DEDUP_REMOVED lines=9> */
[----:B------:R-:W-:Y:S01]  /*1e640*/  F2FP.PACK_AB R189, R198, R189 ;  /* 0x000000bdc6bd723e */ /* 0x000fe200000000ff */
[C---:B------:R-:W-:Y:S02]  /*1e650*/  FMUL.FTZ R197, R212.reuse, R191 ;  /* 0x000000bfd4c57220 */ /* 0x040fe40000410000 */
[----:B------:R-:W-:Y:S02]  /*1e660*/  FMUL.FTZ R214, R212, R199 ;  /* 0x000000c7d4d67220 */ /* 0x000fe40000410000 */
[----:B------:R-:W-:Y:S02]  /*1e670*/  FFMA.FTZ R190, R104, R193, R24 ;  /* 0x000000c168be7223 */ /* 0x000fe40000010018 */
[----:B------:R-:W-:Y:S02]  /*1e680*/  FFMA.FTZ R191, R105, R200, R25 ;  /* 0x000000c869bf7223 */ /* 0x000fe40000010019 */
[----:B------:R-:W-:-:S02]  /*1e690*/  FFMA.FTZ R198, R106, R197, R26 ;  /* 0x000000c56ac67223 */ /* 0x000fc4000001001a */
[----:B------:R-:W-:Y:S01]  /*1e6a0*/  FFMA.FTZ R199, R107, R214, R27 ;  /* 0x000000d66bc77223 */ /* 0x000fe2000001001b */
[----:B------:R-:W-:Y:S01]  /*1e6b0*/  F2FP.PACK_AB R190, R191, R190 ;  /* 0x000000bebfbe723e */ /* 0x000fe200000000ff */
[----:B------:R-:W-:Y:S02]  /*1e6c0*/  FFMA.FTZ R197, R146, R197, R66 ;  /* 0x000000c592c57223 */ /* 0x000fe40000010042 */
[----:B------:R-:W-:Y:S01]  /*1e6d0*/  FFMA.FTZ R214, R147, R214, R67 ;  /* 0x000000d693d67223 */ /* 0x000fe20000010043 */
[----:B------:R-:W-:Y:S01]  /*1e6e0*/  F2FP.PACK_AB R191, R199, R198 ;  /* 0x000000c6c7bf723e */ /* 0x000fe200000000ff */
        /* <DEDUP_REMOVED lines=19> */
[----:B------:R-:W-:Y:S01]  /*1e820*/  F2FP.PACK_AB R191, R214, R197 ;  /* 0x000000c5d6bf723e */ /* 0x000fe200000000ff */
[----:B------:R-:W-:Y:S01]  /*1e830*/  FMUL.FTZ R196, R212, R196 ;  /* 0x000000c4d4c47220 */ /* 0x000fe20000410000 */
[----:B------:R-:W-:Y:S01]  /*1e840*/  F2FP.PACK_AB R190, R200, R193 ;  /* 0x000000c1c8be723e */ /* 0x000fe200000000ff */
[----:B------:R-:W-:Y:S01]  /*1e850*/  FMUL.FTZ R195, R212, R195 ;  /* 0x000000c3d4c37220 */ /* 0x000fe20000410000 */
[----:B------:R-:W-:Y:S01]  /*1e860*/  F2FP.PACK_AB R189, R208, R241 ;  /* 0x000000f1d0bd723e */ /* 0x000fe200000000ff */
[----:B------:R-:W-:Y:S01]  /*1e870*/  FMUL.FTZ R193, R212, R207 ;  /* 0x000000cfd4c17220 */ /* 0x000fe20000410000 */
[----:B------:R-:W-:Y:S01]  /*1e880*/  F2FP.PACK_AB R188, R194, R239 ;  /* 0x000000efc2bc723e */ /* 0x000fe200000000ff */
[----:B------:R-:W-:Y:S01]  /*1e890*/  FMUL.FTZ R201, R212, R201 ;  /* 0x000000c9d4c97220 */ /* 0x000fe20000410000 */
[----:B------:R-:W-:Y:S01]  /*1e8a0*/  IADD3.X R199, R202, c[0x0][0x214], RZ, P0, !PT ;  /* 0x00008500cac77a10 */ /* 0x000fe200007fe4ff */
[C---:B------:R-:W-:Y:S01]  /*1e8b0*/  FMUL.FTZ R210, R212.reuse, R210 ;  /* 0x000000d2d4d27220 */ /* 0x040fe20000410000 */
[----:B------:R-:W-:Y:S01]  /*1e8c0*/  HFMA2.MMA R207, -RZ, RZ, 0, 9.5367431640625e-07 ;  /* 0x00000010ffcf7435 */ /* 0x000fe200000001ff */
[C---:B------:R-:W-:Y:S01]  /*1e8d0*/  FMUL.FTZ R209, R212.reuse, R209 ;  /* 0x000000d1d4d17220 */ /* 0x040fe20000410000 */
[----:B------:R-:W-:Y:S01]  /*1e8e0*/  IADD3 R208, R203, 0x80, RZ ;  /* 0x00000080cbd07810 */ /* 0x000fe20007ffe0ff */
[----:B------:R-:W-:Y:S01]  /*1e8f0*/  FMUL.FTZ R211, R212, R211 ;  /* 0x000000d3d4d37220 */ /* 0x000fe20000410000 */
[----:B------:R0:W-:Y:S01]  /*1e900*/  STG.E.128 [R198.64], R188 ;  /* 0x000000bcc6007986 */ /* 0x0001e2000c101d06 */
[----:B------:R-:W-:-:S02]  /*1e910*/  FFMA.FTZ R194, R108, R192, R28 ;  /* 0x000000c06cc27223 */ /* 0x000fc4000001001c */
[----:B------:R-:W-:Y:S02]  /*1e920*/  FFMA.FTZ R197, R112, R201, R32 ;  /* 0x000000c970c57223 */ /* 0x000fe40000010020 */
[----:B------:R-:W-:Y:S02]  /*1e930*/  FFMA.FTZ R200, R115, R211, R35 ;  /* 0x000000d373c87223 */ /* 0x000fe40000010023 */
[C---:B------:R-:W-:Y:S02]  /*1e940*/  FADD.FTZ R215, -R213.reuse, R215 ;  /* 0x000000d7d5d77221 */ /* 0x040fe40000010100 */
[C---:B------:R-:W-:Y:S02]  /*1e950*/  FADD.FTZ R216, -R213.reuse, R216 ;  /* 0x000000d8d5d87221 */ /* 0x040fe40000010100 */
[C---:B------:R-:W-:Y:S02]  /*1e960*/  FADD.FTZ R217, -R213.reuse, R217 ;  /* 0x000000d9d5d97221 */ /* 0x040fe40000010100 */
[----:B------:R-:W-:-:S02]  /*1e970*/  FADD.FTZ R219, -R213, R219 ;  /* 0x000000dbd5db7221 */ /* 0x000fc40000010100 */
[C---:B------:R-:W-:Y:S02]  /*1e980*/  FADD.FTZ R218, -R213.reuse, R218 ;  /* 0x000000dad5da7221 */ /* 0x040fe40000010100 */
[----:B------:R-:W-:Y:S02]  /*1e990*/  FADD.FTZ R221, -R213, R221 ;  /* 0x000000ddd5dd7221 */ /* 0x000fe40000010100 */
[----:B0-----:R-:W-:Y:S02]  /*1e9a0*/  FFMA.FTZ R189, R109, R196, R29 ;  /* 0x000000c46dbd7223 */ /* 0x001fe4000001001d */
[----:B------:R-:W-:Y:S02]  /*1e9b0*/  FFMA.FTZ R190, R110, R195, R30 ;  /* 0x000000c36ebe7223 */ /* 0x000fe4000001001e */
[----:B------:R-:W-:Y:S01]  /*1e9c0*/  FFMA.FTZ R191, R111, R193, R31 ;  /* 0x000000c16fbf7223 */ /* 0x000fe2000001001f */
[----:B------:R-:W-:Y:S01]  /*1e9d0*/  F2FP.PACK_AB R188, R189, R194 ;  /* 0x000000c2bdbc723e */ /* 0x000fe200000000ff */
[----:B------:R-:W-:-:S02]  /*1e9e0*/  FFMA.FTZ R198, R113, R210, R33 ;  /* 0x000000d271c67223 */ /* 0x000fc40000010021 */
[----:B------:R-:W-:Y:S01]  /*1e9f0*/  FFMA.FTZ R199, R114, R209, R34 ;  /* 0x000000d172c77223 */ /* 0x000fe20000010022 */
[----:B------:R-:W-:Y:S01]  /*1ea00*/  F2FP.PACK_AB R189, R191, R190 ;  /* 0x000000bebfbd723e */ /* 0x000fe200000000ff */
[C---:B------:R-:W-:Y:S01]  /*1ea10*/  FADD.FTZ R220, -R213.reuse, R220 ;  /* 0x000000dcd5dc7221 */ /* 0x040fe20000010100 */
[----:B------:R-:W-:Y:S01]  /*1ea20*/  F2FP.PACK_AB R190, R198, R197 ;  /* 0x000000c5c6be723e */ /* 0x000fe200000000ff */
[----:B------:R-:W-:Y:S01]  /*1ea30*/  FADD.FTZ R222, -R213, R222 ;  /* 0x000000ded5de7221 */ /* 0x000fe20000010100 */
[----:B------:R-:W-:Y:S01]  /*1ea40*/  F2FP.PACK_AB R191, R200, R199 ;  /* 0x000000c7c8bf723e */ /* 0x000fe200000000ff */
[----:B------:R-:W-:-:S04]  /*1ea50*/  IMAD.WIDE.U32 R198, R208, R207, c[0x0][0x208] ;  /* 0x00008200d0c67625 */ /* 0x000fc800078e00cf */
[----:B------:R-:W-:Y:S01]  /*1ea60*/  FFMA.FTZ R195, R150, R195, R70 ;  /* 0x000000c396c37223 */ /* 0x000fe20000010046 */
[----:B------:R0:W-:Y:S01]  /*1ea70*/  STG.E.128 [R198.64], R188 ;  /* 0x000000bcc6007986 */ /* 0x0001e2000c101d06 */
[----:B------:R-:W-:Y:S02]  /*1ea80*/  FFMA.FTZ R194, R151, R193, R71 ;  /* 0x000000c197c27223 */ /* 0x000fe40000010047 */
[----:B------:R-:W-:Y:S02]  /*1ea90*/  FFMA.FTZ R209, R154, R209, R74 ;  /* 0x000000d19ad17223 */ /* 0x000fe4000001004a */
[----:B------:R-:W-:Y:S02]  /*1eaa0*/  FFMA.FTZ R200, R155, R211, R75 ;  /* 0x000000d39bc87223 */ /* 0x000fe4000001004b */
[C---:B------:R-:W-:Y:S02]  /*1eab0*/  FMUL.FTZ R215, R212.reuse, R215 ;  /* 0x000000d7d4d77220 */ /* 0x040fe40000410000 */
[----:B------:R-:W-:-:S02]  /*1eac0*/  FMUL.FTZ R216, R212, R216 ;  /* 0x000000d8d4d87220 */ /* 0x000fc40000410000 */
[----:B------:R-:W-:Y:S02]  /*1ead0*/  FFMA.FTZ R201, R152, R201, R72 ;  /* 0x000000c998c97223 */ /* 0x000fe40000010048 */
[----:B------:R-:W-:Y:S02]  /*1eae0*/  FFMA.FTZ R210, R153, R210, R73 ;  /* 0x000000d299d27223 */ /* 0x000fe40000010049 */
[C---:B------:R-:W-:Y:S02]  /*1eaf0*/  FMUL.FTZ R217, R212.reuse, R217 ;  /* 0x000000d9d4d97220 */ /* 0x040fe40000410000 */
[----:B------:R-:W-:Y:S01]  /*1eb00*/  FMUL.FTZ R219, R212, R219 ;  /* 0x000000dbd4db7220 */ /* 0x000fe20000410000 */
[----:B0-----:R-:W-:Y:S01]  /*1eb10*/  F2FP.PACK_AB R189, R194, R195 ;  /* 0x000000c3c2bd723e */ /* 0x001fe200000000ff */
[----:B------:R-:W-:Y:S01]  /*1eb20*/  FMUL.FTZ R218, R212, R218 ;  /* 0x000000dad4da7220 */ /* 0x000fe20000410000 */
[----:B------:R-:W-:Y:S01]  /*1eb30*/  F2FP.PACK_AB R191, R200, R209 ;  /* 0x000000d1c8bf723e */ /* 0x000fe200000000ff */
[----:B------:R-:W-:Y:S01]  /*1eb40*/  FMUL.FTZ R221, R212, R221 ;  /* 0x000000ddd4dd7220 */ /* 0x000fe20000410000 */
[----:B------:R-:W-:Y:S01]  /*1eb50*/  F2FP.PACK_AB R190, R210, R201 ;  /* 0x000000c9d2be723e */ /* 0x000fe200000000ff */
[----:B------:R-:W-:-:S02]  /*1eb60*/  FMUL.FTZ R220, R212, R220 ;  /* 0x000000dcd4dc7220 */ /* 0x000fc40000410000 */
[----:B------:R-:W-:Y:S02]  /*1eb70*/  FMUL.FTZ R222, R212, R222 ;  /* 0x000000ded4de7220 */ /* 0x000fe40000410000 */
[----:B------:R-:W-:Y:S02]  /*1eb80*/  FFMA.FTZ R192, R148, R192, R68 ;  /* 0x000000c094c07223 */ /* 0x000fe40000010044 */
[----:B------:R-:W-:Y:S02]  /*1eb90*/  FFMA.FTZ R193, R149, R196, R69 ;  /* 0x000000c495c17223 */ /* 0x000fe40000010045 */
[C---:B------:R-:W-:Y:S02]  /*1eba0*/  FADD.FTZ R223, -R213.reuse, R223 ;  /* 0x000000dfd5df7221 */ /* 0x040fe40000010100 */
[----:B------:R-:W-:Y:S01]  /*1ebb0*/  FADD.FTZ R225, -R213, R225 ;  /* 0x000000e1d5e17221 */ /* 0x000fe20000010100 */
[----:B------:R-:W-:Y:S01]  /*1ebc0*/  F2FP.PACK_AB R188, R193, R192 ;  /* 0x000000c0c1bc723e */ /* 0x000fe200000000ff */
[----:B------:R-:W-:-:S02]  /*1ebd0*/  FADD.FTZ R228, -R213, R228 ;  /* 0x000000e4d5e47221 */ /* 0x000fc40000010100 */
[----:B------:R-:W-:Y:S02]  /*1ebe0*/  FADD.FTZ R230, -R213, R230 ;  /* 0x000000e6d5e67221 */ /* 0x000fe40000010100 */
        /* <DEDUP_REMOVED lines=11> */
[C---:B------:R-:W-:Y:S02]  /*1eca0*/  FMUL.FTZ R223, R212.reuse, R223 ;  /* 0x000000dfd4df7220 */ /* 0x040fe40000410000 */
[C---:B------:R-:W-:Y:S01]  /*1ecb0*/  FMUL.FTZ R225, R212.reuse, R225 ;  /* 0x000000e1d4e17220 */ /* 0x040fe20000410000 */
[----:B------:R-:W-:Y:S01]  /*1ecc0*/  F2FP.PACK_AB R195, R201, R198 ;  /* 0x000000c6c9c3723e */ /* 0x000fe200000000ff */
        /* <DEDUP_REMOVED lines=18> */
[----:B------:R-:W-:Y:S01]  /*1edf0*/  F2FP.PACK_AB R197, R200, R197 ;  /* 0x000000c5c8c5723e */ /* 0x000fe200000000ff */
[----:B------:R-:W-:Y:S01]  /*1ee00*/  FFMA.FTZ R198, R160, R218, R80 ;  /* 0x000000daa0c67223 */ /* 0x000fe20000010050 */
[----:B------:R-:W-:Y:S01]  /*1ee10*/  IADD3 R218, R203, 0x100, RZ ;  /* 0x00000100cbda7810 */ /* 0x000fe20007ffe0ff */
[----:B------:R-:W-:Y:S01]  /*1ee20*/  FFMA.FTZ R202, R124, R223, R44 ;  /* 0x000000df7cca7223 */ /* 0x000fe2000001002c */
[----:B------:R-:W-:Y:S01]  /*1ee30*/  F2FP.PACK_AB R196, R201, R196 ;  /* 0x000000c4c9c4723e */ /* 0x000fe200000000ff */
[----:B------:R-:W-:-:S02]  /*1ee40*/  FFMA.FTZ R209, R125, R225, R45 ;  /* 0x000000e17dd17223 */ /* 0x000fc4000001002d */
[----:B------:R-:W-:Y:S02]  /*1ee50*/  FFMA.FTZ R211, R130, R228, R50 ;  /* 0x000000e482d37223 */ /* 0x000fe40000010032 */
[----:B------:R-:W-:Y:S01]  /*1ee60*/  FFMA.FTZ R214, R131, R230, R51 ;  /* 0x000000e683d67223 */ /* 0x000fe20000010033 */
[----:B------:R-:W-:Y:S01]  /*1ee70*/  F2FP.PACK_AB R200, R209, R202 ;  /* 0x000000cad1c8723e */ /* 0x000fe200000000ff */
        /* <DEDUP_REMOVED lines=14> */
[----:B------:R-:W-:-:S03]  /*1ef60*/  F2FP.PACK_AB R203, R214, R211 ;  /* 0x000000d3d6cb723e */ /* 0x000fc600000000ff */
[----:B------:R-:W-:Y:S01]  /*1ef70*/  FFMA.FTZ R201, R126, R224, R46 ;  /* 0x000000e07ec97223 */ /* 0x000fe2000001002e */
[----:B------:R0:W-:Y:S01]  /*1ef80*/  STG.E.128 [R216.64], R188 ;  /* 0x000000bcd8007986 */ /* 0x0001e2000c101d06 */
[----:B------:R-:W-:Y:S02]  /*1ef90*/  FFMA.FTZ R202, R127, R227, R47 ;  /* 0x000000e37fca7223 */ /* 0x000fe4000001002f */
[----:B------:R-:W-:-:S03]  /*1efa0*/  IMAD.WIDE.U32 R214, R218, R207, c[0x0][0x208] ;  /* 0x00008200dad67625 */ /* 0x000fc600078e00cf */
[----:B------:R-:W-:Y:S01]  /*1efb0*/  F2FP.PACK_AB R201, R202, R201 ;  /* 0x000000c9cac9723e */ /* 0x000fe200000000ff */
[----:B------:R-:W-:Y:S01]  /*1efc0*/  FFMA.FTZ R209, R128, R226, R48 ;  /* 0x000000e280d17223 */ /* 0x000fe20000010030 */
[----:B------:R1:W-:Y:S01]  /*1efd0*/  STG.E.128 [R214.64], R192 ;  /* 0x000000c0d6007986 */ /* 0x0003e2000c101d06 */
[----:B------:R-:W-:Y:S02]  /*1efe0*/  FFMA.FTZ R210, R129, R229, R49 ;  /* 0x000000e581d27223 */ /* 0x000fe40000010031 */
[----:B------:R-:W-:Y:S02]  /*1eff0*/  FFMA.FTZ R199, R162, R220, R82 ;  /* 0x000000dca2c77223 */ /* 0x000fe40000010052 */
[----:B------:R-:W-:Y:S01]  /*1f000*/  FFMA.FTZ R222, R163, R222, R83 ;  /* 0x000000dea3de7223 */ /* 0x000fe20000010053 */
[----:B------:R-:W-:Y:S01]  /*1f010*/  F2FP.PACK_AB R202, R210, R209 ;  /* 0x000000d1d2ca723e */ /* 0x000fe200000000ff */
[----:B------:R-:W-:Y:S02]  /*1f020*/  FFMA.FTZ R221, R161, R221, R81 ;  /* 0x000000dda1dd7223 */ /* 0x000fe40000010051 */
[----:B------:R-:W-:Y:S01]  /*1f030*/  IMAD.WIDE.U32 R210, R218, R207, c[0x0][0x210] ;  /* 0x00008400dad27625 */ /* 0x000fe200078e00cf */
[----:B------:R-:W-:-:S02]  /*1f040*/  F2FP.PACK_AB R199, R222, R199 ;  /* 0x000000c7dec7723e */ /* 0x000fc400000000ff */
[----:B------:R-:W-:Y:S01]  /*1f050*/  F2FP.PACK_AB R198, R221, R198 ;  /* 0x000000c6ddc6723e */ /* 0x000fe200000000ff */
[----:B0-----:R-:W-:Y:S02]  /*1f060*/  FFMA.FTZ R216, R132, R231, R52 ;  /* 0x000000e784d87223 */ /* 0x001fe40000010034 */
[----:B------:R-:W-:Y:S02]  /*1f070*/  IMAD.WIDE.U32 R208, R212, R207, c[0x0][0x208] ;  /* 0x00008200d4d07625 */ /* 0x000fe400078e00cf */
[----:B------:R0:W-:Y:S02]  /*1f080*/  STG.E.128 [R210.64], R196 ;  /* 0x000000c4d2007986 */ /* 0x0001e4000c101d06 */
[----:B-1----:R-:W-:Y:S02]  /*1f090*/  FFMA.FTZ R193, R133, R233, R53 ;  /* 0x000000e985c17223 */ /* 0x002fe40000010035 */
[----:B------:R-:W-:Y:S01]  /*1f0a0*/  FFMA.FTZ R194, R134, R232, R54 ;  /* 0x000000e886c27223 */ /* 0x000fe20000010036 */
[----:B------:R1:W-:Y:S01]  /*1f0b0*/  STG.E.128 [R208.64], R200 ;  /* 0x000000c8d0007986 */ /* 0x0003e2000c101d06 */
        /* <DEDUP_REMOVED lines=9> */
[----:B0-----:R-:W-:Y:S01]  /*1f150*/  FFMA.FTZ R196, R138, R236, R58 ;  /* 0x000000ec8ac47223 */ /* 0x001fe2000001003a */
[----:B------:R-:W-:Y:S01]  /*1f160*/  F2FP.PACK_AB R194, R195, R194 ;  /* 0x000000c2c3c2723e */ /* 0x000fe200000000ff */
[----:B------:R-:W-:-:S02]  /*1f170*/  FFMA.FTZ R197, R139, R213, R59 ;  /* 0x000000d58bc57223 */ /* 0x000fc4000001003b */
[----:B------:R-:W-:Y:S01]  /*1f180*/  FFMA.FTZ R199, R178, R236, R98 ;  /* 0x000000ecb2c77223 */ /* 0x000fe20000010062 */
[----:B-1----:R-:W-:Y:S01]  /*1f190*/  SHF.R.U32.HI R203, RZ, 0x1c, R206 ;  /* 0x0000001cffcb7819 */ /* 0x002fe200000116ce */
[----:B------:R-:W-:Y:S01]  /*1f1a0*/  FFMA.FTZ R200, R179, R213, R99 ;  /* 0x000000d5b3c87223 */ /* 0x000fe20000010063 */
[----:B------:R-:W-:Y:S01]  /*1f1b0*/  F2FP.PACK_AB R195, R197, R196 ;  /* 0x000000c4c5c3723e */ /* 0x000fe200000000ff */
[----:B------:R-:W-:Y:S02]  /*1f1c0*/  IMAD.SHL.U32 R202, R206, 0x10, RZ ;  /* 0x00000010ceca7824 */ /* 0x000fe400078e00ff */
[----:B------:R-:W-:Y:S01]  /*1f1d0*/  FFMA.FTZ R218, R165, R225, R85 ;  /* 0x000000e1a5da7223 */ /* 0x000fe20000010055 */
[----:B------:R-:W-:Y:S01]  /*1f1e0*/  F2FP.PACK_AB R199, R200, R199 ;  /* 0x000000c7c8c7723e */ /* 0x000fe200000000ff */
[----:B------:R-:W-:Y:S01]  /*1f1f0*/  FFMA.FTZ R224, R166, R224, R86 ;  /* 0x000000e0a6e07223 */ /* 0x000fe20000010056 */
[C---:B------:R-:W-:Y:S01]  /*1f200*/  IADD3 R200, P0, R202.reuse, c[0x0][0x208], RZ ;  /* 0x00008200cac87a10 */ /* 0x040fe20007f1e0ff */
[----:B------:R-:W-:Y:S01]  /*1f210*/  FFMA.FTZ R227, R167, R227, R87 ;  /* 0x000000e3a7e37223 */ /* 0x000fe20000010057 */
[----:B------:R-:W-:Y:S01]  /*1f220*/  IADD3 R202, P1, R202, c[0x0][0x210], RZ ;  /* 0x00008400caca7a10 */ /* 0x000fe20007f3e0ff */
[----:B------:R-:W-:Y:S01]  /*1f230*/  FFMA.FTZ R226, R168, R226, R88 ;  /* 0x000000e2a8e27223 */ /* 0x000fe20000010058 */
[----:B------:R-:W-:Y:S01]  /*1f240*/  F2FP.PACK_AB R188, R218, R223 ;  /* 0x000000dfdabc723e */ /* 0x000fe200000000ff */
[----:B------:R-:W-:Y:S01]  /*1f250*/  FFMA.FTZ R229, R169, R229, R89 ;  /* 0x000000e5a9e57223 */ /* 0x000fe20000010059 */
[----:B------:R-:W-:Y:S01]  /*1f260*/  F2FP.PACK_AB R189, R227, R224 ;  /* 0x000000e0e3bd723e */ /* 0x000fe200000000ff */
[----:B------:R-:W-:Y:S01]  /*1f270*/  FFMA.FTZ R198, R176, R234, R96 ;  /* 0x000000eab0c67223 */ /* 0x000fe20000010060 */
[----:B------:R-:W-:Y:S01]  /*1f280*/  IADD3.X R201, R203, c[0x0][0x20c], RZ, P0, !PT ;  /* 0x00008300cbc97a10 */ /* 0x000fe200007fe4ff */
[----:B------:R-:W-:Y:S01]  /*1f290*/  FFMA.FTZ R237, R177, R237, R97 ;  /* 0x000000edb1ed7223 */ /* 0x000fe20000010061 */
[----:B------:R-:W-:Y:S01]  /*1f2a0*/  F2FP.PACK_AB R190, R229, R226 ;  /* 0x000000e2e5be723e */ /* 0x000fe200000000ff */
[----:B------:R-:W-:Y:S01]  /*1f2b0*/  FFMA.FTZ R197, R174, R232, R94 ;  /* 0x000000e8aec57223 */ /* 0x000fe2000001005e */
[----:B------:R-:W-:Y:S01]  /*1f2c0*/  IADD3.X R203, R203, c[0x0][0x214], RZ, P1, !PT ;  /* 0x00008500cbcb7a10 */ /* 0x000fe20000ffe4ff */
[----:B------:R-:W-:Y:S01]  /*1f2d0*/  FFMA.FTZ R206, R175, R235, R95 ;  /* 0x000000ebafce7223 */ /* 0x000fe2000001005f */
[----:B------:R-:W-:Y:S01]  /*1f2e0*/  F2FP.PACK_AB R198, R237, R198 ;  /* 0x000000c6edc6723e */ /* 0x000fe200000000ff */
[----:B------:R-:W-:Y:S01]  /*1f2f0*/  FFMA.FTZ R196, R172, R231, R92 ;  /* 0x000000e7acc47223 */ /* 0x000fe2000001005c */
[----:B------:R-:W-:Y:S01]  /*1f300*/  ISETP.GE.AND P0, PT, R0, c[0x0][0x164], PT ;  /* 0x0000590000007a0c */ /* 0x000fe20003f06270 */
[----:B------:R-:W-:Y:S01]  /*1f310*/  FFMA.FTZ R233, R173, R233, R93 ;  /* 0x000000e9ade97223 */ /* 0x000fe2000001005d */
[----:B------:R-:W-:Y:S01]  /*1f320*/  F2FP.PACK_AB R197, R206, R197 ;  /* 0x000000c5cec5723e */ /* 0x000fe200000000ff */
[----:B------:R-:W-:Y:S01]  /*1f330*/  IMAD.WIDE.U32 R212, R212, R207, c[0x0][0x210] ;  /* 0x00008400d4d47625 */ /* 0x000fe200078e00cf */
[----:B------:R-:W-:-:S02]  /*1f340*/  LOP3.LUT P1, RZ, R11, 0xff, RZ, 0xc0, !PT ;  /* 0x000000ff0bff7812 */ /* 0x000fc4000782c0ff */
[----:B------:R-:W-:Y:S02]  /*1f350*/  F2FP.PACK_AB R196, R233, R196 ;  /* 0x000000c4e9c4723e */ /* 0x000fe400000000ff */
[----:B------:R0:W-:Y:S01]  /*1f360*/  STG.E.128 [R212.64], R188 ;  /* 0x000000bcd4007986 */ /* 0x0001e2000c101d06 */
[----:B------:R-:W-:-:S03]  /*1f370*/  SEL R11, RZ, 0x1, P1 ;  /* 0x00000001ff0b7807 */ /* 0x000fc60000800000 */
[----:B------:R0:W-:Y:S04]  /*1f380*/  STG.E.128 [R200.64], R192 ;  /* 0x000000c0c8007986 */ /* 0x0001e8000c101d06 */
[----:B------:R0:W-:Y:S02]  /*1f390*/  STG.E.128 [R202.64], R196 ;  /* 0x000000c4ca007986 */ /* 0x0001e4000c101d06 */
[----:B0-----:R-:W-:Y:S01]  /*1f3a0*/  @P0 CALL.REL.NOINC `(.L_x_18386) ;  /* 0x0000001000000944 */ /* 0x001fe20003c00000 */
[----:B------:R-:W-:Y:S05]  /*1f3b0*/  BRA `(.L_x_18387) ;  /* 0xfffe182000007947 */ /* 0x000fea000383ffff */
.L_x_18386:
[----:B------:R-:W-:Y:S05]  /*1f3c0*/  EXIT ;  /* 0x000000000000794d */ /* 0x000fea0003800000 */
.L_x_18384:
[----:B0-----:R-:W-:Y:S01]  /*1f3d0*/  IMAD.MOV.U32 R213, RZ, RZ, 0x1 ;  /* 0x00000001ffd57424 */ /* 0x001fe200078e00ff */
[----:B------:R-:W-:Y:S01]  /*1f3e0*/  MOV R190, 0x1f420 ;  /* 0x0001f42000be7802 */ /* 0x000fe20000000f00 */
[----:B------:R-:W-:Y:S02]  /*1f3f0*/  IMAD.MOV.U32 R189, RZ, RZ, 0x1f ;  /* 0x0000001fffbd7424 */ /* 0x000fe400078e00ff */
[----:B------:R-:W-:-:S02]  /*1f400*/  IMAD.MOV.U32 R212, RZ, RZ, -0x1 ;  /* 0xffffffffffd47424 */ /* 0x000fc400078e00ff */
[----:B------:R-:W-:Y:S05]  /*1f410*/  CALL.REL.NOINC `($__internal_45_$__cuda_sm70_shflsync_bfly_p) ;  /* 0x0000089000007944 */ /* 0x000fea0003c00000 */
[----:B-1----:R-:W-:Y:S01]  /*1f420*/  MOV R188, R213 ;  /* 0x000000d500bc7202 */ /* 0x002fe20000000f00 */
[----:B0-----:R-:W-:Y:S05]  /*1f430*/  BRA `(.L_x_18388) ;  /* 0xffffe63000007947 */ /* 0x001fea000383ffff */
.L_x_18385:
[----:B------:R-:W-:Y:S01]  /*1f440*/  IMAD.MOV.U32 R213, RZ, RZ, 0x2 ;  /* 0x00000002ffd57424 */ /* 0x000fe200078e00ff */
[----:B------:R-:W-:Y:S01]  /*1f450*/  MOV R190, 0x1f490 ;  /* 0x0001f49000be7802 */ /* 0x000fe20000000f00 */
[----:B------:R-:W-:-:S02]  /*1f460*/  IMAD.MOV.U32 R189, RZ, RZ, 0x1f ;  /* 0x0000001fffbd7424 */ /* 0x000fc400078e00ff */
[----:B------:R-:W-:Y:S02]  /*1f470*/  IMAD.MOV.U32 R212, RZ, RZ, -0x1 ;  /* 0xffffffffffd47424 */ /* 0x000fe400078e00ff */
[----:B------:R-:W-:Y:S05]  /*1f480*/  CALL.REL.NOINC `($__internal_45_$__cuda_sm70_shflsync_bfly_p) ;  /* 0x0000082000007944 */ /* 0x000fea0003c00000 */
[----:B0-----:R-:W-:Y:S01]  /*1f490*/  HFMA2.MMA R189, -RZ, RZ, 0, 1.847743988037109375e-06 ;  /* 0x0000001fffbd7435 */ /* 0x001fe200000001ff */
[----:B-1----:R-:W-:Y:S01]  /*1f4a0*/  FADD.FTZ R240, R240, R213 ;  /* 0x000000d5f0f07221 */ /* 0x002fe20000010000 */
[----:B------:R-:W-:Y:S01]  /*1f4b0*/  MOV R190, 0x1f4f0 ;  /* 0x0001f4f000be7802 */ /* 0x000fe20000000f00 */
[----:B------:R-:W-:Y:S02]  /*1f4c0*/  IMAD.MOV.U32 R213, RZ, RZ, 0x4 ;  /* 0x00000004ffd57424 */ /* 0x000fe400078e00ff */
[----:B------:R-:W-:Y:S02]  /*1f4d0*/  IMAD.MOV.U32 R212, RZ, RZ, -0x1 ;  /* 0xffffffffffd47424 */ /* 0x000fe400078e00ff */
[----:B------:R-:W-:Y:S05]  /*1f4e0*/  CALL.REL.NOINC `($__internal_45_$__cuda_sm70_shflsync_bfly_p) ;  /* 0x000007c000007944 */ /* 0x000fea0003c00000 */
[----:B01----:R-:W-:Y:S01]  /*1f4f0*/  FADD.FTZ R240, R240, R213 ;  /* 0x000000d5f0f07221 */ /* 0x003fe20000010000 */
[----:B------:R-:W-:Y:S01]  /*1f500*/  MOV R190, 0x1f550 ;  /* 0x0001f55000be7802 */ /* 0x000fe20000000f00 */
[----:B------:R-:W-:Y:S02]  /*1f510*/  IMAD.MOV.U32 R213, RZ, RZ, 0x8 ;  /* 0x00000008ffd57424 */ /* 0x000fe400078e00ff */
[----:B------:R-:W-:Y:S02]  /*1f520*/  IMAD.MOV.U32 R189, RZ, RZ, 0x1f ;  /* 0x0000001fffbd7424 */ /* 0x000fe400078e00ff */
[----:B------:R-:W-:-:S02]  /*1f530*/  IMAD.MOV.U32 R212, RZ, RZ, -0x1 ;  /* 0xffffffffffd47424 */ /* 0x000fc400078e00ff */
[----:B------:R-:W-:Y:S05]  /*1f540*/  CALL.REL.NOINC `($__internal_45_$__cuda_sm70_shflsync_bfly_p) ;  /* 0x0000076000007944 */ /* 0x000fea0003c00000 */
[----:B01----:R-:W-:Y:S01]  /*1f550*/  FADD.FTZ R240, R240, R213 ;  /* 0x000000d5f0f07221 */ /* 0x003fe20000010000 */
[----:B------:R-:W-:Y:S01]  /*1f560*/  MOV R213, 0x10 ;  /* 0x0000001000d57802 */ /* 0x000fe20000000f00 */
[----:B------:R-:W-:Y:S01]  /*1f570*/  IMAD.MOV.U32 R189, RZ, RZ, 0x1f ;  /* 0x0000001fffbd7424 */ /* 0x000fe200078e00ff */
[----:B------:R-:W-:Y:S01]  /*1f580*/  MOV R190, 0x1f5b0 ;  /* 0x0001f5b000be7802 */ /* 0x000fe20000000f00 */
[----:B------:R-:W-:-:S02]  /*1f590*/  IMAD.MOV.U32 R212, RZ, RZ, -0x1 ;  /* 0xffffffffffd47424 */ /* 0x000fc400078e00ff */
[----:B------:R-:W-:Y:S05]  /*1f5a0*/  CALL.REL.NOINC `($__internal_45_$__cuda_sm70_shflsync_bfly_p) ;  /* 0x0000070000007944 */ /* 0x000fea0003c00000 */
[----:B-1----:R-:W-:Y:S01]  /*1f5b0*/  FADD.FTZ R188, R240, R213 ;  /* 0x000000d5f0bc7221 */ /* 0x002fe20000010000 */
[----:B0-----:R-:W-:Y:S01]  /*1f5c0*/  MOV R212, 0xffffffff ;  /* 0xffffffff00d47802 */ /* 0x001fe20000000f00 */
[----:B------:R-:W-:-:S02]  /*1f5d0*/  IMAD.MOV.U32 R213, RZ, RZ, 0x1 ;  /* 0x00000001ffd57424 */ /* 0x000fc400078e00ff */
        /* <DEDUP_REMOVED lines=83> */
[----:B------:R-:W-:Y:S05]  /*1fb10*/  CALL.REL.NOINC `($__internal_45_$__cuda_sm70_shflsync_bfly_p) ;  /* 0x0000019000007944 */ /* 0x000fea0003c00000 */
[----:B01----:R-:W-:Y:S01]  /*1fb20*/  FADD.FTZ R240, R240, R213 ;  /* 0x000000d5f0f07221 */ /* 0x003fe20000010000 */
[----:B------:R-:W-:Y:S01]  /*1fb30*/  MOV R190, 0x1fb80 ;  /* 0x0001fb8000be7802 */ /* 0x000fe20000000f00 */
[----:B------:R-:W-:Y:S02]  /*1fb40*/  IMAD.MOV.U32 R213, RZ, RZ, 0x2 ;  /* 0x00000002ffd57424 */ /* 0x000fe400078e00ff */
[----:B------:R-:W-:Y:S02]  /*1fb50*/  IMAD.MOV.U32 R189, RZ, RZ, 0x1f ;  /* 0x0000001fffbd7424 */ /* 0x000fe400078e00ff */
[----:B------:R-:W-:Y:S02]  /*1fb60*/  IMAD.MOV.U32 R212, RZ, RZ, -0x1 ;  /* 0xffffffffffd47424 */ /* 0x000fe400078e00ff */
[----:B------:R-:W-:Y:S05]  /*1fb70*/  CALL.REL.NOINC `($__internal_45_$__cuda_sm70_shflsync_bfly_p) ;  /* 0x0000013000007944 */ /* 0x000fea0003c00000 */
[----:B0-----:R-:W-:Y:S01]  /*1fb80*/  HFMA2.MMA R189, -RZ, RZ, 0, 1.847743988037109375e-06 ;  /* 0x0000001fffbd7435 */ /* 0x001fe200000001ff */
[----:B-1----:R-:W-:Y:S01]  /*1fb90*/  FADD.FTZ R240, R240, R213 ;  /* 0x000000d5f0f07221 */ /* 0x002fe20000010000 */
[----:B------:R-:W-:Y:S01]  /*1fba0*/  MOV R190, 0x1fbe0 ;  /* 0x0001fbe000be7802 */ /* 0x000fe20000000f00 */
[----:B------:R-:W-:-:S02]  /*1fbb0*/  IMAD.MOV.U32 R213, RZ, RZ, 0x4 ;  /* 0x00000004ffd57424 */ /* 0x000fc400078e00ff */
[----:B------:R-:W-:Y:S02]  /*1fbc0*/  IMAD.MOV.U32 R212, RZ, RZ, -0x1 ;  /* 0xffffffffffd47424 */ /* 0x000fe400078e00ff */
[----:B------:R-:W-:Y:S05]  /*1fbd0*/  CALL.REL.NOINC `($__internal_45_$__cuda_sm70_shflsync_bfly_p) ;  /* 0x000000d000007944 */ /* 0x000fea0003c00000 */
[----:B01----:R-:W-:Y:S01]  /*1fbe0*/  FADD.FTZ R240, R240, R213 ;  /* 0x000000d5f0f07221 */ /* 0x003fe20000010000 */
[----:B------:R-:W-:Y:S01]  /*1fbf0*/  MOV R190, 0x1fc40 ;  /* 0x0001fc4000be7802 */ /* 0x000fe20000000f00 */
[----:B------:R-:W-:Y:S02]  /*1fc00*/  IMAD.MOV.U32 R213, RZ, RZ, 0x8 ;  /* 0x00000008ffd57424 */ /* 0x000fe400078e00ff */
[----:B------:R-:W-:Y:S02]  /*1fc10*/  IMAD.MOV.U32 R189, RZ, RZ, 0x1f ;  /* 0x0000001fffbd7424 */ /* 0x000fe400078e00ff */
[----:B------:R-:W-:Y:S02]  /*1fc20*/  IMAD.MOV.U32 R212, RZ, RZ, -0x1 ;  /* 0xffffffffffd47424 */ /* 0x000fe400078e00ff */
[----:B------:R-:W-:Y:S05]  /*1fc30*/  CALL.REL.NOINC `($__internal_45_$__cuda_sm70_shflsync_bfly_p) ;  /* 0x0000007000007944 */ /* 0x000fea0003c00000 */
[----:B01----:R-:W-:Y:S01]  /*1fc40*/  FADD.FTZ R240, R240, R213 ;  /* 0x000000d5f0f07221 */ /* 0x003fe20000010000 */
[----:B------:R-:W-:Y:S01]  /*1fc50*/  MOV R213, 0x10 ;  /* 0x0000001000d57802 */ /* 0x000fe20000000f00 */
[----:B------:R-:W-:Y:S01]  /*1fc60*/  IMAD.MOV.U32 R189, RZ, RZ, 0x1f ;  /* 0x0000001fffbd7424 */ /* 0x000fe200078e00ff */
[----:B------:R-:W-:Y:S01]  /*1fc70*/  MOV R190, 0x1fca0 ;  /* 0x0001fca000be7802 */ /* 0x000fe20000000f00 */
[----:B------:R-:W-:-:S02]  /*1fc80*/  IMAD.MOV.U32 R212, RZ, RZ, -0x1 ;  /* 0xffffffffffd47424 */ /* 0x000fc400078e00ff */
[----:B------:R-:W-:Y:S05]  /*1fc90*/  CALL.REL.NOINC `($__internal_45_$__cuda_sm70_shflsync_bfly_p) ;  /* 0x0000001000007944 */ /* 0x000fea0003c00000 */
[----:B01----:R-:W-:Y:S05]  /*1fca0*/  BRA `(.L_x_18389) ;  /* 0xffffe40000007947 */ /* 0x003fea000383ffff */
        .weak           $__internal_45_$__cuda_sm70_shflsync_bfly_p
        .type           $__internal_45_$__cuda_sm70_shflsync_bfly_p,@function
        .size           $__internal_45_$__cuda_sm70_shflsync_bfly_p,(.L_x_32985 - $__internal_45_$__cuda_sm70_shflsync_bfly_p)
$__internal_45_$__cuda_sm70_shflsync_bfly_p:
[----:B------:R-:W-:Y:S01]  /*1fcb0*/  IMAD.MOV.U32 R191, RZ, RZ, 0x0 ;  /* 0x00000000ffbf7424 */ /* 0x000fe200078e00ff */
[----:B------:R-:W-:Y:S04]  /*1fcc0*/  WARPSYNC R212 ;  /* 0x000000d400007348 */ /* 0x000fe80003800000 */
[----:B------:R0:W1:Y:S01]  /*1fcd0*/  SHFL.BFLY PT, R213, R240, R213, R189 ;  /* 0x0c0000d5f0d57389 */ /* 0x00006200000e00bd */
[----:B------:R-:W-:Y:S05]  /*1fce0*/  RET.REL.NODEC R190 `(_ZN10layer_norm31ln_parallel_residual_fwd_kernelINS_13Kernel_traitsIf6__halfS2_S2_fjLj5120ELj1ELj1ELj4ELj16ENS_18Kernel_traits_baseILj5120EfS2_S2_S2_fjLj128EEEEELb1ELb0ELb1EEEvNS_9FwdParamsE) ;  /* 0xfffe0310be007950 */ /* 0x000fea0003c3ffff */
.L_x_18390:
        /* <DEDUP_REMOVED lines=9> */
.L_x_32985:


//--------------------- .text._ZN10layer_norm31ln_parallel_residual_fwd_kernelINS_13Kernel_traitsIf6__halfS2_S2_fjLj5120ELj1ELj1ELj4ELj16ENS_18Kernel_traits_baseILj5120EfS2_S2_S2_fjLj128EEEEELb1ELb1ELb0EEEvNS_9FwdParamsE --------------------------
	.section	.text._ZN10layer_norm31ln_parallel_residual_fwd_kernelINS_13Kernel_traitsIf6__halfS2_S2_fjLj5120ELj1ELj1ELj4ELj16ENS_18Kernel_traits_baseILj5120EfS2_S2_S2_fjLj128EEEEELb1ELb1ELb0EEEvNS_9FwdParamsE,"ax",@progbits
	.sectioninfo	@"SHI_REGISTERS=168"
	.align	128
        .global         _ZN10layer_norm31ln_parallel_residual_fwd_kernelINS_13Kernel_traitsIf6__halfS2_S2_fjLj5120ELj1ELj1ELj4ELj16ENS_18Kernel_traits_baseILj5120EfS2_S2_S2_fjLj128EEEEELb1ELb1ELb0EEEvNS_9FwdParamsE
        .type           _ZN10layer_norm31ln_parallel_residual_fwd_kernelINS_13Kernel_traitsIf6__halfS2_S2_fjLj5120ELj1ELj1ELj4ELj16ENS_18Kernel_traits_baseILj5120EfS2_S2_S2_fjLj128EEEEELb1ELb1ELb0EEEvNS_9FwdParamsE,@function
        .size           _ZN10layer_norm31ln_parallel_residual_fwd_kernelINS_13Kernel_traitsIf6__halfS2_S2_fjLj5120ELj1ELj1ELj4ELj16ENS_18Kernel_traits_baseILj5120EfS2_S2_S2_fjLj128EEEEELb1ELb1ELb0EEEvNS_9FwdParamsE,(.L_x_32986 - _ZN10layer_norm31ln_parallel_residual_fwd_kernelINS_13Kernel_traitsIf6__halfS2_S2_fjLj5120ELj1ELj1ELj4ELj16ENS_18Kernel_traits_baseILj5120EfS2_S2_S2_fjLj128EEEEELb1ELb1ELb0EEEvNS_9FwdParamsE)
        .other          _ZN10layer_norm31ln_parallel_residual_fwd_kernelINS_13Kernel_traitsIf6__halfS2_S2_fjLj5120ELj1ELj1ELj4ELj16ENS_18Kernel_traits_baseILj5120EfS2_S2_S2_fjLj128EEEEELb1ELb1ELb0EEEvNS_9FwdParamsE,@"STO_CUDA_ENTRY STV_DEFAULT"
_ZN10layer_norm31ln_parallel_residual_fwd_kernelINS_13Kernel_traitsIf6__halfS2_S2_fjLj5120ELj1ELj1ELj4ELj16ENS_18Kernel_traits_baseILj5120EfS2_S2_S2_fjLj128EEEEELb1ELb1ELb0EEEvNS_9FwdParamsE:
.text._ZN10layer_norm31ln_parallel_residual_fwd_kernelINS_13Kernel_traitsIf6__halfS2_S2_fjLj5120ELj1ELj1ELj4ELj16ENS_18Kernel_traits_baseILj5120EfS2_S2_S2_fjLj128EEEEELb1ELb1ELb0EEEvNS_9FwdParamsE:
        /* <DEDUP_REMOVED lines=111> */
.L_x_18392:
[----:B------:R-:W-:Y:S05]  /*06f0*/  BSYNC B0 ;  /* 0x0000000000007941 */ /* 0x000fea0003800000 */
.L_x_18391:
        /* <DEDUP_REMOVED lines=17> */
.L_x_18394:
[----:B------:R-:W-:Y:S05]  /*0810*/  BSYNC B0 ;  /* 0x0000000000007941 */ /* 0x000fea0003800000 */
.L_x_18393:
        /* <DEDUP_REMOVED lines=17> */
.L_x_18396:
[----:B------:R-:W-:Y:S05]  /*0930*/  BSYNC B0 ;  /* 0x0000000000007941 */ /* 0x000fea0003800000 */
.L_x_18395:
        /* <DEDUP_REMOVED lines=17> */
.L_x_18398:
[----:B------:R-:W-:Y:S05]  /*0a50*/  BSYNC B0 ;  /* 0x0000000000007941 */ /* 0x000fea0003800000 */
.L_x_18397:
        /* <DEDUP_REMOVED lines=16> */
.L_x_18400:
[----:B------:R-:W-:Y:S05]  /*0b60*/  BSYNC B0 ;  /* 0x0000000000007941 */ /* 0x000fea0003800000 */
.L_x_18399:
        /* <DEDUP_REMOVED lines=35> */
.L_x_19068:
        /* <DEDUP_REMOVED lines=36> */
.L_x_18404:
[----:B--2---:R-:W-:Y:S02]  /*0fe0*/  IMAD.MOV.U32 R5, RZ, RZ, R116 ;  /* 0x000000ffff057224 */ /* 0x004fe400078e0074 */
.L_x_18405:
[----:B------:R-:W-:Y:S05]  /*0ff0*/  BSYNC B1 ;  /* 0x0000000000017941 */ /* 0x000fea0003800000 */
.L_x_18403:
        /* <DEDUP_REMOVED lines=16> */
.L_x_18409:
[----:B------:R-:W-:Y:S05]  /*1100*/  BSYNC B2 ;  /* 0x0000000000027941 */ /* 0x000fea0003800000 */
.L_x_18408:
        /* <DEDUP_REMOVED lines=44> */
.L_x_18407:
[----:B------:R-:W-:Y:S05]  /*13d0*/  BSYNC B1 ;  /* 0x0000000000017941 */ /* 0x000fea0003800000 */
.L_x_18406:
[----:B------:R-:W2:Y:S01]  /*13e0*/  I2F.U32 R5, R5 ;  /* 0x0000000500057306 */ /* 0x000ea20000201000 */
[----:B------:R-:W-:Y:S01]  /*13f0*/  IMAD.MOV.U32 R160, RZ, RZ, 0x2f800000 ;  /* 0x2f800000ffa07424 */ /* 0x000fe200078e00ff */
[----:B------:R-:W-:Y:S01]  /*1400*/  ISETP.NE.U32.AND P1, PT, RZ, c[0x0][0x178], PT ;  /* 0x00005e00ff007a0c */ /* 0x000fe20003f25070 */
[----:B-----5:R-:W-:Y:S01]  /*1410*/  HADD2.F32 R124, -RZ, R108.H0_H0 ;  /* 0x2000006cff7c7230 */ /* 0x020fe20000004100 */
[----:B------:R-:W-:Y:S02]  /*1420*/  LOP3.LUT R122, R122, 0xfffffff7, RZ, 0xc0, !PT ;  /* 0xfffffff77a7a7812 */ /* 0x000fe400078ec0ff */
[----:B------:R-:W-:Y:S02]  /*1430*/  ISETP.NE.AND.EX P1, PT, RZ, c[0x0][0x17c], PT, P1 ;  /* 0x00005f00ff007a0c */ /* 0x000fe40003f25310 */
[----:B------:R-:W-:Y:S02]  /*1440*/  FMUL.FTZ R124, R124, c[0x0][0x1e8] ;  /* 0x00007a007c7c7a20 */ /* 0x000fe40000410000 */
[----:B--2---:R-:W-:-:S05]  /*1450*/  FFMA.FTZ R113, R5, R160, 1.1641532182693481445e-10 ;  /* 0x2f00000005717423 */ /* 0x004fca00000100a0 */
[----:B------:R-:W-:-:S04]  /*1460*/  FSETP.GTU.FTZ.AND P2, PT, R113, c[0x0][0x1e4], PT ;  /* 0x0000790071007a0b */ /* 0x000fc80003f5c000 */
[----:B------:R-:W-:-:S09]  /*1470*/  FSEL R5, R124, RZ, !P2 ;  /* 0x000000ff7c057208 */ /* 0x000fd20005000000 */
[----:B------:R-:W-:Y:S01]  /*1480*/  @P2 LOP3.LUT R122, R122, 0x8, RZ, 0xfc, !PT ;  /* 0x000000087a7a2812 */ /* 0x000fe200078efcff */
[----:B------:R-:W-:Y:S05]  /*1490*/  @P1 BRA `(.L_x_18410) ;  /* 0x0000006000001947 */ /* 0x000fea0003800000 */
[----:B------:R-:W-:Y:S01]  /*14a0*/  MOV R124, R123 ;  /* 0x0000007b007c7202 */ /* 0x000fe20000000f00 */
[----:B------:R-:W-:Y:S05]  /*14b0*/  @!P0 BRA `(.L_x_18411) ;  /* 0x000005b000008947 */ /* 0x000fea0003800000 */
[----:B------:R-:W-:-:S05]  /*14c0*/  HADD2.F32 R124, -RZ, R20.H0_H0 ;  /* 0x20000014ff7c7230 */ /* 0x000fca0000004100 */
[----:B------:R-:W-:Y:S02]  /*14d0*/  FADD.FTZ R5, R124, R5 ;  /* 0x000000057c057221 */ /* 0x000fe40000010000 */
[----:B------:R-:W-:Y:S01]  /*14e0*/  IMAD.MOV.U32 R124, RZ, RZ, R123 ;  /* 0x000000ffff7c7224 */ /* 0x000fe200078e007b */
[----:B------:R-:W-:Y:S05]  /*14f0*/  BRA `(.L_x_18411) ;  /* 0x0000057000007947 */ /* 0x000fea0003800000 */
.L_x_18410:
        /* <DEDUP_REMOVED lines=12> */
.L_x_18413:
[----:B0-----:R-:W-:Y:S02]  /*15c0*/  IMAD.MOV.U32 R6, RZ, RZ, R116 ;  /* 0x000000ffff067224 */ /* 0x001fe400078e0074 */
.L_x_18414:
[----:B------:R-:W-:Y:S05]  /*15d0*/  BSYNC B1 ;  /* 0x0000000000017941 */ /* 0x000fea0003800000 */
.L_x_18412:
        /* <DEDUP_REMOVED lines=16> */
.L_x_18418:
[----:B------:R-:W-:Y:S05]  /*16e0*/  BSYNC B2 ;  /* 0x0000000000027941 */ /* 0x000fea0003800000 */
.L_x_18417:
        /* <DEDUP_REMOVED lines=44> */
.L_x_18416:
[----:B------:R-:W-:Y:S05]  /*19b0*/  BSYNC B1 ;  /* 0x0000000000017941 */ /* 0x000fea0003800000 */
.L_x_18415:
        /* <DEDUP_REMOVED lines=11> */
.L_x_18411:
        /* <DEDUP_REMOVED lines=12> */
.L_x_18420:
[----:B------:R-:W-:Y:S02]  /*1b30*/  IMAD.MOV.U32 R113, RZ, RZ, R116 ;  /* 0x000000ffff717224 */ /* 0x000fe400078e0074 */
.L_x_18421:
[----:B------:R-:W-:Y:S05]  /*1b40*/  BSYNC B1 ;  /* 0x0000000000017941 */ /* 0x000fea0003800000 */
.L_x_18419:
        /* <DEDUP_REMOVED lines=16> */
.L_x_18425:
[----:B------:R-:W-:Y:S05]  /*1c50*/  BSYNC B2 ;  /* 0x0000000000027941 */ /* 0x000fea0003800000 */
.L_x_18424:
        /* <DEDUP_REMOVED lines=44> */
.L_x_18423:
[----:B------:R-:W-:Y:S05]  /*1f20*/  BSYNC B1 ;  /* 0x0000000000017941 */ /* 0x000fea0003800000 */
.L_x_18422:
[----:B------:R-:W2:Y:S01]  /*1f30*/  I2F.U32 R113, R113 ;  /* 0x0000007100717306 */ /* 0x000ea20000201000 */
[----:B------:R-:W-:Y:S01]  /*1f40*/  HADD2.F32 R123, -RZ, R108.H1_H1 ;  /* 0x3000006cff7b7230 */ /* 0x000fe20000004100 */
[----:B------:R-:W-:-:S04]  /*1f50*/  LOP3.LUT R122, R122, 0xfffffffb, RZ, 0xc0, !PT ;  /* 0xfffffffb7a7a7812 */ /* 0x000fc800078ec0ff */
        /* <DEDUP_REMOVED lines=12> */
.L_x_18426:
        /* <DEDUP_REMOVED lines=12> */
.L_x_18429:
[----:B------:R-:W-:Y:S02]  /*20e0*/  IMAD.MOV.U32 R7, RZ, RZ, R116 ;  /* 0x000000ffff077224 */ /* 0x000fe400078e0074 */
.L_x_18430:
[----:B------:R-:W-:Y:S05]  /*20f0*/  BSYNC B1 ;  /* 0x0000000000017941 */ /* 0x000fea0003800000 */
.L_x_18428:
        /* <DEDUP_REMOVED lines=16> */
.L_x_18434:
[----:B------:R-:W-:Y:S05]  /*2200*/  BSYNC B2 ;  /* 0x0000000000027941 */ /* 0x000fea0003800000 */
.L_x_18433:
        /* <DEDUP_REMOVED lines=44> */
.L_x_18432:
[----:B------:R-:W-:Y:S05]  /*24d0*/  BSYNC B1 ;  /* 0x0000000000017941 */ /* 0x000fea0003800000 */
.L_x_18431:
[----:B------:R-:W2:Y:S01]  /*24e0*/  I2F.U32 R7, R7 ;  /* 0x0000000700077306 */ /* 0x000ea20000201000 */
[----:B------:R-:W-:-:S05]  /*24f0*/  HADD2.F32 R124, -RZ, R24.H1_H1 ;  /* 0x30000018ff7c7230 */ /* 0x000fca0000004100 */
[----:B------:R-:W-:Y:S02]  /*2500*/  FMUL.FTZ R124, R124, c[0x0][0x1e8] ;  /* 0x00007a007c7c7a20 */ /* 0x000fe40000410000 */
[----:B--2---:R-:W-:-:S05]  /*2510*/  FFMA.FTZ R108, R7, R160, 1.1641532182693481445e-10 ;  /* 0x2f000000076c7423 */ /* 0x004fca00000100a0 */
[----:B------:R-:W-:-:S04]  /*2520*/  FSETP.GTU.FTZ.AND P2, PT, R108, c[0x0][0x1e4], PT ;  /* 0x000079006c007a0b */ /* 0x000fc80003f5c000 */
[----:B------:R-:W-:Y:S02]  /*2530*/  FSEL R124, R124, RZ, !P2 ;  /* 0x000000ff7c7c7208 */ /* 0x000fe40005000000 */
[----:B------:R-:W-:-:S03]  /*2540*/  SEL R108, RZ, 0x1, P2 ;  /* 0x00000001ff6c7807 */ /* 0x000fc60001000000 */
[----:B------:R-:W-:Y:S01]  /*2550*/  FADD.FTZ R123, R124, R123 ;  /* 0x0000007b7c7b7221 */ /* 0x000fe20000010000 */
[----:B------:R-:W-:Y:S01]  /*2560*/  @P0 HADD2.F32 R124, -RZ, R20.H1_H1 ;  /* 0x30000014ff7c0230 */ /* 0x000fe20000004100 */
[----:B------:R-:W-:-:S04]  /*2570*/  PRMT R7, R108, 0x7610, R7 ;  /* 0x000076106c077816 */ /* 0x000fc80000000007 */
[----:B------:R-:W-:Y:S02]  /*2580*/  @P0 FADD.FTZ R123, R124, R123 ;  /* 0x0000007b7c7b0221 */ /* 0x000fe40000010000 */
.L_x_18427:
        /* <DEDUP_REMOVED lines=12> */
.L_x_18436:
[----:B------:R-:W-:Y:S02]  /*2650*/  IMAD.MOV.U32 R108, RZ, RZ, R116 ;  /* 0x000000ffff6c7224 */ /* 0x000fe400078e0074 */
.L_x_18437:
[----:B------:R-:W-:Y:S05]  /*2660*/  BSYNC B1 ;  /* 0x0000000000017941 */ /* 0x000fea0003800000 */
.L_x_18435:
        /* <DEDUP_REMOVED lines=16> */
.L_x_18441:
[----:B------:R-:W-:Y:S05]  /*2770*/  BSYNC B2 ;  /* 0x0000000000027941 */ /* 0x000fea0003800000 */
.L_x_18440:
        /* <DEDUP_REMOVED lines=44> */
.L_x_18439:
[----:B------:R-:W-:Y:S05]  /*2a40*/  BSYNC B1 ;  /* 0x0000000000017941 */ /* 0x000fea0003800000 */
.L_x_18438:
[----:B------:R-:W2:Y:S01]  /*2a50*/  I2F.U32 R113, R108 ;  /* 0x0000006c00717306 */ /* 0x000ea20000201000 */
[----:B------:R-:W-:Y:S01]  /*2a60*/  HADD2.F32 R124, -RZ, R109.H0_H0 ;  /* 0x2000006dff7c7230 */ /* 0x000fe20000004100 */
        /* <DEDUP_REMOVED lines=13> */
.L_x_18442:
        /* <DEDUP_REMOVED lines=12> */
.L_x_18445:
[----:B------:R-:W-:Y:S02]  /*2c00*/  IMAD.MOV.U32 R8, RZ, RZ, R116 ;  /* 0x000000ffff087224 */ /* 0x000fe400078e0074 */
.L_x_18446:
[----:B------:R-:W-:Y:S05]  /*2c10*/  BSYNC B1 ;  /* 0x0000000000017941 */ /* 0x000fea0003800000 */
.L_x_18444:
        /* <DEDUP_REMOVED lines=16> */
.L_x_18450:
[----:B------:R-:W-:Y:S05]  /*2d20*/  BSYNC B2 ;  /* 0x0000000000027941 */ /* 0x000fea0003800000 */
.L_x_18449:
        /* <DEDUP_REMOVED lines=44> */
.L_x_18448:
[----:B------:R-:W-:Y:S05]  /*2ff0*/  BSYNC B1 ;  /* 0x0000000000017941 */ /* 0x000fea0003800000 */
.L_x_18447:
[----:B------:R-:W2:Y:S01]  /*3000*/  I2F.U32 R133, R8 ;  /* 0x0000000800857306 */ /* 0x000ea20000201000 */
[----:B------:R-:W-:-:S05]  /*3010*/  HADD2.F32 R108, -RZ, R25.H0_H0 ;  /* 0x20000019ff6c7230 */ /* 0x000fca0000004100 */
[----:B------:R-:W-:Y:S02]  /*3020*/  FMUL.FTZ R108, R108, c[0x0][0x1e8] ;  /* 0x00007a006c6c7a20 */ /* 0x000fe40000410000 */
[----:B--2---:R-:W-:-:S05]  /*3030*/  FFMA.FTZ R133, R133, R160, 1.1641532182693481445e-10 ;  /* 0x2f00000085857423 */ /* 0x004fca00000100a0 */
[----:B------:R-:W-:-:S04]  /*3040*/  FSETP.GTU.FTZ.AND P2, PT, R133, c[0x0][0x1e4], PT ;  /* 0x0000790085007a0b */ /* 0x000fc80003f5c000 */
[----:B------:R-:W-:Y:S02]  /*3050*/  FSEL R133, R108, RZ, !P2 ;  /* 0x000000ff6c857208 */ /* 0x000fe40005000000 */
[----:B------:R-:W-:-:S03]  /*3060*/  SEL R108, RZ, 0x1, P2 ;  /* 0x00000001ff6c7807 */ /* 0x000fc60001000000 */
[----:B------:R-:W-:Y:S01]  /*3070*/  FADD.FTZ R124, R133, R124 ;  /* 0x0000007c857c7221 */ /* 0x000fe20000010000 */
[----:B------:R-:W-:Y:S01]  /*3080*/  @P0 HADD2.F32 R133, -RZ, R21.H0_H0 ;  /* 0x20000015ff850230 */ /* 0x000fe20000004100 */
[----:B------:R-:W-:-:S04]  /*3090*/  PRMT R8, R108, 0x7610, R8 ;  /* 0x000076106c087816 */ /* 0x000fc80000000008 */
[----:B------:R-:W-:Y:S02]  /*30a0*/  @P0 FADD.FTZ R124, R133, R124 ;  /* 0x0000007c857c0221 */ /* 0x000fe40000010000 */
.L_x_18443:
        /* <DEDUP_REMOVED lines=12> */
.L_x_18452:
[----:B------:R-:W-:Y:S02]  /*3170*/  IMAD.MOV.U32 R108, RZ, RZ, R116 ;  /* 0x000000ffff6c7224 */ /* 0x000fe400078e0074 */
.L_x_18453:
[----:B------:R-:W-:Y:S05]  /*3180*/  BSYNC B1 ;  /* 0x0000000000017941 */ /* 0x000fea0003800000 */
.L_x_18451:
        /* <DEDUP_REMOVED lines=16> */
.L_x_18457:
[----:B------:R-:W-:Y:S05]  /*3290*/  BSYNC B2 ;  /* 0x0000000000027941 */ /* 0x000fea0003800000 */
.L_x_18456:
        /* <DEDUP_REMOVED lines=44> */
.L_x_18455:
[----:B------:R-:W-:Y:S05]  /*3560*/  BSYNC B1 ;  /* 0x0000000000017941 */ /* 0x000fea0003800000 */
.L_x_18454:
        /* <DEDUP_REMOVED lines=11> */
[----:B------:R-:W-:-:S05]  /*3620*/  HADD2.F32 R108, -RZ, R21.H1_H1 ;  /* 0x30000015ff6c7230 */ /* 0x000fca0000004100 */
[----:B------:R-:W-:Y:S02]  /*3630*/  FADD.FTZ R133, R108, R133 ;  /* 0x000000856c857221 */ /* 0x000fe40000010000 */
[----:B------:R-:W-:Y:S01]  /*3640*/  IMAD.MOV.U32 R108, RZ, RZ, R134 ;  /* 0x000000ffff6c7224 */ /* 0x000fe200078e0086 */
[----:B------:R-:W-:Y:S05]  /*3650*/  BRA `(.L_x_18459) ;  /* 0x0000057000007947 */ /* 0x000fea0003800000 */
.L_x_18458:
        /* <DEDUP_REMOVED lines=12> */
.L_x_18461:
[----:B------:R-:W-:Y:S02]  /*3720*/  IMAD.MOV.U32 R9, RZ, RZ, R116 ;  /* 0x000000ffff097224 */ /* 0x000fe400078e0074 */
.L_x_18462:
[----:B------:R-:W-:Y:S05]  /*3730*/  BSYNC B1 ;  /* 0x0000000000017941 */ /* 0x000fea0003800000 */
.L_x_18460:
        /* <DEDUP_REMOVED lines=16> */
.L_x_18466:
[----:B------:R-:W-:Y:S05]  /*3840*/  BSYNC B2 ;  /* 0x0000000000027941 */ /* 0x000fea0003800000 */
.L_x_18465:
        /* <DEDUP_REMOVED lines=44> */
.L_x_18464:
[----:B------:R-:W-:Y:S05]  /*3b10*/  BSYNC B1 ;  /* 0x0000000000017941 */ /* 0x000fea0003800000 */
.L_x_18463:
        /* <DEDUP_REMOVED lines=11> */
.L_x_18459:
        /* <DEDUP_REMOVED lines=12> */
.L_x_18468:
[----:B------:R-:W-:Y:S02]  /*3c90*/  IMAD.MOV.U32 R113, RZ, RZ, R116 ;  /* 0x000000ffff717224 */ /* 0x000fe400078e0074 */
.L_x_18469:
[----:B------:R-:W-:Y:S05]  /*3ca0*/  BSYNC B1 ;  /* 0x0000000000017941 */ /* 0x000fea0003800000 */
.L_x_18467:
        /* <DEDUP_REMOVED lines=16> */
.L_x_18473:
[----:B------:R-:W-:Y:S05]  /*3db0*/  BSYNC B2 ;  /* 0x0000000000027941 */ /* 0x000fea0003800000 */
.L_x_18472:
        /* <DEDUP_REMOVED lines=44> */
.L_x_18471:
[----:B------:R-:W-:Y:S05]  /*4080*/  BSYNC B1 ;  /* 0x0000000000017941 */ /* 0x000fea0003800000 */
.L_x_18470:
[----:B------:R-:W2:Y:S01]  /*4090*/  I2F.U32 R113, R113 ;  /* 0x0000007100717306 */ /* 0x000ea20000201000 */
[----:B------:R-:W-:-:S05]  /*40a0*/  HADD2.F32 R134, -RZ, R110.H0_H0 ;  /* 0x2000006eff867230 */ /* 0x000fca0000004100 */
[----:B------:R-:W-:Y:S02]  /*40b0*/  FMUL.FTZ R134, R134, c[0x0][0x1e8] ;  /* 0x00007a0086867a20 */ /* 0x000fe40000410000 */
[----:B--2---:R-:W-:-:S05]  /*40c0*/  FFMA.FTZ R108, R113, R160, 1.1641532182693481445e-10 ;  /* 0x2f000000716c7423 */ /* 0x004fca00000100a0 */
        /* <DEDUP_REMOVED lines=9> */
.L_x_18474:
        /* <DEDUP_REMOVED lines=12> */
.L_x_18477:
[----:B------:R-:W-:Y:S02]  /*4220*/  IMAD.MOV.U32 R10, RZ, RZ, R116 ;  /* 0x000000ffff0a7224 */ /* 0x000fe400078e0074 */
.L_x_18478:
[----:B------:R-:W-:Y:S05]  /*4230*/  BSYNC B1 ;  /* 0x0000000000017941 */ /* 0x000fea0003800000 */
.L_x_18476:
        /* <DEDUP_REMOVED lines=16> */
.L_x_18482:
[----:B------:R-:W-:Y:S05]  /*4340*/  BSYNC B2 ;  /* 0x0000000000027941 */ /* 0x000fea0003800000 */
.L_x_18481:
        /* <DEDUP_REMOVED lines=44> */
.L_x_18480:
[----:B------:R-:W-:Y:S05]  /*4610*/  BSYNC B1 ;  /* 0x0000000000017941 */ /* 0x000fea0003800000 */
.L_x_18479:
        /* <DEDUP_REMOVED lines=11> */
.L_x_18475:
        /* <DEDUP_REMOVED lines=12> */
.L_x_18484:
[----:B------:R-:W-:Y:S02]  /*4790*/  IMAD.MOV.U32 R113, RZ, RZ, R116 ;  /* 0x000000ffff717224 */ /* 0x000fe400078e0074 */
.L_x_18485:
[----:B------:R-:W-:Y:S05]  /*47a0*/  BSYNC B1 ;  /* 0x0000000000017941 */ /* 0x000fea0003800000 */
.L_x_18483:
        /* <DEDUP_REMOVED lines=16> */
.L_x_18489:
[----:B------:R-:W-:Y:S05]  /*48b0*/  BSYNC B2 ;  /* 0x0000000000027941 */ /* 0x000fea0003800000 */
.L_x_18488:
        /* <DEDUP_REMOVED lines=44> */
.L_x_18487:
[----:B------:R-:W-:Y:S05]  /*4b80*/  BSYNC B1 ;  /* 0x0000000000017941 */ /* 0x000fea0003800000 */
.L_x_18486:
[----:B------:R-:W2:Y:S01]  /*4b90*/  I2F.U32 R113, R113 ;  /* 0x0000007100717306 */ /* 0x000ea20000201000 */
[----:B------:R-:W-:-:S05]  /*4ba0*/  HADD2.F32 R110, -RZ, R110.H1_H1 ;  /* 0x3000006eff6e7230 */ /* 0x000fca0000004100 */
[----:B------:R-:W-:Y:S02]  /*4bb0*/  FMUL.FTZ R110, R110, c[0x0][0x1e8] ;  /* 0x00007a006e6e7a20 */ /* 0x000fe40000410000 */
[----:B--2---:R-:W-:-:S05]  /*4bc0*/  FFMA.FTZ R108, R113, R160, 1.1641532182693481445e-10 ;  /* 0x2f000000716c7423 */ /* 0x004fca00000100a0 */
[----:B------:R-:W-:-:S04]  /*4bd0*/  FSETP.GTU.FTZ.AND P3, PT, R108, c[0x0][0x1e4], PT ;  /* 0x000079006c007a0b */ /* 0x000fc80003f7c000 */
[----:B------:R-:W-:Y:S01]  /*4be0*/  FSEL R143, R110, RZ, !P3 ;  /* 0x000000ff6e8f7208 */ /* 0x000fe20005800000 */
[----:B------:R-:W-:Y:S05]  /*4bf0*/  @P1 BRA `(.L_x_18490) ;  /* 0x0000006000001947 */ /* 0x000fea0003800000 */
[----:B------:R-:W-:Y:S01]  /*4c00*/  MOV R108, R109 ;  /* 0x0000006d006c7202 */ /* 0x000fe20000000f00 */
[----:B------:R-:W-:Y:S05]  /*4c10*/  @!P0 BRA `(.L_x_18491) ;  /* 0x000005b000008947 */ /* 0x000fea0003800000 */
[----:B------:R-:W-:-:S05]  /*4c20*/  HADD2.F32 R108, -RZ, R22.H1_H1 ;  /* 0x30000016ff6c7230 */ /* 0x000fca0000004100 */
[----:B------:R-:W-:Y:S02]  /*4c30*/  FADD.FTZ R143, R108, R143 ;  /* 0x0000008f6c8f7221 */ /* 0x000fe40000010000 */
[----:B------:R-:W-:Y:S01]  /*4c40*/  IMAD.MOV.U32 R108, RZ, RZ, R109 ;  /* 0x000000ffff6c7224 */ /* 0x000fe200078e006d */
[----:B------:R-:W-:Y:S05]  /*4c50*/  BRA `(.L_x_18491) ;  /* 0x0000057000007947 */ /* 0x000fea0003800000 */
.L_x_18490:
        /* <DEDUP_REMOVED lines=12> */
.L_x_18493:
[----:B------:R-:W-:Y:S02]  /*4d20*/  IMAD.MOV.U32 R11, RZ, RZ, R116 ;  /* 0x000000ffff0b7224 */ /* 0x000fe400078e0074 */
.L_x_18494:
[----:B------:R-:W-:Y:S05]  /*4d30*/  BSYNC B1 ;  /* 0x0000000000017941 */ /* 0x000fea0003800000 */
.L_x_18492:
        /* <DEDUP_REMOVED lines=16> */
.L_x_18498:
[----:B------:R-:W-:Y:S05]  /*4e40*/  BSYNC B2 ;  /* 0x0000000000027941 */ /* 0x000fea0003800000 */
.L_x_18497:
        /* <DEDUP_REMOVED lines=44> */
.L_x_18496:
[----:B------:R-:W-:Y:S05]  /*5110*/  BSYNC B1 ;  /* 0x0000000000017941 */ /* 0x000fea0003800000 */
.L_x_18495:
        /* <DEDUP_REMOVED lines=11> */
.L_x_18491:
        /* <DEDUP_REMOVED lines=12> */
.L_x_18500:
[----:B------:R-:W-:Y:S02]  /*5290*/  IMAD.MOV.U32 R110, RZ, RZ, R116 ;  /* 0x000000ffff6e7224 */ /* 0x000fe400078e0074 */
.L_x_18501:
[----:B------:R-:W-:Y:S05]  /*52a0*/  BSYNC B1 ;  /* 0x0000000000017941 */ /* 0x000fea0003800000 */
.L_x_18499:
        /* <DEDUP_REMOVED lines=16> */
.L_x_18505:
[----:B------:R-:W-:Y:S05]  /*53b0*/  BSYNC B2 ;  /* 0x0000000000027941 */ /* 0x000fea0003800000 */
.L_x_18504:
        /* <DEDUP_REMOVED lines=44> */
.L_x_18503:
[----:B------:R-:W-:Y:S05]  /*5680*/  BSYNC B1 ;  /* 0x0000000000017941 */ /* 0x000fea0003800000 */
.L_x_18502:
        /* <DEDUP_REMOVED lines=13> */
.L_x_18506:
        /* <DEDUP_REMOVED lines=12> */
.L_x_18509:
[----:B------:R-:W-:Y:S02]  /*5820*/  IMAD.MOV.U32 R12, RZ, RZ, R116 ;  /* 0x000000ffff0c7224 */ /* 0x000fe400078e0074 */
.L_x_18510:
[----:B------:R-:W-:Y:S05]  /*5830*/  BSYNC B1 ;  /* 0x0000000000017941 */ /* 0x000fea0003800000 */
.L_x_18508:
        /* <DEDUP_REMOVED lines=16> */
.L_x_18514:
[----:B------:R-:W-:Y:S05]  /*5940*/  BSYNC B2 ;  /* 0x0000000000027941 */ /* 0x000fea0003800000 */
.L_x_18513:
        /* <DEDUP_REMOVED lines=44> */
.L_x_18512:
[----:B------:R-:W-:Y:S05]  /*5c10*/  BSYNC B1 ;  /* 0x0000000000017941 */ /* 0x000fea0003800000 */
.L_x_18511:
        /* <DEDUP_REMOVED lines=11> */
.L_x_18507:
        /* <DEDUP_REMOVED lines=12> */
.L_x_18516:
[----:B------:R-:W-:Y:S02]  /*5d90*/  IMAD.MOV.U32 R110, RZ, RZ, R116 ;  /* 0x000000ffff6e7224 */ /* 0x000fe400078e0074 */
.L_x_18517:
[----:B------:R-:W-:Y:S05]  /*5da0*/  BSYNC B1 ;  /* 0x0000000000017941 */ /* 0x000fea0003800000 */
.L_x_18515:
        /* <DEDUP_REMOVED lines=16> */
.L_x_18521:
[----:B------:R-:W-:Y:S05]  /*5eb0*/  BSYNC B2 ;  /* 0x0000000000027941 */ /* 0x000fea0003800000 */
.L_x_18520:
        /* <DEDUP_REMOVED lines=44> */
.L_x_18519:
[----:B------:R-:W-:Y:S05]  /*6180*/  BSYNC B1 ;  /* 0x0000000000017941 */ /* 0x000fea0003800000 */
.L_x_18518:
        /* <DEDUP_REMOVED lines=13> */
.L_x_18522:
        /* <DEDUP_REMOVED lines=12> */
.L_x_18525:
[----:B------:R-:W-:Y:S02]  /*6320*/  IMAD.MOV.U32 R13, RZ, RZ, R116 ;  /* 0x000000ffff0d7224 */ /* 0x000fe400078e0074 */
.L_x_18526:
[----:B------:R-:W-:Y:S05]  /*6330*/  BSYNC B1 ;  /* 0x0000000000017941 */ /* 0x000fea0003800000 */
.L_x_18524:
        /* <DEDUP_REMOVED lines=16> */
.L_x_18530:
[----:B------:R-:W-:Y:S05]  /*6440*/  BSYNC B2 ;  /* 0x0000000000027941 */ /* 0x000fea0003800000 */
.L_x_18529:
        /* <DEDUP_REMOVED lines=44> */
.L_x_18528:
[----:B------:R-:W-:Y:S05]  /*6710*/  BSYNC B1 ;  /* 0x0000000000017941 */ /* 0x000fea0003800000 */
.L_x_18527:
[----:B------:R-:W2:Y:S01]  /*6720*/  I2F.U32 R13, R13 ;  /* 0x0000000d000d7306 */ /* 0x000ea20000201000 */
[----:B------:R-:W-:-:S05]  /*6730*/  HADD2.F32 R108, -RZ, R27.H1_H1 ;  /* 0x3000001bff6c7230 */ /* 0x000fca0000004100 */
[----:B------:R-:W-:Y:S02]  /*6740*/  FMUL.FTZ R108, R108, c[0x0][0x1e8] ;  /* 0x00007a006c6c7a20 */ /* 0x000fe40000410000 */
[----:B--2---:R-:W-:-:S05]  /*6750*/  FFMA.FTZ R160, R13, R160, 1.1641532182693481445e-10 ;  /* 0x2f0000000da07423 */ /* 0x004fca00000100a0 */
[----:B------:R-:W-:-:S04]  /*6760*/  FSETP.GTU.FTZ.AND P1, PT, R160, c[0x0][0x1e4], PT ;  /* 0x00007900a0007a0b */ /* 0x000fc80003f3c000 */
[----:B------:R-:W-:-:S05]  /*6770*/  FSEL R108, R108, RZ, !P1 ;  /* 0x000000ff6c6c7208 */ /* 0x000fca0004800000 */
[----:B------:R-:W-:Y:S01]  /*6780*/  FADD.FTZ R153, R108, R153 ;  /* 0x000000996c997221 */ /* 0x000fe20000010000 */
[----:B------:R-:W-:-:S05]  /*6790*/  @P0 HADD2.F32 R108, -RZ, R23.H1_H1 ;  /* 0x30000017ff6c0230 */ /* 0x000fca0000004100 */
[----:B------:R-:W-:Y:S01]  /*67a0*/  @P0 FADD.FTZ R153, R108, R153 ;  /* 0x000000996c990221 */ /* 0x000fe20000010000 */
[----:B------:R-:W-:-:S04]  /*67b0*/  SEL R108, RZ, 0x1, P1 ;  /* 0x00000001ff6c7807 */ /* 0x000fc80000800000 */
[----:B------:R-:W-:Y:S02]  /*67c0*/  PRMT R13, R108, 0x7610, R13 ;  /* 0x000076106c0d7816 */ /* 0x000fe4000000000d */
.L_x_18523:
[C---:B------:R-:W-:Y:S02]  /*67d0*/  LEA R158, P0, R4.reuse, c[0x0][0x188], 0x4 ;  /* 0x00006200049e7a11 */ /* 0x040fe400078020ff */
        /* <DEDUP_REMOVED lines=53> */
.L_x_18531:
[----:B------:R-:W-:Y:S02]  /*6b30*/  IADD3 R158, R4, 0x80, RZ ;  /* 0x00000080049e7810 */ /* 0x000fe40007ffe0ff */
.L_x_18402:
[----:B------:R-:W-:Y:S05]  /*6b40*/  BSYNC B0 ;  /* 0x0000000000007941 */ /* 0x000fea0003800000 */
.L_x_18401:
        /* <DEDUP_REMOVED lines=30> */
.L_x_18535:
[----:B------:R-:W-:Y:S02]  /*6d30*/  IMAD.MOV.U32 R14, RZ, RZ, R116 ;  /* 0x000000ffff0e7224 */ /* 0x000fe400078e0074 */
.L_x_18536:
[----:B------:R-:W-:Y:S05]  /*6d40*/  BSYNC B1 ;  /* 0x0000000000017941 */ /* 0x000fea0003800000 */
.L_x_18534:
        /* <DEDUP_REMOVED lines=16> */
.L_x_18540:
[----:B------:R-:W-:Y:S05]  /*6e50*/  BSYNC B2 ;  /* 0x0000000000027941 */ /* 0x000fea0003800000 */
.L_x_18539:
        /* <DEDUP_REMOVED lines=44> */
.L_x_18538:
[----:B------:R-:W-:Y:S05]  /*7120*/  BSYNC B1 ;  /* 0x0000000000017941 */ /* 0x000fea0003800000 */
.L_x_18537:
        /* <DEDUP_REMOVED lines=18> */
.L_x_18541:
        /* <DEDUP_REMOVED lines=12> */
.L_x_18544:
[----:B0-----:R-:W-:Y:S02]  /*7310*/  IMAD.MOV.U32 R6, RZ, RZ, R116 ;  /* 0x000000ffff067224 */ /* 0x001fe400078e0074 */
.L_x_18545:
[----:B------:R-:W-:Y:S05]  /*7320*/  BSYNC B1 ;  /* 0x0000000000017941 */ /* 0x000fea0003800000 */
.L_x_18543:
        /* <DEDUP_REMOVED lines=16> */
.L_x_18549:
[----:B------:R-:W-:Y:S05]  /*7430*/  BSYNC B2 ;  /* 0x0000000000027941 */ /* 0x000fea0003800000 */
.L_x_18548:
        /* <DEDUP_REMOVED lines=44> */
.L_x_18547:
[----:B------:R-:W-:Y:S05]  /*7700*/  BSYNC B1 ;  /* 0x0000000000017941 */ /* 0x000fea0003800000 */
.L_x_18546:
        /* <DEDUP_REMOVED lines=11> */
.L_x_18542:
        /* <DEDUP_REMOVED lines=12> */
.L_x_18551:
[----:B------:R-:W-:Y:S02]  /*7880*/  IMAD.MOV.U32 R113, RZ, RZ, R116 ;  /* 0x000000ffff717224 */ /* 0x000fe400078e0074 */
.L_x_18552:
[----:B------:R-:W-:Y:S05]  /*7890*/  BSYNC B1 ;  /* 0x0000000000017941 */ /* 0x000fea0003800000 */
.L_x_18550:
        /* <DEDUP_REMOVED lines=16> */
.L_x_18556:
[----:B------:R-:W-:Y:S05]  /*79a0*/  BSYNC B2 ;  /* 0x0000000000027941 */ /* 0x000fea0003800000 */
.L_x_18555:
        /* <DEDUP_REMOVED lines=44> */
.L_x_18554:
[----:B------:R-:W-:Y:S05]  /*7c70*/  BSYNC B1 ;  /* 0x0000000000017941 */ /* 0x000fea0003800000 */
.L_x_18553:
        /* <DEDUP_REMOVED lines=15> */
.L_x_18557:
        /* <DEDUP_REMOVED lines=12> */
.L_x_18560:
[----:B------:R-:W-:Y:S02]  /*7e30*/  IMAD.MOV.U32 R7, RZ, RZ, R116 ;  /* 0x000000ffff077224 */ /* 0x000fe400078e0074 */
.L_x_18561:
[----:B------:R-:W-:Y:S05]  /*7e40*/  BSYNC B1 ;  /* 0x0000000000017941 */ /* 0x000fea0003800000 */
.L_x_18559:
        /* <DEDUP_REMOVED lines=16> */
.L_x_18565:
[----:B------:R-:W-:Y:S05]  /*7f50*/  BSYNC B2 ;  /* 0x0000000000027941 */ /* 0x000fea0003800000 */
.L_x_18564:
        /* <DEDUP_REMOVED lines=44> */
.L_x_18563:
[----:B------:R-:W-:Y:S05]  /*8220*/  BSYNC B1 ;  /* 0x0000000000017941 */ /* 0x000fea0003800000 */
.L_x_18562:
        /* <DEDUP_REMOVED lines=11> */
.L_x_18558:
        /* <DEDUP_REMOVED lines=12> */
.L_x_18567:
[----:B------:R-:W-:Y:S02]  /*83a0*/  IMAD.MOV.U32 R108, RZ, RZ, R116 ;  /* 0x000000ffff6c7224 */ /* 0x000fe400078e0074 */
.L_x_18568:
[----:B------:R-:W-:Y:S05]  /*83b0*/  BSYNC B1 ;  /* 0x0000000000017941 */ /* 0x000fea0003800000 */
.L_x_18566:
        /* <DEDUP_REMOVED lines=16> */
.L_x_18572:
[----:B------:R-:W-:Y:S05]  /*84c0*/  BSYNC B2 ;  /* 0x0000000000027941 */ /* 0x000fea0003800000 */
.L_x_18571:
        /* <DEDUP_REMOVED lines=44> */
.L_x_18570:
[----:B------:R-:W-:Y:S05]  /*8790*/  BSYNC B1 ;  /* 0x0000000000017941 */ /* 0x000fea0003800000 */
.L_x_18569:
        /* <DEDUP_REMOVED lines=11> */
[----:B------:R-:W-:-:S05]  /*8850*/  HADD2.F32 R113, -RZ, R21.H0_H0 ;  /* 0x20000015ff717230 */ /* 0x000fca0000004100 */
[----:B------:R-:W-:Y:S02]  /*8860*/  FADD.FTZ R126, R113, R126 ;  /* 0x0000007e717e7221 */ /* 0x000fe40000010000 */
[----:B------:R-:W-:Y:S01]  /*8870*/  IMAD.MOV.U32 R113, RZ, RZ, R135 ;  /* 0x000000ffff717224 */ /* 0x000fe200078e0087 */
[----:B------:R-:W-:Y:S05]  /*8880*/  BRA `(.L_x_18574) ;  /* 0x0000057000007947 */ /* 0x000fea0003800000 */
.L_x_18573:
        /* <DEDUP_REMOVED lines=12> */
.L_x_18576:
[----:B------:R-:W-:Y:S02]  /*8950*/  IMAD.MOV.U32 R8, RZ, RZ, R116 ;  /* 0x000000ffff087224 */ /* 0x000fe400078e0074 */
.L_x_18577:
[----:B------:R-:W-:Y:S05]  /*8960*/  BSYNC B1 ;  /* 0x0000000000017941 */ /* 0x000fea0003800000 */
.L_x_18575:
        /* <DEDUP_REMOVED lines=16> */
.L_x_18581:
[----:B------:R-:W-:Y:S05]  /*8a70*/  BSYNC B2 ;  /* 0x0000000000027941 */ /* 0x000fea0003800000 */
.L_x_18580:
        /* <DEDUP_REMOVED lines=44> */
.L_x_18579:
[----:B------:R-:W-:Y:S05]  /*8d40*/  BSYNC B1 ;  /* 0x0000000000017941 */ /* 0x000fea0003800000 */
.L_x_18578:
        /* <DEDUP_REMOVED lines=11> */
.L_x_18574:
        /* <DEDUP_REMOVED lines=12> */
.L_x_18583:
[----:B------:R-:W-:Y:S02]  /*8ec0*/  IMAD.MOV.U32 R108, RZ, RZ, R116 ;  /* 0x000000ffff6c7224 */ /* 0x000fe400078e0074 */
.L_x_18584:
[----:B------:R-:W-:Y:S05]  /*8ed0*/  BSYNC B1 ;  /* 0x0000000000017941 */ /* 0x000fea0003800000 */
.L_x_18582:
        /* <DEDUP_REMOVED lines=16> */
.L_x_18588:
[----:B------:R-:W-:Y:S05]  /*8fe0*/  BSYNC B2 ;  /* 0x0000000000027941 */ /* 0x000fea0003800000 */
.L_x_18587:
        /* <DEDUP_REMOVED lines=44> */
.L_x_18586:
[----:B------:R-:W-:Y:S05]  /*92b0*/  BSYNC B1 ;  /* 0x0000000000017941 */ /* 0x000fea0003800000 */
.L_x_18585:
        /* <DEDUP_REMOVED lines=11> */
[----:B------:R-:W-:-:S05]  /*9370*/  HADD2.F32 R108, -RZ, R21.H1_H1 ;  /* 0x30000015ff6c7230 */ /* 0x000fca0000004100 */
[----:B------:R-:W-:Y:S02]  /*9380*/  FADD.FTZ R135, R108, R135 ;  /* 0x000000876c877221 */ /* 0x000fe40000010000 */
[----:B------:R-:W-:Y:S01]  /*9390*/  IMAD.MOV.U32 R108, RZ, RZ, R136 ;  /* 0x000000ffff6c7224 */ /* 0x000fe200078e0088 */
[----:B------:R-:W-:Y:S05]  /*93a0*/  BRA `(.L_x_18590) ;  /* 0x0000057000007947 */ /* 0x000fea0003800000 */
.L_x_18589:
        /* <DEDUP_REMOVED lines=12> */
.L_x_18592:
[----:B------:R-:W-:Y:S02]  /*9470*/  IMAD.MOV.U32 R9, RZ, RZ, R116 ;  /* 0x000000ffff097224 */ /* 0x000fe400078e0074 */
.L_x_18593:
[----:B------:R-:W-:Y:S05]  /*9480*/  BSYNC B1 ;  /* 0x0000000000017941 */ /* 0x000fea0003800000 */
.L_x_18591:
        /* <DEDUP_REMOVED lines=16> */
.L_x_18597:
[----:B------:R-:W-:Y:S05]  /*9590*/  BSYNC B2 ;  /* 0x0000000000027941 */ /* 0x000fea0003800000 */
.L_x_18596:
        /* <DEDUP_REMOVED lines=44> */
.L_x_18595:
[----:B------:R-:W-:Y:S05]  /*9860*/  BSYNC B1 ;  /* 0x0000000000017941 */ /* 0x000fea0003800000 */
.L_x_18594:
        /* <DEDUP_REMOVED lines=11> */
.L_x_18590:
        /* <DEDUP_REMOVED lines=12> */
.L_x_18599:
[----:B------:R-:W-:Y:S02]  /*99e0*/  IMAD.MOV.U32 R113, RZ, RZ, R116 ;  /* 0x000000ffff717224 */ /* 0x000fe400078e0074 */
.L_x_18600:
[----:B------:R-:W-:Y:S05]  /*99f0*/  BSYNC B1 ;  /* 0x0000000000017941 */ /* 0x000fea0003800000 */
.L_x_18598:
        /* <DEDUP_REMOVED lines=16> */
.L_x_18604:
[----:B------:R-:W-:Y:S05]  /*9b00*/  BSYNC B2 ;  /* 0x0000000000027941 */ /* 0x000fea0003800000 */
.L_x_18603:
        /* <DEDUP_REMOVED lines=44> */
.L_x_18602:
[----:B------:R-:W-:Y:S05]  /*9dd0*/  BSYNC B1 ;  /* 0x0000000000017941 */ /* 0x000fea0003800000 */
.L_x_18601:
[----:B------:R-:W2:Y:S01]  /*9de0*/  I2F.U32 R108, R113 ;  /* 0x00000071006c7306 */ /* 0x000ea20000201000 */
[----:B------:R-:W-:-:S05]  /*9df0*/  HADD2.F32 R136, -RZ, R110.H0_H0 ;  /* 0x2000006eff887230 */ /* 0x000fca0000004100 */
[----:B------:R-:W-:Y:S02]  /*9e00*/  FMUL.FTZ R136, R136, c[0x0][0x1e8] ;  /* 0x00007a0088887a20 */ /* 0x000fe40000410000 */
[----:B--2---:R-:W-:-:S05]  /*9e10*/  FFMA.FTZ R108, R108, R159, 1.1641532182693481445e-10 ;  /* 0x2f0000006c6c7423 */ /* 0x004fca000001009f */
        /* <DEDUP_REMOVED lines=9> */
.L_x_18605:
        /* <DEDUP_REMOVED lines=12> */
.L_x_18608:
[----:B------:R-:W-:Y:S02]  /*9f70*/  IMAD.MOV.U32 R10, RZ, RZ, R116 ;  /* 0x000000ffff0a7224 */ /* 0x000fe400078e0074 */
.L_x_18609:
[----:B------:R-:W-:Y:S05]  /*9f80*/  BSYNC B1 ;  /* 0x0000000000017941 */ /* 0x000fea0003800000 */
.L_x_18607:
        /* <DEDUP_REMOVED lines=16> */
.L_x_18613:
[----:B------:R-:W-:Y:S05]  /*a090*/  BSYNC B2 ;  /* 0x0000000000027941 */ /* 0x000fea0003800000 */
.L_x_18612:
        /* <DEDUP_REMOVED lines=44> */
.L_x_18611:
[----:B------:R-:W-:Y:S05]  /*a360*/  BSYNC B1 ;  /* 0x0000000000017941 */ /* 0x000fea0003800000 */
.L_x_18610:
        /* <DEDUP_REMOVED lines=11> */
.L_x_18606:
        /* <DEDUP_REMOVED lines=12> */
.L_x_18615:
[----:B------:R-:W-:Y:S02]  /*a4e0*/  IMAD.MOV.U32 R113, RZ, RZ, R116 ;  /* 0x000000ffff717224 */ /* 0x000fe400078e0074 */
.L_x_18616:
[----:B------:R-:W-:Y:S05]  /*a4f0*/  BSYNC B1 ;  /* 0x0000000000017941 */ /* 0x000fea0003800000 */
.L_x_18614:
        /* <DEDUP_REMOVED lines=16> */
.L_x_18620:
[----:B------:R-:W-:Y:S05]  /*a600*/  BSYNC B2 ;  /* 0x0000000000027941 */ /* 0x000fea0003800000 */
.L_x_18619:
        /* <DEDUP_REMOVED lines=44> */
.L_x_18618:
[----:B------:R-:W-:Y:S05]  /*a8d0*/  BSYNC B1 ;  /* 0x0000000000017941 */ /* 0x000fea0003800000 */
.L_x_18617:
[----:B------:R-:W2:Y:S01]  /*a8e0*/  I2F.U32 R108, R113 ;  /* 0x00000071006c7306 */ /* 0x000ea20000201000 */
[----:B------:R-:W-:-:S05]  /*a8f0*/  HADD2.F32 R110, -RZ, R110.H1_H1 ;  /* 0x3000006eff6e7230 */ /* 0x000fca0000004100 */
[----:B------:R-:W-:Y:S02]  /*a900*/  FMUL.FTZ R110, R110, c[0x0][0x1e8] ;  /* 0x00007a006e6e7a20 */ /* 0x000fe40000410000 */
[----:B--2---:R-:W-:-:S05]  /*a910*/  FFMA.FTZ R108, R108, R159, 1.1641532182693481445e-10 ;  /* 0x2f0000006c6c7423 */ /* 0x004fca000001009f */
        /* <DEDUP_REMOVED lines=9> */
.L_x_18621:
        /* <DEDUP_REMOVED lines=12> */
.L_x_18624:
[----:B------:R-:W-:Y:S02]  /*aa70*/  IMAD.MOV.U32 R11, RZ, RZ, R116 ;  /* 0x000000ffff0b7224 */ /* 0x000fe400078e0074 */
.L_x_18625:
[----:B------:R-:W-:Y:S05]  /*aa80*/  BSYNC B1 ;  /* 0x0000000000017941 */ /* 0x000fea0003800000 */
.L_x_18623:
        /* <DEDUP_REMOVED lines=16> */
.L_x_18629:
[----:B------:R-:W-:Y:S05]  /*ab90*/  BSYNC B2 ;  /* 0x0000000000027941 */ /* 0x000fea0003800000 */
.L_x_18628:
        /* <DEDUP_REMOVED lines=44> */
.L_x_18627:
[----:B------:R-:W-:Y:S05]  /*ae60*/  BSYNC B1 ;  /* 0x0000000000017941 */ /* 0x000fea0003800000 */
.L_x_18626:
        /* <DEDUP_REMOVED lines=11> */
.L_x_18622:
        /* <DEDUP_REMOVED lines=12> */
.L_x_18631:
[----:B------:R-:W-:Y:S02]  /*afe0*/  IMAD.MOV.U32 R110, RZ, RZ, R116 ;  /* 0x000000ffff6e7224 */ /* 0x000fe400078e0074 */
.L_x_18632:
[----:B------:R-:W-:Y:S05]  /*aff0*/  BSYNC B1 ;  /* 0x0000000000017941 */ /* 0x000fea0003800000 */
.L_x_18630:
        /* <DEDUP_REMOVED lines=16> */
.L_x_18636:
[----:B------:R-:W-:Y:S05]  /*b100*/  BSYNC B2 ;  /* 0x0000000000027941 */ /* 0x000fea0003800000 */
.L_x_18635:
        /* <DEDUP_REMOVED lines=44> */
.L_x_18634:
[----:B------:R-:W-:Y:S05]  /*b3d0*/  BSYNC B1 ;  /* 0x0000000000017941 */ /* 0x000fea0003800000 */
.L_x_18633:
        /* <DEDUP_REMOVED lines=13> */
.L_x_18637:
        /* <DEDUP_REMOVED lines=12> */
.L_x_18640:
[----:B------:R-:W-:Y:S02]  /*b570*/  IMAD.MOV.U32 R12, RZ, RZ, R116 ;  /* 0x000000ffff0c7224 */ /* 0x000fe400078e0074 */
.L_x_18641:
[----:B------:R-:W-:Y:S05]  /*b580*/  BSYNC B1 ;  /* 0x0000000000017941 */ /* 0x000fea0003800000 */
.L_x_18639:
        /* <DEDUP_REMOVED lines=16> */
.L_x_18645:
[----:B------:R-:W-:Y:S05]  /*b690*/  BSYNC B2 ;  /* 0x0000000000027941 */ /* 0x000fea0003800000 */
.L_x_18644:
        /* <DEDUP_REMOVED lines=44> */
.L_x_18643:
[----:B------:R-:W-:Y:S05]  /*b960*/  BSYNC B1 ;  /* 0x0000000000017941 */ /* 0x000fea0003800000 */
.L_x_18642:
        /* <DEDUP_REMOVED lines=11> */
.L_x_18638:
        /* <DEDUP_REMOVED lines=12> */
.L_x_18647:
[----:B------:R-:W-:Y:S02]  /*bae0*/  IMAD.MOV.U32 R110, RZ, RZ, R116 ;  /* 0x000000ffff6e7224 */ /* 0x000fe400078e0074 */
.L_x_18648:
[----:B------:R-:W-:Y:S05]  /*baf0*/  BSYNC B1 ;  /* 0x0000000000017941 */ /* 0x000fea0003800000 */
.L_x_18646:
        /* <DEDUP_REMOVED lines=16> */
.L_x_18652:
[----:B------:R-:W-:Y:S05]  /*bc00*/  BSYNC B2 ;  /* 0x0000000000027941 */ /* 0x000fea0003800000 */
.L_x_18651:
        /* <DEDUP_REMOVED lines=44> */
.L_x_18650:
[----:B------:R-:W-:Y:S05]  /*bed0*/  BSYNC B1 ;  /* 0x0000000000017941 */ /* 0x000fea0003800000 */
.L_x_18649:
        /* <DEDUP_REMOVED lines=13> */
.L_x_18653:
        /* <DEDUP_REMOVED lines=12> */
.L_x_18656:
[----:B------:R-:W-:Y:S02]  /*c070*/  IMAD.MOV.U32 R13, RZ, RZ, R116 ;  /* 0x000000ffff0d7224 */ /* 0x000fe400078e0074 */
.L_x_18657:
[----:B------:R-:W-:Y:S05]  /*c080*/  BSYNC B1 ;  /* 0x0000000000017941 */ /* 0x000fea0003800000 */
.L_x_18655:
        /* <DEDUP_REMOVED lines=16> */
.L_x_18661:
[----:B------:R-:W-:Y:S05]  /*c190*/  BSYNC B2 ;  /* 0x0000000000027941 */ /* 0x000fea0003800000 */
.L_x_18660:
        /* <DEDUP_REMOVED lines=44> */
.L_x_18659:
[----:B------:R-:W-:Y:S05]  /*c460*/  BSYNC B1 ;  /* 0x0000000000017941 */ /* 0x000fea0003800000 */
.L_x_18658:
        /* <DEDUP_REMOVED lines=10> */
[----:B------:R-:W-:-:S03]  /*c510*/  @P0 FADD.FTZ R154, R109, R154 ;  /* 0x0000009a6d9a0221 */ /* 0x000fc60000010000 */
.L_x_18654:
        /* <DEDUP_REMOVED lines=54> */
.L_x_18662:
[----:B------:R-:W-:Y:S02]  /*c880*/  IADD3 R158, R158, 0x80, RZ ;  /* 0x000000809e9e7810 */ /* 0x000fe40007ffe0ff */
.L_x_18533:
[----:B------:R-:W-:Y:S05]  /*c890*/  BSYNC B0 ;  /* 0x0000000000007941 */ /* 0x000fea0003800000 */
.L_x_18532:
        /* <DEDUP_REMOVED lines=30> */
.L_x_18666:
[----:B------:R-:W-:Y:S02]  /*ca80*/  MOV R15, R116 ;  /* 0x00000074000f7202 */ /* 0x000fe40000000f00 */
.L_x_18667:
[----:B------:R-:W-:Y:S05]  /*ca90*/  BSYNC B1 ;  /* 0x0000000000017941 */ /* 0x000fea0003800000 */
.L_x_18665:
        /* <DEDUP_REMOVED lines=16> */
.L_x_18671:
[----:B------:R-:W-:Y:S05]  /*cba0*/  BSYNC B2 ;  /* 0x0000000000027941 */ /* 0x000fea0003800000 */
.L_x_18670:
        /* <DEDUP_REMOVED lines=44> */
.L_x_18669:
[----:B------:R-:W-:Y:S05]  /*ce70*/  BSYNC B1 ;  /* 0x0000000000017941 */ /* 0x000fea0003800000 */
.L_x_18668:
        /* <DEDUP_REMOVED lines=18> */
.L_x_18672:
[C---:B------:R-:W-:Y:S01]  /*cfa0*/  ISETP.NE.AND P2, PT, R127.reuse, 0x1, PT ;  /* 0x000000017f00780c */ /* 0x040fe20003f45270 */
[----:B------:R-:W-:Y:S01]  /*cfb0*/  BSSY B1, `(.L_x_18674) ;  /* 0x000000c000017945 */ /* 0x000fe20003800000 */
[----:B------:R-:W-:-:S11]  /*cfc0*/  IADD3 R128, R127, 0x1, RZ ;  /* 0x000000017f807810 */ /* 0x000fd60007ffe0ff */
[----:B------:R-:W-:Y:S05]  /*cfd0*/  @!P2 BRA `(.L_x_18675) ;  /* 0x000000800000a947 */ /* 0x000fea0003800000 */
[----:B------:R-:W-:Y:S01]  /*cfe0*/  ISETP.NE.AND P2, PT, R127, 0x2, PT ;  /* 0x000000027f00780c */ /* 0x000fe20003f45270 */
[----:B0-----:R-:W-:-:S12]  /*cff0*/  IMAD.MOV.U32 R6, RZ, RZ, R19 ;  /* 0x000000ffff067224 */ /* 0x001fd800078e0013 */
[----:B------:R-:W-:Y:S05]  /*d000*/  @!P2 BRA `(.L_x_18676) ;  /* 0x000000600000a947 */ /* 0x000fea0003800000 */
[----:B------:R-:W-:Y:S02]  /*d010*/  ISETP.NE.AND P2, PT, R127, 0x3, PT ;  /* 0x000000037f00780c */ /* 0x000fe40003f45270 */
[----:B------:R-:W-:-:S11]  /*d020*/  MOV R6, R18 ;  /* 0x0000001200067202 */ /* 0x000fd60000000f00 */
[----:B------:R-:W-:Y:S05]  /*d030*/  @P2 BRA `(.L_x_18676) ;  /* 0x0000003000002947 */ /* 0x000fea0003800000 */
[----:B------:R-:W-:Y:S01]  /*d040*/  IMAD.MOV.U32 R6, RZ, RZ, R114 ;  /* 0x000000ffff067224 */ /* 0x000fe200078e0072 */
[----:B------:R-:W-:Y:S05]  /*d050*/  BRA `(.L_x_18676) ;  /* 0x0000001000007947 */ /* 0x000fea0003800000 */
.L_x_18675:
[----:B0-----:R-:W-:Y:S02]  /*d060*/  IMAD.MOV.U32 R6, RZ, RZ, R116 ;  /* 0x000000ffff067224 */ /* 0x001fe400078e0074 */
.L_x_18676:
[----:B------:R-:W-:Y:S05]  /*d070*/  BSYNC B1 ;  /* 0x0000000000017941 */ /* 0x000fea0003800000 */
.L_x_18674:
        /* <DEDUP_REMOVED lines=16> */
.L_x_18680:
[----:B------:R-:W-:Y:S05]  /*d180*/  BSYNC B2 ;  /* 0x0000000000027941 */ /* 0x000fea0003800000 */
.L_x_18679:
        /* <DEDUP_REMOVED lines=44> */
.L_x_18678:
[----:B------:R-:W-:Y:S05]  /*d450*/  BSYNC B1 ;  /* 0x0000000000017941 */ /* 0x000fea0003800000 */
.L_x_18677:
        /* <DEDUP_REMOVED lines=11> */
.L_x_18673:
        /* <DEDUP_REMOVED lines=12> */
.L_x_18682:
[----:B------:R-:W-:Y:S02]  /*d5d0*/  IMAD.MOV.U32 R113, RZ, RZ, R116 ;  /* 0x000000ffff717224 */ /* 0x000fe400078e0074 */
.L_x_18683:
[----:B------:R-:W-:Y:S05]  /*d5e0*/  BSYNC B1 ;  /* 0x0000000000017941 */ /* 0x000fea0003800000 */
.L_x_18681:
        /* <DEDUP_REMOVED lines=16> */
.L_x_18687:
[----:B------:R-:W-:Y:S05]  /*d6f0*/  BSYNC B2 ;  /* 0x0000000000027941 */ /* 0x000fea0003800000 */
.L_x_18686:
        /* <DEDUP_REMOVED lines=44> */
.L_x_18685:
[----:B------:R-:W-:Y:S05]  /*d9c0*/  BSYNC B1 ;  /* 0x0000000000017941 */ /* 0x000fea0003800000 */
.L_x_18684:
        /* <DEDUP_REMOVED lines=15> */
.L_x_18688:
        /* <DEDUP_REMOVED lines=12> */
.L_x_18691:
[----:B------:R-:W-:Y:S02]  /*db80*/  IMAD.MOV.U32 R7, RZ, RZ, R116 ;  /* 0x000000ffff077224 */ /* 0x000fe400078e0074 */
.L_x_18692:
[----:B------:R-:W-:Y:S05]  /*db90*/  BSYNC B1 ;  /* 0x0000000000017941 */ /* 0x000fea0003800000 */
.L_x_18690:
        /* <DEDUP_REMOVED lines=16> */
.L_x_18696:
[----:B------:R-:W-:Y:S05]  /*dca0*/  BSYNC B2 ;  /* 0x0000000000027941 */ /* 0x000fea0003800000 */
.L_x_18695:
        /* <DEDUP_REMOVED lines=44> */
.L_x_18694:
[----:B------:R-:W-:Y:S05]  /*df70*/  BSYNC B1 ;  /* 0x0000000000017941 */ /* 0x000fea0003800000 */
.L_x_18693:
        /* <DEDUP_REMOVED lines=11> */
.L_x_18689:
        /* <DEDUP_REMOVED lines=12> */
.L_x_18698:
[----:B------:R-:W-:Y:S02]  /*e0f0*/  IMAD.MOV.U32 R108, RZ, RZ, R116 ;  /* 0x000000ffff6c7224 */ /* 0x000fe400078e0074 */
.L_x_18699:
[----:B------:R-:W-:Y:S05]  /*e100*/  BSYNC B1 ;  /* 0x0000000000017941 */ /* 0x000fea0003800000 */
.L_x_18697:
        /* <DEDUP_REMOVED lines=16> */
.L_x_18703:
[----:B------:R-:W-:Y:S05]  /*e210*/  BSYNC B2 ;  /* 0x0000000000027941 */ /* 0x000fea0003800000 */
.L_x_18702:
        /* <DEDUP_REMOVED lines=44> */
.L_x_18701:
[----:B------:R-:W-:Y:S05]  /*e4e0*/  BSYNC B1 ;  /* 0x0000000000017941 */ /* 0x000fea0003800000 */
.L_x_18700:
        /* <DEDUP_REMOVED lines=15> */
.L_x_18704:
        /* <DEDUP_REMOVED lines=12> */
.L_x_18707:
[----:B------:R-:W-:Y:S02]  /*e6a0*/  IMAD.MOV.U32 R8, RZ, RZ, R116 ;  /* 0x000000ffff087224 */ /* 0x000fe400078e0074 */
.L_x_18708:
[----:B------:R-:W-:Y:S05]  /*e6b0*/  BSYNC B1 ;  /* 0x0000000000017941 */ /* 0x000fea0003800000 */
.L_x_18706:
        /* <DEDUP_REMOVED lines=16> */
.L_x_18712:
[----:B------:R-:W-:Y:S05]  /*e7c0*/  BSYNC B2 ;  /* 0x0000000000027941 */ /* 0x000fea0003800000 */
.L_x_18711:
        /* <DEDUP_REMOVED lines=44> */
.L_x_18710:
[----:B------:R-:W-:Y:S05]  /*ea90*/  BSYNC B1 ;  /* 0x0000000000017941 */ /* 0x000fea0003800000 */
.L_x_18709:
        /* <DEDUP_REMOVED lines=11> */
.L_x_18705:
        /* <DEDUP_REMOVED lines=12> */
.L_x_18714:
[----:B------:R-:W-:Y:S02]  /*ec10*/  IMAD.MOV.U32 R108, RZ, RZ, R116 ;  /* 0x000000ffff6c7224 */ /* 0x000fe400078e0074 */
.L_x_18715:
[----:B------:R-:W-:Y:S05]  /*ec20*/  BSYNC B1 ;  /* 0x0000000000017941 */ /* 0x000fea0003800000 */
.L_x_18713:
        /* <DEDUP_REMOVED lines=16> */
.L_x_18719:
[----:B------:R-:W-:Y:S05]  /*ed30*/  BSYNC B2 ;  /* 0x0000000000027941 */ /* 0x000fea0003800000 */
.L_x_18718:
        /* <DEDUP_REMOVED lines=44> */
.L_x_18717:
[----:B------:R-:W-:Y:S05]  /*f000*/  BSYNC B1 ;  /* 0x0000000000017941 */ /* 0x000fea0003800000 */
.L_x_18716:
        /* <DEDUP_REMOVED lines=15> */
.L_x_18720:
        /* <DEDUP_REMOVED lines=12> */
.L_x_18723:
[----:B------:R-:W-:Y:S02]  /*f1c0*/  IMAD.MOV.U32 R9, RZ, RZ, R116 ;  /* 0x000000ffff097224 */ /* 0x000fe400078e0074 */
.L_x_18724:
[----:B------:R-:W-:Y:S05]  /*f1d0*/  BSYNC B1 ;  /* 0x0000000000017941 */ /* 0x000fea0003800000 */
.L_x_18722:
        /* <DEDUP_REMOVED lines=16> */
.L_x_18728:
[----:B------:R-:W-:Y:S05]  /*f2e0*/  BSYNC B2 ;  /* 0x0000000000027941 */ /* 0x000fea0003800000 */
.L_x_18727:
        /* <DEDUP_REMOVED lines=44> */
.L_x_18726:
[----:B------:R-:W-:Y:S05]  /*f5b0*/  BSYNC B1 ;  /* 0x0000000000017941 */ /* 0x000fea0003800000 */
.L_x_18725:
        /* <DEDUP_REMOVED lines=11> */
.L_x_18721:
        /* <DEDUP_REMOVED lines=12> */
.L_x_18730:
[----:B------:R-:W-:Y:S02]  /*f730*/  IMAD.MOV.U32 R113, RZ, RZ, R116 ;  /* 0x000000ffff717224 */ /* 0x000fe400078e0074 */
.L_x_18731:
[----:B------:R-:W-:Y:S05]  /*f740*/  BSYNC B1 ;  /* 0x0000000000017941 */ /* 0x000fea0003800000 */
.L_x_18729:
        /* <DEDUP_REMOVED lines=16> */
.L_x_18735:
[----:B------:R-:W-:Y:S05]  /*f850*/  BSYNC B2 ;  /* 0x0000000000027941 */ /* 0x000fea0003800000 */
.L_x_18734:
        /* <DEDUP_REMOVED lines=44> */
.L_x_18733:
[----:B------:R-:W-:Y:S05]  /*fb20*/  BSYNC B1 ;  /* 0x0000000000017941 */ /* 0x000fea0003800000 */
.L_x_18732:
        /* <DEDUP_REMOVED lines=13> */
.L_x_18736:
        /* <DEDUP_REMOVED lines=12> */
.L_x_18739:
[----:B------:R-:W-:Y:S02]  /*fcc0*/  IMAD.MOV.U32 R10, RZ, RZ, R116 ;  /* 0x000000ffff0a7224 */ /* 0x000fe400078e0074 */
.L_x_18740:
[----:B------:R-:W-:Y:S05]  /*fcd0*/  BSYNC B1 ;  /* 0x0000000000017941 */ /* 0x000fea0003800000 */
.L_x_18738:
        /* <DEDUP_REMOVED lines=16> */
.L_x_18744:
[----:B------:R-:W-:Y:S05]  /*fde0*/  BSYNC B2 ;  /* 0x0000000000027941 */ /* 0x000fea0003800000 */
.L_x_18743:
        /* <DEDUP_REMOVED lines=44> */
.L_x_18742:
[----:B------:R-:W-:Y:S05]  /*100b0*/  BSYNC B1 ;  /* 0x0000000000017941 */ /* 0x000fea0003800000 */
.L_x_18741:
        /* <DEDUP_REMOVED lines=11> */
.L_x_18737:
        /* <DEDUP_REMOVED lines=12> */
.L_x_18746:
[----:B------:R-:W-:Y:S02]  /*10230*/  IMAD.MOV.U32 R113, RZ, RZ, R116 ;  /* 0x000000ffff717224 */ /* 0x000fe400078e0074 */
.L_x_18747:
[----:B------:R-:W-:Y:S05]  /*10240*/  BSYNC B1 ;  /* 0x0000000000017941 */ /* 0x000fea0003800000 */
.L_x_18745:
        /* <DEDUP_REMOVED lines=16> */
.L_x_18751:
[----:B------:R-:W-:Y:S05]  /*10350*/  BSYNC B2 ;  /* 0x0000000000027941 */ /* 0x000fea0003800000 */
.L_x_18750:
        /* <DEDUP_REMOVED lines=44> */
.L_x_18749:
[----:B------:R-:W-:Y:S05]  /*10620*/  BSYNC B1 ;  /* 0x0000000000017941 */ /* 0x000fea0003800000 */
.L_x_18748:
        /* <DEDUP_REMOVED lines=13> */
.L_x_18752:
        /* <DEDUP_REMOVED lines=12> */
.L_x_18755:
[----:B------:R-:W-:Y:S02]  /*107c0*/  IMAD.MOV.U32 R11, RZ, RZ, R116 ;  /* 0x000000ffff0b7224 */ /* 0x000fe400078e0074 */
.L_x_18756:
[----:B------:R-:W-:Y:S05]  /*107d0*/  BSYNC B1 ;  /* 0x0000000000017941 */ /* 0x000fea0003800000 */
.L_x_18754:
        /* <DEDUP_REMOVED lines=16> */
.L_x_18760:
[----:B------:R-:W-:Y:S05]  /*108e0*/  BSYNC B2 ;  /* 0x0000000000027941 */ /* 0x000fea0003800000 */
.L_x_18759:
        /* <DEDUP_REMOVED lines=44> */
.L_x_18758:
[----:B------:R-:W-:Y:S05]  /*10bb0*/  BSYNC B1 ;  /* 0x0000000000017941 */ /* 0x000fea0003800000 */
.L_x_18757:
        /* <DEDUP_REMOVED lines=11> */
.L_x_18753:
        /* <DEDUP_REMOVED lines=12> */
.L_x_18762:
[----:B------:R-:W-:Y:S02]  /*10d30*/  IMAD.MOV.U32 R110, RZ, RZ, R116 ;  /* 0x000000ffff6e7224 */ /* 0x000fe400078e0074 */
.L_x_18763:
[----:B------:R-:W-:Y:S05]  /*10d40*/  BSYNC B1 ;  /* 0x0000000000017941 */ /* 0x000fea0003800000 */
.L_x_18761:
        /* <DEDUP_REMOVED lines=16> */
.L_x_18767:
[----:B------:R-:W-:Y:S05]  /*10e50*/  BSYNC B2 ;  /* 0x0000000000027941 */ /* 0x000fea0003800000 */
.L_x_18766:
        /* <DEDUP_REMOVED lines=44> */
.L_x_18765:
[----:B------:R-:W-:Y:S05]  /*11120*/  BSYNC B1 ;  /* 0x0000000000017941 */ /* 0x000fea0003800000 */
.L_x_18764:
        /* <DEDUP_REMOVED lines=13> */
.L_x_18768:
        /* <DEDUP_REMOVED lines=12> */
.L_x_18771:
[----:B------:R-:W-:Y:S02]  /*112c0*/  IMAD.MOV.U32 R12, RZ, RZ, R116 ;  /* 0x000000ffff0c7224 */ /* 0x000fe400078e0074 */
.L_x_18772:
[----:B------:R-:W-:Y:S05]  /*112d0*/  BSYNC B1 ;  /* 0x0000000000017941 */ /* 0x000fea0003800000 */
.L_x_18770:
        /* <DEDUP_REMOVED lines=16> */
.L_x_18776:
[----:B------:R-:W-:Y:S05]  /*113e0*/  BSYNC B2 ;  /* 0x0000000000027941 */ /* 0x000fea0003800000 */
.L_x_18775:
        /* <DEDUP_REMOVED lines=44> */
.L_x_18774:
[----:B------:R-:W-:Y:S05]  /*116b0*/  BSYNC B1 ;  /* 0x0000000000017941 */ /* 0x000fea0003800000 */
.L_x_18773:
        /* <DEDUP_REMOVED lines=11> */
.L_x_18769:
        /* <DEDUP_REMOVED lines=12> */
.L_x_18778:
[----:B------:R-:W-:Y:S02]  /*11830*/  IMAD.MOV.U32 R110, RZ, RZ, R116 ;  /* 0x000000ffff6e7224 */ /* 0x000fe400078e0074 */
.L_x_18779:
[----:B------:R-:W-:Y:S05]  /*11840*/  BSYNC B1 ;  /* 0x0000000000017941 */ /* 0x000fea0003800000 */
.L_x_18777:
        /* <DEDUP_REMOVED lines=16> */
.L_x_18783:
[----:B------:R-:W-:Y:S05]  /*11950*/  BSYNC B2 ;  /* 0x0000000000027941 */ /* 0x000fea0003800000 */
.L_x_18782:
        /* <DEDUP_REMOVED lines=44> */
.L_x_18781:
[----:B------:R-:W-:Y:S05]  /*11c20*/  BSYNC B1 ;  /* 0x0000000000017941 */ /* 0x000fea0003800000 */
.L_x_18780:
        /* <DEDUP_REMOVED lines=13> */
.L_x_18784:
        /* <DEDUP_REMOVED lines=12> */
.L_x_18787:
[----:B------:R-:W-:Y:S02]  /*11dc0*/  IMAD.MOV.U32 R13, RZ, RZ, R116 ;  /* 0x000000ffff0d7224 */ /* 0x000fe400078e0074 */
.L_x_18788:
[----:B------:R-:W-:Y:S05]  /*11dd0*/  BSYNC B1 ;  /* 0x0000000000017941 */ /* 0x000fea0003800000 */
.L_x_18786:
        /* <DEDUP_REMOVED lines=16> */
.L_x_18792:
[----:B------:R-:W-:Y:S05]  /*11ee0*/  BSYNC B2 ;  /* 0x0000000000027941 */ /* 0x000fea0003800000 */
.L_x_18791:
        /* <DEDUP_REMOVED lines=44> */
.L_x_18790:
[----:B------:R-:W-:Y:S05]  /*121b0*/  BSYNC B1 ;  /* 0x0000000000017941 */ /* 0x000fea0003800000 */
.L_x_18789:
        /* <DEDUP_REMOVED lines=11> */
.L_x_18785:
        /* <DEDUP_REMOVED lines=54> */
.L_x_18793:
[----:B------:R-:W-:Y:S02]  /*125d0*/  IADD3 R158, R158, 0x80, RZ ;  /* 0x000000809e9e7810 */ /* 0x000fe40007ffe0ff */
.L_x_18664:
[----:B------:R-:W-:Y:S05]  /*125e0*/  BSYNC B0 ;  /* 0x0000000000007941 */ /* 0x000fea0003800000 */
.L_x_18663:
[----:B------:R-:W-:Y:S01]  /*125f0*/  LOP3.LUT P0, RZ, R122, 0x80, RZ, 0xc0, !PT ;  /* 0x000000807aff7812 */ /* 0x000fe2000780c0ff */
[----:B------:R-:W-:-:S12]  /*12600*/  BSSY B0, `(.L_x_18794) ;  /* 0x00005d3000007945 */ /* 0x000fd80003800000 */
[----:B------:R-:W-:Y:S05]  /*12610*/  @!P0 BRA `(.L_x_18795) ;  /* 0x00005d1000008947 */ /* 0x000fea0003800000 */
[----:B------:R-:W-:Y:S01]  /*12620*/  ISETP.NE.U32.AND P0, PT, RZ, c[0x0][0x178], PT ;  /* 0x00005e00ff007a0c */ /* 0x000fe20003f05070 */
[----:B------:R-:W-:Y:S01]  /*12630*/  HFMA2.MMA R129, -RZ, RZ, 0, 9.5367431640625e-07 ;  /* 0x00000010ff817435 */ /* 0x000fe200000001ff */
        /* <DEDUP_REMOVED lines=25> */
.L_x_18797:
[----:B------:R-:W-:Y:S02]  /*127d0*/  IMAD.MOV.U32 R16, RZ, RZ, R116 ;  /* 0x000000ffff107224 */ /* 0x000fe400078e0074 */
.L_x_18798:
[----:B------:R-:W-:Y:S05]  /*127e0*/  BSYNC B1 ;  /* 0x0000000000017941 */ /* 0x000fea0003800000 */
.L_x_18796:
        /* <DEDUP_REMOVED lines=16> */
.L_x_18802:
[----:B------:R-:W-:Y:S05]  /*128f0*/  BSYNC B2 ;  /* 0x0000000000027941 */ /* 0x000fea0003800000 */
.L_x_18801:
        /* <DEDUP_REMOVED lines=44> */
.L_x_18800:
[----:B------:R-:W-:Y:S05]  /*12bc0*/  BSYNC B1 ;  /* 0x0000000000017941 */ /* 0x000fea0003800000 */
.L_x_18799:
[----:B------:R-:W2:Y:S01]  /*12bd0*/  I2F.U32 R16, R16 ;  /* 0x0000001000107306 */ /* 0x000ea20000201000 */
[----:B------:R-:W-:Y:S01]  /*12be0*/  MOV R159, 0x2f800000 ;  /* 0x2f800000009f7802 */ /* 0x000fe20000000f00 */
[----:B-----5:R-:W-:Y:S01]  /*12bf0*/  HADD2.F32 R130, -RZ, R108.H0_H0 ;  /* 0x2000006cff827230 */ /* 0x020fe20000004100 */
[----:B------:R-:W-:Y:S02]  /*12c00*/  ISETP.NE.U32.AND P1, PT, RZ, c[0x0][0x178], PT ;  /* 0x00005e00ff007a0c */ /* 0x000fe40003f25070 */
[----:B------:R-:W-:Y:S02]  /*12c10*/  LOP3.LUT R122, R122, 0xfffffff7, RZ, 0xc0, !PT ;  /* 0xfffffff77a7a7812 */ /* 0x000fe400078ec0ff */
[----:B------:R-:W-:Y:S01]  /*12c20*/  ISETP.NE.AND.EX P1, PT, RZ, c[0x0][0x17c], PT, P1 ;  /* 0x00005f00ff007a0c */ /* 0x000fe20003f25310 */
        /* <DEDUP_REMOVED lines=12> */
.L_x_18803:
        /* <DEDUP_REMOVED lines=12> */
.L_x_18806:
[----:B0-----:R-:W-:Y:S02]  /*12db0*/  IMAD.MOV.U32 R6, RZ, RZ, R116 ;  /* 0x000000ffff067224 */ /* 0x001fe400078e0074 */
.L_x_18807:
[----:B------:R-:W-:Y:S05]  /*12dc0*/  BSYNC B1 ;  /* 0x0000000000017941 */ /* 0x000fea0003800000 */
.L_x_18805:
        /* <DEDUP_REMOVED lines=16> */
.L_x_18811:
[----:B------:R-:W-:Y:S05]  /*12ed0*/  BSYNC B2 ;  /* 0x0000000000027941 */ /* 0x000fea0003800000 */
.L_x_18810:
        /* <DEDUP_REMOVED lines=44> */
.L_x_18809:
[----:B------:R-:W-:Y:S05]  /*131a0*/  BSYNC B1 ;  /* 0x0000000000017941 */ /* 0x000fea0003800000 */
.L_x_18808:
        /* <DEDUP_REMOVED lines=11> */
.L_x_18804:
        /* <DEDUP_REMOVED lines=12> */
.L_x_18813:
[----:B------:R-:W-:Y:S02]  /*13320*/  IMAD.MOV.U32 R113, RZ, RZ, R116 ;  /* 0x000000ffff717224 */ /* 0x000fe400078e0074 */
.L_x_18814:
[----:B------:R-:W-:Y:S05]  /*13330*/  BSYNC B1 ;  /* 0x0000000000017941 */ /* 0x000fea0003800000 */
.L_x_18812:
        /* <DEDUP_REMOVED lines=16> */
.L_x_18818:
[----:B------:R-:W-:Y:S05]  /*13440*/  BSYNC B2 ;  /* 0x0000000000027941 */ /* 0x000fea0003800000 */
.L_x_18817:
        /* <DEDUP_REMOVED lines=44> */
.L_x_18816:
[----:B------:R-:W-:Y:S05]  /*13710*/  BSYNC B1 ;  /* 0x0000000000017941 */ /* 0x000fea0003800000 */
.L_x_18815:
        /* <DEDUP_REMOVED lines=15> */
.L_x_18819:
        /* <DEDUP_REMOVED lines=12> */
.L_x_18822:
[----:B------:R-:W-:Y:S02]  /*138d0*/  IMAD.MOV.U32 R7, RZ, RZ, R116 ;  /* 0x000000ffff077224 */ /* 0x000fe400078e0074 */
.L_x_18823:
[----:B------:R-:W-:Y:S05]  /*138e0*/  BSYNC B1 ;  /* 0x0000000000017941 */ /* 0x000fea0003800000 */
.L_x_18821:
        /* <DEDUP_REMOVED lines=16> */
.L_x_18827:
[----:B------:R-:W-:Y:S05]  /*139f0*/  BSYNC B2 ;  /* 0x0000000000027941 */ /* 0x000fea0003800000 */
.L_x_18826:
        /* <DEDUP_REMOVED lines=44> */
.L_x_18825:
[----:B------:R-:W-:Y:S05]  /*13cc0*/  BSYNC B1 ;  /* 0x0000000000017941 */ /* 0x000fea0003800000 */
.L_x_18824:
        /* <DEDUP_REMOVED lines=11> */
.L_x_18820:
        /* <DEDUP_REMOVED lines=12> */
.L_x_18829:
[----:B------:R-:W-:Y:S02]  /*13e40*/  IMAD.MOV.U32 R108, RZ, RZ, R116 ;  /* 0x000000ffff6c7224 */ /* 0x000fe400078e0074 */
.L_x_18830:
[----:B------:R-:W-:Y:S05]  /*13e50*/  BSYNC B1 ;  /* 0x0000000000017941 */ /* 0x000fea0003800000 */
.L_x_18828:
        /* <DEDUP_REMOVED lines=16> */
.L_x_18834:
[----:B------:R-:W-:Y:S05]  /*13f60*/  BSYNC B2 ;  /* 0x0000000000027941 */ /* 0x000fea0003800000 */
.L_x_18833:
        /* <DEDUP_REMOVED lines=44> */
.L_x_18832:
[----:B------:R-:W-:Y:S05]  /*14230*/  BSYNC B1 ;  /* 0x0000000000017941 */ /* 0x000fea0003800000 */
.L_x_18831:
        /* <DEDUP_REMOVED lines=15> */
.L_x_18835:
        /* <DEDUP_REMOVED lines=12> */
.L_x_18838:
[----:B------:R-:W-:Y:S02]  /*143f0*/  IMAD.MOV.U32 R8, RZ, RZ, R116 ;  /* 0x000000ffff087224 */ /* 0x000fe400078e0074 */
.L_x_18839:
[----:B------:R-:W-:Y:S05]  /*14400*/  BSYNC B1 ;  /* 0x0000000000017941 */ /* 0x000fea0003800000 */
.L_x_18837:
        /* <DEDUP_REMOVED lines=16> */
.L_x_18843:
[----:B------:R-:W-:Y:S05]  /*14510*/  BSYNC B2 ;  /* 0x0000000000027941 */ /* 0x000fea0003800000 */
.L_x_18842:
        /* <DEDUP_REMOVED lines=44> */
.L_x_18841:
[----:B------:R-:W-:Y:S05]  /*147e0*/  BSYNC B1 ;  /* 0x0000000000017941 */ /* 0x000fea0003800000 */
.L_x_18840:
        /* <DEDUP_REMOVED lines=11> */
.L_x_18836:
        /* <DEDUP_REMOVED lines=12> */
.L_x_18845:
[----:B------:R-:W-:Y:S02]  /*14960*/  IMAD.MOV.U32 R108, RZ, RZ, R116 ;  /* 0x000000ffff6c7224 */ /* 0x000fe400078e0074 */
.L_x_18846:
[----:B------:R-:W-:Y:S05]  /*14970*/  BSYNC B1 ;  /* 0x0000000000017941 */ /* 0x000fea0003800000 */
.L_x_18844:
        /* <DEDUP_REMOVED lines=16> */
.L_x_18850:
[----:B------:R-:W-:Y:S05]  /*14a80*/  BSYNC B2 ;  /* 0x0000000000027941 */ /* 0x000fea0003800000 */
.L_x_18849:
        /* <DEDUP_REMOVED lines=44> */
.L_x_18848:
[----:B------:R-:W-:Y:S05]  /*14d50*/  BSYNC B1 ;  /* 0x0000000000017941 */ /* 0x000fea0003800000 */
.L_x_18847:
        /* <DEDUP_REMOVED lines=15> */
.L_x_18851:
        /* <DEDUP_REMOVED lines=12> */
.L_x_18854:
[----:B------:R-:W-:Y:S02]  /*14f10*/  IMAD.MOV.U32 R9, RZ, RZ, R116 ;  /* 0x000000ffff097224 */ /* 0x000fe400078e0074 */
.L_x_18855:
[----:B------:R-:W-:Y:S05]  /*14f20*/  BSYNC B1 ;  /* 0x0000000000017941 */ /* 0x000fea0003800000 */
.L_x_18853:
        /* <DEDUP_REMOVED lines=16> */
.L_x_18859:
[----:B------:R-:W-:Y:S05]  /*15030*/  BSYNC B2 ;  /* 0x0000000000027941 */ /* 0x000fea0003800000 */
.L_x_18858:
        /* <DEDUP_REMOVED lines=44> */
.L_x_18857:
[----:B------:R-:W-:Y:S05]  /*15300*/  BSYNC B1 ;  /* 0x0000000000017941 */ /* 0x000fea0003800000 */
.L_x_18856:
        /* <DEDUP_REMOVED lines=11> */
.L_x_18852:
        /* <DEDUP_REMOVED lines=12> */
.L_x_18861:
[----:B------:R-:W-:Y:S02]  /*15480*/  IMAD.MOV.U32 R113, RZ, RZ, R116 ;  /* 0x000000ffff717224 */ /* 0x000fe400078e0074 */
.L_x_18862:
[----:B------:R-:W-:Y:S05]  /*15490*/  BSYNC B1 ;  /* 0x0000000000017941 */ /* 0x000fea0003800000 */
.L_x_18860:
        /* <DEDUP_REMOVED lines=16> */
.L_x_18866:
[----:B------:R-:W-:Y:S05]  /*155a0*/  BSYNC B2 ;  /* 0x0000000000027941 */ /* 0x000fea0003800000 */
.L_x_18865:
        /* <DEDUP_REMOVED lines=44> */
.L_x_18864:
[----:B------:R-:W-:Y:S05]  /*15870*/  BSYNC B1 ;  /* 0x0000000000017941 */ /* 0x000fea0003800000 */
.L_x_18863:
        /* <DEDUP_REMOVED lines=13> */
.L_x_18867:
        /* <DEDUP_REMOVED lines=12> */
.L_x_18870:
[----:B------:R-:W-:Y:S02]  /*15a10*/  IMAD.MOV.U32 R10, RZ, RZ, R116 ;  /* 0x000000ffff0a7224 */ /* 0x000fe400078e0074 */
.L_x_18871:
[----:B------:R-:W-:Y:S05]  /*15a20*/  BSYNC B1 ;  /* 0x0000000000017941 */ /* 0x000fea0003800000 */
.L_x_18869:
        /* <DEDUP_REMOVED lines=16> */
.L_x_18875:
[----:B------:R-:W-:Y:S05]  /*15b30*/  BSYNC B2 ;  /* 0x0000000000027941 */ /* 0x000fea0003800000 */
.L_x_18874:
        /* <DEDUP_REMOVED lines=44> */
.L_x_18873:
[----:B------:R-:W-:Y:S05]  /*15e00*/  BSYNC B1 ;  /* 0x0000000000017941 */ /* 0x000fea0003800000 */
.L_x_18872:
        /* <DEDUP_REMOVED lines=11> */
.L_x_18868:
        /* <DEDUP_REMOVED lines=12> */
.L_x_18877:
[----:B------:R-:W-:Y:S02]  /*15f80*/  IMAD.MOV.U32 R113, RZ, RZ, R116 ;  /* 0x000000ffff717224 */ /* 0x000fe400078e0074 */
.L_x_18878:
[----:B------:R-:W-:Y:S05]  /*15f90*/  BSYNC B1 ;  /* 0x0000000000017941 */ /* 0x000fea0003800000 */
.L_x_18876:
        /* <DEDUP_REMOVED lines=16> */
.L_x_18882:
[----:B------:R-:W-:Y:S05]  /*160a0*/  BSYNC B2 ;  /* 0x0000000000027941 */ /* 0x000fea0003800000 */
.L_x_18881:
        /* <DEDUP_REMOVED lines=44> */
.L_x_18880:
[----:B------:R-:W-:Y:S05]  /*16370*/  BSYNC B1 ;  /* 0x0000000000017941 */ /* 0x000fea0003800000 */
.L_x_18879:
        /* <DEDUP_REMOVED lines=13> */
.L_x_18883:
        /* <DEDUP_REMOVED lines=12> */
.L_x_18886:
[----:B------:R-:W-:Y:S02]  /*16510*/  IMAD.MOV.U32 R11, RZ, RZ, R116 ;  /* 0x000000ffff0b7224 */ /* 0x000fe400078e0074 */
.L_x_18887:
[----:B------:R-:W-:Y:S05]  /*16520*/  BSYNC B1 ;  /* 0x0000000000017941 */ /* 0x000fea0003800000 */
.L_x_18885:
        /* <DEDUP_REMOVED lines=16> */
.L_x_18891:
[----:B------:R-:W-:Y:S05]  /*16630*/  BSYNC B2 ;  /* 0x0000000000027941 */ /* 0x000fea0003800000 */
.L_x_18890:
        /* <DEDUP_REMOVED lines=44> */
.L_x_18889:
[----:B------:R-:W-:Y:S05]  /*16900*/  BSYNC B1 ;  /* 0x0000000000017941 */ /* 0x000fea0003800000 */
.L_x_18888:
        /* <DEDUP_REMOVED lines=11> */
.L_x_18884:
        /* <DEDUP_REMOVED lines=12> */
.L_x_18893:
[----:B------:R-:W-:Y:S02]  /*16a80*/  IMAD.MOV.U32 R110, RZ, RZ, R116 ;  /* 0x000000ffff6e7224 */ /* 0x000fe400078e0074 */
.L_x_18894:
[----:B------:R-:W-:Y:S05]  /*16a90*/  BSYNC B1 ;  /* 0x0000000000017941 */ /* 0x000fea0003800000 */
.L_x_18892:
        /* <DEDUP_REMOVED lines=16> */
.L_x_18898:
[----:B------:R-:W-:Y:S05]  /*16ba0*/  BSYNC B2 ;  /* 0x0000000000027941 */ /* 0x000fea0003800000 */
.L_x_18897:
        /* <DEDUP_REMOVED lines=44> */
.L_x_18896:
[----:B------:R-:W-:Y:S05]  /*16e70*/  BSYNC B1 ;  /* 0x0000000000017941 */ /* 0x000fea0003800000 */
.L_x_18895:
        /* <DEDUP_REMOVED lines=13> */
.L_x_18899:
        /* <DEDUP_REMOVED lines=12> */
.L_x_18902:
[----:B------:R-:W-:Y:S02]  /*17010*/  IMAD.MOV.U32 R12, RZ, RZ, R116 ;  /* 0x000000ffff0c7224 */ /* 0x000fe400078e0074 */
.L_x_18903:
[----:B------:R-:W-:Y:S05]  /*17020*/  BSYNC B1 ;  /* 0x0000000000017941 */ /* 0x000fea0003800000 */
.L_x_18901:
        /* <DEDUP_REMOVED lines=16> */
.L_x_18907:
[----:B------:R-:W-:Y:S05]  /*17130*/  BSYNC B2 ;  /* 0x0000000000027941 */ /* 0x000fea0003800000 */
.L_x_18906:
        /* <DEDUP_REMOVED lines=44> */
.L_x_18905:
[----:B------:R-:W-:Y:S05]  /*17400*/  BSYNC B1 ;  /* 0x0000000000017941 */ /* 0x000fea0003800000 */
.L_x_18904:
        /* <DEDUP_REMOVED lines=11> */
.L_x_18900:
        /* <DEDUP_REMOVED lines=12> */
.L_x_18909:
[----:B------:R-:W-:Y:S02]  /*17580*/  IMAD.MOV.U32 R110, RZ, RZ, R116 ;  /* 0x000000ffff6e7224 */ /* 0x000fe400078e0074 */
.L_x_18910:
[----:B------:R-:W-:Y:S05]  /*17590*/  BSYNC B1 ;  /* 0x0000000000017941 */ /* 0x000fea0003800000 */
.L_x_18908:
        /* <DEDUP_REMOVED lines=16> */
.L_x_18914:
[----:B------:R-:W-:Y:S05]  /*176a0*/  BSYNC B2 ;  /* 0x0000000000027941 */ /* 0x000fea0003800000 */
.L_x_18913:
        /* <DEDUP_REMOVED lines=44> */
.L_x_18912:
[----:B------:R-:W-:Y:S05]  /*17970*/  BSYNC B1 ;  /* 0x0000000000017941 */ /* 0x000fea0003800000 */
.L_x_18911:
        /* <DEDUP_REMOVED lines=13> */
.L_x_18915:
        /* <DEDUP_REMOVED lines=12> */
.L_x_18918:
[----:B------:R-:W-:Y:S02]  /*17b10*/  IMAD.MOV.U32 R13, RZ, RZ, R116 ;  /* 0x000000ffff0d7224 */ /* 0x000fe400078e0074 */
.L_x_18919:
[----:B------:R-:W-:Y:S05]  /*17b20*/  BSYNC B1 ;  /* 0x0000000000017941 */ /* 0x000fea0003800000 */
.L_x_18917:
        /* <DEDUP_REMOVED lines=16> */
.L_x_18923:
[----:B------:R-:W-:Y:S05]  /*17c30*/  BSYNC B2 ;  /* 0x0000000000027941 */ /* 0x000fea0003800000 */
.L_x_18922:
        /* <DEDUP_REMOVED lines=44> */
.L_x_18921:
[----:B------:R-:W-:Y:S05]  /*17f00*/  BSYNC B1 ;  /* 0x0000000000017941 */ /* 0x000fea0003800000 */
.L_x_18920:
        /* <DEDUP_REMOVED lines=11> */
.L_x_18916:
        /* <DEDUP_REMOVED lines=54> */
.L_x_18924:
[----:B------:R-:W-:Y:S02]  /*18320*/  IADD3 R158, R158, 0x80, RZ ;  /* 0x000000809e9e7810 */ /* 0x000fe40007ffe0ff */
.L_x_18795:
[----:B------:R-:W-:Y:S05]  /*18330*/  BSYNC B0 ;  /* 0x0000000000007941 */ /* 0x000fea0003800000 */
.L_x_18794:
        /* <DEDUP_REMOVED lines=30> */
.L_x_18928:
[----:B------:R-:W-:Y:S02]  /*18520*/  IMAD.MOV.U32 R17, RZ, RZ, R116 ;  /* 0x000000ffff117224 */ /* 0x000fe400078e0074 */
.L_x_18929:
[----:B------:R-:W-:Y:S05]  /*18530*/  BSYNC B1 ;  /* 0x0000000000017941 */ /* 0x000fea0003800000 */
.L_x_18927:
        /* <DEDUP_REMOVED lines=16> */
.L_x_18933:
[----:B------:R-:W-:Y:S05]  /*18640*/  BSYNC B2 ;  /* 0x0000000000027941 */ /* 0x000fea0003800000 */
.L_x_18932:
        /* <DEDUP_REMOVED lines=44> */
.L_x_18931:
[----:B------:R-:W-:Y:S05]  /*18910*/  BSYNC B1 ;  /* 0x0000000000017941 */ /* 0x000fea0003800000 */
.L_x_18930:
        /* <DEDUP_REMOVED lines=18> */
.L_x_18934:
        /* <DEDUP_REMOVED lines=12> */
.L_x_18937:
[----:B0-----:R-:W-:Y:S02]  /*18b00*/  IMAD.MOV.U32 R6, RZ, RZ, R116 ;  /* 0x000000ffff067224 */ /* 0x001fe400078e0074 */
.L_x_18938:
[----:B------:R-:W-:Y:S05]  /*18b10*/  BSYNC B1 ;  /* 0x0000000000017941 */ /* 0x000fea0003800000 */
.L_x_18936:
        /* <DEDUP_REMOVED lines=16> */
.L_x_18942:
[----:B------:R-:W-:Y:S05]  /*18c20*/  BSYNC B2 ;  /* 0x0000000000027941 */ /* 0x000fea0003800000 */
.L_x_18941:
        /* <DEDUP_REMOVED lines=44> */
.L_x_18940:
[----:B------:R-:W-:Y:S05]  /*18ef0*/  BSYNC B1 ;  /* 0x0000000000017941 */ /* 0x000fea0003800000 */
.L_x_18939:
        /* <DEDUP_REMOVED lines=11> */
.L_x_18935:
        /* <DEDUP_REMOVED lines=12> */
.L_x_18944:
[----:B------:R-:W-:Y:S02]  /*19070*/  IMAD.MOV.U32 R113, RZ, RZ, R116 ;  /* 0x000000ffff717224 */ /* 0x000fe400078e0074 */
.L_x_18945:
[----:B------:R-:W-:Y:S05]  /*19080*/  BSYNC B1 ;  /* 0x0000000000017941 */ /* 0x000fea0003800000 */
.L_x_18943:
        /* <DEDUP_REMOVED lines=16> */
.L_x_18949:
[----:B------:R-:W-:Y:S05]  /*19190*/  BSYNC B2 ;  /* 0x0000000000027941 */ /* 0x000fea0003800000 */
.L_x_18948:
        /* <DEDUP_REMOVED lines=44> */
.L_x_18947:
[----:B------:R-:W-:Y:S05]  /*19460*/  BSYNC B1 ;  /* 0x0000000000017941 */ /* 0x000fea0003800000 */
.L_x_18946:
        /* <DEDUP_REMOVED lines=15> */
.L_x_18950:
        /* <DEDUP_REMOVED lines=12> */
.L_x_18953:
[----:B------:R-:W-:Y:S02]  /*19620*/  IMAD.MOV.U32 R7, RZ, RZ, R116 ;  /* 0x000000ffff077224 */ /* 0x000fe400078e0074 */
.L_x_18954:
[----:B------:R-:W-:Y:S05]  /*19630*/  BSYNC B1 ;  /* 0x0000000000017941 */ /* 0x000fea0003800000 */
.L_x_18952:
        /* <DEDUP_REMOVED lines=16> */
.L_x_18958:
[----:B------:R-:W-:Y:S05]  /*19740*/  BSYNC B2 ;  /* 0x0000000000027941 */ /* 0x000fea0003800000 */
.L_x_18957:
        /* <DEDUP_REMOVED lines=44> */
.L_x_18956:
[----:B------:R-:W-:Y:S05]  /*19a10*/  BSYNC B1 ;  /* 0x0000000000017941 */ /* 0x000fea0003800000 */
.L_x_18955:
        /* <DEDUP_REMOVED lines=11> */
.L_x_18951:
        /* <DEDUP_REMOVED lines=12> */
.L_x_18960:
[----:B------:R-:W-:Y:S02]  /*19b90*/  IMAD.MOV.U32 R108, RZ, RZ, R116 ;  /* 0x000000ffff6c7224 */ /* 0x000fe400078e0074 */
.L_x_18961:
[----:B------:R-:W-:Y:S05]  /*19ba0*/  BSYNC B1 ;  /* 0x0000000000017941 */ /* 0x000fea0003800000 */
.L_x_18959:
        /* <DEDUP_REMOVED lines=16> */
.L_x_18965:
[----:B------:R-:W-:Y:S05]  /*19cb0*/  BSYNC B2 ;  /* 0x0000000000027941 */ /* 0x000fea0003800000 */
.L_x_18964:
        /* <DEDUP_REMOVED lines=44> */
.L_x_18963:
[----:B------:R-:W-:Y:S05]  /*19f80*/  BSYNC B1 ;  /* 0x0000000000017941 */ /* 0x000fea0003800000 */
.L_x_18962:
        /* <DEDUP_REMOVED lines=15> */
.L_x_18966:
        /* <DEDUP_REMOVED lines=12> */
.L_x_18969:
[----:B------:R-:W-:Y:S02]  /*1a140*/  IMAD.MOV.U32 R8, RZ, RZ, R116 ;  /* 0x000000ffff087224 */ /* 0x000fe400078e0074 */
.L_x_18970:
[----:B------:R-:W-:Y:S05]  /*1a150*/  BSYNC B1 ;  /* 0x0000000000017941 */ /* 0x000fea0003800000 */
.L_x_18968:
        /* <DEDUP_REMOVED lines=16> */
.L_x_18974:
[----:B------:R-:W-:Y:S05]  /*1a260*/  BSYNC B2 ;  /* 0x0000000000027941 */ /* 0x000fea0003800000 */
.L_x_18973:
        /* <DEDUP_REMOVED lines=44> */
.L_x_18972:
[----:B------:R-:W-:Y:S05]  /*1a530*/  BSYNC B1 ;  /* 0x0000000000017941 */ /* 0x000fea0003800000 */
.L_x_18971:
        /* <DEDUP_REMOVED lines=11> */
.L_x_18967:
        /* <DEDUP_REMOVED lines=12> */
.L_x_18976:
[----:B------:R-:W-:Y:S02]  /*1a6b0*/  IMAD.MOV.U32 R108, RZ, RZ, R116 ;  /* 0x000000ffff6c7224 */ /* 0x000fe400078e0074 */
.L_x_18977:
[----:B------:R-:W-:Y:S05]  /*1a6c0*/  BSYNC B1 ;  /* 0x0000000000017941 */ /* 0x000fea0003800000 */
.L_x_18975:
        /* <DEDUP_REMOVED lines=16> */
.L_x_18981:
[----:B------:R-:W-:Y:S05]  /*1a7d0*/  BSYNC B2 ;  /* 0x0000000000027941 */ /* 0x000fea0003800000 */
.L_x_18980:
        /* <DEDUP_REMOVED lines=44> */
.L_x_18979:
[----:B------:R-:W-:Y:S05]  /*1aaa0*/  BSYNC B1 ;  /* 0x0000000000017941 */ /* 0x000fea0003800000 */
.L_x_18978:
        /* <DEDUP_REMOVED lines=15> */
.L_x_18982:
        /* <DEDUP_REMOVED lines=12> */
.L_x_18985:
[----:B------:R-:W-:Y:S02]  /*1ac60*/  IMAD.MOV.U32 R9, RZ, RZ, R116 ;  /* 0x000000ffff097224 */ /* 0x000fe400078e0074 */
.L_x_18986:
[----:B------:R-:W-:Y:S05]  /*1ac70*/  BSYNC B1 ;  /* 0x0000000000017941 */ /* 0x000fea0003800000 */
.L_x_18984:
        /* <DEDUP_REMOVED lines=16> */
.L_x_18990:
[----:B------:R-:W-:Y:S05]  /*1ad80*/  BSYNC B2 ;  /* 0x0000000000027941 */ /* 0x000fea0003800000 */
.L_x_18989:
        /* <DEDUP_REMOVED lines=44> */
.L_x_18988:
[----:B------:R-:W-:Y:S05]  /*1b050*/  BSYNC B1 ;  /* 0x0000000000017941 */ /* 0x000fea0003800000 */
.L_x_18987:
        /* <DEDUP_REMOVED lines=11> */
.L_x_18983:
        /* <DEDUP_REMOVED lines=12> */
.L_x_18992:
[----:B------:R-:W-:Y:S02]  /*1b1d0*/  IMAD.MOV.U32 R113, RZ, RZ, R116 ;  /* 0x000000ffff717224 */ /* 0x000fe400078e0074 */
.L_x_18993:
[----:B------:R-:W-:Y:S05]  /*1b1e0*/  BSYNC B1 ;  /* 0x0000000000017941 */ /* 0x000fea0003800000 */
.L_x_18991:
        /* <DEDUP_REMOVED lines=16> */
.L_x_18997:
[----:B------:R-:W-:Y:S05]  /*1b2f0*/  BSYNC B2 ;  /* 0x0000000000027941 */ /* 0x000fea0003800000 */
.L_x_18996:
        /* <DEDUP_REMOVED lines=44> */
.L_x_18995:
[----:B------:R-:W-:Y:S05]  /*1b5c0*/  BSYNC B1 ;  /* 0x0000000000017941 */ /* 0x000fea0003800000 */
.L_x_18994:
        /* <DEDUP_REMOVED lines=13> */
.L_x_18998:
        /* <DEDUP_REMOVED lines=12> */
.L_x_19001:
[----:B------:R-:W-:Y:S02]  /*1b760*/  IMAD.MOV.U32 R10, RZ, RZ, R116 ;  /* 0x000000ffff0a7224 */ /* 0x000fe400078e0074 */
.L_x_19002:
[----:B------:R-:W-:Y:S05]  /*1b770*/  BSYNC B1 ;  /* 0x0000000000017941 */ /* 0x000fea0003800000 */
.L_x_19000:
        /* <DEDUP_REMOVED lines=16> */
.L_x_19006:
[----:B------:R-:W-:Y:S05]  /*1b880*/  BSYNC B2 ;  /* 0x0000000000027941 */ /* 0x000fea0003800000 */
.L_x_19005:
        /* <DEDUP_REMOVED lines=44> */
.L_x_19004:
[----:B------:R-:W-:Y:S05]  /*1bb50*/  BSYNC B1 ;  /* 0x0000000000017941 */ /* 0x000fea0003800000 */
.L_x_19003:
        /* <DEDUP_REMOVED lines=11> */
.L_x_18999:
        /* <DEDUP_REMOVED lines=12> */
.L_x_19008:
[----:B------:R-:W-:Y:S02]  /*1bcd0*/  IMAD.MOV.U32 R113, RZ, RZ, R116 ;  /* 0x000000ffff717224 */ /* 0x000fe400078e0074 */
.L_x_19009:
[----:B------:R-:W-:Y:S05]  /*1bce0*/  BSYNC B1 ;  /* 0x0000000000017941 */ /* 0x000fea0003800000 */
.L_x_19007:
        /* <DEDUP_REMOVED lines=16> */
.L_x_19013:
[----:B------:R-:W-:Y:S05]  /*1bdf0*/  BSYNC B2 ;  /* 0x0000000000027941 */ /* 0x000fea0003800000 */
.L_x_19012:
        /* <DEDUP_REMOVED lines=44> */
.L_x_19011:
[----:B------:R-:W-:Y:S05]  /*1c0c0*/  BSYNC B1 ;  /* 0x0000000000017941 */ /* 0x000fea0003800000 */
.L_x_19010:
        /* <DEDUP_REMOVED lines=13> */
.L_x_19014:
        /* <DEDUP_REMOVED lines=12> */
.L_x_19017:
[----:B------:R-:W-:Y:S02]  /*1c260*/  IMAD.MOV.U32 R11, RZ, RZ, R116 ;  /* 0x000000ffff0b7224 */ /* 0x000fe400078e0074 */
.L_x_19018:
[----:B------:R-:W-:Y:S05]  /*1c270*/  BSYNC B1 ;  /* 0x0000000000017941 */ /* 0x000fea0003800000 */
.L_x_19016:
        /* <DEDUP_REMOVED lines=16> */
.L_x_19022:
[----:B------:R-:W-:Y:S05]  /*1c380*/  BSYNC B2 ;  /* 0x0000000000027941 */ /* 0x000fea0003800000 */
.L_x_19021:
        /* <DEDUP_REMOVED lines=44> */
.L_x_19020:
[----:B------:R-:W-:Y:S05]  /*1c650*/  BSYNC B1 ;  /* 0x0000000000017941 */ /* 0x000fea0003800000 */
.L_x_19019:
        /* <DEDUP_REMOVED lines=11> */
.L_x_19015:
        /* <DEDUP_REMOVED lines=12> */
.L_x_19024:
[----:B------:R-:W-:Y:S02]  /*1c7d0*/  IMAD.MOV.U32 R110, RZ, RZ, R116 ;  /* 0x000000ffff6e7224 */ /* 0x000fe400078e0074 */
.L_x_19025:
[----:B------:R-:W-:Y:S05]  /*1c7e0*/  BSYNC B1 ;  /* 0x0000000000017941 */ /* 0x000fea0003800000 */
.L_x_19023:
        /* <DEDUP_REMOVED lines=16> */
.L_x_19029:
[----:B------:R-:W-:Y:S05]  /*1c8f0*/  BSYNC B2 ;  /* 0x0000000000027941 */ /* 0x000fea0003800000 */
.L_x_19028:
        /* <DEDUP_REMOVED lines=44> */
.L_x_19027:
[----:B------:R-:W-:Y:S05]  /*1cbc0*/  BSYNC B1 ;  /* 0x0000000000017941 */ /* 0x000fea0003800000 */
.L_x_19026:
        /* <DEDUP_REMOVED lines=13> */
.L_x_19030:
        /* <DEDUP_REMOVED lines=12> */
.L_x_19033:
[----:B------:R-:W-:Y:S02]  /*1cd60*/  IMAD.MOV.U32 R12, RZ, RZ, R116 ;  /* 0x000000ffff0c7224 */ /* 0x000fe400078e0074 */
.L_x_19034:
[----:B------:R-:W-:Y:S05]  /*1cd70*/  BSYNC B1 ;  /* 0x0000000000017941 */ /* 0x000fea0003800000 */
.L_x_19032:
        /* <DEDUP_REMOVED lines=16> */
.L_x_19038:
[----:B------:R-:W-:Y:S05]  /*1ce80*/  BSYNC B2 ;  /* 0x0000000000027941 */ /* 0x000fea0003800000 */
.L_x_19037:
        /* <DEDUP_REMOVED lines=44> */
.L_x_19036:
[----:B------:R-:W-:Y:S05]  /*1d150*/  BSYNC B1 ;  /* 0x0000000000017941 */ /* 0x000fea0003800000 */
.L_x_19035:
        /* <DEDUP_REMOVED lines=11> */
.L_x_19031:
        /* <DEDUP_REMOVED lines=12> */
.L_x_19040:
[----:B------:R-:W-:Y:S02]  /*1d2d0*/  IMAD.MOV.U32 R110, RZ, RZ, R116 ;  /* 0x000000ffff6e7224 */ /* 0x000fe400078e0074 */
.L_x_19041:
[----:B------:R-:W-:Y:S05]  /*1d2e0*/  BSYNC B1 ;  /* 0x0000000000017941 */ /* 0x000fea0003800000 */
.L_x_19039:
        /* <DEDUP_REMOVED lines=16> */
.L_x_19045:
[----:B------:R-:W-:Y:S05]  /*1d3f0*/  BSYNC B2 ;  /* 0x0000000000027941 */ /* 0x000fea0003800000 */
.L_x_19044:
        /* <DEDUP_REMOVED lines=44> */
.L_x_19043:
[----:B------:R-:W-:Y:S05]  /*1d6c0*/  BSYNC B1 ;  /* 0x0000000000017941 */ /* 0x000fea0003800000 */
.L_x_19042:
        /* <DEDUP_REMOVED lines=13> */
.L_x_19046:
        /* <DEDUP_REMOVED lines=12> */
.L_x_19049:
[----:B------:R-:W-:Y:S02]  /*1d860*/  IMAD.MOV.U32 R13, RZ, RZ, R116 ;  /* 0x000000ffff0d7224 */ /* 0x000fe400078e0074 */
.L_x_19050:
[----:B------:R-:W-:Y:S05]  /*1d870*/  BSYNC B1 ;  /* 0x0000000000017941 */ /* 0x000fea0003800000 */
.L_x_19048:
        /* <DEDUP_REMOVED lines=16> */
.L_x_19054:
[----:B------:R-:W-:Y:S05]  /*1d980*/  BSYNC B2 ;  /* 0x0000000000027941 */ /* 0x000fea0003800000 */
.L_x_19053:
        /* <DEDUP_REMOVED lines=44> */
.L_x_19052:
[----:B------:R-:W-:Y:S05]  /*1dc50*/  BSYNC B1 ;  /* 0x0000000000017941 */ /* 0x000fea0003800000 */
.L_x_19051:
        /* <DEDUP_REMOVED lines=11> */
.L_x_19047:
        /* <DEDUP_REMOVED lines=54> */
.L_x_18926:
[----:B------:R-:W-:Y:S05]  /*1e070*/  BSYNC B0 ;  /* 0x0000000000007941 */ /* 0x000fea0003800000 */
.L_x_18925:
        /* <DEDUP_REMOVED lines=52> */
.L_x_19069:
        /* <DEDUP_REMOVED lines=102> */
.L_x_19070:
        /* <DEDUP_REMOVED lines=14> */
[----:B------:R-:W-:Y:S01]  /*1eb00*/  @!P0 MOV R162, R115 ;  /* 0x0000007300a28202 */ /* 0x000fe20000000f00 */
[----:B------:R-:W-:Y:S01]  /*1eb10*/  BSSY B0, `(.L_x_19057) ;  /* 0x0000055000007945 */ /* 0x000fe20003800000 */
[----:B------:R-:W-:Y:S02]  /*1eb20*/  LOP3.LUT P2, RZ, R122, 0x20, RZ, 0xc0, !PT ;  /* 0x000000207aff7812 */ /* 0x000fe4000784c0ff */
[----:B------:R-:W-:Y:S01]  /*1eb30*/  I2F R161, R162 ;  /* 0x000000a200a17306 */ /* 0x000fe20000201400 */
[----:B------:R-:W1:Y:S04]  /*1eb40*/  SHFL.DOWN PT, R163, R162, 0x2, 0x1f ;  /* 0x08401f00a2a37f89 */ /* 0x000e6800000e0000 */
[----:B------:R2:W3:Y:S01]  /*1eb50*/  @!P0 LDS.64 R108, [R158.X8] ;  /* 0x000000009e6c8984 */ /* 0x0004e20000008a00 */
[----:B------:R-:W-:-:S02]  /*1eb60*/  LOP3.LUT P0, RZ, R111, 0x1f, R2, 0xf8, !PT ;  /* 0x0000001f6fff7812 */ /* 0x000fc4000780f802 */
[----:B-1----:R1:W-:Y:S01]  /*1eb70*/  I2F R159, R163 ;  /* 0x000000a3009f7306 */ /* 0x0023e20000201400 */
[----:B------:R-:W-:-:S07]  /*1eb80*/  IMAD.IADD R110, R163, 0x1, R162 ;  /* 0x00000001a36e7824 */ /* 0x000fce00078e02a2 */
[----:B--2---:R-:W-:Y:S01]  /*1eb90*/  I2F R158, R110 ;  /* 0x0000006e009e7306 */ /* 0x004fe20000201400 */
[----:B-1----:R-:W1:Y:S04]  /*1eba0*/  SHFL.DOWN PT, R163, R110, 0x1, 0x1f ;  /* 0x08201f006ea37f89 */ /* 0x002e6800000e0000 */
[----:B---3--:R-:W2:Y:S01]  /*1ebb0*/  SHFL.DOWN PT, R160, R108, 0x2, 0x1f ;  /* 0x08401f006ca07f89 */ /* 0x008ea200000e0000 */
[----:B-1----:R-:W-:-:S06]  /*1ebc0*/  IMAD.IADD R162, R110, 0x1, R163 ;  /* 0x000000016ea27824 */ /* 0x002fcc00078e02a3 */
[----:B------:R-:W1:Y:S01]  /*1ebd0*/  I2F R162, R162 ;  /* 0x000000a200a27306 */ /* 0x000e620000201400 */
[----:B--2---:R-:W-:-:S07]  /*1ebe0*/  FADD.FTZ R164, -R160, R108 ;  /* 0x0000006ca0a47221 */ /* 0x004fce0000010100 */
[----:B-1----:R-:W-:Y:S01]  /*1ebf0*/  MUFU.RCP R110, R162 ;  /* 0x000000a2006e7308 */ /* 0x002fe20000001000 */
[----:B------:R-:W-:Y:S02]  /*1ec00*/  FMUL.FTZ R160, R160, R159 ;  /* 0x0000009fa0a07220 */ /* 0x000fe40000410000 */
[----:B------:R-:W-:Y:S02]  /*1ec10*/  FMUL.FTZ R164, R164, R164 ;  /* 0x000000a4a4a47220 */ /* 0x000fe40000410000 */
[----:B------:R-:W-:Y:S02]  /*1ec20*/  FFMA.FTZ R160, R161, R108, R160 ;  /* 0x0000006ca1a07223 */ /* 0x000fe400000100a0 */
[----:B------:R-:W-:Y:S02]  /*1ec30*/  FMUL.FTZ R161, R164, R161 ;  /* 0x000000a1a4a17220 */ /* 0x000fe40000410000 */
[----:B------:R-:W1:Y:S02]  /*1ec40*/  SHFL.DOWN PT, R164, R109, 0x2, 0x1f ;  /* 0x08401f006da47f89 */ /* 0x000e6400000e0000 */
[----:B------:R-:W-:-:S02]  /*1ec50*/  FMUL.FTZ R165, R161, R159 ;  /* 0x0000009fa1a57220 */ /* 0x000fc40000410000 */
[----:B------:R-:W2:Y:S02]  /*1ec60*/  MUFU.RCP R159, R158 ;  /* 0x0000009e009f7308 */ /* 0x000ea40000001000 */
[----:B--2---:R-:W-:Y:S02]  /*1ec70*/  FMUL.FTZ R161, R159, R160 ;  /* 0x000000a09fa17220 */ /* 0x004fe40000410000 */
        /* <DEDUP_REMOVED lines=58> */
[----:B------:R-:W-:-:S04]  /*1f020*/  IMAD.MOV.U32 R161, RZ, RZ, 0x10 ;  /* 0x00000010ffa17424 */ /* 0x000fc800078e00ff */
[C---:B------:R-:W-:Y:S01]  /*1f030*/  IMAD.WIDE.U32 R160, R4.reuse, R161, c[0x0][0x208] ;  /* 0x0000820004a07625 */ /* 0x040fe200078e00a1 */
[----:B------:R-:W-:-:S04]  /*1f040*/  IADD3 R4, R4, 0x80, RZ ;  /* 0x0000008004047810 */ /* 0x000fc80007ffe0ff */
[----:B------:R1:W-:Y:S03]  /*1f050*/  STG.E.128 [R160.64], R108 ;  /* 0x0000006ca0007986 */ /* 0x0003e6000c101d06 */
.L_x_19058:
[----:B------:R-:W-:Y:S05]  /*1f060*/  BSYNC B0 ;  /* 0x0000000000007941 */ /* 0x000fea0003800000 */
.L_x_19057:
        /* <DEDUP_REMOVED lines=35> */
.L_x_19060:
[----:B------:R-:W-:Y:S05]  /*1f2a0*/  BSYNC B0 ;  /* 0x0000000000007941 */ /* 0x000fea0003800000 */
.L_x_19059:
        /* <DEDUP_REMOVED lines=35> */
.L_x_19062:
[----:B------:R-:W-:Y:S05]  /*1f4e0*/  BSYNC B0 ;  /* 0x0000000000007941 */ /* 0x000fea0003800000 */
.L_x_19061:
        /* <DEDUP_REMOVED lines=35> */
.L_x_19064:
[----:B------:R-:W-:Y:S05]  /*1f720*/  BSYNC B0 ;  /* 0x0000000000007941 */ /* 0x000fea0003800000 */
.L_x_19063:
        /* <DEDUP_REMOVED lines=20> */
[----:B------:R-:W-:Y:S01]  /*1f870*/  F2FP.PACK_AB R111, R158, R111 ;  /* 0x0000006f9e6f723e */ /* 0x000fe200000000ff */
[----:B------:R-:W-:-:S02]  /*1f880*/  FMUL.FTZ R162, R159, R162 ;  /* 0x000000a29fa27220 */ /* 0x000fc40000410000 */
[----:B------:R-:W-:Y:S02]  /*1f890*/  FFMA.FTZ R109, R34, R109, R42 ;  /* 0x0000006d226d7223 */ /* 0x000fe4000001002a */
[----:B------:R-:W-:Y:S02]  /*1f8a0*/  FFMA.FTZ R158, R35, R110, R43 ;  /* 0x0000006e239e7223 */ /* 0x000fe4000001002b */
[----:B------:R-:W-:Y:S02]  /*1f8b0*/  FFMA.FTZ R161, R32, R161, R40 ;  /* 0x000000a120a17223 */ /* 0x000fe40000010028 */
[----:B------:R-:W-:Y:S01]  /*1f8c0*/  FFMA.FTZ R163, R28, R163, R36 ;  /* 0x000000a31ca37223 */ /* 0x000fe20000010024 */
[----:B------:R-:W-:Y:S01]  /*1f8d0*/  F2FP.PACK_AB R109, R158, R109 ;  /* 0x0000006d9e6d723e */ /* 0x000fe200000000ff */
[----:B------:R-:W-:Y:S02]  /*1f8e0*/  FFMA.FTZ R162, R29, R162, R37 ;  /* 0x000000a21da27223 */ /* 0x000fe40000010025 */
[----:B------:R-:W-:-:S02]  /*1f8f0*/  FFMA.FTZ R108, R33, R108, R41 ;  /* 0x0000006c216c7223 */ /* 0x000fc40000010029 */
[----:B------:R-:W-:Y:S01]  /*1f900*/  IMAD.MOV.U32 R159, RZ, RZ, 0x10 ;  /* 0x00000010ff9f7424 */ /* 0x000fe200078e00ff */
[----:B------:R-:W-:Y:S02]  /*1f910*/  F2FP.PACK_AB R110, R162, R163 ;  /* 0x000000a3a26e723e */ /* 0x000fe400000000ff */
[----:B------:R-:W-:Y:S01]  /*1f920*/  F2FP.PACK_AB R108, R108, R161 ;  /* 0x000000a16c6c723e */ /* 0x000fe200000000ff */
[----:B------:R-:W-:-:S05]  /*1f930*/  IMAD.WIDE.U32 R158, R4, R159, c[0x0][0x208] ;  /* 0x00008200049e7625 */ /* 0x000fca00078e009f */
[----:B------:R1:W-:Y:S02]  /*1f940*/  STG.E.128 [R158.64], R108 ;  /* 0x0000006c9e007986 */ /* 0x0003e4000c101d06 */
.L_x_19066:
[----:B------:R-:W-:Y:S05]  /*1f950*/  BSYNC B0 ;  /* 0x0000000000007941 */ /* 0x000fea0003800000 */
.L_x_19065:
[----:B------:R-:W-:Y:S02]  /*1f960*/  IADD3 R121, R121, c[0x0][0x160], RZ ;  /* 0x0000580079797a10 */ /* 0x000fe40007ffe0ff */
[----:B------:R-:W-:Y:S02]  /*1f970*/  LOP3.LUT P1, RZ, R3, 0xff, RZ, 0xc0, !PT ;  /* 0x000000ff03ff7812 */ /* 0x000fe4000782c0ff */
[----:B------:R-:W-:Y:S02]  /*1f980*/  ISETP.GE.AND P0, PT, R121, c[0x0][0x164], PT ;  /* 0x0000590079007a0c */ /* 0x000fe40003f06270 */
[----:B------:R-:W-:-:S11]  /*1f990*/  SEL R3, RZ, 0x1, P1 ;  /* 0x00000001ff037807 */ /* 0x000fd60000800000 */
[----:B01---5:R-:W-:Y:S01]  /*1f9a0*/  @P0 CALL.REL.NOINC `(.L_x_19067) ;  /* 0x0000001000000944 */ /* 0x023fe20003c00000 */
[----:B------:R-:W-:Y:S05]  /*1f9b0*/  BRA `(.L_x_19068) ;  /* 0xfffe13e000007947 */ /* 0x000fea000383ffff */
.L_x_19067:
[----:B------:R-:W-:Y:S05]  /*1f9c0*/  EXIT ;  /* 0x000000000000794d */ /* 0x000fea0003800000 */
.L_x_19055:
[----:B------:R-:W-:Y:S01]  /*1f9d0*/  MOV R109, R108 ;  /* 0x0000006c006d7202 */ /* 0x000fe20000000f00 */
[----:B------:R-:W-:Y:S01]  /*1f9e0*/  IMAD.MOV.U32 R161, RZ, RZ, 0x1 ;  /* 0x00000001ffa17424 */ /* 0x000fe200078e00ff */
[----:B------:R-:W-:Y:S01]  /*1f9f0*/  MOV R110, 0x1fa30 ;  /* 0x0001fa30006e7802 */ /* 0x000fe20000000f00 */
[----:B------:R-:W-:Y:S02]  /*1fa00*/  IMAD.MOV.U32 R159, RZ, RZ, 0x1f ;  /* 0x0000001fff9f7424 */ /* 0x000fe400078e00ff */
[----:B------:R-:W-:Y:S02]  /*1fa10*/  IMAD.MOV.U32 R160, RZ, RZ, -0x1 ;  /* 0xffffffffffa07424 */ /* 0x000fe400078e00ff */
[----:B01---5:R-:W-:Y:S05]  /*1fa20*/  CALL.REL.NOINC `($__internal_46_$__cuda_sm70_shflsync_bfly_p) ;  /* 0x000008a000007944 */ /* 0x023fea0003c00000 */
[----:B01----:R-:W-:Y:S05]  /*1fa30*/  BRA `(.L_x_19069) ;  /* 0xffffe98000007947 */ /* 0x003fea000383ffff */
.L_x_19056:
[----:B------:R-:W-:Y:S01]  /*1fa40*/  IMAD.MOV.U32 R161, RZ, RZ, 0x2 ;  /* 0x00000002ffa17424 */ /* 0x000fe200078e00ff */
[----:B------:R-:W-:Y:S01]  /*1fa50*/  MOV R110, 0x1fa90 ;  /* 0x0001fa90006e7802 */ /* 0x000fe20000000f00 */
[----:B------:R-:W-:Y:S02]  /*1fa60*/  IMAD.MOV.U32 R159, RZ, RZ, 0x1f ;  /* 0x0000001fff9f7424 */ /* 0x000fe400078e00ff */
[----:B------:R-:W-:Y:S02]  /*1fa70*/  IMAD.MOV.U32 R160, RZ, RZ, -0x1 ;  /* 0xffffffffffa07424 */ /* 0x000fe400078e00ff */
[----:B012--5:R-:W-:Y:S05]  /*1fa80*/  CALL.REL.NOINC `($__internal_46_$__cuda_sm70_shflsync_bfly_p) ;  /* 0x0000084000007944 */ /* 0x027fea0003c00000 */
[----:B01----:R-:W-:Y:S01]  /*1fa90*/  FADD.FTZ R109, R109, R160 ;  /* 0x000000a06d6d7221 */ /* 0x003fe20000010000 */
[----:B------:R-:W-:Y:S01]  /*1faa0*/  MOV R110, 0x1faf0 ;  /* 0x0001faf0006e7802 */ /* 0x000fe20000000f00 */
[----:B------:R-:W-:-:S02]  /*1fab0*/  IMAD.MOV.U32 R161, RZ, RZ, 0x4 ;  /* 0x00000004ffa17424 */ /* 0x000fc400078e00ff */
[----:B------:R-:W-:Y:S02]  /*1fac0*/  IMAD.MOV.U32 R159, RZ, RZ, 0x1f ;  /* 0x0000001fff9f7424 */ /* 0x000fe400078e00ff */
[----:B------:R-:W-:Y:S02]  /*1fad0*/  IMAD.MOV.U32 R160, RZ, RZ, -0x1 ;  /* 0xffffffffffa07424 */ /* 0x000fe400078e00ff */
[----:B------:R-:W-:Y:S05]  /*1fae0*/  CALL.REL.NOINC `($__internal_46_$__cuda_sm70_shflsync_bfly_p) ;  /* 0x000007e000007944 */ /* 0x000fea0003c00000 */
[----:B0-----:R-:W-:Y:S01]  /*1faf0*/  HFMA2.MMA R159, -RZ, RZ, 0, 1.847743988037109375e-06 ;  /* 0x0000001fff9f7435 */ /* 0x001fe200000001ff */
[----:B-1----:R-:W-:Y:S01]  /*1fb00*/  FADD.FTZ R109, R109, R160 ;  /* 0x000000a06d6d7221 */ /* 0x002fe20000010000 */
[----:B------:R-:W-:Y:S01]  /*1fb10*/  MOV R110, 0x1fb50 ;  /* 0x0001fb50006e7802 */ /* 0x000fe20000000f00 */
[----:B------:R-:W-:Y:S02]  /*1fb20*/  IMAD.MOV.U32 R161, RZ, RZ, 0x8 ;  /* 0x00000008ffa17424 */ /* 0x000fe400078e00ff */
[----:B------:R-:W-:Y:S02]  /*1fb30*/  IMAD.MOV.U32 R160, RZ, RZ, -0x1 ;  /* 0xffffffffffa07424 */ /* 0x000fe400078e00ff */
[----:B------:R-:W-:Y:S05]  /*1fb40*/  CALL.REL.NOINC `($__internal_46_$__cuda_sm70_shflsync_bfly_p) ;  /* 0x0000078000007944 */ /* 0x000fea0003c00000 */
[----:B01----:R-:W-:Y:S01]  /*1fb50*/  FADD.FTZ R109, R109, R160 ;  /* 0x000000a06d6d7221 */ /* 0x003fe20000010000 */
[----:B------:R-:W-:Y:S01]  /*1fb60*/  MOV R110, 0x1fbb0 ;  /* 0x0001fbb0006e7802 */ /* 0x000fe20000000f00 */
[----:B------:R-:W-:Y:S02]  /*1fb70*/  IMAD.MOV.U32 R161, RZ, RZ, 0x10 ;  /* 0x00000010ffa17424 */ /* 0x000fe400078e00ff */
[----:B------:R-:W-:-:S02]  /*1fb80*/  IMAD.MOV.U32 R159, RZ, RZ, 0x1f ;  /* 0x0000001fff9f7424 */ /* 0x000fc400078e00ff */
[----:B------:R-:W-:Y:S02]  /*1fb90*/  IMAD.MOV.U32 R160, RZ, RZ, -0x1 ;  /* 0xffffffffffa07424 */ /* 0x000fe400078e00ff */
[----:B------:R-:W-:Y:S05]  /*1fba0*/  CALL.REL.NOINC `($__internal_46_$__cuda_sm70_shflsync_bfly_p) ;  /* 0x0000072000007944 */ /* 0x000fea0003c00000 */
        /* <DEDUP_REMOVED lines=88> */
[----:B------:R-:W-:Y:S05]  /*20130*/  CALL.REL.NOINC `($__internal_46_$__cuda_sm70_shflsync_bfly_p) ;  /* 0x0000019000007944 */ /* 0x000fea0003c00000 */
[----:B01----:R-:W-:Y:S01]  /*20140*/  FADD.FTZ R109, R109, R160 ;  /* 0x000000a06d6d7221 */ /* 0x003fe20000010000 */
[----:B------:R-:W-:Y:S01]  /*20150*/  MOV R110, 0x201a0 ;  /* 0x000201a0006e7802 */ /* 0x000fe20000000f00 */
[----:B------:R-:W-:Y:S02]  /*20160*/  IMAD.MOV.U32 R161, RZ, RZ, 0x2 ;  /* 0x00000002ffa17424 */ /* 0x000fe400078e00ff */
[----:B------:R-:W-:Y:S02]  /*20170*/  IMAD.MOV.U32 R159, RZ, RZ, 0x1f ;  /* 0x0000001fff9f7424 */ /* 0x000fe400078e00ff */
[----:B------:R-:W-:Y:S02]  /*20180*/  IMAD.MOV.U32 R160, RZ, RZ, -0x1 ;  /* 0xffffffffffa07424 */ /* 0x000fe400078e00ff */
[----:B------:R-:W-:Y:S05]  /*20190*/  CALL.REL.NOINC `($__internal_46_$__cuda_sm70_shflsync_bfly_p) ;  /* 0x0000013000007944 */ /* 0x000fea0003c00000 */
[----:B01----:R-:W-:Y:S01]  /*201a0*/  FADD.FTZ R109, R109, R160 ;  /* 0x000000a06d6d7221 */ /* 0x003fe20000010000 */
[----:B------:R-:W-:Y:S01]  /*201b0*/  MOV R161, 0x4 ;  /* 0x0000000400a17802 */ /* 0x000fe20000000f00 */
[----:B------:R-:W-:Y:S01]  /*201c0*/  IMAD.MOV.U32 R159, RZ, RZ, 0x1f ;  /* 0x0000001fff9f7424 */ /* 0x000fe200078e00ff */
[----:B------:R-:W-:Y:S01]  /*201d0*/  MOV R110, 0x20200 ;  /* 0x00020200006e7802 */ /* 0x000fe20000000f00 */
[----:B------:R-:W-:-:S02]  /*201e0*/  IMAD.MOV.U32 R160, RZ, RZ, -0x1 ;  /* 0xffffffffffa07424 */ /* 0x000fc400078e00ff */
[----:B------:R-:W-:Y:S05]  /*201f0*/  CALL.REL.NOINC `($__internal_46_$__cuda_sm70_shflsync_bfly_p) ;  /* 0x000000d000007944 */ /* 0x000fea0003c00000 */
[----:B01----:R-:W-:Y:S01]  /*20200*/  FADD.FTZ R109, R109, R160 ;  /* 0x000000a06d6d7221 */ /* 0x003fe20000010000 */
[----:B------:R-:W-:Y:S01]  /*20210*/  MOV R110, 0x20260 ;  /* 0x00020260006e7802 */ /* 0x000fe20000000f00 */
[----:B------:R-:W-:-:S02]  /*20220*/  IMAD.MOV.U32 R161, RZ, RZ, 0x8 ;  /* 0x00000008ffa17424 */ /* 0x000fc400078e00ff */
[----:B------:R-:W-:Y:S02]  /*20230*/  IMAD.MOV.U32 R159, RZ, RZ, 0x1f ;  /* 0x0000001fff9f7424 */ /* 0x000fe400078e00ff */
[----:B------:R-:W-:Y:S02]  /*20240*/  IMAD.MOV.U32 R160, RZ, RZ, -0x1 ;  /* 0xffffffffffa07424 */ /* 0x000fe400078e00ff */
[----:B------:R-:W-:Y:S05]  /*20250*/  CALL.REL.NOINC `($__internal_46_$__cuda_sm70_shflsync_bfly_p) ;  /* 0x0000007000007944 */ /* 0x000fea0003c00000 */
[----:B01----:R-:W-:Y:S01]  /*20260*/  FADD.FTZ R109, R109, R160 ;  /* 0x000000a06d6d7221 */ /* 0x003fe20000010000 */
[----:B------:R-:W-:Y:S01]  /*20270*/  MOV R110, 0x202c0 ;  /* 0x000202c0006e7802 */ /* 0x000fe20000000f00 */
[----:B------:R-:W-:Y:S02]  /*20280*/  IMAD.MOV.U32 R161, RZ, RZ, 0x10 ;  /* 0x00000010ffa17424 */ /* 0x000fe400078e00ff */
[----:B------:R-:W-:Y:S02]  /*20290*/  IMAD.MOV.U32 R159, RZ, RZ, 0x1f ;  /* 0x0000001fff9f7424 */ /* 0x000fe400078e00ff */
[----:B------:R-:W-:Y:S02]  /*202a0*/  IMAD.MOV.U32 R160, RZ, RZ, -0x1 ;  /* 0xffffffffffa07424 */ /* 0x000fe400078e00ff */
[----:B------:R-:W-:Y:S05]  /*202b0*/  CALL.REL.NOINC `($__internal_46_$__cuda_sm70_shflsync_bfly_p) ;  /* 0x0000001000007944 */ /* 0x000fea0003c00000 */
[----:B01----:R-:W-:Y:S05]  /*202c0*/  BRA `(.L_x_19070) ;  /* 0xffffe75000007947 */ /* 0x003fea000383ffff */
        .weak           $__internal_46_$__cuda_sm70_shflsync_bfly_p
        .type           $__internal_46_$__cuda_sm70_shflsync_bfly_p,@function
        .size           $__internal_46_$__cuda_sm70_shflsync_bfly_p,(.L_x_32986 - $__internal_46_$__cuda_sm70_shflsync_bfly_p)
$__internal_46_$__cuda_sm70_shflsync_bfly_p:
[----:B------:R-:W-:Y:S01]  /*202d0*/  IMAD.MOV.U32 R111, RZ, RZ, 0x0 ;  /* 0x00000000ff6f7424 */ /* 0x000fe200078e00ff */
[----:B------:R-:W-:Y:S04]  /*202e0*/  WARPSYNC R160 ;  /* 0x000000a000007348 */ /* 0x000fe80003800000 */
[----:B------:R0:W1:Y:S01]  /*202f0*/  SHFL.BFLY PT, R160, R109, R161, R159 ;  /* 0x0c0000a16da07389 */ /* 0x00006200000e009f */
[----:B------:R-:W-:Y:S05]  /*20300*/  RET.REL.NODEC R110 `(_ZN10layer_norm31ln_parallel_residual_fwd_kernelINS_13Kernel_traitsIf6__halfS2_S2_fjLj5120ELj1ELj1ELj4ELj16ENS_18Kernel_traits_baseILj5120EfS2_S2_S2_fjLj128EEEEELb1ELb1ELb0EEEvNS_9FwdParamsE) ;  /* 0xfffdfcf06e007950 */ /* 0x000fea0003c3ffff */
.L_x_19071:
        /* <DEDUP_REMOVED lines=15> */
.L_x_32986:


//--------------------- .text._ZN10layer_norm31ln_parallel_residual_fwd_kernelINS_13Kernel_traitsIf6__halfS2_S2_fjLj5120ELj1ELj1ELj4ELj16ENS_18Kernel_traits_baseILj5120EfS2_S2_S2_fjLj128EEEEELb1ELb1ELb1EEEvNS_9FwdParamsE --------------------------
	.section	.text._ZN10layer_norm31ln_parallel_residual_fwd_kernelINS_13Kernel_traitsIf6__halfS2_S2_fjLj5120ELj1ELj1ELj4ELj16ENS_18Kernel_traits_baseILj5120EfS2_S2_S2_fjLj128EEEEELb1ELb1ELb1EEEvNS_9FwdParamsE,"ax",@progbits
	.sectioninfo	@"SHI_REGISTERS=167"
	.align	128
        .global         _ZN10layer_norm31ln_parallel_residual_fwd_kernelINS_13Kernel_traitsIf6__halfS2_S2_fjLj5120ELj1ELj1ELj4ELj16ENS_18Kernel_traits_baseILj5120EfS2_S2_S2_fjLj128EEEEELb1ELb1ELb1EEEvNS_9FwdParamsE
        .type           _ZN10layer_norm31ln_parallel_residual_fwd_kernelINS_13Kernel_traitsIf6__halfS2_S2_fjLj5120ELj1ELj1ELj4ELj16ENS_18Kernel_traits_baseILj5120EfS2_S2_S2_fjLj128EEEEELb1ELb1ELb1EEEvNS_9FwdParamsE,@function
        .size           _ZN10layer_norm31ln_parallel_residual_fwd_kernelINS_13Kernel_traitsIf6__halfS2_S2_fjLj5120ELj1ELj1ELj4ELj16ENS_18Kernel_traits_baseILj5120EfS2_S2_S2_fjLj128EEEEELb1ELb1ELb1EEEvNS_9FwdParamsE,(.L_x_32987 - _ZN10layer_norm31ln_parallel_residual_fwd_kernelINS_13Kernel_traitsIf6__halfS2_S2_fjLj5120ELj1ELj1ELj4ELj16ENS_18Kernel_traits_baseILj5120EfS2_S2_S2_fjLj128EEEEELb1ELb1ELb1EEEvNS_9FwdParamsE)
        .other          _ZN10layer_norm31ln_parallel_residual_fwd_kernelINS_13Kernel_traitsIf6__halfS2_S2_fjLj5120ELj1ELj1ELj4ELj16ENS_18Kernel_traits_baseILj5120EfS2_S2_S2_fjLj128EEEEELb1ELb1ELb1EEEvNS_9FwdParamsE,@"STO_CUDA_ENTRY STV_DEFAULT"
_ZN10layer_norm31ln_parallel_residual_fwd_kernelINS_13Kernel_traitsIf6__halfS2_S2_fjLj5120ELj1ELj1ELj4ELj16ENS_18Kernel_traits_baseILj5120EfS2_S2_S2_fjLj128EEEEELb1ELb1ELb1EEEvNS_9FwdParamsE:
.text._ZN10layer_norm31ln_parallel_residual_fwd_kernelINS_13Kernel_traitsIf6__halfS2_S2_fjLj5120ELj1ELj1ELj4ELj16ENS_18Kernel_traits_baseILj5120EfS2_S2_S2_fjLj128EEEEELb1ELb1ELb1EEEvNS_9FwdParamsE:
        /* <DEDUP_REMOVED lines=96> */
[----:B------:R-:W-:-:S04]  /*0600*/  IMAD.HI.U32 R5, R9, -0x326172a9, RZ ;  /* 0xcd9e8d5709057827 */ /* 0x000fc800078e00ff */
[----:B------:R-:W-:Y:S01]  /*0610*/  IMAD.HI.U32 R3, R8, -0x2daee0ad, RZ ;  /* 0xd2511f5308037827 */ /* 0x000fe200078e00ff */
[----:B------:R-:W-:-:S03]  /*0620*/  LOP3.LUT R10, R5, UR23, R10, 0x96, !PT ;  /* 0x00000017050a7c12 */ /* 0x000fc6000f8e960a */
[----:B------:R-:W-:Y:S01]  /*0630*/  IMAD.X R7, RZ, RZ, c[0x0][0x1b4], P2 ;  /* 0x00006d00ff077624 */ /* 0x000fe200010e06ff */
        /* <DEDUP_REMOVED lines=25> */
[----:B------:R-:W-:Y:S02]  /*07d0*/  LOP3.LUT R133, R133, 0x3, RZ, 0xc0, !PT ;  /* 0x0000000385857812 */ /* 0x000fe400078ec0ff */
[----:B------:R-:W-:Y:S01]  /*07e0*/  LOP3.LUT R2, R9, UR26, R5, 0x96, !PT ;  /* 0x0000001a09027c12 */ /* 0x000fe2000f8e9605 */
[----:B------:R1:W5:Y:S01]  /*07f0*/  LDG.E.128 R68, [R6.64+0x1010] ;  /* 0x0010100606447981 */ /* 0x000362000c1e1d00 */
[----:B------:R-:W-:Y:S01]  /*0800*/  MOV R0, R8 ;  /* 0x0000000800007202 */ /* 0x000fe20000000f00 */
[----:B------:R-:W-:-:S02]  /*0810*/  IMAD.MOV.U32 R5, RZ, RZ, R12 ;  /* 0x000000ffff057224 */ /* 0x000fc400078e000c */
[----:B------:R1:W5:Y:S01]  /*0820*/  LDG.E.128 R72, [R6.64+0x2000] ;  /* 0x0020000606487981 */ /* 0x000362000c1e1d00 */
[----:B------:R-:W-:Y:S02]  /*0830*/  IMAD.MOV.U32 R9, RZ, RZ, 0x1 ;  /* 0x00000001ff097424 */ /* 0x000fe400078e00ff */
[----:B------:R-:W-:Y:S01]  /*0840*/  IMAD R8, R11, -0x326172a9, RZ ;  /* 0xcd9e8d570b087824 */ /* 0x000fe200078e02ff */
        /* <DEDUP_REMOVED lines=8> */
.L_x_19720:
        /* <DEDUP_REMOVED lines=22> */
[----:B------:R-:W-:Y:S02]  /*0a30*/  ISETP.NE.AND P1, PT, R133, 0x2, PT ;  /* 0x000000028500780c */ /* 0x000fe40003f25270 */
[----:B0-----:R-:W-:-:S11]  /*0a40*/  MOV R109, R2 ;  /* 0x00000002006d7202 */ /* 0x001fd60000000f00 */
[----:B------:R-:W-:Y:S05]  /*0a50*/  @!P1 BRA `(.L_x_19074) ;  /* 0x0000006000009947 */ /* 0x000fea0003800000 */
[----:B------:R-:W-:Y:S01]  /*0a60*/  ISETP.NE.AND P1, PT, R133, 0x3, PT ;  /* 0x000000038500780c */ /* 0x000fe20003f25270 */
[----:B------:R-:W-:-:S12]  /*0a70*/  IMAD.MOV.U32 R109, RZ, RZ, R3 ;  /* 0x000000ffff6d7224 */ /* 0x000fd800078e0003 */
[----:B------:R-:W-:Y:S05]  /*0a80*/  @P1 BRA `(.L_x_19074) ;  /* 0x0000003000001947 */ /* 0x000fea0003800000 */
[----:B------:R-:W-:Y:S01]  /*0a90*/  IMAD.MOV.U32 R109, RZ, RZ, R0 ;  /* 0x000000ffff6d7224 */ /* 0x000fe200078e0000 */
[----:B------:R-:W-:Y:S05]  /*0aa0*/  BRA `(.L_x_19074) ;  /* 0x0000001000007947 */ /* 0x000fea0003800000 */
.L_x_19073:
[----:B0-----:R-:W-:Y:S02]  /*0ab0*/  IMAD.MOV.U32 R109, RZ, RZ, R8 ;  /* 0x000000ffff6d7224 */ /* 0x001fe400078e0008 */
.L_x_19074:
[----:B------:R-:W-:Y:S05]  /*0ac0*/  BSYNC B0 ;  /* 0x0000000000007941 */ /* 0x000fea0003800000 */
.L_x_19072:
        /* <DEDUP_REMOVED lines=16> */
.L_x_19078:
[----:B------:R-:W-:Y:S05]  /*0bd0*/  BSYNC B1 ;  /* 0x0000000000017941 */ /* 0x000fea0003800000 */
.L_x_19077:
        /* <DEDUP_REMOVED lines=44> */
.L_x_19076:
[----:B------:R-:W-:Y:S05]  /*0ea0*/  BSYNC B0 ;  /* 0x0000000000007941 */ /* 0x000fea0003800000 */
.L_x_19075:
[----:B------:R-:W0:Y:S01]  /*0eb0*/  I2F.U32 R109, R109 ;  /* 0x0000006d006d7306 */ /* 0x000e220000201000 */
[----:B------:R-:W-:Y:S01]  /*0ec0*/  IMAD.MOV.U32 R118, RZ, RZ, 0x2f800000 ;  /* 0x2f800000ff767424 */ /* 0x000fe200078e00ff */
[----:B------:R-:W-:Y:S01]  /*0ed0*/  ISETP.NE.U32.AND P1, PT, RZ, c[0x0][0x178], PT ;  /* 0x00005e00ff007a0c */ /* 0x000fe20003f25070 */
[----:B-----5:R-:W-:Y:S01]  /*0ee0*/  HADD2.F32 R110, -RZ, R104.H0_H0 ;  /* 0x20000068ff6e7230 */ /* 0x020fe20000004100 */
[----:B------:R-:W-:Y:S02]  /*0ef0*/  LOP3.LUT R124, R124, 0xfffffff7, RZ, 0xc0, !PT ;  /* 0xfffffff77c7c7812 */ /* 0x000fe400078ec0ff */
[----:B------:R-:W-:-:S02]  /*0f00*/  ISETP.NE.AND.EX P6, PT, RZ, c[0x0][0x17c], PT, P1 ;  /* 0x00005f00ff007a0c */ /* 0x000fc40003fc5310 */
        /* <DEDUP_REMOVED lines=14> */
.L_x_19079:
        /* <DEDUP_REMOVED lines=12> */
.L_x_19082:
[----:B------:R-:W-:Y:S02]  /*10b0*/  IMAD.MOV.U32 R109, RZ, RZ, R8 ;  /* 0x000000ffff6d7224 */ /* 0x000fe400078e0008 */
.L_x_19083:
[----:B------:R-:W-:Y:S05]  /*10c0*/  BSYNC B0 ;  /* 0x0000000000007941 */ /* 0x000fea0003800000 */
.L_x_19081:
        /* <DEDUP_REMOVED lines=16> */
.L_x_19087:
[----:B------:R-:W-:Y:S05]  /*11d0*/  BSYNC B1 ;  /* 0x0000000000017941 */ /* 0x000fea0003800000 */
.L_x_19086:
        /* <DEDUP_REMOVED lines=44> */
.L_x_19085:
[----:B------:R-:W-:Y:S05]  /*14a0*/  BSYNC B0 ;  /* 0x0000000000007941 */ /* 0x000fea0003800000 */
.L_x_19084:
        /* <DEDUP_REMOVED lines=10> */
.L_x_19080:
        /* <DEDUP_REMOVED lines=12> */
.L_x_19089:
[----:B------:R-:W-:Y:S02]  /*1610*/  IMAD.MOV.U32 R109, RZ, RZ, R8 ;  /* 0x000000ffff6d7224 */ /* 0x000fe400078e0008 */
.L_x_19090:
[----:B------:R-:W-:Y:S05]  /*1620*/  BSYNC B0 ;  /* 0x0000000000007941 */ /* 0x000fea0003800000 */
.L_x_19088:
        /* <DEDUP_REMOVED lines=16> */
.L_x_19094:
[----:B------:R-:W-:Y:S05]  /*1730*/  BSYNC B1 ;  /* 0x0000000000017941 */ /* 0x000fea0003800000 */
.L_x_19093:
        /* <DEDUP_REMOVED lines=39> */
[----:B------:R-:W-:Y:S02]  /*19b0*/  MOV R8, R2 ;  /* 0x0000000200087202 */ /* 0x000fe40000000f00 */
[----:B------:R-:W-:Y:S01]  /*19c0*/  LOP3.LUT R3, R3, UR25, R114, 0x96, !PT ;  /* 0x0000001903037c12 */ /* 0x000fe2000f8e9672 */
[----:B------:R-:W-:Y:S01]  /*19d0*/  IMAD.MOV.U32 R0, RZ, RZ, R110 ;  /* 0x000000ffff007224 */ /* 0x000fe200078e006e */
[----:B------:R-:W-:Y:S01]  /*19e0*/  LOP3.LUT R2, R111, UR26, R112, 0x96, !PT ;  /* 0x0000001a6f027c12 */ /* 0x000fe2000f8e9670 */
[----:B------:R-:W-:Y:S02]  /*19f0*/  IMAD.MOV.U32 R111, RZ, RZ, RZ ;  /* 0x000000ffff6f7224 */ /* 0x000fe400078e00ff */
.L_x_19092:
[----:B------:R-:W-:Y:S05]  /*1a00*/  BSYNC B0 ;  /* 0x0000000000007941 */ /* 0x000fea0003800000 */
.L_x_19091:
        /* <DEDUP_REMOVED lines=15> */
.L_x_19095:
        /* <DEDUP_REMOVED lines=12> */
.L_x_19098:
[----:B------:R-:W-:Y:S02]  /*1bc0*/  IMAD.MOV.U32 R104, RZ, RZ, R8 ;  /* 0x000000ffff687224 */ /* 0x000fe400078e0008 */
.L_x_19099:
[----:B------:R-:W-:Y:S05]  /*1bd0*/  BSYNC B0 ;  /* 0x0000000000007941 */ /* 0x000fea0003800000 */
.L_x_19097:
        /* <DEDUP_REMOVED lines=16> */
.L_x_19103:
[----:B------:R-:W-:Y:S05]  /*1ce0*/  BSYNC B1 ;  /* 0x0000000000017941 */ /* 0x000fea0003800000 */
.L_x_19102:
        /* <DEDUP_REMOVED lines=43> */
[----:B------:R-:W-:Y:S02]  /*1fa0*/  LOP3.LUT R2, R113, UR26, R114, 0x96, !PT ;  /* 0x0000001a71027c12 */ /* 0x000fe4000f8e9672 */
.L_x_19101:
[----:B------:R-:W-:Y:S05]  /*1fb0*/  BSYNC B0 ;  /* 0x0000000000007941 */ /* 0x000fea0003800000 */
.L_x_19100:
        /* <DEDUP_REMOVED lines=10> */
.L_x_19096:
        /* <DEDUP_REMOVED lines=12> */
.L_x_19105:
[----:B------:R-:W-:Y:S02]  /*2120*/  MOV R104, R8 ;  /* 0x0000000800687202 */ /* 0x000fe40000000f00 */
.L_x_19106:
[----:B------:R-:W-:Y:S05]  /*2130*/  BSYNC B0 ;  /* 0x0000000000007941 */ /* 0x000fea0003800000 */
.L_x_19104:
        /* <DEDUP_REMOVED lines=16> */
.L_x_19110:
[----:B------:R-:W-:Y:S05]  /*2240*/  BSYNC B1 ;  /* 0x0000000000017941 */ /* 0x000fea0003800000 */
.L_x_19109:
        /* <DEDUP_REMOVED lines=44> */
.L_x_19108:
[----:B------:R-:W-:Y:S05]  /*2510*/  BSYNC B0 ;  /* 0x0000000000007941 */ /* 0x000fea0003800000 */
.L_x_19107:
        /* <DEDUP_REMOVED lines=15> */
.L_x_19111:
        /* <DEDUP_REMOVED lines=12> */
.L_x_19114:
[----:B------:R-:W-:Y:S02]  /*26d0*/  MOV R104, R8 ;  /* 0x0000000800687202 */ /* 0x000fe40000000f00 */
.L_x_19115:
[----:B------:R-:W-:Y:S05]  /*26e0*/  BSYNC B0 ;  /* 0x0000000000007941 */ /* 0x000fea0003800000 */
.L_x_19113:
        /* <DEDUP_REMOVED lines=16> */
.L_x_19119:
[----:B------:R-:W-:Y:S05]  /*27f0*/  BSYNC B1 ;  /* 0x0000000000017941 */ /* 0x000fea0003800000 */
.L_x_19118:
        /* <DEDUP_REMOVED lines=44> */
.L_x_19117:
[----:B------:R-:W-:Y:S05]  /*2ac0*/  BSYNC B0 ;  /* 0x0000000000007941 */ /* 0x000fea0003800000 */
.L_x_19116:
        /* <DEDUP_REMOVED lines=10> */
.L_x_19112:
        /* <DEDUP_REMOVED lines=12> */
.L_x_19121:
[----:B------:R-:W-:Y:S02]  /*2c30*/  IMAD.MOV.U32 R104, RZ, RZ, R8 ;  /* 0x000000ffff687224 */ /* 0x000fe400078e0008 */
.L_x_19122:
[----:B------:R-:W-:Y:S05]  /*2c40*/  BSYNC B0 ;  /* 0x0000000000007941 */ /* 0x000fea0003800000 */
.L_x_19120:
        /* <DEDUP_REMOVED lines=16> */
.L_x_19126:
[----:B------:R-:W-:Y:S05]  /*2d50*/  BSYNC B1 ;  /* 0x0000000000017941 */ /* 0x000fea0003800000 */
.L_x_19125:
        /* <DEDUP_REMOVED lines=44> */
.L_x_19124:
[----:B------:R-:W-:Y:S05]  /*3020*/  BSYNC B0 ;  /* 0x0000000000007941 */ /* 0x000fea0003800000 */
.L_x_19123:
        /* <DEDUP_REMOVED lines=13> */
.L_x_19127:
        /* <DEDUP_REMOVED lines=12> */
.L_x_19130:
[----:B------:R-:W-:Y:S02]  /*31c0*/  IMAD.MOV.U32 R104, RZ, RZ, R8 ;  /* 0x000000ffff687224 */ /* 0x000fe400078e0008 */
.L_x_19131:
[----:B------:R-:W-:Y:S05]  /*31d0*/  BSYNC B0 ;  /* 0x0000000000007941 */ /* 0x000fea0003800000 */
.L_x_19129:
        /* <DEDUP_REMOVED lines=16> */
.L_x_19135:
[----:B------:R-:W-:Y:S05]  /*32e0*/  BSYNC B1 ;  /* 0x0000000000017941 */ /* 0x000fea0003800000 */
.L_x_19134:
        /* <DEDUP_REMOVED lines=44> */
.L_x_19133:
[----:B------:R-:W-:Y:S05]  /*35b0*/  BSYNC B0 ;  /* 0x0000000000007941 */ /* 0x000fea0003800000 */
.L_x_19132:
        /* <DEDUP_REMOVED lines=10> */
.L_x_19128:
        /* <DEDUP_REMOVED lines=12> */
.L_x_19137:
[----:B------:R-:W-:Y:S02]  /*3720*/  IMAD.MOV.U32 R104, RZ, RZ, R8 ;  /* 0x000000ffff687224 */ /* 0x000fe400078e0008 */
.L_x_19138:
[----:B------:R-:W-:Y:S05]  /*3730*/  BSYNC B0 ;  /* 0x0000000000007941 */ /* 0x000fea0003800000 */
.L_x_19136:
        /* <DEDUP_REMOVED lines=16> */
.L_x_19142:
[----:B------:R-:W-:Y:S05]  /*3840*/  BSYNC B1 ;  /* 0x0000000000017941 */ /* 0x000fea0003800000 */
.L_x_19141:
        /* <DEDUP_REMOVED lines=44> */
.L_x_19140:
[----:B------:R-:W-:Y:S05]  /*3b10*/  BSYNC B0 ;  /* 0x0000000000007941 */ /* 0x000fea0003800000 */
.L_x_19139:
        /* <DEDUP_REMOVED lines=13> */
.L_x_19143:
        /* <DEDUP_REMOVED lines=12> */
.L_x_19146:
[----:B------:R-:W-:Y:S02]  /*3cb0*/  IMAD.MOV.U32 R104, RZ, RZ, R8 ;  /* 0x000000ffff687224 */ /* 0x000fe400078e0008 */
.L_x_19147:
[----:B------:R-:W-:Y:S05]  /*3cc0*/  BSYNC B0 ;  /* 0x0000000000007941 */ /* 0x000fea0003800000 */
.L_x_19145:
        /* <DEDUP_REMOVED lines=16> */
.L_x_19151:
[----:B------:R-:W-:Y:S05]  /*3dd0*/  BSYNC B1 ;  /* 0x0000000000017941 */ /* 0x000fea0003800000 */
.L_x_19150:
        /* <DEDUP_REMOVED lines=44> */
.L_x_19149:
[----:B------:R-:W-:Y:S05]  /*40a0*/  BSYNC B0 ;  /* 0x0000000000007941 */ /* 0x000fea0003800000 */
.L_x_19148:
        /* <DEDUP_REMOVED lines=10> */
.L_x_19144:
        /* <DEDUP_REMOVED lines=12> */
.L_x_19153:
[----:B------:R-:W-:Y:S02]  /*4210*/  MOV R104, R8 ;  /* 0x0000000800687202 */ /* 0x000fe40000000f00 */
.L_x_19154:
[----:B------:R-:W-:Y:S05]  /*4220*/  BSYNC B0 ;  /* 0x0000000000007941 */ /* 0x000fea0003800000 */
.L_x_19152:
        /* <DEDUP_REMOVED lines=16> */
.L_x_19158:
[----:B------:R-:W-:Y:S05]  /*4330*/  BSYNC B1 ;  /* 0x0000000000017941 */ /* 0x000fea0003800000 */
.L_x_19157:
        /* <DEDUP_REMOVED lines=44> */
.L_x_19156:
[----:B------:R-:W-:Y:S05]  /*4600*/  BSYNC B0 ;  /* 0x0000000000007941 */ /* 0x000fea0003800000 */
.L_x_19155:
        /* <DEDUP_REMOVED lines=13> */
.L_x_19159:
        /* <DEDUP_REMOVED lines=12> */
.L_x_19162:
[----:B------:R-:W-:Y:S02]  /*47a0*/  MOV R104, R8 ;  /* 0x0000000800687202 */ /* 0x000fe40000000f00 */
.L_x_19163:
[----:B------:R-:W-:Y:S05]  /*47b0*/  BSYNC B0 ;  /* 0x0000000000007941 */ /* 0x000fea0003800000 */
.L_x_19161:
        /* <DEDUP_REMOVED lines=16> */
.L_x_19167:
[----:B------:R-:W-:Y:S05]  /*48c0*/  BSYNC B1 ;  /* 0x0000000000017941 */ /* 0x000fea0003800000 */
.L_x_19166:
        /* <DEDUP_REMOVED lines=44> */
.L_x_19165:
[----:B------:R-:W-:Y:S05]  /*4b90*/  BSYNC B0 ;  /* 0x0000000000007941 */ /* 0x000fea0003800000 */
.L_x_19164:
        /* <DEDUP_REMOVED lines=10> */
.L_x_19160:
        /* <DEDUP_REMOVED lines=12> */
.L_x_19169:
[----:B------:R-:W-:Y:S02]  /*4d00*/  IMAD.MOV.U32 R104, RZ, RZ, R8 ;  /* 0x000000ffff687224 */ /* 0x000fe400078e0008 */
.L_x_19170:
[----:B------:R-:W-:Y:S05]  /*4d10*/  BSYNC B0 ;  /* 0x0000000000007941 */ /* 0x000fea0003800000 */
.L_x_19168:
        /* <DEDUP_REMOVED lines=16> */
.L_x_19174:
[----:B------:R-:W-:Y:S05]  /*4e20*/  BSYNC B1 ;  /* 0x0000000000017941 */ /* 0x000fea0003800000 */
.L_x_19173:
        /* <DEDUP_REMOVED lines=44> */
.L_x_19172:
[----:B------:R-:W-:Y:S05]  /*50f0*/  BSYNC B0 ;  /* 0x0000000000007941 */ /* 0x000fea0003800000 */
.L_x_19171:
        /* <DEDUP_REMOVED lines=13> */
.L_x_19175:
        /* <DEDUP_REMOVED lines=12> */
.L_x_19178:
[----:B------:R-:W-:Y:S02]  /*5290*/  IMAD.MOV.U32 R104, RZ, RZ, R8 ;  /* 0x000000ffff687224 */ /* 0x000fe400078e0008 */
.L_x_19179:
[----:B------:R-:W-:Y:S05]  /*52a0*/  BSYNC B0 ;  /* 0x0000000000007941 */ /* 0x000fea0003800000 */
.L_x_19177:
        /* <DEDUP_REMOVED lines=16> */
.L_x_19183:
[----:B------:R-:W-:Y:S05]  /*53b0*/  BSYNC B1 ;  /* 0x0000000000017941 */ /* 0x000fea0003800000 */
.L_x_19182:
        /* <DEDUP_REMOVED lines=44> */
.L_x_19181:
[----:B------:R-:W-:Y:S05]  /*5680*/  BSYNC B0 ;  /* 0x0000000000007941 */ /* 0x000fea0003800000 */
.L_x_19180:
        /* <DEDUP_REMOVED lines=10> */
.L_x_19176:
        /* <DEDUP_REMOVED lines=12> */
.L_x_19185:
[----:B------:R-:W-:Y:S02]  /*57f0*/  IMAD.MOV.U32 R104, RZ, RZ, R8 ;  /* 0x000000ffff687224 */ /* 0x000fe400078e0008 */
.L_x_19186:
[----:B------:R-:W-:Y:S05]  /*5800*/  BSYNC B0 ;  /* 0x0000000000007941 */ /* 0x000fea0003800000 */
.L_x_19184:
        /* <DEDUP_REMOVED lines=16> */
.L_x_19190:
[----:B------:R-:W-:Y:S05]  /*5910*/  BSYNC B1 ;  /* 0x0000000000017941 */ /* 0x000fea0003800000 */
.L_x_19189:
        /* <DEDUP_REMOVED lines=44> */
.L_x_19188:
[----:B------:R-:W-:Y:S05]  /*5be0*/  BSYNC B0 ;  /* 0x0000000000007941 */ /* 0x000fea0003800000 */
.L_x_19187:
        /* <DEDUP_REMOVED lines=14> */
.L_x_19191:
        /* <DEDUP_REMOVED lines=12> */
.L_x_19194:
[----:B------:R-:W-:Y:S02]  /*5d90*/  IMAD.MOV.U32 R104, RZ, RZ, R8 ;  /* 0x000000ffff687224 */ /* 0x000fe400078e0008 */
.L_x_19195:
[----:B------:R-:W-:Y:S05]  /*5da0*/  BSYNC B0 ;  /* 0x0000000000007941 */ /* 0x000fea0003800000 */
.L_x_19193:
        /* <DEDUP_REMOVED lines=18> */
.L_x_19199:
[----:B------:R-:W-:Y:S05]  /*5ed0*/  BSYNC B1 ;  /* 0x0000000000017941 */ /* 0x000fea0003800000 */
.L_x_19198:
        /* <DEDUP_REMOVED lines=44> */
.L_x_19197:
[----:B------:R-:W-:Y:S05]  /*61a0*/  BSYNC B0 ;  /* 0x0000000000007941 */ /* 0x000fea0003800000 */
.L_x_19196:
        /* <DEDUP_REMOVED lines=10> */
.L_x_19192:
        /* <DEDUP_REMOVED lines=53> */
.L_x_19200:
        /* <DEDUP_REMOVED lines=15> */
.L_x_19202:
[----:B-1----:R-:W-:Y:S02]  /*6690*/  IMAD.MOV.U32 R128, RZ, RZ, R8 ;  /* 0x000000ffff807224 */ /* 0x002fe400078e0008 */
.L_x_19203:
[----:B------:R-:W-:Y:S05]  /*66a0*/  BSYNC B0 ;  /* 0x0000000000007941 */ /* 0x000fea0003800000 */
.L_x_19201:
        /* <DEDUP_REMOVED lines=16> */
.L_x_19207:
[----:B------:R-:W-:Y:S05]  /*67b0*/  BSYNC B1 ;  /* 0x0000000000017941 */ /* 0x000fea0003800000 */
.L_x_19206:
        /* <DEDUP_REMOVED lines=44> */
.L_x_19205:
[----:B------:R-:W-:Y:S05]  /*6a80*/  BSYNC B0 ;  /* 0x0000000000007941 */ /* 0x000fea0003800000 */
.L_x_19204:
        /* <DEDUP_REMOVED lines=16> */
.L_x_19208:
        /* <DEDUP_REMOVED lines=12> */
.L_x_19211:
[----:B------:R-:W-:Y:S02]  /*6c50*/  IMAD.MOV.U32 R128, RZ, RZ, R8 ;  /* 0x000000ffff807224 */ /* 0x000fe400078e0008 */
.L_x_19212:
[----:B------:R-:W-:Y:S05]  /*6c60*/  BSYNC B0 ;  /* 0x0000000000007941 */ /* 0x000fea0003800000 */
.L_x_19210:
        /* <DEDUP_REMOVED lines=16> */
.L_x_19216:
[----:B------:R-:W-:Y:S05]  /*6d70*/  BSYNC B1 ;  /* 0x0000000000017941 */ /* 0x000fea0003800000 */
.L_x_19215:
        /* <DEDUP_REMOVED lines=44> */
.L_x_19214:
[----:B------:R-:W-:Y:S05]  /*7040*/  BSYNC B0 ;  /* 0x0000000000007941 */ /* 0x000fea0003800000 */
.L_x_19213:
        /* <DEDUP_REMOVED lines=10> */
.L_x_19209:
        /* <DEDUP_REMOVED lines=12> */
.L_x_19218:
[----:B------:R-:W-:Y:S02]  /*71b0*/  MOV R134, R8 ;  /* 0x0000000800867202 */ /* 0x000fe40000000f00 */
.L_x_19219:
[----:B------:R-:W-:Y:S05]  /*71c0*/  BSYNC B0 ;  /* 0x0000000000007941 */ /* 0x000fea0003800000 */
.L_x_19217:
        /* <DEDUP_REMOVED lines=16> */
.L_x_19223:
[----:B------:R-:W-:Y:S05]  /*72d0*/  BSYNC B1 ;  /* 0x0000000000017941 */ /* 0x000fea0003800000 */
.L_x_19222:
        /* <DEDUP_REMOVED lines=44> */
.L_x_19221:
[----:B------:R-:W-:Y:S05]  /*75a0*/  BSYNC B0 ;  /* 0x0000000000007941 */ /* 0x000fea0003800000 */
.L_x_19220:
        /* <DEDUP_REMOVED lines=15> */
.L_x_19224:
        /* <DEDUP_REMOVED lines=12> */
.L_x_19227:
[----:B------:R-:W-:Y:S02]  /*7760*/  MOV R104, R8 ;  /* 0x0000000800687202 */ /* 0x000fe40000000f00 */
.L_x_19228:
[----:B------:R-:W-:Y:S05]  /*7770*/  BSYNC B0 ;  /* 0x0000000000007941 */ /* 0x000fea0003800000 */
.L_x_19226:
        /* <DEDUP_REMOVED lines=16> */
.L_x_19232:
[----:B------:R-:W-:Y:S05]  /*7880*/  BSYNC B1 ;  /* 0x0000000000017941 */ /* 0x000fea0003800000 */
.L_x_19231:
        /* <DEDUP_REMOVED lines=44> */
.L_x_19230:
[----:B------:R-:W-:Y:S05]  /*7b50*/  BSYNC B0 ;  /* 0x0000000000007941 */ /* 0x000fea0003800000 */
.L_x_19229:
        /* <DEDUP_REMOVED lines=10> */
.L_x_19225:
        /* <DEDUP_REMOVED lines=12> */
.L_x_19234:
[----:B------:R-:W-:Y:S02]  /*7cc0*/  IMAD.MOV.U32 R104, RZ, RZ, R8 ;  /* 0x000000ffff687224 */ /* 0x000fe400078e0008 */
.L_x_19235:
[----:B------:R-:W-:Y:S05]  /*7cd0*/  BSYNC B0 ;  /* 0x0000000000007941 */ /* 0x000fea0003800000 */
.L_x_19233:
        /* <DEDUP_REMOVED lines=16> */
.L_x_19239:
[----:B------:R-:W-:Y:S05]  /*7de0*/  BSYNC B1 ;  /* 0x0000000000017941 */ /* 0x000fea0003800000 */
.L_x_19238:
        /* <DEDUP_REMOVED lines=44> */
.L_x_19237:
[----:B------:R-:W-:Y:S05]  /*80b0*/  BSYNC B0 ;  /* 0x0000000000007941 */ /* 0x000fea0003800000 */
.L_x_19236:
        /* <DEDUP_REMOVED lines=15> */
.L_x_19240:
        /* <DEDUP_REMOVED lines=12> */
.L_x_19243:
[----:B------:R-:W-:Y:S02]  /*8270*/  IMAD.MOV.U32 R104, RZ, RZ, R8 ;  /* 0x000000ffff687224 */ /* 0x000fe400078e0008 */
.L_x_19244:
[----:B------:R-:W-:Y:S05]  /*8280*/  BSYNC B0 ;  /* 0x0000000000007941 */ /* 0x000fea0003800000 */
.L_x_19242:
        /* <DEDUP_REMOVED lines=16> */
.L_x_19248:
[----:B------:R-:W-:Y:S05]  /*8390*/  BSYNC B1 ;  /* 0x0000000000017941 */ /* 0x000fea0003800000 */
.L_x_19247:
        /* <DEDUP_REMOVED lines=44> */
.L_x_19246:
[----:B------:R-:W-:Y:S05]  /*8660*/  BSYNC B0 ;  /* 0x0000000000007941 */ /* 0x000fea0003800000 */
.L_x_19245:
        /* <DEDUP_REMOVED lines=10> */
.L_x_19241:
        /* <DEDUP_REMOVED lines=12> */
.L_x_19250:
[----:B------:R-:W-:Y:S02]  /*87d0*/  IMAD.MOV.U32 R104, RZ, RZ, R8 ;  /* 0x000000ffff687224 */ /* 0x000fe400078e0008 */
.L_x_19251:
[----:B------:R-:W-:Y:S05]  /*87e0*/  BSYNC B0 ;  /* 0x0000000000007941 */ /* 0x000fea0003800000 */
.L_x_19249:
        /* <DEDUP_REMOVED lines=16> */
.L_x_19255:
[----:B------:R-:W-:Y:S05]  /*88f0*/  BSYNC B1 ;  /* 0x0000000000017941 */ /* 0x000fea0003800000 */
.L_x_19254:
        /* <DEDUP_REMOVED lines=44> */
.L_x_19253:
[----:B------:R-:W-:Y:S05]  /*8bc0*/  BSYNC B0 ;  /* 0x0000000000007941 */ /* 0x000fea0003800000 */
.L_x_19252:
        /* <DEDUP_REMOVED lines=13> */
.L_x_19256:
        /* <DEDUP_REMOVED lines=12> */
.L_x_19259:
[----:B------:R-:W-:Y:S02]  /*8d60*/  IMAD.MOV.U32 R128, RZ, RZ, R8 ;  /* 0x000000ffff807224 */ /* 0x000fe400078e0008 */
.L_x_19260:
[----:B------:R-:W-:Y:S05]  /*8d70*/  BSYNC B0 ;  /* 0x0000000000007941 */ /* 0x000fea0003800000 */
.L_x_19258:
        /* <DEDUP_REMOVED lines=16> */
.L_x_19264:
[----:B------:R-:W-:Y:S05]  /*8e80*/  BSYNC B1 ;  /* 0x0000000000017941 */ /* 0x000fea0003800000 */
.L_x_19263:
        /* <DEDUP_REMOVED lines=44> */
.L_x_19262:
[----:B------:R-:W-:Y:S05]  /*9150*/  BSYNC B0 ;  /* 0x0000000000007941 */ /* 0x000fea0003800000 */
.L_x_19261:
        /* <DEDUP_REMOVED lines=10> */
.L_x_19257:
        /* <DEDUP_REMOVED lines=12> */
.L_x_19266:
[----:B------:R-:W-:Y:S02]  /*92c0*/  MOV R134, R8 ;  /* 0x0000000800867202 */ /* 0x000fe40000000f00 */
.L_x_19267:
[----:B------:R-:W-:Y:S05]  /*92d0*/  BSYNC B0 ;  /* 0x0000000000007941 */ /* 0x000fea0003800000 */
.L_x_19265:
        /* <DEDUP_REMOVED lines=16> */
.L_x_19271:
[----:B------:R-:W-:Y:S05]  /*93e0*/  BSYNC B1 ;  /* 0x0000000000017941 */ /* 0x000fea0003800000 */
.L_x_19270:
        /* <DEDUP_REMOVED lines=44> */
.L_x_19269:
[----:B------:R-:W-:Y:S05]  /*96b0*/  BSYNC B0 ;  /* 0x0000000000007941 */ /* 0x000fea0003800000 */
.L_x_19268:
        /* <DEDUP_REMOVED lines=13> */
.L_x_19272:
        /* <DEDUP_REMOVED lines=12> */
.L_x_19275:
[----:B------:R-:W-:Y:S02]  /*9850*/  MOV R134, R8 ;  /* 0x0000000800867202 */ /* 0x000fe40000000f00 */
.L_x_19276:
[----:B------:R-:W-:Y:S05]  /*9860*/  BSYNC B0 ;  /* 0x0000000000007941 */ /* 0x000fea0003800000 */
.L_x_19274:
        /* <DEDUP_REMOVED lines=16> */
.L_x_19280:
[----:B------:R-:W-:Y:S05]  /*9970*/  BSYNC B1 ;  /* 0x0000000000017941 */ /* 0x000fea0003800000 */
.L_x_19279:
        /* <DEDUP_REMOVED lines=44> */
.L_x_19278:
[----:B------:R-:W-:Y:S05]  /*9c40*/  BSYNC B0 ;  /* 0x0000000000007941 */ /* 0x000fea0003800000 */
.L_x_19277:
        /* <DEDUP_REMOVED lines=10> */
.L_x_19273:
        /* <DEDUP_REMOVED lines=12> */
.L_x_19282:
[----:B------:R-:W-:Y:S02]  /*9db0*/  IMAD.MOV.U32 R134, RZ, RZ, R8 ;  /* 0x000000ffff867224 */ /* 0x000fe400078e0008 */
.L_x_19283:
[----:B------:R-:W-:Y:S05]  /*9dc0*/  BSYNC B0 ;  /* 0x0000000000007941 */ /* 0x000fea0003800000 */
.L_x_19281:
        /* <DEDUP_REMOVED lines=16> */
.L_x_19287:
[----:B------:R-:W-:Y:S05]  /*9ed0*/  BSYNC B1 ;  /* 0x0000000000017941 */ /* 0x000fea0003800000 */
.L_x_19286:
        /* <DEDUP_REMOVED lines=44> */
.L_x_19285:
[----:B------:R-:W-:Y:S05]  /*a1a0*/  BSYNC B0 ;  /* 0x0000000000007941 */ /* 0x000fea0003800000 */
.L_x_19284:
        /* <DEDUP_REMOVED lines=13> */
.L_x_19288:
        /* <DEDUP_REMOVED lines=12> */
.L_x_19291:
[----:B------:R-:W-:Y:S02]  /*a340*/  IMAD.MOV.U32 R106, RZ, RZ, R8 ;  /* 0x000000ffff6a7224 */ /* 0x000fe400078e0008 */
.L_x_19292:
[----:B------:R-:W-:Y:S05]  /*a350*/  BSYNC B0 ;  /* 0x0000000000007941 */ /* 0x000fea0003800000 */
.L_x_19290:
        /* <DEDUP_REMOVED lines=16> */
.L_x_19296:
[----:B------:R-:W-:Y:S05]  /*a460*/  BSYNC B1 ;  /* 0x0000000000017941 */ /* 0x000fea0003800000 */
.L_x_19295:
        /* <DEDUP_REMOVED lines=44> */
.L_x_19294:
[----:B------:R-:W-:Y:S05]  /*a730*/  BSYNC B0 ;  /* 0x0000000000007941 */ /* 0x000fea0003800000 */
.L_x_19293:
        /* <DEDUP_REMOVED lines=10> */
.L_x_19289:
        /* <DEDUP_REMOVED lines=12> */
.L_x_19298:
[----:B------:R-:W-:Y:S02]  /*a8a0*/  IMAD.MOV.U32 R106, RZ, RZ, R8 ;  /* 0x000000ffff6a7224 */ /* 0x000fe400078e0008 */
.L_x_19299:
[----:B------:R-:W-:Y:S05]  /*a8b0*/  BSYNC B0 ;  /* 0x0000000000007941 */ /* 0x000fea0003800000 */
.L_x_19297:
        /* <DEDUP_REMOVED lines=16> */
.L_x_19303:
[----:B------:R-:W-:Y:S05]  /*a9c0*/  BSYNC B1 ;  /* 0x0000000000017941 */ /* 0x000fea0003800000 */
.L_x_19302:
        /* <DEDUP_REMOVED lines=44> */
.L_x_19301:
[----:B------:R-:W-:Y:S05]  /*ac90*/  BSYNC B0 ;  /* 0x0000000000007941 */ /* 0x000fea0003800000 */
.L_x_19300:
        /* <DEDUP_REMOVED lines=13> */
.L_x_19304:
        /* <DEDUP_REMOVED lines=12> */
.L_x_19307:
[----:B------:R-:W-:Y:S02]  /*ae30*/  IMAD.MOV.U32 R106, RZ, RZ, R8 ;  /* 0x000000ffff6a7224 */ /* 0x000fe400078e0008 */
.L_x_19308:
[----:B------:R-:W-:Y:S05]  /*ae40*/  BSYNC B0 ;  /* 0x0000000000007941 */ /* 0x000fea0003800000 */
.L_x_19306:
        /* <DEDUP_REMOVED lines=16> */
.L_x_19312:
[----:B------:R-:W-:Y:S05]  /*af50*/  BSYNC B1 ;  /* 0x0000000000017941 */ /* 0x000fea0003800000 */
.L_x_19311:
        /* <DEDUP_REMOVED lines=44> */
.L_x_19310:
[----:B------:R-:W-:Y:S05]  /*b220*/  BSYNC B0 ;  /* 0x0000000000007941 */ /* 0x000fea0003800000 */
.L_x_19309:
        /* <DEDUP_REMOVED lines=10> */
.L_x_19305:
        /* <DEDUP_REMOVED lines=12> */
.L_x_19314:
[----:B------:R-:W-:Y:S02]  /*b390*/  MOV R106, R8 ;  /* 0x00000008006a7202 */ /* 0x000fe40000000f00 */
.L_x_19315:
[----:B------:R-:W-:Y:S05]  /*b3a0*/  BSYNC B0 ;  /* 0x0000000000007941 */ /* 0x000fea0003800000 */
.L_x_19313:
        /* <DEDUP_REMOVED lines=16> */
.L_x_19319:
[----:B------:R-:W-:Y:S05]  /*b4b0*/  BSYNC B1 ;  /* 0x0000000000017941 */ /* 0x000fea0003800000 */
.L_x_19318:
        /* <DEDUP_REMOVED lines=44> */
.L_x_19317:
[----:B------:R-:W-:Y:S05]  /*b780*/  BSYNC B0 ;  /* 0x0000000000007941 */ /* 0x000fea0003800000 */
.L_x_19316:
        /* <DEDUP_REMOVED lines=14> */
.L_x_19320:
        /* <DEDUP_REMOVED lines=12> */
.L_x_19323:
[----:B------:R-:W-:Y:S02]  /*b930*/  MOV R121, R8 ;  /* 0x0000000800797202 */ /* 0x000fe40000000f00 */
.L_x_19324:
[----:B------:R-:W-:Y:S05]  /*b940*/  BSYNC B0 ;  /* 0x0000000000007941 */ /* 0x000fea0003800000 */
.L_x_19322:
        /* <DEDUP_REMOVED lines=18> */
.L_x_19328:
[----:B------:R-:W-:Y:S05]  /*ba70*/  BSYNC B1 ;  /* 0x0000000000017941 */ /* 0x000fea0003800000 */
.L_x_19327:
        /* <DEDUP_REMOVED lines=44> */
.L_x_19326:
[----:B------:R-:W-:Y:S05]  /*bd40*/  BSYNC B0 ;  /* 0x0000000000007941 */ /* 0x000fea0003800000 */
.L_x_19325:
        /* <DEDUP_REMOVED lines=11> */
.L_x_19321:
        /* <DEDUP_REMOVED lines=52> */
.L_x_19329:
        /* <DEDUP_REMOVED lines=15> */
.L_x_19331:
[----:B-1----:R-:W-:Y:S02]  /*c230*/  IMAD.MOV.U32 R140, RZ, RZ, R8 ;  /* 0x000000ffff8c7224 */ /* 0x002fe400078e0008 */
.L_x_19332:
[----:B------:R-:W-:Y:S05]  /*c240*/  BSYNC B0 ;  /* 0x0000000000007941 */ /* 0x000fea0003800000 */
.L_x_19330:
        /* <DEDUP_REMOVED lines=16> */
.L_x_19336:
[----:B------:R-:W-:Y:S05]  /*c350*/  BSYNC B1 ;  /* 0x0000000000017941 */ /* 0x000fea0003800000 */
.L_x_19335:
        /* <DEDUP_REMOVED lines=44> */
.L_x_19334:
[----:B------:R-:W-:Y:S05]  /*c620*/  BSYNC B0 ;  /* 0x0000000000007941 */ /* 0x000fea0003800000 */
.L_x_19333:
        /* <DEDUP_REMOVED lines=16> */
.L_x_19337:
        /* <DEDUP_REMOVED lines=12> */
.L_x_19340:
[----:B------:R-:W-:Y:S02]  /*c7f0*/  IMAD.MOV.U32 R10, RZ, RZ, R8 ;  /* 0x000000ffff0a7224 */ /* 0x000fe400078e0008 */
.L_x_19341:
[----:B------:R-:W-:Y:S05]  /*c800*/  BSYNC B0 ;  /* 0x0000000000007941 */ /* 0x000fea0003800000 */
.L_x_19339:
        /* <DEDUP_REMOVED lines=16> */
.L_x_19345:
[----:B------:R-:W-:Y:S05]  /*c910*/  BSYNC B1 ;  /* 0x0000000000017941 */ /* 0x000fea0003800000 */
.L_x_19344:
        /* <DEDUP_REMOVED lines=44> */
.L_x_19343:
[----:B------:R-:W-:Y:S05]  /*cbe0*/  BSYNC B0 ;  /* 0x0000000000007941 */ /* 0x000fea0003800000 */
.L_x_19342:
        /* <DEDUP_REMOVED lines=11> */
.L_x_19338:
        /* <DEDUP_REMOVED lines=12> */
.L_x_19347:
[----:B------:R-:W-:Y:S02]  /*cd60*/  IMAD.MOV.U32 R134, RZ, RZ, R8 ;  /* 0x000000ffff867224 */ /* 0x000fe400078e0008 */
.L_x_19348:
[----:B------:R-:W-:Y:S05]  /*cd70*/  BSYNC B0 ;  /* 0x0000000000007941 */ /* 0x000fea0003800000 */
.L_x_19346:
        /* <DEDUP_REMOVED lines=16> */
.L_x_19352:
[----:B------:R-:W-:Y:S05]  /*ce80*/  BSYNC B1 ;  /* 0x0000000000017941 */ /* 0x000fea0003800000 */
.L_x_19351:
        /* <DEDUP_REMOVED lines=44> */
.L_x_19350:
[----:B------:R-:W-:Y:S05]  /*d150*/  BSYNC B0 ;  /* 0x0000000000007941 */ /* 0x000fea0003800000 */
.L_x_19349:
        /* <DEDUP_REMOVED lines=15> */
.L_x_19353:
        /* <DEDUP_REMOVED lines=12> */
.L_x_19356:
[----:B------:R-:W-:Y:S02]  /*d310*/  IMAD.MOV.U32 R11, RZ, RZ, R8 ;  /* 0x000000ffff0b7224 */ /* 0x000fe400078e0008 */
.L_x_19357:
[----:B------:R-:W-:Y:S05]  /*d320*/  BSYNC B0 ;  /* 0x0000000000007941 */ /* 0x000fea0003800000 */
.L_x_19355:
        /* <DEDUP_REMOVED lines=16> */
.L_x_19361:
[----:B------:R-:W-:Y:S05]  /*d430*/  BSYNC B1 ;  /* 0x0000000000017941 */ /* 0x000fea0003800000 */
.L_x_19360:
        /* <DEDUP_REMOVED lines=44> */
.L_x_19359:
[----:B------:R-:W-:Y:S05]  /*d700*/  BSYNC B0 ;  /* 0x0000000000007941 */ /* 0x000fea0003800000 */
.L_x_19358:
        /* <DEDUP_REMOVED lines=11> */
.L_x_19354:
        /* <DEDUP_REMOVED lines=12> */
.L_x_19363:
[----:B------:R-:W-:Y:S02]  /*d880*/  IMAD.MOV.U32 R104, RZ, RZ, R8 ;  /* 0x000000ffff687224 */ /* 0x000fe400078e0008 */
.L_x_19364:
[----:B------:R-:W-:Y:S05]  /*d890*/  BSYNC B0 ;  /* 0x0000000000007941 */ /* 0x000fea0003800000 */
.L_x_19362:
        /* <DEDUP_REMOVED lines=16> */
.L_x_19368:
[----:B------:R-:W-:Y:S05]  /*d9a0*/  BSYNC B1 ;  /* 0x0000000000017941 */ /* 0x000fea0003800000 */
.L_x_19367:
        /* <DEDUP_REMOVED lines=44> */
.L_x_19366:
[----:B------:R-:W-:Y:S05]  /*dc70*/  BSYNC B0 ;  /* 0x0000000000007941 */ /* 0x000fea0003800000 */
.L_x_19365:
        /* <DEDUP_REMOVED lines=15> */
.L_x_19369:
        /* <DEDUP_REMOVED lines=12> */
.L_x_19372:
[----:B------:R-:W-:Y:S02]  /*de30*/  IMAD.MOV.U32 R12, RZ, RZ, R8 ;  /* 0x000000ffff0c7224 */ /* 0x000fe400078e0008 */
.L_x_19373:
[----:B------:R-:W-:Y:S05]  /*de40*/  BSYNC B0 ;  /* 0x0000000000007941 */ /* 0x000fea0003800000 */
.L_x_19371:
        /* <DEDUP_REMOVED lines=16> */
.L_x_19377:
[----:B------:R-:W-:Y:S05]  /*df50*/  BSYNC B1 ;  /* 0x0000000000017941 */ /* 0x000fea0003800000 */
.L_x_19376:
        /* <DEDUP_REMOVED lines=44> */
.L_x_19375:
[----:B------:R-:W-:Y:S05]  /*e220*/  BSYNC B0 ;  /* 0x0000000000007941 */ /* 0x000fea0003800000 */
.L_x_19374:
        /* <DEDUP_REMOVED lines=11> */
.L_x_19370:
        /* <DEDUP_REMOVED lines=12> */
.L_x_19379:
[----:B------:R-:W-:Y:S02]  /*e3a0*/  IMAD.MOV.U32 R104, RZ, RZ, R8 ;  /* 0x000000ffff687224 */ /* 0x000fe400078e0008 */
.L_x_19380:
[----:B------:R-:W-:Y:S05]  /*e3b0*/  BSYNC B0 ;  /* 0x0000000000007941 */ /* 0x000fea0003800000 */
.L_x_19378:
        /* <DEDUP_REMOVED lines=16> */
.L_x_19384:
[----:B------:R-:W-:Y:S05]  /*e4c0*/  BSYNC B1 ;  /* 0x0000000000017941 */ /* 0x000fea0003800000 */
.L_x_19383:
        /* <DEDUP_REMOVED lines=44> */
.L_x_19382:
[----:B------:R-:W-:Y:S05]  /*e790*/  BSYNC B0 ;  /* 0x0000000000007941 */ /* 0x000fea0003800000 */
.L_x_19381:
        /* <DEDUP_REMOVED lines=13> */
.L_x_19385:
        /* <DEDUP_REMOVED lines=12> */
.L_x_19388:
[----:B------:R-:W-:Y:S02]  /*e930*/  IMAD.MOV.U32 R13, RZ, RZ, R8 ;  /* 0x000000ffff0d7224 */ /* 0x000fe400078e0008 */
.L_x_19389:
[----:B------:R-:W-:Y:S05]  /*e940*/  BSYNC B0 ;  /* 0x0000000000007941 */ /* 0x000fea0003800000 */
.L_x_19387:
        /* <DEDUP_REMOVED lines=16> */
.L_x_19393:
[----:B------:R-:W-:Y:S05]  /*ea50*/  BSYNC B1 ;  /* 0x0000000000017941 */ /* 0x000fea0003800000 */
.L_x_19392:
        /* <DEDUP_REMOVED lines=44> */
.L_x_19391:
[----:B------:R-:W-:Y:S05]  /*ed20*/  BSYNC B0 ;  /* 0x0000000000007941 */ /* 0x000fea0003800000 */
.L_x_19390:
        /* <DEDUP_REMOVED lines=11> */
.L_x_19386:
        /* <DEDUP_REMOVED lines=12> */
.L_x_19395:
[----:B------:R-:W-:Y:S02]  /*eea0*/  IMAD.MOV.U32 R134, RZ, RZ, R8 ;  /* 0x000000ffff867224 */ /* 0x000fe400078e0008 */
.L_x_19396:
[----:B------:R-:W-:Y:S05]  /*eeb0*/  BSYNC B0 ;  /* 0x0000000000007941 */ /* 0x000fea0003800000 */
.L_x_19394:
        /* <DEDUP_REMOVED lines=16> */
.L_x_19400:
[----:B------:R-:W-:Y:S05]  /*efc0*/  BSYNC B1 ;  /* 0x0000000000017941 */ /* 0x000fea0003800000 */
.L_x_19399:
        /* <DEDUP_REMOVED lines=44> */
.L_x_19398:
[----:B------:R-:W-:Y:S05]  /*f290*/  BSYNC B0 ;  /* 0x0000000000007941 */ /* 0x000fea0003800000 */
.L_x_19397:
        /* <DEDUP_REMOVED lines=13> */
.L_x_19401:
        /* <DEDUP_REMOVED lines=12> */
.L_x_19404:
[----:B------:R-:W-:Y:S02]  /*f430*/  IMAD.MOV.U32 R14, RZ, RZ, R8 ;  /* 0x000000ffff0e7224 */ /* 0x000fe400078e0008 */
.L_x_19405:
[----:B------:R-:W-:Y:S05]  /*f440*/  BSYNC B0 ;  /* 0x0000000000007941 */ /* 0x000fea0003800000 */
.L_x_19403:
        /* <DEDUP_REMOVED lines=16> */
.L_x_19409:
[----:B------:R-:W-:Y:S05]  /*f550*/  BSYNC B1 ;  /* 0x0000000000017941 */ /* 0x000fea0003800000 */
.L_x_19408:
        /* <DEDUP_REMOVED lines=44> */
.L_x_19407:
[----:B------:R-:W-:Y:S05]  /*f820*/  BSYNC B0 ;  /* 0x0000000000007941 */ /* 0x000fea0003800000 */
.L_x_19406:
        /* <DEDUP_REMOVED lines=11> */
.L_x_19402:
        /* <DEDUP_REMOVED lines=12> */
.L_x_19411:
[----:B------:R-:W-:Y:S02]  /*f9a0*/  IMAD.MOV.U32 R134, RZ, RZ, R8 ;  /* 0x000000ffff867224 */ /* 0x000fe400078e0008 */
.L_x_19412:
[----:B------:R-:W-:Y:S05]  /*f9b0*/  BSYNC B0 ;  /* 0x0000000000007941 */ /* 0x000fea0003800000 */
.L_x_19410:
        /* <DEDUP_REMOVED lines=16> */
.L_x_19416:
[----:B------:R-:W-:Y:S05]  /*fac0*/  BSYNC B1 ;  /* 0x0000000000017941 */ /* 0x000fea0003800000 */
.L_x_19415:
        /* <DEDUP_REMOVED lines=44> */
.L_x_19414:
[----:B------:R-:W-:Y:S05]  /*fd90*/  BSYNC B0 ;  /* 0x0000000000007941 */ /* 0x000fea0003800000 */
.L_x_19413:
        /* <DEDUP_REMOVED lines=13> */
.L_x_19417:
        /* <DEDUP_REMOVED lines=12> */
.L_x_19420:
[----:B------:R-:W-:Y:S02]  /*ff30*/  IMAD.MOV.U32 R15, RZ, RZ, R8 ;  /* 0x000000ffff0f7224 */ /* 0x000fe400078e0008 */
.L_x_19421:
[----:B------:R-:W-:Y:S05]  /*ff40*/  BSYNC B0 ;  /* 0x0000000000007941 */ /* 0x000fea0003800000 */
.L_x_19419:
        /* <DEDUP_REMOVED lines=16> */
.L_x_19425:
[----:B------:R-:W-:Y:S05]  /*10050*/  BSYNC B1 ;  /* 0x0000000000017941 */ /* 0x000fea0003800000 */
.L_x_19424:
        /* <DEDUP_REMOVED lines=44> */
.L_x_19423:
[----:B------:R-:W-:Y:S05]  /*10320*/  BSYNC B0 ;  /* 0x0000000000007941 */ /* 0x000fea0003800000 */
.L_x_19422:
        /* <DEDUP_REMOVED lines=11> */
.L_x_19418:
        /* <DEDUP_REMOVED lines=12> */
.L_x_19427:
[----:B------:R-:W-:Y:S02]  /*104a0*/  IMAD.MOV.U32 R106, RZ, RZ, R8 ;  /* 0x000000ffff6a7224 */ /* 0x000fe400078e0008 */
.L_x_19428:
[----:B------:R-:W-:Y:S05]  /*104b0*/  BSYNC B0 ;  /* 0x0000000000007941 */ /* 0x000fea0003800000 */
.L_x_19426:
        /* <DEDUP_REMOVED lines=16> */
.L_x_19432:
[----:B------:R-:W-:Y:S05]  /*105c0*/  BSYNC B1 ;  /* 0x0000000000017941 */ /* 0x000fea0003800000 */
.L_x_19431:
        /* <DEDUP_REMOVED lines=44> */
.L_x_19430:
[----:B------:R-:W-:Y:S05]  /*10890*/  BSYNC B0 ;  /* 0x0000000000007941 */ /* 0x000fea0003800000 */
.L_x_19429:
        /* <DEDUP_REMOVED lines=13> */
.L_x_19433:
        /* <DEDUP_REMOVED lines=12> */
.L_x_19436:
[----:B------:R-:W-:Y:S02]  /*10a30*/  IMAD.MOV.U32 R106, RZ, RZ, R8 ;  /* 0x000000ffff6a7224 */ /* 0x000fe400078e0008 */
.L_x_19437:
[----:B------:R-:W-:Y:S05]  /*10a40*/  BSYNC B0 ;  /* 0x0000000000007941 */ /* 0x000fea0003800000 */
.L_x_19435:
        /* <DEDUP_REMOVED lines=16> */
.L_x_19441:
[----:B------:R-:W-:Y:S05]  /*10b50*/  BSYNC B1 ;  /* 0x0000000000017941 */ /* 0x000fea0003800000 */
.L_x_19440:
        /* <DEDUP_REMOVED lines=44> */
.L_x_19439:
[----:B------:R-:W-:Y:S05]  /*10e20*/  BSYNC B0 ;  /* 0x0000000000007941 */ /* 0x000fea0003800000 */
.L_x_19438:
        /* <DEDUP_REMOVED lines=10> */
.L_x_19434:
        /* <DEDUP_REMOVED lines=12> */
.L_x_19443:
[----:B------:R-:W-:Y:S02]  /*10f90*/  IMAD.MOV.U32 R106, RZ, RZ, R8 ;  /* 0x000000ffff6a7224 */ /* 0x000fe400078e0008 */
.L_x_19444:
[----:B------:R-:W-:Y:S05]  /*10fa0*/  BSYNC B0 ;  /* 0x0000000000007941 */ /* 0x000fea0003800000 */
.L_x_19442:
        /* <DEDUP_REMOVED lines=16> */
.L_x_19448:
[----:B------:R-:W-:Y:S05]  /*110b0*/  BSYNC B1 ;  /* 0x0000000000017941 */ /* 0x000fea0003800000 */
.L_x_19447:
        /* <DEDUP_REMOVED lines=44> */
.L_x_19446:
[----:B------:R-:W-:Y:S05]  /*11380*/  BSYNC B0 ;  /* 0x0000000000007941 */ /* 0x000fea0003800000 */
.L_x_19445:
        /* <DEDUP_REMOVED lines=14> */
.L_x_19449:
        /* <DEDUP_REMOVED lines=12> */
.L_x_19452:
[----:B------:R-:W-:Y:S02]  /*11530*/  IMAD.MOV.U32 R121, RZ, RZ, R8 ;  /* 0x000000ffff797224 */ /* 0x000fe400078e0008 */
.L_x_19453:
[----:B------:R-:W-:Y:S05]  /*11540*/  BSYNC B0 ;  /* 0x0000000000007941 */ /* 0x000fea0003800000 */
.L_x_19451:
        /* <DEDUP_REMOVED lines=18> */
.L_x_19457:
[----:B------:R-:W-:Y:S05]  /*11670*/  BSYNC B1 ;  /* 0x0000000000017941 */ /* 0x000fea0003800000 */
.L_x_19456:
        /* <DEDUP_REMOVED lines=44> */
.L_x_19455:
[----:B------:R-:W-:Y:S05]  /*11940*/  BSYNC B0 ;  /* 0x0000000000007941 */ /* 0x000fea0003800000 */
.L_x_19454:
        /* <DEDUP_REMOVED lines=11> */
.L_x_19450:
        /* <DEDUP_REMOVED lines=52> */
.L_x_19458:
        /* <DEDUP_REMOVED lines=15> */
.L_x_19460:
[----:B-1----:R-:W-:Y:S02]  /*11e30*/  IMAD.MOV.U32 R133, RZ, RZ, R8 ;  /* 0x000000ffff857224 */ /* 0x002fe400078e0008 */
.L_x_19461:
[----:B------:R-:W-:Y:S05]  /*11e40*/  BSYNC B0 ;  /* 0x0000000000007941 */ /* 0x000fea0003800000 */
.L_x_19459:
        /* <DEDUP_REMOVED lines=16> */
.L_x_19465:
[----:B------:R-:W-:Y:S05]  /*11f50*/  BSYNC B1 ;  /* 0x0000000000017941 */ /* 0x000fea0003800000 */
.L_x_19464:
        /* <DEDUP_REMOVED lines=44> */
.L_x_19463:
[----:B------:R-:W-:Y:S05]  /*12220*/  BSYNC B0 ;  /* 0x0000000000007941 */ /* 0x000fea0003800000 */
.L_x_19462:
        /* <DEDUP_REMOVED lines=16> */
.L_x_19466:
        /* <DEDUP_REMOVED lines=12> */
.L_x_19469:
[----:B------:R-:W-:Y:S02]  /*123f0*/  IMAD.MOV.U32 R10, RZ, RZ, R8 ;  /* 0x000000ffff0a7224 */ /* 0x000fe400078e0008 */
.L_x_19470:
[----:B------:R-:W-:Y:S05]  /*12400*/  BSYNC B0 ;  /* 0x0000000000007941 */ /* 0x000fea0003800000 */
.L_x_19468:
        /* <DEDUP_REMOVED lines=16> */
.L_x_19474:
[----:B------:R-:W-:Y:S05]  /*12510*/  BSYNC B1 ;  /* 0x0000000000017941 */ /* 0x000fea0003800000 */
.L_x_19473:
        /* <DEDUP_REMOVED lines=44> */
.L_x_19472:
[----:B------:R-:W-:Y:S05]  /*127e0*/  BSYNC B0 ;  /* 0x0000000000007941 */ /* 0x000fea0003800000 */
.L_x_19471:
        /* <DEDUP_REMOVED lines=11> */
.L_x_19467:
        /* <DEDUP_REMOVED lines=12> */
.L_x_19476:
[----:B------:R-:W-:Y:S02]  /*12960*/  MOV R133, R8 ;  /* 0x0000000800857202 */ /* 0x000fe40000000f00 */
.L_x_19477:
[----:B------:R-:W-:Y:S05]  /*12970*/  BSYNC B0 ;  /* 0x0000000000007941 */ /* 0x000fea0003800000 */
.L_x_19475:
        /* <DEDUP_REMOVED lines=16> */
.L_x_19481:
[----:B------:R-:W-:Y:S05]  /*12a80*/  BSYNC B1 ;  /* 0x0000000000017941 */ /* 0x000fea0003800000 */
.L_x_19480:
        /* <DEDUP_REMOVED lines=44> */
.L_x_19479:
[----:B------:R-:W-:Y:S05]  /*12d50*/  BSYNC B0 ;  /* 0x0000000000007941 */ /* 0x000fea0003800000 */
.L_x_19478:
        /* <DEDUP_REMOVED lines=15> */
.L_x_19482:
        /* <DEDUP_REMOVED lines=12> */
.L_x_19485:
[----:B------:R-:W-:Y:S02]  /*12f10*/  MOV R11, R8 ;  /* 0x00000008000b7202 */ /* 0x000fe40000000f00 */
.L_x_19486:
[----:B------:R-:W-:Y:S05]  /*12f20*/  BSYNC B0 ;  /* 0x0000000000007941 */ /* 0x000fea0003800000 */
.L_x_19484:
        /* <DEDUP_REMOVED lines=16> */
.L_x_19490:
[----:B------:R-:W-:Y:S05]  /*13030*/  BSYNC B1 ;  /* 0x0000000000017941 */ /* 0x000fea0003800000 */
.L_x_19489:
        /* <DEDUP_REMOVED lines=44> */
.L_x_19488:
[----:B------:R-:W-:Y:S05]  /*13300*/  BSYNC B0 ;  /* 0x0000000000007941 */ /* 0x000fea0003800000 */
.L_x_19487:
        /* <DEDUP_REMOVED lines=11> */
.L_x_19483:
        /* <DEDUP_REMOVED lines=12> */
.L_x_19492:
[----:B------:R-:W-:Y:S02]  /*13480*/  IMAD.MOV.U32 R104, RZ, RZ, R8 ;  /* 0x000000ffff687224 */ /* 0x000fe400078e0008 */
.L_x_19493:
[----:B------:R-:W-:Y:S05]  /*13490*/  BSYNC B0 ;  /* 0x0000000000007941 */ /* 0x000fea0003800000 */
.L_x_19491:
        /* <DEDUP_REMOVED lines=16> */
.L_x_19497:
[----:B------:R-:W-:Y:S05]  /*135a0*/  BSYNC B1 ;  /* 0x0000000000017941 */ /* 0x000fea0003800000 */
.L_x_19496:
        /* <DEDUP_REMOVED lines=44> */
.L_x_19495:
[----:B------:R-:W-:Y:S05]  /*13870*/  BSYNC B0 ;  /* 0x0000000000007941 */ /* 0x000fea0003800000 */
.L_x_19494:
        /* <DEDUP_REMOVED lines=15> */
.L_x_19498:
        /* <DEDUP_REMOVED lines=12> */
.L_x_19501:
[----:B------:R-:W-:Y:S02]  /*13a30*/  IMAD.MOV.U32 R12, RZ, RZ, R8 ;  /* 0x000000ffff0c7224 */ /* 0x000fe400078e0008 */
.L_x_19502:
[----:B------:R-:W-:Y:S05]  /*13a40*/  BSYNC B0 ;  /* 0x0000000000007941 */ /* 0x000fea0003800000 */
.L_x_19500:
        /* <DEDUP_REMOVED lines=16> */
.L_x_19506:
[----:B------:R-:W-:Y:S05]  /*13b50*/  BSYNC B1 ;  /* 0x0000000000017941 */ /* 0x000fea0003800000 */
.L_x_19505:
        /* <DEDUP_REMOVED lines=44> */
.L_x_19504:
[----:B------:R-:W-:Y:S05]  /*13e20*/  BSYNC B0 ;  /* 0x0000000000007941 */ /* 0x000fea0003800000 */
.L_x_19503:
        /* <DEDUP_REMOVED lines=11> */
.L_x_19499:
        /* <DEDUP_REMOVED lines=12> */
.L_x_19508:
[----:B------:R-:W-:Y:S02]  /*13fa0*/  IMAD.MOV.U32 R104, RZ, RZ, R8 ;  /* 0x000000ffff687224 */ /* 0x000fe400078e0008 */
.L_x_19509:
[----:B------:R-:W-:Y:S05]  /*13fb0*/  BSYNC B0 ;  /* 0x0000000000007941 */ /* 0x000fea0003800000 */
.L_x_19507:
        /* <DEDUP_REMOVED lines=16> */
.L_x_19513:
[----:B------:R-:W-:Y:S05]  /*140c0*/  BSYNC B1 ;  /* 0x0000000000017941 */ /* 0x000fea0003800000 */
.L_x_19512:
        /* <DEDUP_REMOVED lines=44> */
.L_x_19511:
[----:B------:R-:W-:Y:S05]  /*14390*/  BSYNC B0 ;  /* 0x0000000000007941 */ /* 0x000fea0003800000 */
.L_x_19510:
        /* <DEDUP_REMOVED lines=13> */
.L_x_19514:
        /* <DEDUP_REMOVED lines=12> */
.L_x_19517:
[----:B------:R-:W-:Y:S02]  /*14530*/  IMAD.MOV.U32 R13, RZ, RZ, R8 ;  /* 0x000000ffff0d7224 */ /* 0x000fe400078e0008 */
.L_x_19518:
[----:B------:R-:W-:Y:S05]  /*14540*/  BSYNC B0 ;  /* 0x0000000000007941 */ /* 0x000fea0003800000 */
.L_x_19516:
        /* <DEDUP_REMOVED lines=16> */
.L_x_19522:
[----:B------:R-:W-:Y:S05]  /*14650*/  BSYNC B1 ;  /* 0x0000000000017941 */ /* 0x000fea0003800000 */
.L_x_19521:
        /* <DEDUP_REMOVED lines=44> */
.L_x_19520:
[----:B------:R-:W-:Y:S05]  /*14920*/  BSYNC B0 ;  /* 0x0000000000007941 */ /* 0x000fea0003800000 */
.L_x_19519:
        /* <DEDUP_REMOVED lines=11> */
.L_x_19515:
        /* <DEDUP_REMOVED lines=12> */
.L_x_19524:
[----:B------:R-:W-:Y:S02]  /*14aa0*/  MOV R133, R8 ;  /* 0x0000000800857202 */ /* 0x000fe40000000f00 */
.L_x_19525:
[----:B------:R-:W-:Y:S05]  /*14ab0*/  BSYNC B0 ;  /* 0x0000000000007941 */ /* 0x000fea0003800000 */
.L_x_19523:
        /* <DEDUP_REMOVED lines=16> */
.L_x_19529:
[----:B------:R-:W-:Y:S05]  /*14bc0*/  BSYNC B1 ;  /* 0x0000000000017941 */ /* 0x000fea0003800000 */
.L_x_19528:
        /* <DEDUP_REMOVED lines=44> */
.L_x_19527:
[----:B------:R-:W-:Y:S05]  /*14e90*/  BSYNC B0 ;  /* 0x0000000000007941 */ /* 0x000fea0003800000 */
.L_x_19526:
        /* <DEDUP_REMOVED lines=13> */
.L_x_19530:
        /* <DEDUP_REMOVED lines=12> */
.L_x_19533:
[----:B------:R-:W-:Y:S02]  /*15030*/  IMAD.MOV.U32 R14, RZ, RZ, R8 ;  /* 0x000000ffff0e7224 */ /* 0x000fe400078e0008 */
.L_x_19534:
[----:B------:R-:W-:Y:S05]  /*15040*/  BSYNC B0 ;  /* 0x0000000000007941 */ /* 0x000fea0003800000 */
.L_x_19532:
        /* <DEDUP_REMOVED lines=16> */
.L_x_19538:
[----:B------:R-:W-:Y:S05]  /*15150*/  BSYNC B1 ;  /* 0x0000000000017941 */ /* 0x000fea0003800000 */
.L_x_19537:
        /* <DEDUP_REMOVED lines=44> */
.L_x_19536:
[----:B------:R-:W-:Y:S05]  /*15420*/  BSYNC B0 ;  /* 0x0000000000007941 */ /* 0x000fea0003800000 */
.L_x_19535:
        /* <DEDUP_REMOVED lines=11> */
.L_x_19531:
        /* <DEDUP_REMOVED lines=12> */
.L_x_19540:
[----:B------:R-:W-:Y:S02]  /*155a0*/  IMAD.MOV.U32 R133, RZ, RZ, R8 ;  /* 0x000000ffff857224 */ /* 0x000fe400078e0008 */
.L_x_19541:
[----:B------:R-:W-:Y:S05]  /*155b0*/  BSYNC B0 ;  /* 0x0000000000007941 */ /* 0x000fea0003800000 */
.L_x_19539:
        /* <DEDUP_REMOVED lines=16> */
.L_x_19545:
[----:B------:R-:W-:Y:S05]  /*156c0*/  BSYNC B1 ;  /* 0x0000000000017941 */ /* 0x000fea0003800000 */
.L_x_19544:
        /* <DEDUP_REMOVED lines=44> */
.L_x_19543:
[----:B------:R-:W-:Y:S05]  /*15990*/  BSYNC B0 ;  /* 0x0000000000007941 */ /* 0x000fea0003800000 */
.L_x_19542:
        /* <DEDUP_REMOVED lines=13> */
.L_x_19546:
        /* <DEDUP_REMOVED lines=12> */
.L_x_19549:
[----:B------:R-:W-:Y:S02]  /*15b30*/  IMAD.MOV.U32 R15, RZ, RZ, R8 ;  /* 0x000000ffff0f7224 */ /* 0x000fe400078e0008 */
.L_x_19550:
[----:B------:R-:W-:Y:S05]  /*15b40*/  BSYNC B0 ;  /* 0x0000000000007941 */ /* 0x000fea0003800000 */
.L_x_19548:
        /* <DEDUP_REMOVED lines=16> */
.L_x_19554:
[----:B------:R-:W-:Y:S05]  /*15c50*/  BSYNC B1 ;  /* 0x0000000000017941 */ /* 0x000fea0003800000 */
.L_x_19553:
        /* <DEDUP_REMOVED lines=44> */
.L_x_19552:
[----:B------:R-:W-:Y:S05]  /*15f20*/  BSYNC B0 ;  /* 0x0000000000007941 */ /* 0x000fea0003800000 */
.L_x_19551:
        /* <DEDUP_REMOVED lines=11> */
.L_x_19547:
        /* <DEDUP_REMOVED lines=12> */
.L_x_19556:
[----:B------:R-:W-:Y:S02]  /*160a0*/  IMAD.MOV.U32 R106, RZ, RZ, R8 ;  /* 0x000000ffff6a7224 */ /* 0x000fe400078e0008 */
.L_x_19557:
[----:B------:R-:W-:Y:S05]  /*160b0*/  BSYNC B0 ;  /* 0x0000000000007941 */ /* 0x000fea0003800000 */
.L_x_19555:
        /* <DEDUP_REMOVED lines=16> */
.L_x_19561:
[----:B------:R-:W-:Y:S05]  /*161c0*/  BSYNC B1 ;  /* 0x0000000000017941 */ /* 0x000fea0003800000 */
.L_x_19560:
        /* <DEDUP_REMOVED lines=44> */
.L_x_19559:
[----:B------:R-:W-:Y:S05]  /*16490*/  BSYNC B0 ;  /* 0x0000000000007941 */ /* 0x000fea0003800000 */
.L_x_19558:
        /* <DEDUP_REMOVED lines=13> */
.L_x_19562:
        /* <DEDUP_REMOVED lines=12> */
.L_x_19565:
[----:B------:R-:W-:Y:S02]  /*16630*/  MOV R106, R8 ;  /* 0x00000008006a7202 */ /* 0x000fe40000000f00 */
.L_x_19566:
[----:B------:R-:W-:Y:S05]  /*16640*/  BSYNC B0 ;  /* 0x0000000000007941 */ /* 0x000fea0003800000 */
.L_x_19564:
        /* <DEDUP_REMOVED lines=16> */
.L_x_19570:
[----:B------:R-:W-:Y:S05]  /*16750*/  BSYNC B1 ;  /* 0x0000000000017941 */ /* 0x000fea0003800000 */
.L_x_19569:
        /* <DEDUP_REMOVED lines=44> */
.L_x_19568:
[----:B------:R-:W-:Y:S05]  /*16a20*/  BSYNC B0 ;  /* 0x0000000000007941 */ /* 0x000fea0003800000 */
.L_x_19567:
        /* <DEDUP_REMOVED lines=10> */
.L_x_19563:
        /* <DEDUP_REMOVED lines=12> */
.L_x_19572:
[----:B------:R-:W-:Y:S02]  /*16b90*/  MOV R106, R8 ;  /* 0x00000008006a7202 */ /* 0x000fe40000000f00 */
.L_x_19573:
[----:B------:R-:W-:Y:S05]  /*16ba0*/  BSYNC B0 ;  /* 0x0000000000007941 */ /* 0x000fea0003800000 */
.L_x_19571:
        /* <DEDUP_REMOVED lines=16> */
.L_x_19577:
[----:B------:R-:W-:Y:S05]  /*16cb0*/  BSYNC B1 ;  /* 0x0000000000017941 */ /* 0x000fea0003800000 */
.L_x_19576:
        /* <DEDUP_REMOVED lines=44> */
.L_x_19575:
[----:B------:R-:W-:Y:S05]  /*16f80*/  BSYNC B0 ;  /* 0x0000000000007941 */ /* 0x000fea0003800000 */
.L_x_19574:
        /* <DEDUP_REMOVED lines=14> */
.L_x_19578:
        /* <DEDUP_REMOVED lines=12> */
.L_x_19581:
[----:B------:R-:W-:Y:S02]  /*17130*/  IMAD.MOV.U32 R121, RZ, RZ, R8 ;  /* 0x000000ffff797224 */ /* 0x000fe400078e0008 */
.L_x_19582:
[----:B------:R-:W-:Y:S05]  /*17140*/  BSYNC B0 ;  /* 0x0000000000007941 */ /* 0x000fea0003800000 */
.L_x_19580:
        /* <DEDUP_REMOVED lines=18> */
.L_x_19586:
[----:B------:R-:W-:Y:S05]  /*17270*/  BSYNC B1 ;  /* 0x0000000000017941 */ /* 0x000fea0003800000 */
.L_x_19585:
        /* <DEDUP_REMOVED lines=44> */
.L_x_19584:
[----:B------:R-:W-:Y:S05]  /*17540*/  BSYNC B0 ;  /* 0x0000000000007941 */ /* 0x000fea0003800000 */
.L_x_19583:
        /* <DEDUP_REMOVED lines=10> */
[----:B------:R-:W-:-:S05]  /*175f0*/  @P0 FADD.FTZ R150, R107, R150 ;  /* 0x000000966b960221 */ /* 0x000fca0000010000 */
.L_x_19579:
[----:B------:R-:W-:Y:S01]  /*17600*/  F2FP.PACK_AB R107, R150, R148 ;  /* 0x00000094966b723e */ /* 0x000fe200000000ff */
[----:B------:R-:W-:Y:S01]  /*17610*/  IMAD.WIDE.U32 R152, R151, R119, c[0x0][0x188] ;  /* 0x0000620097987625 */ /* 0x000fe200078e0077 */
        /* <DEDUP_REMOVED lines=48> */
.L_x_19587:
        /* <DEDUP_REMOVED lines=17> */
.L_x_19589:
[----:B0-----:R-:W-:Y:S02]  /*17a30*/  IMAD.MOV.U32 R151, RZ, RZ, R8 ;  /* 0x000000ffff977224 */ /* 0x001fe400078e0008 */
.L_x_19590:
[----:B------:R-:W-:Y:S05]  /*17a40*/  BSYNC B0 ;  /* 0x0000000000007941 */ /* 0x000fea0003800000 */
.L_x_19588:
        /* <DEDUP_REMOVED lines=16> */
.L_x_19594:
[----:B------:R-:W-:Y:S05]  /*17b50*/  BSYNC B1 ;  /* 0x0000000000017941 */ /* 0x000fea0003800000 */
.L_x_19593:
        /* <DEDUP_REMOVED lines=44> */
.L_x_19592:
[----:B------:R-:W-:Y:S05]  /*17e20*/  BSYNC B0 ;  /* 0x0000000000007941 */ /* 0x000fea0003800000 */
.L_x_19591:
        /* <DEDUP_REMOVED lines=16> */
.L_x_19595:
        /* <DEDUP_REMOVED lines=12> */
.L_x_19598:
[----:B------:R-:W-:Y:S02]  /*17ff0*/  MOV R10, R8 ;  /* 0x00000008000a7202 */ /* 0x000fe40000000f00 */
.L_x_19599:
[----:B------:R-:W-:Y:S05]  /*18000*/  BSYNC B0 ;  /* 0x0000000000007941 */ /* 0x000fea0003800000 */
.L_x_19597:
        /* <DEDUP_REMOVED lines=16> */
.L_x_19603:
[----:B------:R-:W-:Y:S05]  /*18110*/  BSYNC B1 ;  /* 0x0000000000017941 */ /* 0x000fea0003800000 */
.L_x_19602:
        /* <DEDUP_REMOVED lines=44> */
.L_x_19601:
[----:B------:R-:W-:Y:S05]  /*183e0*/  BSYNC B0 ;  /* 0x0000000000007941 */ /* 0x000fea0003800000 */
.L_x_19600:
        /* <DEDUP_REMOVED lines=11> */
.L_x_19596:
        /* <DEDUP_REMOVED lines=12> */
.L_x_19605:
[----:B------:R-:W-:Y:S02]  /*18560*/  MOV R133, R8 ;  /* 0x0000000800857202 */ /* 0x000fe40000000f00 */
.L_x_19606:
[----:B------:R-:W-:Y:S05]  /*18570*/  BSYNC B0 ;  /* 0x0000000000007941 */ /* 0x000fea0003800000 */
.L_x_19604:
        /* <DEDUP_REMOVED lines=16> */
.L_x_19610:
[----:B------:R-:W-:Y:S05]  /*18680*/  BSYNC B1 ;  /* 0x0000000000017941 */ /* 0x000fea0003800000 */
.L_x_19609:
        /* <DEDUP_REMOVED lines=44> */
.L_x_19608:
[----:B------:R-:W-:Y:S05]  /*18950*/  BSYNC B0 ;  /* 0x0000000000007941 */ /* 0x000fea0003800000 */
.L_x_19607:
        /* <DEDUP_REMOVED lines=15> */
.L_x_19611:
        /* <DEDUP_REMOVED lines=12> */
.L_x_19614:
[----:B------:R-:W-:Y:S02]  /*18b10*/  IMAD.MOV.U32 R11, RZ, RZ, R8 ;  /* 0x000000ffff0b7224 */ /* 0x000fe400078e0008 */
.L_x_19615:
[----:B------:R-:W-:Y:S05]  /*18b20*/  BSYNC B0 ;  /* 0x0000000000007941 */ /* 0x000fea0003800000 */
.L_x_19613:
        /* <DEDUP_REMOVED lines=16> */
.L_x_19619:
[----:B------:R-:W-:Y:S05]  /*18c30*/  BSYNC B1 ;  /* 0x0000000000017941 */ /* 0x000fea0003800000 */
.L_x_19618:
        /* <DEDUP_REMOVED lines=44> */
.L_x_19617:
[----:B------:R-:W-:Y:S05]  /*18f00*/  BSYNC B0 ;  /* 0x0000000000007941 */ /* 0x000fea0003800000 */
.L_x_19616:
[----:B------:R-:W0:Y:S01]  /*18f10*/  I2F.U32 R11, R11 ;  /* 0x0000000b000b7306 */ /* 0x000e220000201000 */
[----:B------:R-:W-:Y:S01]  /*18f20*/  HADD2.F32 R152, -RZ, R100.H1_H1 ;  /* 0x30000064ff987230 */ /* 0x000fe20000004100 */
[----:B0-----:R-:W-:-:S05]  /*18f30*/  FFMA.FTZ R104, R11, R118, 1.1641532182693481445e-10 ;  /* 0x2f0000000b687423 */ /* 0x001fca0000010076 */
[----:B------:R-:W-:Y:S01]  /*18f40*/  FSETP.GTU.FTZ.AND P1, PT, R104, c[0x0][0x1e4], PT ;  /* 0x0000790068007a0b */ /* 0x000fe20003f3c000 */
[----:B------:R-:W-:Y:S01]  /*18f50*/  FMUL.FTZ R104, R152, c[0x0][0x1e8] ;  /* 0x00007a0098687a20 */ /* 0x000fe20000410000 */
[----:B------:R-:W-:-:S04]  /*18f60*/  @P0 HADD2.F32 R152, -RZ, R96.H1_H1 ;  /* 0x30000060ff980230 */ /* 0x000fc80000004100 */
[----:B------:R-:W-:-:S05]  /*18f70*/  FSEL R104, R104, RZ, !P1 ;  /* 0x000000ff68687208 */ /* 0x000fca0004800000 */
[----:B------:R-:W-:Y:S01]  /*18f80*/  FADD.FTZ R153, R153, R104 ;  /* 0x0000006899997221 */ /* 0x000fe20000010000 */
[----:B------:R-:W-:-:S03]  /*18f90*/  SEL R104, RZ, 0x1, P1 ;  /* 0x00000001ff687807 */ /* 0x000fc60000800000 */
[----:B------:R-:W-:Y:S01]  /*18fa0*/  @P0 FADD.FTZ R153, R152, R153 ;  /* 0x0000009998990221 */ /* 0x000fe20000010000 */
[----:B------:R-:W-:Y:S02]  /*18fb0*/  PRMT R11, R104, 0x7610, R11 ;  /* 0x00007610680b7816 */ /* 0x000fe4000000000b */
.L_x_19612:
        /* <DEDUP_REMOVED lines=12> */
.L_x_19621:
[----:B------:R-:W-:Y:S02]  /*19080*/  IMAD.MOV.U32 R104, RZ, RZ, R8 ;  /* 0x000000ffff687224 */ /* 0x000fe400078e0008 */
.L_x_19622:
[----:B------:R-:W-:Y:S05]  /*19090*/  BSYNC B0 ;  /* 0x0000000000007941 */ /* 0x000fea0003800000 */
.L_x_19620:
        /* <DEDUP_REMOVED lines=16> */
.L_x_19626:
[----:B------:R-:W-:Y:S05]  /*191a0*/  BSYNC B1 ;  /* 0x0000000000017941 */ /* 0x000fea0003800000 */
.L_x_19625:
        /* <DEDUP_REMOVED lines=44> */
.L_x_19624:
[----:B------:R-:W-:Y:S05]  /*19470*/  BSYNC B0 ;  /* 0x0000000000007941 */ /* 0x000fea0003800000 */
.L_x_19623:
[----:B------:R-:W0:Y:S01]  /*19480*/  I2F.U32 R133, R104 ;  /* 0x0000006800857306 */ /* 0x000e220000201000 */
[----:B------:R-:W-:Y:S01]  /*19490*/  LOP3.LUT R124, R124, 0xfffffffd, RZ, 0xc0, !PT ;  /* 0xfffffffd7c7c7812 */ /* 0x000fe200078ec0ff */
[----:B0-----:R-:W-:-:S05]  /*194a0*/  FFMA.FTZ R133, R133, R118, 1.1641532182693481445e-10 ;  /* 0x2f00000085857423 */ /* 0x001fca0000010076 */
[----:B------:R-:W-:Y:S01]  /*194b0*/  FSETP.GTU.FTZ.AND P1, PT, R133, c[0x0][0x1e4], PT ;  /* 0x0000790085007a0b */ /* 0x000fe20003f3c000 */
[----:B------:R-:W-:-:S05]  /*194c0*/  HADD2.F32 R133, -RZ, R105.H0_H0 ;  /* 0x20000069ff857230 */ /* 0x000fca0000004100 */
[----:B------:R-:W-:-:S05]  /*194d0*/  FMUL.FTZ R133, R133, c[0x0][0x1e8] ;  /* 0x00007a0085857a20 */ /* 0x000fca0000410000 */
[----:B------:R-:W-:Y:S02]  /*194e0*/  FSEL R152, R133, RZ, !P1 ;  /* 0x000000ff85987208 */ /* 0x000fe40004800000 */
[----:B------:R-:W-:Y:S01]  /*194f0*/  @P1 LOP3.LUT R124, R124, 0x2, RZ, 0xfc, !PT ;  /* 0x000000027c7c1812 */ /* 0x000fe200078efcff */
[----:B------:R-:W-:Y:S05]  /*19500*/  @P6 BRA `(.L_x_19627) ;  /* 0x0000006000006947 */ /* 0x000fea0003800000 */
[----:B------:R-:W-:Y:S01]  /*19510*/  IMAD.MOV.U32 R133, RZ, RZ, R154 ;  /* 0x000000ffff857224 */ /* 0x000fe200078e009a */
[----:B------:R-:W-:Y:S05]  /*19520*/  @!P0 BRA `(.L_x_19628) ;  /* 0x000005b000008947 */ /* 0x000fea0003800000 */
[----:B------:R-:W-:-:S05]  /*19530*/  HADD2.F32 R133, -RZ, R97.H0_H0 ;  /* 0x20000061ff857230 */ /* 0x000fca0000004100 */
[----:B------:R-:W-:Y:S01]  /*19540*/  FADD.FTZ R152, R133, R152 ;  /* 0x0000009885987221 */ /* 0x000fe20000010000 */
[----:B------:R-:W-:Y:S01]  /*19550*/  MOV R133, R154 ;  /* 0x0000009a00857202 */ /* 0x000fe20000000f00 */
[----:B------:R-:W-:Y:S05]  /*19560*/  BRA `(.L_x_19628) ;  /* 0x0000057000007947 */ /* 0x000fea0003800000 */
.L_x_19627:
        /* <DEDUP_REMOVED lines=12> */
.L_x_19630:
[----:B------:R-:W-:Y:S02]  /*19630*/  IMAD.MOV.U32 R12, RZ, RZ, R8 ;  /* 0x000000ffff0c7224 */ /* 0x000fe400078e0008 */
.L_x_19631:
[----:B------:R-:W-:Y:S05]  /*19640*/  BSYNC B0 ;  /* 0x0000000000007941 */ /* 0x000fea0003800000 */
.L_x_19629:
        /* <DEDUP_REMOVED lines=16> */
.L_x_19635:
[----:B------:R-:W-:Y:S05]  /*19750*/  BSYNC B1 ;  /* 0x0000000000017941 */ /* 0x000fea0003800000 */
.L_x_19634:
        /* <DEDUP_REMOVED lines=44> */
.L_x_19633:
[----:B------:R-:W-:Y:S05]  /*19a20*/  BSYNC B0 ;  /* 0x0000000000007941 */ /* 0x000fea0003800000 */
.L_x_19632:
        /* <DEDUP_REMOVED lines=11> */
.L_x_19628:
        /* <DEDUP_REMOVED lines=12> */
.L_x_19637:
[----:B------:R-:W-:Y:S02]  /*19ba0*/  IMAD.MOV.U32 R104, RZ, RZ, R8 ;  /* 0x000000ffff687224 */ /* 0x000fe400078e0008 */
.L_x_19638:
[----:B------:R-:W-:Y:S05]  /*19bb0*/  BSYNC B0 ;  /* 0x0000000000007941 */ /* 0x000fea0003800000 */
.L_x_19636:
        /* <DEDUP_REMOVED lines=16> */
.L_x_19642:
[----:B------:R-:W-:Y:S05]  /*19cc0*/  BSYNC B1 ;  /* 0x0000000000017941 */ /* 0x000fea0003800000 */
.L_x_19641:
        /* <DEDUP_REMOVED lines=44> */
.L_x_19640:
[----:B------:R-:W-:Y:S05]  /*19f90*/  BSYNC B0 ;  /* 0x0000000000007941 */ /* 0x000fea0003800000 */
.L_x_19639:
        /* <DEDUP_REMOVED lines=13> */
.L_x_19643:
        /* <DEDUP_REMOVED lines=12> */
.L_x_19646:
[----:B------:R-:W-:Y:S02]  /*1a130*/  IMAD.MOV.U32 R13, RZ, RZ, R8 ;  /* 0x000000ffff0d7224 */ /* 0x000fe400078e0008 */
.L_x_19647:
[----:B------:R-:W-:Y:S05]  /*1a140*/  BSYNC B0 ;  /* 0x0000000000007941 */ /* 0x000fea0003800000 */
.L_x_19645:
        /* <DEDUP_REMOVED lines=16> */
.L_x_19651:
[----:B------:R-:W-:Y:S05]  /*1a250*/  BSYNC B1 ;  /* 0x0000000000017941 */ /* 0x000fea0003800000 */
.L_x_19650:
        /* <DEDUP_REMOVED lines=44> */
.L_x_19649:
[----:B------:R-:W-:Y:S05]  /*1a520*/  BSYNC B0 ;  /* 0x0000000000007941 */ /* 0x000fea0003800000 */
.L_x_19648:
        /* <DEDUP_REMOVED lines=11> */
.L_x_19644:
        /* <DEDUP_REMOVED lines=12> */
.L_x_19653:
[----:B------:R-:W-:Y:S02]  /*1a6a0*/  IMAD.MOV.U32 R133, RZ, RZ, R8 ;  /* 0x000000ffff857224 */ /* 0x000fe400078e0008 */
.L_x_19654:
[----:B------:R-:W-:Y:S05]  /*1a6b0*/  BSYNC B0 ;  /* 0x0000000000007941 */ /* 0x000fea0003800000 */
.L_x_19652:
        /* <DEDUP_REMOVED lines=16> */
.L_x_19658:
[----:B------:R-:W-:Y:S05]  /*1a7c0*/  BSYNC B1 ;  /* 0x0000000000017941 */ /* 0x000fea0003800000 */
.L_x_19657:
        /* <DEDUP_REMOVED lines=44> */
.L_x_19656:
[----:B------:R-:W-:Y:S05]  /*1aa90*/  BSYNC B0 ;  /* 0x0000000000007941 */ /* 0x000fea0003800000 */
.L_x_19655:
        /* <DEDUP_REMOVED lines=13> */
.L_x_19659:
        /* <DEDUP_REMOVED lines=12> */
.L_x_19662:
[----:B------:R-:W-:Y:S02]  /*1ac30*/  IMAD.MOV.U32 R14, RZ, RZ, R8 ;  /* 0x000000ffff0e7224 */ /* 0x000fe400078e0008 */
.L_x_19663:
[----:B------:R-:W-:Y:S05]  /*1ac40*/  BSYNC B0 ;  /* 0x0000000000007941 */ /* 0x000fea0003800000 */
.L_x_19661:
        /* <DEDUP_REMOVED lines=16> */
.L_x_19667:
[----:B------:R-:W-:Y:S05]  /*1ad50*/  BSYNC B1 ;  /* 0x0000000000017941 */ /* 0x000fea0003800000 */
.L_x_19666:
        /* <DEDUP_REMOVED lines=44> */
.L_x_19665:
[----:B------:R-:W-:Y:S05]  /*1b020*/  BSYNC B0 ;  /* 0x0000000000007941 */ /* 0x000fea0003800000 */
.L_x_19664:
        /* <DEDUP_REMOVED lines=11> */
.L_x_19660:
        /* <DEDUP_REMOVED lines=12> */
.L_x_19669:
[----:B------:R-:W-:Y:S02]  /*1b1a0*/  IMAD.MOV.U32 R133, RZ, RZ, R8 ;  /* 0x000000ffff857224 */ /* 0x000fe400078e0008 */
.L_x_19670:
[----:B------:R-:W-:Y:S05]  /*1b1b0*/  BSYNC B0 ;  /* 0x0000000000007941 */ /* 0x000fea0003800000 */
.L_x_19668:
        /* <DEDUP_REMOVED lines=16> */
.L_x_19674:
[----:B------:R-:W-:Y:S05]  /*1b2c0*/  BSYNC B1 ;  /* 0x0000000000017941 */ /* 0x000fea0003800000 */
.L_x_19673:
        /* <DEDUP_REMOVED lines=44> */
.L_x_19672:
[----:B------:R-:W-:Y:S05]  /*1b590*/  BSYNC B0 ;  /* 0x0000000000007941 */ /* 0x000fea0003800000 */
.L_x_19671:
        /* <DEDUP_REMOVED lines=13> */
.L_x_19675:
        /* <DEDUP_REMOVED lines=12> */
.L_x_19678:
[----:B------:R-:W-:Y:S02]  /*1b730*/  MOV R15, R8 ;  /* 0x00000008000f7202 */ /* 0x000fe40000000f00 */
.L_x_19679:
[----:B------:R-:W-:Y:S05]  /*1b740*/  BSYNC B0 ;  /* 0x0000000000007941 */ /* 0x000fea0003800000 */
.L_x_19677:
        /* <DEDUP_REMOVED lines=16> */
.L_x_19683:
[----:B------:R-:W-:Y:S05]  /*1b850*/  BSYNC B1 ;  /* 0x0000000000017941 */ /* 0x000fea0003800000 */
.L_x_19682:
        /* <DEDUP_REMOVED lines=44> */
.L_x_19681:
[----:B------:R-:W-:Y:S05]  /*1bb20*/  BSYNC B0 ;  /* 0x0000000000007941 */ /* 0x000fea0003800000 */
.L_x_19680:
        /* <DEDUP_REMOVED lines=11> */
.L_x_19676:
        /* <DEDUP_REMOVED lines=12> */
.L_x_19685:
[----:B------:R-:W-:Y:S02]  /*1bca0*/  MOV R106, R8 ;  /* 0x00000008006a7202 */ /* 0x000fe40000000f00 */
.L_x_19686:
[----:B------:R-:W-:Y:S05]  /*1bcb0*/  BSYNC B0 ;  /* 0x0000000000007941 */ /* 0x000fea0003800000 */
.L_x_19684:
        /* <DEDUP_REMOVED lines=16> */
.L_x_19690:
[----:B------:R-:W-:Y:S05]  /*1bdc0*/  BSYNC B1 ;  /* 0x0000000000017941 */ /* 0x000fea0003800000 */
.L_x_19689:
        /* <DEDUP_REMOVED lines=44> */
.L_x_19688:
[----:B------:R-:W-:Y:S05]  /*1c090*/  BSYNC B0 ;  /* 0x0000000000007941 */ /* 0x000fea0003800000 */
.L_x_19687:
        /* <DEDUP_REMOVED lines=9> */
[----:B------:R-:W-:-:S05]  /*1c130*/  HADD2.F32 R104, -RZ, R99.H0_H0 ;  /* 0x20000063ff687230 */ /* 0x000fca0000004100 */
[----:B------:R-:W-:Y:S02]  /*1c140*/  FADD.FTZ R157, R104, R157 ;  /* 0x0000009d689d7221 */ /* 0x000fe40000010000 */
[----:B------:R-:W-:Y:S01]  /*1c150*/  IMAD.MOV.U32 R104, RZ, RZ, R105 ;  /* 0x000000ffff687224 */ /* 0x000fe200078e0069 */
[----:B------:R-:W-:Y:S05]  /*1c160*/  BRA `(.L_x_19692) ;  /* 0x0000056000007947 */ /* 0x000fea0003800000 */
.L_x_19691:
        /* <DEDUP_REMOVED lines=12> */
.L_x_19694:
[----:B------:R-:W-:Y:S02]  /*1c230*/  IMAD.MOV.U32 R106, RZ, RZ, R8 ;  /* 0x000000ffff6a7224 */ /* 0x000fe400078e0008 */
.L_x_19695:
[----:B------:R-:W-:Y:S05]  /*1c240*/  BSYNC B0 ;  /* 0x0000000000007941 */ /* 0x000fea0003800000 */
.L_x_19693:
        /* <DEDUP_REMOVED lines=16> */
.L_x_19699:
[----:B------:R-:W-:Y:S05]  /*1c350*/  BSYNC B1 ;  /* 0x0000000000017941 */ /* 0x000fea0003800000 */
.L_x_19698:
        /* <DEDUP_REMOVED lines=44> */
.L_x_19697:
[----:B------:R-:W-:Y:S05]  /*1c620*/  BSYNC B0 ;  /* 0x0000000000007941 */ /* 0x000fea0003800000 */
.L_x_19696:
        /* <DEDUP_REMOVED lines=10> */
.L_x_19692:
        /* <DEDUP_REMOVED lines=12> */
.L_x_19701:
[----:B------:R-:W-:Y:S02]  /*1c790*/  IMAD.MOV.U32 R106, RZ, RZ, R8 ;  /* 0x000000ffff6a7224 */ /* 0x000fe400078e0008 */
.L_x_19702:
[----:B------:R-:W-:Y:S05]  /*1c7a0*/  BSYNC B0 ;  /* 0x0000000000007941 */ /* 0x000fea0003800000 */
.L_x_19700:
        /* <DEDUP_REMOVED lines=16> */
.L_x_19706:
[----:B------:R-:W-:Y:S05]  /*1c8b0*/  BSYNC B1 ;  /* 0x0000000000017941 */ /* 0x000fea0003800000 */
.L_x_19705:
        /* <DEDUP_REMOVED lines=44> */
.L_x_19704:
[----:B------:R-:W-:Y:S05]  /*1cb80*/  BSYNC B0 ;  /* 0x0000000000007941 */ /* 0x000fea0003800000 */
.L_x_19703:
        /* <DEDUP_REMOVED lines=14> */
.L_x_19707:
        /* <DEDUP_REMOVED lines=12> */
.L_x_19710:
[----:B------:R-:W-:Y:S02]  /*1cd30*/  IMAD.MOV.U32 R121, RZ, RZ, R8 ;  /* 0x000000ffff797224 */ /* 0x000fe400078e0008 */
.L_x_19711:
[----:B------:R-:W-:Y:S05]  /*1cd40*/  BSYNC B0 ;  /* 0x0000000000007941 */ /* 0x000fea0003800000 */
.L_x_19709:
        /* <DEDUP_REMOVED lines=18> */
.L_x_19715:
[----:B------:R-:W-:Y:S05]  /*1ce70*/  BSYNC B1 ;  /* 0x0000000000017941 */ /* 0x000fea0003800000 */
.L_x_19714:
        /* <DEDUP_REMOVED lines=44> */
.L_x_19713:
[----:B------:R-:W-:Y:S05]  /*1d140*/  BSYNC B0 ;  /* 0x0000000000007941 */ /* 0x000fea0003800000 */
.L_x_19712:
        /* <DEDUP_REMOVED lines=11> */
.L_x_19708:
[----:B------:R-:W-:Y:S01]  /*1d200*/  SEL R161, RZ, 0x1000000, P5 ;  /* 0x01000000ffa17807 */ /* 0x000fe20002800000 */
[----:B------:R-:W-:Y:S01]  /*1d210*/  IMAD.WIDE.U32 R118, R134, R119, c[0x0][0x188] ;  /* 0x0000620086767625 */ /* 0x000fe200078e0077 */
[----:B------:R-:W-:Y:S02]  /*1d220*/  SEL R159, RZ, 0x10000, P4 ;  /* 0x00010000ff9f7807 */ /* 0x000fe40002000000 */
[----:B------:R-:W-:Y:S02]  /*1d230*/  SEL R160, RZ, 0x100, P3 ;  /* 0x00000100ffa07807 */ /* 0x000fe40001800000 */
[----:B------:R-:W-:Y:S02]  /*1d240*/  F2FP.PACK_AB R107, R158, R157 ;  /* 0x0000009d9e6b723e */ /* 0x000fe400000000ff */
[----:B------:R-:W-:Y:S02]  /*1d250*/  F2FP.PACK_AB R106, R156, R154 ;  /* 0x0000009a9c6a723e */ /* 0x000fe400000000ff */
[----:B------:R-:W-:-:S02]  /*1d260*/  F2FP.PACK_AB R105, R155, R152 ;  /* 0x000000989b69723e */ /* 0x000fc400000000ff */
[----:B------:R-:W-:Y:S02]  /*1d270*/  F2FP.PACK_AB R104, R153, R151 ;  /* 0x000000979968723e */ /* 0x000fe400000000ff */
        /* <DEDUP_REMOVED lines=78> */
.L_x_19716:
        /* <DEDUP_REMOVED lines=9> */
.L_x_19721:
        /* <DEDUP_REMOVED lines=100> */
.L_x_19722:
        /* <DEDUP_REMOVED lines=52> */
[----:B-1----:R-:W-:Y:S01]  /*1e170*/  @!P0 MOV R106, 0x4 ;  /* 0x00000004006a8802 */ /* 0x002fe20000000f00 */
        /* <DEDUP_REMOVED lines=29> */
[----:B------:R-:W-:Y:S01]  /*1e350*/  F2FP.PACK_AB R107, R109, R107 ;  /* 0x0000006b6d6b723e */ /* 0x000fe200000000ff */
        /* <DEDUP_REMOVED lines=33> */
[----:B------:R-:W-:Y:S01]  /*1e570*/  F2FP.PACK_AB R106, R104, R105 ;  /* 0x00000069686a723e */ /* 0x000fe200000000ff */
        /* <DEDUP_REMOVED lines=10> */
[----:B------:R-:W-:Y:S01]  /*1e620*/  F2FP.PACK_AB R104, R109, R104 ;  /* 0x000000686d68723e */ /* 0x000fe200000000ff */
[----:B------:R-:W-:Y:S01]  /*1e630*/  FMUL.FTZ R164, R115, R164 ;  /* 0x000000a473a47220 */ /* 0x000fe20000410000 */
[----:B------:R-:W-:Y:S01]  /*1e640*/  F2FP.PACK_AB R105, R160, R105 ;  /* 0x00000069a069723e */ /* 0x000fe200000000ff */
        /* <DEDUP_REMOVED lines=15> */
[----:B0-----:R-:W-:Y:S01]  /*1e740*/  F2FP.PACK_AB R105, R164, R113 ;  /* 0x00000071a469723e */ /* 0x001fe200000000ff */
[----:B------:R-:W-:Y:S01]  /*1e750*/  FFMA.FTZ R108, R72, R135, R32 ;  /* 0x00000087486c7223 */ /* 0x000fe20000010020 */
[----:B------:R-:W-:Y:S01]  /*1e760*/  F2FP.PACK_AB R106, R112, R117 ;  /* 0x00000075706a723e */ /* 0x000fe200000000ff */
[----:B------:R-:W-:Y:S02]  /*1e770*/  FFMA.FTZ R113, R73, R110, R33 ;  /* 0x0000006e49717223 */ /* 0x000fe40000010021 */
[C---:B------:R-:W-:Y:S02]  /*1e780*/  FMUL.FTZ R127, R115.reuse, R138 ;  /* 0x0000008a737f7220 */ /* 0x040fe40000410000 */
[----:B------:R-:W-:Y:S01]  /*1e790*/  FMUL.FTZ R129, R115, R144 ;  /* 0x0000009073817220 */ /* 0x000fe20000410000 */
[----:B------:R-:W-:Y:S01]  /*1e7a0*/  F2FP.PACK_AB R108, R113, R108 ;  /* 0x0000006c716c723e */ /* 0x000fe200000000ff */
        /* <DEDUP_REMOVED lines=15> */
[----:B------:R-:W-:Y:S01]  /*1e8a0*/  F2FP.PACK_AB R109, R114, R109 ;  /* 0x0000006d726d723e */ /* 0x000fe200000000ff */
[C---:B------:R-:W-:Y:S02]  /*1e8b0*/  FMUL.FTZ R131, R115.reuse, R140 ;  /* 0x0000008c73837220 */ /* 0x040fe40000410000 */
[----:B------:R-:W-:Y:S01]  /*1e8c0*/  FMUL.FTZ R142, R115, R142 ;  /* 0x0000008e738e7220 */ /* 0x000fe20000410000 */
[----:B------:R-:W-:Y:S01]  /*1e8d0*/  F2FP.PACK_AB R113, R130, R113 ;  /* 0x000000718271723e */ /* 0x000fe200000000ff */
[----:B------:R-:W-:Y:S01]  /*1e8e0*/  FFMA.FTZ R137, R84, R137, R44 ;  /* 0x0000008954897223 */ /* 0x000fe2000001002c */
[----:B------:R-:W-:Y:S01]  /*1e8f0*/  IADD3 R130, R116, 0x100, RZ ;  /* 0x0000010074827810 */ /* 0x000fe20007ffe0ff */
[----:B------:R-:W-:Y:S02]  /*1e900*/  FFMA.FTZ R138, R85, R138, R45 ;  /* 0x0000008a558a7223 */ /* 0x000fe4000001002d */
[----:B------:R-:W-:-:S02]  /*1e910*/  FFMA.FTZ R117, R81, R118, R41 ;  /* 0x0000007651757223 */ /* 0x000fc40000010029 */
[----:B------:R-:W-:Y:S01]  /*1e920*/  FFMA.FTZ R118, R92, R145, R52 ;  /* 0x000000915c767223 */ /* 0x000fe20000010034 */
[----:B------:R-:W-:Y:S01]  /*1e930*/  F2FP.PACK_AB R114, R138, R137 ;  /* 0x000000898a72723e */ /* 0x000fe200000000ff */
[----:B------:R-:W-:Y:S01]  /*1e940*/  FFMA.FTZ R125, R93, R156, R53 ;  /* 0x0000009c5d7d7223 */ /* 0x000fe20000010035 */
[----:B------:R-:W-:Y:S01]  /*1e950*/  IADD3 R137, R116, 0x180, RZ ;  /* 0x0000018074897810 */ /* 0x000fe20007ffe0ff */
[C---:B------:R-:W-:Y:S02]  /*1e960*/  FMUL.FTZ R143, R115.reuse, R143 ;  /* 0x0000008f738f7220 */ /* 0x040fe40000410000 */
[----:B------:R-:W-:Y:S01]  /*1e970*/  FMUL.FTZ R141, R115, R148 ;  /* 0x00000094738d7220 */ /* 0x000fe20000410000 */
[----:B------:R-:W-:Y:S01]  /*1e980*/  F2FP.PACK_AB R118, R125, R118 ;  /* 0x000000767d76723e */ /* 0x000fe200000000ff */
        /* <DEDUP_REMOVED lines=12> */
[----:B------:R-:W-:Y:S01]  /*1ea50*/  F2FP.PACK_AB R104, R126, R111 ;  /* 0x0000006f7e68723e */ /* 0x000fe200000000ff */
[----:B------:R-:W-:Y:S01]  /*1ea60*/  FFMA.FTZ R142, R79, R142, R39 ;  /* 0x0000008e4f8e7223 */ /* 0x000fe20000010027 */
[----:B------:R-:W-:Y:S01]  /*1ea70*/  LEA R126, P0, R134, c[0x0][0x208], 0x4 ;  /* 0x00008200867e7a11 */ /* 0x000fe200078020ff */
[----:B------:R-:W-:Y:S02]  /*1ea80*/  FFMA.FTZ R110, R76, R127, R36 ;  /* 0x0000007f4c6e7223 */ /* 0x000fe40000010024 */
[----:B------:R-:W-:Y:S01]  /*1ea90*/  IMAD.MOV.U32 R127, RZ, RZ, 0x10 ;  /* 0x00000010ff7f7424 */ /* 0x000fe200078e00ff */
        /* <DEDUP_REMOVED lines=27> */
.L_x_19719:
[----:B------:R-:W-:Y:S05]  /*1ec50*/  EXIT ;  /* 0x000000000000794d */ /* 0x000fea0003800000 */
.L_x_19717:
[----:B------:R-:W-:Y:S01]  /*1ec60*/  IMAD.MOV.U32 R119, RZ, RZ, 0x1 ;  /* 0x00000001ff777424 */ /* 0x000fe200078e00ff */
[----:B------:R-:W-:Y:S01]  /*1ec70*/  MOV R106, 0x1ecb0 ;  /* 0x0001ecb0006a7802 */ /* 0x000fe20000000f00 */
[----:B------:R-:W-:-:S02]  /*1ec80*/  IMAD.MOV.U32 R160, RZ, RZ, 0x1f ;  /* 0x0000001fffa07424 */ /* 0x000fc400078e00ff */
[----:B------:R-:W-:Y:S02]  /*1ec90*/  IMAD.MOV.U32 R115, RZ, RZ, -0x1 ;  /* 0xffffffffff737424 */ /* 0x000fe400078e00ff */
[----:B------:R-:W-:Y:S05]  /*1eca0*/  CALL.REL.NOINC `($__internal_47_$__cuda_sm70_shflsync_bfly_p) ;  /* 0x0000089000007944 */ /* 0x000fea0003c00000 */
[----:B01----:R-:W-:Y:S05]  /*1ecb0*/  BRA `(.L_x_19721) ;  /* 0xffffeb3000007947 */ /* 0x003fea000383ffff */
.L_x_19718:
[----:B------:R-:W-:Y:S01]  /*1ecc0*/  HFMA2.MMA R119, -RZ, RZ, 0, 1.1920928955078125e-07 ;  /* 0x00000002ff777435 */ /* 0x000fe200000001ff */
[----:B------:R-:W-:Y:S01]  /*1ecd0*/  IMAD.MOV.U32 R160, RZ, RZ, 0x1f ;  /* 0x0000001fffa07424 */ /* 0x000fe200078e00ff */
[----:B------:R-:W-:Y:S01]  /*1ece0*/  MOV R106, 0x1ed10 ;  /* 0x0001ed10006a7802 */ /* 0x000fe20000000f00 */
[----:B------:R-:W-:-:S03]  /*1ecf0*/  IMAD.MOV.U32 R115, RZ, RZ, -0x1 ;  /* 0xffffffffff737424 */ /* 0x000fc600078e00ff */
[----:B------:R-:W-:Y:S05]  /*1ed00*/  CALL.REL.NOINC `($__internal_47_$__cuda_sm70_shflsync_bfly_p) ;  /* 0x0000083000007944 */ /* 0x000fea0003c00000 */
[----:B01----:R-:W-:Y:S01]  /*1ed10*/  FADD.FTZ R105, R105, R115 ;  /* 0x0000007369697221 */ /* 0x003fe20000010000 */
[----:B------:R-:W-:Y:S01]  /*1ed20*/  MOV R115, 0xffffffff ;  /* 0xffffffff00737802 */ /* 0x000fe20000000f00 */
[----:B------:R-:W-:Y:S01]  /*1ed30*/  IMAD.MOV.U32 R119, RZ, RZ, 0x4 ;  /* 0x00000004ff777424 */ /* 0x000fe200078e00ff */
[----:B------:R-:W-:Y:S01]  /*1ed40*/  MOV R106, 0x1ed70 ;  /* 0x0001ed70006a7802 */ /* 0x000fe20000000f00 */
[----:B------:R-:W-:Y:S02]  /*1ed50*/  IMAD.MOV.U32 R160, RZ, RZ, 0x1f ;  /* 0x0000001fffa07424 */ /* 0x000fe400078e00ff */
[----:B------:R-:W-:Y:S05]  /*1ed60*/  CALL.REL.NOINC `($__internal_47_$__cuda_sm70_shflsync_bfly_p) ;  /* 0x000007d000007944 */ /* 0x000fea0003c00000 */
[----:B01----:R-:W-:Y:S01]  /*1ed70*/  FADD.FTZ R105, R105, R115 ;  /* 0x0000007369697221 */ /* 0x003fe20000010000 */
[----:B------:R-:W-:Y:S01]  /*1ed80*/  MOV R106, 0x1edd0 ;  /* 0x0001edd0006a7802 */ /* 0x000fe20000000f00 */
[----:B------:R-:W-:Y:S02]  /*1ed90*/  IMAD.MOV.U32 R119, RZ, RZ, 0x8 ;  /* 0x00000008ff777424 */ /* 0x000fe400078e00ff */
[----:B------:R-:W-:-:S02]  /*1eda0*/  IMAD.MOV.U32 R160, RZ, RZ, 0x1f ;  /* 0x0000001fffa07424 */ /* 0x000fc400078e00ff */
[----:B------:R-:W-:Y:S02]  /*1edb0*/  IMAD.MOV.U32 R115, RZ, RZ, -0x1 ;  /* 0xffffffffff737424 */ /* 0x000fe400078e00ff */
[----:B------:R-:W-:Y:S05]  /*1edc0*/  CALL.REL.NOINC `($__internal_47_$__cuda_sm70_shflsync_bfly_p) ;  /* 0x0000077000007944 */ /* 0x000fea0003c00000 */
[----:B0-----:R-:W-:Y:S01]  /*1edd0*/  HFMA2.MMA R160, -RZ, RZ, 0, 1.847743988037109375e-06 ;  /* 0x0000001fffa07435 */ /* 0x001fe200000001ff */
[----:B-1----:R-:W-:Y:S01]  /*1ede0*/  FADD.FTZ R105, R105, R115 ;  /* 0x0000007369697221 */ /* 0x002fe20000010000 */
[----:B------:R-:W-:Y:S01]  /*1edf0*/  MOV R106, 0x1ee30 ;  /* 0x0001ee30006a7802 */ /* 0x000fe20000000f00 */
[----:B------:R-:W-:Y:S02]  /*1ee00*/  IMAD.MOV.U32 R119, RZ, RZ, 0x10 ;  /* 0x00000010ff777424 */ /* 0x000fe400078e00ff */
[----:B------:R-:W-:Y:S02]  /*1ee10*/  IMAD.MOV.U32 R115, RZ, RZ, -0x1 ;  /* 0xffffffffff737424 */ /* 0x000fe400078e00ff */
[----:B------:R-:W-:Y:S05]  /*1ee20*/  CALL.REL.NOINC `($__internal_47_$__cuda_sm70_shflsync_bfly_p) ;  /* 0x0000071000007944 */ /* 0x000fea0003c00000 */
[----:B-1----:R-:W-:Y:S02]  /*1ee30*/  FADD.FTZ R104, R105, R115 ;  /* 0x0000007369687221 */ /* 0x002fe40000010000 */
[----:B0-----:R-:W-:Y:S02]  /*1ee40*/  IMAD.MOV.U32 R119, RZ, RZ, 0x1 ;  /* 0x00000001ff777424 */ /* 0x001fe400078e00ff */
[----:B------:R-:W-:Y:S02]  /*1ee50*/  FMUL.FTZ R104, R104, 0.00078125001164153218269 ;  /* 0x3a4ccccd68687820 */ /* 0x000fe40000410000 */
[----:B------:R-:W-:-:S02]  /*1ee60*/  IMAD.MOV.U32 R160, RZ, RZ, 0x1f ;  /* 0x0000001fffa07424 */ /* 0x000fc400078e00ff */
[C---:B------:R-:W-:Y:S02]  /*1ee70*/  FADD.FTZ R105, -R104.reuse, R108 ;  /* 0x0000006c68697221 */ /* 0x040fe40000010100 */
[----:B------:R-:W-:Y:S02]  /*1ee80*/  FADD.FTZ R106, -R104, R110 ;  /* 0x0000006e686a7221 */ /* 0x000fe40000010100 */
[----:B------:R-:W-:Y:S02]  /*1ee90*/  FFMA.FTZ R105, R105, R105, RZ ;  /* 0x0000006969697223 */ /* 0x000fe400000100ff */
[----:B------:R-:W-:Y:S02]  /*1eea0*/  IMAD.MOV.U32 R115, RZ, RZ, -0x1 ;  /* 0xffffffffff737424 */ /* 0x000fe400078e00ff */
        /* <DEDUP_REMOVED lines=78> */
[----:B------:R-:W-:Y:S05]  /*1f390*/  CALL.REL.NOINC `($__internal_47_$__cuda_sm70_shflsync_bfly_p) ;  /* 0x000001a000007944 */ /* 0x000fea0003c00000 */
[----:B01----:R-:W-:Y:S01]  /*1f3a0*/  FADD.FTZ R105, R105, R115 ;  /* 0x0000007369697221 */ /* 0x003fe20000010000 */
[----:B------:R-:W-:Y:S01]  /*1f3b0*/  MOV R119, 0x2 ;  /* 0x0000000200777802 */ /* 0x000fe20000000f00 */
[----:B------:R-:W-:Y:S01]  /*1f3c0*/  IMAD.MOV.U32 R160, RZ, RZ, 0x1f ;  /* 0x0000001fffa07424 */ /* 0x000fe200078e00ff */
[----:B------:R-:W-:Y:S01]  /*1f3d0*/  MOV R106, 0x1f400 ;  /* 0x0001f400006a7802 */ /* 0x000fe20000000f00 */
[----:B------:R-:W-:Y:S02]  /*1f3e0*/  IMAD.MOV.U32 R115, RZ, RZ, -0x1 ;  /* 0xffffffffff737424 */ /* 0x000fe400078e00ff */
        /* <DEDUP_REMOVED lines=9> */
[----:B------:R-:W-:-:S02]  /*1f480*/  IMAD.MOV.U32 R119, RZ, RZ, 0x8 ;  /* 0x00000008ff777424 */ /* 0x000fc400078e00ff */
[----:B------:R-:W-:Y:S02]  /*1f490*/  IMAD.MOV.U32 R160, RZ, RZ, 0x1f ;  /* 0x0000001fffa07424 */ /* 0x000fe400078e00ff */
        /* <DEDUP_REMOVED lines=8> */
[----:B-1----:R-:W-:Y:S01]  /*1f520*/  IMAD.MOV.U32 R162, RZ, RZ, R115 ;  /* 0x000000ffffa27224 */ /* 0x002fe200078e0073 */
[----:B0-----:R-:W-:Y:S05]  /*1f530*/  BRA `(.L_x_19722) ;  /* 0xffffe8f000007947 */ /* 0x001fea000383ffff */
        .weak           $__internal_47_$__cuda_sm70_shflsync_bfly_p
        .type           $__internal_47_$__cuda_sm70_shflsync_bfly_p,@function
        .size           $__internal_47_$__cuda_sm70_shflsync_bfly_p,(.L_x_32987 - $__internal_47_$__cuda_sm70_shflsync_bfly_p)
$__internal_47_$__cuda_sm70_shflsync_bfly_p:
[----:B------:R-:W-:Y:S01]  /*1f540*/  IMAD.MOV.U32 R107, RZ, RZ, 0x0 ;  /* 0x00000000ff6b7424 */ /* 0x000fe200078e00ff */
[----:B------:R-:W-:Y:S04]  /*1f550*/  WARPSYNC R115 ;  /* 0x0000007300007348 */ /* 0x000fe80003800000 */
[----:B------:R0:W1:Y:S01]  /*1f560*/  SHFL.BFLY PT, R115, R105, R119, R160 ;  /* 0x0c00007769737389 */ /* 0x00006200000e00a0 */
[----:B------:R-:W-:Y:S05]  /*1f570*/  RET.REL.NODEC R106 `(_ZN10layer_norm31ln_parallel_residual_fwd_kernelINS_13Kernel_traitsIf6__halfS2_S2_fjLj5120ELj1ELj1ELj4ELj16ENS_18Kernel_traits_baseILj5120EfS2_S2_S2_fjLj128EEEEELb1ELb1ELb1EEEvNS_9FwdParamsE) ;  /* 0xfffe0a806a007950 */ /* 0x000fea0003c3ffff */
.L_x_19723:
        /* <DEDUP_REMOVED lines=16> */
.L_x_32987:


//--------------------- .text._ZN10layer_norm31ln_parallel_residual_fwd_kernelINS_13Kernel_traitsI6__halfS2_fS2_fjLj5120ELj1ELj1ELj4ELj16ENS_18Kernel_traits_baseILj5120ES2_S2_fS2_fjLj128EEEEELb0ELb0ELb0EEEvNS_9FwdParamsE --------------------------
	.section	.text._ZN10layer_norm31ln_parallel_residual_fwd_kernelINS_13Kernel_traitsI6__halfS2_fS2_fjLj5120ELj1ELj1ELj4ELj16ENS_18Kernel_traits_baseILj5120ES2_S2_fS2_fjLj128EEEEELb0ELb0ELb0EEEvNS_9FwdParamsE,"ax",@progbits
	.sectioninfo	@"SHI_REGISTERS=241"
	.align	128
        .global         _ZN10layer_norm31ln_parallel_residual_fwd_kernelINS_13Kernel_traitsI6__halfS2_fS2_fjLj5120ELj1ELj1ELj4ELj16ENS_18Kernel_traits_baseILj5120ES2_S2_fS2_fjLj128EEEEELb0ELb0ELb0EEEvNS_9FwdParamsE
        .type           _ZN10layer_norm31ln_parallel_residual_fwd_kernelINS_13Kernel_traitsI6__halfS2_fS2_fjLj5120ELj1ELj1ELj4ELj16ENS_18Kernel_traits_baseILj5120ES2_S2_fS2_fjLj128EEEEELb0ELb0ELb0EEEvNS_9FwdParamsE,@function
        .size           _ZN10layer_norm31ln_parallel_residual_fwd_kernelINS_13Kernel_traitsI6__halfS2_fS2_fjLj5120ELj1ELj1ELj4ELj16ENS_18Kernel_traits_baseILj5120ES2_S2_fS2_fjLj128EEEEELb0ELb0ELb0EEEvNS_9FwdParamsE,(.L_x_32988 - _ZN10layer_norm31ln_parallel_residual_fwd_kernelINS_13Kernel_traitsI6__halfS2_fS2_fjLj5120ELj1ELj1ELj4ELj16ENS_18Kernel_traits_baseILj5120ES2_S2_fS2_fjLj128EEEEELb0ELb0ELb0EEEvNS_9FwdParamsE)
        .other          _ZN10layer_norm31ln_parallel_residual_fwd_kernelINS_13Kernel_traitsI6__halfS2_fS2_fjLj5120ELj1ELj1ELj4ELj16ENS_18Kernel_traits_baseILj5120ES2_S2_fS2_fjLj128EEEEELb0ELb0ELb0EEEvNS_9FwdParamsE,@"STO_CUDA_ENTRY STV_DEFAULT"
_ZN10layer_norm31ln_parallel_residual_fwd_kernelINS_13Kernel_traitsI6__halfS2_fS2_fjLj5120ELj1ELj1ELj4ELj16ENS_18Kernel_traits_baseILj5120ES2_S2_fS2_fjLj128EEEEELb0ELb0ELb0EEEvNS_9FwdParamsE:
.text._ZN10layer_norm31ln_parallel_residual_fwd_kernelINS_13Kernel_traitsI6__halfS2_fS2_fjLj5120ELj1ELj1ELj4ELj16ENS_18Kernel_traits_baseILj5120ES2_S2_fS2_fjLj128EEEEELb0ELb0ELb0EEEvNS_9FwdParamsE:
        /* <DEDUP_REMOVED lines=40> */
.L_x_19725:
[----:B0-----:R-:W-:Y:S05]  /*0280*/  BSYNC B0 ;  /* 0x0000000000007941 */ /* 0x001fea0003800000 */
.L_x_19724:
        /* <DEDUP_REMOVED lines=25> */
.L_x_19727:
[----:B------:R-:W-:Y:S05]  /*0420*/  BSYNC B0 ;  /* 0x0000000000007941 */ /* 0x000fea0003800000 */
.L_x_19726:
        /* <DEDUP_REMOVED lines=25> */
.L_x_19729:
[----:B------:R-:W-:Y:S05]  /*05c0*/  BSYNC B0 ;  /* 0x0000000000007941 */ /* 0x000fea0003800000 */
.L_x_19728:
        /* <DEDUP_REMOVED lines=25> */
.L_x_19731:
[----:B------:R-:W-:Y:S05]  /*0760*/  BSYNC B0 ;  /* 0x0000000000007941 */ /* 0x000fea0003800000 */
.L_x_19730:
        /* <DEDUP_REMOVED lines=25> */
.L_x_19733:
[----:B0-----:R-:W-:Y:S05]  /*0900*/  BSYNC B0 ;  /* 0x0000000000007941 */ /* 0x001fea0003800000 */
.L_x_19732:
[----:B------:R-:W0:Y:S02]  /*0910*/  S2UR UR6, SR_CTAID.X ;  /* 0x00000000000679c3 */ /* 0x000e240000002500 */
[----:B0-----:R-:W-:-:S04]  /*0920*/  LEA.HI R227, R43, UR6, RZ, 0x19 ;  /* 0x000000062be37c11 */ /* 0x001fc8000f8fc8ff */
[----:B------:R-:W-:-:S13]  /*0930*/  ISETP.GE.AND P3, PT, R227, c[0x0][0x164], PT ;  /* 0x00005900e3007a0c */ /* 0x000fda0003f66270 */
[----:B------:R-:W-:Y:S05]  /*0940*/  @P3 EXIT ;  /* 0x000000000000394d */ /* 0x000fea0003800000 */
[--C-:B-----5:R-:W-:Y:S01]  /*0950*/  HADD2.F32 R29, -RZ, R10.reuse.H0_H0 ;  /* 0x2000000aff1d7230 */ /* 0x120fe20000004100 */
[----:B------:R-:W-:Y:S01]  /*0960*/  MOV R225, 0x1 ;  /* 0x0000000100e17802 */ /* 0x000fe20000000f00 */
        /* <DEDUP_REMOVED lines=12> */
[----:B------:R-:W-:Y:S01]  /*0a30*/  SHF.R.S32.HI R48, RZ, 0x3, R190 ;  /* 0x00000003ff307819 */ /* 0x000fe200000114be */
        /* <DEDUP_REMOVED lines=31> */
[----:B------:R-:W-:Y:S01]  /*0c30*/  IADD3 R50, R49, -R50, RZ ;  /* 0x8000003231327210 */ /* 0x000fe20007ffe0ff */
[--C-:B------:R-:W-:Y:S01]  /*0c40*/  HADD2.F32 R190, -RZ, R56.reuse.H0_H0 ;  /* 0x20000038ffbe7230 */ /* 0x100fe20000004100 */
[----:B------:R-:W-:Y:S01]  /*0c50*/  SHF.L.U32 R51, R43, 0x5, RZ ;  /* 0x000000052b337819 */ /* 0x000fe200000006ff */
[----:B------:R-:W-:Y:S01]  /*0c60*/  HADD2.F32 R193, -RZ, R56.H1_H1 ;  /* 0x30000038ffc17230 */ /* 0x000fe20000004100 */
[----:B------:R-:W-:Y:S01]  /*0c70*/  IMNMX R50, RZ, R50, !PT ;  /* 0x00000032ff327217 */ /* 0x000fe20007800200 */
[--C-:B------:R-:W-:Y:S01]  /*0c80*/  HADD2.F32 R36, -RZ, R34.reuse.H0_H0 ;  /* 0x20000022ff247230 */ /* 0x100fe20000004100 */
[----:B------:R-:W-:Y:S01]  /*0c90*/  LOP3.LUT R56, R51, 0x3e0, RZ, 0xc0, !PT ;  /* 0x000003e033387812 */ /* 0x000fe200078ec0ff */
[----:B------:R-:W-:Y:S01]  /*0ca0*/  HADD2.F32 R37, -RZ, R34.H1_H1 ;  /* 0x30000022ff257230 */ /* 0x000fe20000004100 */
[----:B------:R-:W-:Y:S01]  /*0cb0*/  LOP3.LUT R51, R48, 0x3fffffe0, RZ, 0xc0, !PT ;  /* 0x3fffffe030337812 */ /* 0x000fe200078ec0ff */
[--C-:B------:R-:W-:Y:S01]  /*0cc0*/  HADD2.F32 R20, -RZ, R18.reuse.H0_H0 ;  /* 0x20000012ff147230 */ /* 0x100fe20000004100 */
[----:B------:R-:W-:Y:S01]  /*0cd0*/  IMNMX R50, R50, 0x20, PT ;  /* 0x0000002032327817 */ /* 0x000fe20003800200 */
[----:B------:R-:W-:Y:S01]  /*0ce0*/  HADD2.F32 R21, -RZ, R18.H1_H1 ;  /* 0x30000012ff157230 */ /* 0x000fe20000004100 */
[----:B------:R-:W-:Y:S01]  /*0cf0*/  IADD3 R56, R49, -R56, RZ ;  /* 0x8000003831387210 */ /* 0x000fe20007ffe0ff */
[----:B------:R-:W-:Y:S01]  /*0d00*/  HADD2.F32 R34, -RZ, R35.H0_H0 ;  /* 0x20000023ff227230 */ /* 0x000fe20000004100 */
[----:B------:R-:W-:Y:S01]  /*0d10*/  IADD3 R50, R50, R51, RZ ;  /* 0x0000003332327210 */ /* 0x000fe20007ffe0ff */
[----:B------:R-:W-:Y:S01]  /*0d20*/  HADD2.F32 R18, -RZ, R19.H0_H0 ;  /* 0x20000013ff127230 */ /* 0x000fe20000004100 */
[----:B------:R-:W-:Y:S01]  /*0d30*/  IMNMX R56, RZ, R56, !PT ;  /* 0x00000038ff387217 */ /* 0x000fe20007800200 */
[----:B------:R-:W-:Y:S01]  /*0d40*/  HADD2.F32 R35, -RZ, R35.H1_H1 ;  /* 0x30000023ff237230 */ /* 0x000fe20000004100 */
[----:B------:R-:W-:Y:S01]  /*0d50*/  SHF.L.U32 R50, R50, 0x3, RZ ;  /* 0x0000000332327819 */ /* 0x000fe200000006ff */
[----:B------:R-:W-:Y:S01]  /*0d60*/  HADD2.F32 R19, -RZ, R19.H1_H1 ;  /* 0x30000013ff137230 */ /* 0x000fe20000004100 */
[----:B------:R-:W-:Y:S01]  /*0d70*/  IMNMX R56, R56, 0x20, PT ;  /* 0x0000002038387817 */ /* 0x000fe20003800200 */
[----:B------:R-:W-:-:S02]  /*0d80*/  HADD2.F32 R110, -RZ, R100.H0_H0 ;  /* 0x20000064ff6e7230 */ /* 0x000fc40000004100 */
[----:B------:R-:W-:Y:S01]  /*0d90*/  HADD2.F32 R113, -RZ, R100.H1_H1 ;  /* 0x30000064ff717230 */ /* 0x000fe20000004100 */
[----:B------:R-:W0:Y:S01]  /*0da0*/  I2F.U32 R50, R50 ;  /* 0x0000003200327306 */ /* 0x000e220000201000 */
[----:B------:R-:W-:Y:S01]  /*0db0*/  IADD3 R56, R51, R56, RZ ;  /* 0x0000003833387210 */ /* 0x000fe20007ffe0ff */
[--C-:B------:R-:W-:Y:S02]  /*0dc0*/  HADD2.F32 R112, -RZ, R101.reuse.H0_H0 ;  /* 0x20000065ff707230 */ /* 0x100fe40000004100 */
[----:B------:R-:W-:Y:S01]  /*0dd0*/  HADD2.F32 R115, -RZ, R101.H1_H1 ;  /* 0x30000065ff737230 */ /* 0x000fe20000004100 */
[----:B------:R-:W-:Y:S01]  /*0de0*/  SHF.L.U32 R226, R56, 0x3, RZ ;  /* 0x0000000338e27819 */ /* 0x000fe200000006ff */
[--C-:B------:R-:W-:Y:S02]  /*0df0*/  HADD2.F32 R114, -RZ, R102.reuse.H0_H0 ;  /* 0x20000066ff727230 */ /* 0x100fe40000004100 */
[----:B------:R-:W-:Y:S02]  /*0e00*/  HADD2.F32 R117, -RZ, R102.H1_H1 ;  /* 0x30000066ff757230 */ /* 0x000fe40000004100 */
        /* <DEDUP_REMOVED lines=105> */
.L_x_19837:
        /* <DEDUP_REMOVED lines=23> */
[----:B------:R-:W-:Y:S01]  /*1610*/  ISETP.NE.AND.EX P4, PT, RZ, c[0x0][0x17c], PT, P4 ;  /* 0x00005f00ff007a0c */ /* 0x000fe20003f85340 */
[----:B--2---:R-:W-:-:S12]  /*1620*/  HADD2.F32 R60, -RZ, R64.H0_H0 ;  /* 0x20000040ff3c7230 */ /* 0x004fd80000004100 */
[----:B------:R-:W-:Y:S05]  /*1630*/  @P4 BRA `(.L_x_19736) ;  /* 0x0000003000004947 */ /* 0x000fea0003800000 */
[----:B0-----:R-:W-:Y:S05]  /*1640*/  @!P3 BRA `(.L_x_19737) ;  /* 0x000000500000b947 */ /* 0x001fea0003800000 */
[----:B-----5:R-:W-:Y:S01]  /*1650*/  FADD.FTZ R60, R52, R60 ;  /* 0x0000003c343c7221 */ /* 0x020fe20000010000 */
[----:B------:R-:W-:Y:S05]  /*1660*/  BRA `(.L_x_19737) ;  /* 0x0000003000007947 */ /* 0x000fea0003800000 */
.L_x_19736:
[----:B0----5:R-:W-:-:S05]  /*1670*/  HADD2.F32 R61, -RZ, R48.H0_H0 ;  /* 0x20000030ff3d7230 */ /* 0x021fca0000004100 */
[----:B------:R-:W-:-:S04]  /*1680*/  FADD.FTZ R60, R61, R60 ;  /* 0x0000003c3d3c7221 */ /* 0x000fc80000010000 */
[----:B------:R-:W-:Y:S02]  /*1690*/  @P3 FADD.FTZ R60, R52, R60 ;  /* 0x0000003c343c3221 */ /* 0x000fe40000010000 */
.L_x_19737:
[----:B------:R-:W-:Y:S01]  /*16a0*/  HADD2.F32 R61, -RZ, R64.H1_H1 ;  /* 0x30000040ff3d7230 */ /* 0x000fe20000004100 */
[----:B------:R-:W-:Y:S05]  /*16b0*/  @P4 BRA `(.L_x_19738) ;  /* 0x0000003000004947 */ /* 0x000fea0003800000 */
[----:B------:R-:W-:Y:S05]  /*16c0*/  @!P3 BRA `(.L_x_19739) ;  /* 0x000000500000b947 */ /* 0x000fea0003800000 */
[----:B-----5:R-:W-:Y:S01]  /*16d0*/  FADD.FTZ R61, R53, R61 ;  /* 0x0000003d353d7221 */ /* 0x020fe20000010000 */
[----:B------:R-:W-:Y:S05]  /*16e0*/  BRA `(.L_x_19739) ;  /* 0x0000003000007947 */ /* 0x000fea0003800000 */
.L_x_19738:
[----:B-----5:R-:W-:-:S05]  /*16f0*/  HADD2.F32 R62, -RZ, R48.H1_H1 ;  /* 0x30000030ff3e7230 */ /* 0x020fca0000004100 */
[----:B------:R-:W-:-:S04]  /*1700*/  FADD.FTZ R61, R62, R61 ;  /* 0x0000003d3e3d7221 */ /* 0x000fc80000010000 */
[----:B------:R-:W-:Y:S02]  /*1710*/  @P3 FADD.FTZ R61, R53, R61 ;  /* 0x0000003d353d3221 */ /* 0x000fe40000010000 */
.L_x_19739:
[----:B------:R-:W-:Y:S01]  /*1720*/  HADD2.F32 R62, -RZ, R65.H0_H0 ;  /* 0x20000041ff3e7230 */ /* 0x000fe20000004100 */
[----:B------:R-:W-:Y:S05]  /*1730*/  @P4 BRA `(.L_x_19740) ;  /* 0x0000003000004947 */ /* 0x000fea0003800000 */
[----:B------:R-:W-:Y:S05]  /*1740*/  @!P3 BRA `(.L_x_19741) ;  /* 0x000000500000b947 */ /* 0x000fea0003800000 */
[----:B-----5:R-:W-:Y:S01]  /*1750*/  FADD.FTZ R62, R54, R62 ;  /* 0x0000003e363e7221 */ /* 0x020fe20000010000 */
[----:B------:R-:W-:Y:S05]  /*1760*/  BRA `(.L_x_19741) ;  /* 0x0000003000007947 */ /* 0x000fea0003800000 */
.L_x_19740:
[----:B-----5:R-:W-:-:S05]  /*1770*/  HADD2.F32 R63, -RZ, R49.H0_H0 ;  /* 0x20000031ff3f7230 */ /* 0x020fca0000004100 */
[----:B------:R-:W-:-:S04]  /*1780*/  FADD.FTZ R62, R63, R62 ;  /* 0x0000003e3f3e7221 */ /* 0x000fc80000010000 */
[----:B------:R-:W-:Y:S02]  /*1790*/  @P3 FADD.FTZ R62, R54, R62 ;  /* 0x0000003e363e3221 */ /* 0x000fe40000010000 */
.L_x_19741:
[----:B------:R-:W-:Y:S01]  /*17a0*/  HADD2.F32 R63, -RZ, R65.H1_H1 ;  /* 0x30000041ff3f7230 */ /* 0x000fe20000004100 */
[----:B------:R-:W-:Y:S05]  /*17b0*/  @P4 BRA `(.L_x_19742) ;  /* 0x0000003000004947 */ /* 0x000fea0003800000 */
[----:B------:R-:W-:Y:S05]  /*17c0*/  @!P3 BRA `(.L_x_19743) ;  /* 0x000000500000b947 */ /* 0x000fea0003800000 */
[----:B-----5:R-:W-:Y:S01]  /*17d0*/  FADD.FTZ R63, R55, R63 ;  /* 0x0000003f373f7221 */ /* 0x020fe20000010000 */
[----:B------:R-:W-:Y:S05]  /*17e0*/  BRA `(.L_x_19743) ;  /* 0x0000003000007947 */ /* 0x000fea0003800000 */
.L_x_19742:
[----:B-----5:R-:W-:-:S05]  /*17f0*/  HADD2.F32 R64, -RZ, R49.H1_H1 ;  /* 0x30000031ff407230 */ /* 0x020fca0000004100 */
[----:B------:R-:W-:-:S04]  /*1800*/  FADD.FTZ R63, R64, R63 ;  /* 0x0000003f403f7221 */ /* 0x000fc80000010000 */
[----:B------:R-:W-:Y:S02]  /*1810*/  @P3 FADD.FTZ R63, R55, R63 ;  /* 0x0000003f373f3221 */ /* 0x000fe40000010000 */
.L_x_19743:
[----:B------:R-:W-:Y:S01]  /*1820*/  HADD2.F32 R64, -RZ, R66.H0_H0 ;  /* 0x20000042ff407230 */ /* 0x000fe20000004100 */
[----:B------:R-:W-:Y:S05]  /*1830*/  @P4 BRA `(.L_x_19744) ;  /* 0x0000003000004947 */ /* 0x000fea0003800000 */
[----:B------:R-:W-:Y:S05]  /*1840*/  @!P3 BRA `(.L_x_19745) ;  /* 0x000000500000b947 */ /* 0x000fea0003800000 */
[----:B-----5:R-:W-:Y:S01]  /*1850*/  FADD.FTZ R64, R56, R64 ;  /* 0x0000004038407221 */ /* 0x020fe20000010000 */
[----:B------:R-:W-:Y:S05]  /*1860*/  BRA `(.L_x_19745) ;  /* 0x0000003000007947 */ /* 0x000fea0003800000 */
.L_x_19744:
[----:B-----5:R-:W-:-:S05]  /*1870*/  HADD2.F32 R65, -RZ, R50.H0_H0 ;  /* 0x20000032ff417230 */ /* 0x020fca0000004100 */
[----:B------:R-:W-:-:S04]  /*1880*/  FADD.FTZ R64, R65, R64 ;  /* 0x0000004041407221 */ /* 0x000fc80000010000 */
[----:B------:R-:W-:Y:S02]  /*1890*/  @P3 FADD.FTZ R64, R56, R64 ;  /* 0x0000004038403221 */ /* 0x000fe40000010000 */
.L_x_19745:
[----:B------:R-:W-:Y:S01]  /*18a0*/  HADD2.F32 R65, -RZ, R66.H1_H1 ;  /* 0x30000042ff417230 */ /* 0x000fe20000004100 */
[----:B------:R-:W-:Y:S05]  /*18b0*/  @P4 BRA `(.L_x_19746) ;  /* 0x0000003000004947 */ /* 0x000fea0003800000 */
[----:B------:R-:W-:Y:S05]  /*18c0*/  @!P3 BRA `(.L_x_19747) ;  /* 0x000000500000b947 */ /* 0x000fea0003800000 */
[----:B-----5:R-:W-:Y:S01]  /*18d0*/  FADD.FTZ R65, R57, R65 ;  /* 0x0000004139417221 */ /* 0x020fe20000010000 */
[----:B------:R-:W-:Y:S05]  /*18e0*/  BRA `(.L_x_19747) ;  /* 0x0000003000007947 */ /* 0x000fea0003800000 */
.L_x_19746:
[----:B-----5:R-:W-:-:S05]  /*18f0*/  HADD2.F32 R66, -RZ, R50.H1_H1 ;  /* 0x30000032ff427230 */ /* 0x020fca0000004100 */
[----:B------:R-:W-:-:S04]  /*1900*/  FADD.FTZ R65, R66, R65 ;  /* 0x0000004142417221 */ /* 0x000fc80000010000 */
[----:B------:R-:W-:Y:S02]  /*1910*/  @P3 FADD.FTZ R65, R57, R65 ;  /* 0x0000004139413221 */ /* 0x000fe40000010000 */
.L_x_19747:
[----:B------:R-:W-:Y:S01]  /*1920*/  HADD2.F32 R66, -RZ, R67.H0_H0 ;  /* 0x20000043ff427230 */ /* 0x000fe20000004100 */
[----:B------:R-:W-:Y:S05]  /*1930*/  @P4 BRA `(.L_x_19748) ;  /* 0x0000003000004947 */ /* 0x000fea0003800000 */
[----:B------:R-:W-:Y:S05]  /*1940*/  @!P3 BRA `(.L_x_19749) ;  /* 0x000000500000b947 */ /* 0x000fea0003800000 */
[----:B-----5:R-:W-:Y:S01]  /*1950*/  FADD.FTZ R66, R58, R66 ;  /* 0x000000423a427221 */ /* 0x020fe20000010000 */
[----:B------:R-:W-:Y:S05]  /*1960*/  BRA `(.L_x_19749) ;  /* 0x0000003000007947 */ /* 0x000fea0003800000 */
.L_x_19748:
[----:B-----5:R-:W-:-:S05]  /*1970*/  HADD2.F32 R101, -RZ, R51.H0_H0 ;  /* 0x20000033ff657230 */ /* 0x020fca0000004100 */
[----:B------:R-:W-:-:S04]  /*1980*/  FADD.FTZ R66, R101, R66 ;  /* 0x0000004265427221 */ /* 0x000fc80000010000 */
[----:B------:R-:W-:Y:S02]  /*1990*/  @P3 FADD.FTZ R66, R58, R66 ;  /* 0x000000423a423221 */ /* 0x000fe40000010000 */
.L_x_19749:
[----:B------:R-:W-:Y:S01]  /*19a0*/  HADD2.F32 R67, -RZ, R67.H1_H1 ;  /* 0x30000043ff437230 */ /* 0x000fe20000004100 */
[----:B------:R-:W-:Y:S05]  /*19b0*/  @P4 BRA `(.L_x_19750) ;  /* 0x0000003000004947 */ /* 0x000fea0003800000 */
[----:B------:R-:W-:Y:S05]  /*19c0*/  @!P3 BRA `(.L_x_19751) ;  /* 0x000000500000b947 */ /* 0x000fea0003800000 */
[----:B-----5:R-:W-:Y:S01]  /*19d0*/  FADD.FTZ R67, R59, R67 ;  /* 0x000000433b437221 */ /* 0x020fe20000010000 */
[----:B------:R-:W-:Y:S05]  /*19e0*/  BRA `(.L_x_19751) ;  /* 0x0000003000007947 */ /* 0x000fea0003800000 */
.L_x_19750:
[----:B-----5:R-:W-:-:S05]  /*19f0*/  HADD2.F32 R100, -RZ, R51.H1_H1 ;  /* 0x30000033ff647230 */ /* 0x020fca0000004100 */
[----:B------:R-:W-:-:S04]  /*1a00*/  FADD.FTZ R67, R100, R67 ;  /* 0x0000004364437221 */ /* 0x000fc80000010000 */
[----:B------:R-:W-:Y:S02]  /*1a10*/  @P3 FADD.FTZ R67, R59, R67 ;  /* 0x000000433b433221 */ /* 0x000fe40000010000 */
.L_x_19751:
[C---:B------:R-:W-:Y:S02]  /*1a20*/  LEA R100, P3, R224.reuse, c[0x0][0x188], 0x5 ;  /* 0x00006200e0647a11 */ /* 0x040fe400078628ff */
[C---:B------:R-:W-:Y:S02]  /*1a30*/  IADD3 R102, R224.reuse, 0x80, RZ ;  /* 0x00000080e0667810 */ /* 0x040fe40007ffe0ff */
[----:B------:R-:W-:-:S05]  /*1a40*/  LEA.HI.X R101, R224, c[0x0][0x18c], RZ, 0x5, P3 ;  /* 0x00006300e0657a11 */ /* 0x000fca00018f2cff */
[----:B------:R0:W-:Y:S04]  /*1a50*/  STG.E.128 [R100.64], R60 ;  /* 0x0000003c64007986 */ /* 0x0001e8000c101d04 */
[----:B------:R0:W-:Y:S02]  /*1a60*/  STG.E.128 [R100.64+0x10], R64 ;  /* 0x0000104064007986 */ /* 0x0001e4000c101d04 */
.L_x_19735:
[----:B------:R-:W-:Y:S05]  /*1a70*/  BSYNC B0 ;  /* 0x0000000000007941 */ /* 0x000fea0003800000 */
.L_x_19734:
        /* <DEDUP_REMOVED lines=13> */
[----:B0-----:R-:W-:-:S04]  /*1b50*/  @P3 LEA R100, P5, R102, c[0x0][0x180], 0x5 ;  /* 0x0000600066643a11 */ /* 0x001fc800078a28ff */
[----:B------:R-:W-:-:S05]  /*1b60*/  @P3 LEA.HI.X R101, R102, c[0x0][0x184], RZ, 0x5, P5 ;  /* 0x0000610066653a11 */ /* 0x000fca00028f2cff */
[----:B------:R1:W5:Y:S04]  /*1b70*/  @P3 LDG.E.128 R52, [R100.64] ;  /* 0x0000000464343981 */ /* 0x000368000c1e1d00 */
[----:B------:R1:W5:Y:S01]  /*1b80*/  @P3 LDG.E.128 R56, [R100.64+0x10] ;  /* 0x0000100464383981 */ /* 0x000362000c1e1d00 */
[----:B------:R-:W-:-:S04]  /*1b90*/  ISETP.NE.U32.AND P4, PT, RZ, c[0x0][0x178], PT ;  /* 0x00005e00ff007a0c */ /* 0x000fc80003f85070 */
[----:B------:R-:W-:Y:S01]  /*1ba0*/  ISETP.NE.AND.EX P4, PT, RZ, c[0x0][0x17c], PT, P4 ;  /* 0x00005f00ff007a0c */ /* 0x000fe20003f85340 */
[----:B--2---:R-:W-:-:S12]  /*1bb0*/  HADD2.F32 R68, -RZ, R72.H0_H0 ;  /* 0x20000048ff447230 */ /* 0x004fd80000004100 */
[----:B------:R-:W-:Y:S05]  /*1bc0*/  @P4 BRA `(.L_x_19754) ;  /* 0x0000003000004947 */ /* 0x000fea0003800000 */
[----:B-1----:R-:W-:Y:S05]  /*1bd0*/  @!P3 BRA `(.L_x_19755) ;  /* 0x000000500000b947 */ /* 0x002fea0003800000 */
[----:B-----5:R-:W-:Y:S01]  /*1be0*/  FADD.FTZ R68, R52, R68 ;  /* 0x0000004434447221 */ /* 0x020fe20000010000 */
[----:B------:R-:W-:Y:S05]  /*1bf0*/  BRA `(.L_x_19755) ;  /* 0x0000003000007947 */ /* 0x000fea0003800000 */
.L_x_19754:
[----:B-1---5:R-:W-:-:S05]  /*1c00*/  HADD2.F32 R69, -RZ, R48.H0_H0 ;  /* 0x20000030ff457230 */ /* 0x022fca0000004100 */
[----:B------:R-:W-:-:S04]  /*1c10*/  FADD.FTZ R68, R69, R68 ;  /* 0x0000004445447221 */ /* 0x000fc80000010000 */
[----:B------:R-:W-:Y:S02]  /*1c20*/  @P3 FADD.FTZ R68, R52, R68 ;  /* 0x0000004434443221 */ /* 0x000fe40000010000 */
.L_x_19755:
[----:B------:R-:W-:Y:S01]  /*1c30*/  HADD2.F32 R69, -RZ, R72.H1_H1 ;  /* 0x30000048ff457230 */ /* 0x000fe20000004100 */
[----:B------:R-:W-:Y:S05]  /*1c40*/  @P4 BRA `(.L_x_19756) ;  /* 0x0000003000004947 */ /* 0x000fea0003800000 */
[----:B------:R-:W-:Y:S05]  /*1c50*/  @!P3 BRA `(.L_x_19757) ;  /* 0x000000500000b947 */ /* 0x000fea0003800000 */
[----:B-----5:R-:W-:Y:S01]  /*1c60*/  FADD.FTZ R69, R53, R69 ;  /* 0x0000004535457221 */ /* 0x020fe20000010000 */
[----:B------:R-:W-:Y:S05]  /*1c70*/  BRA `(.L_x_19757) ;  /* 0x0000003000007947 */ /* 0x000fea0003800000 */
.L_x_19756:
[----:B-----5:R-:W-:-:S05]  /*1c80*/  HADD2.F32 R70, -RZ, R48.H1_H1 ;  /* 0x30000030ff467230 */ /* 0x020fca0000004100 */
[----:B------:R-:W-:-:S04]  /*1c90*/  FADD.FTZ R69, R70, R69 ;  /* 0x0000004546457221 */ /* 0x000fc80000010000 */
[----:B------:R-:W-:Y:S02]  /*1ca0*/  @P3 FADD.FTZ R69, R53, R69 ;  /* 0x0000004535453221 */ /* 0x000fe40000010000 */
.L_x_19757:
[----:B------:R-:W-:Y:S01]  /*1cb0*/  HADD2.F32 R70, -RZ, R73.H0_H0 ;  /* 0x20000049ff467230 */ /* 0x000fe20000004100 */
[----:B------:R-:W-:Y:S05]  /*1cc0*/  @P4 BRA `(.L_x_19758) ;  /* 0x0000003000004947 */ /* 0x000fea0003800000 */
[----:B------:R-:W-:Y:S05]  /*1cd0*/  @!P3 BRA `(.L_x_19759) ;  /* 0x000000500000b947 */ /* 0x000fea0003800000 */
[----:B-----5:R-:W-:Y:S01]  /*1ce0*/  FADD.FTZ R70, R54, R70 ;  /* 0x0000004636467221 */ /* 0x020fe20000010000 */
[----:B------:R-:W-:Y:S05]  /*1cf0*/  BRA `(.L_x_19759) ;  /* 0x0000003000007947 */ /* 0x000fea0003800000 */
.L_x_19758:
[----:B-----5:R-:W-:-:S05]  /*1d00*/  HADD2.F32 R71, -RZ, R49.H0_H0 ;  /* 0x20000031ff477230 */ /* 0x020fca0000004100 */
[----:B------:R-:W-:-:S04]  /*1d10*/  FADD.FTZ R70, R71, R70 ;  /* 0x0000004647467221 */ /* 0x000fc80000010000 */
[----:B------:R-:W-:Y:S02]  /*1d20*/  @P3 FADD.FTZ R70, R54, R70 ;  /* 0x0000004636463221 */ /* 0x000fe40000010000 */
.L_x_19759:
[----:B------:R-:W-:Y:S01]  /*1d30*/  HADD2.F32 R71, -RZ, R73.H1_H1 ;  /* 0x30000049ff477230 */ /* 0x000fe20000004100 */
[----:B------:R-:W-:Y:S05]  /*1d40*/  @P4 BRA `(.L_x_19760) ;  /* 0x0000003000004947 */ /* 0x000fea0003800000 */
[----:B------:R-:W-:Y:S05]  /*1d50*/  @!P3 BRA `(.L_x_19761) ;  /* 0x000000500000b947 */ /* 0x000fea0003800000 */
[----:B-----5:R-:W-:Y:S01]  /*1d60*/  FADD.FTZ R71, R55, R71 ;  /* 0x0000004737477221 */ /* 0x020fe20000010000 */
[----:B------:R-:W-:Y:S05]  /*1d70*/  BRA `(.L_x_19761) ;  /* 0x0000003000007947 */ /* 0x000fea0003800000 */
.L_x_19760:
[----:B-----5:R-:W-:-:S05]  /*1d80*/  HADD2.F32 R72, -RZ, R49.H1_H1 ;  /* 0x30000031ff487230 */ /* 0x020fca0000004100 */
[----:B------:R-:W-:-:S04]  /*1d90*/  FADD.FTZ R71, R72, R71 ;  /* 0x0000004748477221 */ /* 0x000fc80000010000 */
[----:B------:R-:W-:Y:S02]  /*1da0*/  @P3 FADD.FTZ R71, R55, R71 ;  /* 0x0000004737473221 */ /* 0x000fe40000010000 */
.L_x_19761:
[----:B------:R-:W-:Y:S01]  /*1db0*/  HADD2.F32 R72, -RZ, R74.H0_H0 ;  /* 0x2000004aff487230 */ /* 0x000fe20000004100 */
[----:B------:R-:W-:Y:S05]  /*1dc0*/  @P4 BRA `(.L_x_19762) ;  /* 0x0000003000004947 */ /* 0x000fea0003800000 */
[----:B------:R-:W-:Y:S05]  /*1dd0*/  @!P3 BRA `(.L_x_19763) ;  /* 0x000000500000b947 */ /* 0x000fea0003800000 */
[----:B-----5:R-:W-:Y:S01]  /*1de0*/  FADD.FTZ R72, R56, R72 ;  /* 0x0000004838487221 */ /* 0x020fe20000010000 */
[----:B------:R-:W-:Y:S05]  /*1df0*/  BRA `(.L_x_19763) ;  /* 0x0000003000007947 */ /* 0x000fea0003800000 */
.L_x_19762:
[----:B-----5:R-:W-:-:S05]  /*1e00*/  HADD2.F32 R73, -RZ, R50.H0_H0 ;  /* 0x20000032ff497230 */ /* 0x020fca0000004100 */
[----:B------:R-:W-:-:S04]  /*1e10*/  FADD.FTZ R72, R73, R72 ;  /* 0x0000004849487221 */ /* 0x000fc80000010000 */
[----:B------:R-:W-:Y:S02]  /*1e20*/  @P3 FADD.FTZ R72, R56, R72 ;  /* 0x0000004838483221 */ /* 0x000fe40000010000 */
.L_x_19763:
[----:B------:R-:W-:Y:S01]  /*1e30*/  HADD2.F32 R73, -RZ, R74.H1_H1 ;  /* 0x3000004aff497230 */ /* 0x000fe20000004100 */
[----:B------:R-:W-:Y:S05]  /*1e40*/  @P4 BRA `(.L_x_19764) ;  /* 0x0000003000004947 */ /* 0x000fea0003800000 */
[----:B------:R-:W-:Y:S05]  /*1e50*/  @!P3 BRA `(.L_x_19765) ;  /* 0x000000500000b947 */ /* 0x000fea0003800000 */
[----:B-----5:R-:W-:Y:S01]  /*1e60*/  FADD.FTZ R73, R57, R73 ;  /* 0x0000004939497221 */ /* 0x020fe20000010000 */
[----:B------:R-:W-:Y:S05]  /*1e70*/  BRA `(.L_x_19765) ;  /* 0x0000003000007947 */ /* 0x000fea0003800000 */
.L_x_19764:
[----:B-----5:R-:W-:-:S05]  /*1e80*/  HADD2.F32 R74, -RZ, R50.H1_H1 ;  /* 0x30000032ff4a7230 */ /* 0x020fca0000004100 */
[----:B------:R-:W-:-:S04]  /*1e90*/  FADD.FTZ R73, R74, R73 ;  /* 0x000000494a497221 */ /* 0x000fc80000010000 */
[----:B------:R-:W-:Y:S02]  /*1ea0*/  @P3 FADD.FTZ R73, R57, R73 ;  /* 0x0000004939493221 */ /* 0x000fe40000010000 */
.L_x_19765:
[----:B------:R-:W-:Y:S01]  /*1eb0*/  HADD2.F32 R74, -RZ, R75.H0_H0 ;  /* 0x2000004bff4a7230 */ /* 0x000fe20000004100 */
[----:B------:R-:W-:Y:S05]  /*1ec0*/  @P4 BRA `(.L_x_19766) ;  /* 0x0000003000004947 */ /* 0x000fea0003800000 */
[----:B------:R-:W-:Y:S05]  /*1ed0*/  @!P3 BRA `(.L_x_19767) ;  /* 0x000000500000b947 */ /* 0x000fea0003800000 */
[----:B-----5:R-:W-:Y:S01]  /*1ee0*/  FADD.FTZ R74, R58, R74 ;  /* 0x0000004a3a4a7221 */ /* 0x020fe20000010000 */
[----:B------:R-:W-:Y:S05]  /*1ef0*/  BRA `(.L_x_19767) ;  /* 0x0000003000007947 */ /* 0x000fea0003800000 */
.L_x_19766:
[----:B-----5:R-:W-:-:S05]  /*1f00*/  HADD2.F32 R101, -RZ, R51.H0_H0 ;  /* 0x20000033ff657230 */ /* 0x020fca0000004100 */
[----:B------:R-:W-:-:S04]  /*1f10*/  FADD.FTZ R74, R101, R74 ;  /* 0x0000004a654a7221 */ /* 0x000fc80000010000 */
[----:B------:R-:W-:Y:S02]  /*1f20*/  @P3 FADD.FTZ R74, R58, R74 ;  /* 0x0000004a3a4a3221 */ /* 0x000fe40000010000 */
.L_x_19767:
[----:B------:R-:W-:Y:S01]  /*1f30*/  HADD2.F32 R75, -RZ, R75.H1_H1 ;  /* 0x3000004bff4b7230 */ /* 0x000fe20000004100 */
[----:B------:R-:W-:Y:S05]  /*1f40*/  @P4 BRA `(.L_x_19768) ;  /* 0x0000003000004947 */ /* 0x000fea0003800000 */
[----:B------:R-:W-:Y:S05]  /*1f50*/  @!P3 BRA `(.L_x_19769) ;  /* 0x000000500000b947 */ /* 0x000fea0003800000 */
[----:B-----5:R-:W-:Y:S01]  /*1f60*/  FADD.FTZ R75, R59, R75 ;  /* 0x0000004b3b4b7221 */ /* 0x020fe20000010000 */
[----:B------:R-:W-:Y:S05]  /*1f70*/  BRA `(.L_x_19769) ;  /* 0x0000003000007947 */ /* 0x000fea0003800000 */
.L_x_19768:
[----:B-----5:R-:W-:-:S05]  /*1f80*/  HADD2.F32 R100, -RZ, R51.H1_H1 ;  /* 0x30000033ff647230 */ /* 0x020fca0000004100 */
[----:B------:R-:W-:-:S04]  /*1f90*/  FADD.FTZ R75, R100, R75 ;  /* 0x0000004b644b7221 */ /* 0x000fc80000010000 */
[----:B------:R-:W-:Y:S02]  /*1fa0*/  @P3 FADD.FTZ R75, R59, R75 ;  /* 0x0000004b3b4b3221 */ /* 0x000fe40000010000 */
.L_x_19769:
[----:B------:R-:W-:-:S04]  /*1fb0*/  LEA R100, P3, R102, c[0x0][0x188], 0x5 ;  /* 0x0000620066647a11 */ /* 0x000fc800078628ff */
[C---:B------:R-:W-:Y:S02]  /*1fc0*/  LEA.HI.X R101, R102.reuse, c[0x0][0x18c], RZ, 0x5, P3 ;  /* 0x0000630066657a11 */ /* 0x040fe400018f2cff */
[----:B------:R-:W-:-:S03]  /*1fd0*/  IADD3 R102, R102, 0x80, RZ ;  /* 0x0000008066667810 */ /* 0x000fc60007ffe0ff */
[----:B------:R0:W-:Y:S04]  /*1fe0*/  STG.E.128 [R100.64], R68 ;  /* 0x0000004464007986 */ /* 0x0001e8000c101d04 */
[----:B------:R0:W-:Y:S02]  /*1ff0*/  STG.E.128 [R100.64+0x10], R72 ;  /* 0x0000104864007986 */ /* 0x0001e4000c101d04 */
.L_x_19753:
[----:B------:R-:W-:Y:S05]  /*2000*/  BSYNC B0 ;  /* 0x0000000000007941 */ /* 0x000fea0003800000 */
.L_x_19752:
        /* <DEDUP_REMOVED lines=24> */
.L_x_19772:
[----:B-1---5:R-:W-:-:S05]  /*2190*/  HADD2.F32 R77, -RZ, R48.H0_H0 ;  /* 0x20000030ff4d7230 */ /* 0x022fca0000004100 */
[----:B------:R-:W-:-:S04]  /*21a0*/  FADD.FTZ R76, R77, R76 ;  /* 0x0000004c4d4c7221 */ /* 0x000fc80000010000 */
[----:B------:R-:W-:Y:S02]  /*21b0*/  @P3 FADD.FTZ R76, R52, R76 ;  /* 0x0000004c344c3221 */ /* 0x000fe40000010000 */
.L_x_19773:
[----:B------:R-:W-:Y:S01]  /*21c0*/  HADD2.F32 R77, -RZ, R80.H1_H1 ;  /* 0x30000050ff4d7230 */ /* 0x000fe20000004100 */
[----:B------:R-:W-:Y:S05]  /*21d0*/  @P4 BRA `(.L_x_19774) ;  /* 0x0000003000004947 */ /* 0x000fea0003800000 */
[----:B------:R-:W-:Y:S05]  /*21e0*/  @!P3 BRA `(.L_x_19775) ;  /* 0x000000500000b947 */ /* 0x000fea0003800000 */
[----:B-----5:R-:W-:Y:S01]  /*21f0*/  FADD.FTZ R77, R53, R77 ;  /* 0x0000004d354d7221 */ /* 0x020fe20000010000 */
[----:B------:R-:W-:Y:S05]  /*2200*/  BRA `(.L_x_19775) ;  /* 0x0000003000007947 */ /* 0x000fea0003800000 */
.L_x_19774:
[----:B-----5:R-:W-:-:S05]  /*2210*/  HADD2.F32 R78, -RZ, R48.H1_H1 ;  /* 0x30000030ff4e7230 */ /* 0x020fca0000004100 */
[----:B------:R-:W-:-:S04]  /*2220*/  FADD.FTZ R77, R78, R77 ;  /* 0x0000004d4e4d7221 */ /* 0x000fc80000010000 */
[----:B------:R-:W-:Y:S02]  /*2230*/  @P3 FADD.FTZ R77, R53, R77 ;  /* 0x0000004d354d3221 */ /* 0x000fe40000010000 */
.L_x_19775:
[----:B------:R-:W-:Y:S01]  /*2240*/  HADD2.F32 R78, -RZ, R81.H0_H0 ;  /* 0x20000051ff4e7230 */ /* 0x000fe20000004100 */
[----:B------:R-:W-:Y:S05]  /*2250*/  @P4 BRA `(.L_x_19776) ;  /* 0x0000003000004947 */ /* 0x000fea0003800000 */
[----:B------:R-:W-:Y:S05]  /*2260*/  @!P3 BRA `(.L_x_19777) ;  /* 0x000000500000b947 */ /* 0x000fea0003800000 */
[----:B-----5:R-:W-:Y:S01]  /*2270*/  FADD.FTZ R78, R54, R78 ;  /* 0x0000004e364e7221 */ /* 0x020fe20000010000 */
[----:B------:R-:W-:Y:S05]  /*2280*/  BRA `(.L_x_19777) ;  /* 0x0000003000007947 */ /* 0x000fea0003800000 */
.L_x_19776:
[----:B-----5:R-:W-:-:S05]  /*2290*/  HADD2.F32 R79, -RZ, R49.H0_H0 ;  /* 0x20000031ff4f7230 */ /* 0x020fca0000004100 */
[----:B------:R-:W-:-:S04]  /*22a0*/  FADD.FTZ R78, R79, R78 ;  /* 0x0000004e4f4e7221 */ /* 0x000fc80000010000 */
[----:B------:R-:W-:Y:S02]  /*22b0*/  @P3 FADD.FTZ R78, R54, R78 ;  /* 0x0000004e364e3221 */ /* 0x000fe40000010000 */
.L_x_19777:
[----:B------:R-:W-:Y:S01]  /*22c0*/  HADD2.F32 R79, -RZ, R81.H1_H1 ;  /* 0x30000051ff4f7230 */ /* 0x000fe20000004100 */
[----:B------:R-:W-:Y:S05]  /*22d0*/  @P4 BRA `(.L_x_19778) ;  /* 0x0000003000004947 */ /* 0x000fea0003800000 */
[----:B------:R-:W-:Y:S05]  /*22e0*/  @!P3 BRA `(.L_x_19779) ;  /* 0x000000500000b947 */ /* 0x000fea0003800000 */
[----:B-----5:R-:W-:Y:S01]  /*22f0*/  FADD.FTZ R79, R55, R79 ;  /* 0x0000004f374f7221 */ /* 0x020fe20000010000 */
[----:B------:R-:W-:Y:S05]  /*2300*/  BRA `(.L_x_19779) ;  /* 0x0000003000007947 */ /* 0x000fea0003800000 */
.L_x_19778:
[----:B-----5:R-:W-:-:S05]  /*2310*/  HADD2.F32 R80, -RZ, R49.H1_H1 ;  /* 0x30000031ff507230 */ /* 0x020fca0000004100 */
[----:B------:R-:W-:-:S04]  /*2320*/  FADD.FTZ R79, R80, R79 ;  /* 0x0000004f504f7221 */ /* 0x000fc80000010000 */
[----:B------:R-:W-:Y:S02]  /*2330*/  @P3 FADD.FTZ R79, R55, R79 ;  /* 0x0000004f374f3221 */ /* 0x000fe40000010000 */
.L_x_19779:
[----:B------:R-:W-:Y:S01]  /*2340*/  HADD2.F32 R80, -RZ, R82.H0_H0 ;  /* 0x20000052ff507230 */ /* 0x000fe20000004100 */
[----:B------:R-:W-:Y:S05]  /*2350*/  @P4 BRA `(.L_x_19780) ;  /* 0x0000003000004947 */ /* 0x000fea0003800000 */
[----:B------:R-:W-:Y:S05]  /*2360*/  @!P3 BRA `(.L_x_19781) ;  /* 0x000000500000b947 */ /* 0x000fea0003800000 */
[----:B-----5:R-:W-:Y:S01]  /*2370*/  FADD.FTZ R80, R56, R80 ;  /* 0x0000005038507221 */ /* 0x020fe20000010000 */
[----:B------:R-:W-:Y:S05]  /*2380*/  BRA `(.L_x_19781) ;  /* 0x0000003000007947 */ /* 0x000fea0003800000 */
.L_x_19780:
[----:B-----5:R-:W-:-:S05]  /*2390*/  HADD2.F32 R81, -RZ, R50.H0_H0 ;  /* 0x20000032ff517230 */ /* 0x020fca0000004100 */
[----:B------:R-:W-:-:S04]  /*23a0*/  FADD.FTZ R80, R81, R80 ;  /* 0x0000005051507221 */ /* 0x000fc80000010000 */
[----:B------:R-:W-:Y:S02]  /*23b0*/  @P3 FADD.FTZ R80, R56, R80 ;  /* 0x0000005038503221 */ /* 0x000fe40000010000 */
.L_x_19781:
[----:B------:R-:W-:Y:S01]  /*23c0*/  HADD2.F32 R81, -RZ, R82.H1_H1 ;  /* 0x30000052ff517230 */ /* 0x000fe20000004100 */
[----:B------:R-:W-:Y:S05]  /*23d0*/  @P4 BRA `(.L_x_19782) ;  /* 0x0000003000004947 */ /* 0x000fea0003800000 */
[----:B------:R-:W-:Y:S05]  /*23e0*/  @!P3 BRA `(.L_x_19783) ;  /* 0x000000500000b947 */ /* 0x000fea0003800000 */
[----:B-----5:R-:W-:Y:S01]  /*23f0*/  FADD.FTZ R81, R57, R81 ;  /* 0x0000005139517221 */ /* 0x020fe20000010000 */
[----:B------:R-:W-:Y:S05]  /*2400*/  BRA `(.L_x_19783) ;  /* 0x0000003000007947 */ /* 0x000fea0003800000 */
.L_x_19782:
[----:B-----5:R-:W-:-:S05]  /*2410*/  HADD2.F32 R82, -RZ, R50.H1_H1 ;  /* 0x30000032ff527230 */ /* 0x020fca0000004100 */
[----:B------:R-:W-:-:S04]  /*2420*/  FADD.FTZ R81, R82, R81 ;  /* 0x0000005152517221 */ /* 0x000fc80000010000 */
[----:B------:R-:W-:Y:S02]  /*2430*/  @P3 FADD.FTZ R81, R57, R81 ;  /* 0x0000005139513221 */ /* 0x000fe40000010000 */
.L_x_19783:
[----:B------:R-:W-:Y:S01]  /*2440*/  HADD2.F32 R82, -RZ, R83.H0_H0 ;  /* 0x20000053ff527230 */ /* 0x000fe20000004100 */
[----:B------:R-:W-:Y:S05]  /*2450*/  @P4 BRA `(.L_x_19784) ;  /* 0x0000003000004947 */ /* 0x000fea0003800000 */
[----:B------:R-:W-:Y:S05]  /*2460*/  @!P3 BRA `(.L_x_19785) ;  /* 0x000000500000b947 */ /* 0x000fea0003800000 */
[----:B-----5:R-:W-:Y:S01]  /*2470*/  FADD.FTZ R82, R58, R82 ;  /* 0x000000523a527221 */ /* 0x020fe20000010000 */
[----:B------:R-:W-:Y:S05]  /*2480*/  BRA `(.L_x_19785) ;  /* 0x0000003000007947 */ /* 0x000fea0003800000 */
.L_x_19784:
[----:B-----5:R-:W-:-:S05]  /*2490*/  HADD2.F32 R101, -RZ, R51.H0_H0 ;  /* 0x20000033ff657230 */ /* 0x020fca0000004100 */
[----:B------:R-:W-:-:S04]  /*24a0*/  FADD.FTZ R82, R101, R82 ;  /* 0x0000005265527221 */ /* 0x000fc80000010000 */
[----:B------:R-:W-:Y:S02]  /*24b0*/  @P3 FADD.FTZ R82, R58, R82 ;  /* 0x000000523a523221 */ /* 0x000fe40000010000 */
.L_x_19785:
[----:B------:R-:W-:Y:S01]  /*24c0*/  HADD2.F32 R83, -RZ, R83.H1_H1 ;  /* 0x30000053ff537230 */ /* 0x000fe20000004100 */
[----:B------:R-:W-:Y:S05]  /*24d0*/  @P4 BRA `(.L_x_19786) ;  /* 0x0000003000004947 */ /* 0x000fea0003800000 */
[----:B------:R-:W-:Y:S05]  /*24e0*/  @!P3 BRA `(.L_x_19787) ;  /* 0x000000500000b947 */ /* 0x000fea0003800000 */
[----:B-----5:R-:W-:Y:S01]  /*24f0*/  FADD.FTZ R83, R59, R83 ;  /* 0x000000533b537221 */ /* 0x020fe20000010000 */
[----:B------:R-:W-:Y:S05]  /*2500*/  BRA `(.L_x_19787) ;  /* 0x0000003000007947 */ /* 0x000fea0003800000 */
.L_x_19786:
[----:B-----5:R-:W-:-:S05]  /*2510*/  HADD2.F32 R100, -RZ, R51.H1_H1 ;  /* 0x30000033ff647230 */ /* 0x020fca0000004100 */
[----:B------:R-:W-:-:S04]  /*2520*/  FADD.FTZ R83, R100, R83 ;  /* 0x0000005364537221 */ /* 0x000fc80000010000 */
[----:B------:R-:W-:Y:S02]  /*2530*/  @P3 FADD.FTZ R83, R59, R83 ;  /* 0x000000533b533221 */ /* 0x000fe40000010000 */
.L_x_19787:
[----:B------:R-:W-:-:S04]  /*2540*/  LEA R100, P3, R102, c[0x0][0x188], 0x5 ;  /* 0x0000620066647a11 */ /* 0x000fc800078628ff */
[C---:B------:R-:W-:Y:S02]  /*2550*/  LEA.HI.X R101, R102.reuse, c[0x0][0x18c], RZ, 0x5, P3 ;  /* 0x0000630066657a11 */ /* 0x040fe400018f2cff */
[----:B------:R-:W-:-:S03]  /*2560*/  IADD3 R102, R102, 0x80, RZ ;  /* 0x0000008066667810 */ /* 0x000fc60007ffe0ff */
[----:B------:R0:W-:Y:S04]  /*2570*/  STG.E.128 [R100.64], R76 ;  /* 0x0000004c64007986 */ /* 0x0001e8000c101d04 */
[----:B------:R0:W-:Y:S02]  /*2580*/  STG.E.128 [R100.64+0x10], R80 ;  /* 0x0000105064007986 */ /* 0x0001e4000c101d04 */
.L_x_19771:
[----:B------:R-:W-:Y:S05]  /*2590*/  BSYNC B0 ;  /* 0x0000000000007941 */ /* 0x000fea0003800000 */
.L_x_19770:
        /* <DEDUP_REMOVED lines=23> */
.L_x_19790:
[----:B-1---5:R-:W-:-:S05]  /*2710*/  HADD2.F32 R85, -RZ, R48.H0_H0 ;  /* 0x20000030ff557230 */ /* 0x022fca0000004100 */
[----:B------:R-:W-:-:S04]  /*2720*/  FADD.FTZ R84, R85, R84 ;  /* 0x0000005455547221 */ /* 0x000fc80000010000 */
[----:B------:R-:W-:Y:S02]  /*2730*/  @P3 FADD.FTZ R84, R52, R84 ;  /* 0x0000005434543221 */ /* 0x000fe40000010000 */
.L_x_19791:
[----:B------:R-:W-:Y:S01]  /*2740*/  HADD2.F32 R85, -RZ, R88.H1_H1 ;  /* 0x30000058ff557230 */ /* 0x000fe20000004100 */
[----:B------:R-:W-:Y:S05]  /*2750*/  @P4 BRA `(.L_x_19792) ;  /* 0x0000003000004947 */ /* 0x000fea0003800000 */
[----:B------:R-:W-:Y:S05]  /*2760*/  @!P3 BRA `(.L_x_19793) ;  /* 0x000000500000b947 */ /* 0x000fea0003800000 */
[----:B-----5:R-:W-:Y:S01]  /*2770*/  FADD.FTZ R85, R53, R85 ;  /* 0x0000005535557221 */ /* 0x020fe20000010000 */
[----:B------:R-:W-:Y:S05]  /*2780*/  BRA `(.L_x_19793) ;  /* 0x0000003000007947 */ /* 0x000fea0003800000 */
.L_x_19792:
[----:B-----5:R-:W-:-:S05]  /*2790*/  HADD2.F32 R86, -RZ, R48.H1_H1 ;  /* 0x30000030ff567230 */ /* 0x020fca0000004100 */
[----:B------:R-:W-:-:S04]  /*27a0*/  FADD.FTZ R85, R86, R85 ;  /* 0x0000005556557221 */ /* 0x000fc80000010000 */
[----:B------:R-:W-:Y:S02]  /*27b0*/  @P3 FADD.FTZ R85, R53, R85 ;  /* 0x0000005535553221 */ /* 0x000fe40000010000 */
.L_x_19793:
[----:B------:R-:W-:Y:S01]  /*27c0*/  HADD2.F32 R86, -RZ, R89.H0_H0 ;  /* 0x20000059ff567230 */ /* 0x000fe20000004100 */
[----:B------:R-:W-:Y:S05]  /*27d0*/  @P4 BRA `(.L_x_19794) ;  /* 0x0000003000004947 */ /* 0x000fea0003800000 */
[----:B------:R-:W-:Y:S05]  /*27e0*/  @!P3 BRA `(.L_x_19795) ;  /* 0x000000500000b947 */ /* 0x000fea0003800000 */
[----:B-----5:R-:W-:Y:S01]  /*27f0*/  FADD.FTZ R86, R54, R86 ;  /* 0x0000005636567221 */ /* 0x020fe20000010000 */
[----:B------:R-:W-:Y:S05]  /*2800*/  BRA `(.L_x_19795) ;  /* 0x0000003000007947 */ /* 0x000fea0003800000 */
.L_x_19794:
[----:B-----5:R-:W-:-:S05]  /*2810*/  HADD2.F32 R87, -RZ, R49.H0_H0 ;  /* 0x20000031ff577230 */ /* 0x020fca0000004100 */
[----:B------:R-:W-:-:S04]  /*2820*/  FADD.FTZ R86, R87, R86 ;  /* 0x0000005657567221 */ /* 0x000fc80000010000 */
[----:B------:R-:W-:Y:S02]  /*2830*/  @P3 FADD.FTZ R86, R54, R86 ;  /* 0x0000005636563221 */ /* 0x000fe40000010000 */
.L_x_19795:
[----:B------:R-:W-:Y:S01]  /*2840*/  HADD2.F32 R87, -RZ, R89.H1_H1 ;  /* 0x30000059ff577230 */ /* 0x000fe20000004100 */
[----:B------:R-:W-:Y:S05]  /*2850*/  @P4 BRA `(.L_x_19796) ;  /* 0x0000003000004947 */ /* 0x000fea0003800000 */
[----:B------:R-:W-:Y:S05]  /*2860*/  @!P3 BRA `(.L_x_19797) ;  /* 0x000000500000b947 */ /* 0x000fea0003800000 */
[----:B-----5:R-:W-:Y:S01]  /*2870*/  FADD.FTZ R87, R55, R87 ;  /* 0x0000005737577221 */ /* 0x020fe20000010000 */
[----:B------:R-:W-:Y:S05]  /*2880*/  BRA `(.L_x_19797) ;  /* 0x0000003000007947 */ /* 0x000fea0003800000 */
.L_x_19796:
[----:B-----5:R-:W-:-:S05]  /*2890*/  HADD2.F32 R88, -RZ, R49.H1_H1 ;  /* 0x30000031ff587230 */ /* 0x020fca0000004100 */
[----:B------:R-:W-:-:S04]  /*28a0*/  FADD.FTZ R87, R88, R87 ;  /* 0x0000005758577221 */ /* 0x000fc80000010000 */
[----:B------:R-:W-:Y:S02]  /*28b0*/  @P3 FADD.FTZ R87, R55, R87 ;  /* 0x0000005737573221 */ /* 0x000fe40000010000 */
.L_x_19797:
[----:B------:R-:W-:Y:S01]  /*28c0*/  HADD2.F32 R88, -RZ, R90.H0_H0 ;  /* 0x2000005aff587230 */ /* 0x000fe20000004100 */
[----:B------:R-:W-:Y:S05]  /*28d0*/  @P4 BRA `(.L_x_19798) ;  /* 0x0000003000004947 */ /* 0x000fea0003800000 */
[----:B------:R-:W-:Y:S05]  /*28e0*/  @!P3 BRA `(.L_x_19799) ;  /* 0x000000500000b947 */ /* 0x000fea0003800000 */
[----:B-----5:R-:W-:Y:S01]  /*28f0*/  FADD.FTZ R88, R56, R88 ;  /* 0x0000005838587221 */ /* 0x020fe20000010000 */
[----:B------:R-:W-:Y:S05]  /*2900*/  BRA `(.L_x_19799) ;  /* 0x0000003000007947 */ /* 0x000fea0003800000 */
.L_x_19798:
[----:B-----5:R-:W-:-:S05]  /*2910*/  HADD2.F32 R89, -RZ, R50.H0_H0 ;  /* 0x20000032ff597230 */ /* 0x020fca0000004100 */
[----:B------:R-:W-:-:S04]  /*2920*/  FADD.FTZ R88, R89, R88 ;  /* 0x0000005859587221 */ /* 0x000fc80000010000 */
[----:B------:R-:W-:Y:S02]  /*2930*/  @P3 FADD.FTZ R88, R56, R88 ;  /* 0x0000005838583221 */ /* 0x000fe40000010000 */
.L_x_19799:
[----:B------:R-:W-:Y:S01]  /*2940*/  HADD2.F32 R89, -RZ, R90.H1_H1 ;  /* 0x3000005aff597230 */ /* 0x000fe20000004100 */
[----:B------:R-:W-:Y:S05]  /*2950*/  @P4 BRA `(.L_x_19800) ;  /* 0x0000003000004947 */ /* 0x000fea0003800000 */
[----:B------:R-:W-:Y:S05]  /*2960*/  @!P3 BRA `(.L_x_19801) ;  /* 0x000000500000b947 */ /* 0x000fea0003800000 */
[----:B-----5:R-:W-:Y:S01]  /*2970*/  FADD.FTZ R89, R57, R89 ;  /* 0x0000005939597221 */ /* 0x020fe20000010000 */
[----:B------:R-:W-:Y:S05]  /*2980*/  BRA `(.L_x_19801) ;  /* 0x0000003000007947 */ /* 0x000fea0003800000 */
.L_x_19800:
[----:B-----5:R-:W-:-:S05]  /*2990*/  HADD2.F32 R90, -RZ, R50.H1_H1 ;  /* 0x30000032ff5a7230 */ /* 0x020fca0000004100 */
[----:B------:R-:W-:-:S04]  /*29a0*/  FADD.FTZ R89, R90, R89 ;  /* 0x000000595a597221 */ /* 0x000fc80000010000 */
[----:B------:R-:W-:Y:S02]  /*29b0*/  @P3 FADD.FTZ R89, R57, R89 ;  /* 0x0000005939593221 */ /* 0x000fe40000010000 */
.L_x_19801:
[----:B------:R-:W-:Y:S01]  /*29c0*/  HADD2.F32 R90, -RZ, R91.H0_H0 ;  /* 0x2000005bff5a7230 */ /* 0x000fe20000004100 */
[----:B------:R-:W-:Y:S05]  /*29d0*/  @P4 BRA `(.L_x_19802) ;  /* 0x0000003000004947 */ /* 0x000fea0003800000 */
[----:B------:R-:W-:Y:S05]  /*29e0*/  @!P3 BRA `(.L_x_19803) ;  /* 0x000000500000b947 */ /* 0x000fea0003800000 */
[----:B-----5:R-:W-:Y:S01]  /*29f0*/  FADD.FTZ R90, R58, R90 ;  /* 0x0000005a3a5a7221 */ /* 0x020fe20000010000 */
[----:B------:R-:W-:Y:S05]  /*2a00*/  BRA `(.L_x_19803) ;  /* 0x0000003000007947 */ /* 0x000fea0003800000 */
.L_x_19802:
[----:B-----5:R-:W-:-:S05]  /*2a10*/  HADD2.F32 R101, -RZ, R51.H0_H0 ;  /* 0x20000033ff657230 */ /* 0x020fca0000004100 */
[----:B------:R-:W-:-:S04]  /*2a20*/  FADD.FTZ R90, R101, R90 ;  /* 0x0000005a655a7221 */ /* 0x000fc80000010000 */
[----:B------:R-:W-:Y:S02]  /*2a30*/  @P3 FADD.FTZ R90, R58, R90 ;  /* 0x0000005a3a5a3221 */ /* 0x000fe40000010000 */
.L_x_19803:
[----:B------:R-:W-:Y:S01]  /*2a40*/  HADD2.F32 R91, -RZ, R91.H1_H1 ;  /* 0x3000005bff5b7230 */ /* 0x000fe20000004100 */
[----:B------:R-:W-:Y:S05]  /*2a50*/  @P4 BRA `(.L_x_19804) ;  /* 0x0000003000004947 */ /* 0x000fea0003800000 */
[----:B------:R-:W-:Y:S05]  /*2a60*/  @!P3 BRA `(.L_x_19805) ;  /* 0x000000500000b947 */ /* 0x000fea0003800000 */
[----:B-----5:R-:W-:Y:S01]  /*2a70*/  FADD.FTZ R91, R59, R91 ;  /* 0x0000005b3b5b7221 */ /* 0x020fe20000010000 */
[----:B------:R-:W-:Y:S05]  /*2a80*/  BRA `(.L_x_19805) ;  /* 0x0000003000007947 */ /* 0x000fea0003800000 */
.L_x_19804:
[----:B-----5:R-:W-:-:S05]  /*2a90*/  HADD2.F32 R100, -RZ, R51.H1_H1 ;  /* 0x30000033ff647230 */ /* 0x020fca0000004100 */
[----:B------:R-:W-:-:S04]  /*2aa0*/  FADD.FTZ R91, R100, R91 ;  /* 0x0000005b645b7221 */ /* 0x000fc80000010000 */
[----:B------:R-:W-:Y:S02]  /*2ab0*/  @P3 FADD.FTZ R91, R59, R91 ;  /* 0x0000005b3b5b3221 */ /* 0x000fe40000010000 */
.L_x_19805:
[----:B------:R-:W-:-:S04]  /*2ac0*/  LEA R100, P3, R102, c[0x0][0x188], 0x5 ;  /* 0x0000620066647a11 */ /* 0x000fc800078628ff */
[C---:B------:R-:W-:Y:S02]  /*2ad0*/  LEA.HI.X R101, R102.reuse, c[0x0][0x18c], RZ, 0x5, P3 ;  /* 0x0000630066657a11 */ /* 0x040fe400018f2cff */
[----:B------:R-:W-:-:S03]  /*2ae0*/  IADD3 R102, R102, 0x80, RZ ;  /* 0x0000008066667810 */ /* 0x000fc60007ffe0ff */
[----:B------:R0:W-:Y:S04]  /*2af0*/  STG.E.128 [R100.64], R84 ;  /* 0x0000005464007986 */ /* 0x0001e8000c101d04 */
[----:B------:R0:W-:Y:S02]  /*2b00*/  STG.E.128 [R100.64+0x10], R88 ;  /* 0x0000105864007986 */ /* 0x0001e4000c101d04 */
.L_x_19789:
[----:B------:R-:W-:Y:S05]  /*2b10*/  BSYNC B0 ;  /* 0x0000000000007941 */ /* 0x000fea0003800000 */
.L_x_19788:
        /* <DEDUP_REMOVED lines=23> */
.L_x_19808:
[----:B-1---5:R-:W-:-:S05]  /*2c90*/  HADD2.F32 R93, -RZ, R48.H0_H0 ;  /* 0x20000030ff5d7230 */ /* 0x022fca0000004100 */
[----:B------:R-:W-:-:S04]  /*2ca0*/  FADD.FTZ R92, R93, R92 ;  /* 0x0000005c5d5c7221 */ /* 0x000fc80000010000 */
[----:B------:R-:W-:Y:S02]  /*2cb0*/  @P3 FADD.FTZ R92, R52, R92 ;  /* 0x0000005c345c3221 */ /* 0x000fe40000010000 */
.L_x_19809:
[----:B------:R-:W-:Y:S01]  /*2cc0*/  HADD2.F32 R93, -RZ, R96.H1_H1 ;  /* 0x30000060ff5d7230 */ /* 0x000fe20000004100 */
[----:B------:R-:W-:Y:S05]  /*2cd0*/  @P4 BRA `(.L_x_19810) ;  /* 0x0000003000004947 */ /* 0x000fea0003800000 */
[----:B------:R-:W-:Y:S05]  /*2ce0*/  @!P3 BRA `(.L_x_19811) ;  /* 0x000000500000b947 */ /* 0x000fea0003800000 */
[----:B-----5:R-:W-:Y:S01]  /*2cf0*/  FADD.FTZ R93, R53, R93 ;  /* 0x0000005d355d7221 */ /* 0x020fe20000010000 */
[----:B------:R-:W-:Y:S05]  /*2d00*/  BRA `(.L_x_19811) ;  /* 0x0000003000007947 */ /* 0x000fea0003800000 */
.L_x_19810:
[----:B-----5:R-:W-:-:S05]  /*2d10*/  HADD2.F32 R94, -RZ, R48.H1_H1 ;  /* 0x30000030ff5e7230 */ /* 0x020fca0000004100 */
[----:B------:R-:W-:-:S04]  /*2d20*/  FADD.FTZ R93, R94, R93 ;  /* 0x0000005d5e5d7221 */ /* 0x000fc80000010000 */
[----:B------:R-:W-:Y:S02]  /*2d30*/  @P3 FADD.FTZ R93, R53, R93 ;  /* 0x0000005d355d3221 */ /* 0x000fe40000010000 */
.L_x_19811:
[----:B------:R-:W-:Y:S01]  /*2d40*/  HADD2.F32 R94, -RZ, R97.H0_H0 ;  /* 0x20000061ff5e7230 */ /* 0x000fe20000004100 */
[----:B------:R-:W-:Y:S05]  /*2d50*/  @P4 BRA `(.L_x_19812) ;  /* 0x0000003000004947 */ /* 0x000fea0003800000 */
[----:B------:R-:W-:Y:S05]  /*2d60*/  @!P3 BRA `(.L_x_19813) ;  /* 0x000000500000b947 */ /* 0x000fea0003800000 */
[----:B-----5:R-:W-:Y:S01]  /*2d70*/  FADD.FTZ R94, R54, R94 ;  /* 0x0000005e365e7221 */ /* 0x020fe20000010000 */
[----:B------:R-:W-:Y:S05]  /*2d80*/  BRA `(.L_x_19813) ;  /* 0x0000003000007947 */ /* 0x000fea0003800000 */
.L_x_19812:
[----:B-----5:R-:W-:-:S05]  /*2d90*/  HADD2.F32 R95, -RZ, R49.H0_H0 ;  /* 0x20000031ff5f7230 */ /* 0x020fca0000004100 */
[----:B------:R-:W-:-:S04]  /*2da0*/  FADD.FTZ R94, R95, R94 ;  /* 0x0000005e5f5e7221 */ /* 0x000fc80000010000 */
[----:B------:R-:W-:Y:S02]  /*2db0*/  @P3 FADD.FTZ R94, R54, R94 ;  /* 0x0000005e365e3221 */ /* 0x000fe40000010000 */
.L_x_19813:
[----:B------:R-:W-:Y:S01]  /*2dc0*/  HADD2.F32 R95, -RZ, R97.H1_H1 ;  /* 0x30000061ff5f7230 */ /* 0x000fe20000004100 */
[----:B------:R-:W-:Y:S05]  /*2dd0*/  @P4 BRA `(.L_x_19814) ;  /* 0x0000003000004947 */ /* 0x000fea0003800000 */
[----:B------:R-:W-:Y:S05]  /*2de0*/  @!P3 BRA `(.L_x_19815) ;  /* 0x000000500000b947 */ /* 0x000fea0003800000 */
[----:B-----5:R-:W-:Y:S01]  /*2df0*/  FADD.FTZ R95, R55, R95 ;  /* 0x0000005f375f7221 */ /* 0x020fe20000010000 */
[----:B------:R-:W-:Y:S05]  /*2e00*/  BRA `(.L_x_19815) ;  /* 0x0000003000007947 */ /* 0x000fea0003800000 */
.L_x_19814:
[----:B-----5:R-:W-:-:S05]  /*2e10*/  HADD2.F32 R96, -RZ, R49.H1_H1 ;  /* 0x30000031ff607230 */ /* 0x020fca0000004100 */
[----:B------:R-:W-:-:S04]  /*2e20*/  FADD.FTZ R95, R96, R95 ;  /* 0x0000005f605f7221 */ /* 0x000fc80000010000 */
[----:B------:R-:W-:Y:S02]  /*2e30*/  @P3 FADD.FTZ R95, R55, R95 ;  /* 0x0000005f375f3221 */ /* 0x000fe40000010000 */
.L_x_19815:
[----:B------:R-:W-:Y:S01]  /*2e40*/  HADD2.F32 R96, -RZ, R98.H0_H0 ;  /* 0x20000062ff607230 */ /* 0x000fe20000004100 */
[----:B------:R-:W-:Y:S05]  /*2e50*/  @P4 BRA `(.L_x_19816) ;  /* 0x0000003000004947 */ /* 0x000fea0003800000 */
[----:B------:R-:W-:Y:S05]  /*2e60*/  @!P3 BRA `(.L_x_19817) ;  /* 0x000000500000b947 */ /* 0x000fea0003800000 */
[----:B-----5:R-:W-:Y:S01]  /*2e70*/  FADD.FTZ R96, R56, R96 ;  /* 0x0000006038607221 */ /* 0x020fe20000010000 */
[----:B------:R-:W-:Y:S05]  /*2e80*/  BRA `(.L_x_19817) ;  /* 0x0000003000007947 */ /* 0x000fea0003800000 */
.L_x_19816:
[----:B-----5:R-:W-:-:S05]  /*2e90*/  HADD2.F32 R97, -RZ, R50.H0_H0 ;  /* 0x20000032ff617230 */ /* 0x020fca0000004100 */
[----:B------:R-:W-:-:S04]  /*2ea0*/  FADD.FTZ R96, R97, R96 ;  /* 0x0000006061607221 */ /* 0x000fc80000010000 */
[----:B------:R-:W-:Y:S02]  /*2eb0*/  @P3 FADD.FTZ R96, R56, R96 ;  /* 0x0000006038603221 */ /* 0x000fe40000010000 */
.L_x_19817:
[----:B------:R-:W-:Y:S01]  /*2ec0*/  HADD2.F32 R97, -RZ, R98.H1_H1 ;  /* 0x30000062ff617230 */ /* 0x000fe20000004100 */
[----:B------:R-:W-:Y:S05]  /*2ed0*/  @P4 BRA `(.L_x_19818) ;  /* 0x0000003000004947 */ /* 0x000fea0003800000 */
[----:B------:R-:W-:Y:S05]  /*2ee0*/  @!P3 BRA `(.L_x_19819) ;  /* 0x000000500000b947 */ /* 0x000fea0003800000 */
[----:B-----5:R-:W-:Y:S01]  /*2ef0*/  FADD.FTZ R97, R57, R97 ;  /* 0x0000006139617221 */ /* 0x020fe20000010000 */
[----:B------:R-:W-:Y:S05]  /*2f00*/  BRA `(.L_x_19819) ;  /* 0x0000003000007947 */ /* 0x000fea0003800000 */
.L_x_19818:
[----:B-----5:R-:W-:-:S05]  /*2f10*/  HADD2.F32 R98, -RZ, R50.H1_H1 ;  /* 0x30000032ff627230 */ /* 0x020fca0000004100 */
[----:B------:R-:W-:-:S04]  /*2f20*/  FADD.FTZ R97, R98, R97 ;  /* 0x0000006162617221 */ /* 0x000fc80000010000 */
[----:B------:R-:W-:Y:S02]  /*2f30*/  @P3 FADD.FTZ R97, R57, R97 ;  /* 0x0000006139613221 */ /* 0x000fe40000010000 */
.L_x_19819:
[----:B------:R-:W-:Y:S01]  /*2f40*/  HADD2.F32 R98, -RZ, R99.H0_H0 ;  /* 0x20000063ff627230 */ /* 0x000fe20000004100 */
[----:B------:R-:W-:Y:S05]  /*2f50*/  @P4 BRA `(.L_x_19820) ;  /* 0x0000003000004947 */ /* 0x000fea0003800000 */
[----:B------:R-:W-:Y:S05]  /*2f60*/  @!P3 BRA `(.L_x_19821) ;  /* 0x000000500000b947 */ /* 0x000fea0003800000 */
[----:B-----5:R-:W-:Y:S01]  /*2f70*/  FADD.FTZ R98, R58, R98 ;  /* 0x000000623a627221 */ /* 0x020fe20000010000 */
[----:B------:R-:W-:Y:S05]  /*2f80*/  BRA `(.L_x_19821) ;  /* 0x0000003000007947 */ /* 0x000fea0003800000 */
.L_x_19820:
[----:B-----5:R-:W-:-:S05]  /*2f90*/  HADD2.F32 R101, -RZ, R51.H0_H0 ;  /* 0x20000033ff657230 */ /* 0x020fca0000004100 */
[----:B------:R-:W-:-:S04]  /*2fa0*/  FADD.FTZ R98, R101, R98 ;  /* 0x0000006265627221 */ /* 0x000fc80000010000 */
[----:B------:R-:W-:Y:S02]  /*2fb0*/  @P3 FADD.FTZ R98, R58, R98 ;  /* 0x000000623a623221 */ /* 0x000fe40000010000 */
.L_x_19821:
[----:B------:R-:W-:Y:S01]  /*2fc0*/  HADD2.F32 R99, -RZ, R99.H1_H1 ;  /* 0x30000063ff637230 */ /* 0x000fe20000004100 */
[----:B------:R-:W-:Y:S05]  /*2fd0*/  @P4 BRA `(.L_x_19822) ;  /* 0x0000003000004947 */ /* 0x000fea0003800000 */
[----:B------:R-:W-:Y:S05]  /*2fe0*/  @!P3 BRA `(.L_x_19823) ;  /* 0x000000500000b947 */ /* 0x000fea0003800000 */
[----:B-----5:R-:W-:Y:S01]  /*2ff0*/  FADD.FTZ R99, R59, R99 ;  /* 0x000000633b637221 */ /* 0x020fe20000010000 */
[----:B------:R-:W-:Y:S05]  /*3000*/  BRA `(.L_x_19823) ;  /* 0x0000003000007947 */ /* 0x000fea0003800000 */
.L_x_19822:
[----:B-----5:R-:W-:-:S05]  /*3010*/  HADD2.F32 R100, -RZ, R51.H1_H1 ;  /* 0x30000033ff647230 */ /* 0x020fca0000004100 */
[----:B------:R-:W-:-:S04]  /*3020*/  FADD.FTZ R99, R100, R99 ;  /* 0x0000006364637221 */ /* 0x000fc80000010000 */
[----:B------:R-:W-:Y:S02]  /*3030*/  @P3 FADD.FTZ R99, R59, R99 ;  /* 0x000000633b633221 */ /* 0x000fe40000010000 */
.L_x_19823:
[----:B------:R-:W-:-:S04]  /*3040*/  LEA R100, P3, R102, c[0x0][0x188], 0x5 ;  /* 0x0000620066647a11 */ /* 0x000fc800078628ff */
[----:B------:R-:W-:-:S05]  /*3050*/  LEA.HI.X R101, R102, c[0x0][0x18c], RZ, 0x5, P3 ;  /* 0x0000630066657a11 */ /* 0x000fca00018f2cff */
[----:B------:R0:W-:Y:S04]  /*3060*/  STG.E.128 [R100.64], R92 ;  /* 0x0000005c64007986 */ /* 0x0001e8000c101d04 */
[----:B------:R0:W-:Y:S02]  /*3070*/  STG.E.128 [R100.64+0x10], R96 ;  /* 0x0000106064007986 */ /* 0x0001e4000c101d04 */
.L_x_19807:
[----:B------:R-:W-:Y:S05]  /*3080*/  BSYNC B0 ;  /* 0x0000000000007941 */ /* 0x000fea0003800000 */
.L_x_19806:
[----:B0-----:R-:W-:Y:S01]  /*3090*/  FADD.FTZ R100, RZ, R60 ;  /* 0x0000003cff647221 */ /* 0x001fe20000010000 */
[C---:B------:R-:W-:Y:S02]  /*30a0*/  ISETP.GT.U32.AND P3, PT, R42.reuse, 0xff, PT ;  /* 0x000000ff2a00780c */ /* 0x040fe40003f64070 */
        /* <DEDUP_REMOVED lines=49> */
.L_x_19838:
        /* <DEDUP_REMOVED lines=101> */
.L_x_19839:
        /* <DEDUP_REMOVED lines=81> */
[----:B------:R-:W-:Y:S02]  /*3f20*/  FADD.FTZ R234, R65, -R228 ;  /* 0x800000e441ea7221 */ /* 0x000fe40000010000 */
[----:B------:R-:W-:Y:S02]  /*3f30*/  FFMA.FTZ R100, R40, R105, R33 ;  /* 0x0000006928647223 */ /* 0x000fe40000010021 */
[----:B------:R-:W-:-:S02]  /*3f40*/  FFMA.FTZ R101, R41, R104, R32 ;  /* 0x0000006829657223 */ /* 0x000fc40000010020 */
[C---:B------:R-:W-:Y:S02]  /*3f50*/  FMUL.FTZ R106, R229.reuse, R102 ;  /* 0x00000066e56a7220 */ /* 0x040fe40000410000 */
[----:B------:R-:W-:Y:S01]  /*3f60*/  FMUL.FTZ R231, R229, R230 ;  /* 0x000000e6e5e77220 */ /* 0x000fe20000410000 */
[----:B------:R-:W-:Y:S01]  /*3f70*/  F2FP.PACK_AB R100, R101, R100 ;  /* 0x000000646564723e */ /* 0x000fe200000000ff */
[C---:B------:R-:W-:Y:S02]  /*3f80*/  FMUL.FTZ R232, R229.reuse, R232 ;  /* 0x000000e8e5e87220 */ /* 0x040fe40000410000 */
[----:B------:R-:W-:Y:S02]  /*3f90*/  FMUL.FTZ R234, R229, R234 ;  /* 0x000000eae5ea7220 */ /* 0x000fe40000410000 */
[----:B------:R-:W-:Y:S02]  /*3fa0*/  FFMA.FTZ R233, R18, R107, R11 ;  /* 0x0000006b12e97223 */ /* 0x000fe4000001000b */
[----:B------:R-:W-:-:S02]  /*3fb0*/  FFMA.FTZ R101, R38, R106, R31 ;  /* 0x0000006a26657223 */ /* 0x000fc4000001001f */
[----:B------:R-:W-:Y:S02]  /*3fc0*/  FFMA.FTZ R102, R39, R231, R30 ;  /* 0x000000e727667223 */ /* 0x000fe4000001001e */
[----:B------:R-:W-:Y:S02]  /*3fd0*/  FFMA.FTZ R107, R36, R232, R29 ;  /* 0x000000e8246b7223 */ /* 0x000fe4000001001d */
[----:B------:R-:W-:Y:S01]  /*3fe0*/  FFMA.FTZ R230, R37, R234, R28 ;  /* 0x000000ea25e67223 */ /* 0x000fe2000001001c */
[----:B------:R-:W-:Y:S01]  /*3ff0*/  F2FP.PACK_AB R101, R102, R101 ;  /* 0x000000656665723e */ /* 0x000fe200000000ff */
[----:B------:R-:W-:Y:S01]  /*4000*/  FFMA.FTZ R236, R19, R235, R10 ;  /* 0x000000eb13ec7223 */ /* 0x000fe2000001000a */
[----:B------:R-:W-:Y:S02]  /*4010*/  HFMA2.MMA R235, -RZ, RZ, 0, 9.5367431640625e-07 ;  /* 0x00000010ffeb7435 */ /* 0x000fe400000001ff */
[----:B------:R-:W-:Y:S01]  /*4020*/  F2FP.PACK_AB R102, R230, R107 ;  /* 0x0000006be666723e */ /* 0x000fe200000000ff */
[----:B------:R-:W-:Y:S01]  /*4030*/  FFMA.FTZ R230, R24, R105, R17 ;  /* 0x0000006918e67223 */ /* 0x000fe20000010011 */
[----:B------:R-:W-:Y:S01]  /*4040*/  F2FP.PACK_AB R107, R236, R233 ;  /* 0x000000e9ec6b723e */ /* 0x000fe200000000ff */
[----:B------:R-:W-:-:S02]  /*4050*/  FFMA.FTZ R105, R22, R106, R15 ;  /* 0x0000006a16697223 */ /* 0x000fc4000001000f */
[----:B------:R-:W-:Y:S02]  /*4060*/  FFMA.FTZ R106, R20, R232, R13 ;  /* 0x000000e8146a7223 */ /* 0x000fe4000001000d */
[----:B------:R-:W-:Y:S02]  /*4070*/  FFMA.FTZ R233, R21, R234, R12 ;  /* 0x000000ea15e97223 */ /* 0x000fe4000001000c */
[----:B------:R-:W-:Y:S02]  /*4080*/  FFMA.FTZ R232, R23, R231, R14 ;  /* 0x000000e717e87223 */ /* 0x000fe4000001000e */
[----:B------:R-:W-:Y:S01]  /*4090*/  FFMA.FTZ R231, R25, R104, R16 ;  /* 0x0000006819e77223 */ /* 0x000fe20000010010 */
[----:B------:R-:W-:Y:S02]  /*40a0*/  F2FP.PACK_AB R106, R233, R106 ;  /* 0x0000006ae96a723e */ /* 0x000fe400000000ff */
[----:B------:R-:W-:Y:S01]  /*40b0*/  F2FP.PACK_AB R105, R232, R105 ;  /* 0x00000069e869723e */ /* 0x000fe200000000ff */
[----:B------:R-:W-:Y:S01]  /*40c0*/  IMAD.WIDE.U32 R232, R224, R235, c[0x0][0x208] ;  /* 0x00008200e0e87625 */ /* 0x000fe200078e00eb */
[----:B------:R-:W-:-:S03]  /*40d0*/  F2FP.PACK_AB R104, R231, R230 ;  /* 0x000000e6e768723e */ /* 0x000fc600000000ff */
[C---:B------:R-:W-:Y:S01]  /*40e0*/  IMAD.WIDE.U32 R230, R224.reuse, R235, c[0x0][0x210] ;  /* 0x00008400e0e67625 */ /* 0x040fe200078e00eb */
[----:B------:R0:W-:Y:S01]  /*40f0*/  STG.E.128 [R232.64], R100 ;  /* 0x00000064e8007986 */ /* 0x0001e2000c101d04 */
[----:B------:R-:W-:-:S03]  /*4100*/  IADD3 R224, R224, 0x80, RZ ;  /* 0x00000080e0e07810 */ /* 0x000fc60007ffe0ff */
[----:B------:R0:W-:Y:S04]  /*4110*/  STG.E.128 [R230.64], R104 ;  /* 0x00000068e6007986 */ /* 0x0001e8000c101d04 */
.L_x_19827:
[----:B------:R-:W-:Y:S05]  /*4120*/  BSYNC B0 ;  /* 0x0000000000007941 */ /* 0x000fea0003800000 */
.L_x_19826:
        /* <DEDUP_REMOVED lines=31> */
[----:B------:R-:W-:Y:S01]  /*4320*/  FFMA.FTZ R236, R118, R235, R127 ;  /* 0x000000eb76ec7223 */ /* 0x000fe2000001007f */
[----:B------:R-:W-:-:S02]  /*4330*/  MOV R235, 0x10 ;  /* 0x0000001000eb7802 */ /* 0x000fc40000000f00 */
[----:B------:R-:W-:Y:S01]  /*4340*/  F2FP.PACK_AB R102, R230, R107 ;  /* 0x0000006be666723e */ /* 0x000fe200000000ff */
[----:B------:R-:W-:Y:S01]  /*4350*/  FFMA.FTZ R230, R110, R105, R119 ;  /* 0x000000696ee67223 */ /* 0x000fe20000010077 */
[----:B------:R-:W-:Y:S01]  /*4360*/  F2FP.PACK_AB R107, R236, R233 ;  /* 0x000000e9ec6b723e */ /* 0x000fe200000000ff */
[----:B------:R-:W-:Y:S02]  /*4370*/  FFMA.FTZ R105, R112, R106, R121 ;  /* 0x0000006a70697223 */ /* 0x000fe40000010079 */
[----:B------:R-:W-:Y:S02]  /*4380*/  FFMA.FTZ R106, R114, R232, R123 ;  /* 0x000000e8726a7223 */ /* 0x000fe4000001007b */
[----:B------:R-:W-:Y:S02]  /*4390*/  FFMA.FTZ R233, R117, R234, R124 ;  /* 0x000000ea75e97223 */ /* 0x000fe4000001007c */
[----:B------:R-:W-:Y:S02]  /*43a0*/  FFMA.FTZ R232, R115, R231, R122 ;  /* 0x000000e773e87223 */ /* 0x000fe4000001007a */
[----:B------:R-:W-:Y:S01]  /*43b0*/  FFMA.FTZ R231, R113, R104, R120 ;  /* 0x0000006871e77223 */ /* 0x000fe20000010078 */
[----:B------:R-:W-:-:S02]  /*43c0*/  F2FP.PACK_AB R106, R233, R106 ;  /* 0x0000006ae96a723e */ /* 0x000fc400000000ff */
[----:B------:R-:W-:Y:S01]  /*43d0*/  F2FP.PACK_AB R105, R232, R105 ;  /* 0x00000069e869723e */ /* 0x000fe200000000ff */
[----:B------:R-:W-:Y:S01]  /*43e0*/  IMAD.WIDE.U32 R232, R224, R235, c[0x0][0x208] ;  /* 0x00008200e0e87625 */ /* 0x000fe200078e00eb */
[----:B------:R-:W-:-:S03]  /*43f0*/  F2FP.PACK_AB R104, R231, R230 ;  /* 0x000000e6e768723e */ /* 0x000fc600000000ff */
[C---:B------:R-:W-:Y:S01]  /*4400*/  IMAD.WIDE.U32 R230, R224.reuse, R235, c[0x0][0x210] ;  /* 0x00008400e0e67625 */ /* 0x040fe200078e00eb */
[----:B------:R0:W-:Y:S01]  /*4410*/  STG.E.128 [R232.64], R100 ;  /* 0x00000064e8007986 */ /* 0x0001e2000c101d04 */
[----:B------:R-:W-:-:S03]  /*4420*/  IADD3 R224, R224, 0x80, RZ ;  /* 0x00000080e0e07810 */ /* 0x000fc60007ffe0ff */
[----:B------:R0:W-:Y:S04]  /*4430*/  STG.E.128 [R230.64], R104 ;  /* 0x00000068e6007986 */ /* 0x0001e8000c101d04 */
.L_x_19829:
[----:B------:R-:W-:Y:S05]  /*4440*/  BSYNC B0 ;  /* 0x0000000000007941 */ /* 0x000fea0003800000 */
.L_x_19828:
        /* <DEDUP_REMOVED lines=32> */
[----:B------:R-:W-:-:S02]  /*4650*/  HFMA2.MMA R235, -RZ, RZ, 0, 9.5367431640625e-07 ;  /* 0x00000010ffeb7435 */ /* 0x000fc400000001ff */
        /* <DEDUP_REMOVED lines=16> */
.L_x_19831:
[----:B------:R-:W-:Y:S05]  /*4760*/  BSYNC B0 ;  /* 0x0000000000007941 */ /* 0x000fea0003800000 */
.L_x_19830:
        /* <DEDUP_REMOVED lines=48> */
.L_x_19833:
[----:B------:R-:W-:Y:S05]  /*4a70*/  BSYNC B0 ;  /* 0x0000000000007941 */ /* 0x000fea0003800000 */
.L_x_19832:
        /* <DEDUP_REMOVED lines=47> */
.L_x_19835:
[----:B------:R-:W-:Y:S05]  /*4d70*/  BSYNC B0 ;  /* 0x0000000000007941 */ /* 0x000fea0003800000 */
.L_x_19834:
[----:B------:R-:W-:Y:S02]  /*4d80*/  IADD3 R227, R227, c[0x0][0x160], RZ ;  /* 0x00005800e3e37a10 */ /* 0x000fe40007ffe0ff */
[----:B------:R-:W-:Y:S02]  /*4d90*/  LOP3.LUT P4, RZ, R225, 0xff, RZ, 0xc0, !PT ;  /* 0x000000ffe1ff7812 */ /* 0x000fe4000788c0ff */
[----:B------:R-:W-:-:S02]  /*4da0*/  ISETP.GE.AND P3, PT, R227, c[0x0][0x164], PT ;  /* 0x00005900e3007a0c */ /* 0x000fc40003f66270 */
[----:B------:R-:W-:-:S11]  /*4db0*/  SEL R225, RZ, 0x1, P4 ;  /* 0x00000001ffe17807 */ /* 0x000fd60002000000 */
[----:B01---5:R-:W-:Y:S01]  /*4dc0*/  @P3 CALL.REL.NOINC `(.L_x_19836) ;  /* 0x0000001000003944 */ /* 0x023fe20003c00000 */
[----:B------:R-:W-:Y:S05]  /*4dd0*/  BRA `(.L_x_19837) ;  /* 0xffffc6c000007947 */ /* 0x000fea000383ffff */
.L_x_19836:
[----:B------:R-:W-:Y:S05]  /*4de0*/  EXIT ;  /* 0x000000000000794d */ /* 0x000fea0003800000 */
.L_x_19824:
[----:B------:R-:W-:Y:S01]  /*4df0*/  HFMA2.MMA R106, -RZ, RZ, 0, 1.847743988037109375e-06 ;  /* 0x0000001fff6a7435 */ /* 0x000fe200000001ff */
[----:B------:R-:W-:Y:S02]  /*4e00*/  MOV R228, 0x1 ;  /* 0x0000000100e47802 */ /* 0x000fe40000000f00 */
[----:B------:R-:W-:Y:S02]  /*4e10*/  MOV R107, 0xffffffff ;  /* 0xffffffff006b7802 */ /* 0x000fe40000000f00 */
[----:B------:R-:W-:Y:S02]  /*4e20*/  MOV R102, 0x4e40 ;  /* 0x00004e4000667802 */ /* 0x000fe40000000f00 */
[----:B-----5:R-:W-:Y:S05]  /*4e30*/  CALL.REL.NOINC `($__internal_48_$__cuda_sm70_shflsync_bfly_p) ;  /* 0x000008b000007944 */ /* 0x020fea0003c00000 */
[----:B-1----:R-:W-:Y:S01]  /*4e40*/  MOV R100, R228 ;  /* 0x000000e400647202 */ /* 0x002fe20000000f00 */
[----:B0-----:R-:W-:Y:S05]  /*4e50*/  BRA `(.L_x_19838) ;  /* 0xffffe56000007947 */ /* 0x001fea000383ffff */
.L_x_19825:
[----:B------:R-:W-:Y:S01]  /*4e60*/  HFMA2.MMA R228, -RZ, RZ, 0, 1.1920928955078125e-07 ;  /* 0x00000002ffe47435 */ /* 0x000fe200000001ff */
[----:B------:R-:W-:Y:S02]  /*4e70*/  MOV R106, 0x1f ;  /* 0x0000001f006a7802 */ /* 0x000fe40000000f00 */
[----:B------:R-:W-:Y:S02]  /*4e80*/  MOV R107, 0xffffffff ;  /* 0xffffffff006b7802 */ /* 0x000fe40000000f00 */
[----:B------:R-:W-:-:S02]  /*4e90*/  MOV R102, 0x4eb0 ;  /* 0x00004eb000667802 */ /* 0x000fc40000000f00 */
[----:B-----5:R-:W-:Y:S05]  /*4ea0*/  CALL.REL.NOINC `($__internal_48_$__cuda_sm70_shflsync_bfly_p) ;  /* 0x0000084000007944 */ /* 0x020fea0003c00000 */
[----:B01----:R-:W-:Y:S01]  /*4eb0*/  FADD.FTZ R101, R101, R228 ;  /* 0x000000e465657221 */ /* 0x003fe20000010000 */
[----:B------:R-:W-:Y:S01]  /*4ec0*/  HFMA2.MMA R228, -RZ, RZ, 0, 2.384185791015625e-07 ;  /* 0x00000004ffe47435 */ /* 0x000fe200000001ff */
[----:B------:R-:W-:-:S02]  /*4ed0*/  MOV R106, 0x1f ;  /* 0x0000001f006a7802 */ /* 0x000fc40000000f00 */
[----:B------:R-:W-:Y:S02]  /*4ee0*/  MOV R107, 0xffffffff ;  /* 0xffffffff006b7802 */ /* 0x000fe40000000f00 */
[----:B------:R-:W-:Y:S02]  /*4ef0*/  MOV R102, 0x4f10 ;  /* 0x00004f1000667802 */ /* 0x000fe40000000f00 */
[----:B------:R-:W-:Y:S05]  /*4f00*/  CALL.REL.NOINC `($__internal_48_$__cuda_sm70_shflsync_bfly_p) ;  /* 0x000007e000007944 */ /* 0x000fea0003c00000 */
[----:B01----:R-:W-:Y:S01]  /*4f10*/  FADD.FTZ R101, R101, R228 ;  /* 0x000000e465657221 */ /* 0x003fe20000010000 */
[----:B------:R-:W-:Y:S01]  /*4f20*/  HFMA2.MMA R228, -RZ, RZ, 0, 4.76837158203125e-07 ;  /* 0x00000008ffe47435 */ /* 0x000fe200000001ff */
[----:B------:R-:W-:Y:S02]  /*4f30*/  MOV R106, 0x1f ;  /* 0x0000001f006a7802 */ /* 0x000fe40000000f00 */
[----:B------:R-:W-:Y:S02]  /*4f40*/  MOV R107, 0xffffffff ;  /* 0xffffffff006b7802 */ /* 0x000fe40000000f00 */
[----:B------:R-:W-:Y:S02]  /*4f50*/  MOV R102, 0x4f70 ;  /* 0x00004f7000667802 */ /* 0x000fe40000000f00 */
[----:B------:R-:W-:Y:S05]  /*4f60*/  CALL.REL.NOINC `($__internal_48_$__cuda_sm70_shflsync_bfly_p) ;  /* 0x0000078000007944 */ /* 0x000fea0003c00000 */
[----:B01----:R-:W-:Y:S01]  /*4f70*/  FADD.FTZ R101, R101, R228 ;  /* 0x000000e465657221 */ /* 0x003fe20000010000 */
[----:B------:R-:W-:Y:S01]  /*4f80*/  HFMA2.MMA R228, -RZ, RZ, 0, 9.5367431640625e-07 ;  /* 0x00000010ffe47435 */ /* 0x000fe200000001ff */
[----:B------:R-:W-:-:S02]  /*4f90*/  MOV R106, 0x1f ;  /* 0x0000001f006a7802 */ /* 0x000fc40000000f00 */
[----:B------:R-:W-:Y:S02]  /*4fa0*/  MOV R107, 0xffffffff ;  /* 0xffffffff006b7802 */ /* 0x000fe40000000f00 */
[----:B------:R-:W-:Y:S02]  /*4fb0*/  MOV R102, 0x4fd0 ;  /* 0x00004fd000667802 */ /* 0x000fe40000000f00 */
[----:B------:R-:W-:Y:S05]  /*4fc0*/  CALL.REL.NOINC `($__internal_48_$__cuda_sm70_shflsync_bfly_p) ;  /* 0x0000072000007944 */ /* 0x000fea0003c00000 */
        /* <DEDUP_REMOVED lines=87> */
[----:B------:R-:W-:Y:S05]  /*5540*/  CALL.REL.NOINC `($__internal_48_$__cuda_sm70_shflsync_bfly_p) ;  /* 0x000001a000007944 */ /* 0x000fea0003c00000 */
[----:B01----:R-:W-:Y:S01]  /*5550*/  FADD.FTZ R101, R101, R228 ;  /* 0x000000e465657221 */ /* 0x003fe20000010000 */
[----:B------:R-:W-:Y:S01]  /*5560*/  HFMA2.MMA R228, -RZ, RZ, 0, 1.1920928955078125e-07 ;  /* 0x00000002ffe47435 */ /* 0x000fe200000001ff */
[----:B------:R-:W-:Y:S02]  /*5570*/  MOV R106, 0x1f ;  /* 0x0000001f006a7802 */ /* 0x000fe40000000f00 */
[----:B------:R-:W-:Y:S02]  /*5580*/  MOV R107, 0xffffffff ;  /* 0xffffffff006b7802 */ /* 0x000fe40000000f00 */
[----:B------:R-:W-:Y:S02]  /*5590*/  MOV R102, 0x55b0 ;  /* 0x000055b000667802 */ /* 0x000fe40000000f00 */
[----:B------:R-:W-:Y:S05]  /*55a0*/  CALL.REL.NOINC `($__internal_48_$__cuda_sm70_shflsync_bfly_p) ;  /* 0x0000014000007944 */ /* 0x000fea0003c00000 */
[----:B01----:R-:W-:Y:S01]  /*55b0*/  FADD.FTZ R101, R101, R228 ;  /* 0x000000e465657221 */ /* 0x003fe20000010000 */
[----:B------:R-:W-:Y:S01]  /*55c0*/  HFMA2.MMA R228, -RZ, RZ, 0, 2.384185791015625e-07 ;  /* 0x00000004ffe47435 */ /* 0x000fe200000001ff */
[----:B------:R-:W-:Y:S02]  /*55d0*/  MOV R106, 0x1f ;  /* 0x0000001f006a7802 */ /* 0x000fe40000000f00 */
[----:B------:R-:W-:-:S02]  /*55e0*/  MOV R107, 0xffffffff ;  /* 0xffffffff006b7802 */ /* 0x000fc40000000f00 */
        /* <DEDUP_REMOVED lines=8> */
[----:B-1----:R-:W-:Y:S01]  /*5670*/  FADD.FTZ R105, R101, R228 ;  /* 0x000000e465697221 */ /* 0x002fe20000010000 */
[----:B------:R-:W-:Y:S01]  /*5680*/  HFMA2.MMA R228, -RZ, RZ, 0, 9.5367431640625e-07 ;  /* 0x00000010ffe47435 */ /* 0x000fe200000001ff */
[----:B0-----:R-:W-:Y:S02]  /*5690*/  MOV R106, 0x1f ;  /* 0x0000001f006a7802 */ /* 0x001fe40000000f00 */
[----:B------:R-:W-:-:S02]  /*56a0*/  MOV R107, 0xffffffff ;  /* 0xffffffff006b7802 */ /* 0x000fc40000000f00 */
[----:B------:R-:W-:Y:S02]  /*56b0*/  MOV R101, R105 ;  /* 0x0000006900657202 */ /* 0x000fe40000000f00 */
[----:B------:R-:W-:Y:S02]  /*56c0*/  MOV R102, 0x56e0 ;  /* 0x000056e000667802 */ /* 0x000fe40000000f00 */
[----:B------:R-:W-:Y:S05]  /*56d0*/  CALL.REL.NOINC `($__internal_48_$__cuda_sm70_shflsync_bfly_p) ;  /* 0x0000001000007944 */ /* 0x000fea0003c00000 */
[----:B01----:R-:W-:Y:S05]  /*56e0*/  BRA `(.L_x_19839) ;  /* 0xffffe32000007947 */ /* 0x003fea000383ffff */
        .weak           $__internal_48_$__cuda_sm70_shflsync_bfly_p
        .type           $__internal_48_$__cuda_sm70_shflsync_bfly_p,@function
        .size           $__internal_48_$__cuda_sm70_shflsync_bfly_p,(.L_x_32988 - $__internal_48_$__cuda_sm70_shflsync_bfly_p)
$__internal_48_$__cuda_sm70_shflsync_bfly_p:
[----:B------:R-:W-:Y:S01]  /*56f0*/  HFMA2.MMA R103, -RZ, RZ, 0, 0 ;  /* 0x00000000ff677435 */ /* 0x000fe200000001ff */
[----:B------:R-:W-:Y:S04]  /*5700*/  WARPSYNC R107 ;  /* 0x0000006b00007348 */ /* 0x000fe80003800000 */
[----:B------:R0:W1:Y:S01]  /*5710*/  SHFL.BFLY PT, R228, R101, R228, R106 ;  /* 0x0c0000e465e47389 */ /* 0x00006200000e006a */
[----:B------:R-:W-:Y:S05]  /*5720*/  RET.REL.NODEC R102 `(_ZN10layer_norm31ln_parallel_residual_fwd_kernelINS_13Kernel_traitsI6__halfS2_fS2_fjLj5120ELj1ELj1ELj4ELj16ENS_18Kernel_traits_baseILj5120ES2_S2_fS2_fjLj128EEEEELb0ELb0ELb0EEEvNS_9FwdParamsE) ;  /* 0xffffa8d066007950 */ /* 0x000fea0003c3ffff */
.L_x_19840:
        /* <DEDUP_REMOVED lines=13> */
.L_x_32988:


//--------------------- .text._ZN10layer_norm31ln_parallel_residual_fwd_kernelINS_13Kernel_traitsI6__halfS2_fS2_fjLj5120ELj1ELj1ELj4ELj16ENS_18Kernel_traits_baseILj5120ES2_S2_fS2_fjLj128EEEEELb0ELb0ELb1EEEvNS_9FwdParamsE --------------------------
	.section	.text._ZN10layer_norm31ln_parallel_residual_fwd_kernelINS_13Kernel_traitsI6__halfS2_fS2_fjLj5120ELj1ELj1ELj4ELj16ENS_18Kernel_traits_baseILj5120ES2_S2_fS2_fjLj128EEEEELb0ELb0ELb1EEEvNS_9FwdParamsE,"ax",@progbits
	.sectioninfo	@"SHI_REGISTERS=229"
	.align	128
        .global         _ZN10layer_norm31ln_parallel_residual_fwd_kernelINS_13Kernel_traitsI6__halfS2_fS2_fjLj5120ELj1ELj1ELj4ELj16ENS_18Kernel_traits_baseILj5120ES2_S2_fS2_fjLj128EEEEELb0ELb0ELb1EEEvNS_9FwdParamsE
        .type           _ZN10layer_norm31ln_parallel_residual_fwd_kernelINS_13Kernel_traitsI6__halfS2_fS2_fjLj5120ELj1ELj1ELj4ELj16ENS_18Kernel_traits_baseILj5120ES2_S2_fS2_fjLj128EEEEELb0ELb0ELb1EEEvNS_9FwdParamsE,@function
        .size           _ZN10layer_norm31ln_parallel_residual_fwd_kernelINS_13Kernel_traitsI6__halfS2_fS2_fjLj5120ELj1ELj1ELj4ELj16ENS_18Kernel_traits_baseILj5120ES2_S2_fS2_fjLj128EEEEELb0ELb0ELb1EEEvNS_9FwdParamsE,(.L_x_32989 - _ZN10layer_norm31ln_parallel_residual_fwd_kernelINS_13Kernel_traitsI6__halfS2_fS2_fjLj5120ELj1ELj1ELj4ELj16ENS_18Kernel_traits_baseILj5120ES2_S2_fS2_fjLj128EEEEELb0ELb0ELb1EEEvNS_9FwdParamsE)
        .other          _ZN10layer_norm31ln_parallel_residual_fwd_kernelINS_13Kernel_traitsI6__halfS2_fS2_fjLj5120ELj1ELj1ELj4ELj16ENS_18Kernel_traits_baseILj5120ES2_S2_fS2_fjLj128EEEEELb0ELb0ELb1EEEvNS_9FwdParamsE,@"STO_CUDA_ENTRY STV_DEFAULT"
_ZN10layer_norm31ln_parallel_residual_fwd_kernelINS_13Kernel_traitsI6__halfS2_fS2_fjLj5120ELj1ELj1ELj4ELj16ENS_18Kernel_traits_baseILj5120ES2_S2_fS2_fjLj128EEEEELb0ELb0ELb1EEEvNS_9FwdParamsE:
.text._ZN10layer_norm31ln_parallel_residual_fwd_kernelINS_13Kernel_traitsI6__halfS2_fS2_fjLj5120ELj1ELj1ELj4ELj16ENS_18Kernel_traits_baseILj5120ES2_S2_fS2_fjLj128EEEEELb0ELb0ELb1EEEvNS_9FwdParamsE:
        /* <DEDUP_REMOVED lines=42> */
[--C-:B------:R-:W-:Y:S01]  /*02a0*/  HADD2.F32 R0, -RZ, R48.reuse.H0_H0 ;  /* 0x20000030ff007230 */ /* 0x100fe20000004100 */
[----:B------:R0:W5:Y:S01]  /*02b0*/  LDG.E.128 R112, [R2.64+0x800] ;  /* 0x0008000402707981 */ /* 0x000162000c1e1d00 */
[----:B------:R-:W-:Y:S01]  /*02c0*/  HADD2.F32 R136, -RZ, R48.H1_H1 ;  /* 0x30000030ff887230 */ /* 0x000fe20000004100 */
        /* <DEDUP_REMOVED lines=20> */
[--C-:B------:R-:W-:Y:S01]  /*0410*/  HADD2.F32 R133, -RZ, R8.reuse.H0_H0 ;  /* 0x20000008ff857230 */ /* 0x100fe20000004100 */
[----:B------:R-:W-:Y:S01]  /*0420*/  LEA R176, R176, 0x4, 0x2 ;  /* 0x00000004b0b07811 */ /* 0x000fe200078e10ff */
[----:B------:R-:W-:Y:S01]  /*0430*/  HADD2.F32 R132, -RZ, R8.H1_H1 ;  /* 0x30000008ff847230 */ /* 0x000fe20000004100 */
[----:B------:R1:W5:Y:S01]  /*0440*/  LDG.E.128 R104, [R4.64] ;  /* 0x0000000404687981 */ /* 0x000362000c1e1d00 */
[--C-:B------:R-:W-:Y:S01]  /*0450*/  HADD2.F32 R39, -RZ, R9.reuse.H0_H0 ;  /* 0x20000009ff277230 */ /* 0x100fe20000004100 */
[----:B------:R-:W-:Y:S01]  /*0460*/  LOP3.LUT R175, R135, 0x1f, RZ, 0xc0, !PT ;  /* 0x0000001f87af7812 */ /* 0x000fe200078ec0ff */
[----:B------:R-:W-:Y:S01]  /*0470*/  HADD2.F32 R38, -RZ, R9.H1_H1 ;  /* 0x30000009ff267230 */ /* 0x000fe20000004100 */
[----:B------:R1:W5:Y:S01]  /*0480*/  LDG.E.128 R100, [R4.64+0x800] ;  /* 0x0008000404647981 */ /* 0x000362000c1e1d00 */
[--C-:B------:R-:W-:Y:S01]  /*0490*/  HADD2.F32 R37, -RZ, R10.reuse.H0_H0 ;  /* 0x2000000aff257230 */ /* 0x100fe20000004100 */
[----:B------:R-:W-:Y:S01]  /*04a0*/  LOP3.LUT R194, R194, 0x3, RZ, 0xc0, !PT ;  /* 0x00000003c2c27812 */ /* 0x000fe200078ec0ff */
[----:B------:R-:W-:Y:S01]  /*04b0*/  HADD2.F32 R36, -RZ, R10.H1_H1 ;  /* 0x3000000aff247230 */ /* 0x000fe20000004100 */
[----:B------:R1:W5:Y:S01]  /*04c0*/  LDG.E.128 R96, [R4.64+0x1000] ;  /* 0x0010000404607981 */ /* 0x000362000c1e1d00 */
[--C-:B------:R-:W-:Y:S01]  /*04d0*/  HADD2.F32 R35, -RZ, R11.reuse.H0_H0 ;  /* 0x2000000bff237230 */ /* 0x100fe20000004100 */
[----:B------:R-:W-:Y:S01]  /*04e0*/  ULDC.U8 UR6, c[0x0][0x1f0] ;  /* 0x00007c0000067ab9 */ /* 0x000fe20000000000 */
        /* <DEDUP_REMOVED lines=29> */
[--C-:B-1----:R-:W-:Y:S02]  /*06c0*/  HADD2.F32 R5, -RZ, R70.reuse.H0_H0 ;  /* 0x20000046ff057230 */ /* 0x102fe40000004100 */
[----:B------:R-:W-:-:S02]  /*06d0*/  HADD2.F32 R4, -RZ, R70.H1_H1 ;  /* 0x30000046ff047230 */ /* 0x000fc40000004100 */
[--C-:B0-----:R-:W-:Y:S02]  /*06e0*/  HADD2.F32 R3, -RZ, R71.reuse.H0_H0 ;  /* 0x20000047ff037230 */ /* 0x101fe40000004100 */
        /* <DEDUP_REMOVED lines=39> */
[--C-:B--2---:R-:W-:Y:S02]  /*0960*/  HADD2.F32 R180, -RZ, R126.reuse.H0_H0 ;  /* 0x2000007effb47230 */ /* 0x104fe40000004100 */
[----:B------:R-:W-:-:S02]  /*0970*/  HADD2.F32 R181, -RZ, R126.H1_H1 ;  /* 0x3000007effb57230 */ /* 0x000fc40000004100 */
[--C-:B---3--:R-:W-:Y:S02]  /*0980*/  HADD2.F32 R179, -RZ, R121.reuse.H0_H0 ;  /* 0x20000079ffb37230 */ /* 0x108fe40000004100 */
[----:B------:R-:W-:Y:S02]  /*0990*/  HADD2.F32 R126, -RZ, R121.H1_H1 ;  /* 0x30000079ff7e7230 */ /* 0x000fe40000004100 */
[----:B------:R-:W-:Y:S02]  /*09a0*/  HADD2.F32 R174, -RZ, R125.H0_H0 ;  /* 0x2000007dffae7230 */ /* 0x000fe40000004100 */
[--C-:B------:R-:W-:Y:S02]  /*09b0*/  HADD2.F32 R121, -RZ, R122.reuse.H0_H0 ;  /* 0x2000007aff797230 */ /* 0x100fe40000004100 */
[----:B------:R-:W-:Y:S02]  /*09c0*/  HADD2.F32 R182, -RZ, R122.H1_H1 ;  /* 0x3000007affb67230 */ /* 0x000fe40000004100 */
[----:B----4-:R-:W-:-:S02]  /*09d0*/  HADD2.F32 R186, -RZ, R46.H0_H0 ;  /* 0x2000002effba7230 */ /* 0x010fc40000004100 */
[----:B------:R-:W-:Y:S02]  /*09e0*/  HADD2.F32 R189, -RZ, R46.H1_H1 ;  /* 0x3000002effbd7230 */ /* 0x000fe40000004100 */
[--C-:B------:R-:W-:Y:S02]  /*09f0*/  HADD2.F32 R193, -RZ, R42.reuse.H0_H0 ;  /* 0x2000002affc17230 */ /* 0x100fe40000004100 */
[----:B------:R-:W-:Y:S01]  /*0a00*/  HADD2.F32 R190, -RZ, R42.H1_H1 ;  /* 0x3000002affbe7230 */ /* 0x000fe20000004100 */
[----:B------:R-:W-:Y:S01]  /*0a10*/  PRMT R42, R48, 0x7610, R42 ;  /* 0x00007610302a7816 */ /* 0x000fe2000000002a */
        /* <DEDUP_REMOVED lines=9> */
[----:B------:R-:W-:Y:S02]  /*0ab0*/  HADD2.F32 R192, -RZ, R120.H1_H1 ;  /* 0x30000078ffc07230 */ /* 0x000fe40000004100 */
.L_x_19924:
[----:B------:R-:W-:Y:S01]  /*0ac0*/  IMAD R40, R177, c[0x0][0x168], RZ ;  /* 0x00005a00b1287a24 */ /* 0x000fe200078e02ff */
[----:B------:R-:W-:Y:S02]  /*0ad0*/  ISETP.NE.U32.AND P0, PT, RZ, c[0x0][0x178], PT ;  /* 0x00005e00ff007a0c */ /* 0x000fe40003f05070 */
[----:B------:R-:W-:Y:S02]  /*0ae0*/  ISETP.NE.U32.AND P1, PT, RZ, c[0x0][0x180], PT ;  /* 0x00006000ff007a0c */ /* 0x000fe40003f25070 */
[----:B------:R-:W-:Y:S02]  /*0af0*/  SHF.R.S32.HI R41, RZ, 0x1f, R40 ;  /* 0x0000001fff297819 */ /* 0x000fe40000011428 */
[----:B------:R-:W-:Y:S02]  /*0b00*/  ISETP.NE.AND.EX P0, PT, RZ, c[0x0][0x17c], PT, P0 ;  /* 0x00005f00ff007a0c */ /* 0x000fe40003f05300 */
[----:B------:R-:W-:Y:S02]  /*0b10*/  ISETP.NE.AND.EX P1, PT, RZ, c[0x0][0x184], PT, P1 ;  /* 0x00006100ff007a0c */ /* 0x000fe40003f25310 */
[----:B------:R-:W-:-:S02]  /*0b20*/  LEA.HI R41, R41, R40, RZ, 0x3 ;  /* 0x0000002829297211 */ /* 0x000fc400078f18ff */
        /* <DEDUP_REMOVED lines=18> */
.L_x_19841:
[----:B0----5:R-:W-:-:S05]  /*0c50*/  HADD2.F32 R41, -RZ, R92.H0_H0 ;  /* 0x2000005cff297230 */ /* 0x021fca0000004100 */
[----:B------:R-:W-:-:S04]  /*0c60*/  FADD.FTZ R80, R80, R41 ;  /* 0x0000002950507221 */ /* 0x000fc80000010000 */
[----:B------:R-:W-:Y:S02]  /*0c70*/  @P1 FADD.FTZ R80, R88, R80 ;  /* 0x0000005058501221 */ /* 0x000fe40000010000 */
.L_x_19842:
[----:B------:R-:W-:Y:S01]  /*0c80*/  HADD2.F32 R81, -RZ, R76.H1_H1 ;  /* 0x3000004cff517230 */ /* 0x000fe20000004100 */
[----:B------:R-:W-:Y:S05]  /*0c90*/  @P2 BRA `(.L_x_19843) ;  /* 0x0000003000002947 */ /* 0x000fea0003800000 */
[----:B------:R-:W-:Y:S05]  /*0ca0*/  @!P1 BRA `(.L_x_19844) ;  /* 0x0000005000009947 */ /* 0x000fea0003800000 */
[----:B-----5:R-:W-:Y:S01]  /*0cb0*/  FADD.FTZ R81, R89, R81 ;  /* 0x0000005159517221 */ /* 0x020fe20000010000 */
[----:B------:R-:W-:Y:S05]  /*0cc0*/  BRA `(.L_x_19844) ;  /* 0x0000003000007947 */ /* 0x000fea0003800000 */
.L_x_19843:
[----:B-----5:R-:W-:-:S05]  /*0cd0*/  HADD2.F32 R40, -RZ, R92.H1_H1 ;  /* 0x3000005cff287230 */ /* 0x020fca0000004100 */
[----:B------:R-:W-:-:S04]  /*0ce0*/  FADD.FTZ R81, R81, R40 ;  /* 0x0000002851517221 */ /* 0x000fc80000010000 */
[----:B------:R-:W-:Y:S02]  /*0cf0*/  @P1 FADD.FTZ R81, R89, R81 ;  /* 0x0000005159511221 */ /* 0x000fe40000010000 */
.L_x_19844:
[----:B------:R-:W-:Y:S01]  /*0d00*/  HADD2.F32 R82, -RZ, R77.H0_H0 ;  /* 0x2000004dff527230 */ /* 0x000fe20000004100 */
[----:B------:R-:W-:Y:S05]  /*0d10*/  @P2 BRA `(.L_x_19845) ;  /* 0x0000003000002947 */ /* 0x000fea0003800000 */
[----:B------:R-:W-:Y:S05]  /*0d20*/  @!P1 BRA `(.L_x_19846) ;  /* 0x0000005000009947 */ /* 0x000fea0003800000 */
[----:B-----5:R-:W-:Y:S01]  /*0d30*/  FADD.FTZ R82, R90, R82 ;  /* 0x000000525a527221 */ /* 0x020fe20000010000 */
[----:B------:R-:W-:Y:S05]  /*0d40*/  BRA `(.L_x_19846) ;  /* 0x0000003000007947 */ /* 0x000fea0003800000 */
.L_x_19845:
[----:B-----5:R-:W-:-:S05]  /*0d50*/  HADD2.F32 R41, -RZ, R93.H0_H0 ;  /* 0x2000005dff297230 */ /* 0x020fca0000004100 */
[----:B------:R-:W-:-:S04]  /*0d60*/  FADD.FTZ R82, R82, R41 ;  /* 0x0000002952527221 */ /* 0x000fc80000010000 */
[----:B------:R-:W-:Y:S02]  /*0d70*/  @P1 FADD.FTZ R82, R90, R82 ;  /* 0x000000525a521221 */ /* 0x000fe40000010000 */
.L_x_19846:
[----:B------:R-:W-:Y:S01]  /*0d80*/  HADD2.F32 R83, -RZ, R77.H1_H1 ;  /* 0x3000004dff537230 */ /* 0x000fe20000004100 */
[----:B------:R-:W-:Y:S05]  /*0d90*/  @P2 BRA `(.L_x_19847) ;  /* 0x0000003000002947 */ /* 0x000fea0003800000 */
[----:B------:R-:W-:Y:S05]  /*0da0*/  @!P1 BRA `(.L_x_19848) ;  /* 0x0000005000009947 */ /* 0x000fea0003800000 */
[----:B-----5:R-:W-:Y:S01]  /*0db0*/  FADD.FTZ R83, R91, R83 ;  /* 0x000000535b537221 */ /* 0x020fe20000010000 */
[----:B------:R-:W-:Y:S05]  /*0dc0*/  BRA `(.L_x_19848) ;  /* 0x0000003000007947 */ /* 0x000fea0003800000 */
.L_x_19847:
[----:B-----5:R-:W-:-:S05]  /*0dd0*/  HADD2.F32 R40, -RZ, R93.H1_H1 ;  /* 0x3000005dff287230 */ /* 0x020fca0000004100 */
[----:B------:R-:W-:-:S04]  /*0de0*/  FADD.FTZ R83, R83, R40 ;  /* 0x0000002853537221 */ /* 0x000fc80000010000 */
[----:B------:R-:W-:Y:S02]  /*0df0*/  @P1 FADD.FTZ R83, R91, R83 ;  /* 0x000000535b531221 */ /* 0x000fe40000010000 */
.L_x_19848:
[----:B------:R-:W-:Y:S01]  /*0e00*/  HADD2.F32 R76, -RZ, R78.H0_H0 ;  /* 0x2000004eff4c7230 */ /* 0x000fe20000004100 */
[----:B------:R-:W-:Y:S05]  /*0e10*/  @P2 BRA `(.L_x_19849) ;  /* 0x0000003000002947 */ /* 0x000fea0003800000 */
[----:B------:R-:W-:Y:S05]  /*0e20*/  @!P1 BRA `(.L_x_19850) ;  /* 0x0000005000009947 */ /* 0x000fea0003800000 */
[----:B-----5:R-:W-:Y:S01]  /*0e30*/  FADD.FTZ R76, R84, R76 ;  /* 0x0000004c544c7221 */ /* 0x020fe20000010000 */
[----:B------:R-:W-:Y:S05]  /*0e40*/  BRA `(.L_x_19850) ;  /* 0x0000003000007947 */ /* 0x000fea0003800000 */
.L_x_19849:
[----:B-----5:R-:W-:-:S05]  /*0e50*/  HADD2.F32 R41, -RZ, R94.H0_H0 ;  /* 0x2000005eff297230 */ /* 0x020fca0000004100 */
[----:B------:R-:W-:-:S04]  /*0e60*/  FADD.FTZ R76, R76, R41 ;  /* 0x000000294c4c7221 */ /* 0x000fc80000010000 */
[----:B------:R-:W-:Y:S02]  /*0e70*/  @P1 FADD.FTZ R76, R84, R76 ;  /* 0x0000004c544c1221 */ /* 0x000fe40000010000 */
.L_x_19850:
[----:B------:R-:W-:Y:S01]  /*0e80*/  HADD2.F32 R77, -RZ, R78.H1_H1 ;  /* 0x3000004eff4d7230 */ /* 0x000fe20000004100 */
[----:B------:R-:W-:Y:S05]  /*0e90*/  @P2 BRA `(.L_x_19851) ;  /* 0x0000003000002947 */ /* 0x000fea0003800000 */
[----:B------:R-:W-:Y:S05]  /*0ea0*/  @!P1 BRA `(.L_x_19852) ;  /* 0x0000005000009947 */ /* 0x000fea0003800000 */
[----:B-----5:R-:W-:Y:S01]  /*0eb0*/  FADD.FTZ R77, R85, R77 ;  /* 0x0000004d554d7221 */ /* 0x020fe20000010000 */
[----:B------:R-:W-:Y:S05]  /*0ec0*/  BRA `(.L_x_19852) ;  /* 0x0000003000007947 */ /* 0x000fea0003800000 */
.L_x_19851:
[----:B-----5:R-:W-:-:S05]  /*0ed0*/  HADD2.F32 R40, -RZ, R94.H1_H1 ;  /* 0x3000005eff287230 */ /* 0x020fca0000004100 */
[----:B------:R-:W-:-:S04]  /*0ee0*/  FADD.FTZ R77, R77, R40 ;  /* 0x000000284d4d7221 */ /* 0x000fc80000010000 */
[----:B------:R-:W-:Y:S02]  /*0ef0*/  @P1 FADD.FTZ R77, R85, R77 ;  /* 0x0000004d554d1221 */ /* 0x000fe40000010000 */
.L_x_19852:
[----:B------:R-:W-:Y:S01]  /*0f00*/  HADD2.F32 R78, -RZ, R79.H0_H0 ;  /* 0x2000004fff4e7230 */ /* 0x000fe20000004100 */
[----:B------:R-:W-:Y:S05]  /*0f10*/  @P2 BRA `(.L_x_19853) ;  /* 0x0000003000002947 */ /* 0x000fea0003800000 */
[----:B------:R-:W-:Y:S05]  /*0f20*/  @!P1 BRA `(.L_x_19854) ;  /* 0x0000005000009947 */ /* 0x000fea0003800000 */
[----:B-----5:R-:W-:Y:S01]  /*0f30*/  FADD.FTZ R78, R86, R78 ;  /* 0x0000004e564e7221 */ /* 0x020fe20000010000 */
[----:B------:R-:W-:Y:S05]  /*0f40*/  BRA `(.L_x_19854) ;  /* 0x0000003000007947 */ /* 0x000fea0003800000 */
.L_x_19853:
[----:B-----5:R-:W-:-:S05]  /*0f50*/  HADD2.F32 R41, -RZ, R95.H0_H0 ;  /* 0x2000005fff297230 */ /* 0x020fca0000004100 */
[----:B------:R-:W-:-:S04]  /*0f60*/  FADD.FTZ R78, R78, R41 ;  /* 0x000000294e4e7221 */ /* 0x000fc80000010000 */
[----:B------:R-:W-:Y:S02]  /*0f70*/  @P1 FADD.FTZ R78, R86, R78 ;  /* 0x0000004e564e1221 */ /* 0x000fe40000010000 */
.L_x_19854:
[----:B------:R-:W-:Y:S01]  /*0f80*/  HADD2.F32 R79, -RZ, R79.H1_H1 ;  /* 0x3000004fff4f7230 */ /* 0x000fe20000004100 */
[----:B------:R-:W-:Y:S05]  /*0f90*/  @P2 BRA `(.L_x_19855) ;  /* 0x0000003000002947 */ /* 0x000fea0003800000 */
[----:B------:R-:W-:Y:S05]  /*0fa0*/  @!P1 BRA `(.L_x_19856) ;  /* 0x0000005000009947 */ /* 0x000fea0003800000 */
[----:B-----5:R-:W-:Y:S01]  /*0fb0*/  FADD.FTZ R79, R87, R79 ;  /* 0x0000004f574f7221 */ /* 0x020fe20000010000 */
[----:B------:R-:W-:Y:S05]  /*0fc0*/  BRA `(.L_x_19856) ;  /* 0x0000003000007947 */ /* 0x000fea0003800000 */
.L_x_19855:
[----:B-----5:R-:W-:-:S05]  /*0fd0*/  HADD2.F32 R40, -RZ, R95.H1_H1 ;  /* 0x3000005fff287230 */ /* 0x020fca0000004100 */
[----:B------:R-:W-:-:S04]  /*0fe0*/  FADD.FTZ R79, R79, R40 ;  /* 0x000000284f4f7221 */ /* 0x000fc80000010000 */
[----:B------:R-:W-:Y:S02]  /*0ff0*/  @P1 FADD.FTZ R79, R87, R79 ;  /* 0x0000004f574f1221 */ /* 0x000fe40000010000 */
.L_x_19856:
        /* <DEDUP_REMOVED lines=14> */
[----:B--2---:R-:W-:Y:S01]  /*10e0*/  HADD2.F32 R72, -RZ, R68.H0_H0 ;  /* 0x20000044ff487230 */ /* 0x004fe20000004100 */
[----:B------:R-:W-:Y:S05]  /*10f0*/  @P2 BRA `(.L_x_19857) ;  /* 0x0000003000002947 */ /* 0x000fea0003800000 */
[----:B0-----:R-:W-:Y:S05]  /*1100*/  @!P1 BRA `(.L_x_19858) ;  /* 0x0000005000009947 */ /* 0x001fea0003800000 */
[----:B-----5:R-:W-:Y:S01]  /*1110*/  FADD.FTZ R72, R88, R72 ;  /* 0x0000004858487221 */ /* 0x020fe20000010000 */
[----:B------:R-:W-:Y:S05]  /*1120*/  BRA `(.L_x_19858) ;  /* 0x0000003000007947 */ /* 0x000fea0003800000 */
.L_x_19857:
[----:B0----5:R-:W-:-:S05]  /*1130*/  HADD2.F32 R41, -RZ, R92.H0_H0 ;  /* 0x2000005cff297230 */ /* 0x021fca0000004100 */
[----:B------:R-:W-:-:S04]  /*1140*/  FADD.FTZ R72, R41, R72 ;  /* 0x0000004829487221 */ /* 0x000fc80000010000 */
[----:B------:R-:W-:Y:S02]  /*1150*/  @P1 FADD.FTZ R72, R88, R72 ;  /* 0x0000004858481221 */ /* 0x000fe40000010000 */
.L_x_19858:
[----:B------:R-:W-:Y:S01]  /*1160*/  HADD2.F32 R73, -RZ, R68.H1_H1 ;  /* 0x30000044ff497230 */ /* 0x000fe20000004100 */
[----:B------:R-:W-:Y:S05]  /*1170*/  @P2 BRA `(.L_x_19859) ;  /* 0x0000003000002947 */ /* 0x000fea0003800000 */
[----:B------:R-:W-:Y:S05]  /*1180*/  @!P1 BRA `(.L_x_19860) ;  /* 0x0000005000009947 */ /* 0x000fea0003800000 */
[----:B-----5:R-:W-:Y:S01]  /*1190*/  FADD.FTZ R73, R89, R73 ;  /* 0x0000004959497221 */ /* 0x020fe20000010000 */
[----:B------:R-:W-:Y:S05]  /*11a0*/  BRA `(.L_x_19860) ;  /* 0x0000003000007947 */ /* 0x000fea0003800000 */
.L_x_19859:
[----:B-----5:R-:W-:-:S05]  /*11b0*/  HADD2.F32 R40, -RZ, R92.H1_H1 ;  /* 0x3000005cff287230 */ /* 0x020fca0000004100 */
[----:B------:R-:W-:-:S04]  /*11c0*/  FADD.FTZ R73, R40, R73 ;  /* 0x0000004928497221 */ /* 0x000fc80000010000 */
[----:B------:R-:W-:Y:S02]  /*11d0*/  @P1 FADD.FTZ R73, R89, R73 ;  /* 0x0000004959491221 */ /* 0x000fe40000010000 */
.L_x_19860:
[----:B------:R-:W-:Y:S01]  /*11e0*/  HADD2.F32 R74, -RZ, R69.H0_H0 ;  /* 0x20000045ff4a7230 */ /* 0x000fe20000004100 */
[----:B------:R-:W-:Y:S05]  /*11f0*/  @P2 BRA `(.L_x_19861) ;  /* 0x0000003000002947 */ /* 0x000fea0003800000 */
[----:B------:R-:W-:Y:S05]  /*1200*/  @!P1 BRA `(.L_x_19862) ;  /* 0x0000005000009947 */ /* 0x000fea0003800000 */
[----:B-----5:R-:W-:Y:S01]  /*1210*/  FADD.FTZ R74, R90, R74 ;  /* 0x0000004a5a4a7221 */ /* 0x020fe20000010000 */
[----:B------:R-:W-:Y:S05]  /*1220*/  BRA `(.L_x_19862) ;  /* 0x0000003000007947 */ /* 0x000fea0003800000 */
.L_x_19861:
[----:B-----5:R-:W-:-:S05]  /*1230*/  HADD2.F32 R41, -RZ, R93.H0_H0 ;  /* 0x2000005dff297230 */ /* 0x020fca0000004100 */
[----:B------:R-:W-:-:S04]  /*1240*/  FADD.FTZ R74, R41, R74 ;  /* 0x0000004a294a7221 */ /* 0x000fc80000010000 */
[----:B------:R-:W-:Y:S02]  /*1250*/  @P1 FADD.FTZ R74, R90, R74 ;  /* 0x0000004a5a4a1221 */ /* 0x000fe40000010000 */
.L_x_19862:
[----:B------:R-:W-:Y:S01]  /*1260*/  HADD2.F32 R75, -RZ, R69.H1_H1 ;  /* 0x30000045ff4b7230 */ /* 0x000fe20000004100 */
[----:B------:R-:W-:Y:S05]  /*1270*/  @P2 BRA `(.L_x_19863) ;  /* 0x0000003000002947 */ /* 0x000fea0003800000 */
[----:B------:R-:W-:Y:S05]  /*1280*/  @!P1 BRA `(.L_x_19864) ;  /* 0x0000005000009947 */ /* 0x000fea0003800000 */
[----:B-----5:R-:W-:Y:S01]  /*1290*/  FADD.FTZ R75, R91, R75 ;  /* 0x0000004b5b4b7221 */ /* 0x020fe20000010000 */
[----:B------:R-:W-:Y:S05]  /*12a0*/  BRA `(.L_x_19864) ;  /* 0x0000003000007947 */ /* 0x000fea0003800000 */
.L_x_19863:
[----:B-----5:R-:W-:-:S05]  /*12b0*/  HADD2.F32 R40, -RZ, R93.H1_H1 ;  /* 0x3000005dff287230 */ /* 0x020fca0000004100 */
[----:B------:R-:W-:-:S04]  /*12c0*/  FADD.FTZ R75, R40, R75 ;  /* 0x0000004b284b7221 */ /* 0x000fc80000010000 */
[----:B------:R-:W-:Y:S02]  /*12d0*/  @P1 FADD.FTZ R75, R91, R75 ;  /* 0x0000004b5b4b1221 */ /* 0x000fe40000010000 */
.L_x_19864:
[----:B------:R-:W-:Y:S01]  /*12e0*/  HADD2.F32 R68, -RZ, R70.H0_H0 ;  /* 0x20000046ff447230 */ /* 0x000fe20000004100 */
[----:B------:R-:W-:Y:S05]  /*12f0*/  @P2 BRA `(.L_x_19865) ;  /* 0x0000003000002947 */ /* 0x000fea0003800000 */
[----:B------:R-:W-:Y:S05]  /*1300*/  @!P1 BRA `(.L_x_19866) ;  /* 0x0000005000009947 */ /* 0x000fea0003800000 */
[----:B-----5:R-:W-:Y:S01]  /*1310*/  FADD.FTZ R68, R84, R68 ;  /* 0x0000004454447221 */ /* 0x020fe20000010000 */
[----:B------:R-:W-:Y:S05]  /*1320*/  BRA `(.L_x_19866) ;  /* 0x0000003000007947 */ /* 0x000fea0003800000 */
.L_x_19865:
[----:B-----5:R-:W-:-:S05]  /*1330*/  HADD2.F32 R41, -RZ, R94.H0_H0 ;  /* 0x2000005eff297230 */ /* 0x020fca0000004100 */
[----:B------:R-:W-:-:S04]  /*1340*/  FADD.FTZ R68, R41, R68 ;  /* 0x0000004429447221 */ /* 0x000fc80000010000 */
[----:B------:R-:W-:Y:S02]  /*1350*/  @P1 FADD.FTZ R68, R84, R68 ;  /* 0x0000004454441221 */ /* 0x000fe40000010000 */
.L_x_19866:
[----:B------:R-:W-:Y:S01]  /*1360*/  HADD2.F32 R69, -RZ, R70.H1_H1 ;  /* 0x30000046ff457230 */ /* 0x000fe20000004100 */
[----:B------:R-:W-:Y:S05]  /*1370*/  @P2 BRA `(.L_x_19867) ;  /* 0x0000003000002947 */ /* 0x000fea0003800000 */
[----:B------:R-:W-:Y:S05]  /*1380*/  @!P1 BRA `(.L_x_19868) ;  /* 0x0000005000009947 */ /* 0x000fea0003800000 */
[----:B-----5:R-:W-:Y:S01]  /*1390*/  FADD.FTZ R69, R85, R69 ;  /* 0x0000004555457221 */ /* 0x020fe20000010000 */
[----:B------:R-:W-:Y:S05]  /*13a0*/  BRA `(.L_x_19868) ;  /* 0x0000003000007947 */ /* 0x000fea0003800000 */
.L_x_19867:
[----:B-----5:R-:W-:-:S05]  /*13b0*/  HADD2.F32 R40, -RZ, R94.H1_H1 ;  /* 0x3000005eff287230 */ /* 0x020fca0000004100 */
[----:B------:R-:W-:-:S04]  /*13c0*/  FADD.FTZ R69, R40, R69 ;  /* 0x0000004528457221 */ /* 0x000fc80000010000 */
[----:B------:R-:W-:Y:S02]  /*13d0*/  @P1 FADD.FTZ R69, R85, R69 ;  /* 0x0000004555451221 */ /* 0x000fe40000010000 */
.L_x_19868:
[----:B------:R-:W-:Y:S01]  /*13e0*/  HADD2.F32 R70, -RZ, R71.H0_H0 ;  /* 0x20000047ff467230 */ /* 0x000fe20000004100 */
[----:B------:R-:W-:Y:S05]  /*13f0*/  @P2 BRA `(.L_x_19869) ;  /* 0x0000003000002947 */ /* 0x000fea0003800000 */
[----:B------:R-:W-:Y:S05]  /*1400*/  @!P1 BRA `(.L_x_19870) ;  /* 0x0000005000009947 */ /* 0x000fea0003800000 */
[----:B-----5:R-:W-:Y:S01]  /*1410*/  FADD.FTZ R70, R86, R70 ;  /* 0x0000004656467221 */ /* 0x020fe20000010000 */
[----:B------:R-:W-:Y:S05]  /*1420*/  BRA `(.L_x_19870) ;  /* 0x0000003000007947 */ /* 0x000fea0003800000 */
.L_x_19869:
[----:B-----5:R-:W-:-:S05]  /*1430*/  HADD2.F32 R41, -RZ, R95.H0_H0 ;  /* 0x2000005fff297230 */ /* 0x020fca0000004100 */
[----:B------:R-:W-:-:S04]  /*1440*/  FADD.FTZ R70, R41, R70 ;  /* 0x0000004629467221 */ /* 0x000fc80000010000 */
[----:B------:R-:W-:Y:S02]  /*1450*/  @P1 FADD.FTZ R70, R86, R70 ;  /* 0x0000004656461221 */ /* 0x000fe40000010000 */
.L_x_19870:
[----:B------:R-:W-:Y:S01]  /*1460*/  HADD2.F32 R71, -RZ, R71.H1_H1 ;  /* 0x30000047ff477230 */ /* 0x000fe20000004100 */
[----:B------:R-:W-:Y:S05]  /*1470*/  @P2 BRA `(.L_x_19871) ;  /* 0x0000003000002947 */ /* 0x000fea0003800000 */
[----:B------:R-:W-:Y:S05]  /*1480*/  @!P1 BRA `(.L_x_19872) ;  /* 0x0000005000009947 */ /* 0x000fea0003800000 */
[----:B-----5:R-:W-:Y:S01]  /*1490*/  FADD.FTZ R71, R87, R71 ;  /* 0x0000004757477221 */ /* 0x020fe20000010000 */
[----:B------:R-:W-:Y:S05]  /*14a0*/  BRA `(.L_x_19872) ;  /* 0x0000003000007947 */ /* 0x000fea0003800000 */
.L_x_19871:
[----:B-----5:R-:W-:-:S05]  /*14b0*/  HADD2.F32 R40, -RZ, R95.H1_H1 ;  /* 0x3000005fff287230 */ /* 0x020fca0000004100 */
[----:B------:R-:W-:-:S04]  /*14c0*/  FADD.FTZ R71, R40, R71 ;  /* 0x0000004728477221 */ /* 0x000fc80000010000 */
[----:B------:R-:W-:Y:S02]  /*14d0*/  @P1 FADD.FTZ R71, R87, R71 ;  /* 0x0000004757471221 */ /* 0x000fe40000010000 */
.L_x_19872:
        /* <DEDUP_REMOVED lines=19> */
.L_x_19873:
[----:B0----5:R-:W-:-:S05]  /*1610*/  HADD2.F32 R41, -RZ, R92.H0_H0 ;  /* 0x2000005cff297230 */ /* 0x021fca0000004100 */
[----:B------:R-:W-:-:S04]  /*1620*/  FADD.FTZ R64, R41, R64 ;  /* 0x0000004029407221 */ /* 0x000fc80000010000 */
[----:B------:R-:W-:Y:S02]  /*1630*/  @P1 FADD.FTZ R64, R88, R64 ;  /* 0x0000004058401221 */ /* 0x000fe40000010000 */
.L_x_19874:
[----:B------:R-:W-:Y:S01]  /*1640*/  HADD2.F32 R65, -RZ, R60.H1_H1 ;  /* 0x3000003cff417230 */ /* 0x000fe20000004100 */
[----:B------:R-:W-:Y:S05]  /*1650*/  @P2 BRA `(.L_x_19875) ;  /* 0x0000003000002947 */ /* 0x000fea0003800000 */
[----:B------:R-:W-:Y:S05]  /*1660*/  @!P1 BRA `(.L_x_19876) ;  /* 0x0000005000009947 */ /* 0x000fea0003800000 */
[----:B-----5:R-:W-:Y:S01]  /*1670*/  FADD.FTZ R65, R89, R65 ;  /* 0x0000004159417221 */ /* 0x020fe20000010000 */
[----:B------:R-:W-:Y:S05]  /*1680*/  BRA `(.L_x_19876) ;  /* 0x0000003000007947 */ /* 0x000fea0003800000 */
.L_x_19875:
[----:B-----5:R-:W-:-:S05]  /*1690*/  HADD2.F32 R40, -RZ, R92.H1_H1 ;  /* 0x3000005cff287230 */ /* 0x020fca0000004100 */
[----:B------:R-:W-:-:S04]  /*16a0*/  FADD.FTZ R65, R40, R65 ;  /* 0x0000004128417221 */ /* 0x000fc80000010000 */
[----:B------:R-:W-:Y:S02]  /*16b0*/  @P1 FADD.FTZ R65, R89, R65 ;  /* 0x0000004159411221 */ /* 0x000fe40000010000 */
.L_x_19876:
[----:B------:R-:W-:Y:S01]  /*16c0*/  HADD2.F32 R66, -RZ, R61.H0_H0 ;  /* 0x2000003dff427230 */ /* 0x000fe20000004100 */
[----:B------:R-:W-:Y:S05]  /*16d0*/  @P2 BRA `(.L_x_19877) ;  /* 0x0000003000002947 */ /* 0x000fea0003800000 */
[----:B------:R-:W-:Y:S05]  /*16e0*/  @!P1 BRA `(.L_x_19878) ;  /* 0x0000005000009947 */ /* 0x000fea0003800000 */
[----:B-----5:R-:W-:Y:S01]  /*16f0*/  FADD.FTZ R66, R90, R66 ;  /* 0x000000425a427221 */ /* 0x020fe20000010000 */
[----:B------:R-:W-:Y:S05]  /*1700*/  BRA `(.L_x_19878) ;  /* 0x0000003000007947 */ /* 0x000fea0003800000 */
.L_x_19877:
[----:B-----5:R-:W-:-:S05]  /*1710*/  HADD2.F32 R41, -RZ, R93.H0_H0 ;  /* 0x2000005dff297230 */ /* 0x020fca0000004100 */
[----:B------:R-:W-:-:S04]  /*1720*/  FADD.FTZ R66, R41, R66 ;  /* 0x0000004229427221 */ /* 0x000fc80000010000 */
[----:B------:R-:W-:Y:S02]  /*1730*/  @P1 FADD.FTZ R66, R90, R66 ;  /* 0x000000425a421221 */ /* 0x000fe40000010000 */
.L_x_19878:
[----:B------:R-:W-:Y:S01]  /*1740*/  HADD2.F32 R67, -RZ, R61.H1_H1 ;  /* 0x3000003dff437230 */ /* 0x000fe20000004100 */
[----:B------:R-:W-:Y:S05]  /*1750*/  @P2 BRA `(.L_x_19879) ;  /* 0x0000003000002947 */ /* 0x000fea0003800000 */
[----:B------:R-:W-:Y:S05]  /*1760*/  @!P1 BRA `(.L_x_19880) ;  /* 0x0000005000009947 */ /* 0x000fea0003800000 */
[----:B-----5:R-:W-:Y:S01]  /*1770*/  FADD.FTZ R67, R91, R67 ;  /* 0x000000435b437221 */ /* 0x020fe20000010000 */
[----:B------:R-:W-:Y:S05]  /*1780*/  BRA `(.L_x_19880) ;  /* 0x0000003000007947 */ /* 0x000fea0003800000 */
.L_x_19879:
[----:B-----5:R-:W-:-:S05]  /*1790*/  HADD2.F32 R40, -RZ, R93.H1_H1 ;  /* 0x3000005dff287230 */ /* 0x020fca0000004100 */
[----:B------:R-:W-:-:S04]  /*17a0*/  FADD.FTZ R67, R40, R67 ;  /* 0x0000004328437221 */ /* 0x000fc80000010000 */
[----:B------:R-:W-:Y:S02]  /*17b0*/  @P1 FADD.FTZ R67, R91, R67 ;  /* 0x000000435b431221 */ /* 0x000fe40000010000 */
.L_x_19880:
[----:B------:R-:W-:Y:S01]  /*17c0*/  HADD2.F32 R60, -RZ, R62.H0_H0 ;  /* 0x2000003eff3c7230 */ /* 0x000fe20000004100 */
[----:B------:R-:W-:Y:S05]  /*17d0*/  @P2 BRA `(.L_x_19881) ;  /* 0x0000003000002947 */ /* 0x000fea0003800000 */
[----:B------:R-:W-:Y:S05]  /*17e0*/  @!P1 BRA `(.L_x_19882) ;  /* 0x0000005000009947 */ /* 0x000fea0003800000 */
[----:B-----5:R-:W-:Y:S01]  /*17f0*/  FADD.FTZ R60, R84, R60 ;  /* 0x0000003c543c7221 */ /* 0x020fe20000010000 */
[----:B------:R-:W-:Y:S05]  /*1800*/  BRA `(.L_x_19882) ;  /* 0x0000003000007947 */ /* 0x000fea0003800000 */
.L_x_19881:
[----:B-----5:R-:W-:-:S05]  /*1810*/  HADD2.F32 R41, -RZ, R94.H0_H0 ;  /* 0x2000005eff297230 */ /* 0x020fca0000004100 */
[----:B------:R-:W-:-:S04]  /*1820*/  FADD.FTZ R60, R41, R60 ;  /* 0x0000003c293c7221 */ /* 0x000fc80000010000 */
[----:B------:R-:W-:Y:S02]  /*1830*/  @P1 FADD.FTZ R60, R84, R60 ;  /* 0x0000003c543c1221 */ /* 0x000fe40000010000 */
.L_x_19882:
[----:B------:R-:W-:Y:S01]  /*1840*/  HADD2.F32 R61, -RZ, R62.H1_H1 ;  /* 0x3000003eff3d7230 */ /* 0x000fe20000004100 */
[----:B------:R-:W-:Y:S05]  /*1850*/  @P2 BRA `(.L_x_19883) ;  /* 0x0000003000002947 */ /* 0x000fea0003800000 */
[----:B------:R-:W-:Y:S05]  /*1860*/  @!P1 BRA `(.L_x_19884) ;  /* 0x0000005000009947 */ /* 0x000fea0003800000 */
[----:B-----5:R-:W-:Y:S01]  /*1870*/  FADD.FTZ R61, R85, R61 ;  /* 0x0000003d553d7221 */ /* 0x020fe20000010000 */
[----:B------:R-:W-:Y:S05]  /*1880*/  BRA `(.L_x_19884) ;  /* 0x0000003000007947 */ /* 0x000fea0003800000 */
.L_x_19883:
[----:B-----5:R-:W-:-:S05]  /*1890*/  HADD2.F32 R40, -RZ, R94.H1_H1 ;  /* 0x3000005eff287230 */ /* 0x020fca0000004100 */
[----:B------:R-:W-:-:S04]  /*18a0*/  FADD.FTZ R61, R40, R61 ;  /* 0x0000003d283d7221 */ /* 0x000fc80000010000 */
[----:B------:R-:W-:Y:S02]  /*18b0*/  @P1 FADD.FTZ R61, R85, R61 ;  /* 0x0000003d553d1221 */ /* 0x000fe40000010000 */
.L_x_19884:
[----:B------:R-:W-:Y:S01]  /*18c0*/  HADD2.F32 R62, -RZ, R63.H0_H0 ;  /* 0x2000003fff3e7230 */ /* 0x000fe20000004100 */
[----:B------:R-:W-:Y:S05]  /*18d0*/  @P2 BRA `(.L_x_19885) ;  /* 0x0000003000002947 */ /* 0x000fea0003800000 */
[----:B------:R-:W-:Y:S05]  /*18e0*/  @!P1 BRA `(.L_x_19886) ;  /* 0x0000005000009947 */ /* 0x000fea0003800000 */
[----:B-----5:R-:W-:Y:S01]  /*18f0*/  FADD.FTZ R62, R86, R62 ;  /* 0x0000003e563e7221 */ /* 0x020fe20000010000 */
[----:B------:R-:W-:Y:S05]  /*1900*/  BRA `(.L_x_19886) ;  /* 0x0000003000007947 */ /* 0x000fea0003800000 */
.L_x_19885:
[----:B-----5:R-:W-:-:S05]  /*1910*/  HADD2.F32 R41, -RZ, R95.H0_H0 ;  /* 0x2000005fff297230 */ /* 0x020fca0000004100 */
[----:B------:R-:W-:-:S04]  /*1920*/  FADD.FTZ R62, R41, R62 ;  /* 0x0000003e293e7221 */ /* 0x000fc80000010000 */
[----:B------:R-:W-:Y:S02]  /*1930*/  @P1 FADD.FTZ R62, R86, R62 ;  /* 0x0000003e563e1221 */ /* 0x000fe40000010000 */
.L_x_19886:
[----:B------:R-:W-:Y:S01]  /*1940*/  HADD2.F32 R63, -RZ, R63.H1_H1 ;  /* 0x3000003fff3f7230 */ /* 0x000fe20000004100 */
[----:B------:R-:W-:Y:S05]  /*1950*/  @P2 BRA `(.L_x_19887) ;  /* 0x0000003000002947 */ /* 0x000fea0003800000 */
[----:B------:R-:W-:Y:S05]  /*1960*/  @!P1 BRA `(.L_x_19888) ;  /* 0x0000005000009947 */ /* 0x000fea0003800000 */
[----:B-----5:R-:W-:Y:S01]  /*1970*/  FADD.FTZ R63, R87, R63 ;  /* 0x0000003f573f7221 */ /* 0x020fe20000010000 */
[----:B------:R-:W-:Y:S05]  /*1980*/  BRA `(.L_x_19888) ;  /* 0x0000003000007947 */ /* 0x000fea0003800000 */
.L_x_19887:
[----:B-----5:R-:W-:-:S05]  /*1990*/  HADD2.F32 R40, -RZ, R95.H1_H1 ;  /* 0x3000005fff287230 */ /* 0x020fca0000004100 */
[----:B------:R-:W-:-:S04]  /*19a0*/  FADD.FTZ R63, R40, R63 ;  /* 0x0000003f283f7221 */ /* 0x000fc80000010000 */
[----:B------:R-:W-:Y:S02]  /*19b0*/  @P1 FADD.FTZ R63, R87, R63 ;  /* 0x0000003f573f1221 */ /* 0x000fe40000010000 */
.L_x_19888:
        /* <DEDUP_REMOVED lines=19> */
.L_x_19889:
[----:B0----5:R-:W-:-:S05]  /*1af0*/  HADD2.F32 R41, -RZ, R92.H0_H0 ;  /* 0x2000005cff297230 */ /* 0x021fca0000004100 */
[----:B------:R-:W-:-:S04]  /*1b00*/  FADD.FTZ R56, R41, R56 ;  /* 0x0000003829387221 */ /* 0x000fc80000010000 */
[----:B------:R-:W-:Y:S02]  /*1b10*/  @P1 FADD.FTZ R56, R88, R56 ;  /* 0x0000003858381221 */ /* 0x000fe40000010000 */
.L_x_19890:
[----:B------:R-:W-:Y:S01]  /*1b20*/  HADD2.F32 R57, -RZ, R52.H1_H1 ;  /* 0x30000034ff397230 */ /* 0x000fe20000004100 */
[----:B------:R-:W-:Y:S05]  /*1b30*/  @P2 BRA `(.L_x_19891) ;  /* 0x0000003000002947 */ /* 0x000fea0003800000 */
[----:B------:R-:W-:Y:S05]  /*1b40*/  @!P1 BRA `(.L_x_19892) ;  /* 0x0000005000009947 */ /* 0x000fea0003800000 */
[----:B-----5:R-:W-:Y:S01]  /*1b50*/  FADD.FTZ R57, R89, R57 ;  /* 0x0000003959397221 */ /* 0x020fe20000010000 */
[----:B------:R-:W-:Y:S05]  /*1b60*/  BRA `(.L_x_19892) ;  /* 0x0000003000007947 */ /* 0x000fea0003800000 */
.L_x_19891:
[----:B-----5:R-:W-:-:S05]  /*1b70*/  HADD2.F32 R40, -RZ, R92.H1_H1 ;  /* 0x3000005cff287230 */ /* 0x020fca0000004100 */
[----:B------:R-:W-:-:S04]  /*1b80*/  FADD.FTZ R57, R40, R57 ;  /* 0x0000003928397221 */ /* 0x000fc80000010000 */
[----:B------:R-:W-:Y:S02]  /*1b90*/  @P1 FADD.FTZ R57, R89, R57 ;  /* 0x0000003959391221 */ /* 0x000fe40000010000 */
.L_x_19892:
[----:B------:R-:W-:Y:S01]  /*1ba0*/  HADD2.F32 R58, -RZ, R53.H0_H0 ;  /* 0x20000035ff3a7230 */ /* 0x000fe20000004100 */
[----:B------:R-:W-:Y:S05]  /*1bb0*/  @P2 BRA `(.L_x_19893) ;  /* 0x0000003000002947 */ /* 0x000fea0003800000 */
[----:B------:R-:W-:Y:S05]  /*1bc0*/  @!P1 BRA `(.L_x_19894) ;  /* 0x0000005000009947 */ /* 0x000fea0003800000 */
[----:B-----5:R-:W-:Y:S01]  /*1bd0*/  FADD.FTZ R58, R90, R58 ;  /* 0x0000003a5a3a7221 */ /* 0x020fe20000010000 */
[----:B------:R-:W-:Y:S05]  /*1be0*/  BRA `(.L_x_19894) ;  /* 0x0000003000007947 */ /* 0x000fea0003800000 */
.L_x_19893:
[----:B-----5:R-:W-:-:S05]  /*1bf0*/  HADD2.F32 R41, -RZ, R93.H0_H0 ;  /* 0x2000005dff297230 */ /* 0x020fca0000004100 */
[----:B------:R-:W-:-:S04]  /*1c00*/  FADD.FTZ R58, R41, R58 ;  /* 0x0000003a293a7221 */ /* 0x000fc80000010000 */
[----:B------:R-:W-:Y:S02]  /*1c10*/  @P1 FADD.FTZ R58, R90, R58 ;  /* 0x0000003a5a3a1221 */ /* 0x000fe40000010000 */
.L_x_19894:
[----:B------:R-:W-:Y:S01]  /*1c20*/  HADD2.F32 R59, -RZ, R53.H1_H1 ;  /* 0x30000035ff3b7230 */ /* 0x000fe20000004100 */
[----:B------:R-:W-:Y:S05]  /*1c30*/  @P2 BRA `(.L_x_19895) ;  /* 0x0000003000002947 */ /* 0x000fea0003800000 */
[----:B------:R-:W-:Y:S05]  /*1c40*/  @!P1 BRA `(.L_x_19896) ;  /* 0x0000005000009947 */ /* 0x000fea0003800000 */
[----:B-----5:R-:W-:Y:S01]  /*1c50*/  FADD.FTZ R59, R91, R59 ;  /* 0x0000003b5b3b7221 */ /* 0x020fe20000010000 */
[----:B------:R-:W-:Y:S05]  /*1c60*/  BRA `(.L_x_19896) ;  /* 0x0000003000007947 */ /* 0x000fea0003800000 */
.L_x_19895:
[----:B-----5:R-:W-:-:S05]  /*1c70*/  HADD2.F32 R40, -RZ, R93.H1_H1 ;  /* 0x3000005dff287230 */ /* 0x020fca0000004100 */
[----:B------:R-:W-:-:S04]  /*1c80*/  FADD.FTZ R59, R40, R59 ;  /* 0x0000003b283b7221 */ /* 0x000fc80000010000 */
[----:B------:R-:W-:Y:S02]  /*1c90*/  @P1 FADD.FTZ R59, R91, R59 ;  /* 0x0000003b5b3b1221 */ /* 0x000fe40000010000 */
.L_x_19896:
[----:B------:R-:W-:Y:S01]  /*1ca0*/  HADD2.F32 R52, -RZ, R54.H0_H0 ;  /* 0x20000036ff347230 */ /* 0x000fe20000004100 */
[----:B------:R-:W-:Y:S05]  /*1cb0*/  @P2 BRA `(.L_x_19897) ;  /* 0x0000003000002947 */ /* 0x000fea0003800000 */
[----:B------:R-:W-:Y:S05]  /*1cc0*/  @!P1 BRA `(.L_x_19898) ;  /* 0x0000005000009947 */ /* 0x000fea0003800000 */
[----:B-----5:R-:W-:Y:S01]  /*1cd0*/  FADD.FTZ R52, R84, R52 ;  /* 0x0000003454347221 */ /* 0x020fe20000010000 */
[----:B------:R-:W-:Y:S05]  /*1ce0*/  BRA `(.L_x_19898) ;  /* 0x0000003000007947 */ /* 0x000fea0003800000 */
.L_x_19897:
[----:B-----5:R-:W-:-:S05]  /*1cf0*/  HADD2.F32 R41, -RZ, R94.H0_H0 ;  /* 0x2000005eff297230 */ /* 0x020fca0000004100 */
[----:B------:R-:W-:-:S04]  /*1d00*/  FADD.FTZ R52, R41, R52 ;  /* 0x0000003429347221 */ /* 0x000fc80000010000 */
[----:B------:R-:W-:Y:S02]  /*1d10*/  @P1 FADD.FTZ R52, R84, R52 ;  /* 0x0000003454341221 */ /* 0x000fe40000010000 */
.L_x_19898:
[----:B------:R-:W-:Y:S01]  /*1d20*/  HADD2.F32 R53, -RZ, R54.H1_H1 ;  /* 0x30000036ff357230 */ /* 0x000fe20000004100 */
[----:B------:R-:W-:Y:S05]  /*1d30*/  @P2 BRA `(.L_x_19899) ;  /* 0x0000003000002947 */ /* 0x000fea0003800000 */
[----:B------:R-:W-:Y:S05]  /*1d40*/  @!P1 BRA `(.L_x_19900) ;  /* 0x0000005000009947 */ /* 0x000fea0003800000 */
[----:B-----5:R-:W-:Y:S01]  /*1d50*/  FADD.FTZ R53, R85, R53 ;  /* 0x0000003555357221 */ /* 0x020fe20000010000 */
[----:B------:R-:W-:Y:S05]  /*1d60*/  BRA `(.L_x_19900) ;  /* 0x0000003000007947 */ /* 0x000fea0003800000 */
.L_x_19899:
[----:B-----5:R-:W-:-:S05]  /*1d70*/  HADD2.F32 R40, -RZ, R94.H1_H1 ;  /* 0x3000005eff287230 */ /* 0x020fca0000004100 */
[----:B------:R-:W-:-:S04]  /*1d80*/  FADD.FTZ R53, R40, R53 ;  /* 0x0000003528357221 */ /* 0x000fc80000010000 */
[----:B------:R-:W-:Y:S02]  /*1d90*/  @P1 FADD.FTZ R53, R85, R53 ;  /* 0x0000003555351221 */ /* 0x000fe40000010000 */
.L_x_19900:
[----:B------:R-:W-:Y:S01]  /*1da0*/  HADD2.F32 R54, -RZ, R55.H0_H0 ;  /* 0x20000037ff367230 */ /* 0x000fe20000004100 */
[----:B------:R-:W-:Y:S05]  /*1db0*/  @P2 BRA `(.L_x_19901) ;  /* 0x0000003000002947 */ /* 0x000fea0003800000 */
[----:B------:R-:W-:Y:S05]  /*1dc0*/  @!P1 BRA `(.L_x_19902) ;  /* 0x0000005000009947 */ /* 0x000fea0003800000 */
[----:B-----5:R-:W-:Y:S01]  /*1dd0*/  FADD.FTZ R54, R86, R54 ;  /* 0x0000003656367221 */ /* 0x020fe20000010000 */
[----:B------:R-:W-:Y:S05]  /*1de0*/  BRA `(.L_x_19902) ;  /* 0x0000003000007947 */ /* 0x000fea0003800000 */
.L_x_19901:
[----:B-----5:R-:W-:-:S05]  /*1df0*/  HADD2.F32 R41, -RZ, R95.H0_H0 ;  /* 0x2000005fff297230 */ /* 0x020fca0000004100 */
[----:B------:R-:W-:-:S04]  /*1e00*/  FADD.FTZ R54, R41, R54 ;  /* 0x0000003629367221 */ /* 0x000fc80000010000 */
[----:B------:R-:W-:Y:S02]  /*1e10*/  @P1 FADD.FTZ R54, R86, R54 ;  /* 0x0000003656361221 */ /* 0x000fe40000010000 */
.L_x_19902:
[----:B------:R-:W-:Y:S01]  /*1e20*/  HADD2.F32 R55, -RZ, R55.H1_H1 ;  /* 0x30000037ff377230 */ /* 0x000fe20000004100 */
[----:B------:R-:W-:Y:S05]  /*1e30*/  @P2 BRA `(.L_x_19903) ;  /* 0x0000003000002947 */ /* 0x000fea0003800000 */
[----:B------:R-:W-:Y:S05]  /*1e40*/  @!P1 BRA `(.L_x_19904) ;  /* 0x0000005000009947 */ /* 0x000fea0003800000 */
[----:B-----5:R-:W-:Y:S01]  /*1e50*/  FADD.FTZ R55, R87, R55 ;  /* 0x0000003757377221 */ /* 0x020fe20000010000 */
[----:B------:R-:W-:Y:S05]  /*1e60*/  BRA `(.L_x_19904) ;  /* 0x0000003000007947 */ /* 0x000fea0003800000 */
.L_x_19903:
[----:B-----5:R-:W-:-:S05]  /*1e70*/  HADD2.F32 R40, -RZ, R95.H1_H1 ;  /* 0x3000005fff287230 */ /* 0x020fca0000004100 */
[----:B------:R-:W-:-:S04]  /*1e80*/  FADD.FTZ R55, R40, R55 ;  /* 0x0000003728377221 */ /* 0x000fc80000010000 */
[----:B------:R-:W-:Y:S02]  /*1e90*/  @P1 FADD.FTZ R55, R87, R55 ;  /* 0x0000003757371221 */ /* 0x000fe40000010000 */
.L_x_19904:
        /* <DEDUP_REMOVED lines=19> */
.L_x_19905:
[----:B0----5:R-:W-:-:S05]  /*1fd0*/  HADD2.F32 R41, -RZ, R92.H0_H0 ;  /* 0x2000005cff297230 */ /* 0x021fca0000004100 */
[----:B------:R-:W-:-:S04]  /*1fe0*/  FADD.FTZ R48, R41, R48 ;  /* 0x0000003029307221 */ /* 0x000fc80000010000 */
[----:B------:R-:W-:Y:S02]  /*1ff0*/  @P1 FADD.FTZ R48, R88, R48 ;  /* 0x0000003058301221 */ /* 0x000fe40000010000 */
.L_x_19906:
[----:B------:R-:W-:Y:S01]  /*2000*/  HADD2.F32 R49, -RZ, R128.H1_H1 ;  /* 0x30000080ff317230 */ /* 0x000fe20000004100 */
[----:B------:R-:W-:Y:S05]  /*2010*/  @P2 BRA `(.L_x_19907) ;  /* 0x0000003000002947 */ /* 0x000fea0003800000 */
[----:B------:R-:W-:Y:S05]  /*2020*/  @!P1 BRA `(.L_x_19908) ;  /* 0x0000005000009947 */ /* 0x000fea0003800000 */
[----:B-----5:R-:W-:Y:S01]  /*2030*/  FADD.FTZ R49, R89, R49 ;  /* 0x0000003159317221 */ /* 0x020fe20000010000 */
[----:B------:R-:W-:Y:S05]  /*2040*/  BRA `(.L_x_19908) ;  /* 0x0000003000007947 */ /* 0x000fea0003800000 */
.L_x_19907:
[----:B-----5:R-:W-:-:S05]  /*2050*/  HADD2.F32 R40, -RZ, R92.H1_H1 ;  /* 0x3000005cff287230 */ /* 0x020fca0000004100 */
[----:B------:R-:W-:-:S04]  /*2060*/  FADD.FTZ R49, R40, R49 ;  /* 0x0000003128317221 */ /* 0x000fc80000010000 */
[----:B------:R-:W-:Y:S02]  /*2070*/  @P1 FADD.FTZ R49, R89, R49 ;  /* 0x0000003159311221 */ /* 0x000fe40000010000 */
.L_x_19908:
[----:B------:R-:W-:Y:S01]  /*2080*/  HADD2.F32 R50, -RZ, R129.H0_H0 ;  /* 0x20000081ff327230 */ /* 0x000fe20000004100 */
[----:B------:R-:W-:Y:S05]  /*2090*/  @P2 BRA `(.L_x_19909) ;  /* 0x0000003000002947 */ /* 0x000fea0003800000 */
[----:B------:R-:W-:Y:S05]  /*20a0*/  @!P1 BRA `(.L_x_19910) ;  /* 0x0000005000009947 */ /* 0x000fea0003800000 */
[----:B-----5:R-:W-:Y:S01]  /*20b0*/  FADD.FTZ R50, R90, R50 ;  /* 0x000000325a327221 */ /* 0x020fe20000010000 */
[----:B------:R-:W-:Y:S05]  /*20c0*/  BRA `(.L_x_19910) ;  /* 0x0000003000007947 */ /* 0x000fea0003800000 */
.L_x_19909:
[----:B-----5:R-:W-:-:S05]  /*20d0*/  HADD2.F32 R41, -RZ, R93.H0_H0 ;  /* 0x2000005dff297230 */ /* 0x020fca0000004100 */
[----:B------:R-:W-:-:S04]  /*20e0*/  FADD.FTZ R50, R41, R50 ;  /* 0x0000003229327221 */ /* 0x000fc80000010000 */
[----:B------:R-:W-:Y:S02]  /*20f0*/  @P1 FADD.FTZ R50, R90, R50 ;  /* 0x000000325a321221 */ /* 0x000fe40000010000 */
.L_x_19910:
[----:B------:R-:W-:Y:S01]  /*2100*/  HADD2.F32 R51, -RZ, R129.H1_H1 ;  /* 0x30000081ff337230 */ /* 0x000fe20000004100 */
[----:B------:R-:W-:Y:S05]  /*2110*/  @P2 BRA `(.L_x_19911) ;  /* 0x0000003000002947 */ /* 0x000fea0003800000 */
[----:B------:R-:W-:Y:S05]  /*2120*/  @!P1 BRA `(.L_x_19912) ;  /* 0x0000005000009947 */ /* 0x000fea0003800000 */
[----:B-----5:R-:W-:Y:S01]  /*2130*/  FADD.FTZ R51, R91, R51 ;  /* 0x000000335b337221 */ /* 0x020fe20000010000 */
[----:B------:R-:W-:Y:S05]  /*2140*/  BRA `(.L_x_19912) ;  /* 0x0000003000007947 */ /* 0x000fea0003800000 */
.L_x_19911:
[----:B-----5:R-:W-:-:S05]  /*2150*/  HADD2.F32 R40, -RZ, R93.H1_H1 ;  /* 0x3000005dff287230 */ /* 0x020fca0000004100 */
[----:B------:R-:W-:-:S04]  /*2160*/  FADD.FTZ R51, R40, R51 ;  /* 0x0000003328337221 */ /* 0x000fc80000010000 */
[----:B------:R-:W-:Y:S02]  /*2170*/  @P1 FADD.FTZ R51, R91, R51 ;  /* 0x000000335b331221 */ /* 0x000fe40000010000 */
.L_x_19912:
[----:B------:R-:W-:Y:S01]  /*2180*/  HADD2.F32 R128, -RZ, R130.H0_H0 ;  /* 0x20000082ff807230 */ /* 0x000fe20000004100 */
[----:B------:R-:W-:Y:S05]  /*2190*/  @P2 BRA `(.L_x_19913) ;  /* 0x0000003000002947 */ /* 0x000fea0003800000 */
[----:B------:R-:W-:Y:S05]  /*21a0*/  @!P1 BRA `(.L_x_19914) ;  /* 0x0000005000009947 */ /* 0x000fea0003800000 */
[----:B-----5:R-:W-:Y:S01]  /*21b0*/  FADD.FTZ R128, R84, R128 ;  /* 0x0000008054807221 */ /* 0x020fe20000010000 */
[----:B------:R-:W-:Y:S05]  /*21c0*/  BRA `(.L_x_19914) ;  /* 0x0000003000007947 */ /* 0x000fea0003800000 */
.L_x_19913:
[----:B-----5:R-:W-:-:S05]  /*21d0*/  HADD2.F32 R41, -RZ, R94.H0_H0 ;  /* 0x2000005eff297230 */ /* 0x020fca0000004100 */
[----:B------:R-:W-:-:S04]  /*21e0*/  FADD.FTZ R128, R41, R128 ;  /* 0x0000008029807221 */ /* 0x000fc80000010000 */
[----:B------:R-:W-:Y:S02]  /*21f0*/  @P1 FADD.FTZ R128, R84, R128 ;  /* 0x0000008054801221 */ /* 0x000fe40000010000 */
.L_x_19914:
[----:B------:R-:W-:Y:S01]  /*2200*/  HADD2.F32 R129, -RZ, R130.H1_H1 ;  /* 0x30000082ff817230 */ /* 0x000fe20000004100 */
[----:B------:R-:W-:Y:S05]  /*2210*/  @P2 BRA `(.L_x_19915) ;  /* 0x0000003000002947 */ /* 0x000fea0003800000 */
[----:B------:R-:W-:Y:S05]  /*2220*/  @!P1 BRA `(.L_x_19916) ;  /* 0x0000005000009947 */ /* 0x000fea0003800000 */
[----:B-----5:R-:W-:Y:S01]  /*2230*/  FADD.FTZ R129, R85, R129 ;  /* 0x0000008155817221 */ /* 0x020fe20000010000 */
[----:B------:R-:W-:Y:S05]  /*2240*/  BRA `(.L_x_19916) ;  /* 0x0000003000007947 */ /* 0x000fea0003800000 */
.L_x_19915:
[----:B-----5:R-:W-:-:S05]  /*2250*/  HADD2.F32 R40, -RZ, R94.H1_H1 ;  /* 0x3000005eff287230 */ /* 0x020fca0000004100 */
[----:B------:R-:W-:-:S04]  /*2260*/  FADD.FTZ R129, R40, R129 ;  /* 0x0000008128817221 */ /* 0x000fc80000010000 */
[----:B------:R-:W-:Y:S02]  /*2270*/  @P1 FADD.FTZ R129, R85, R129 ;  /* 0x0000008155811221 */ /* 0x000fe40000010000 */
.L_x_19916:
[----:B------:R-:W-:Y:S01]  /*2280*/  HADD2.F32 R130, -RZ, R131.H0_H0 ;  /* 0x20000083ff827230 */ /* 0x000fe20000004100 */
[----:B------:R-:W-:Y:S05]  /*2290*/  @P2 BRA `(.L_x_19917) ;  /* 0x0000003000002947 */ /* 0x000fea0003800000 */
[----:B------:R-:W-:Y:S05]  /*22a0*/  @!P1 BRA `(.L_x_19918) ;  /* 0x0000005000009947 */ /* 0x000fea0003800000 */
[----:B-----5:R-:W-:Y:S01]  /*22b0*/  FADD.FTZ R130, R86, R130 ;  /* 0x0000008256827221 */ /* 0x020fe20000010000 */
[----:B------:R-:W-:Y:S05]  /*22c0*/  BRA `(.L_x_19918) ;  /* 0x0000003000007947 */ /* 0x000fea0003800000 */
.L_x_19917:
[----:B-----5:R-:W-:-:S05]  /*22d0*/  HADD2.F32 R41, -RZ, R95.H0_H0 ;  /* 0x2000005fff297230 */ /* 0x020fca0000004100 */
[----:B------:R-:W-:-:S04]  /*22e0*/  FADD.FTZ R130, R41, R130 ;  /* 0x0000008229827221 */ /* 0x000fc80000010000 */
[----:B------:R-:W-:Y:S02]  /*22f0*/  @P1 FADD.FTZ R130, R86, R130 ;  /* 0x0000008256821221 */ /* 0x000fe40000010000 */
.L_x_19918:
[----:B------:R-:W-:Y:S01]  /*2300*/  HADD2.F32 R131, -RZ, R131.H1_H1 ;  /* 0x30000083ff837230 */ /* 0x000fe20000004100 */
[----:B------:R-:W-:Y:S05]  /*2310*/  @P2 BRA `(.L_x_19919) ;  /* 0x0000003000002947 */ /* 0x000fea0003800000 */
[----:B------:R-:W-:Y:S05]  /*2320*/  @!P1 BRA `(.L_x_19920) ;  /* 0x0000005000009947 */ /* 0x000fea0003800000 */
[----:B-----5:R-:W-:Y:S01]  /*2330*/  FADD.FTZ R131, R87, R131 ;  /* 0x0000008357837221 */ /* 0x020fe20000010000 */
[----:B------:R-:W-:Y:S05]  /*2340*/  BRA `(.L_x_19920) ;  /* 0x0000003000007947 */ /* 0x000fea0003800000 */
.L_x_19919:
[----:B-----5:R-:W-:-:S05]  /*2350*/  HADD2.F32 R40, -RZ, R95.H1_H1 ;  /* 0x3000005fff287230 */ /* 0x020fca0000004100 */
[----:B------:R-:W-:-:S04]  /*2360*/  FADD.FTZ R131, R40, R131 ;  /* 0x0000008328837221 */ /* 0x000fc80000010000 */
[----:B------:R-:W-:Y:S02]  /*2370*/  @P1 FADD.FTZ R131, R87, R131 ;  /* 0x0000008357831221 */ /* 0x000fe40000010000 */
.L_x_19920:
        /* <DEDUP_REMOVED lines=51> */
.L_x_19925:
        /* <DEDUP_REMOVED lines=100> */
.L_x_19926:
[C---:B------:R-:W-:Y:S01]  /*2cf0*/  ISETP.NE.AND P0, PT, R175.reuse, RZ, PT ;  /* 0x000000ffaf00720c */ /* 0x040fe20003f05270 */
[----:B-1----:R-:W-:Y:S01]  /*2d00*/  FADD.FTZ R41, R204, R203 ;  /* 0x000000cbcc297221 */ /* 0x002fe20000010000 */
[----:B------:R-:W-:Y:S01]  /*2d10*/  WARPSYNC 0xffffffff ;  /* 0xffffffff00007948 */ /* 0x000fe20003800000 */
[----:B------:R-:W-:Y:S01]  /*2d20*/  ISETP.GT.U32.AND P1, PT, R175, 0x3, PT ;  /* 0x00000003af00780c */ /* 0x000fe20003f24070 */
[----:B------:R-:W-:Y:S01]  /*2d30*/  CS2R R44, SRZ ;  /* 0x00000000002c7805 */ /* 0x000fe2000001ff00 */
[----:B------:R-:W-:Y:S01]  /*2d40*/  HADD2.F32 R218, -RZ, R107.H1_H1 ;  /* 0x3000006bffda7230 */ /* 0x000fe20000004100 */
[----:B------:R-:W-:Y:S01]  /*2d50*/  SHF.R.U32.HI R225, RZ, 0x1c, R199 ;  /* 0x0000001cffe17819 */ /* 0x000fe200000116c7 */
[----:B------:R-:W-:Y:S02]  /*2d60*/  HADD2.F32 R215, -RZ, R114.H0_H0 ;  /* 0x20000072ffd77230 */ /* 0x000fe40000004100 */
[--C-:B------:R-:W-:Y:S02]  /*2d70*/  HADD2.F32 R221, -RZ, R112.reuse.H0_H0 ;  /* 0x20000070ffdd7230 */ /* 0x100fe40000004100 */
[----:B------:R-:W-:-:S02]  /*2d80*/  HADD2.F32 R222, -RZ, R112.H1_H1 ;  /* 0x30000070ffde7230 */ /* 0x000fc40000004100 */
[CC--:B------:R-:W-:Y:S01]  /*2d90*/  @!P0 IADD3 R201, R194.reuse, R200.reuse, RZ ;  /* 0x000000c8c2c98210 */ /* 0x0c0fe20007ffe0ff */
[----:B------:R-:W-:Y:S02]  /*2da0*/  HADD2.F32 R213, -RZ, R109.H1_H1 ;  /* 0x3000006dffd57230 */ /* 0x000fe40000004100 */
[----:B------:R-:W-:Y:S01]  /*2db0*/  @!P1 IADD3 R202, R175, R200, RZ ;  /* 0x000000c8afca9210 */ /* 0x000fe20007ffe0ff */
[----:B------:R-:W-:Y:S01]  /*2dc0*/  HFMA2.MMA R200, -RZ, RZ, 0, 0 ;  /* 0x00000000ffc87435 */ /* 0x000fe200000001ff */
[----:B------:R-:W-:Y:S04]  /*2dd0*/  @!P0 STS.64 [R201.X8], R40 ;  /* 0x00000028c9008388 */ /* 0x000fe80000008a00 */
[----:B------:R-:W-:Y:S01]  /*2de0*/  BAR.SYNC.DEFER_BLOCKING 0x0 ;  /* 0x0000000000007b1d */ /* 0x000fe20000010000 */
[----:B------:R-:W-:Y:S01]  /*2df0*/  @!P1 MOV R200, 0x500 ;  /* 0x0000050000c89802 */ /* 0x000fe20000000f00 */
[----:B------:R-:W-:Y:S01]  /*2e00*/  HADD2.F32 R224, -RZ, R127.H1_H1 ;  /* 0x3000007fffe07230 */ /* 0x000fe20000004100 */
[----:B------:R-:W-:Y:S01]  /*2e10*/  LOP3.LUT P0, RZ, R194, 0x1f, R135, 0xf8, !PT ;  /* 0x0000001fc2ff7812 */ /* 0x000fe2000780f887 */
[----:B------:R-:W-:-:S02]  /*2e20*/  HADD2.F32 R216, -RZ, R97.H1_H1 ;  /* 0x30000061ffd87230 */ /* 0x000fc40000004100 */
[----:B0-----:R-:W0:Y:S01]  /*2e30*/  SHFL.DOWN PT, R203, R200, 0x2, 0x1f ;  /* 0x08401f00c8cb7f89 */ /* 0x001e2200000e0000 */
[----:B------:R-:W-:Y:S01]  /*2e40*/  I2F R207, R200 ;  /* 0x000000c800cf7306 */ /* 0x000fe20000201400 */
[----:B------:R-:W-:Y:S02]  /*2e50*/  HADD2.F32 R223, -RZ, R108.H1_H1 ;  /* 0x3000006cffdf7230 */ /* 0x000fe40000004100 */
[----:B------:R-:W-:Y:S01]  /*2e60*/  HADD2.F32 R226, -RZ, R123.H1_H1 ;  /* 0x3000007bffe27230 */ /* 0x000fe20000004100 */
        /* <DEDUP_REMOVED lines=36> */
[----:B-1----:R-:W-:Y:S02]  /*30b0*/  FSEL R44, R203, RZ, !P1 ;  /* 0x000000ffcb2c7208 */ /* 0x002fe40004800000 */
[----:B------:R0:W1:Y:S03]  /*30c0*/  SHFL.IDX PT, R201, R45, RZ, 0x1f ;  /* 0x00001fff2dc97589 */ /* 0x00006600000e0000 */
[C---:B------:R-:W-:Y:S01]  /*30d0*/  FADD.FTZ R206, -R44.reuse, R67 ;  /* 0x000000432cce7221 */ /* 0x040fe20000010100 */
[----:B------:R2:W-:Y:S01]  /*30e0*/  @!P0 STG.E [R40.64], R203 ;  /* 0x000000cb28008986 */ /* 0x0005e2000c101904 */
[----:B------:R-:W-:-:S02]  /*30f0*/  FADD.FTZ R67, -R44, R62 ;  /* 0x0000003e2c437221 */ /* 0x000fc40000010100 */
[C---:B------:R-:W-:Y:S02]  /*3100*/  FADD.FTZ R62, -R44.reuse, R58 ;  /* 0x0000003a2c3e7221 */ /* 0x040fe40000010100 */
[C---:B0-----:R-:W-:Y:S02]  /*3110*/  FADD.FTZ R45, -R44.reuse, R73 ;  /* 0x000000492c2d7221 */ /* 0x041fe40000010100 */
[C---:B------:R-:W-:Y:S02]  /*3120*/  FADD.FTZ R82, -R44.reuse, R82 ;  /* 0x000000522c527221 */ /* 0x040fe40000010100 */
[C---:B------:R-:W-:Y:S02]  /*3130*/  FADD.FTZ R76, -R44.reuse, R76 ;  /* 0x0000004c2c4c7221 */ /* 0x040fe40000010100 */
[----:B------:R-:W-:Y:S01]  /*3140*/  FADD.FTZ R208, -R44, R63 ;  /* 0x0000003f2cd07221 */ /* 0x000fe20000010100 */
[----:B--2---:R-:W-:Y:S01]  /*3150*/  MOV R40, c[0x0][0x1e0] ;  /* 0x0000780000287a02 */ /* 0x004fe20000000f00 */
[----:B------:R-:W-:-:S02]  /*3160*/  FMUL.FTZ R41, R203, R203 ;  /* 0x000000cbcb297220 */ /* 0x000fc40000410000 */
[C---:B------:R-:W-:Y:S02]  /*3170*/  FADD.FTZ R203, -R44.reuse, R64 ;  /* 0x000000402ccb7221 */ /* 0x040fe40000010100 */
[C---:B------:R-:W-:Y:S01]  /*3180*/  FADD.FTZ R64, -R44.reuse, R52 ;  /* 0x000000342c407221 */ /* 0x040fe20000010100 */
[----:B------:R-:W-:Y:S01]  /*3190*/  FSEL R41, R41, RZ, P1 ;  /* 0x000000ff29297208 */ /* 0x000fe20000800000 */
[C---:B------:R-:W-:Y:S01]  /*31a0*/  FADD.FTZ R73, -R44.reuse, R53 ;  /* 0x000000352c497221 */ /* 0x040fe20000010100 */
[----:B------:R-:W-:Y:S01]  /*31b0*/  @!P0 MOV R52, 0x4 ;  /* 0x0000000400348802 */ /* 0x000fe20000000f00 */
[----:B-1----:R-:W-:Y:S02]  /*31c0*/  FFMA.FTZ R40, R201, R40, c[0x0][0x228] ;  /* 0x00008a00c9287623 */ /* 0x002fe40000010028 */
[----:B------:R-:W-:Y:S02]  /*31d0*/  FADD.FTZ R63, -R44, R59 ;  /* 0x0000003b2c3f7221 */ /* 0x000fe40000010100 */
[----:B------:R-:W-:-:S02]  /*31e0*/  FADD.FTZ R40, R40, R41 ;  /* 0x0000002928287221 */ /* 0x000fc40000010000 */
[C---:B------:R-:W-:Y:S02]  /*31f0*/  FADD.FTZ R51, -R44.reuse, R51 ;  /* 0x000000332c337221 */ /* 0x040fe40000010100 */
[----:B------:R0:W1:Y:S01]  /*3200*/  MUFU.RSQ R211, R40 ;  /* 0x0000002800d37308 */ /* 0x0000620000001400 */
[C---:B------:R-:W-:Y:S02]  /*3210*/  FADD.FTZ R207, -R44.reuse, R129 ;  /* 0x000000812ccf7221 */ /* 0x040fe40000010100 */
[C---:B------:R-:W-:Y:S02]  /*3220*/  FADD.FTZ R78, -R44.reuse, R78 ;  /* 0x0000004e2c4e7221 */ /* 0x040fe40000010100 */
[C---:B------:R-:W-:Y:S02]  /*3230*/  FADD.FTZ R201, -R44.reuse, R50 ;  /* 0x000000322cc97221 */ /* 0x040fe40000010100 */
[----:B------:R-:W-:Y:S02]  /*3240*/  FADD.FTZ R202, -R44, R128 ;  /* 0x000000802cca7221 */ /* 0x000fe40000010100 */
[C---:B0-----:R-:W-:Y:S01]  /*3250*/  @!P0 IMAD.WIDE R40, R177.reuse, R52, c[0x0][0x1a8] ;  /* 0x00006a00b1288625 */ /* 0x041fe200078e0234 */
[----:B------:R-:W-:-:S03]  /*3260*/  IADD3 R177, R177, c[0x0][0x160], RZ ;  /* 0x00005800b1b17a10 */ /* 0x000fc60007ffe0ff */
[C---:B------:R-:W-:Y:S02]  /*3270*/  FADD.FTZ R72, -R44.reuse, R72 ;  /* 0x000000482c487221 */ /* 0x040fe40000010100 */
[C---:B------:R-:W-:Y:S01]  /*3280*/  FADD.FTZ R69, -R44.reuse, R69 ;  /* 0x000000452c457221 */ /* 0x040fe20000010100 */
[----:B-1----:R0:W-:Y:S01]  /*3290*/  @!P0 STG.E [R40.64], R211 ;  /* 0x000000d328008986 */ /* 0x0021e2000c101904 */
[C---:B------:R-:W-:Y:S01]  /*32a0*/  FMUL.FTZ R129, R211.reuse, R62 ;  /* 0x0000003ed3817220 */ /* 0x040fe20000410000 */
[----:B------:R-:W-:Y:S01]  /*32b0*/  HADD2.F32 R62, -RZ, R118.H0_H0 ;  /* 0x20000076ff3e7230 */ /* 0x000fe20000004100 */
[----:B------:R-:W-:Y:S02]  /*32c0*/  FADD.FTZ R205, -R44, R66 ;  /* 0x000000422ccd7221 */ /* 0x000fe40000010100 */
[C---:B------:R-:W-:Y:S02]  /*32d0*/  FMUL.FTZ R52, R211.reuse, R82 ;  /* 0x00000052d3347220 */ /* 0x040fe40000410000 */
[----:B------:R-:W-:-:S02]  /*32e0*/  FMUL.FTZ R50, R211, R76 ;  /* 0x0000004cd3327220 */ /* 0x000fc40000410000 */
[C---:B------:R-:W-:Y:S02]  /*32f0*/  FMUL.FTZ R128, R211.reuse, R73 ;  /* 0x00000049d3807220 */ /* 0x040fe40000410000 */
[C---:B------:R-:W-:Y:S01]  /*3300*/  FADD.FTZ R80, -R44.reuse, R80 ;  /* 0x000000502c507221 */ /* 0x040fe20000010100 */
[----:B0-----:R-:W-:Y:S01]  /*3310*/  HADD2.F32 R41, -RZ, R106.H0_H0 ;  /* 0x2000006aff297230 */ /* 0x001fe20000004100 */
[C---:B------:R-:W-:Y:S01]  /*3320*/  FADD.FTZ R66, -R44.reuse, R60 ;  /* 0x0000003c2c427221 */ /* 0x040fe20000010100 */
[--C-:B------:R-:W-:Y:S01]  /*3330*/  HADD2.F32 R40, -RZ, R119.reuse.H1_H1 ;  /* 0x30000077ff287230 */ /* 0x100fe20000004100 */
[C---:B------:R-:W-:Y:S02]  /*3340*/  FADD.FTZ R61, -R44.reuse, R61 ;  /* 0x0000003d2c3d7221 */ /* 0x040fe40000010100 */
[C---:B------:R-:W-:Y:S02]  /*3350*/  FADD.FTZ R49, -R44.reuse, R49 ;  /* 0x000000312c317221 */ /* 0x040fe40000010100 */
[C---:B------:R-:W-:Y:S01]  /*3360*/  FMUL.FTZ R82, R211.reuse, R63 ;  /* 0x0000003fd3527220 */ /* 0x040fe20000410000 */
[----:B------:R-:W-:Y:S01]  /*3370*/  HADD2.F32 R63, -RZ, R119.H0_H0 ;  /* 0x20000077ff3f7230 */ /* 0x000fe20000004100 */
[----:B------:R-:W-:Y:S01]  /*3380*/  FMUL.FTZ R73, R211, R51 ;  /* 0x00000033d3497220 */ /* 0x000fe20000410000 */
[----:B------:R-:W-:Y:S01]  /*3390*/  HADD2.F32 R51, -RZ, R107.H0_H0 ;  /* 0x2000006bff337230 */ /* 0x000fe20000004100 */
[----:B------:R-:W-:-:S02]  /*33a0*/  FADD.FTZ R60, -R44, R56 ;  /* 0x000000382c3c7221 */ /* 0x000fc40000010100 */
[C---:B------:R-:W-:Y:S02]  /*33b0*/  FADD.FTZ R54, -R44.reuse, R54 ;  /* 0x000000362c367221 */ /* 0x040fe40000010100 */
[C---:B------:R-:W-:Y:S02]  /*33c0*/  FADD.FTZ R77, -R44.reuse, R77 ;  /* 0x0000004d2c4d7221 */ /* 0x040fe40000010100 */
[C---:B------:R-:W-:Y:S02]  /*33d0*/  FADD.FTZ R79, -R44.reuse, R79 ;  /* 0x0000004f2c4f7221 */ /* 0x040fe40000010100 */
[C---:B------:R-:W-:Y:S02]  /*33e0*/  FADD.FTZ R204, -R44.reuse, R65 ;  /* 0x000000412ccc7221 */ /* 0x040fe40000010100 */
[----:B------:R-:W-:Y:S02]  /*33f0*/  FMUL.FTZ R78, R211, R78 ;  /* 0x0000004ed34e7220 */ /* 0x000fe40000410000 */
[----:B------:R-:W-:-:S02]  /*3400*/  FADD.FTZ R83, -R44, R83 ;  /* 0x000000532c537221 */ /* 0x000fc40000010100 */
[----:B------:R-:W-:Y:S02]  /*3410*/  FADD.FTZ R200, -R44, R48 ;  /* 0x000000302cc87221 */ /* 0x000fe40000010100 */
[C---:B------:R-:W-:Y:S02]  /*3420*/  FMUL.FTZ R56, R211.reuse, R72 ;  /* 0x00000048d3387220 */ /* 0x040fe40000410000 */
[C---:B------:R-:W-:Y:S02]  /*3430*/  FMUL.FTZ R65, R211.reuse, R69 ;  /* 0x00000045d3417220 */ /* 0x040fe40000410000 */
[----:B------:R-:W-:Y:S02]  /*3440*/  FFMA.FTZ R62, R50, R62, R37 ;  /* 0x0000003e323e7223 */ /* 0x000fe40000010025 */
[----:B------:R-:W-:Y:S02]  /*3450*/  FADD.FTZ R209, -R44, R130 ;  /* 0x000000822cd17221 */ /* 0x000fe40000010100 */
[----:B------:R-:W-:-:S02]  /*3460*/  FMUL.FTZ R48, R211, R80 ;  /* 0x00000050d3307220 */ /* 0x000fc40000410000 */
[C---:B------:R-:W-:Y:S01]  /*3470*/  FMUL.FTZ R69, R211.reuse, R61 ;  /* 0x0000003dd3457220 */ /* 0x040fe20000410000 */
[----:B------:R-:W-:Y:S01]  /*3480*/  HADD2.F32 R61, -RZ, R117.H0_H0 ;  /* 0x20000075ff3d7230 */ /* 0x000fe20000004100 */
[C---:B------:R-:W-:Y:S01]  /*3490*/  FMUL.FTZ R72, R211.reuse, R49 ;  /* 0x00000031d3487220 */ /* 0x040fe20000410000 */
[--C-:B------:R-:W-:Y:S01]  /*34a0*/  HADD2.F32 R49, -RZ, R105.reuse.H0_H0 ;  /* 0x20000069ff317230 */ /* 0x100fe20000004100 */
[----:B------:R-:W-:Y:S01]  /*34b0*/  FFMA.FTZ R50, R50, R41, R139 ;  /* 0x0000002932327223 */ /* 0x000fe2000001008b */
[----:B------:R-:W-:Y:S01]  /*34c0*/  HADD2.F32 R41, -RZ, R118.H1_H1 ;  /* 0x30000076ff297230 */ /* 0x000fe20000004100 */
[C---:B------:R-:W-:Y:S02]  /*34d0*/  FADD.FTZ R214, -R44.reuse, R75 ;  /* 0x0000004b2cd67221 */ /* 0x040fe40000010100 */
[C---:B------:R-:W-:Y:S01]  /*34e0*/  FMUL.FTZ R80, R211.reuse, R60 ;  /* 0x0000003cd3507220 */ /* 0x040fe20000410000 */
[----:B------:R-:W-:Y:S01]  /*34f0*/  HADD2.F32 R60, -RZ, R106.H1_H1 ;  /* 0x3000006aff3c7230 */ /* 0x000fe20000004100 */
[----:B------:R-:W-:Y:S01]  /*3500*/  FMUL.FTZ R130, R211, R54 ;  /* 0x00000036d3827220 */ /* 0x000fe20000410000 */
[----:B------:R-:W-:Y:S01]  /*3510*/  HADD2.F32 R54, -RZ, R105.H1_H1 ;  /* 0x30000069ff367230 */ /* 0x000fe20000004100 */
[----:B------:R-:W-:-:S02]  /*3520*/  FADD.FTZ R75, -R44, R55 ;  /* 0x000000372c4b7221 */ /* 0x000fc40000010100 */
[C---:B------:R-:W-:Y:S02]  /*3530*/  FMUL.FTZ R53, R211.reuse, R77 ;  /* 0x0000004dd3357220 */ /* 0x040fe40000410000 */
[C---:B------:R-:W-:Y:S02]  /*3540*/  FMUL.FTZ R79, R211.reuse, R79 ;  /* 0x0000004fd34f7220 */ /* 0x040fe40000410000 */
[C---:B------:R-:W-:Y:S02]  /*3550*/  FFMA.FTZ R63, R78.reuse, R63, R35 ;  /* 0x0000003f4e3f7223 */ /* 0x040fe40000010023 */
[----:B------:R-:W-:Y:S01]  /*3560*/  FFMA.FTZ R51, R78, R51, R140 ;  /* 0x000000334e337223 */ /* 0x000fe2000001008c */
[----:B------:R-:W-:Y:S01]  /*3570*/  HADD2.F32 R78, -RZ, R117.H1_H1 ;  /* 0x30000075ff4e7230 */ /* 0x000fe20000004100 */
[----:B------:R-:W-:Y:S02]  /*3580*/  FMUL.FTZ R55, R211, R83 ;  /* 0x00000053d3377220 */ /* 0x000fe40000410000 */
[----:B------:R-:W-:-:S02]  /*3590*/  FADD.FTZ R217, -R44, R81 ;  /* 0x000000512cd97221 */ /* 0x000fc40000010100 */
[C---:B------:R-:W-:Y:S02]  /*35a0*/  FADD.FTZ R68, -R44.reuse, R68 ;  /* 0x000000442c447221 */ /* 0x040fe40000010100 */
[----:B------:R-:W-:Y:S02]  /*35b0*/  FADD.FTZ R70, -R44, R70 ;  /* 0x000000462c467221 */ /* 0x000fe40000010100 */
[C---:B------:R-:W-:Y:S02]  /*35c0*/  FFMA.FTZ R40, R79.reuse, R40, R34 ;  /* 0x000000284f287223 */ /* 0x040fe40000010022 */
[----:B------:R-:W-:Y:S01]  /*35d0*/  FFMA.FTZ R218, R79, R218, R143 ;  /* 0x000000da4fda7223 */ /* 0x000fe2000001008f */
[--C-:B------:R-:W-:Y:S01]  /*35e0*/  HADD2.F32 R79, -RZ, R116.reuse.H1_H1 ;  /* 0x30000074ff4f7230 */ /* 0x100fe20000004100 */
[----:B------:R-:W-:Y:S01]  /*35f0*/  FFMA.FTZ R41, R53, R41, R36 ;  /* 0x0000002935297223 */ /* 0x000fe20000010024 */
[----:B------:R-:W-:Y:S01]  /*3600*/  F2FP.PACK_AB R63, R40, R63 ;  /* 0x0000003f283f723e */ /* 0x000fe200000000ff */
[----:B------:R-:W-:Y:S01]  /*3610*/  FFMA.FTZ R61, R52, R61, R39 ;  /* 0x0000003d343d7223 */ /* 0x000fe20000010027 */
[----:B------:R-:W-:Y:S01]  /*3620*/  F2FP.PACK_AB R51, R218, R51 ;  /* 0x00000033da33723e */ /* 0x000fe200000000ff */
[----:B------:R-:W-:Y:S01]  /*3630*/  FFMA.FTZ R49, R52, R49, R137 ;  /* 0x0000003134317223 */ /* 0x000fe20000010089 */
[----:B------:R-:W-:Y:S01]  /*3640*/  F2FP.PACK_AB R62, R41, R62 ;  /* 0x0000003e293e723e */ /* 0x000fe200000000ff */
[----:B------:R-:W-:Y:S01]  /*3650*/  FMUL.FTZ R83, R211, R64 ;  /* 0x00000040d3537220 */ /* 0x000fe20000410000 */
[----:B------:R-:W-:Y:S01]  /*3660*/  HADD2.F32 R64, -RZ, R115.H0_H0 ;  /* 0x20000073ff407230 */ /* 0x000fe20000004100 */
[----:B------:R-:W-:Y:S01]  /*3670*/  FFMA.FTZ R53, R53, R60, R141 ;  /* 0x0000003c35357223 */ /* 0x000fe2000001008d */
[----:B------:R-:W-:Y:S01]  /*3680*/  HADD2.F32 R60, -RZ, R116.H0_H0 ;  /* 0x20000074ff3c7230 */ /* 0x000fe20000004100 */
[----:B------:R-:W-:Y:S01]  /*3690*/  FFMA.FTZ R52, R55, R54, R138 ;  /* 0x0000003637347223 */ /* 0x000fe2000001008a */
[--C-:B------:R-:W-:Y:S01]  /*36a0*/  HADD2.F32 R54, -RZ, R104.reuse.H1_H1 ;  /* 0x30000068ff367230 */ /* 0x100fe20000004100 */
[----:B------:R-:W-:Y:S01]  /*36b0*/  FMUL.FTZ R217, R211, R217 ;  /* 0x000000d9d3d97220 */ /* 0x000fe20000410000 */
[----:B------:R-:W-:Y:S01]  /*36c0*/  F2FP.PACK_AB R50, R53, R50 ;  /* 0x000000323532723e */ /* 0x000fe200000000ff */
[----:B------:R-:W-:Y:S01]  /*36d0*/  FMUL.FTZ R58, R211, R68 ;  /* 0x00000044d33a7220 */ /* 0x000fe20000410000 */
[----:B------:R-:W-:Y:S01]  /*36e0*/  HADD2.F32 R68, -RZ, R103.H0_H0 ;  /* 0x20000067ff447230 */ /* 0x000fe20000004100 */
[----:B------:R-:W-:Y:S01]  /*36f0*/  FFMA.FTZ R78, R55, R78, R38 ;  /* 0x0000004e374e7223 */ /* 0x000fe20000010026 */
[----:B------:R-:W-:Y:S01]  /*3700*/  HADD2.F32 R55, -RZ, R104.H0_H0 ;  /* 0x20000068ff377230 */ /* 0x000fe20000004100 */
[----:B------:R-:W-:Y:S01]  /*3710*/  FMUL.FTZ R59, R211, R70 ;  /* 0x00000046d33b7220 */ /* 0x000fe20000410000 */
[----:B------:R-:W-:Y:S01]  /*3720*/  F2FP.PACK_AB R49, R52, R49 ;  /* 0x000000313431723e */ /* 0x000fe200000000ff */
[----:B------:R-:W-:Y:S01]  /*3730*/  FADD.FTZ R71, -R44, R71 ;  /* 0x000000472c477221 */ /* 0x000fe20000010100 */
[----:B------:R-:W-:Y:S01]  /*3740*/  F2FP.PACK_AB R61, R78, R61 ;  /* 0x0000003d4e3d723e */ /* 0x000fe200000000ff */
[----:B------:R-:W-:Y:S01]  /*3750*/  FFMA.FTZ R79, R217, R79, R132 ;  /* 0x0000004fd94f7223 */ /* 0x000fe20000010084 */
[----:B------:R-:W-:Y:S01]  /*3760*/  HADD2.F32 R78, -RZ, R47.H0_H0 ;  /* 0x2000002fff4e7230 */ /* 0x000fe20000004100 */
[----:B------:R-:W-:-:S02]  /*3770*/  FADD.FTZ R74, -R44, R74 ;  /* 0x0000004a2c4a7221 */ /* 0x000fc40000010100 */
[C---:B------:R-:W-:Y:S02]  /*3780*/  FADD.FTZ R81, -R44.reuse, R57 ;  /* 0x000000392c517221 */ /* 0x040fe40000010100 */
[----:B------:R-:W-:Y:S02]  /*3790*/  FADD.FTZ R210, -R44, R131 ;  /* 0x000000832cd27221 */ /* 0x000fe40000010100 */
[C---:B------:R-:W-:Y:S02]  /*37a0*/  FFMA.FTZ R60, R48.reuse, R60, R133 ;  /* 0x0000003c303c7223 */ /* 0x040fe40000010085 */
[----:B------:R-:W-:Y:S01]  /*37b0*/  FFMA.FTZ R217, R217, R54, R136 ;  /* 0x00000036d9d97223 */ /* 0x000fe20000010088 */
[----:B------:R-:W-:Y:S01]  /*37c0*/  HADD2.F32 R54, -RZ, R114.H1_H1 ;  /* 0x30000072ff367230 */ /* 0x000fe20000004100 */
[----:B------:R-:W-:Y:S01]  /*37d0*/  FFMA.FTZ R64, R59, R64, R27 ;  /* 0x000000403b407223 */ /* 0x000fe2000001001b */
[----:B------:R-:W-:Y:S01]  /*37e0*/  F2FP.PACK_AB R60, R79, R60 ;  /* 0x0000003c4f3c723e */ /* 0x000fe200000000ff */
[----:B------:R-:W-:Y:S01]  /*37f0*/  FMUL.FTZ R44, R211, R71 ;  /* 0x00000047d32c7220 */ /* 0x000fe20000410000 */
[----:B------:R-:W-:Y:S01]  /*3800*/  HADD2.F32 R79, -RZ, R43.H0_H0 ;  /* 0x2000002bff4f7230 */ /* 0x000fe20000004100 */
[----:B------:R-:W-:Y:S01]  /*3810*/  FFMA.FTZ R48, R48, R55, R0 ;  /* 0x0000003730307223 */ /* 0x000fe20000010000 */
[----:B------:R-:W-:Y:S01]  /*3820*/  HADD2.F32 R55, -RZ, R115.H1_H1 ;  /* 0x30000073ff377230 */ /* 0x000fe20000004100 */
[----:B------:R-:W-:Y:S01]  /*3830*/  FFMA.FTZ R59, R59, R68, R148 ;  /* 0x000000443b3b7223 */ /* 0x000fe20000010094 */
[--C-:B------:R-:W-:Y:S01]  /*3840*/  HADD2.F32 R68, -RZ, R102.reuse.H1_H1 ;  /* 0x30000066ff447230 */ /* 0x100fe20000004100 */
[C---:B------:R-:W-:Y:S01]  /*3850*/  FMUL.FTZ R71, R211.reuse, R200 ;  /* 0x000000c8d3477220 */ /* 0x040fe20000410000 */
[----:B------:R-:W-:Y:S01]  /*3860*/  HADD2.F32 R200, -RZ, R103.H1_H1 ;  /* 0x30000067ffc87230 */ /* 0x000fe20000004100 */
[----:B------:R-:W-:Y:S01]  /*3870*/  FMUL.FTZ R70, R211, R201 ;  /* 0x000000c9d3467220 */ /* 0x000fe20000410000 */
[----:B------:R-:W-:Y:S01]  /*3880*/  HADD2.F32 R201, -RZ, R102.H0_H0 ;  /* 0x20000066ffc97230 */ /* 0x000fe20000004100 */
[----:B------:R-:W-:Y:S01]  /*3890*/  FFMA.FTZ R54, R65, R54, R28 ;  /* 0x0000003641367223 */ /* 0x000fe2000001001c */
[----:B------:R-:W-:Y:S01]  /*38a0*/  F2FP.PACK_AB R48, R217, R48 ;  /* 0x00000030d930723e */ /* 0x000fe200000000ff */
[----:B------:R-:W-:-:S02]  /*38b0*/  FFMA.FTZ R55, R44, R55, R26 ;  /* 0x000000372c377223 */ /* 0x000fc4000001001a */
[----:B------:R-:W-:Y:S01]  /*38c0*/  FFMA.FTZ R65, R65, R68, R149 ;  /* 0x0000004441417223 */ /* 0x000fe20000010095 */
[----:B------:R-:W-:Y:S01]  /*38d0*/  HADD2.F32 R68, -RZ, R113.H0_H0 ;  /* 0x20000071ff447230 */ /* 0x000fe20000004100 */
[----:B------:R-:W-:Y:S01]  /*38e0*/  FFMA.FTZ R44, R44, R200, R151 ;  /* 0x000000c82c2c7223 */ /* 0x000fe20000010097 */
[----:B------:R-:W-:Y:S01]  /*38f0*/  HADD2.F32 R200, -RZ, R101.H0_H0 ;  /* 0x20000065ffc87230 */ /* 0x000fe20000004100 */
[----:B------:R-:W-:Y:S01]  /*3900*/  FFMA.FTZ R215, R58, R215, R29 ;  /* 0x000000d73ad77223 */ /* 0x000fe2000001001d */
[----:B------:R-:W-:Y:S01]  /*3910*/  F2FP.PACK_AB R55, R55, R64 ;  /* 0x000000403737723e */ /* 0x000fe200000000ff */
[----:B------:R-:W-:Y:S01]  /*3920*/  FMUL.FTZ R57, R211, R74 ;  /* 0x0000004ad3397220 */ /* 0x000fe20000410000 */
[----:B------:R-:W-:Y:S01]  /*3930*/  F2FP.PACK_AB R59, R44, R59 ;  /* 0x0000003b2c3b723e */ /* 0x000fe200000000ff */
[----:B------:R-:W-:Y:S01]  /*3940*/  FFMA.FTZ R58, R58, R201, R146 ;  /* 0x000000c93a3a7223 */ /* 0x000fe20000010092 */
[--C-:B------:R-:W-:Y:S01]  /*3950*/  HADD2.F32 R201, -RZ, R100.reuse.H0_H0 ;  /* 0x20000064ffc97230 */ /* 0x100fe20000004100 */
[----:B------:R-:W-:Y:S01]  /*3960*/  FFMA.FTZ R219, R57, R68, R31 ;  /* 0x0000004439db7223 */ /* 0x000fe2000001001f */
[----:B------:R-:W-:Y:S01]  /*3970*/  HADD2.F32 R68, -RZ, R100.H1_H1 ;  /* 0x30000064ff447230 */ /* 0x000fe20000004100 */
[----:B------:R-:W-:Y:S01]  /*3980*/  FMUL.FTZ R45, R211, R45 ;  /* 0x0000002dd32d7220 */ /* 0x000fe20000410000 */
[----:B------:R-:W-:Y:S01]  /*3990*/  SHF.L.U32 R44, R198, 0x4, RZ ;  /* 0x00000004c62c7819 */ /* 0x000fe200000006ff */
[----:B------:R-:W-:Y:S01]  /*39a0*/  FFMA.FTZ R57, R57, R200, R144 ;  /* 0x000000c839397223 */ /* 0x000fe20000010090 */
[----:B------:R-:W-:Y:S01]  /*39b0*/  HADD2.F32 R200, -RZ, R111.H0_H0 ;  /* 0x2000006fffc87230 */ /* 0x000fe20000004100 */
[----:B------:R-:W-:Y:S01]  /*39c0*/  FFMA.FTZ R221, R56, R221, R33 ;  /* 0x000000dd38dd7223 */ /* 0x000fe20000010021 */
[----:B------:R-:W-:Y:S01]  /*39d0*/  IADD3 R64, P1, R44, c[0x0][0x208], RZ ;  /* 0x000082002c407a10 */ /* 0x000fe20007f3e0ff */
[----:B------:R-:W-:Y:S01]  /*39e0*/  FFMA.FTZ R56, R56, R201, R142 ;  /* 0x000000c938387223 */ /* 0x000fe2000001008e */
[----:B------:R-:W-:Y:S01]  /*39f0*/  HADD2.F32 R201, -RZ, R99.H0_H0 ;  /* 0x20000063ffc97230 */ /* 0x000fe20000004100 */
[C---:B------:R-:W-:Y:S01]  /*3a00*/  FMUL.FTZ R67, R211.reuse, R67 ;  /* 0x00000043d3437220 */ /* 0x040fe20000410000 */
[----:B------:R-:W-:Y:S01]  /*3a10*/  SHF.R.U32.HI R198, RZ, 0x1c, R198 ;  /* 0x0000001cffc67819 */ /* 0x000fe200000116c6 */
[C---:B------:R-:W-:Y:S01]  /*3a20*/  FMUL.FTZ R131, R211.reuse, R75 ;  /* 0x0000004bd3837220 */ /* 0x040fe20000410000 */
[----:B------:R-:W-:Y:S01]  /*3a30*/  IADD3 R44, P2, R44, c[0x0][0x210], RZ ;  /* 0x000084002c2c7a10 */ /* 0x000fe20007f5e0ff */
[----:B------:R-:W-:Y:S01]  /*3a40*/  FMUL.FTZ R74, R211, R209 ;  /* 0x000000d1d34a7220 */ /* 0x000fe20000410000 */
[----:B------:R-:W-:Y:S01]  /*3a50*/  HADD2.F32 R209, -RZ, R110.H0_H0 ;  /* 0x2000006effd17230 */ /* 0x000fe20000004100 */
[----:B------:R-:W-:Y:S01]  /*3a60*/  FFMA.FTZ R222, R45, R222, R32 ;  /* 0x000000de2dde7223 */ /* 0x000fe20000010020 */
[----:B------:R-:W-:Y:S01]  /*3a70*/  F2FP.PACK_AB R58, R65, R58 ;  /* 0x0000003a413a723e */ /* 0x000fe200000000ff */
[C---:B------:R-:W-:Y:S01]  /*3a80*/  FMUL.FTZ R214, R211.reuse, R214 ;  /* 0x000000d6d3d67220 */ /* 0x040fe20000410000 */
[----:B------:R-:W-:Y:S01]  /*3a90*/  IADD3.X R65, R198, c[0x0][0x20c], RZ, P1, !PT ;  /* 0x00008300c6417a10 */ /* 0x000fe20000ffe4ff */
[C---:B------:R-:W-:Y:S01]  /*3aa0*/  FMUL.FTZ R203, R211.reuse, R203 ;  /* 0x000000cbd3cb7220 */ /* 0x040fe20000410000 */
[----:B------:R-:W-:Y:S01]  /*3ab0*/  F2FP.PACK_AB R52, R222, R221 ;  /* 0x000000ddde34723e */ /* 0x000fe200000000ff */
[C---:B------:R-:W-:Y:S01]  /*3ac0*/  FMUL.FTZ R204, R211.reuse, R204 ;  /* 0x000000ccd3cc7220 */ /* 0x040fe20000410000 */
[----:B------:R-:W-:Y:S01]  /*3ad0*/  F2FP.PACK_AB R54, R54, R215 ;  /* 0x000000d73636723e */ /* 0x000fe200000000ff */
[----:B------:R-:W-:-:S02]  /*3ae0*/  FMUL.FTZ R205, R211, R205 ;  /* 0x000000cdd3cd7220 */ /* 0x000fc40000410000 */
[C---:B------:R-:W-:Y:S02]  /*3af0*/  FMUL.FTZ R206, R211.reuse, R206 ;  /* 0x000000ced3ce7220 */ /* 0x040fe40000410000 */
[C---:B------:R-:W-:Y:S02]  /*3b00*/  FMUL.FTZ R66, R211.reuse, R66 ;  /* 0x00000042d3427220 */ /* 0x040fe40000410000 */
[C---:B------:R-:W-:Y:S02]  /*3b10*/  FMUL.FTZ R208, R211.reuse, R208 ;  /* 0x000000d0d3d07220 */ /* 0x040fe40000410000 */
[C---:B------:R-:W-:Y:S02]  /*3b20*/  FMUL.FTZ R81, R211.reuse, R81 ;  /* 0x00000051d3517220 */ /* 0x040fe40000410000 */
[C---:B------:R-:W-:Y:S01]  /*3b30*/  FMUL.FTZ R77, R211.reuse, R202 ;  /* 0x000000cad34d7220 */ /* 0x040fe20000410000 */
[----:B------:R-:W-:Y:S01]  /*3b40*/  HADD2.F32 R202, -RZ, R101.H1_H1 ;  /* 0x30000065ffca7230 */ /* 0x000fe20000004100 */
[C---:B------:R-:W-:Y:S01]  /*3b50*/  FMUL.FTZ R76, R211.reuse, R207 ;  /* 0x000000cfd34c7220 */ /* 0x040fe20000410000 */
[----:B------:R-:W-:Y:S01]  /*3b60*/  HADD2.F32 R207, -RZ, R113.H1_H1 ;  /* 0x30000071ffcf7230 */ /* 0x000fe20000004100 */
[----:B------:R-:W-:Y:S01]  /*3b70*/  FMUL.FTZ R75, R211, R210 ;  /* 0x000000d2d34b7220 */ /* 0x000fe20000410000 */
[----:B------:R-:W-:Y:S01]  /*3b80*/  HADD2.F32 R211, -RZ, R98.H0_H0 ;  /* 0x20000062ffd37230 */ /* 0x000fe20000004100 */
[----:B------:R-:W-:Y:S01]  /*3b90*/  FFMA.FTZ R45, R45, R68, R145 ;  /* 0x000000442d2d7223 */ /* 0x000fe20000010091 */
[----:B------:R-:W-:Y:S01]  /*3ba0*/  HADD2.F32 R210, -RZ, R110.H1_H1 ;  /* 0x3000006effd27230 */ /* 0x000fe20000004100 */
[C---:B------:R-:W-:Y:S01]  /*3bb0*/  FFMA.FTZ R68, R67.reuse, R200, R19 ;  /* 0x000000c843447223 */ /* 0x040fe20000010013 */
[----:B------:R-:W-:Y:S01]  /*3bc0*/  HADD2.F32 R200, -RZ, R109.H0_H0 ;  /* 0x2000006dffc87230 */ /* 0x000fe20000004100 */
[----:B------:R-:W-:Y:S01]  /*3bd0*/  FFMA.FTZ R67, R67, R201, R156 ;  /* 0x000000c943437223 */ /* 0x000fe2000001009c */
[----:B------:R-:W-:Y:S01]  /*3be0*/  HADD2.F32 R201, -RZ, R97.H0_H0 ;  /* 0x20000061ffc97230 */ /* 0x000fe20000004100 */
[C---:B------:R-:W-:Y:S01]  /*3bf0*/  FFMA.FTZ R209, R66.reuse, R209, R21 ;  /* 0x000000d142d17223 */ /* 0x040fe20000010015 */
[----:B------:R-:W-:Y:S01]  /*3c00*/  F2FP.PACK_AB R56, R45, R56 ;  /* 0x000000382d38723e */ /* 0x000fe200000000ff */
[----:B------:R-:W-:Y:S01]  /*3c10*/  FFMA.FTZ R66, R66, R211, R154 ;  /* 0x000000d342427223 */ /* 0x000fe2000001009a */
[----:B------:R-:W-:Y:S01]  /*3c20*/  IADD3.X R45, R198, c[0x0][0x214], RZ, P2, !PT ;  /* 0x00008500c62d7a10 */ /* 0x000fe200017fe4ff */
[C---:B------:R-:W-:Y:S01]  /*3c30*/  FFMA.FTZ R211, R205.reuse, R200, R23 ;  /* 0x000000c8cdd37223 */ /* 0x040fe20000010017 */
[----:B------:R-:W-:Y:S01]  /*3c40*/  HADD2.F32 R200, -RZ, R108.H0_H0 ;  /* 0x2000006cffc87230 */ /* 0x000fe20000004100 */
[----:B------:R-:W-:Y:S01]  /*3c50*/  FFMA.FTZ R205, R205, R201, R152 ;  /* 0x000000c9cdcd7223 */ /* 0x000fe20000010098 */
[----:B------:R-:W-:Y:S01]  /*3c60*/  HADD2.F32 R201, -RZ, R96.H0_H0 ;  /* 0x20000060ffc97230 */ /* 0x000fe20000004100 */
[----:B------:R-:W-:Y:S01]  /*3c70*/  FFMA.FTZ R212, R206, R213, R22 ;  /* 0x000000d5ced47223 */ /* 0x000fe20000010016 */
[----:B------:R-:W-:Y:S01]  /*3c80*/  SHF.L.U32 R198, R197, 0x4, RZ ;  /* 0x00000004c5c67819 */ /* 0x000fe200000006ff */
[C---:B------:R-:W-:Y:S01]  /*3c90*/  FFMA.FTZ R213, R203.reuse, R200, R25 ;  /* 0x000000c8cbd57223 */ /* 0x040fe20000010019 */
[----:B------:R-:W-:Y:S01]  /*3ca0*/  HADD2.F32 R200, -RZ, R127.H0_H0 ;  /* 0x2000007fffc87230 */ /* 0x000fe20000004100 */
[----:B------:R-:W-:Y:S01]  /*3cb0*/  FFMA.FTZ R203, R203, R201, R150 ;  /* 0x000000c9cbcb7223 */ /* 0x000fe20000010096 */
[----:B------:R-:W-:Y:S01]  /*3cc0*/  HADD2.F32 R201, -RZ, R123.H0_H0 ;  /* 0x2000007bffc97230 */ /* 0x000fe20000004100 */
[----:B------:R-:W-:Y:S01]  /*3cd0*/  FFMA.FTZ R220, R214, R207, R30 ;  /* 0x000000cfd6dc7223 */ /* 0x000fe2000001001e */
[----:B------:R-:W-:Y:S01]  /*3ce0*/  HADD2.F32 R207, -RZ, R111.H1_H1 ;  /* 0x3000006fffcf7230 */ /* 0x000fe20000004100 */
[C---:B------:R-:W-:Y:S01]  /*3cf0*/  FFMA.FTZ R200, R130.reuse, R200, R11 ;  /* 0x000000c882c87223 */ /* 0x040fe2000001000b */
[----:B------:R-:W-:Y:S01]  /*3d00*/  SHF.R.U32.HI R197, RZ, 0x1c, R197 ;  /* 0x0000001cffc57819 */ /* 0x000fe200000116c5 */
[----:B------:R-:W-:Y:S01]  /*3d10*/  FFMA.FTZ R130, R130, R201, R164 ;  /* 0x000000c982827223 */ /* 0x000fe200000100a4 */
[----:B------:R-:W-:Y:S01]  /*3d20*/  F2FP.PACK_AB R53, R220, R219 ;  /* 0x000000dbdc35723e */ /* 0x000fe200000000ff */
[----:B------:R-:W-:Y:S01]  /*3d30*/  FFMA.FTZ R201, R131, R224, R10 ;  /* 0x000000e083c97223 */ /* 0x000fe2000001000a */
[----:B------:R-:W-:Y:S01]  /*3d40*/  SHF.L.U32 R224, R199, 0x4, RZ ;  /* 0x00000004c7e07819 */ /* 0x000fe200000006ff */
[----:B------:R-:W-:Y:S01]  /*3d50*/  FFMA.FTZ R214, R214, R202, R147 ;  /* 0x000000cad6d67223 */ /* 0x000fe20000010093 */
[----:B------:R-:W-:Y:S01]  /*3d60*/  HADD2.F32 R202, -RZ, R99.H1_H1 ;  /* 0x30000063ffca7230 */ /* 0x000fe20000004100 */
[----:B------:R-:W-:Y:S01]  /*3d70*/  FFMA.FTZ R207, R208, R207, R18 ;  /* 0x000000cfd0cf7223 */ /* 0x000fe20000010012 */
[----:B------:R-:W-:Y:S01]  /*3d80*/  IADD3 R40, P0, R224, c[0x0][0x208], RZ ;  /* 0x00008200e0287a10 */ /* 0x000fe20007f1e0ff */
[----:B------:R-:W-:Y:S01]  /*3d90*/  FFMA.FTZ R210, R69, R210, R20 ;  /* 0x000000d245d27223 */ /* 0x000fe20000010014 */
[----:B------:R-:W-:Y:S01]  /*3da0*/  F2FP.PACK_AB R57, R214, R57 ;  /* 0x00000039d639723e */ /* 0x000fe200000000ff */
[----:B------:R-:W-:Y:S01]  /*3db0*/  FFMA.FTZ R208, R208, R202, R159 ;  /* 0x000000cad0d07223 */ /* 0x000fe2000001009f */
[----:B------:R-:W-:Y:S01]  /*3dc0*/  IADD3.X R41, R225, c[0x0][0x20c], RZ, P0, !PT ;  /* 0x00008300e1297a10 */ /* 0x000fe200007fe4ff */
[----:B------:R-:W-:Y:S01]  /*3dd0*/  HADD2.F32 R202, -RZ, R98.H1_H1 ;  /* 0x30000062ffca7230 */ /* 0x000fe20000004100 */
[----:B------:R-:W-:Y:S01]  /*3de0*/  FFMA.FTZ R206, R206, R216, R155 ;  /* 0x000000d8cece7223 */ /* 0x000fe2000001009b */
[----:B------:R-:W-:Y:S01]  /*3df0*/  HADD2.F32 R199, -RZ, R47.H1_H1 ;  /* 0x3000002fffc77230 */ /* 0x000fe20000004100 */
[----:B------:R-:W-:Y:S01]  /*3e00*/  FFMA.FTZ R216, R204, R223, R24 ;  /* 0x000000dfccd87223 */ /* 0x000fe20000010018 */
[----:B------:R0:W-:Y:S01]  /*3e10*/  STG.E.128 [R40.64], R60 ;  /* 0x0000003c28007986 */ /* 0x0001e2000c101d04 */
[----:B------:R-:W-:Y:S01]  /*3e20*/  FFMA.FTZ R69, R69, R202, R157 ;  /* 0x000000ca45457223 */ /* 0x000fe2000001009d */
[----:B------:R-:W-:Y:S01]  /*3e30*/  HADD2.F32 R202, -RZ, R96.H1_H1 ;  /* 0x30000060ffca7230 */ /* 0x000fe20000004100 */
[----:B------:R-:W-:Y:S01]  /*3e40*/  F2FP.PACK_AB R67, R208, R67 ;  /* 0x00000043d043723e */ /* 0x000fe200000000ff */
[----:B------:R-:W-:Y:S01]  /*3e50*/  HADD2.F32 R223, -RZ, R120.H0_H0 ;  /* 0x20000078ffdf7230 */ /* 0x000fe20000004100 */
[----:B------:R-:W-:Y:S01]  /*3e60*/  FFMA.FTZ R78, R74, R78, R3 ;  /* 0x0000004e4a4e7223 */ /* 0x000fe20000010003 */
[----:B------:R-:W-:Y:S01]  /*3e70*/  F2FP.PACK_AB R66, R69, R66 ;  /* 0x000000424542723e */ /* 0x000fe200000000ff */
[----:B------:R-:W-:Y:S01]  /*3e80*/  FFMA.FTZ R204, R204, R202, R153 ;  /* 0x000000cacccc7223 */ /* 0x000fe20000010099 */
[----:B------:R-:W-:Y:S01]  /*3e90*/  HADD2.F32 R202, -RZ, R124.H0_H0 ;  /* 0x2000007cffca7230 */ /* 0x000fe20000004100 */
[----:B------:R-:W-:-:S02]  /*3ea0*/  FFMA.FTZ R131, R131, R226, R167 ;  /* 0x000000e283837223 */ /* 0x000fc400000100a7 */
[----:B------:R-:W-:Y:S02]  /*3eb0*/  FFMA.FTZ R74, R74, R79, R172 ;  /* 0x0000004f4a4a7223 */ /* 0x000fe400000100ac */
[C---:B------:R-:W-:Y:S02]  /*3ec0*/  FFMA.FTZ R202, R80.reuse, R202, R17 ;  /* 0x000000ca50ca7223 */ /* 0x040fe40000010011 */
[----:B------:R-:W-:Y:S01]  /*3ed0*/  FFMA.FTZ R80, R80, R223, R158 ;  /* 0x000000df50507223 */ /* 0x000fe2000001009e */
[----:B------:R-:W-:Y:S01]  /*3ee0*/  HADD2.F32 R223, -RZ, R43.H1_H1 ;  /* 0x3000002bffdf7230 */ /* 0x000fe20000004100 */
[----:B------:R-:W-:Y:S01]  /*3ef0*/  FFMA.FTZ R79, R75, R199, R2 ;  /* 0x000000c74b4f7223 */ /* 0x000fe20000010002 */
[----:B0-----:R-:W-:Y:S02]  /*3f00*/  IADD3 R40, P0, R224, c[0x0][0x210], RZ ;  /* 0x00008400e0287a10 */ /* 0x001fe40007f1e0ff */
[----:B------:R-:W-:Y:S01]  /*3f10*/  F2FP.PACK_AB R63, R207, R68 ;  /* 0x00000044cf3f723e */ /* 0x000fe200000000ff */
[----:B------:R-:W-:Y:S01]  /*3f20*/  FFMA.FTZ R75, R75, R223, R178 ;  /* 0x000000df4b4b7223 */ /* 0x000fe200000100b2 */
[----:B------:R-:W-:-:S02]  /*3f30*/  IADD3.X R41, R225, c[0x0][0x214], RZ, P0, !PT ;  /* 0x00008500e1297a10 */ /* 0x000fc400007fe4ff */
[----:B------:R-:W-:Y:S02]  /*3f40*/  IADD3 R68, P0, R198, c[0x0][0x208], RZ ;  /* 0x00008200c6447a10 */ /* 0x000fe40007f1e0ff */
[----:B------:R-:W-:Y:S01]  /*3f50*/  F2FP.PACK_AB R60, R216, R213 ;  /* 0x000000d5d83c723e */ /* 0x000fe200000000ff */
[----:B------:R0:W-:Y:S01]  /*3f60*/  STG.E.128 [R40.64], R48 ;  /* 0x0000003028007986 */ /* 0x0001e2000c101d04 */
[----:B------:R-:W-:Y:S02]  /*3f70*/  F2FP.PACK_AB R61, R212, R211 ;  /* 0x000000d3d43d723e */ /* 0x000fe400000000ff */
[----:B------:R-:W-:Y:S01]  /*3f80*/  F2FP.PACK_AB R62, R210, R209 ;  /* 0x000000d1d23e723e */ /* 0x000fe200000000ff */
[----:B------:R1:W-:Y:S01]  /*3f90*/  STG.E.128 [R64.64], R52 ;  /* 0x0000003440007986 */ /* 0x0003e2000c101d04 */
[----:B------:R-:W-:-:S03]  /*3fa0*/  IADD3.X R69, R197, c[0x0][0x20c], RZ, P0, !PT ;  /* 0x00008300c5457a10 */ /* 0x000fc600007fe4ff */
[----:B------:R2:W-:Y:S04]  /*3fb0*/  STG.E.128 [R44.64], R56 ;  /* 0x000000382c007986 */ /* 0x0005e8000c101d04 */
[----:B------:R3:W-:Y:S01]  /*3fc0*/  STG.E.128 [R68.64], R60 ;  /* 0x0000003c44007986 */ /* 0x0007e2000c101d04 */
[----:B0-----:R-:W-:Y:S01]  /*3fd0*/  IADD3 R40, P1, R198, c[0x0][0x210], RZ ;  /* 0x00008400c6287a10 */ /* 0x001fe20007f3e0ff */
[----:B------:R-:W-:Y:S01]  /*3fe0*/  FFMA.FTZ R48, R125, R82, R14 ;  /* 0x000000527d307223 */ /* 0x000fe2000001000e */
[----:B------:R-:W-:Y:S01]  /*3ff0*/  F2FP.PACK_AB R51, R131, R130 ;  /* 0x000000828333723e */ /* 0x000fe200000000ff */
[----:B------:R-:W-:Y:S01]  /*4000*/  FFMA.FTZ R49, R181, R128, R12 ;  /* 0x00000080b5317223 */ /* 0x000fe2000001000c */
[----:B-1----:R-:W-:Y:S01]  /*4010*/  F2FP.PACK_AB R65, R206, R205 ;  /* 0x000000cdce41723e */ /* 0x002fe200000000ff */
[----:B------:R-:W-:Y:S01]  /*4020*/  FFMA.FTZ R53, R174, R129, R15 ;  /* 0x00000081ae357223 */ /* 0x000fe2000001000f */
[----:B------:R-:W-:Y:S01]  /*4030*/  IADD3.X R41, R197, c[0x0][0x214], RZ, P1, !PT ;  /* 0x00008500c5297a10 */ /* 0x000fe20000ffe4ff */
[----:B------:R-:W-:Y:S01]  /*4040*/  FFMA.FTZ R54, R180, R83, R13 ;  /* 0x00000053b4367223 */ /* 0x000fe2000001000d */
[----:B------:R-:W-:Y:S01]  /*4050*/  F2FP.PACK_AB R64, R204, R203 ;  /* 0x000000cbcc40723e */ /* 0x000fe200000000ff */
[----:B--2---:R-:W-:Y:S01]  /*4060*/  HADD2.F32 R44, -RZ, R124.H1_H1 ;  /* 0x3000007cff2c7230 */ /* 0x004fe20000004100 */
[----:B------:R-:W-:Y:S01]  /*4070*/  SHF.L.U32 R197, R196, 0x4, RZ ;  /* 0x00000004c4c57819 */ /* 0x000fe200000006ff */
[----:B------:R-:W-:Y:S01]  /*4080*/  FFMA.FTZ R50, R121, R83, R162 ;  /* 0x0000005379327223 */ /* 0x000fe200000100a2 */
[----:B------:R-:W-:Y:S01]  /*4090*/  SHF.R.U32.HI R196, RZ, 0x1c, R196 ;  /* 0x0000001cffc47819 */ /* 0x000fe200000116c4 */
[----:B------:R0:W-:Y:S01]  /*40a0*/  STG.E.128 [R40.64], R64 ;  /* 0x0000004028007986 */ /* 0x0001e2000c101d04 */
[----:B------:R-:W-:Y:S01]  /*40b0*/  FFMA.FTZ R45, R81, R44, R16 ;  /* 0x0000002c512d7223 */ /* 0x000fe20000010010 */
[----:B------:R-:W-:Y:S01]  /*40c0*/  IADD3 R44, P0, R197, c[0x0][0x208], RZ ;  /* 0x00008200c52c7a10 */ /* 0x000fe20007f1e0ff */
        /* <DEDUP_REMOVED lines=9> */
[----:B------:R-:W-:Y:S01]  /*4160*/  IADD3.X R45, R196, c[0x0][0x20c], RZ, P0, !PT ;  /* 0x00008300c42d7a10 */ /* 0x000fe200007fe4ff */
[-C--:B------:R-:W-:Y:S01]  /*4170*/  FFMA.FTZ R58, R186, R77.reuse, R5 ;  /* 0x0000004dba3a7223 */ /* 0x080fe20000010005 */
[----:B---3--:R-:W-:Y:S01]  /*4180*/  IADD3 R60, P0, R197, c[0x0][0x210], RZ ;  /* 0x00008400c53c7a10 */ /* 0x008fe20007f1e0ff */
[----:B------:R-:W-:Y:S01]  /*4190*/  FFMA.FTZ R77, R193, R77, R170 ;  /* 0x0000004dc14d7223 */ /* 0x000fe200000100aa */
[----:B------:R-:W-:Y:S01]  /*41a0*/  F2FP.PACK_AB R49, R82, R49 ;  /* 0x000000315231723e */ /* 0x000fe200000000ff */
[----:B------:R1:W-:Y:S01]  /*41b0*/  STG.E.128 [R44.64], R52 ;  /* 0x000000342c007986 */ /* 0x0003e2000c101d04 */
[----:B0-----:R-:W-:Y:S01]  /*41c0*/  FFMA.FTZ R41, R182, R128, R165 ;  /* 0x00000080b6297223 */ /* 0x001fe200000100a5 */
[----:B------:R-:W-:Y:S01]  /*41d0*/  F2FP.PACK_AB R48, R81, R80 ;  /* 0x000000505130723e */ /* 0x000fe200000000ff */
[----:B------:R-:W-:Y:S01]  /*41e0*/  FFMA.FTZ R40, R122, R71, R9 ;  /* 0x000000477a287223 */ /* 0x000fe20000010009 */
[----:B------:R-:W-:Y:S01]  /*41f0*/  IADD3.X R61, R196, c[0x0][0x214], RZ, P0, !PT ;  /* 0x00008500c43d7a10 */ /* 0x000fe200007fe4ff */
[----:B------:R-:W-:Y:S01]  /*4200*/  FFMA.FTZ R62, R188, R73, R171 ;  /* 0x00000049bc3e7223 */ /* 0x000fe200000100ab */
[----:B------:R-:W-:Y:S01]  /*4210*/  F2FP.PACK_AB R50, R41, R50 ;  /* 0x000000322932723e */ /* 0x000fe200000000ff */
[----:B------:R-:W-:Y:S01]  /*4220*/  FFMA.FTZ R41, R183, R72, R8 ;  /* 0x00000048b7297223 */ /* 0x000fe20000010008 */
[----:B------:R-:W-:-:S02]  /*4230*/  F2FP.PACK_AB R59, R75, R74 ;  /* 0x0000004a4b3b723e */ /* 0x000fc400000000ff */
[----:B------:R-:W-:Y:S01]  /*4240*/  ISETP.GE.AND P0, PT, R177, c[0x0][0x164], PT ;  /* 0x00005900b1007a0c */ /* 0x000fe20003f06270 */
[----:B------:R0:W-:Y:S01]  /*4250*/  STG.E.128 [R60.64], R48 ;  /* 0x000000303c007986 */ /* 0x0001e2000c101d04 */
[----:B-1----:R-:W-:Y:S01]  /*4260*/  F2FP.PACK_AB R52, R41, R40 ;  /* 0x000000282934723e */ /* 0x002fe200000000ff */
[----:B------:R-:W-:Y:S01]  /*4270*/  FFMA.FTZ R45, R189, R76, R4 ;  /* 0x0000004cbd2d7223 */ /* 0x000fe20000010004 */
[----:B------:R-:W-:Y:S01]  /*4280*/  SHF.L.U32 R40, R195, 0x4, RZ ;  /* 0x00000004c3287819 */ /* 0x000fe200000006ff */
[----:B------:R-:W-:Y:S01]  /*4290*/  FFMA.FTZ R41, R46, R72, R169 ;  /* 0x000000482e297223 */ /* 0x000fe200000100a9 */
[----:B------:R-:W-:Y:S01]  /*42a0*/  F2FP.PACK_AB R53, R57, R56 ;  /* 0x000000383935723e */ /* 0x000fe200000000ff */
[----:B------:R-:W-:Y:S01]  /*42b0*/  FFMA.FTZ R56, R187, R71, R166 ;  /* 0x00000047bb387223 */ /* 0x000fe200000100a6 */
[----:B------:R-:W-:Y:S01]  /*42c0*/  SHF.R.U32.HI R195, RZ, 0x1c, R195 ;  /* 0x0000001cffc37819 */ /* 0x000fe200000116c3 */
[----:B------:R-:W-:Y:S01]  /*42d0*/  FFMA.FTZ R76, R190, R76, R173 ;  /* 0x0000004cbe4c7223 */ /* 0x000fe200000100ad */
[C---:B------:R-:W-:Y:S01]  /*42e0*/  IADD3 R44, P1, R40.reuse, c[0x0][0x208], RZ ;  /* 0x00008200282c7a10 */ /* 0x040fe20007f3e0ff */
[----:B------:R-:W-:Y:S01]  /*42f0*/  FFMA.FTZ R57, R191, R70, R168 ;  /* 0x00000046bf397223 */ /* 0x000fe200000100a8 */
[----:B------:R-:W-:-:S02]  /*4300*/  IADD3 R40, P2, R40, c[0x0][0x210], RZ ;  /* 0x0000840028287a10 */ /* 0x000fc40007f5e0ff */
[----:B------:R-:W-:Y:S02]  /*4310*/  F2FP.PACK_AB R54, R45, R58 ;  /* 0x0000003a2d36723e */ /* 0x000fe400000000ff */
[----:B------:R-:W-:Y:S02]  /*4320*/  F2FP.PACK_AB R55, R79, R78 ;  /* 0x0000004e4f37723e */ /* 0x000fe400000000ff */
[----:B------:R-:W-:Y:S02]  /*4330*/  IADD3.X R45, R195, c[0x0][0x20c], RZ, P1, !PT ;  /* 0x00008300c32d7a10 */ /* 0x000fe40000ffe4ff */
[----:B------:R-:W-:Y:S02]  /*4340*/  F2FP.PACK_AB R56, R41, R56 ;  /* 0x000000382938723e */ /* 0x000fe400000000ff */
[----:B------:R-:W-:Y:S01]  /*4350*/  F2FP.PACK_AB R58, R76, R77 ;  /* 0x0000004d4c3a723e */ /* 0x000fe200000000ff */
[----:B------:R0:W-:Y:S01]  /*4360*/  STG.E.128 [R44.64], R52 ;  /* 0x000000342c007986 */ /* 0x0001e2000c101d04 */
[----:B------:R-:W-:-:S02]  /*4370*/  F2FP.PACK_AB R57, R62, R57 ;  /* 0x000000393e39723e */ /* 0x000fc400000000ff */
[----:B------:R-:W-:Y:S02]  /*4380*/  IADD3.X R41, R195, c[0x0][0x214], RZ, P2, !PT ;  /* 0x00008500c3297a10 */ /* 0x000fe400017fe4ff */
[----:B------:R-:W-:-:S03]  /*4390*/  LOP3.LUT P1, RZ, R42, 0xff, RZ, 0xc0, !PT ;  /* 0x000000ff2aff7812 */ /* 0x000fc6000782c0ff */
[----:B------:R0:W-:Y:S01]  /*43a0*/  STG.E.128 [R40.64], R56 ;  /* 0x0000003828007986 */ /* 0x0001e2000c101d04 */
[----:B------:R-:W-:Y:S01]  /*43b0*/  SEL R42, RZ, 0x1, P1 ;  /* 0x00000001ff2a7807 */ /* 0x000fe20000800000 */
[----:B0----5:R-:W-:Y:S01]  /*43c0*/  @P0 CALL.REL.NOINC `(.L_x_19923) ;  /* 0x0000001000000944 */ /* 0x021fe20003c00000 */
[----:B------:R-:W-:Y:S05]  /*43d0*/  BRA `(.L_x_19924) ;  /* 0xffffc6e000007947 */ /* 0x000fea000383ffff */
.L_x_19923:
[----:B------:R-:W-:Y:S05]  /*43e0*/  EXIT ;  /* 0x000000000000794d */ /* 0x000fea0003800000 */
.L_x_19921:
[----:B-1----:R-:W-:Y:S01]  /*43f0*/  HFMA2.MMA R204, -RZ, RZ, 0, 5.9604644775390625e-08 ;  /* 0x00000001ffcc7435 */ /* 0x002fe200000001ff */
[----:B------:R-:W-:Y:S02]  /*4400*/  MOV R41, 0x1f ;  /* 0x0000001f00297802 */ /* 0x000fe40000000f00 */
[----:B------:R-:W-:Y:S02]  /*4410*/  MOV R202, 0xffffffff ;  /* 0xffffffff00ca7802 */ /* 0x000fe40000000f00 */
[----:B------:R-:W-:Y:S02]  /*4420*/  MOV R44, 0x4440 ;  /* 0x00004440002c7802 */ /* 0x000fe40000000f00 */
[----:B-----5:R-:W-:Y:S05]  /*4430*/  CALL.REL.NOINC `($__internal_49_$__cuda_sm70_shflsync_bfly_p) ;  /* 0x0000089000007944 */ /* 0x020fea0003c00000 */
[----:B-1----:R-:W-:Y:S01]  /*4440*/  MOV R40, R204 ;  /* 0x000000cc00287202 */ /* 0x002fe20000000f00 */
[----:B0-----:R-:W-:Y:S05]  /*4450*/  BRA `(.L_x_19925) ;  /* 0xffffe25000007947 */ /* 0x001fea000383ffff */
.L_x_19922:
[----:B------:R-:W-:Y:S01]  /*4460*/  HFMA2.MMA R204, -RZ, RZ, 0, 1.1920928955078125e-07 ;  /* 0x00000002ffcc7435 */ /* 0x000fe200000001ff */
[----:B------:R-:W-:Y:S02]  /*4470*/  MOV R41, 0x1f ;  /* 0x0000001f00297802 */ /* 0x000fe40000000f00 */
[----:B------:R-:W-:-:S02]  /*4480*/  MOV R202, 0xffffffff ;  /* 0xffffffff00ca7802 */ /* 0x000fc40000000f00 */
[----:B------:R-:W-:Y:S02]  /*4490*/  MOV R44, 0x44b0 ;  /* 0x000044b0002c7802 */ /* 0x000fe40000000f00 */
[----:B-----5:R-:W-:Y:S05]  /*44a0*/  CALL.REL.NOINC `($__internal_49_$__cuda_sm70_shflsync_bfly_p) ;  /* 0x0000082000007944 */ /* 0x020fea0003c00000 */
[----:B01----:R-:W-:Y:S01]  /*44b0*/  FADD.FTZ R203, R203, R204 ;  /* 0x000000cccbcb7221 */ /* 0x003fe20000010000 */
[----:B------:R-:W-:Y:S01]  /*44c0*/  HFMA2.MMA R204, -RZ, RZ, 0, 2.384185791015625e-07 ;  /* 0x00000004ffcc7435 */ /* 0x000fe200000001ff */
[----:B------:R-:W-:Y:S02]  /*44d0*/  MOV R41, 0x1f ;  /* 0x0000001f00297802 */ /* 0x000fe40000000f00 */
[----:B------:R-:W-:Y:S02]  /*44e0*/  MOV R202, 0xffffffff ;  /* 0xffffffff00ca7802 */ /* 0x000fe40000000f00 */
[----:B------:R-:W-:Y:S02]  /*44f0*/  MOV R44, 0x4510 ;  /* 0x00004510002c7802 */ /* 0x000fe40000000f00 */
[----:B------:R-:W-:Y:S05]  /*4500*/  CALL.REL.NOINC `($__internal_49_$__cuda_sm70_shflsync_bfly_p) ;  /* 0x000007c000007944 */ /* 0x000fea0003c00000 */
[----:B01----:R-:W-:Y:S01]  /*4510*/  FADD.FTZ R203, R203, R204 ;  /* 0x000000cccbcb7221 */ /* 0x003fe20000010000 */
[----:B------:R-:W-:Y:S01]  /*4520*/  HFMA2.MMA R204, -RZ, RZ, 0, 4.76837158203125e-07 ;  /* 0x00000008ffcc7435 */ /* 0x000fe200000001ff */
[----:B------:R-:W-:Y:S02]  /*4530*/  MOV R41, 0x1f ;  /* 0x0000001f00297802 */ /* 0x000fe40000000f00 */
[----:B------:R-:W-:-:S02]  /*4540*/  MOV R202, 0xffffffff ;  /* 0xffffffff00ca7802 */ /* 0x000fc40000000f00 */
[----:B------:R-:W-:Y:S02]  /*4550*/  MOV R44, 0x4570 ;  /* 0x00004570002c7802 */ /* 0x000fe40000000f00 */
[----:B------:R-:W-:Y:S05]  /*4560*/  CALL.REL.NOINC `($__internal_49_$__cuda_sm70_shflsync_bfly_p) ;  /* 0x0000076000007944 */ /* 0x000fea0003c00000 */
[----:B01----:R-:W-:Y:S01]  /*4570*/  FADD.FTZ R203, R203, R204 ;  /* 0x000000cccbcb7221 */ /* 0x003fe20000010000 */
[----:B------:R-:W-:Y:S01]  /*4580*/  HFMA2.MMA R204, -RZ, RZ, 0, 9.5367431640625e-07 ;  /* 0x00000010ffcc7435 */ /* 0x000fe200000001ff */
[----:B------:R-:W-:Y:S02]  /*4590*/  MOV R41, 0x1f ;  /* 0x0000001f00297802 */ /* 0x000fe40000000f00 */
[----:B------:R-:W-:Y:S02]  /*45a0*/  MOV R202, 0xffffffff ;  /* 0xffffffff00ca7802 */ /* 0x000fe40000000f00 */
[----:B------:R-:W-:Y:S02]  /*45b0*/  MOV R44, 0x45d0 ;  /* 0x000045d0002c7802 */ /* 0x000fe40000000f00 */
[----:B------:R-:W-:Y:S05]  /*45c0*/  CALL.REL.NOINC `($__internal_49_$__cuda_sm70_shflsync_bfly_p) ;  /* 0x0000070000007944 */ /* 0x000fea0003c00000 */
        /* <DEDUP_REMOVED lines=86> */
[----:B------:R-:W-:Y:S05]  /*4b30*/  CALL.REL.NOINC `($__internal_49_$__cuda_sm70_shflsync_bfly_p) ;  /* 0x0000019000007944 */ /* 0x000fea0003c00000 */
[----:B01----:R-:W-:Y:S01]  /*4b40*/  FADD.FTZ R203, R203, R204 ;  /* 0x000000cccbcb7221 */ /* 0x003fe20000010000 */
[----:B------:R-:W-:Y:S01]  /*4b50*/  HFMA2.MMA R204, -RZ, RZ, 0, 1.1920928955078125e-07 ;  /* 0x00000002ffcc7435 */ /* 0x000fe200000001ff */
[----:B------:R-:W-:Y:S02]  /*4b60*/  MOV R41, 0x1f ;  /* 0x0000001f00297802 */ /* 0x000fe40000000f00 */
[----:B------:R-:W-:Y:S02]  /*4b70*/  MOV R202, 0xffffffff ;  /* 0xffffffff00ca7802 */ /* 0x000fe40000000f00 */
[----:B------:R-:W-:Y:S02]  /*4b80*/  MOV R44, 0x4ba0 ;  /* 0x00004ba0002c7802 */ /* 0x000fe40000000f00 */
[----:B------:R-:W-:Y:S05]  /*4b90*/  CALL.REL.NOINC `($__internal_49_$__cuda_sm70_shflsync_bfly_p) ;  /* 0x0000013000007944 */ /* 0x000fea0003c00000 */
[----:B01----:R-:W-:Y:S01]  /*4ba0*/  FADD.FTZ R203, R203, R204 ;  /* 0x000000cccbcb7221 */ /* 0x003fe20000010000 */
[----:B------:R-:W-:Y:S01]  /*4bb0*/  HFMA2.MMA R204, -RZ, RZ, 0, 2.384185791015625e-07 ;  /* 0x00000004ffcc7435 */ /* 0x000fe200000001ff */
[----:B------:R-:W-:-:S02]  /*4bc0*/  MOV R41, 0x1f ;  /* 0x0000001f00297802 */ /* 0x000fc40000000f00 */
[----:B------:R-:W-:Y:S02]  /*4bd0*/  MOV R202, 0xffffffff ;  /* 0xffffffff00ca7802 */ /* 0x000fe40000000f00 */
[----:B------:R-:W-:Y:S02]  /*4be0*/  MOV R44, 0x4c00 ;  /* 0x00004c00002c7802 */ /* 0x000fe40000000f00 */
[----:B------:R-:W-:Y:S05]  /*4bf0*/  CALL.REL.NOINC `($__internal_49_$__cuda_sm70_shflsync_bfly_p) ;  /* 0x000000d000007944 */ /* 0x000fea0003c00000 */
[----:B01----:R-:W-:Y:S01]  /*4c00*/  FADD.FTZ R203, R203, R204 ;  /* 0x000000cccbcb7221 */ /* 0x003fe20000010000 */
[----:B------:R-:W-:Y:S01]  /*4c10*/  HFMA2.MMA R204, -RZ, RZ, 0, 4.76837158203125e-07 ;  /* 0x00000008ffcc7435 */ /* 0x000fe200000001ff */
[----:B------:R-:W-:Y:S02]  /*4c20*/  MOV R41, 0x1f ;  /* 0x0000001f00297802 */ /* 0x000fe40000000f00 */
[----:B------:R-:W-:Y:S02]  /*4c30*/  MOV R202, 0xffffffff ;  /* 0xffffffff00ca7802 */ /* 0x000fe40000000f00 */
[----:B------:R-:W-:Y:S02]  /*4c40*/  MOV R44, 0x4c60 ;  /* 0x00004c60002c7802 */ /* 0x000fe40000000f00 */
[----:B------:R-:W-:Y:S05]  /*4c50*/  CALL.REL.NOINC `($__internal_49_$__cuda_sm70_shflsync_bfly_p) ;  /* 0x0000007000007944 */ /* 0x000fea0003c00000 */
[----:B01----:R-:W-:Y:S01]  /*4c60*/  FADD.FTZ R203, R203, R204 ;  /* 0x000000cccbcb7221 */ /* 0x003fe20000010000 */
[----:B------:R-:W-:Y:S01]  /*4c70*/  HFMA2.MMA R204, -RZ, RZ, 0, 9.5367431640625e-07 ;  /* 0x00000010ffcc7435 */ /* 0x000fe200000001ff */
[----:B------:R-:W-:-:S02]  /*4c80*/  MOV R41, 0x1f ;  /* 0x0000001f00297802 */ /* 0x000fc40000000f00 */
[----:B------:R-:W-:Y:S02]  /*4c90*/  MOV R202, 0xffffffff ;  /* 0xffffffff00ca7802 */ /* 0x000fe40000000f00 */
[----:B------:R-:W-:Y:S02]  /*4ca0*/  MOV R44, 0x4cc0 ;  /* 0x00004cc0002c7802 */ /* 0x000fe40000000f00 */
[----:B------:R-:W-:Y:S05]  /*4cb0*/  CALL.REL.NOINC `($__internal_49_$__cuda_sm70_shflsync_bfly_p) ;  /* 0x0000001000007944 */ /* 0x000fea0003c00000 */
[----:B01----:R-:W-:Y:S05]  /*4cc0*/  BRA `(.L_x_19926) ;  /* 0xffffe02000007947 */ /* 0x003fea000383ffff */
        .weak           $__internal_49_$__cuda_sm70_shflsync_bfly_p
        .type           $__internal_49_$__cuda_sm70_shflsync_bfly_p,@function
        .size           $__internal_49_$__cuda_sm70_shflsync_bfly_p,(.L_x_32989 - $__internal_49_$__cuda_sm70_shflsync_bfly_p)
$__internal_49_$__cuda_sm70_shflsync_bfly_p:
[----:B------:R-:W-:Y:S01]  /*4cd0*/  HFMA2.MMA R45, -RZ, RZ, 0, 0 ;  /* 0x00000000ff2d7435 */ /* 0x000fe200000001ff */
[----:B------:R-:W-:Y:S04]  /*4ce0*/  WARPSYNC R202 ;  /* 0x000000ca00007348 */ /* 0x000fe80003800000 */
[----:B------:R0:W1:Y:S01]  /*4cf0*/  SHFL.BFLY PT, R204, R203, R204, R41 ;  /* 0x0c0000cccbcc7389 */ /* 0x00006200000e0029 */
[----:B------:R-:W-:Y:S05]  /*4d00*/  RET.REL.NODEC R44 `(_ZN10layer_norm31ln_parallel_residual_fwd_kernelINS_13Kernel_traitsI6__halfS2_fS2_fjLj5120ELj1ELj1ELj4ELj16ENS_18Kernel_traits_baseILj5120ES2_S2_fS2_fjLj128EEEEELb0ELb0ELb1EEEvNS_9FwdParamsE) ;  /* 0xffffb2f02c007950 */ /* 0x000fea0003c3ffff */
.L_x_19927:
        /* <DEDUP_REMOVED lines=15> */
.L_x_32989:


//--------------------- .text._ZN10layer_norm31ln_parallel_residual_fwd_kernelINS_13Kernel_traitsI6__halfS2_fS2_fjLj5120ELj1ELj1ELj4ELj16ENS_18Kernel_traits_baseILj5120ES2_S2_fS2_fjLj128EEEEELb0ELb1ELb0EEEvNS_9FwdParamsE --------------------------
	.section	.text._ZN10layer_norm31ln_parallel_residual_fwd_kernelINS_13Kernel_traitsI6__halfS2_fS2_fjLj5120ELj1ELj1ELj4ELj16ENS_18Kernel_traits_baseILj5120ES2_S2_fS2_fjLj128EEEEELb0ELb1ELb0EEEvNS_9FwdParamsE,"ax",@progbits
	.sectioninfo	@"SHI_REGISTERS=157"
	.align	128
        .global         _ZN10layer_norm31ln_parallel_residual_fwd_kernelINS_13Kernel_traitsI6__halfS2_fS2_fjLj5120ELj1ELj1ELj4ELj16ENS_18Kernel_traits_baseILj5120ES2_S2_fS2_fjLj128EEEEELb0ELb1ELb0EEEvNS_9FwdParamsE
        .type           _ZN10layer_norm31ln_parallel_residual_fwd_kernelINS_13Kernel_traitsI6__halfS2_fS2_fjLj5120ELj1ELj1ELj4ELj16ENS_18Kernel_traits_baseILj5120ES2_S2_fS2_fjLj128EEEEELb0ELb1ELb0EEEvNS_9FwdParamsE,@function
        .size           _ZN10layer_norm31ln_parallel_residual_fwd_kernelINS_13Kernel_traitsI6__halfS2_fS2_fjLj5120ELj1ELj1ELj4ELj16ENS_18Kernel_traits_baseILj5120ES2_S2_fS2_fjLj128EEEEELb0ELb1ELb0EEEvNS_9FwdParamsE,(.L_x_32990 - _ZN10layer_norm31ln_parallel_residual_fwd_kernelINS_13Kernel_traitsI6__halfS2_fS2_fjLj5120ELj1ELj1ELj4ELj16ENS_18Kernel_traits_baseILj5120ES2_S2_fS2_fjLj128EEEEELb0ELb1ELb0EEEvNS_9FwdParamsE)
        .other          _ZN10layer_norm31ln_parallel_residual_fwd_kernelINS_13Kernel_traitsI6__halfS2_fS2_fjLj5120ELj1ELj1ELj4ELj16ENS_18Kernel_traits_baseILj5120ES2_S2_fS2_fjLj128EEEEELb0ELb1ELb0EEEvNS_9FwdParamsE,@"STO_CUDA_ENTRY STV_DEFAULT"
_ZN10layer_norm31ln_parallel_residual_fwd_kernelINS_13Kernel_traitsI6__halfS2_fS2_fjLj5120ELj1ELj1ELj4ELj16ENS_18Kernel_traits_baseILj5120ES2_S2_fS2_fjLj128EEEEELb0ELb1ELb0EEEvNS_9FwdParamsE:
.text._ZN10layer_norm31ln_parallel_residual_fwd_kernelINS_13Kernel_traitsI6__halfS2_fS2_fjLj5120ELj1ELj1ELj4ELj16ENS_18Kernel_traits_baseILj5120ES2_S2_fS2_fjLj128EEEEELb0ELb1ELb0EEEvNS_9FwdParamsE:
        /* <DEDUP_REMOVED lines=29> */
.L_x_19929:
[----:B0-----:R-:W-:Y:S05]  /*01d0*/  BSYNC B0 ;  /* 0x0000000000007941 */ /* 0x001fea0003800000 */
.L_x_19928:
        /* <DEDUP_REMOVED lines=13> */
.L_x_19931:
[----:B0-----:R-:W-:Y:S05]  /*02b0*/  BSYNC B0 ;  /* 0x0000000000007941 */ /* 0x001fea0003800000 */
.L_x_19930:
        /* <DEDUP_REMOVED lines=13> */
.L_x_19933:
[----:B0-----:R-:W-:Y:S05]  /*0390*/  BSYNC B0 ;  /* 0x0000000000007941 */ /* 0x001fea0003800000 */
.L_x_19932:
        /* <DEDUP_REMOVED lines=13> */
.L_x_19935:
[----:B0-----:R-:W-:Y:S05]  /*0470*/  BSYNC B0 ;  /* 0x0000000000007941 */ /* 0x001fea0003800000 */
.L_x_19934:
        /* <DEDUP_REMOVED lines=12> */
.L_x_19937:
[----:B0-----:R-:W-:Y:S05]  /*0540*/  BSYNC B0 ;  /* 0x0000000000007941 */ /* 0x001fea0003800000 */
.L_x_19936:
[----:B------:R-:W0:Y:S02]  /*0550*/  S2UR UR6, SR_CTAID.X ;  /* 0x00000000000679c3 */ /* 0x000e240000002500 */
[----:B0-----:R-:W-:-:S04]  /*0560*/  LEA.HI R143, R91, UR6, RZ, 0x19 ;  /* 0x000000065b8f7c11 */ /* 0x001fc8000f8fc8ff */
[----:B------:R-:W-:-:S13]  /*0570*/  ISETP.GE.AND P3, PT, R143, c[0x0][0x164], PT ;  /* 0x000059008f007a0c */ /* 0x000fda0003f66270 */
[----:B------:R-:W-:Y:S05]  /*0580*/  @P3 EXIT ;  /* 0x000000000000394d */ /* 0x000fea0003800000 */
[----:B------:R-:W-:Y:S01]  /*0590*/  SHF.R.S32.HI R56, RZ, 0x3, R56 ;  /* 0x00000003ff387819 */ /* 0x000fe20000011438 */
[--C-:B-----5:R-:W-:Y:S01]  /*05a0*/  HADD2.F32 R99, -RZ, R28.reuse.H0_H0 ;  /* 0x2000001cff637230 */ /* 0x120fe20000004100 */
[----:B------:R-:W-:Y:S01]  /*05b0*/  MOV R141, 0x1 ;  /* 0x00000001008d7802 */ /* 0x000fe20000000f00 */
[----:B------:R-:W-:Y:S01]  /*05c0*/  HADD2.F32 R100, -RZ, R28.H1_H1 ;  /* 0x3000001cff647230 */ /* 0x000fe20000004100 */
[----:B------:R-:W-:Y:S01]  /*05d0*/  LOP3.LUT R28, R56, 0x7f, RZ, 0xc0, !PT ;  /* 0x0000007f381c7812 */ /* 0x000fe200078ec0ff */
[--C-:B------:R-:W-:Y:S01]  /*05e0*/  HADD2.F32 R101, -RZ, R29.reuse.H0_H0 ;  /* 0x2000001dff657230 */ /* 0x100fe20000004100 */
[----:B------:R-:W-:Y:S01]  /*05f0*/  SHF.R.U32.HI R56, RZ, 0x2, R56 ;  /* 0x00000002ff387819 */ /* 0x000fe20000011638 */
[----:B------:R-:W-:Y:S01]  /*0600*/  HADD2.F32 R102, -RZ, R29.H1_H1 ;  /* 0x3000001dff667230 */ /* 0x000fe20000004100 */
[C---:B------:R-:W-:Y:S01]  /*0610*/  LOP3.LUT R29, R91.reuse, 0x60, RZ, 0xc0, !PT ;  /* 0x000000605b1d7812 */ /* 0x040fe200078ec0ff */
[--C-:B------:R-:W-:Y:S01]  /*0620*/  HADD2.F32 R103, -RZ, R30.reuse.H0_H0 ;  /* 0x2000001eff677230 */ /* 0x100fe20000004100 */
[----:B------:R-:W-:Y:S01]  /*0630*/  LOP3.LUT R56, R56, 0x3fffffe0, RZ, 0xc0, !PT ;  /* 0x3fffffe038387812 */ /* 0x000fe200078ec0ff */
        /* <DEDUP_REMOVED lines=9> */
[----:B------:R-:W-:Y:S01]  /*06d0*/  IMNMX R29, R29, 0x20, PT ;  /* 0x000000201d1d7817 */ /* 0x000fe20003800200 */
[--C-:B------:R-:W-:Y:S01]  /*06e0*/  HADD2.F32 R86, -RZ, R25.reuse.H0_H0 ;  /* 0x20000019ff567230 */ /* 0x100fe20000004100 */
[----:B------:R-:W-:Y:S01]  /*06f0*/  IADD3 R31, R28, -R31, RZ ;  /* 0x8000001f1c1f7210 */ /* 0x000fe20007ffe0ff */
[----:B------:R-:W-:Y:S01]  /*0700*/  HADD2.F32 R87, -RZ, R25.H1_H1 ;  /* 0x30000019ff577230 */ /* 0x000fe20000004100 */
[----:B------:R-:W-:Y:S01]  /*0710*/  IADD3 R29, R29, R56, RZ ;  /* 0x000000381d1d7210 */ /* 0x000fe20007ffe0ff */
[--C-:B------:R-:W-:Y:S01]  /*0720*/  HADD2.F32 R84, -RZ, R26.reuse.H0_H0 ;  /* 0x2000001aff547230 */ /* 0x100fe20000004100 */
[----:B------:R-:W-:Y:S01]  /*0730*/  IMNMX R31, RZ, R31, !PT ;  /* 0x0000001fff1f7217 */ /* 0x000fe20007800200 */
[----:B------:R-:W-:Y:S01]  /*0740*/  HADD2.F32 R85, -RZ, R26.H1_H1 ;  /* 0x3000001aff557230 */ /* 0x000fe20000004100 */
[----:B------:R-:W-:Y:S01]  /*0750*/  SHF.L.U32 R29, R29, 0x3, RZ ;  /* 0x000000031d1d7819 */ /* 0x000fe200000006ff */
[--C-:B------:R-:W-:Y:S01]  /*0760*/  HADD2.F32 R12, -RZ, R10.reuse.H0_H0 ;  /* 0x2000000aff0c7230 */ /* 0x100fe20000004100 */
[----:B------:R-:W-:Y:S01]  /*0770*/  IMNMX R31, R31, 0x20, PT ;  /* 0x000000201f1f7817 */ /* 0x000fe20003800200 */
[----:B------:R-:W-:Y:S01]  /*0780*/  HADD2.F32 R13, -RZ, R10.H1_H1 ;  /* 0x3000000aff0d7230 */ /* 0x000fe20000004100 */
[----:B------:R-:W-:Y:S01]  /*0790*/  ULDC.U8 UR6, c[0x0][0x1f0] ;  /* 0x00007c0000067ab9 */ /* 0x000fe20000000000 */
[----:B------:R-:W-:Y:S01]  /*07a0*/  HADD2.F32 R26, -RZ, R27.H0_H0 ;  /* 0x2000001bff1a7230 */ /* 0x000fe20000004100 */
[----:B------:R-:W0:Y:S01]  /*07b0*/  I2F.U32 R29, R29 ;  /* 0x0000001d001d7306 */ /* 0x000e220000201000 */
[----:B------:R-:W-:Y:S01]  /*07c0*/  IADD3 R31, R56, R31, RZ ;  /* 0x0000001f381f7210 */ /* 0x000fe20007ffe0ff */
[----:B------:R-:W-:-:S02]  /*07d0*/  HADD2.F32 R25, -RZ, R4.H0_H0 ;  /* 0x20000004ff197230 */ /* 0x000fc40000004100 */
[----:B------:R-:W-:Y:S01]  /*07e0*/  HADD2.F32 R24, -RZ, R4.H1_H1 ;  /* 0x30000004ff187230 */ /* 0x000fe20000004100 */
[----:B------:R-:W-:Y:S01]  /*07f0*/  SHF.L.U32 R142, R31, 0x3, RZ ;  /* 0x000000031f8e7819 */ /* 0x000fe200000006ff */
[--C-:B------:R-:W-:Y:S02]  /*0800*/  HADD2.F32 R23, -RZ, R5.reuse.H0_H0 ;  /* 0x20000005ff177230 */ /* 0x100fe40000004100 */
[----:B------:R-:W-:Y:S02]  /*0810*/  HADD2.F32 R22, -RZ, R5.H1_H1 ;  /* 0x30000005ff167230 */ /* 0x000fe40000004100 */
[--C-:B------:R-:W-:Y:S02]  /*0820*/  HADD2.F32 R21, -RZ, R6.reuse.H0_H0 ;  /* 0x20000006ff157230 */ /* 0x100fe40000004100 */
        /* <DEDUP_REMOVED lines=8> */
[----:B------:R-:W-:Y:S02]  /*08b0*/  HADD2.F32 R10, -RZ, R11.H0_H0 ;  /* 0x2000000bff0a7230 */ /* 0x000fe40000004100 */
[----:B------:R-:W-:-:S02]  /*08c0*/  HADD2.F32 R27, -RZ, R27.H1_H1 ;  /* 0x3000001bff1b7230 */ /* 0x000fc40000004100 */
        /* <DEDUP_REMOVED lines=49> */
.L_x_20041:
        /* <DEDUP_REMOVED lines=29> */
.L_x_19940:
[----:B0----5:R-:W-:-:S05]  /*0db0*/  HADD2.F32 R41, -RZ, R28.H0_H0 ;  /* 0x2000001cff297230 */ /* 0x021fca0000004100 */
[----:B------:R-:W-:-:S04]  /*0dc0*/  FADD.FTZ R40, R41, R40 ;  /* 0x0000002829287221 */ /* 0x000fc80000010000 */
[----:B------:R-:W-:Y:S02]  /*0dd0*/  @P3 FADD.FTZ R40, R32, R40 ;  /* 0x0000002820283221 */ /* 0x000fe40000010000 */
.L_x_19941:
[----:B------:R-:W-:Y:S01]  /*0de0*/  HADD2.F32 R41, -RZ, R44.H1_H1 ;  /* 0x3000002cff297230 */ /* 0x000fe20000004100 */
[----:B------:R-:W-:Y:S05]  /*0df0*/  @P4 BRA `(.L_x_19942) ;  /* 0x0000003000004947 */ /* 0x000fea0003800000 */
[----:B------:R-:W-:Y:S05]  /*0e00*/  @!P3 BRA `(.L_x_19943) ;  /* 0x000000500000b947 */ /* 0x000fea0003800000 */
[----:B-----5:R-:W-:Y:S01]  /*0e10*/  FADD.FTZ R41, R33, R41 ;  /* 0x0000002921297221 */ /* 0x020fe20000010000 */
[----:B------:R-:W-:Y:S05]  /*0e20*/  BRA `(.L_x_19943) ;  /* 0x0000003000007947 */ /* 0x000fea0003800000 */
.L_x_19942:
[----:B-----5:R-:W-:-:S05]  /*0e30*/  HADD2.F32 R42, -RZ, R28.H1_H1 ;  /* 0x3000001cff2a7230 */ /* 0x020fca0000004100 */
[----:B------:R-:W-:-:S04]  /*0e40*/  FADD.FTZ R41, R42, R41 ;  /* 0x000000292a297221 */ /* 0x000fc80000010000 */
[----:B------:R-:W-:Y:S02]  /*0e50*/  @P3 FADD.FTZ R41, R33, R41 ;  /* 0x0000002921293221 */ /* 0x000fe40000010000 */
.L_x_19943:
[----:B------:R-:W-:Y:S01]  /*0e60*/  HADD2.F32 R42, -RZ, R45.H0_H0 ;  /* 0x2000002dff2a7230 */ /* 0x000fe20000004100 */
[----:B------:R-:W-:Y:S05]  /*0e70*/  @P4 BRA `(.L_x_19944) ;  /* 0x0000003000004947 */ /* 0x000fea0003800000 */
[----:B------:R-:W-:Y:S05]  /*0e80*/  @!P3 BRA `(.L_x_19945) ;  /* 0x000000500000b947 */ /* 0x000fea0003800000 */
[----:B-----5:R-:W-:Y:S01]  /*0e90*/  FADD.FTZ R42, R34, R42 ;  /* 0x0000002a222a7221 */ /* 0x020fe20000010000 */
[----:B------:R-:W-:Y:S05]  /*0ea0*/  BRA `(.L_x_19945) ;  /* 0x0000003000007947 */ /* 0x000fea0003800000 */
.L_x_19944:
[----:B-----5:R-:W-:-:S05]  /*0eb0*/  HADD2.F32 R43, -RZ, R29.H0_H0 ;  /* 0x2000001dff2b7230 */ /* 0x020fca0000004100 */
[----:B------:R-:W-:-:S04]  /*0ec0*/  FADD.FTZ R42, R43, R42 ;  /* 0x0000002a2b2a7221 */ /* 0x000fc80000010000 */
[----:B------:R-:W-:Y:S02]  /*0ed0*/  @P3 FADD.FTZ R42, R34, R42 ;  /* 0x0000002a222a3221 */ /* 0x000fe40000010000 */
.L_x_19945:
[----:B------:R-:W-:Y:S01]  /*0ee0*/  HADD2.F32 R43, -RZ, R45.H1_H1 ;  /* 0x3000002dff2b7230 */ /* 0x000fe20000004100 */
[----:B------:R-:W-:Y:S05]  /*0ef0*/  @P4 BRA `(.L_x_19946) ;  /* 0x0000003000004947 */ /* 0x000fea0003800000 */
[----:B------:R-:W-:Y:S05]  /*0f00*/  @!P3 BRA `(.L_x_19947) ;  /* 0x000000500000b947 */ /* 0x000fea0003800000 */
[----:B-----5:R-:W-:Y:S01]  /*0f10*/  FADD.FTZ R43, R35, R43 ;  /* 0x0000002b232b7221 */ /* 0x020fe20000010000 */
[----:B------:R-:W-:Y:S05]  /*0f20*/  BRA `(.L_x_19947) ;  /* 0x0000003000007947 */ /* 0x000fea0003800000 */
.L_x_19946:
[----:B-----5:R-:W-:-:S05]  /*0f30*/  HADD2.F32 R44, -RZ, R29.H1_H1 ;  /* 0x3000001dff2c7230 */ /* 0x020fca0000004100 */
[----:B------:R-:W-:-:S04]  /*0f40*/  FADD.FTZ R43, R44, R43 ;  /* 0x0000002b2c2b7221 */ /* 0x000fc80000010000 */
[----:B------:R-:W-:Y:S02]  /*0f50*/  @P3 FADD.FTZ R43, R35, R43 ;  /* 0x0000002b232b3221 */ /* 0x000fe40000010000 */
.L_x_19947:
[----:B------:R-:W-:Y:S01]  /*0f60*/  HADD2.F32 R44, -RZ, R46.H0_H0 ;  /* 0x2000002eff2c7230 */ /* 0x000fe20000004100 */
[----:B------:R-:W-:Y:S05]  /*0f70*/  @P4 BRA `(.L_x_19948) ;  /* 0x0000003000004947 */ /* 0x000fea0003800000 */
[----:B------:R-:W-:Y:S05]  /*0f80*/  @!P3 BRA `(.L_x_19949) ;  /* 0x000000500000b947 */ /* 0x000fea0003800000 */
[----:B-----5:R-:W-:Y:S01]  /*0f90*/  FADD.FTZ R44, R36, R44 ;  /* 0x0000002c242c7221 */ /* 0x020fe20000010000 */
[----:B------:R-:W-:Y:S05]  /*0fa0*/  BRA `(.L_x_19949) ;  /* 0x0000003000007947 */ /* 0x000fea0003800000 */
.L_x_19948:
[----:B-----5:R-:W-:-:S05]  /*0fb0*/  HADD2.F32 R45, -RZ, R30.H0_H0 ;  /* 0x2000001eff2d7230 */ /* 0x020fca0000004100 */
[----:B------:R-:W-:-:S04]  /*0fc0*/  FADD.FTZ R44, R45, R44 ;  /* 0x0000002c2d2c7221 */ /* 0x000fc80000010000 */
[----:B------:R-:W-:Y:S02]  /*0fd0*/  @P3 FADD.FTZ R44, R36, R44 ;  /* 0x0000002c242c3221 */ /* 0x000fe40000010000 */
.L_x_19949:
[----:B------:R-:W-:Y:S01]  /*0fe0*/  HADD2.F32 R45, -RZ, R46.H1_H1 ;  /* 0x3000002eff2d7230 */ /* 0x000fe20000004100 */
[----:B------:R-:W-:Y:S05]  /*0ff0*/  @P4 BRA `(.L_x_19950) ;  /* 0x0000003000004947 */ /* 0x000fea0003800000 */
[----:B------:R-:W-:Y:S05]  /*1000*/  @!P3 BRA `(.L_x_19951) ;  /* 0x000000500000b947 */ /* 0x000fea0003800000 */
[----:B-----5:R-:W-:Y:S01]  /*1010*/  FADD.FTZ R45, R37, R45 ;  /* 0x0000002d252d7221 */ /* 0x020fe20000010000 */
[----:B------:R-:W-:Y:S05]  /*1020*/  BRA `(.L_x_19951) ;  /* 0x0000003000007947 */ /* 0x000fea0003800000 */
.L_x_19950:
[----:B-----5:R-:W-:-:S05]  /*1030*/  HADD2.F32 R46, -RZ, R30.H1_H1 ;  /* 0x3000001eff2e7230 */ /* 0x020fca0000004100 */
[----:B------:R-:W-:-:S04]  /*1040*/  FADD.FTZ R45, R46, R45 ;  /* 0x0000002d2e2d7221 */ /* 0x000fc80000010000 */
[----:B------:R-:W-:Y:S02]  /*1050*/  @P3 FADD.FTZ R45, R37, R45 ;  /* 0x0000002d252d3221 */ /* 0x000fe40000010000 */
.L_x_19951:
[----:B------:R-:W-:Y:S01]  /*1060*/  HADD2.F32 R46, -RZ, R47.H0_H0 ;  /* 0x2000002fff2e7230 */ /* 0x000fe20000004100 */
[----:B------:R-:W-:Y:S05]  /*1070*/  @P4 BRA `(.L_x_19952) ;  /* 0x0000003000004947 */ /* 0x000fea0003800000 */
[----:B------:R-:W-:Y:S05]  /*1080*/  @!P3 BRA `(.L_x_19953) ;  /* 0x000000500000b947 */ /* 0x000fea0003800000 */
[----:B-----5:R-:W-:Y:S01]  /*1090*/  FADD.FTZ R46, R38, R46 ;  /* 0x0000002e262e7221 */ /* 0x020fe20000010000 */
[----:B------:R-:W-:Y:S05]  /*10a0*/  BRA `(.L_x_19953) ;  /* 0x0000003000007947 */ /* 0x000fea0003800000 */
.L_x_19952:
[----:B-----5:R-:W-:-:S05]  /*10b0*/  HADD2.F32 R81, -RZ, R31.H0_H0 ;  /* 0x2000001fff517230 */ /* 0x020fca0000004100 */
[----:B------:R-:W-:-:S04]  /*10c0*/  FADD.FTZ R46, R81, R46 ;  /* 0x0000002e512e7221 */ /* 0x000fc80000010000 */
[----:B------:R-:W-:Y:S02]  /*10d0*/  @P3 FADD.FTZ R46, R38, R46 ;  /* 0x0000002e262e3221 */ /* 0x000fe40000010000 */
.L_x_19953:
[----:B------:R-:W-:Y:S01]  /*10e0*/  HADD2.F32 R47, -RZ, R47.H1_H1 ;  /* 0x3000002fff2f7230 */ /* 0x000fe20000004100 */
[----:B------:R-:W-:Y:S05]  /*10f0*/  @P4 BRA `(.L_x_19954) ;  /* 0x0000003000004947 */ /* 0x000fea0003800000 */
[----:B------:R-:W-:Y:S05]  /*1100*/  @!P3 BRA `(.L_x_19955) ;  /* 0x000000500000b947 */ /* 0x000fea0003800000 */
[----:B-----5:R-:W-:Y:S01]  /*1110*/  FADD.FTZ R47, R39, R47 ;  /* 0x0000002f272f7221 */ /* 0x020fe20000010000 */
[----:B------:R-:W-:Y:S05]  /*1120*/  BRA `(.L_x_19955) ;  /* 0x0000003000007947 */ /* 0x000fea0003800000 */
.L_x_19954:
[----:B-----5:R-:W-:-:S05]  /*1130*/  HADD2.F32 R80, -RZ, R31.H1_H1 ;  /* 0x3000001fff507230 */ /* 0x020fca0000004100 */
[----:B------:R-:W-:-:S04]  /*1140*/  FADD.FTZ R47, R80, R47 ;  /* 0x0000002f502f7221 */ /* 0x000fc80000010000 */
[----:B------:R-:W-:Y:S02]  /*1150*/  @P3 FADD.FTZ R47, R39, R47 ;  /* 0x0000002f272f3221 */ /* 0x000fe40000010000 */
.L_x_19955:
[C---:B------:R-:W-:Y:S02]  /*1160*/  LEA R80, P3, R140.reuse, c[0x0][0x188], 0x5 ;  /* 0x000062008c507a11 */ /* 0x040fe400078628ff */
[C---:B------:R-:W-:Y:S02]  /*1170*/  IADD3 R82, R140.reuse, 0x80, RZ ;  /* 0x000000808c527810 */ /* 0x040fe40007ffe0ff */
[----:B------:R-:W-:-:S05]  /*1180*/  LEA.HI.X R81, R140, c[0x0][0x18c], RZ, 0x5, P3 ;  /* 0x000063008c517a11 */ /* 0x000fca00018f2cff */
[----:B------:R0:W-:Y:S04]  /*1190*/  STG.E.128 [R80.64], R40 ;  /* 0x0000002850007986 */ /* 0x0001e8000c101d04 */
[----:B------:R0:W-:Y:S02]  /*11a0*/  STG.E.128 [R80.64+0x10], R44 ;  /* 0x0000102c50007986 */ /* 0x0001e4000c101d04 */
.L_x_19939:
[----:B------:R-:W-:Y:S05]  /*11b0*/  BSYNC B0 ;  /* 0x0000000000007941 */ /* 0x000fea0003800000 */
.L_x_19938:
        /* <DEDUP_REMOVED lines=24> */
.L_x_19958:
[----:B-1---5:R-:W-:-:S05]  /*1340*/  HADD2.F32 R49, -RZ, R28.H0_H0 ;  /* 0x2000001cff317230 */ /* 0x022fca0000004100 */
[----:B------:R-:W-:-:S04]  /*1350*/  FADD.FTZ R48, R49, R48 ;  /* 0x0000003031307221 */ /* 0x000fc80000010000 */
[----:B------:R-:W-:Y:S02]  /*1360*/  @P3 FADD.FTZ R48, R32, R48 ;  /* 0x0000003020303221 */ /* 0x000fe40000010000 */
.L_x_19959:
[----:B------:R-:W-:Y:S01]  /*1370*/  HADD2.F32 R49, -RZ, R52.H1_H1 ;  /* 0x30000034ff317230 */ /* 0x000fe20000004100 */
[----:B------:R-:W-:Y:S05]  /*1380*/  @P4 BRA `(.L_x_19960) ;  /* 0x0000003000004947 */ /* 0x000fea0003800000 */
[----:B------:R-:W-:Y:S05]  /*1390*/  @!P3 BRA `(.L_x_19961) ;  /* 0x000000500000b947 */ /* 0x000fea0003800000 */
[----:B-----5:R-:W-:Y:S01]  /*13a0*/  FADD.FTZ R49, R33, R49 ;  /* 0x0000003121317221 */ /* 0x020fe20000010000 */
[----:B------:R-:W-:Y:S05]  /*13b0*/  BRA `(.L_x_19961) ;  /* 0x0000003000007947 */ /* 0x000fea0003800000 */
.L_x_19960:
[----:B-----5:R-:W-:-:S05]  /*13c0*/  HADD2.F32 R50, -RZ, R28.H1_H1 ;  /* 0x3000001cff327230 */ /* 0x020fca0000004100 */
[----:B------:R-:W-:-:S04]  /*13d0*/  FADD.FTZ R49, R50, R49 ;  /* 0x0000003132317221 */ /* 0x000fc80000010000 */
[----:B------:R-:W-:Y:S02]  /*13e0*/  @P3 FADD.FTZ R49, R33, R49 ;  /* 0x0000003121313221 */ /* 0x000fe40000010000 */
.L_x_19961:
[----:B------:R-:W-:Y:S01]  /*13f0*/  HADD2.F32 R50, -RZ, R53.H0_H0 ;  /* 0x20000035ff327230 */ /* 0x000fe20000004100 */
[----:B------:R-:W-:Y:S05]  /*1400*/  @P4 BRA `(.L_x_19962) ;  /* 0x0000003000004947 */ /* 0x000fea0003800000 */
[----:B------:R-:W-:Y:S05]  /*1410*/  @!P3 BRA `(.L_x_19963) ;  /* 0x000000500000b947 */ /* 0x000fea0003800000 */
[----:B-----5:R-:W-:Y:S01]  /*1420*/  FADD.FTZ R50, R34, R50 ;  /* 0x0000003222327221 */ /* 0x020fe20000010000 */
[----:B------:R-:W-:Y:S05]  /*1430*/  BRA `(.L_x_19963) ;  /* 0x0000003000007947 */ /* 0x000fea0003800000 */
.L_x_19962:
[----:B-----5:R-:W-:-:S05]  /*1440*/  HADD2.F32 R51, -RZ, R29.H0_H0 ;  /* 0x2000001dff337230 */ /* 0x020fca0000004100 */
[----:B------:R-:W-:-:S04]  /*1450*/  FADD.FTZ R50, R51, R50 ;  /* 0x0000003233327221 */ /* 0x000fc80000010000 */
[----:B------:R-:W-:Y:S02]  /*1460*/  @P3 FADD.FTZ R50, R34, R50 ;  /* 0x0000003222323221 */ /* 0x000fe40000010000 */
.L_x_19963:
[----:B------:R-:W-:Y:S01]  /*1470*/  HADD2.F32 R51, -RZ, R53.H1_H1 ;  /* 0x30000035ff337230 */ /* 0x000fe20000004100 */
[----:B------:R-:W-:Y:S05]  /*1480*/  @P4 BRA `(.L_x_19964) ;  /* 0x0000003000004947 */ /* 0x000fea0003800000 */
[----:B------:R-:W-:Y:S05]  /*1490*/  @!P3 BRA `(.L_x_19965) ;  /* 0x000000500000b947 */ /* 0x000fea0003800000 */
[----:B-----5:R-:W-:Y:S01]  /*14a0*/  FADD.FTZ R51, R35, R51 ;  /* 0x0000003323337221 */ /* 0x020fe20000010000 */
[----:B------:R-:W-:Y:S05]  /*14b0*/  BRA `(.L_x_19965) ;  /* 0x0000003000007947 */ /* 0x000fea0003800000 */
.L_x_19964:
[----:B-----5:R-:W-:-:S05]  /*14c0*/  HADD2.F32 R52, -RZ, R29.H1_H1 ;  /* 0x3000001dff347230 */ /* 0x020fca0000004100 */
[----:B------:R-:W-:-:S04]  /*14d0*/  FADD.FTZ R51, R52, R51 ;  /* 0x0000003334337221 */ /* 0x000fc80000010000 */
[----:B------:R-:W-:Y:S02]  /*14e0*/  @P3 FADD.FTZ R51, R35, R51 ;  /* 0x0000003323333221 */ /* 0x000fe40000010000 */
.L_x_19965:
[----:B------:R-:W-:Y:S01]  /*14f0*/  HADD2.F32 R52, -RZ, R54.H0_H0 ;  /* 0x20000036ff347230 */ /* 0x000fe20000004100 */
[----:B------:R-:W-:Y:S05]  /*1500*/  @P4 BRA `(.L_x_19966) ;  /* 0x0000003000004947 */ /* 0x000fea0003800000 */
[----:B------:R-:W-:Y:S05]  /*1510*/  @!P3 BRA `(.L_x_19967) ;  /* 0x000000500000b947 */ /* 0x000fea0003800000 */
[----:B-----5:R-:W-:Y:S01]  /*1520*/  FADD.FTZ R52, R36, R52 ;  /* 0x0000003424347221 */ /* 0x020fe20000010000 */
[----:B------:R-:W-:Y:S05]  /*1530*/  BRA `(.L_x_19967) ;  /* 0x0000003000007947 */ /* 0x000fea0003800000 */
.L_x_19966:
[----:B-----5:R-:W-:-:S05]  /*1540*/  HADD2.F32 R53, -RZ, R30.H0_H0 ;  /* 0x2000001eff357230 */ /* 0x020fca0000004100 */
[----:B------:R-:W-:-:S04]  /*1550*/  FADD.FTZ R52, R53, R52 ;  /* 0x0000003435347221 */ /* 0x000fc80000010000 */
[----:B------:R-:W-:Y:S02]  /*1560*/  @P3 FADD.FTZ R52, R36, R52 ;  /* 0x0000003424343221 */ /* 0x000fe40000010000 */
.L_x_19967:
[----:B------:R-:W-:Y:S01]  /*1570*/  HADD2.F32 R53, -RZ, R54.H1_H1 ;  /* 0x30000036ff357230 */ /* 0x000fe20000004100 */
[----:B------:R-:W-:Y:S05]  /*1580*/  @P4 BRA `(.L_x_19968) ;  /* 0x0000003000004947 */ /* 0x000fea0003800000 */
[----:B------:R-:W-:Y:S05]  /*1590*/  @!P3 BRA `(.L_x_19969) ;  /* 0x000000500000b947 */ /* 0x000fea0003800000 */
[----:B-----5:R-:W-:Y:S01]  /*15a0*/  FADD.FTZ R53, R37, R53 ;  /* 0x0000003525357221 */ /* 0x020fe20000010000 */
[----:B------:R-:W-:Y:S05]  /*15b0*/  BRA `(.L_x_19969) ;  /* 0x0000003000007947 */ /* 0x000fea0003800000 */
.L_x_19968:
[----:B-----5:R-:W-:-:S05]  /*15c0*/  HADD2.F32 R54, -RZ, R30.H1_H1 ;  /* 0x3000001eff367230 */ /* 0x020fca0000004100 */
[----:B------:R-:W-:-:S04]  /*15d0*/  FADD.FTZ R53, R54, R53 ;  /* 0x0000003536357221 */ /* 0x000fc80000010000 */
[----:B------:R-:W-:Y:S02]  /*15e0*/  @P3 FADD.FTZ R53, R37, R53 ;  /* 0x0000003525353221 */ /* 0x000fe40000010000 */
.L_x_19969:
[----:B------:R-:W-:Y:S01]  /*15f0*/  HADD2.F32 R54, -RZ, R55.H0_H0 ;  /* 0x20000037ff367230 */ /* 0x000fe20000004100 */
[----:B------:R-:W-:Y:S05]  /*1600*/  @P4 BRA `(.L_x_19970) ;  /* 0x0000003000004947 */ /* 0x000fea0003800000 */
[----:B------:R-:W-:Y:S05]  /*1610*/  @!P3 BRA `(.L_x_19971) ;  /* 0x000000500000b947 */ /* 0x000fea0003800000 */
[----:B-----5:R-:W-:Y:S01]  /*1620*/  FADD.FTZ R54, R38, R54 ;  /* 0x0000003626367221 */ /* 0x020fe20000010000 */
[----:B------:R-:W-:Y:S05]  /*1630*/  BRA `(.L_x_19971) ;  /* 0x0000003000007947 */ /* 0x000fea0003800000 */
.L_x_19970:
[----:B-----5:R-:W-:-:S05]  /*1640*/  HADD2.F32 R81, -RZ, R31.H0_H0 ;  /* 0x2000001fff517230 */ /* 0x020fca0000004100 */
[----:B------:R-:W-:-:S04]  /*1650*/  FADD.FTZ R54, R81, R54 ;  /* 0x0000003651367221 */ /* 0x000fc80000010000 */
[----:B------:R-:W-:Y:S02]  /*1660*/  @P3 FADD.FTZ R54, R38, R54 ;  /* 0x0000003626363221 */ /* 0x000fe40000010000 */
.L_x_19971:
[----:B------:R-:W-:Y:S01]  /*1670*/  HADD2.F32 R55, -RZ, R55.H1_H1 ;  /* 0x30000037ff377230 */ /* 0x000fe20000004100 */
[----:B------:R-:W-:Y:S05]  /*1680*/  @P4 BRA `(.L_x_19972) ;  /* 0x0000003000004947 */ /* 0x000fea0003800000 */
[----:B------:R-:W-:Y:S05]  /*1690*/  @!P3 BRA `(.L_x_19973) ;  /* 0x000000500000b947 */ /* 0x000fea0003800000 */
[----:B-----5:R-:W-:Y:S01]  /*16a0*/  FADD.FTZ R55, R39, R55 ;  /* 0x0000003727377221 */ /* 0x020fe20000010000 */
[----:B------:R-:W-:Y:S05]  /*16b0*/  BRA `(.L_x_19973) ;  /* 0x0000003000007947 */ /* 0x000fea0003800000 */
.L_x_19972:
[----:B-----5:R-:W-:-:S05]  /*16c0*/  HADD2.F32 R80, -RZ, R31.H1_H1 ;  /* 0x3000001fff507230 */ /* 0x020fca0000004100 */
[----:B------:R-:W-:-:S04]  /*16d0*/  FADD.FTZ R55, R80, R55 ;  /* 0x0000003750377221 */ /* 0x000fc80000010000 */
[----:B------:R-:W-:Y:S02]  /*16e0*/  @P3 FADD.FTZ R55, R39, R55 ;  /* 0x0000003727373221 */ /* 0x000fe40000010000 */
.L_x_19973:
[----:B------:R-:W-:-:S04]  /*16f0*/  LEA R80, P3, R82, c[0x0][0x188], 0x5 ;  /* 0x0000620052507a11 */ /* 0x000fc800078628ff */
[C---:B------:R-:W-:Y:S02]  /*1700*/  LEA.HI.X R81, R82.reuse, c[0x0][0x18c], RZ, 0x5, P3 ;  /* 0x0000630052517a11 */ /* 0x040fe400018f2cff */
[----:B------:R-:W-:-:S03]  /*1710*/  IADD3 R82, R82, 0x80, RZ ;  /* 0x0000008052527810 */ /* 0x000fc60007ffe0ff */
[----:B------:R0:W-:Y:S04]  /*1720*/  STG.E.128 [R80.64], R48 ;  /* 0x0000003050007986 */ /* 0x0001e8000c101d04 */
[----:B------:R0:W-:Y:S02]  /*1730*/  STG.E.128 [R80.64+0x10], R52 ;  /* 0x0000103450007986 */ /* 0x0001e4000c101d04 */
.L_x_19957:
[----:B------:R-:W-:Y:S05]  /*1740*/  BSYNC B0 ;  /* 0x0000000000007941 */ /* 0x000fea0003800000 */
.L_x_19956:
        /* <DEDUP_REMOVED lines=24> */
.L_x_19976:
[----:B-1---5:R-:W-:-:S05]  /*18d0*/  HADD2.F32 R57, -RZ, R28.H0_H0 ;  /* 0x2000001cff397230 */ /* 0x022fca0000004100 */
[----:B------:R-:W-:-:S04]  /*18e0*/  FADD.FTZ R56, R57, R56 ;  /* 0x0000003839387221 */ /* 0x000fc80000010000 */
[----:B------:R-:W-:Y:S02]  /*18f0*/  @P3 FADD.FTZ R56, R32, R56 ;  /* 0x0000003820383221 */ /* 0x000fe40000010000 */
.L_x_19977:
[----:B------:R-:W-:Y:S01]  /*1900*/  HADD2.F32 R57, -RZ, R60.H1_H1 ;  /* 0x3000003cff397230 */ /* 0x000fe20000004100 */
[----:B------:R-:W-:Y:S05]  /*1910*/  @P4 BRA `(.L_x_19978) ;  /* 0x0000003000004947 */ /* 0x000fea0003800000 */
[----:B------:R-:W-:Y:S05]  /*1920*/  @!P3 BRA `(.L_x_19979) ;  /* 0x000000500000b947 */ /* 0x000fea0003800000 */
[----:B-----5:R-:W-:Y:S01]  /*1930*/  FADD.FTZ R57, R33, R57 ;  /* 0x0000003921397221 */ /* 0x020fe20000010000 */
[----:B------:R-:W-:Y:S05]  /*1940*/  BRA `(.L_x_19979) ;  /* 0x0000003000007947 */ /* 0x000fea0003800000 */
.L_x_19978:
[----:B-----5:R-:W-:-:S05]  /*1950*/  HADD2.F32 R58, -RZ, R28.H1_H1 ;  /* 0x3000001cff3a7230 */ /* 0x020fca0000004100 */
[----:B------:R-:W-:-:S04]  /*1960*/  FADD.FTZ R57, R58, R57 ;  /* 0x000000393a397221 */ /* 0x000fc80000010000 */
[----:B------:R-:W-:Y:S02]  /*1970*/  @P3 FADD.FTZ R57, R33, R57 ;  /* 0x0000003921393221 */ /* 0x000fe40000010000 */
.L_x_19979:
[----:B------:R-:W-:Y:S01]  /*1980*/  HADD2.F32 R58, -RZ, R61.H0_H0 ;  /* 0x2000003dff3a7230 */ /* 0x000fe20000004100 */
[----:B------:R-:W-:Y:S05]  /*1990*/  @P4 BRA `(.L_x_19980) ;  /* 0x0000003000004947 */ /* 0x000fea0003800000 */
[----:B------:R-:W-:Y:S05]  /*19a0*/  @!P3 BRA `(.L_x_19981) ;  /* 0x000000500000b947 */ /* 0x000fea0003800000 */
[----:B-----5:R-:W-:Y:S01]  /*19b0*/  FADD.FTZ R58, R34, R58 ;  /* 0x0000003a223a7221 */ /* 0x020fe20000010000 */
[----:B------:R-:W-:Y:S05]  /*19c0*/  BRA `(.L_x_19981) ;  /* 0x0000003000007947 */ /* 0x000fea0003800000 */
.L_x_19980:
[----:B-----5:R-:W-:-:S05]  /*19d0*/  HADD2.F32 R59, -RZ, R29.H0_H0 ;  /* 0x2000001dff3b7230 */ /* 0x020fca0000004100 */
[----:B------:R-:W-:-:S04]  /*19e0*/  FADD.FTZ R58, R59, R58 ;  /* 0x0000003a3b3a7221 */ /* 0x000fc80000010000 */
[----:B------:R-:W-:Y:S02]  /*19f0*/  @P3 FADD.FTZ R58, R34, R58 ;  /* 0x0000003a223a3221 */ /* 0x000fe40000010000 */
.L_x_19981:
[----:B------:R-:W-:Y:S01]  /*1a00*/  HADD2.F32 R59, -RZ, R61.H1_H1 ;  /* 0x3000003dff3b7230 */ /* 0x000fe20000004100 */
[----:B------:R-:W-:Y:S05]  /*1a10*/  @P4 BRA `(.L_x_19982) ;  /* 0x0000003000004947 */ /* 0x000fea0003800000 */
[----:B------:R-:W-:Y:S05]  /*1a20*/  @!P3 BRA `(.L_x_19983) ;  /* 0x000000500000b947 */ /* 0x000fea0003800000 */
[----:B-----5:R-:W-:Y:S01]  /*1a30*/  FADD.FTZ R59, R35, R59 ;  /* 0x0000003b233b7221 */ /* 0x020fe20000010000 */
[----:B------:R-:W-:Y:S05]  /*1a40*/  BRA `(.L_x_19983) ;  /* 0x0000003000007947 */ /* 0x000fea0003800000 */
.L_x_19982:
[----:B-----5:R-:W-:-:S05]  /*1a50*/  HADD2.F32 R60, -RZ, R29.H1_H1 ;  /* 0x3000001dff3c7230 */ /* 0x020fca0000004100 */
[----:B------:R-:W-:-:S04]  /*1a60*/  FADD.FTZ R59, R60, R59 ;  /* 0x0000003b3c3b7221 */ /* 0x000fc80000010000 */
[----:B------:R-:W-:Y:S02]  /*1a70*/  @P3 FADD.FTZ R59, R35, R59 ;  /* 0x0000003b233b3221 */ /* 0x000fe40000010000 */
.L_x_19983:
[----:B------:R-:W-:Y:S01]  /*1a80*/  HADD2.F32 R60, -RZ, R62.H0_H0 ;  /* 0x2000003eff3c7230 */ /* 0x000fe20000004100 */
[----:B------:R-:W-:Y:S05]  /*1a90*/  @P4 BRA `(.L_x_19984) ;  /* 0x0000003000004947 */ /* 0x000fea0003800000 */
[----:B------:R-:W-:Y:S05]  /*1aa0*/  @!P3 BRA `(.L_x_19985) ;  /* 0x000000500000b947 */ /* 0x000fea0003800000 */
[----:B-----5:R-:W-:Y:S01]  /*1ab0*/  FADD.FTZ R60, R36, R60 ;  /* 0x0000003c243c7221 */ /* 0x020fe20000010000 */
[----:B------:R-:W-:Y:S05]  /*1ac0*/  BRA `(.L_x_19985) ;  /* 0x0000003000007947 */ /* 0x000fea0003800000 */
.L_x_19984:
[----:B-----5:R-:W-:-:S05]  /*1ad0*/  HADD2.F32 R61, -RZ, R30.H0_H0 ;  /* 0x2000001eff3d7230 */ /* 0x020fca0000004100 */
[----:B------:R-:W-:-:S04]  /*1ae0*/  FADD.FTZ R60, R61, R60 ;  /* 0x0000003c3d3c7221 */ /* 0x000fc80000010000 */
[----:B------:R-:W-:Y:S02]  /*1af0*/  @P3 FADD.FTZ R60, R36, R60 ;  /* 0x0000003c243c3221 */ /* 0x000fe40000010000 */
.L_x_19985:
[----:B------:R-:W-:Y:S01]  /*1b00*/  HADD2.F32 R61, -RZ, R62.H1_H1 ;  /* 0x3000003eff3d7230 */ /* 0x000fe20000004100 */
[----:B------:R-:W-:Y:S05]  /*1b10*/  @P4 BRA `(.L_x_19986) ;  /* 0x0000003000004947 */ /* 0x000fea0003800000 */
[----:B------:R-:W-:Y:S05]  /*1b20*/  @!P3 BRA `(.L_x_19987) ;  /* 0x000000500000b947 */ /* 0x000fea0003800000 */
[----:B-----5:R-:W-:Y:S01]  /*1b30*/  FADD.FTZ R61, R37, R61 ;  /* 0x0000003d253d7221 */ /* 0x020fe20000010000 */
[----:B------:R-:W-:Y:S05]  /*1b40*/  BRA `(.L_x_19987) ;  /* 0x0000003000007947 */ /* 0x000fea0003800000 */
.L_x_19986:
[----:B-----5:R-:W-:-:S05]  /*1b50*/  HADD2.F32 R62, -RZ, R30.H1_H1 ;  /* 0x3000001eff3e7230 */ /* 0x020fca0000004100 */
[----:B------:R-:W-:-:S04]  /*1b60*/  FADD.FTZ R61, R62, R61 ;  /* 0x0000003d3e3d7221 */ /* 0x000fc80000010000 */
[----:B------:R-:W-:Y:S02]  /*1b70*/  @P3 FADD.FTZ R61, R37, R61 ;  /* 0x0000003d253d3221 */ /* 0x000fe40000010000 */
.L_x_19987:
[----:B------:R-:W-:Y:S01]  /*1b80*/  HADD2.F32 R62, -RZ, R63.H0_H0 ;  /* 0x2000003fff3e7230 */ /* 0x000fe20000004100 */
[----:B------:R-:W-:Y:S05]  /*1b90*/  @P4 BRA `(.L_x_19988) ;  /* 0x0000003000004947 */ /* 0x000fea0003800000 */
[----:B------:R-:W-:Y:S05]  /*1ba0*/  @!P3 BRA `(.L_x_19989) ;  /* 0x000000500000b947 */ /* 0x000fea0003800000 */
[----:B-----5:R-:W-:Y:S01]  /*1bb0*/  FADD.FTZ R62, R38, R62 ;  /* 0x0000003e263e7221 */ /* 0x020fe20000010000 */
[----:B------:R-:W-:Y:S05]  /*1bc0*/  BRA `(.L_x_19989) ;  /* 0x0000003000007947 */ /* 0x000fea0003800000 */
.L_x_19988:
[----:B-----5:R-:W-:-:S05]  /*1bd0*/  HADD2.F32 R81, -RZ, R31.H0_H0 ;  /* 0x2000001fff517230 */ /* 0x020fca0000004100 */
[----:B------:R-:W-:-:S04]  /*1be0*/  FADD.FTZ R62, R81, R62 ;  /* 0x0000003e513e7221 */ /* 0x000fc80000010000 */
[----:B------:R-:W-:Y:S02]  /*1bf0*/  @P3 FADD.FTZ R62, R38, R62 ;  /* 0x0000003e263e3221 */ /* 0x000fe40000010000 */
.L_x_19989:
[----:B------:R-:W-:Y:S01]  /*1c00*/  HADD2.F32 R63, -RZ, R63.H1_H1 ;  /* 0x3000003fff3f7230 */ /* 0x000fe20000004100 */
[----:B------:R-:W-:Y:S05]  /*1c10*/  @P4 BRA `(.L_x_19990) ;  /* 0x0000003000004947 */ /* 0x000fea0003800000 */
[----:B------:R-:W-:Y:S05]  /*1c20*/  @!P3 BRA `(.L_x_19991) ;  /* 0x000000500000b947 */ /* 0x000fea0003800000 */
[----:B-----5:R-:W-:Y:S01]  /*1c30*/  FADD.FTZ R63, R39, R63 ;  /* 0x0000003f273f7221 */ /* 0x020fe20000010000 */
[----:B------:R-:W-:Y:S05]  /*1c40*/  BRA `(.L_x_19991) ;  /* 0x0000003000007947 */ /* 0x000fea0003800000 */
.L_x_19990:
[----:B-----5:R-:W-:-:S05]  /*1c50*/  HADD2.F32 R80, -RZ, R31.H1_H1 ;  /* 0x3000001fff507230 */ /* 0x020fca0000004100 */
[----:B------:R-:W-:-:S04]  /*1c60*/  FADD.FTZ R63, R80, R63 ;  /* 0x0000003f503f7221 */ /* 0x000fc80000010000 */
[----:B------:R-:W-:Y:S02]  /*1c70*/  @P3 FADD.FTZ R63, R39, R63 ;  /* 0x0000003f273f3221 */ /* 0x000fe40000010000 */
.L_x_19991:
[----:B------:R-:W-:-:S04]  /*1c80*/  LEA R80, P3, R82, c[0x0][0x188], 0x5 ;  /* 0x0000620052507a11 */ /* 0x000fc800078628ff */
[C---:B------:R-:W-:Y:S02]  /*1c90*/  LEA.HI.X R81, R82.reuse, c[0x0][0x18c], RZ, 0x5, P3 ;  /* 0x0000630052517a11 */ /* 0x040fe400018f2cff */
[----:B------:R-:W-:-:S03]  /*1ca0*/  IADD3 R82, R82, 0x80, RZ ;  /* 0x0000008052527810 */ /* 0x000fc60007ffe0ff */
[----:B------:R0:W-:Y:S04]  /*1cb0*/  STG.E.128 [R80.64], R56 ;  /* 0x0000003850007986 */ /* 0x0001e8000c101d04 */
[----:B------:R0:W-:Y:S02]  /*1cc0*/  STG.E.128 [R80.64+0x10], R60 ;  /* 0x0000103c50007986 */ /* 0x0001e4000c101d04 */
.L_x_19975:
[----:B------:R-:W-:Y:S05]  /*1cd0*/  BSYNC B0 ;  /* 0x0000000000007941 */ /* 0x000fea0003800000 */
.L_x_19974:
        /* <DEDUP_REMOVED lines=23> */
.L_x_19994:
[----:B-1---5:R-:W-:-:S05]  /*1e50*/  HADD2.F32 R65, -RZ, R28.H0_H0 ;  /* 0x2000001cff417230 */ /* 0x022fca0000004100 */
[----:B------:R-:W-:-:S04]  /*1e60*/  FADD.FTZ R64, R65, R64 ;  /* 0x0000004041407221 */ /* 0x000fc80000010000 */
[----:B------:R-:W-:Y:S02]  /*1e70*/  @P3 FADD.FTZ R64, R32, R64 ;  /* 0x0000004020403221 */ /* 0x000fe40000010000 */
.L_x_19995:
[----:B------:R-:W-:Y:S01]  /*1e80*/  HADD2.F32 R65, -RZ, R68.H1_H1 ;  /* 0x30000044ff417230 */ /* 0x000fe20000004100 */
[----:B------:R-:W-:Y:S05]  /*1e90*/  @P4 BRA `(.L_x_19996) ;  /* 0x0000003000004947 */ /* 0x000fea0003800000 */
[----:B------:R-:W-:Y:S05]  /*1ea0*/  @!P3 BRA `(.L_x_19997) ;  /* 0x000000500000b947 */ /* 0x000fea0003800000 */
[----:B-----5:R-:W-:Y:S01]  /*1eb0*/  FADD.FTZ R65, R33, R65 ;  /* 0x0000004121417221 */ /* 0x020fe20000010000 */
[----:B------:R-:W-:Y:S05]  /*1ec0*/  BRA `(.L_x_19997) ;  /* 0x0000003000007947 */ /* 0x000fea0003800000 */
.L_x_19996:
[----:B-----5:R-:W-:-:S05]  /*1ed0*/  HADD2.F32 R66, -RZ, R28.H1_H1 ;  /* 0x3000001cff427230 */ /* 0x020fca0000004100 */
[----:B------:R-:W-:-:S04]  /*1ee0*/  FADD.FTZ R65, R66, R65 ;  /* 0x0000004142417221 */ /* 0x000fc80000010000 */
[----:B------:R-:W-:Y:S02]  /*1ef0*/  @P3 FADD.FTZ R65, R33, R65 ;  /* 0x0000004121413221 */ /* 0x000fe40000010000 */
.L_x_19997:
[----:B------:R-:W-:Y:S01]  /*1f00*/  HADD2.F32 R66, -RZ, R69.H0_H0 ;  /* 0x20000045ff427230 */ /* 0x000fe20000004100 */
[----:B------:R-:W-:Y:S05]  /*1f10*/  @P4 BRA `(.L_x_19998) ;  /* 0x0000003000004947 */ /* 0x000fea0003800000 */
[----:B------:R-:W-:Y:S05]  /*1f20*/  @!P3 BRA `(.L_x_19999) ;  /* 0x000000500000b947 */ /* 0x000fea0003800000 */
[----:B-----5:R-:W-:Y:S01]  /*1f30*/  FADD.FTZ R66, R34, R66 ;  /* 0x0000004222427221 */ /* 0x020fe20000010000 */
[----:B------:R-:W-:Y:S05]  /*1f40*/  BRA `(.L_x_19999) ;  /* 0x0000003000007947 */ /* 0x000fea0003800000 */
.L_x_19998:
[----:B-----5:R-:W-:-:S05]  /*1f50*/  HADD2.F32 R67, -RZ, R29.H0_H0 ;  /* 0x2000001dff437230 */ /* 0x020fca0000004100 */
[----:B------:R-:W-:-:S04]  /*1f60*/  FADD.FTZ R66, R67, R66 ;  /* 0x0000004243427221 */ /* 0x000fc80000010000 */
[----:B------:R-:W-:Y:S02]  /*1f70*/  @P3 FADD.FTZ R66, R34, R66 ;  /* 0x0000004222423221 */ /* 0x000fe40000010000 */
.L_x_19999:
[----:B------:R-:W-:Y:S01]  /*1f80*/  HADD2.F32 R67, -RZ, R69.H1_H1 ;  /* 0x30000045ff437230 */ /* 0x000fe20000004100 */
[----:B------:R-:W-:Y:S05]  /*1f90*/  @P4 BRA `(.L_x_20000) ;  /* 0x0000003000004947 */ /* 0x000fea0003800000 */
[----:B------:R-:W-:Y:S05]  /*1fa0*/  @!P3 BRA `(.L_x_20001) ;  /* 0x000000500000b947 */ /* 0x000fea0003800000 */
[----:B-----5:R-:W-:Y:S01]  /*1fb0*/  FADD.FTZ R67, R35, R67 ;  /* 0x0000004323437221 */ /* 0x020fe20000010000 */
[----:B------:R-:W-:Y:S05]  /*1fc0*/  BRA `(.L_x_20001) ;  /* 0x0000003000007947 */ /* 0x000fea0003800000 */
.L_x_20000:
[----:B-----5:R-:W-:-:S05]  /*1fd0*/  HADD2.F32 R68, -RZ, R29.H1_H1 ;  /* 0x3000001dff447230 */ /* 0x020fca0000004100 */
[----:B------:R-:W-:-:S04]  /*1fe0*/  FADD.FTZ R67, R68, R67 ;  /* 0x0000004344437221 */ /* 0x000fc80000010000 */
[----:B------:R-:W-:Y:S02]  /*1ff0*/  @P3 FADD.FTZ R67, R35, R67 ;  /* 0x0000004323433221 */ /* 0x000fe40000010000 */
.L_x_20001:
[----:B------:R-:W-:Y:S01]  /*2000*/  HADD2.F32 R68, -RZ, R70.H0_H0 ;  /* 0x20000046ff447230 */ /* 0x000fe20000004100 */
[----:B------:R-:W-:Y:S05]  /*2010*/  @P4 BRA `(.L_x_20002) ;  /* 0x0000003000004947 */ /* 0x000fea0003800000 */
[----:B------:R-:W-:Y:S05]  /*2020*/  @!P3 BRA `(.L_x_20003) ;  /* 0x000000500000b947 */ /* 0x000fea0003800000 */
[----:B-----5:R-:W-:Y:S01]  /*2030*/  FADD.FTZ R68, R36, R68 ;  /* 0x0000004424447221 */ /* 0x020fe20000010000 */
[----:B------:R-:W-:Y:S05]  /*2040*/  BRA `(.L_x_20003) ;  /* 0x0000003000007947 */ /* 0x000fea0003800000 */
.L_x_20002:
[----:B-----5:R-:W-:-:S05]  /*2050*/  HADD2.F32 R69, -RZ, R30.H0_H0 ;  /* 0x2000001eff457230 */ /* 0x020fca0000004100 */
[----:B------:R-:W-:-:S04]  /*2060*/  FADD.FTZ R68, R69, R68 ;  /* 0x0000004445447221 */ /* 0x000fc80000010000 */
[----:B------:R-:W-:Y:S02]  /*2070*/  @P3 FADD.FTZ R68, R36, R68 ;  /* 0x0000004424443221 */ /* 0x000fe40000010000 */
.L_x_20003:
[----:B------:R-:W-:Y:S01]  /*2080*/  HADD2.F32 R69, -RZ, R70.H1_H1 ;  /* 0x30000046ff457230 */ /* 0x000fe20000004100 */
[----:B------:R-:W-:Y:S05]  /*2090*/  @P4 BRA `(.L_x_20004) ;  /* 0x0000003000004947 */ /* 0x000fea0003800000 */
[----:B------:R-:W-:Y:S05]  /*20a0*/  @!P3 BRA `(.L_x_20005) ;  /* 0x000000500000b947 */ /* 0x000fea0003800000 */
[----:B-----5:R-:W-:Y:S01]  /*20b0*/  FADD.FTZ R69, R37, R69 ;  /* 0x0000004525457221 */ /* 0x020fe20000010000 */
[----:B------:R-:W-:Y:S05]  /*20c0*/  BRA `(.L_x_20005) ;  /* 0x0000003000007947 */ /* 0x000fea0003800000 */
.L_x_20004:
[----:B-----5:R-:W-:-:S05]  /*20d0*/  HADD2.F32 R70, -RZ, R30.H1_H1 ;  /* 0x3000001eff467230 */ /* 0x020fca0000004100 */
[----:B------:R-:W-:-:S04]  /*20e0*/  FADD.FTZ R69, R70, R69 ;  /* 0x0000004546457221 */ /* 0x000fc80000010000 */
[----:B------:R-:W-:Y:S02]  /*20f0*/  @P3 FADD.FTZ R69, R37, R69 ;  /* 0x0000004525453221 */ /* 0x000fe40000010000 */
.L_x_20005:
[----:B------:R-:W-:Y:S01]  /*2100*/  HADD2.F32 R70, -RZ, R71.H0_H0 ;  /* 0x20000047ff467230 */ /* 0x000fe20000004100 */
[----:B------:R-:W-:Y:S05]  /*2110*/  @P4 BRA `(.L_x_20006) ;  /* 0x0000003000004947 */ /* 0x000fea0003800000 */
[----:B------:R-:W-:Y:S05]  /*2120*/  @!P3 BRA `(.L_x_20007) ;  /* 0x000000500000b947 */ /* 0x000fea0003800000 */
[----:B-----5:R-:W-:Y:S01]  /*2130*/  FADD.FTZ R70, R38, R70 ;  /* 0x0000004626467221 */ /* 0x020fe20000010000 */
[----:B------:R-:W-:Y:S05]  /*2140*/  BRA `(.L_x_20007) ;  /* 0x0000003000007947 */ /* 0x000fea0003800000 */
.L_x_20006:
[----:B-----5:R-:W-:-:S05]  /*2150*/  HADD2.F32 R81, -RZ, R31.H0_H0 ;  /* 0x2000001fff517230 */ /* 0x020fca0000004100 */
[----:B------:R-:W-:-:S04]  /*2160*/  FADD.FTZ R70, R81, R70 ;  /* 0x0000004651467221 */ /* 0x000fc80000010000 */
[----:B------:R-:W-:Y:S02]  /*2170*/  @P3 FADD.FTZ R70, R38, R70 ;  /* 0x0000004626463221 */ /* 0x000fe40000010000 */
.L_x_20007:
[----:B------:R-:W-:Y:S01]  /*2180*/  HADD2.F32 R71, -RZ, R71.H1_H1 ;  /* 0x30000047ff477230 */ /* 0x000fe20000004100 */
[----:B------:R-:W-:Y:S05]  /*2190*/  @P4 BRA `(.L_x_20008) ;  /* 0x0000003000004947 */ /* 0x000fea0003800000 */
[----:B------:R-:W-:Y:S05]  /*21a0*/  @!P3 BRA `(.L_x_20009) ;  /* 0x000000500000b947 */ /* 0x000fea0003800000 */
[----:B-----5:R-:W-:Y:S01]  /*21b0*/  FADD.FTZ R71, R39, R71 ;  /* 0x0000004727477221 */ /* 0x020fe20000010000 */
[----:B------:R-:W-:Y:S05]  /*21c0*/  BRA `(.L_x_20009) ;  /* 0x0000003000007947 */ /* 0x000fea0003800000 */
.L_x_20008:
[----:B-----5:R-:W-:-:S05]  /*21d0*/  HADD2.F32 R80, -RZ, R31.H1_H1 ;  /* 0x3000001fff507230 */ /* 0x020fca0000004100 */
[----:B------:R-:W-:-:S04]  /*21e0*/  FADD.FTZ R71, R80, R71 ;  /* 0x0000004750477221 */ /* 0x000fc80000010000 */
[----:B------:R-:W-:Y:S02]  /*21f0*/  @P3 FADD.FTZ R71, R39, R71 ;  /* 0x0000004727473221 */ /* 0x000fe40000010000 */
.L_x_20009:
[----:B------:R-:W-:-:S04]  /*2200*/  LEA R80, P3, R82, c[0x0][0x188], 0x5 ;  /* 0x0000620052507a11 */ /* 0x000fc800078628ff */
[C---:B------:R-:W-:Y:S02]  /*2210*/  LEA.HI.X R81, R82.reuse, c[0x0][0x18c], RZ, 0x5, P3 ;  /* 0x0000630052517a11 */ /* 0x040fe400018f2cff */
[----:B------:R-:W-:-:S03]  /*2220*/  IADD3 R82, R82, 0x80, RZ ;  /* 0x0000008052527810 */ /* 0x000fc60007ffe0ff */
[----:B------:R0:W-:Y:S04]  /*2230*/  STG.E.128 [R80.64], R64 ;  /* 0x0000004050007986 */ /* 0x0001e8000c101d04 */
[----:B------:R0:W-:Y:S02]  /*2240*/  STG.E.128 [R80.64+0x10], R68 ;  /* 0x0000104450007986 */ /* 0x0001e4000c101d04 */
.L_x_19993:
[----:B------:R-:W-:Y:S05]  /*2250*/  BSYNC B0 ;  /* 0x0000000000007941 */ /* 0x000fea0003800000 */
.L_x_19992:
        /* <DEDUP_REMOVED lines=23> */
.L_x_20012:
[----:B-1---5:R-:W-:-:S05]  /*23d0*/  HADD2.F32 R73, -RZ, R28.H0_H0 ;  /* 0x2000001cff497230 */ /* 0x022fca0000004100 */
[----:B------:R-:W-:-:S04]  /*23e0*/  FADD.FTZ R72, R73, R72 ;  /* 0x0000004849487221 */ /* 0x000fc80000010000 */
[----:B------:R-:W-:Y:S02]  /*23f0*/  @P3 FADD.FTZ R72, R32, R72 ;  /* 0x0000004820483221 */ /* 0x000fe40000010000 */
.L_x_20013:
[----:B------:R-:W-:Y:S01]  /*2400*/  HADD2.F32 R73, -RZ, R76.H1_H1 ;  /* 0x3000004cff497230 */ /* 0x000fe20000004100 */
[----:B------:R-:W-:Y:S05]  /*2410*/  @P4 BRA `(.L_x_20014) ;  /* 0x0000003000004947 */ /* 0x000fea0003800000 */
[----:B------:R-:W-:Y:S05]  /*2420*/  @!P3 BRA `(.L_x_20015) ;  /* 0x000000500000b947 */ /* 0x000fea0003800000 */
[----:B-----5:R-:W-:Y:S01]  /*2430*/  FADD.FTZ R73, R33, R73 ;  /* 0x0000004921497221 */ /* 0x020fe20000010000 */
[----:B------:R-:W-:Y:S05]  /*2440*/  BRA `(.L_x_20015) ;  /* 0x0000003000007947 */ /* 0x000fea0003800000 */
.L_x_20014:
[----:B-----5:R-:W-:-:S05]  /*2450*/  HADD2.F32 R74, -RZ, R28.H1_H1 ;  /* 0x3000001cff4a7230 */ /* 0x020fca0000004100 */
[----:B------:R-:W-:-:S04]  /*2460*/  FADD.FTZ R73, R74, R73 ;  /* 0x000000494a497221 */ /* 0x000fc80000010000 */
[----:B------:R-:W-:Y:S02]  /*2470*/  @P3 FADD.FTZ R73, R33, R73 ;  /* 0x0000004921493221 */ /* 0x000fe40000010000 */
.L_x_20015:
[----:B------:R-:W-:Y:S01]  /*2480*/  HADD2.F32 R74, -RZ, R77.H0_H0 ;  /* 0x2000004dff4a7230 */ /* 0x000fe20000004100 */
[----:B------:R-:W-:Y:S05]  /*2490*/  @P4 BRA `(.L_x_20016) ;  /* 0x0000003000004947 */ /* 0x000fea0003800000 */
[----:B------:R-:W-:Y:S05]  /*24a0*/  @!P3 BRA `(.L_x_20017) ;  /* 0x000000500000b947 */ /* 0x000fea0003800000 */
[----:B-----5:R-:W-:Y:S01]  /*24b0*/  FADD.FTZ R74, R34, R74 ;  /* 0x0000004a224a7221 */ /* 0x020fe20000010000 */
[----:B------:R-:W-:Y:S05]  /*24c0*/  BRA `(.L_x_20017) ;  /* 0x0000003000007947 */ /* 0x000fea0003800000 */
.L_x_20016:
[----:B-----5:R-:W-:-:S05]  /*24d0*/  HADD2.F32 R75, -RZ, R29.H0_H0 ;  /* 0x2000001dff4b7230 */ /* 0x020fca0000004100 */
[----:B------:R-:W-:-:S04]  /*24e0*/  FADD.FTZ R74, R75, R74 ;  /* 0x0000004a4b4a7221 */ /* 0x000fc80000010000 */
[----:B------:R-:W-:Y:S02]  /*24f0*/  @P3 FADD.FTZ R74, R34, R74 ;  /* 0x0000004a224a3221 */ /* 0x000fe40000010000 */
.L_x_20017:
[----:B------:R-:W-:Y:S01]  /*2500*/  HADD2.F32 R75, -RZ, R77.H1_H1 ;  /* 0x3000004dff4b7230 */ /* 0x000fe20000004100 */
[----:B------:R-:W-:Y:S05]  /*2510*/  @P4 BRA `(.L_x_20018) ;  /* 0x0000003000004947 */ /* 0x000fea0003800000 */
[----:B------:R-:W-:Y:S05]  /*2520*/  @!P3 BRA `(.L_x_20019) ;  /* 0x000000500000b947 */ /* 0x000fea0003800000 */
[----:B-----5:R-:W-:Y:S01]  /*2530*/  FADD.FTZ R75, R35, R75 ;  /* 0x0000004b234b7221 */ /* 0x020fe20000010000 */
[----:B------:R-:W-:Y:S05]  /*2540*/  BRA `(.L_x_20019) ;  /* 0x0000003000007947 */ /* 0x000fea0003800000 */
.L_x_20018:
[----:B-----5:R-:W-:-:S05]  /*2550*/  HADD2.F32 R76, -RZ, R29.H1_H1 ;  /* 0x3000001dff4c7230 */ /* 0x020fca0000004100 */
[----:B------:R-:W-:-:S04]  /*2560*/  FADD.FTZ R75, R76, R75 ;  /* 0x0000004b4c4b7221 */ /* 0x000fc80000010000 */
[----:B------:R-:W-:Y:S02]  /*2570*/  @P3 FADD.FTZ R75, R35, R75 ;  /* 0x0000004b234b3221 */ /* 0x000fe40000010000 */
.L_x_20019:
[----:B------:R-:W-:Y:S01]  /*2580*/  HADD2.F32 R76, -RZ, R78.H0_H0 ;  /* 0x2000004eff4c7230 */ /* 0x000fe20000004100 */
[----:B------:R-:W-:Y:S05]  /*2590*/  @P4 BRA `(.L_x_20020) ;  /* 0x0000003000004947 */ /* 0x000fea0003800000 */
[----:B------:R-:W-:Y:S05]  /*25a0*/  @!P3 BRA `(.L_x_20021) ;  /* 0x000000500000b947 */ /* 0x000fea0003800000 */
[----:B-----5:R-:W-:Y:S01]  /*25b0*/  FADD.FTZ R76, R36, R76 ;  /* 0x0000004c244c7221 */ /* 0x020fe20000010000 */
[----:B------:R-:W-:Y:S05]  /*25c0*/  BRA `(.L_x_20021) ;  /* 0x0000003000007947 */ /* 0x000fea0003800000 */
.L_x_20020:
[----:B-----5:R-:W-:-:S05]  /*25d0*/  HADD2.F32 R77, -RZ, R30.H0_H0 ;  /* 0x2000001eff4d7230 */ /* 0x020fca0000004100 */
[----:B------:R-:W-:-:S04]  /*25e0*/  FADD.FTZ R76, R77, R76 ;  /* 0x0000004c4d4c7221 */ /* 0x000fc80000010000 */
[----:B------:R-:W-:Y:S02]  /*25f0*/  @P3 FADD.FTZ R76, R36, R76 ;  /* 0x0000004c244c3221 */ /* 0x000fe40000010000 */
.L_x_20021:
[----:B------:R-:W-:Y:S01]  /*2600*/  HADD2.F32 R77, -RZ, R78.H1_H1 ;  /* 0x3000004eff4d7230 */ /* 0x000fe20000004100 */
[----:B------:R-:W-:Y:S05]  /*2610*/  @P4 BRA `(.L_x_20022) ;  /* 0x0000003000004947 */ /* 0x000fea0003800000 */
[----:B------:R-:W-:Y:S05]  /*2620*/  @!P3 BRA `(.L_x_20023) ;  /* 0x000000500000b947 */ /* 0x000fea0003800000 */
[----:B-----5:R-:W-:Y:S01]  /*2630*/  FADD.FTZ R77, R37, R77 ;  /* 0x0000004d254d7221 */ /* 0x020fe20000010000 */
[----:B------:R-:W-:Y:S05]  /*2640*/  BRA `(.L_x_20023) ;  /* 0x0000003000007947 */ /* 0x000fea0003800000 */
.L_x_20022:
[----:B-----5:R-:W-:-:S05]  /*2650*/  HADD2.F32 R78, -RZ, R30.H1_H1 ;  /* 0x3000001eff4e7230 */ /* 0x020fca0000004100 */
[----:B------:R-:W-:-:S04]  /*2660*/  FADD.FTZ R77, R78, R77 ;  /* 0x0000004d4e4d7221 */ /* 0x000fc80000010000 */
[----:B------:R-:W-:Y:S02]  /*2670*/  @P3 FADD.FTZ R77, R37, R77 ;  /* 0x0000004d254d3221 */ /* 0x000fe40000010000 */
.L_x_20023:
[----:B------:R-:W-:Y:S01]  /*2680*/  HADD2.F32 R78, -RZ, R79.H0_H0 ;  /* 0x2000004fff4e7230 */ /* 0x000fe20000004100 */
[----:B------:R-:W-:Y:S05]  /*2690*/  @P4 BRA `(.L_x_20024) ;  /* 0x0000003000004947 */ /* 0x000fea0003800000 */
[----:B------:R-:W-:Y:S05]  /*26a0*/  @!P3 BRA `(.L_x_20025) ;  /* 0x000000500000b947 */ /* 0x000fea0003800000 */
[----:B-----5:R-:W-:Y:S01]  /*26b0*/  FADD.FTZ R78, R38, R78 ;  /* 0x0000004e264e7221 */ /* 0x020fe20000010000 */
[----:B------:R-:W-:Y:S05]  /*26c0*/  BRA `(.L_x_20025) ;  /* 0x0000003000007947 */ /* 0x000fea0003800000 */
.L_x_20024:
[----:B-----5:R-:W-:-:S05]  /*26d0*/  HADD2.F32 R81, -RZ, R31.H0_H0 ;  /* 0x2000001fff517230 */ /* 0x020fca0000004100 */
[----:B------:R-:W-:-:S04]  /*26e0*/  FADD.FTZ R78, R81, R78 ;  /* 0x0000004e514e7221 */ /* 0x000fc80000010000 */
[----:B------:R-:W-:Y:S02]  /*26f0*/  @P3 FADD.FTZ R78, R38, R78 ;  /* 0x0000004e264e3221 */ /* 0x000fe40000010000 */
.L_x_20025:
[----:B------:R-:W-:Y:S01]  /*2700*/  HADD2.F32 R79, -RZ, R79.H1_H1 ;  /* 0x3000004fff4f7230 */ /* 0x000fe20000004100 */
[----:B------:R-:W-:Y:S05]  /*2710*/  @P4 BRA `(.L_x_20026) ;  /* 0x0000003000004947 */ /* 0x000fea0003800000 */
[----:B------:R-:W-:Y:S05]  /*2720*/  @!P3 BRA `(.L_x_20027) ;  /* 0x000000500000b947 */ /* 0x000fea0003800000 */
[----:B-----5:R-:W-:Y:S01]  /*2730*/  FADD.FTZ R79, R39, R79 ;  /* 0x0000004f274f7221 */ /* 0x020fe20000010000 */
[----:B------:R-:W-:Y:S05]  /*2740*/  BRA `(.L_x_20027) ;  /* 0x0000003000007947 */ /* 0x000fea0003800000 */
.L_x_20026:
[----:B-----5:R-:W-:-:S05]  /*2750*/  HADD2.F32 R80, -RZ, R31.H1_H1 ;  /* 0x3000001fff507230 */ /* 0x020fca0000004100 */
[----:B------:R-:W-:-:S04]  /*2760*/  FADD.FTZ R79, R80, R79 ;  /* 0x0000004f504f7221 */ /* 0x000fc80000010000 */
[----:B------:R-:W-:Y:S02]  /*2770*/  @P3 FADD.FTZ R79, R39, R79 ;  /* 0x0000004f274f3221 */ /* 0x000fe40000010000 */
.L_x_20027:
[----:B------:R-:W-:-:S04]  /*2780*/  LEA R80, P3, R82, c[0x0][0x188], 0x5 ;  /* 0x0000620052507a11 */ /* 0x000fc800078628ff */
[----:B------:R-:W-:-:S05]  /*2790*/  LEA.HI.X R81, R82, c[0x0][0x18c], RZ, 0x5, P3 ;  /* 0x0000630052517a11 */ /* 0x000fca00018f2cff */
[----:B------:R0:W-:Y:S04]  /*27a0*/  STG.E.128 [R80.64], R72 ;  /* 0x0000004850007986 */ /* 0x0001e8000c101d04 */
[----:B------:R0:W-:Y:S02]  /*27b0*/  STG.E.128 [R80.64+0x10], R76 ;  /* 0x0000104c50007986 */ /* 0x0001e4000c101d04 */
.L_x_20011:
[----:B------:R-:W-:Y:S05]  /*27c0*/  BSYNC B0 ;  /* 0x0000000000007941 */ /* 0x000fea0003800000 */
.L_x_20010:
        /* <DEDUP_REMOVED lines=51> */
.L_x_20042:
        /* <DEDUP_REMOVED lines=101> */
.L_x_20043:
        /* <DEDUP_REMOVED lines=67> */
[--C-:B-1----:R-:W-:Y:S01]  /*3580*/  FADD.FTZ R82, R41, -R146.reuse ;  /* 0x8000009229527221 */ /* 0x102fe20000010000 */
[----:B------:R-:W-:Y:S01]  /*3590*/  HFMA2.MMA R149, -RZ, RZ, 0, 9.5367431640625e-07 ;  /* 0x00000010ff957435 */ /* 0x000fe200000001ff */
        /* <DEDUP_REMOVED lines=10> */
[----:B------:R-:W-:Y:S01]  /*3640*/  F2FP.PACK_AB R80, R81, R80 ;  /* 0x000000505150723e */ /* 0x000fe200000000ff */
        /* <DEDUP_REMOVED lines=10> */
[----:B------:R-:W-:Y:S02]  /*36f0*/  FFMA.FTZ R144, R87, R144, R22 ;  /* 0x0000009057907223 */ /* 0x000fe40000010016 */
[----:B------:R-:W-:Y:S01]  /*3700*/  FFMA.FTZ R152, R26, R152, R19 ;  /* 0x000000981a987223 */ /* 0x000fe20000010013 */
[----:B------:R-:W-:Y:S01]  /*3710*/  F2FP.PACK_AB R82, R83, R82 ;  /* 0x000000525352723e */ /* 0x000fe200000000ff */
[----:B------:R-:W-:Y:S01]  /*3720*/  FFMA.FTZ R145, R27, R154, R18 ;  /* 0x0000009a1b917223 */ /* 0x000fe20000010012 */
[----:B------:R-:W-:-:S04]  /*3730*/  F2FP.PACK_AB R81, R144, R81 ;  /* 0x000000519051723e */ /* 0x000fc800000000ff */
[----:B------:R-:W-:Y:S01]  /*3740*/  F2FP.PACK_AB R83, R145, R152 ;  /* 0x000000989153723e */ /* 0x000fe200000000ff */
[C---:B------:R-:W-:Y:S01]  /*3750*/  IMAD.WIDE.U32 R144, R140.reuse, R149, c[0x0][0x208] ;  /* 0x000082008c907625 */ /* 0x040fe200078e0095 */
[----:B------:R-:W-:-:S04]  /*3760*/  IADD3 R140, R140, 0x80, RZ ;  /* 0x000000808c8c7810 */ /* 0x000fc80007ffe0ff */
[----:B------:R0:W-:Y:S03]  /*3770*/  STG.E.128 [R144.64], R80 ;  /* 0x0000005090007986 */ /* 0x0001e6000c101d04 */
.L_x_20031:
[----:B------:R-:W-:Y:S05]  /*3780*/  BSYNC B0 ;  /* 0x0000000000007941 */ /* 0x000fea0003800000 */
.L_x_20030:
        /* <DEDUP_REMOVED lines=35> */
.L_x_20033:
[----:B------:R-:W-:Y:S05]  /*39c0*/  BSYNC B0 ;  /* 0x0000000000007941 */ /* 0x000fea0003800000 */
.L_x_20032:
        /* <DEDUP_REMOVED lines=35> */
.L_x_20035:
[----:B------:R-:W-:Y:S05]  /*3c00*/  BSYNC B0 ;  /* 0x0000000000007941 */ /* 0x000fea0003800000 */
.L_x_20034:
[----:B------:R-:W-:Y:S01]  /*3c10*/  BSSY B0, `(.L_x_20036) ;  /* 0x0000022000007945 */ /* 0x000fe20003800000 */
[----:B------:R-:W-:Y:S05]  /*3c20*/  @!P1 BRA `(.L_x_20037) ;  /* 0x0000020000009947 */ /* 0x000fea0003800000 */
[--C-:B01----:R-:W-:Y:S01]  /*3c30*/  FADD.FTZ R82, R65, -R146.reuse ;  /* 0x8000009241527221 */ /* 0x103fe20000010000 */
[----:B------:R-:W-:Y:S01]  /*3c40*/  MOV R149, 0x10 ;  /* 0x0000001000957802 */ /* 0x000fe20000000f00 */
        /* <DEDUP_REMOVED lines=30> */
.L_x_20037:
[----:B------:R-:W-:Y:S05]  /*3e30*/  BSYNC B0 ;  /* 0x0000000000007941 */ /* 0x000fea0003800000 */
.L_x_20036:
        /* <DEDUP_REMOVED lines=33> */
.L_x_20039:
[----:B------:R-:W-:Y:S05]  /*4050*/  BSYNC B0 ;  /* 0x0000000000007941 */ /* 0x000fea0003800000 */
.L_x_20038:
[----:B------:R-:W-:Y:S02]  /*4060*/  IADD3 R143, R143, c[0x0][0x160], RZ ;  /* 0x000058008f8f7a10 */ /* 0x000fe40007ffe0ff */
[----:B------:R-:W-:Y:S02]  /*4070*/  LOP3.LUT P4, RZ, R141, 0xff, RZ, 0xc0, !PT ;  /* 0x000000ff8dff7812 */ /* 0x000fe4000788c0ff */
[----:B------:R-:W-:Y:S02]  /*4080*/  ISETP.GE.AND P3, PT, R143, c[0x0][0x164], PT ;  /* 0x000059008f007a0c */ /* 0x000fe40003f66270 */
[----:B------:R-:W-:-:S11]  /*4090*/  SEL R141, RZ, 0x1, P4 ;  /* 0x00000001ff8d7807 */ /* 0x000fd60002000000 */
[----:B01---5:R-:W-:Y:S01]  /*40a0*/  @P3 CALL.REL.NOINC `(.L_x_20040) ;  /* 0x0000001000003944 */ /* 0x023fe20003c00000 */
[----:B------:R-:W-:Y:S05]  /*40b0*/  BRA `(.L_x_20041) ;  /* 0xffffcb2000007947 */ /* 0x000fea000383ffff */
.L_x_20040:
[----:B------:R-:W-:Y:S05]  /*40c0*/  EXIT ;  /* 0x000000000000794d */ /* 0x000fea0003800000 */
.L_x_20028:
[----:B------:R-:W-:Y:S01]  /*40d0*/  HFMA2.MMA R146, -RZ, RZ, 0, 1.847743988037109375e-06 ;  /* 0x0000001fff927435 */ /* 0x000fe200000001ff */
[----:B------:R-:W-:Y:S02]  /*40e0*/  MOV R148, 0x1 ;  /* 0x0000000100947802 */ /* 0x000fe40000000f00 */
[----:B------:R-:W-:Y:S02]  /*40f0*/  MOV R147, 0xffffffff ;  /* 0xffffffff00937802 */ /* 0x000fe40000000f00 */
[----:B------:R-:W-:Y:S02]  /*4100*/  MOV R82, 0x4120 ;  /* 0x0000412000527802 */ /* 0x000fe40000000f00 */
[----:B-----5:R-:W-:Y:S05]  /*4110*/  CALL.REL.NOINC `($__internal_50_$__cuda_sm70_shflsync_bfly_p) ;  /* 0x000008b000007944 */ /* 0x020fea0003c00000 */
[----:B-1----:R-:W-:Y:S01]  /*4120*/  MOV R80, R148 ;  /* 0x0000009400507202 */ /* 0x002fe20000000f00 */
[----:B0-----:R-:W-:Y:S05]  /*4130*/  BRA `(.L_x_20042) ;  /* 0xffffe9c000007947 */ /* 0x001fea000383ffff */
.L_x_20029:
[----:B------:R-:W-:Y:S01]  /*4140*/  HFMA2.MMA R148, -RZ, RZ, 0, 1.1920928955078125e-07 ;  /* 0x00000002ff947435 */ /* 0x000fe200000001ff */
[----:B------:R-:W-:Y:S02]  /*4150*/  MOV R146, 0x1f ;  /* 0x0000001f00927802 */ /* 0x000fe40000000f00 */
[----:B------:R-:W-:Y:S02]  /*4160*/  MOV R147, 0xffffffff ;  /* 0xffffffff00937802 */ /* 0x000fe40000000f00 */
[----:B------:R-:W-:-:S02]  /*4170*/  MOV R82, 0x4190 ;  /* 0x0000419000527802 */ /* 0x000fc40000000f00 */
[----:B-----5:R-:W-:Y:S05]  /*4180*/  CALL.REL.NOINC `($__internal_50_$__cuda_sm70_shflsync_bfly_p) ;  /* 0x0000084000007944 */ /* 0x020fea0003c00000 */
[----:B01----:R-:W-:Y:S01]  /*4190*/  FADD.FTZ R81, R81, R148 ;  /* 0x0000009451517221 */ /* 0x003fe20000010000 */
[----:B------:R-:W-:Y:S01]  /*41a0*/  HFMA2.MMA R148, -RZ, RZ, 0, 2.384185791015625e-07 ;  /* 0x00000004ff947435 */ /* 0x000fe200000001ff */
[----:B------:R-:W-:-:S02]  /*41b0*/  MOV R146, 0x1f ;  /* 0x0000001f00927802 */ /* 0x000fc40000000f00 */
[----:B------:R-:W-:Y:S02]  /*41c0*/  MOV R147, 0xffffffff ;  /* 0xffffffff00937802 */ /* 0x000fe40000000f00 */
[----:B------:R-:W-:Y:S02]  /*41d0*/  MOV R82, 0x41f0 ;  /* 0x000041f000527802 */ /* 0x000fe40000000f00 */
[----:B------:R-:W-:Y:S05]  /*41e0*/  CALL.REL.NOINC `($__internal_50_$__cuda_sm70_shflsync_bfly_p) ;  /* 0x000007e000007944 */ /* 0x000fea0003c00000 */
[----:B01----:R-:W-:Y:S01]  /*41f0*/  FADD.FTZ R81, R81, R148 ;  /* 0x0000009451517221 */ /* 0x003fe20000010000 */
[----:B------:R-:W-:Y:S01]  /*4200*/  HFMA2.MMA R148, -RZ, RZ, 0, 4.76837158203125e-07 ;  /* 0x00000008ff947435 */ /* 0x000fe200000001ff */
[----:B------:R-:W-:Y:S02]  /*4210*/  MOV R146, 0x1f ;  /* 0x0000001f00927802 */ /* 0x000fe40000000f00 */
[----:B------:R-:W-:Y:S02]  /*4220*/  MOV R147, 0xffffffff ;  /* 0xffffffff00937802 */ /* 0x000fe40000000f00 */
[----:B------:R-:W-:Y:S02]  /*4230*/  MOV R82, 0x4250 ;  /* 0x0000425000527802 */ /* 0x000fe40000000f00 */
[----:B------:R-:W-:Y:S05]  /*4240*/  CALL.REL.NOINC `($__internal_50_$__cuda_sm70_shflsync_bfly_p) ;  /* 0x0000078000007944 */ /* 0x000fea0003c00000 */
[----:B01----:R-:W-:Y:S01]  /*4250*/  FADD.FTZ R81, R81, R148 ;  /* 0x0000009451517221 */ /* 0x003fe20000010000 */
[----:B------:R-:W-:Y:S01]  /*4260*/  HFMA2.MMA R148, -RZ, RZ, 0, 9.5367431640625e-07 ;  /* 0x00000010ff947435 */ /* 0x000fe200000001ff */
[----:B------:R-:W-:-:S02]  /*4270*/  MOV R146, 0x1f ;  /* 0x0000001f00927802 */ /* 0x000fc40000000f00 */
[----:B------:R-:W-:Y:S02]  /*4280*/  MOV R147, 0xffffffff ;  /* 0xffffffff00937802 */ /* 0x000fe40000000f00 */
[----:B------:R-:W-:Y:S02]  /*4290*/  MOV R82, 0x42b0 ;  /* 0x000042b000527802 */ /* 0x000fe40000000f00 */
[----:B------:R-:W-:Y:S05]  /*42a0*/  CALL.REL.NOINC `($__internal_50_$__cuda_sm70_shflsync_bfly_p) ;  /* 0x0000072000007944 */ /* 0x000fea0003c00000 */
        /* <DEDUP_REMOVED lines=87> */
[----:B------:R-:W-:Y:S05]  /*4820*/  CALL.REL.NOINC `($__internal_50_$__cuda_sm70_shflsync_bfly_p) ;  /* 0x000001a000007944 */ /* 0x000fea0003c00000 */
[----:B01----:R-:W-:Y:S01]  /*4830*/  FADD.FTZ R81, R81, R148 ;  /* 0x0000009451517221 */ /* 0x003fe20000010000 */
[----:B------:R-:W-:Y:S01]  /*4840*/  HFMA2.MMA R148, -RZ, RZ, 0, 1.1920928955078125e-07 ;  /* 0x00000002ff947435 */ /* 0x000fe200000001ff */
[----:B------:R-:W-:Y:S02]  /*4850*/  MOV R146, 0x1f ;  /* 0x0000001f00927802 */ /* 0x000fe40000000f00 */
[----:B------:R-:W-:Y:S02]  /*4860*/  MOV R147, 0xffffffff ;  /* 0xffffffff00937802 */ /* 0x000fe40000000f00 */
[----:B------:R-:W-:Y:S02]  /*4870*/  MOV R82, 0x4890 ;  /* 0x0000489000527802 */ /* 0x000fe40000000f00 */
[----:B------:R-:W-:Y:S05]  /*4880*/  CALL.REL.NOINC `($__internal_50_$__cuda_sm70_shflsync_bfly_p) ;  /* 0x0000014000007944 */ /* 0x000fea0003c00000 */
[----:B01----:R-:W-:Y:S01]  /*4890*/  FADD.FTZ R81, R81, R148 ;  /* 0x0000009451517221 */ /* 0x003fe20000010000 */
[----:B------:R-:W-:Y:S01]  /*48a0*/  HFMA2.MMA R148, -RZ, RZ, 0, 2.384185791015625e-07 ;  /* 0x00000004ff947435 */ /* 0x000fe200000001ff */
[----:B------:R-:W-:Y:S02]  /*48b0*/  MOV R146, 0x1f ;  /* 0x0000001f00927802 */ /* 0x000fe40000000f00 */
[----:B------:R-:W-:-:S02]  /*48c0*/  MOV R147, 0xffffffff ;  /* 0xffffffff00937802 */ /* 0x000fc40000000f00 */
        /* <DEDUP_REMOVED lines=8> */
[----:B-1----:R-:W-:Y:S01]  /*4950*/  FADD.FTZ R145, R81, R148 ;  /* 0x0000009451917221 */ /* 0x002fe20000010000 */
[----:B------:R-:W-:Y:S01]  /*4960*/  HFMA2.MMA R148, -RZ, RZ, 0, 9.5367431640625e-07 ;  /* 0x00000010ff947435 */ /* 0x000fe200000001ff */
[----:B0-----:R-:W-:Y:S02]  /*4970*/  MOV R146, 0x1f ;  /* 0x0000001f00927802 */ /* 0x001fe40000000f00 */
[----:B------:R-:W-:-:S02]  /*4980*/  MOV R147, 0xffffffff ;  /* 0xffffffff00937802 */ /* 0x000fc40000000f00 */
[----:B------:R-:W-:Y:S02]  /*4990*/  MOV R81, R145 ;  /* 0x0000009100517202 */ /* 0x000fe40000000f00 */
[----:B------:R-:W-:Y:S02]  /*49a0*/  MOV R82, 0x49c0 ;  /* 0x000049c000527802 */ /* 0x000fe40000000f00 */
[----:B------:R-:W-:Y:S05]  /*49b0*/  CALL.REL.NOINC `($__internal_50_$__cuda_sm70_shflsync_bfly_p) ;  /* 0x0000001000007944 */ /* 0x000fea0003c00000 */
[----:B01----:R-:W-:Y:S05]  /*49c0*/  BRA `(.L_x_20043) ;  /* 0xffffe78000007947 */ /* 0x003fea000383ffff */
        .weak           $__internal_50_$__cuda_sm70_shflsync_bfly_p
        .type           $__internal_50_$__cuda_sm70_shflsync_bfly_p,@function
        .size           $__internal_50_$__cuda_sm70_shflsync_bfly_p,(.L_x_32990 - $__internal_50_$__cuda_sm70_shflsync_bfly_p)
$__internal_50_$__cuda_sm70_shflsync_bfly_p:
[----:B------:R-:W-:Y:S01]  /*49d0*/  HFMA2.MMA R83, -RZ, RZ, 0, 0 ;  /* 0x00000000ff537435 */ /* 0x000fe200000001ff */
[----:B------:R-:W-:Y:S04]  /*49e0*/  WARPSYNC R147 ;  /* 0x0000009300007348 */ /* 0x000fe80003800000 */
[----:B------:R0:W1:Y:S01]  /*49f0*/  SHFL.BFLY PT, R148, R81, R148, R146 ;  /* 0x0c00009451947389 */ /* 0x00006200000e0092 */
[----:B------:R-:W-:Y:S05]  /*4a00*/  RET.REL.NODEC R82 `(_ZN10layer_norm31ln_parallel_residual_fwd_kernelINS_13Kernel_traitsI6__halfS2_fS2_fjLj5120ELj1ELj1ELj4ELj16ENS_18Kernel_traits_baseILj5120ES2_S2_fS2_fjLj128EEEEELb0ELb1ELb0EEEvNS_9FwdParamsE) ;  /* 0xffffb5f052007950 */ /* 0x000fea0003c3ffff */
.L_x_20044:
        /* <DEDUP_REMOVED lines=15> */
.L_x_32990:


//--------------------- .text._ZN10layer_norm31ln_parallel_residual_fwd_kernelINS_13Kernel_traitsI6__halfS2_fS2_fjLj5120ELj1ELj1ELj4ELj16ENS_18Kernel_traits_baseILj5120ES2_S2_fS2_fjLj128EEEEELb0ELb1ELb1EEEvNS_9FwdParamsE --------------------------
	.section	.text._ZN10layer_norm31ln_parallel_residual_fwd_kernelINS_13Kernel_traitsI6__halfS2_fS2_fjLj5120ELj1ELj1ELj4ELj16ENS_18Kernel_traits_baseILj5120ES2_S2_fS2_fjLj128EEEEELb0ELb1ELb1EEEvNS_9FwdParamsE,"ax",@progbits
	.sectioninfo	@"SHI_REGISTERS=168"
	.align	128
        .global         _ZN10layer_norm31ln_parallel_residual_fwd_kernelINS_13Kernel_traitsI6__halfS2_fS2_fjLj5120ELj1ELj1ELj4ELj16ENS_18Kernel_traits_baseILj5120ES2_S2_fS2_fjLj128EEEEELb0ELb1ELb1EEEvNS_9FwdParamsE
        .type           _ZN10layer_norm31ln_parallel_residual_fwd_kernelINS_13Kernel_traitsI6__halfS2_fS2_fjLj5120ELj1ELj1ELj4ELj16ENS_18Kernel_traits_baseILj5120ES2_S2_fS2_fjLj128EEEEELb0ELb1ELb1EEEvNS_9FwdParamsE,@function
        .size           _ZN10layer_norm31ln_parallel_residual_fwd_kernelINS_13Kernel_traitsI6__halfS2_fS2_fjLj5120ELj1ELj1ELj4ELj16ENS_18Kernel_traits_baseILj5120ES2_S2_fS2_fjLj128EEEEELb0ELb1ELb1EEEvNS_9FwdParamsE,(.L_x_32991 - _ZN10layer_norm31ln_parallel_residual_fwd_kernelINS_13Kernel_traitsI6__halfS2_fS2_fjLj5120ELj1ELj1ELj4ELj16ENS_18Kernel_traits_baseILj5120ES2_S2_fS2_fjLj128EEEEELb0ELb1ELb1EEEvNS_9FwdParamsE)
        .other          _ZN10layer_norm31ln_parallel_residual_fwd_kernelINS_13Kernel_traitsI6__halfS2_fS2_fjLj5120ELj1ELj1ELj4ELj16ENS_18Kernel_traits_baseILj5120ES2_S2_fS2_fjLj128EEEEELb0ELb1ELb1EEEvNS_9FwdParamsE,@"STO_CUDA_ENTRY STV_DEFAULT"
_ZN10layer_norm31ln_parallel_residual_fwd_kernelINS_13Kernel_traitsI6__halfS2_fS2_fjLj5120ELj1ELj1ELj4ELj16ENS_18Kernel_traits_baseILj5120ES2_S2_fS2_fjLj128EEEEELb0ELb1ELb1EEEvNS_9FwdParamsE:
.text._ZN10layer_norm31ln_parallel_residual_fwd_kernelINS_13Kernel_traitsI6__halfS2_fS2_fjLj5120ELj1ELj1ELj4ELj16ENS_18Kernel_traits_baseILj5120ES2_S2_fS2_fjLj128EEEEELb0ELb1ELb1EEEvNS_9FwdParamsE:
        /* <DEDUP_REMOVED lines=39> */
[--C-:B------:R-:W-:Y:S01]  /*0270*/  HADD2.F32 R85, -RZ, R8.reuse.H0_H0 ;  /* 0x20000008ff557230 */ /* 0x100fe20000004100 */
[C---:B------:R-:W-:Y:S01]  /*0280*/  LOP3.LUT R144, R86.reuse, 0x1f, RZ, 0xc0, !PT ;  /* 0x0000001f56907812 */ /* 0x040fe200078ec0ff */
[----:B------:R-:W-:Y:S01]  /*0290*/  HADD2.F32 R84, -RZ, R8.H1_H1 ;  /* 0x30000008ff547230 */ /* 0x000fe20000004100 */
[----:B------:R-:W-:Y:S01]  /*02a0*/  LOP3.LUT R143, R86, 0x7f, RZ, 0xc0, !PT ;  /* 0x0000007f568f7812 */ /* 0x000fe200078ec0ff */
[--C-:B------:R-:W-:Y:S01]  /*02b0*/  HADD2.F32 R83, -RZ, R9.reuse.H0_H0 ;  /* 0x20000009ff537230 */ /* 0x100fe20000004100 */
[----:B------:R-:W-:Y:S01]  /*02c0*/  LOP3.LUT R141, R141, 0x3, RZ, 0xc0, !PT ;  /* 0x000000038d8d7812 */ /* 0x000fe200078ec0ff */
[----:B------:R-:W-:Y:S01]  /*02d0*/  HADD2.F32 R82, -RZ, R9.H1_H1 ;  /* 0x30000009ff527230 */ /* 0x000fe20000004100 */
[----:B------:R-:W-:Y:S01]  /*02e0*/  IADD3 R139, R142, 0x4, RZ ;  /* 0x000000048e8b7810 */ /* 0x000fe20007ffe0ff */
        /* <DEDUP_REMOVED lines=39> */
[--C-:B------:R-:W-:Y:S02]  /*0560*/  HADD2.F32 R96, -RZ, R33.reuse.H0_H0 ;  /* 0x20000021ff607230 */ /* 0x100fe40000004100 */
[----:B------:R-:W-:Y:S02]  /*0570*/  HADD2.F32 R97, -RZ, R33.H1_H1 ;  /* 0x30000021ff617230 */ /* 0x000fe40000004100 */
[--C-:B------:R-:W-:Y:S02]  /*0580*/  HADD2.F32 R98, -RZ, R34.reuse.H0_H0 ;  /* 0x20000022ff627230 */ /* 0x100fe40000004100 */
[----:B------:R-:W-:Y:S02]  /*0590*/  HADD2.F32 R99, -RZ, R34.H1_H1 ;  /* 0x30000022ff637230 */ /* 0x000fe40000004100 */
[--C-:B------:R-:W-:Y:S02]  /*05a0*/  HADD2.F32 R100, -RZ, R35.reuse.H0_H0 ;  /* 0x20000023ff647230 */ /* 0x100fe40000004100 */
[----:B------:R-:W-:-:S02]  /*05b0*/  HADD2.F32 R101, -RZ, R35.H1_H1 ;  /* 0x30000023ff657230 */ /* 0x000fc40000004100 */
[--C-:B---3--:R-:W-:Y:S02]  /*05c0*/  HADD2.F32 R102, -RZ, R36.reuse.H0_H0 ;  /* 0x20000024ff667230 */ /* 0x108fe40000004100 */
[----:B------:R-:W-:Y:S02]  /*05d0*/  HADD2.F32 R103, -RZ, R36.H1_H1 ;  /* 0x30000024ff677230 */ /* 0x000fe40000004100 */
[--C-:B------:R-:W-:Y:S02]  /*05e0*/  HADD2.F32 R104, -RZ, R37.reuse.H0_H0 ;  /* 0x20000025ff687230 */ /* 0x100fe40000004100 */
[----:B------:R-:W-:Y:S02]  /*05f0*/  HADD2.F32 R105, -RZ, R37.H1_H1 ;  /* 0x30000025ff697230 */ /* 0x000fe40000004100 */
[--C-:B------:R-:W-:Y:S02]  /*0600*/  HADD2.F32 R106, -RZ, R38.reuse.H0_H0 ;  /* 0x20000026ff6a7230 */ /* 0x100fe40000004100 */
[----:B------:R-:W-:-:S02]  /*0610*/  HADD2.F32 R107, -RZ, R38.H1_H1 ;  /* 0x30000026ff6b7230 */ /* 0x000fc40000004100 */
[--C-:B------:R-:W-:Y:S02]  /*0620*/  HADD2.F32 R108, -RZ, R39.reuse.H0_H0 ;  /* 0x20000027ff6c7230 */ /* 0x100fe40000004100 */
[----:B------:R-:W-:Y:S02]  /*0630*/  HADD2.F32 R109, -RZ, R39.H1_H1 ;  /* 0x30000027ff6d7230 */ /* 0x000fe40000004100 */
[--C-:B----4-:R-:W-:Y:S02]  /*0640*/  HADD2.F32 R114, -RZ, R40.reuse.H0_H0 ;  /* 0x20000028ff727230 */ /* 0x110fe40000004100 */
        /* <DEDUP_REMOVED lines=23> */
.L_x_20128:
[----:B------:R-:W-:Y:S01]  /*07c0*/  IMAD R28, R140, c[0x0][0x168], RZ ;  /* 0x00005a008c1c7a24 */ /* 0x000fe200078e02ff */
[----:B------:R-:W-:Y:S02]  /*07d0*/  ISETP.NE.U32.AND P0, PT, RZ, c[0x0][0x178], PT ;  /* 0x00005e00ff007a0c */ /* 0x000fe40003f05070 */
[----:B------:R-:W-:Y:S02]  /*07e0*/  ISETP.NE.U32.AND P1, PT, RZ, c[0x0][0x180], PT ;  /* 0x00006000ff007a0c */ /* 0x000fe40003f25070 */
[----:B------:R-:W-:Y:S02]  /*07f0*/  SHF.R.S32.HI R29, RZ, 0x1f, R28 ;  /* 0x0000001fff1d7819 */ /* 0x000fe4000001141c */
[----:B------:R-:W-:Y:S02]  /*0800*/  ISETP.NE.AND.EX P0, PT, RZ, c[0x0][0x17c], PT, P0 ;  /* 0x00005f00ff007a0c */ /* 0x000fe40003f05300 */
[----:B------:R-:W-:-:S02]  /*0810*/  ISETP.NE.AND.EX P1, PT, RZ, c[0x0][0x184], PT, P1 ;  /* 0x00006100ff007a0c */ /* 0x000fc40003f25310 */
        /* <DEDUP_REMOVED lines=19> */
.L_x_20045:
[----:B0----5:R-:W-:-:S05]  /*0950*/  HADD2.F32 R29, -RZ, R72.H0_H0 ;  /* 0x20000048ff1d7230 */ /* 0x021fca0000004100 */
[----:B------:R-:W-:-:S04]  /*0960*/  FADD.FTZ R60, R60, R29 ;  /* 0x0000001d3c3c7221 */ /* 0x000fc80000010000 */
[----:B------:R-:W-:Y:S02]  /*0970*/  @P1 FADD.FTZ R60, R68, R60 ;  /* 0x0000003c443c1221 */ /* 0x000fe40000010000 */
.L_x_20046:
[----:B------:R-:W-:Y:S01]  /*0980*/  HADD2.F32 R61, -RZ, R56.H1_H1 ;  /* 0x30000038ff3d7230 */ /* 0x000fe20000004100 */
[----:B------:R-:W-:Y:S05]  /*0990*/  @P2 BRA `(.L_x_20047) ;  /* 0x0000003000002947 */ /* 0x000fea0003800000 */
[----:B------:R-:W-:Y:S05]  /*09a0*/  @!P1 BRA `(.L_x_20048) ;  /* 0x0000005000009947 */ /* 0x000fea0003800000 */
[----:B-----5:R-:W-:Y:S01]  /*09b0*/  FADD.FTZ R61, R69, R61 ;  /* 0x0000003d453d7221 */ /* 0x020fe20000010000 */
[----:B------:R-:W-:Y:S05]  /*09c0*/  BRA `(.L_x_20048) ;  /* 0x0000003000007947 */ /* 0x000fea0003800000 */
.L_x_20047:
[----:B-----5:R-:W-:-:S05]  /*09d0*/  HADD2.F32 R28, -RZ, R72.H1_H1 ;  /* 0x30000048ff1c7230 */ /* 0x020fca0000004100 */
[----:B------:R-:W-:-:S04]  /*09e0*/  FADD.FTZ R61, R61, R28 ;  /* 0x0000001c3d3d7221 */ /* 0x000fc80000010000 */
[----:B------:R-:W-:Y:S02]  /*09f0*/  @P1 FADD.FTZ R61, R69, R61 ;  /* 0x0000003d453d1221 */ /* 0x000fe40000010000 */
.L_x_20048:
[----:B------:R-:W-:Y:S01]  /*0a00*/  HADD2.F32 R62, -RZ, R57.H0_H0 ;  /* 0x20000039ff3e7230 */ /* 0x000fe20000004100 */
[----:B------:R-:W-:Y:S05]  /*0a10*/  @P2 BRA `(.L_x_20049) ;  /* 0x0000003000002947 */ /* 0x000fea0003800000 */
[----:B------:R-:W-:Y:S05]  /*0a20*/  @!P1 BRA `(.L_x_20050) ;  /* 0x0000005000009947 */ /* 0x000fea0003800000 */
[----:B-----5:R-:W-:Y:S01]  /*0a30*/  FADD.FTZ R62, R70, R62 ;  /* 0x0000003e463e7221 */ /* 0x020fe20000010000 */
[----:B------:R-:W-:Y:S05]  /*0a40*/  BRA `(.L_x_20050) ;  /* 0x0000003000007947 */ /* 0x000fea0003800000 */
.L_x_20049:
[----:B-----5:R-:W-:-:S05]  /*0a50*/  HADD2.F32 R29, -RZ, R73.H0_H0 ;  /* 0x20000049ff1d7230 */ /* 0x020fca0000004100 */
[----:B------:R-:W-:-:S04]  /*0a60*/  FADD.FTZ R62, R62, R29 ;  /* 0x0000001d3e3e7221 */ /* 0x000fc80000010000 */
[----:B------:R-:W-:Y:S02]  /*0a70*/  @P1 FADD.FTZ R62, R70, R62 ;  /* 0x0000003e463e1221 */ /* 0x000fe40000010000 */
.L_x_20050:
[----:B------:R-:W-:Y:S01]  /*0a80*/  HADD2.F32 R63, -RZ, R57.H1_H1 ;  /* 0x30000039ff3f7230 */ /* 0x000fe20000004100 */
[----:B------:R-:W-:Y:S05]  /*0a90*/  @P2 BRA `(.L_x_20051) ;  /* 0x0000003000002947 */ /* 0x000fea0003800000 */
[----:B------:R-:W-:Y:S05]  /*0aa0*/  @!P1 BRA `(.L_x_20052) ;  /* 0x0000005000009947 */ /* 0x000fea0003800000 */
[----:B-----5:R-:W-:Y:S01]  /*0ab0*/  FADD.FTZ R63, R71, R63 ;  /* 0x0000003f473f7221 */ /* 0x020fe20000010000 */
[----:B------:R-:W-:Y:S05]  /*0ac0*/  BRA `(.L_x_20052) ;  /* 0x0000003000007947 */ /* 0x000fea0003800000 */
.L_x_20051:
[----:B-----5:R-:W-:-:S05]  /*0ad0*/  HADD2.F32 R28, -RZ, R73.H1_H1 ;  /* 0x30000049ff1c7230 */ /* 0x020fca0000004100 */
[----:B------:R-:W-:-:S04]  /*0ae0*/  FADD.FTZ R63, R63, R28 ;  /* 0x0000001c3f3f7221 */ /* 0x000fc80000010000 */
[----:B------:R-:W-:Y:S02]  /*0af0*/  @P1 FADD.FTZ R63, R71, R63 ;  /* 0x0000003f473f1221 */ /* 0x000fe40000010000 */
.L_x_20052:
[----:B------:R-:W-:Y:S01]  /*0b00*/  HADD2.F32 R56, -RZ, R58.H0_H0 ;  /* 0x2000003aff387230 */ /* 0x000fe20000004100 */
[----:B------:R-:W-:Y:S05]  /*0b10*/  @P2 BRA `(.L_x_20053) ;  /* 0x0000003000002947 */ /* 0x000fea0003800000 */
[----:B------:R-:W-:Y:S05]  /*0b20*/  @!P1 BRA `(.L_x_20054) ;  /* 0x0000005000009947 */ /* 0x000fea0003800000 */
[----:B-----5:R-:W-:Y:S01]  /*0b30*/  FADD.FTZ R56, R64, R56 ;  /* 0x0000003840387221 */ /* 0x020fe20000010000 */
[----:B------:R-:W-:Y:S05]  /*0b40*/  BRA `(.L_x_20054) ;  /* 0x0000003000007947 */ /* 0x000fea0003800000 */
.L_x_20053:
[----:B-----5:R-:W-:-:S05]  /*0b50*/  HADD2.F32 R29, -RZ, R74.H0_H0 ;  /* 0x2000004aff1d7230 */ /* 0x020fca0000004100 */
[----:B------:R-:W-:-:S04]  /*0b60*/  FADD.FTZ R56, R56, R29 ;  /* 0x0000001d38387221 */ /* 0x000fc80000010000 */
[----:B------:R-:W-:Y:S02]  /*0b70*/  @P1 FADD.FTZ R56, R64, R56 ;  /* 0x0000003840381221 */ /* 0x000fe40000010000 */
.L_x_20054:
[----:B------:R-:W-:Y:S01]  /*0b80*/  HADD2.F32 R57, -RZ, R58.H1_H1 ;  /* 0x3000003aff397230 */ /* 0x000fe20000004100 */
[----:B------:R-:W-:Y:S05]  /*0b90*/  @P2 BRA `(.L_x_20055) ;  /* 0x0000003000002947 */ /* 0x000fea0003800000 */
[----:B------:R-:W-:Y:S05]  /*0ba0*/  @!P1 BRA `(.L_x_20056) ;  /* 0x0000005000009947 */ /* 0x000fea0003800000 */
[----:B-----5:R-:W-:Y:S01]  /*0bb0*/  FADD.FTZ R57, R65, R57 ;  /* 0x0000003941397221 */ /* 0x020fe20000010000 */
[----:B------:R-:W-:Y:S05]  /*0bc0*/  BRA `(.L_x_20056) ;  /* 0x0000003000007947 */ /* 0x000fea0003800000 */
.L_x_20055:
[----:B-----5:R-:W-:-:S05]  /*0bd0*/  HADD2.F32 R28, -RZ, R74.H1_H1 ;  /* 0x3000004aff1c7230 */ /* 0x020fca0000004100 */
[----:B------:R-:W-:-:S04]  /*0be0*/  FADD.FTZ R57, R57, R28 ;  /* 0x0000001c39397221 */ /* 0x000fc80000010000 */
[----:B------:R-:W-:Y:S02]  /*0bf0*/  @P1 FADD.FTZ R57, R65, R57 ;  /* 0x0000003941391221 */ /* 0x000fe40000010000 */
.L_x_20056:
[----:B------:R-:W-:Y:S01]  /*0c00*/  HADD2.F32 R58, -RZ, R59.H0_H0 ;  /* 0x2000003bff3a7230 */ /* 0x000fe20000004100 */
[----:B------:R-:W-:Y:S05]  /*0c10*/  @P2 BRA `(.L_x_20057) ;  /* 0x0000003000002947 */ /* 0x000fea0003800000 */
[----:B------:R-:W-:Y:S05]  /*0c20*/  @!P1 BRA `(.L_x_20058) ;  /* 0x0000005000009947 */ /* 0x000fea0003800000 */
[----:B-----5:R-:W-:Y:S01]  /*0c30*/  FADD.FTZ R58, R66, R58 ;  /* 0x0000003a423a7221 */ /* 0x020fe20000010000 */
[----:B------:R-:W-:Y:S05]  /*0c40*/  BRA `(.L_x_20058) ;  /* 0x0000003000007947 */ /* 0x000fea0003800000 */
.L_x_20057:
[----:B-----5:R-:W-:-:S05]  /*0c50*/  HADD2.F32 R29, -RZ, R75.H0_H0 ;  /* 0x2000004bff1d7230 */ /* 0x020fca0000004100 */
[----:B------:R-:W-:-:S04]  /*0c60*/  FADD.FTZ R58, R58, R29 ;  /* 0x0000001d3a3a7221 */ /* 0x000fc80000010000 */
[----:B------:R-:W-:Y:S02]  /*0c70*/  @P1 FADD.FTZ R58, R66, R58 ;  /* 0x0000003a423a1221 */ /* 0x000fe40000010000 */
.L_x_20058:
[----:B------:R-:W-:Y:S01]  /*0c80*/  HADD2.F32 R59, -RZ, R59.H1_H1 ;  /* 0x3000003bff3b7230 */ /* 0x000fe20000004100 */
[----:B------:R-:W-:Y:S05]  /*0c90*/  @P2 BRA `(.L_x_20059) ;  /* 0x0000003000002947 */ /* 0x000fea0003800000 */
[----:B------:R-:W-:Y:S05]  /*0ca0*/  @!P1 BRA `(.L_x_20060) ;  /* 0x0000005000009947 */ /* 0x000fea0003800000 */
[----:B-----5:R-:W-:Y:S01]  /*0cb0*/  FADD.FTZ R59, R67, R59 ;  /* 0x0000003b433b7221 */ /* 0x020fe20000010000 */
[----:B------:R-:W-:Y:S05]  /*0cc0*/  BRA `(.L_x_20060) ;  /* 0x0000003000007947 */ /* 0x000fea0003800000 */
.L_x_20059:
[----:B-----5:R-:W-:-:S05]  /*0cd0*/  HADD2.F32 R28, -RZ, R75.H1_H1 ;  /* 0x3000004bff1c7230 */ /* 0x020fca0000004100 */
[----:B------:R-:W-:-:S04]  /*0ce0*/  FADD.FTZ R59, R59, R28 ;  /* 0x0000001c3b3b7221 */ /* 0x000fc80000010000 */
[----:B------:R-:W-:Y:S02]  /*0cf0*/  @P1 FADD.FTZ R59, R67, R59 ;  /* 0x0000003b433b1221 */ /* 0x000fe40000010000 */
.L_x_20060:
        /* <DEDUP_REMOVED lines=19> */
.L_x_20061:
[----:B0----5:R-:W-:-:S05]  /*0e30*/  HADD2.F32 R29, -RZ, R72.H0_H0 ;  /* 0x20000048ff1d7230 */ /* 0x021fca0000004100 */
[----:B------:R-:W-:-:S04]  /*0e40*/  FADD.FTZ R52, R29, R52 ;  /* 0x000000341d347221 */ /* 0x000fc80000010000 */
[----:B------:R-:W-:Y:S02]  /*0e50*/  @P1 FADD.FTZ R52, R68, R52 ;  /* 0x0000003444341221 */ /* 0x000fe40000010000 */
.L_x_20062:
[----:B------:R-:W-:Y:S01]  /*0e60*/  HADD2.F32 R53, -RZ, R48.H1_H1 ;  /* 0x30000030ff357230 */ /* 0x000fe20000004100 */
[----:B------:R-:W-:Y:S05]  /*0e70*/  @P2 BRA `(.L_x_20063) ;  /* 0x0000003000002947 */ /* 0x000fea0003800000 */
[----:B------:R-:W-:Y:S05]  /*0e80*/  @!P1 BRA `(.L_x_20064) ;  /* 0x0000005000009947 */ /* 0x000fea0003800000 */
[----:B-----5:R-:W-:Y:S01]  /*0e90*/  FADD.FTZ R53, R69, R53 ;  /* 0x0000003545357221 */ /* 0x020fe20000010000 */
[----:B------:R-:W-:Y:S05]  /*0ea0*/  BRA `(.L_x_20064) ;  /* 0x0000003000007947 */ /* 0x000fea0003800000 */
.L_x_20063:
[----:B-----5:R-:W-:-:S05]  /*0eb0*/  HADD2.F32 R28, -RZ, R72.H1_H1 ;  /* 0x30000048ff1c7230 */ /* 0x020fca0000004100 */
[----:B------:R-:W-:-:S04]  /*0ec0*/  FADD.FTZ R53, R28, R53 ;  /* 0x000000351c357221 */ /* 0x000fc80000010000 */
[----:B------:R-:W-:Y:S02]  /*0ed0*/  @P1 FADD.FTZ R53, R69, R53 ;  /* 0x0000003545351221 */ /* 0x000fe40000010000 */
.L_x_20064:
[----:B------:R-:W-:Y:S01]  /*0ee0*/  HADD2.F32 R54, -RZ, R49.H0_H0 ;  /* 0x20000031ff367230 */ /* 0x000fe20000004100 */
[----:B------:R-:W-:Y:S05]  /*0ef0*/  @P2 BRA `(.L_x_20065) ;  /* 0x0000003000002947 */ /* 0x000fea0003800000 */
[----:B------:R-:W-:Y:S05]  /*0f00*/  @!P1 BRA `(.L_x_20066) ;  /* 0x0000005000009947 */ /* 0x000fea0003800000 */
[----:B-----5:R-:W-:Y:S01]  /*0f10*/  FADD.FTZ R54, R70, R54 ;  /* 0x0000003646367221 */ /* 0x020fe20000010000 */
[----:B------:R-:W-:Y:S05]  /*0f20*/  BRA `(.L_x_20066) ;  /* 0x0000003000007947 */ /* 0x000fea0003800000 */
.L_x_20065:
[----:B-----5:R-:W-:-:S05]  /*0f30*/  HADD2.F32 R29, -RZ, R73.H0_H0 ;  /* 0x20000049ff1d7230 */ /* 0x020fca0000004100 */
[----:B------:R-:W-:-:S04]  /*0f40*/  FADD.FTZ R54, R29, R54 ;  /* 0x000000361d367221 */ /* 0x000fc80000010000 */
[----:B------:R-:W-:Y:S02]  /*0f50*/  @P1 FADD.FTZ R54, R70, R54 ;  /* 0x0000003646361221 */ /* 0x000fe40000010000 */
.L_x_20066:
[----:B------:R-:W-:Y:S01]  /*0f60*/  HADD2.F32 R55, -RZ, R49.H1_H1 ;  /* 0x30000031ff377230 */ /* 0x000fe20000004100 */
[----:B------:R-:W-:Y:S05]  /*0f70*/  @P2 BRA `(.L_x_20067) ;  /* 0x0000003000002947 */ /* 0x000fea0003800000 */
[----:B------:R-:W-:Y:S05]  /*0f80*/  @!P1 BRA `(.L_x_20068) ;  /* 0x0000005000009947 */ /* 0x000fea0003800000 */
[----:B-----5:R-:W-:Y:S01]  /*0f90*/  FADD.FTZ R55, R71, R55 ;  /* 0x0000003747377221 */ /* 0x020fe20000010000 */
[----:B------:R-:W-:Y:S05]  /*0fa0*/  BRA `(.L_x_20068) ;  /* 0x0000003000007947 */ /* 0x000fea0003800000 */
.L_x_20067:
[----:B-----5:R-:W-:-:S05]  /*0fb0*/  HADD2.F32 R28, -RZ, R73.H1_H1 ;  /* 0x30000049ff1c7230 */ /* 0x020fca0000004100 */
[----:B------:R-:W-:-:S04]  /*0fc0*/  FADD.FTZ R55, R28, R55 ;  /* 0x000000371c377221 */ /* 0x000fc80000010000 */
[----:B------:R-:W-:Y:S02]  /*0fd0*/  @P1 FADD.FTZ R55, R71, R55 ;  /* 0x0000003747371221 */ /* 0x000fe40000010000 */
.L_x_20068:
[----:B------:R-:W-:Y:S01]  /*0fe0*/  HADD2.F32 R48, -RZ, R50.H0_H0 ;  /* 0x20000032ff307230 */ /* 0x000fe20000004100 */
[----:B------:R-:W-:Y:S05]  /*0ff0*/  @P2 BRA `(.L_x_20069) ;  /* 0x0000003000002947 */ /* 0x000fea0003800000 */
[----:B------:R-:W-:Y:S05]  /*1000*/  @!P1 BRA `(.L_x_20070) ;  /* 0x0000005000009947 */ /* 0x000fea0003800000 */
[----:B-----5:R-:W-:Y:S01]  /*1010*/  FADD.FTZ R48, R64, R48 ;  /* 0x0000003040307221 */ /* 0x020fe20000010000 */
[----:B------:R-:W-:Y:S05]  /*1020*/  BRA `(.L_x_20070) ;  /* 0x0000003000007947 */ /* 0x000fea0003800000 */
.L_x_20069:
[----:B-----5:R-:W-:-:S05]  /*1030*/  HADD2.F32 R29, -RZ, R74.H0_H0 ;  /* 0x2000004aff1d7230 */ /* 0x020fca0000004100 */
[----:B------:R-:W-:-:S04]  /*1040*/  FADD.FTZ R48, R29, R48 ;  /* 0x000000301d307221 */ /* 0x000fc80000010000 */
[----:B------:R-:W-:Y:S02]  /*1050*/  @P1 FADD.FTZ R48, R64, R48 ;  /* 0x0000003040301221 */ /* 0x000fe40000010000 */
.L_x_20070:
[----:B------:R-:W-:Y:S01]  /*1060*/  HADD2.F32 R49, -RZ, R50.H1_H1 ;  /* 0x30000032ff317230 */ /* 0x000fe20000004100 */
[----:B------:R-:W-:Y:S05]  /*1070*/  @P2 BRA `(.L_x_20071) ;  /* 0x0000003000002947 */ /* 0x000fea0003800000 */
[----:B------:R-:W-:Y:S05]  /*1080*/  @!P1 BRA `(.L_x_20072) ;  /* 0x0000005000009947 */ /* 0x000fea0003800000 */
[----:B-----5:R-:W-:Y:S01]  /*1090*/  FADD.FTZ R49, R65, R49 ;  /* 0x0000003141317221 */ /* 0x020fe20000010000 */
[----:B------:R-:W-:Y:S05]  /*10a0*/  BRA `(.L_x_20072) ;  /* 0x0000003000007947 */ /* 0x000fea0003800000 */
.L_x_20071:
[----:B-----5:R-:W-:-:S05]  /*10b0*/  HADD2.F32 R28, -RZ, R74.H1_H1 ;  /* 0x3000004aff1c7230 */ /* 0x020fca0000004100 */
[----:B------:R-:W-:-:S04]  /*10c0*/  FADD.FTZ R49, R28, R49 ;  /* 0x000000311c317221 */ /* 0x000fc80000010000 */
[----:B------:R-:W-:Y:S02]  /*10d0*/  @P1 FADD.FTZ R49, R65, R49 ;  /* 0x0000003141311221 */ /* 0x000fe40000010000 */
.L_x_20072:
[----:B------:R-:W-:Y:S01]  /*10e0*/  HADD2.F32 R50, -RZ, R51.H0_H0 ;  /* 0x20000033ff327230 */ /* 0x000fe20000004100 */
[----:B------:R-:W-:Y:S05]  /*10f0*/  @P2 BRA `(.L_x_20073) ;  /* 0x0000003000002947 */ /* 0x000fea0003800000 */
[----:B------:R-:W-:Y:S05]  /*1100*/  @!P1 BRA `(.L_x_20074) ;  /* 0x0000005000009947 */ /* 0x000fea0003800000 */
[----:B-----5:R-:W-:Y:S01]  /*1110*/  FADD.FTZ R50, R66, R50 ;  /* 0x0000003242327221 */ /* 0x020fe20000010000 */
[----:B------:R-:W-:Y:S05]  /*1120*/  BRA `(.L_x_20074) ;  /* 0x0000003000007947 */ /* 0x000fea0003800000 */
.L_x_20073:
[----:B-----5:R-:W-:-:S05]  /*1130*/  HADD2.F32 R29, -RZ, R75.H0_H0 ;  /* 0x2000004bff1d7230 */ /* 0x020fca0000004100 */
[----:B------:R-:W-:-:S04]  /*1140*/  FADD.FTZ R50, R29, R50 ;  /* 0x000000321d327221 */ /* 0x000fc80000010000 */
[----:B------:R-:W-:Y:S02]  /*1150*/  @P1 FADD.FTZ R50, R66, R50 ;  /* 0x0000003242321221 */ /* 0x000fe40000010000 */
.L_x_20074:
[----:B------:R-:W-:Y:S01]  /*1160*/  HADD2.F32 R51, -RZ, R51.H1_H1 ;  /* 0x30000033ff337230 */ /* 0x000fe20000004100 */
[----:B------:R-:W-:Y:S05]  /*1170*/  @P2 BRA `(.L_x_20075) ;  /* 0x0000003000002947 */ /* 0x000fea0003800000 */
[----:B------:R-:W-:Y:S05]  /*1180*/  @!P1 BRA `(.L_x_20076) ;  /* 0x0000005000009947 */ /* 0x000fea0003800000 */
[----:B-----5:R-:W-:Y:S01]  /*1190*/  FADD.FTZ R51, R67, R51 ;  /* 0x0000003343337221 */ /* 0x020fe20000010000 */
[----:B------:R-:W-:Y:S05]  /*11a0*/  BRA `(.L_x_20076) ;  /* 0x0000003000007947 */ /* 0x000fea0003800000 */
.L_x_20075:
[----:B-----5:R-:W-:-:S05]  /*11b0*/  HADD2.F32 R28, -RZ, R75.H1_H1 ;  /* 0x3000004bff1c7230 */ /* 0x020fca0000004100 */
[----:B------:R-:W-:-:S04]  /*11c0*/  FADD.FTZ R51, R28, R51 ;  /* 0x000000331c337221 */ /* 0x000fc80000010000 */
[----:B------:R-:W-:Y:S02]  /*11d0*/  @P1 FADD.FTZ R51, R67, R51 ;  /* 0x0000003343331221 */ /* 0x000fe40000010000 */
.L_x_20076:
        /* <DEDUP_REMOVED lines=19> */
.L_x_20077:
[----:B0----5:R-:W-:-:S05]  /*1310*/  HADD2.F32 R29, -RZ, R72.H0_H0 ;  /* 0x20000048ff1d7230 */ /* 0x021fca0000004100 */
[----:B------:R-:W-:-:S04]  /*1320*/  FADD.FTZ R44, R29, R44 ;  /* 0x0000002c1d2c7221 */ /* 0x000fc80000010000 */
[----:B------:R-:W-:Y:S02]  /*1330*/  @P1 FADD.FTZ R44, R68, R44 ;  /* 0x0000002c442c1221 */ /* 0x000fe40000010000 */
.L_x_20078:
[----:B------:R-:W-:Y:S01]  /*1340*/  HADD2.F32 R45, -RZ, R40.H1_H1 ;  /* 0x30000028ff2d7230 */ /* 0x000fe20000004100 */
[----:B------:R-:W-:Y:S05]  /*1350*/  @P2 BRA `(.L_x_20079) ;  /* 0x0000003000002947 */ /* 0x000fea0003800000 */
[----:B------:R-:W-:Y:S05]  /*1360*/  @!P1 BRA `(.L_x_20080) ;  /* 0x0000005000009947 */ /* 0x000fea0003800000 */
[----:B-----5:R-:W-:Y:S01]  /*1370*/  FADD.FTZ R45, R69, R45 ;  /* 0x0000002d452d7221 */ /* 0x020fe20000010000 */
[----:B------:R-:W-:Y:S05]  /*1380*/  BRA `(.L_x_20080) ;  /* 0x0000003000007947 */ /* 0x000fea0003800000 */
.L_x_20079:
[----:B-----5:R-:W-:-:S05]  /*1390*/  HADD2.F32 R28, -RZ, R72.H1_H1 ;  /* 0x30000048ff1c7230 */ /* 0x020fca0000004100 */
[----:B------:R-:W-:-:S04]  /*13a0*/  FADD.FTZ R45, R28, R45 ;  /* 0x0000002d1c2d7221 */ /* 0x000fc80000010000 */
[----:B------:R-:W-:Y:S02]  /*13b0*/  @P1 FADD.FTZ R45, R69, R45 ;  /* 0x0000002d452d1221 */ /* 0x000fe40000010000 */
.L_x_20080:
[----:B------:R-:W-:Y:S01]  /*13c0*/  HADD2.F32 R46, -RZ, R41.H0_H0 ;  /* 0x20000029ff2e7230 */ /* 0x000fe20000004100 */
[----:B------:R-:W-:Y:S05]  /*13d0*/  @P2 BRA `(.L_x_20081) ;  /* 0x0000003000002947 */ /* 0x000fea0003800000 */
[----:B------:R-:W-:Y:S05]  /*13e0*/  @!P1 BRA `(.L_x_20082) ;  /* 0x0000005000009947 */ /* 0x000fea0003800000 */
[----:B-----5:R-:W-:Y:S01]  /*13f0*/  FADD.FTZ R46, R70, R46 ;  /* 0x0000002e462e7221 */ /* 0x020fe20000010000 */
[----:B------:R-:W-:Y:S05]  /*1400*/  BRA `(.L_x_20082) ;  /* 0x0000003000007947 */ /* 0x000fea0003800000 */
.L_x_20081:
[----:B-----5:R-:W-:-:S05]  /*1410*/  HADD2.F32 R29, -RZ, R73.H0_H0 ;  /* 0x20000049ff1d7230 */ /* 0x020fca0000004100 */
[----:B------:R-:W-:-:S04]  /*1420*/  FADD.FTZ R46, R29, R46 ;  /* 0x0000002e1d2e7221 */ /* 0x000fc80000010000 */
[----:B------:R-:W-:Y:S02]  /*1430*/  @P1 FADD.FTZ R46, R70, R46 ;  /* 0x0000002e462e1221 */ /* 0x000fe40000010000 */
.L_x_20082:
[----:B------:R-:W-:Y:S01]  /*1440*/  HADD2.F32 R47, -RZ, R41.H1_H1 ;  /* 0x30000029ff2f7230 */ /* 0x000fe20000004100 */
[----:B------:R-:W-:Y:S05]  /*1450*/  @P2 BRA `(.L_x_20083) ;  /* 0x0000003000002947 */ /* 0x000fea0003800000 */
[----:B------:R-:W-:Y:S05]  /*1460*/  @!P1 BRA `(.L_x_20084) ;  /* 0x0000005000009947 */ /* 0x000fea0003800000 */
[----:B-----5:R-:W-:Y:S01]  /*1470*/  FADD.FTZ R47, R71, R47 ;  /* 0x0000002f472f7221 */ /* 0x020fe20000010000 */
[----:B------:R-:W-:Y:S05]  /*1480*/  BRA `(.L_x_20084) ;  /* 0x0000003000007947 */ /* 0x000fea0003800000 */
.L_x_20083:
[----:B-----5:R-:W-:-:S05]  /*1490*/  HADD2.F32 R28, -RZ, R73.H1_H1 ;  /* 0x30000049ff1c7230 */ /* 0x020fca0000004100 */
[----:B------:R-:W-:-:S04]  /*14a0*/  FADD.FTZ R47, R28, R47 ;  /* 0x0000002f1c2f7221 */ /* 0x000fc80000010000 */
[----:B------:R-:W-:Y:S02]  /*14b0*/  @P1 FADD.FTZ R47, R71, R47 ;  /* 0x0000002f472f1221 */ /* 0x000fe40000010000 */
.L_x_20084:
[----:B------:R-:W-:Y:S01]  /*14c0*/  HADD2.F32 R40, -RZ, R42.H0_H0 ;  /* 0x2000002aff287230 */ /* 0x000fe20000004100 */
[----:B------:R-:W-:Y:S05]  /*14d0*/  @P2 BRA `(.L_x_20085) ;  /* 0x0000003000002947 */ /* 0x000fea0003800000 */
[----:B------:R-:W-:Y:S05]  /*14e0*/  @!P1 BRA `(.L_x_20086) ;  /* 0x0000005000009947 */ /* 0x000fea0003800000 */
[----:B-----5:R-:W-:Y:S01]  /*14f0*/  FADD.FTZ R40, R64, R40 ;  /* 0x0000002840287221 */ /* 0x020fe20000010000 */
[----:B------:R-:W-:Y:S05]  /*1500*/  BRA `(.L_x_20086) ;  /* 0x0000003000007947 */ /* 0x000fea0003800000 */
.L_x_20085:
[----:B-----5:R-:W-:-:S05]  /*1510*/  HADD2.F32 R29, -RZ, R74.H0_H0 ;  /* 0x2000004aff1d7230 */ /* 0x020fca0000004100 */
[----:B------:R-:W-:-:S04]  /*1520*/  FADD.FTZ R40, R29, R40 ;  /* 0x000000281d287221 */ /* 0x000fc80000010000 */
[----:B------:R-:W-:Y:S02]  /*1530*/  @P1 FADD.FTZ R40, R64, R40 ;  /* 0x0000002840281221 */ /* 0x000fe40000010000 */
.L_x_20086:
[----:B------:R-:W-:Y:S01]  /*1540*/  HADD2.F32 R41, -RZ, R42.H1_H1 ;  /* 0x3000002aff297230 */ /* 0x000fe20000004100 */
[----:B------:R-:W-:Y:S05]  /*1550*/  @P2 BRA `(.L_x_20087) ;  /* 0x0000003000002947 */ /* 0x000fea0003800000 */
[----:B------:R-:W-:Y:S05]  /*1560*/  @!P1 BRA `(.L_x_20088) ;  /* 0x0000005000009947 */ /* 0x000fea0003800000 */
[----:B-----5:R-:W-:Y:S01]  /*1570*/  FADD.FTZ R41, R65, R41 ;  /* 0x0000002941297221 */ /* 0x020fe20000010000 */
[----:B------:R-:W-:Y:S05]  /*1580*/  BRA `(.L_x_20088) ;  /* 0x0000003000007947 */ /* 0x000fea0003800000 */
.L_x_20087:
[----:B-----5:R-:W-:-:S05]  /*1590*/  HADD2.F32 R28, -RZ, R74.H1_H1 ;  /* 0x3000004aff1c7230 */ /* 0x020fca0000004100 */
[----:B------:R-:W-:-:S04]  /*15a0*/  FADD.FTZ R41, R28, R41 ;  /* 0x000000291c297221 */ /* 0x000fc80000010000 */
[----:B------:R-:W-:Y:S02]  /*15b0*/  @P1 FADD.FTZ R41, R65, R41 ;  /* 0x0000002941291221 */ /* 0x000fe40000010000 */
.L_x_20088:
[----:B------:R-:W-:Y:S01]  /*15c0*/  HADD2.F32 R42, -RZ, R43.H0_H0 ;  /* 0x2000002bff2a7230 */ /* 0x000fe20000004100 */
[----:B------:R-:W-:Y:S05]  /*15d0*/  @P2 BRA `(.L_x_20089) ;  /* 0x0000003000002947 */ /* 0x000fea0003800000 */
[----:B------:R-:W-:Y:S05]  /*15e0*/  @!P1 BRA `(.L_x_20090) ;  /* 0x0000005000009947 */ /* 0x000fea0003800000 */
[----:B-----5:R-:W-:Y:S01]  /*15f0*/  FADD.FTZ R42, R66, R42 ;  /* 0x0000002a422a7221 */ /* 0x020fe20000010000 */
[----:B------:R-:W-:Y:S05]  /*1600*/  BRA `(.L_x_20090) ;  /* 0x0000003000007947 */ /* 0x000fea0003800000 */
.L_x_20089:
[----:B-----5:R-:W-:-:S05]  /*1610*/  HADD2.F32 R29, -RZ, R75.H0_H0 ;  /* 0x2000004bff1d7230 */ /* 0x020fca0000004100 */
[----:B------:R-:W-:-:S04]  /*1620*/  FADD.FTZ R42, R29, R42 ;  /* 0x0000002a1d2a7221 */ /* 0x000fc80000010000 */
[----:B------:R-:W-:Y:S02]  /*1630*/  @P1 FADD.FTZ R42, R66, R42 ;  /* 0x0000002a422a1221 */ /* 0x000fe40000010000 */
.L_x_20090:
[----:B------:R-:W-:Y:S01]  /*1640*/  HADD2.F32 R43, -RZ, R43.H1_H1 ;  /* 0x3000002bff2b7230 */ /* 0x000fe20000004100 */
[----:B------:R-:W-:Y:S05]  /*1650*/  @P2 BRA `(.L_x_20091) ;  /* 0x0000003000002947 */ /* 0x000fea0003800000 */
[----:B------:R-:W-:Y:S05]  /*1660*/  @!P1 BRA `(.L_x_20092) ;  /* 0x0000005000009947 */ /* 0x000fea0003800000 */
[----:B-----5:R-:W-:Y:S01]  /*1670*/  FADD.FTZ R43, R67, R43 ;  /* 0x0000002b432b7221 */ /* 0x020fe20000010000 */
[----:B------:R-:W-:Y:S05]  /*1680*/  BRA `(.L_x_20092) ;  /* 0x0000003000007947 */ /* 0x000fea0003800000 */
.L_x_20091:
[----:B-----5:R-:W-:-:S05]  /*1690*/  HADD2.F32 R28, -RZ, R75.H1_H1 ;  /* 0x3000004bff1c7230 */ /* 0x020fca0000004100 */
[----:B------:R-:W-:-:S04]  /*16a0*/  FADD.FTZ R43, R28, R43 ;  /* 0x0000002b1c2b7221 */ /* 0x000fc80000010000 */
[----:B------:R-:W-:Y:S02]  /*16b0*/  @P1 FADD.FTZ R43, R67, R43 ;  /* 0x0000002b432b1221 */ /* 0x000fe40000010000 */
.L_x_20092:
        /* <DEDUP_REMOVED lines=19> */
.L_x_20093:
[----:B0----5:R-:W-:-:S05]  /*17f0*/  HADD2.F32 R29, -RZ, R72.H0_H0 ;  /* 0x20000048ff1d7230 */ /* 0x021fca0000004100 */
[----:B------:R-:W-:-:S04]  /*1800*/  FADD.FTZ R36, R29, R36 ;  /* 0x000000241d247221 */ /* 0x000fc80000010000 */
[----:B------:R-:W-:Y:S02]  /*1810*/  @P1 FADD.FTZ R36, R68, R36 ;  /* 0x0000002444241221 */ /* 0x000fe40000010000 */
.L_x_20094:
[----:B------:R-:W-:Y:S01]  /*1820*/  HADD2.F32 R37, -RZ, R32.H1_H1 ;  /* 0x30000020ff257230 */ /* 0x000fe20000004100 */
[----:B------:R-:W-:Y:S05]  /*1830*/  @P2 BRA `(.L_x_20095) ;  /* 0x0000003000002947 */ /* 0x000fea0003800000 */
[----:B------:R-:W-:Y:S05]  /*1840*/  @!P1 BRA `(.L_x_20096) ;  /* 0x0000005000009947 */ /* 0x000fea0003800000 */
[----:B-----5:R-:W-:Y:S01]  /*1850*/  FADD.FTZ R37, R69, R37 ;  /* 0x0000002545257221 */ /* 0x020fe20000010000 */
[----:B------:R-:W-:Y:S05]  /*1860*/  BRA `(.L_x_20096) ;  /* 0x0000003000007947 */ /* 0x000fea0003800000 */
.L_x_20095:
[----:B-----5:R-:W-:-:S05]  /*1870*/  HADD2.F32 R28, -RZ, R72.H1_H1 ;  /* 0x30000048ff1c7230 */ /* 0x020fca0000004100 */
[----:B------:R-:W-:-:S04]  /*1880*/  FADD.FTZ R37, R28, R37 ;  /* 0x000000251c257221 */ /* 0x000fc80000010000 */
[----:B------:R-:W-:Y:S02]  /*1890*/  @P1 FADD.FTZ R37, R69, R37 ;  /* 0x0000002545251221 */ /* 0x000fe40000010000 */
.L_x_20096:
[----:B------:R-:W-:Y:S01]  /*18a0*/  HADD2.F32 R38, -RZ, R33.H0_H0 ;  /* 0x20000021ff267230 */ /* 0x000fe20000004100 */
[----:B------:R-:W-:Y:S05]  /*18b0*/  @P2 BRA `(.L_x_20097) ;  /* 0x0000003000002947 */ /* 0x000fea0003800000 */
[----:B------:R-:W-:Y:S05]  /*18c0*/  @!P1 BRA `(.L_x_20098) ;  /* 0x0000005000009947 */ /* 0x000fea0003800000 */
[----:B-----5:R-:W-:Y:S01]  /*18d0*/  FADD.FTZ R38, R70, R38 ;  /* 0x0000002646267221 */ /* 0x020fe20000010000 */
[----:B------:R-:W-:Y:S05]  /*18e0*/  BRA `(.L_x_20098) ;  /* 0x0000003000007947 */ /* 0x000fea0003800000 */
.L_x_20097:
[----:B-----5:R-:W-:-:S05]  /*18f0*/  HADD2.F32 R29, -RZ, R73.H0_H0 ;  /* 0x20000049ff1d7230 */ /* 0x020fca0000004100 */
[----:B------:R-:W-:-:S04]  /*1900*/  FADD.FTZ R38, R29, R38 ;  /* 0x000000261d267221 */ /* 0x000fc80000010000 */
[----:B------:R-:W-:Y:S02]  /*1910*/  @P1 FADD.FTZ R38, R70, R38 ;  /* 0x0000002646261221 */ /* 0x000fe40000010000 */
.L_x_20098:
[----:B------:R-:W-:Y:S01]  /*1920*/  HADD2.F32 R39, -RZ, R33.H1_H1 ;  /* 0x30000021ff277230 */ /* 0x000fe20000004100 */
[----:B------:R-:W-:Y:S05]  /*1930*/  @P2 BRA `(.L_x_20099) ;  /* 0x0000003000002947 */ /* 0x000fea0003800000 */
[----:B------:R-:W-:Y:S05]  /*1940*/  @!P1 BRA `(.L_x_20100) ;  /* 0x0000005000009947 */ /* 0x000fea0003800000 */
[----:B-----5:R-:W-:Y:S01]  /*1950*/  FADD.FTZ R39, R71, R39 ;  /* 0x0000002747277221 */ /* 0x020fe20000010000 */
[----:B------:R-:W-:Y:S05]  /*1960*/  BRA `(.L_x_20100) ;  /* 0x0000003000007947 */ /* 0x000fea0003800000 */
.L_x_20099:
[----:B-----5:R-:W-:-:S05]  /*1970*/  HADD2.F32 R28, -RZ, R73.H1_H1 ;  /* 0x30000049ff1c7230 */ /* 0x020fca0000004100 */
[----:B------:R-:W-:-:S04]  /*1980*/  FADD.FTZ R39, R28, R39 ;  /* 0x000000271c277221 */ /* 0x000fc80000010000 */
[----:B------:R-:W-:Y:S02]  /*1990*/  @P1 FADD.FTZ R39, R71, R39 ;  /* 0x0000002747271221 */ /* 0x000fe40000010000 */
.L_x_20100:
[----:B------:R-:W-:Y:S01]  /*19a0*/  HADD2.F32 R32, -RZ, R34.H0_H0 ;  /* 0x20000022ff207230 */ /* 0x000fe20000004100 */
[----:B------:R-:W-:Y:S05]  /*19b0*/  @P2 BRA `(.L_x_20101) ;  /* 0x0000003000002947 */ /* 0x000fea0003800000 */
[----:B------:R-:W-:Y:S05]  /*19c0*/  @!P1 BRA `(.L_x_20102) ;  /* 0x0000005000009947 */ /* 0x000fea0003800000 */
[----:B-----5:R-:W-:Y:S01]  /*19d0*/  FADD.FTZ R32, R64, R32 ;  /* 0x0000002040207221 */ /* 0x020fe20000010000 */
[----:B------:R-:W-:Y:S05]  /*19e0*/  BRA `(.L_x_20102) ;  /* 0x0000003000007947 */ /* 0x000fea0003800000 */
.L_x_20101:
[----:B-----5:R-:W-:-:S05]  /*19f0*/  HADD2.F32 R29, -RZ, R74.H0_H0 ;  /* 0x2000004aff1d7230 */ /* 0x020fca0000004100 */
[----:B------:R-:W-:-:S04]  /*1a00*/  FADD.FTZ R32, R29, R32 ;  /* 0x000000201d207221 */ /* 0x000fc80000010000 */
[----:B------:R-:W-:Y:S02]  /*1a10*/  @P1 FADD.FTZ R32, R64, R32 ;  /* 0x0000002040201221 */ /* 0x000fe40000010000 */
.L_x_20102:
[----:B------:R-:W-:Y:S01]  /*1a20*/  HADD2.F32 R33, -RZ, R34.H1_H1 ;  /* 0x30000022ff217230 */ /* 0x000fe20000004100 */
[----:B------:R-:W-:Y:S05]  /*1a30*/  @P2 BRA `(.L_x_20103) ;  /* 0x0000003000002947 */ /* 0x000fea0003800000 */
[----:B------:R-:W-:Y:S05]  /*1a40*/  @!P1 BRA `(.L_x_20104) ;  /* 0x0000005000009947 */ /* 0x000fea0003800000 */
[----:B-----5:R-:W-:Y:S01]  /*1a50*/  FADD.FTZ R33, R65, R33 ;  /* 0x0000002141217221 */ /* 0x020fe20000010000 */
[----:B------:R-:W-:Y:S05]  /*1a60*/  BRA `(.L_x_20104) ;  /* 0x0000003000007947 */ /* 0x000fea0003800000 */
.L_x_20103:
[----:B-----5:R-:W-:-:S05]  /*1a70*/  HADD2.F32 R28, -RZ, R74.H1_H1 ;  /* 0x3000004aff1c7230 */ /* 0x020fca0000004100 */
[----:B------:R-:W-:-:S04]  /*1a80*/  FADD.FTZ R33, R28, R33 ;  /* 0x000000211c217221 */ /* 0x000fc80000010000 */
[----:B------:R-:W-:Y:S02]  /*1a90*/  @P1 FADD.FTZ R33, R65, R33 ;  /* 0x0000002141211221 */ /* 0x000fe40000010000 */
.L_x_20104:
[----:B------:R-:W-:Y:S01]  /*1aa0*/  HADD2.F32 R34, -RZ, R35.H0_H0 ;  /* 0x20000023ff227230 */ /* 0x000fe20000004100 */
[----:B------:R-:W-:Y:S05]  /*1ab0*/  @P2 BRA `(.L_x_20105) ;  /* 0x0000003000002947 */ /* 0x000fea0003800000 */
[----:B------:R-:W-:Y:S05]  /*1ac0*/  @!P1 BRA `(.L_x_20106) ;  /* 0x0000005000009947 */ /* 0x000fea0003800000 */
[----:B-----5:R-:W-:Y:S01]  /*1ad0*/  FADD.FTZ R34, R66, R34 ;  /* 0x0000002242227221 */ /* 0x020fe20000010000 */
[----:B------:R-:W-:Y:S05]  /*1ae0*/  BRA `(.L_x_20106) ;  /* 0x0000003000007947 */ /* 0x000fea0003800000 */
.L_x_20105:
[----:B-----5:R-:W-:-:S05]  /*1af0*/  HADD2.F32 R29, -RZ, R75.H0_H0 ;  /* 0x2000004bff1d7230 */ /* 0x020fca0000004100 */
[----:B------:R-:W-:-:S04]  /*1b00*/  FADD.FTZ R34, R29, R34 ;  /* 0x000000221d227221 */ /* 0x000fc80000010000 */
[----:B------:R-:W-:Y:S02]  /*1b10*/  @P1 FADD.FTZ R34, R66, R34 ;  /* 0x0000002242221221 */ /* 0x000fe40000010000 */
.L_x_20106:
[----:B------:R-:W-:Y:S01]  /*1b20*/  HADD2.F32 R35, -RZ, R35.H1_H1 ;  /* 0x30000023ff237230 */ /* 0x000fe20000004100 */
[----:B------:R-:W-:Y:S05]  /*1b30*/  @P2 BRA `(.L_x_20107) ;  /* 0x0000003000002947 */ /* 0x000fea0003800000 */
[----:B------:R-:W-:Y:S05]  /*1b40*/  @!P1 BRA `(.L_x_20108) ;  /* 0x0000005000009947 */ /* 0x000fea0003800000 */
[----:B-----5:R-:W-:Y:S01]  /*1b50*/  FADD.FTZ R35, R67, R35 ;  /* 0x0000002343237221 */ /* 0x020fe20000010000 */
[----:B------:R-:W-:Y:S05]  /*1b60*/  BRA `(.L_x_20108) ;  /* 0x0000003000007947 */ /* 0x000fea0003800000 */
.L_x_20107:
[----:B-----5:R-:W-:-:S05]  /*1b70*/  HADD2.F32 R28, -RZ, R75.H1_H1 ;  /* 0x3000004bff1c7230 */ /* 0x020fca0000004100 */
[----:B------:R-:W-:-:S04]  /*1b80*/  FADD.FTZ R35, R28, R35 ;  /* 0x000000231c237221 */ /* 0x000fc80000010000 */
[----:B------:R-:W-:Y:S02]  /*1b90*/  @P1 FADD.FTZ R35, R67, R35 ;  /* 0x0000002343231221 */ /* 0x000fe40000010000 */
.L_x_20108:
        /* <DEDUP_REMOVED lines=19> */
.L_x_20109:
[----:B0----5:R-:W-:-:S05]  /*1cd0*/  HADD2.F32 R29, -RZ, R72.H0_H0 ;  /* 0x20000048ff1d7230 */ /* 0x021fca0000004100 */
[----:B------:R-:W-:-:S04]  /*1ce0*/  FADD.FTZ R28, R29, R28 ;  /* 0x0000001c1d1c7221 */ /* 0x000fc80000010000 */
[----:B------:R-:W-:Y:S02]  /*1cf0*/  @P1 FADD.FTZ R28, R68, R28 ;  /* 0x0000001c441c1221 */ /* 0x000fe40000010000 */
.L_x_20110:
[----:B------:R-:W-:Y:S01]  /*1d00*/  HADD2.F32 R29, -RZ, R76.H1_H1 ;  /* 0x3000004cff1d7230 */ /* 0x000fe20000004100 */
[----:B------:R-:W-:Y:S05]  /*1d10*/  @P2 BRA `(.L_x_20111) ;  /* 0x0000003000002947 */ /* 0x000fea0003800000 */
[----:B------:R-:W-:Y:S05]  /*1d20*/  @!P1 BRA `(.L_x_20112) ;  /* 0x0000005000009947 */ /* 0x000fea0003800000 */
[----:B-----5:R-:W-:Y:S01]  /*1d30*/  FADD.FTZ R29, R69, R29 ;  /* 0x0000001d451d7221 */ /* 0x020fe20000010000 */
[----:B------:R-:W-:Y:S05]  /*1d40*/  BRA `(.L_x_20112) ;  /* 0x0000003000007947 */ /* 0x000fea0003800000 */
.L_x_20111:
[----:B-----5:R-:W-:-:S05]  /*1d50*/  HADD2.F32 R30, -RZ, R72.H1_H1 ;  /* 0x30000048ff1e7230 */ /* 0x020fca0000004100 */
[----:B------:R-:W-:-:S04]  /*1d60*/  FADD.FTZ R29, R30, R29 ;  /* 0x0000001d1e1d7221 */ /* 0x000fc80000010000 */
[----:B------:R-:W-:Y:S02]  /*1d70*/  @P1 FADD.FTZ R29, R69, R29 ;  /* 0x0000001d451d1221 */ /* 0x000fe40000010000 */
.L_x_20112:
[----:B------:R-:W-:Y:S01]  /*1d80*/  HADD2.F32 R30, -RZ, R77.H0_H0 ;  /* 0x2000004dff1e7230 */ /* 0x000fe20000004100 */
[----:B------:R-:W-:Y:S05]  /*1d90*/  @P2 BRA `(.L_x_20113) ;  /* 0x0000003000002947 */ /* 0x000fea0003800000 */
[----:B------:R-:W-:Y:S05]  /*1da0*/  @!P1 BRA `(.L_x_20114) ;  /* 0x0000005000009947 */ /* 0x000fea0003800000 */
[----:B-----5:R-:W-:Y:S01]  /*1db0*/  FADD.FTZ R30, R70, R30 ;  /* 0x0000001e461e7221 */ /* 0x020fe20000010000 */
[----:B------:R-:W-:Y:S05]  /*1dc0*/  BRA `(.L_x_20114) ;  /* 0x0000003000007947 */ /* 0x000fea0003800000 */
.L_x_20113:
[----:B-----5:R-:W-:-:S05]  /*1dd0*/  HADD2.F32 R31, -RZ, R73.H0_H0 ;  /* 0x20000049ff1f7230 */ /* 0x020fca0000004100 */
[----:B------:R-:W-:-:S04]  /*1de0*/  FADD.FTZ R30, R31, R30 ;  /* 0x0000001e1f1e7221 */ /* 0x000fc80000010000 */
[----:B------:R-:W-:Y:S02]  /*1df0*/  @P1 FADD.FTZ R30, R70, R30 ;  /* 0x0000001e461e1221 */ /* 0x000fe40000010000 */
.L_x_20114:
[----:B------:R-:W-:Y:S01]  /*1e00*/  HADD2.F32 R31, -RZ, R77.H1_H1 ;  /* 0x3000004dff1f7230 */ /* 0x000fe20000004100 */
[----:B------:R-:W-:Y:S05]  /*1e10*/  @P2 BRA `(.L_x_20115) ;  /* 0x0000003000002947 */ /* 0x000fea0003800000 */
[----:B------:R-:W-:Y:S05]  /*1e20*/  @!P1 BRA `(.L_x_20116) ;  /* 0x0000005000009947 */ /* 0x000fea0003800000 */
[----:B-----5:R-:W-:Y:S01]  /*1e30*/  FADD.FTZ R31, R71, R31 ;  /* 0x0000001f471f7221 */ /* 0x020fe20000010000 */
[----:B------:R-:W-:Y:S05]  /*1e40*/  BRA `(.L_x_20116) ;  /* 0x0000003000007947 */ /* 0x000fea0003800000 */
.L_x_20115:
[----:B-----5:R-:W-:-:S05]  /*1e50*/  HADD2.F32 R76, -RZ, R73.H1_H1 ;  /* 0x30000049ff4c7230 */ /* 0x020fca0000004100 */
[----:B------:R-:W-:-:S04]  /*1e60*/  FADD.FTZ R31, R76, R31 ;  /* 0x0000001f4c1f7221 */ /* 0x000fc80000010000 */
[----:B------:R-:W-:Y:S02]  /*1e70*/  @P1 FADD.FTZ R31, R71, R31 ;  /* 0x0000001f471f1221 */ /* 0x000fe40000010000 */
.L_x_20116:
[----:B------:R-:W-:Y:S01]  /*1e80*/  HADD2.F32 R76, -RZ, R78.H0_H0 ;  /* 0x2000004eff4c7230 */ /* 0x000fe20000004100 */
[----:B------:R-:W-:Y:S05]  /*1e90*/  @P2 BRA `(.L_x_20117) ;  /* 0x0000003000002947 */ /* 0x000fea0003800000 */
[----:B------:R-:W-:Y:S05]  /*1ea0*/  @!P1 BRA `(.L_x_20118) ;  /* 0x0000005000009947 */ /* 0x000fea0003800000 */
[----:B-----5:R-:W-:Y:S01]  /*1eb0*/  FADD.FTZ R76, R64, R76 ;  /* 0x0000004c404c7221 */ /* 0x020fe20000010000 */
[----:B------:R-:W-:Y:S05]  /*1ec0*/  BRA `(.L_x_20118) ;  /* 0x0000003000007947 */ /* 0x000fea0003800000 */
.L_x_20117:
[----:B-----5:R-:W-:-:S05]  /*1ed0*/  HADD2.F32 R77, -RZ, R74.H0_H0 ;  /* 0x2000004aff4d7230 */ /* 0x020fca0000004100 */
[----:B------:R-:W-:-:S04]  /*1ee0*/  FADD.FTZ R76, R77, R76 ;  /* 0x0000004c4d4c7221 */ /* 0x000fc80000010000 */
[----:B------:R-:W-:Y:S02]  /*1ef0*/  @P1 FADD.FTZ R76, R64, R76 ;  /* 0x0000004c404c1221 */ /* 0x000fe40000010000 */
.L_x_20118:
[----:B------:R-:W-:Y:S01]  /*1f00*/  HADD2.F32 R77, -RZ, R78.H1_H1 ;  /* 0x3000004eff4d7230 */ /* 0x000fe20000004100 */
[----:B------:R-:W-:Y:S05]  /*1f10*/  @P2 BRA `(.L_x_20119) ;  /* 0x0000003000002947 */ /* 0x000fea0003800000 */
[----:B------:R-:W-:Y:S05]  /*1f20*/  @!P1 BRA `(.L_x_20120) ;  /* 0x0000005000009947 */ /* 0x000fea0003800000 */
[----:B-----5:R-:W-:Y:S01]  /*1f30*/  FADD.FTZ R77, R65, R77 ;  /* 0x0000004d414d7221 */ /* 0x020fe20000010000 */
[----:B------:R-:W-:Y:S05]  /*1f40*/  BRA `(.L_x_20120) ;  /* 0x0000003000007947 */ /* 0x000fea0003800000 */
.L_x_20119:
[----:B-----5:R-:W-:-:S05]  /*1f50*/  HADD2.F32 R78, -RZ, R74.H1_H1 ;  /* 0x3000004aff4e7230 */ /* 0x020fca0000004100 */
[----:B------:R-:W-:-:S04]  /*1f60*/  FADD.FTZ R77, R78, R77 ;  /* 0x0000004d4e4d7221 */ /* 0x000fc80000010000 */
[----:B------:R-:W-:Y:S02]  /*1f70*/  @P1 FADD.FTZ R77, R65, R77 ;  /* 0x0000004d414d1221 */ /* 0x000fe40000010000 */
.L_x_20120:
[----:B------:R-:W-:Y:S01]  /*1f80*/  HADD2.F32 R78, -RZ, R79.H0_H0 ;  /* 0x2000004fff4e7230 */ /* 0x000fe20000004100 */
[----:B------:R-:W-:Y:S05]  /*1f90*/  @P2 BRA `(.L_x_20121) ;  /* 0x0000003000002947 */ /* 0x000fea0003800000 */
[----:B------:R-:W-:Y:S05]  /*1fa0*/  @!P1 BRA `(.L_x_20122) ;  /* 0x0000005000009947 */ /* 0x000fea0003800000 */
[----:B-----5:R-:W-:Y:S01]  /*1fb0*/  FADD.FTZ R78, R66, R78 ;  /* 0x0000004e424e7221 */ /* 0x020fe20000010000 */
[----:B------:R-:W-:Y:S05]  /*1fc0*/  BRA `(.L_x_20122) ;  /* 0x0000003000007947 */ /* 0x000fea0003800000 */
.L_x_20121:
[----:B-----5:R-:W-:-:S05]  /*1fd0*/  HADD2.F32 R111, -RZ, R75.H0_H0 ;  /* 0x2000004bff6f7230 */ /* 0x020fca0000004100 */
[----:B------:R-:W-:-:S04]  /*1fe0*/  FADD.FTZ R78, R111, R78 ;  /* 0x0000004e6f4e7221 */ /* 0x000fc80000010000 */
[----:B------:R-:W-:Y:S02]  /*1ff0*/  @P1 FADD.FTZ R78, R66, R78 ;  /* 0x0000004e424e1221 */ /* 0x000fe40000010000 */
.L_x_20122:
[----:B------:R-:W-:Y:S01]  /*2000*/  HADD2.F32 R79, -RZ, R79.H1_H1 ;  /* 0x3000004fff4f7230 */ /* 0x000fe20000004100 */
[----:B------:R-:W-:Y:S05]  /*2010*/  @P2 BRA `(.L_x_20123) ;  /* 0x0000003000002947 */ /* 0x000fea0003800000 */
[----:B------:R-:W-:Y:S05]  /*2020*/  @!P1 BRA `(.L_x_20124) ;  /* 0x0000005000009947 */ /* 0x000fea0003800000 */
[----:B-----5:R-:W-:Y:S01]  /*2030*/  FADD.FTZ R79, R67, R79 ;  /* 0x0000004f434f7221 */ /* 0x020fe20000010000 */
[----:B------:R-:W-:Y:S05]  /*2040*/  BRA `(.L_x_20124) ;  /* 0x0000003000007947 */ /* 0x000fea0003800000 */
.L_x_20123:
[----:B-----5:R-:W-:-:S05]  /*2050*/  HADD2.F32 R110, -RZ, R75.H1_H1 ;  /* 0x3000004bff6e7230 */ /* 0x020fca0000004100 */
[----:B------:R-:W-:-:S04]  /*2060*/  FADD.FTZ R79, R110, R79 ;  /* 0x0000004f6e4f7221 */ /* 0x000fc80000010000 */
[----:B------:R-:W-:Y:S02]  /*2070*/  @P1 FADD.FTZ R79, R67, R79 ;  /* 0x0000004f434f1221 */ /* 0x000fe40000010000 */
.L_x_20124:
        /* <DEDUP_REMOVED lines=48> */
.L_x_20129:
        /* <DEDUP_REMOVED lines=100> */
.L_x_20130:
[----:B------:R-:W-:Y:S01]  /*29c0*/  ISETP.NE.AND P0, PT, R144, RZ, PT ;  /* 0x000000ff9000720c */ /* 0x000fe20003f05270 */
[----:B-1----:R-:W-:Y:S01]  /*29d0*/  FADD.FTZ R111, R154, R153 ;  /* 0x000000999a6f7221 */ /* 0x002fe20000010000 */
[----:B------:R-:W-:Y:S01]  /*29e0*/  WARPSYNC 0xffffffff ;  /* 0xffffffff00007948 */ /* 0x000fe20003800000 */
[----:B------:R-:W-:Y:S01]  /*29f0*/  ISETP.GT.U32.AND P1, PT, R144, 0x3, PT ;  /* 0x000000039000780c */ /* 0x000fe20003f24070 */
[----:B------:R-:W-:-:S09]  /*2a00*/  CS2R R112, SRZ ;  /* 0x0000000000707805 */ /* 0x000fd2000001ff00 */
[----:B------:R-:W-:-:S03]  /*2a10*/  @!P0 IADD3 R152, R141, R150, RZ ;  /* 0x000000968d988210 */ /* 0x000fc60007ffe0ff */
[----:B0-----:R-:W-:Y:S01]  /*2a20*/  @!P1 IADD3 R153, R144, R150, RZ ;  /* 0x0000009690999210 */ /* 0x001fe20007ffe0ff */
        /* <DEDUP_REMOVED lines=88> */
[----:B------:R-:W-:Y:S01]  /*2fb0*/  F2FP.PACK_AB R31, R34, R31 ;  /* 0x0000001f221f723e */ /* 0x000fe200000000ff */
[----:B0-----:R-:W-:-:S02]  /*2fc0*/  FFMA.FTZ R29, R96, R62, R83 ;  /* 0x0000003e601d7223 */ /* 0x001fc40000010053 */
        /* <DEDUP_REMOVED lines=8> */
[C---:B------:R-:W-:Y:S02]  /*3050*/  FMUL.FTZ R48, R150.reuse, R48 ;  /* 0x0000003096307220 */ /* 0x040fe40000410000 */
[----:B------:R-:W-:Y:S01]  /*3060*/  FMUL.FTZ R52, R150, R52 ;  /* 0x0000003496347220 */ /* 0x000fe20000410000 */
[----:B------:R-:W-:Y:S01]  /*3070*/  F2FP.PACK_AB R35, R36, R35 ;  /* 0x000000232423723e */ /* 0x000fe200000000ff */
        /* <DEDUP_REMOVED lines=23> */
[----:B------:R-:W-:Y:S01]  /*31f0*/  FADD.FTZ R44, -R112, R44 ;  /* 0x0000002c702c7221 */ /* 0x000fe20000010100 */
[----:B------:R-:W-:Y:S01]  /*3200*/  F2FP.PACK_AB R33, R48, R33 ;  /* 0x000000213021723e */ /* 0x000fe200000000ff */
[----:B------:R-:W-:Y:S01]  /*3210*/  FADD.FTZ R45, -R112, R45 ;  /* 0x0000002d702d7221 */ /* 0x000fe20000010100 */
[----:B------:R-:W-:Y:S01]  /*3220*/  F2FP.PACK_AB R32, R53, R32 ;  /* 0x000000203520723e */ /* 0x000fe200000000ff */
        /* <DEDUP_REMOVED lines=21> */
[----:B0-----:R-:W-:Y:S01]  /*3380*/  F2FP.PACK_AB R30, R41, R40 ;  /* 0x00000028291e723e */ /* 0x001fe200000000ff */
        /* <DEDUP_REMOVED lines=11> */
[----:B------:R-:W-:Y:S01]  /*3440*/  F2FP.PACK_AB R28, R45, R44 ;  /* 0x0000002c2d1c723e */ /* 0x000fe200000000ff */
[----:B------:R-:W-:Y:S01]  /*3450*/  FFMA.FTZ R42, R120, R42, R11 ;  /* 0x0000002a782a7223 */ /* 0x000fe2000001000b */
[----:B------:R-:W-:Y:S01]  /*3460*/  LEA R44, P0, R145, c[0x0][0x208], 0x4 ;  /* 0x00008200912c7a11 */ /* 0x000fe200078020ff */
[----:B------:R-:W-:Y:S02]  /*3470*/  FFMA.FTZ R43, R121, R43, R10 ;  /* 0x0000002b792b7223 */ /* 0x000fe4000001000a */
[----:B------:R-:W-:Y:S01]  /*3480*/  FFMA.FTZ R157, R128, R157, R3 ;  /* 0x0000009d809d7223 */ /* 0x000fe20000010003 */
[----:B------:R-:W-:Y:S01]  /*3490*/  LEA.HI.X R45, R145, c[0x0][0x20c], RZ, 0x4, P0 ;  /* 0x00008300912d7a11 */ /* 0x000fe200000f24ff */
[----:B------:R-:W-:Y:S01]  /*34a0*/  FFMA.FTZ R38, R131, R159, R2 ;  /* 0x0000009f83267223 */ /* 0x000fe20000010002 */
[----:B------:R-:W-:Y:S01]  /*34b0*/  F2FP.PACK_AB R31, R43, R42 ;  /* 0x0000002a2b1f723e */ /* 0x000fe200000000ff */
[----:B-1----:R-:W-:Y:S01]  /*34c0*/  FFMA.FTZ R33, R124, R113, R7 ;  /* 0x000000717c217223 */ /* 0x002fe20000010007 */
[----:B------:R-:W-:Y:S01]  /*34d0*/  LEA R42, P1, R147, c[0x0][0x208], 0x4 ;  /* 0x00008200932a7a11 */ /* 0x000fe200078220ff */
[----:B------:R-:W-:Y:S01]  /*34e0*/  FFMA.FTZ R36, R125, R151, R6 ;  /* 0x000000977d247223 */ /* 0x000fe20000010006 */
[----:B------:R-:W-:Y:S01]  /*34f0*/  F2FP.PACK_AB R35, R38, R157 ;  /* 0x0000009d2623723e */ /* 0x000fe200000000ff */
[C---:B------:R-:W-:Y:S01]  /*3500*/  FMUL.FTZ R50, R150.reuse, R50 ;  /* 0x0000003296327220 */ /* 0x040fe20000410000 */
[----:B------:R-:W-:Y:S01]  /*3510*/  LEA.HI.X R43, R147, c[0x0][0x20c], RZ, 0x4, P1 ;  /* 0x00008300932b7a11 */ /* 0x000fe200008f24ff */
[----:B------:R-:W-:Y:S01]  /*3520*/  FMUL.FTZ R51, R150, R51 ;  /* 0x0000003396337220 */ /* 0x000fe20000410000 */
[----:B------:R-:W-:Y:S01]  /*3530*/  F2FP.PACK_AB R33, R36, R33 ;  /* 0x000000212421723e */ /* 0x000fe200000000ff */
        /* <DEDUP_REMOVED lines=9> */
[----:B------:R-:W-:Y:S01]  /*35d0*/  F2FP.PACK_AB R39, R40, R39 ;  /* 0x000000272827723e */ /* 0x000fe200000000ff */
        /* <DEDUP_REMOVED lines=15> */
[----:B------:R0:W-:Y:S01]  /*36d0*/  STG.E.128 [R44.64], R28 ;  /* 0x0000001c2c007986 */ /* 0x0001e2000c101d04 */
[----:B------:R-:W-:Y:S01]  /*36e0*/  FFMA.FTZ R77, R137, R77, R92 ;  /* 0x0000004d894d7223 */ /* 0x000fe2000001005c */
[----:B------:R-:W-:Y:S01]  /*36f0*/  F2FP.PACK_AB R34, R155, R34 ;  /* 0x000000229b22723e */ /* 0x000fe200000000ff */
[----:B------:R-:W-:-:S02]  /*3700*/  FFMA.FTZ R37, R130, R165, R87 ;  /* 0x000000a582257223 */ /* 0x000fc40000010057 */
[----:B------:R-:W-:Y:S01]  /*3710*/  FFMA.FTZ R152, R135, R152, R90 ;  /* 0x0000009887987223 */ /* 0x000fe2000001005a */
[----:B------:R-:W-:Y:S01]  /*3720*/  F2FP.PACK_AB R38, R77, R38 ;  /* 0x000000264d26723e */ /* 0x000fe200000000ff */
[----:B------:R-:W-:Y:S01]  /*3730*/  FFMA.FTZ R36, R129, R161, R0 ;  /* 0x000000a181247223 */ /* 0x000fe20000010000 */
[----:B------:R0:W-:Y:S01]  /*3740*/  STG.E.128 [R42.64], R32 ;  /* 0x000000202a007986 */ /* 0x0001e2000c101d04 */
[----:B------:R-:W-:Y:S01]  /*3750*/  FFMA.FTZ R163, R133, R163, R88 ;  /* 0x000000a385a37223 */ /* 0x000fe20000010058 */
[----:B------:R-:W-:-:S04]  /*3760*/  F2FP.PACK_AB R37, R152, R37 ;  /* 0x000000259825723e */ /* 0x000fc800000000ff */
[----:B------:R-:W-:-:S05]  /*3770*/  F2FP.PACK_AB R36, R163, R36 ;  /* 0x00000024a324723e */ /* 0x000fca00000000ff */
[----:B------:R0:W-:Y:S02]  /*3780*/  STG.E.128 [R40.64], R36 ;  /* 0x0000002428007986 */ /* 0x0001e4000c101d04 */
[----:B0----5:R-:W-:Y:S01]  /*3790*/  @P0 CALL.REL.NOINC `(.L_x_20127) ;  /* 0x0000001000000944 */ /* 0x021fe20003c00000 */
[----:B------:R-:W-:Y:S05]  /*37a0*/  BRA `(.L_x_20128) ;  /* 0xffffd01000007947 */ /* 0x000fea000383ffff */
.L_x_20127:
[----:B------:R-:W-:Y:S05]  /*37b0*/  EXIT ;  /* 0x000000000000794d */ /* 0x000fea0003800000 */
.L_x_20125:
[----:B0-----:R-:W-:Y:S01]  /*37c0*/  HFMA2.MMA R154, -RZ, RZ, 0, 5.9604644775390625e-08 ;  /* 0x00000001ff9a7435 */ /* 0x001fe200000001ff */
[----:B------:R-:W-:Y:S02]  /*37d0*/  MOV R111, 0x1f ;  /* 0x0000001f006f7802 */ /* 0x000fe40000000f00 */
[----:B------:R-:W-:Y:S02]  /*37e0*/  MOV R152, 0xffffffff ;  /* 0xffffffff00987802 */ /* 0x000fe40000000f00 */
[----:B------:R-:W-:Y:S02]  /*37f0*/  MOV R112, 0x3810 ;  /* 0x0000381000707802 */ /* 0x000fe40000000f00 */
[----:B-----5:R-:W-:Y:S05]  /*3800*/  CALL.REL.NOINC `($__internal_51_$__cuda_sm70_shflsync_bfly_p) ;  /* 0x0000089000007944 */ /* 0x020fea0003c00000 */
[----:B-1----:R-:W-:Y:S01]  /*3810*/  MOV R110, R154 ;  /* 0x0000009a006e7202 */ /* 0x002fe20000000f00 */
[----:B0-----:R-:W-:Y:S05]  /*3820*/  BRA `(.L_x_20129) ;  /* 0xffffeb5000007947 */ /* 0x001fea000383ffff */
.L_x_20126:
[----:B------:R-:W-:Y:S01]  /*3830*/  HFMA2.MMA R154, -RZ, RZ, 0, 1.1920928955078125e-07 ;  /* 0x00000002ff9a7435 */ /* 0x000fe200000001ff */
[----:B------:R-:W-:Y:S02]  /*3840*/  MOV R111, 0x1f ;  /* 0x0000001f006f7802 */ /* 0x000fe40000000f00 */
[----:B------:R-:W-:-:S02]  /*3850*/  MOV R152, 0xffffffff ;  /* 0xffffffff00987802 */ /* 0x000fc40000000f00 */
[----:B------:R-:W-:Y:S02]  /*3860*/  MOV R112, 0x3880 ;  /* 0x0000388000707802 */ /* 0x000fe40000000f00 */
[----:B-----5:R-:W-:Y:S05]  /*3870*/  CALL.REL.NOINC `($__internal_51_$__cuda_sm70_shflsync_bfly_p) ;  /* 0x0000082000007944 */ /* 0x020fea0003c00000 */
[----:B01----:R-:W-:Y:S01]  /*3880*/  FADD.FTZ R153, R153, R154 ;  /* 0x0000009a99997221 */ /* 0x003fe20000010000 */
[----:B------:R-:W-:Y:S01]  /*3890*/  HFMA2.MMA R154, -RZ, RZ, 0, 2.384185791015625e-07 ;  /* 0x00000004ff9a7435 */ /* 0x000fe200000001ff */
[----:B------:R-:W-:Y:S02]  /*38a0*/  MOV R111, 0x1f ;  /* 0x0000001f006f7802 */ /* 0x000fe40000000f00 */
[----:B------:R-:W-:Y:S02]  /*38b0*/  MOV R152, 0xffffffff ;  /* 0xffffffff00987802 */ /* 0x000fe40000000f00 */
[----:B------:R-:W-:Y:S02]  /*38c0*/  MOV R112, 0x38e0 ;  /* 0x000038e000707802 */ /* 0x000fe40000000f00 */
[----:B------:R-:W-:Y:S05]  /*38d0*/  CALL.REL.NOINC `($__internal_51_$__cuda_sm70_shflsync_bfly_p) ;  /* 0x000007c000007944 */ /* 0x000fea0003c00000 */
[----:B01----:R-:W-:Y:S01]  /*38e0*/  FADD.FTZ R153, R153, R154 ;  /* 0x0000009a99997221 */ /* 0x003fe20000010000 */
[----:B------:R-:W-:Y:S01]  /*38f0*/  HFMA2.MMA R154, -RZ, RZ, 0, 4.76837158203125e-07 ;  /* 0x00000008ff9a7435 */ /* 0x000fe200000001ff */
[----:B------:R-:W-:Y:S02]  /*3900*/  MOV R111, 0x1f ;  /* 0x0000001f006f7802 */ /* 0x000fe40000000f00 */
[----:B------:R-:W-:-:S02]  /*3910*/  MOV R152, 0xffffffff ;  /* 0xffffffff00987802 */ /* 0x000fc40000000f00 */
[----:B------:R-:W-:Y:S02]  /*3920*/  MOV R112, 0x3940 ;  /* 0x0000394000707802 */ /* 0x000fe40000000f00 */
[----:B------:R-:W-:Y:S05]  /*3930*/  CALL.REL.NOINC `($__internal_51_$__cuda_sm70_shflsync_bfly_p) ;  /* 0x0000076000007944 */ /* 0x000fea0003c00000 */
[----:B01----:R-:W-:Y:S01]  /*3940*/  FADD.FTZ R153, R153, R154 ;  /* 0x0000009a99997221 */ /* 0x003fe20000010000 */
[----:B------:R-:W-:Y:S01]  /*3950*/  HFMA2.MMA R154, -RZ, RZ, 0, 9.5367431640625e-07 ;  /* 0x00000010ff9a7435 */ /* 0x000fe200000001ff */
[----:B------:R-:W-:Y:S02]  /*3960*/  MOV R111, 0x1f ;  /* 0x0000001f006f7802 */ /* 0x000fe40000000f00 */
[----:B------:R-:W-:Y:S02]  /*3970*/  MOV R152, 0xffffffff ;  /* 0xffffffff00987802 */ /* 0x000fe40000000f00 */
[----:B------:R-:W-:Y:S02]  /*3980*/  MOV R112, 0x39a0 ;  /* 0x000039a000707802 */ /* 0x000fe40000000f00 */
[----:B------:R-:W-:Y:S05]  /*3990*/  CALL.REL.NOINC `($__internal_51_$__cuda_sm70_shflsync_bfly_p) ;  /* 0x0000070000007944 */ /* 0x000fea0003c00000 */
        /* <DEDUP_REMOVED lines=86> */
[----:B------:R-:W-:Y:S05]  /*3f00*/  CALL.REL.NOINC `($__internal_51_$__cuda_sm70_shflsync_bfly_p) ;  /* 0x0000019000007944 */ /* 0x000fea0003c00000 */
[----:B01----:R-:W-:Y:S01]  /*3f10*/  FADD.FTZ R153, R153, R154 ;  /* 0x0000009a99997221 */ /* 0x003fe20000010000 */
[----:B------:R-:W-:Y:S01]  /*3f20*/  HFMA2.MMA R154, -RZ, RZ, 0, 1.1920928955078125e-07 ;  /* 0x00000002ff9a7435 */ /* 0x000fe200000001ff */
[----:B------:R-:W-:Y:S02]  /*3f30*/  MOV R111, 0x1f ;  /* 0x0000001f006f7802 */ /* 0x000fe40000000f00 */
[----:B------:R-:W-:Y:S02]  /*3f40*/  MOV R152, 0xffffffff ;  /* 0xffffffff00987802 */ /* 0x000fe40000000f00 */
[----:B------:R-:W-:Y:S02]  /*3f50*/  MOV R112, 0x3f70 ;  /* 0x00003f7000707802 */ /* 0x000fe40000000f00 */
[----:B------:R-:W-:Y:S05]  /*3f60*/  CALL.REL.NOINC `($__internal_51_$__cuda_sm70_shflsync_bfly_p) ;  /* 0x0000013000007944 */ /* 0x000fea0003c00000 */
[----:B01----:R-:W-:Y:S01]  /*3f70*/  FADD.FTZ R153, R153, R154 ;  /* 0x0000009a99997221 */ /* 0x003fe20000010000 */
[----:B------:R-:W-:Y:S01]  /*3f80*/  HFMA2.MMA R154, -RZ, RZ, 0, 2.384185791015625e-07 ;  /* 0x00000004ff9a7435 */ /* 0x000fe200000001ff */
[----:B------:R-:W-:-:S02]  /*3f90*/  MOV R111, 0x1f ;  /* 0x0000001f006f7802 */ /* 0x000fc40000000f00 */
[----:B------:R-:W-:Y:S02]  /*3fa0*/  MOV R152, 0xffffffff ;  /* 0xffffffff00987802 */ /* 0x000fe40000000f00 */
[----:B------:R-:W-:Y:S02]  /*3fb0*/  MOV R112, 0x3fd0 ;  /* 0x00003fd000707802 */ /* 0x000fe40000000f00 */
[----:B------:R-:W-:Y:S05]  /*3fc0*/  CALL.REL.NOINC `($__internal_51_$__cuda_sm70_shflsync_bfly_p) ;  /* 0x000000d000007944 */ /* 0x000fea0003c00000 */
[----:B01----:R-:W-:Y:S01]  /*3fd0*/  FADD.FTZ R153, R153, R154 ;  /* 0x0000009a99997221 */ /* 0x003fe20000010000 */
[----:B------:R-:W-:Y:S01]  /*3fe0*/  HFMA2.MMA R154, -RZ, RZ, 0, 4.76837158203125e-07 ;  /* 0x00000008ff9a7435 */ /* 0x000fe200000001ff */
[----:B------:R-:W-:Y:S02]  /*3ff0*/  MOV R111, 0x1f ;  /* 0x0000001f006f7802 */ /* 0x000fe40000000f00 */
[----:B------:R-:W-:Y:S02]  /*4000*/  MOV R152, 0xffffffff ;  /* 0xffffffff00987802 */ /* 0x000fe40000000f00 */
[----:B------:R-:W-:Y:S02]  /*4010*/  MOV R112, 0x4030 ;  /* 0x0000403000707802 */ /* 0x000fe40000000f00 */
[----:B------:R-:W-:Y:S05]  /*4020*/  CALL.REL.NOINC `($__internal_51_$__cuda_sm70_shflsync_bfly_p) ;  /* 0x0000007000007944 */ /* 0x000fea0003c00000 */
[----:B01----:R-:W-:Y:S01]  /*4030*/  FADD.FTZ R153, R153, R154 ;  /* 0x0000009a99997221 */ /* 0x003fe20000010000 */
[----:B------:R-:W-:Y:S01]  /*4040*/  HFMA2.MMA R154, -RZ, RZ, 0, 9.5367431640625e-07 ;  /* 0x00000010ff9a7435 */ /* 0x000fe200000001ff */
[----:B------:R-:W-:-:S02]  /*4050*/  MOV R111, 0x1f ;  /* 0x0000001f006f7802 */ /* 0x000fc40000000f00 */
[----:B------:R-:W-:Y:S02]  /*4060*/  MOV R152, 0xffffffff ;  /* 0xffffffff00987802 */ /* 0x000fe40000000f00 */
[----:B------:R-:W-:Y:S02]  /*4070*/  MOV R112, 0x4090 ;  /* 0x0000409000707802 */ /* 0x000fe40000000f00 */
[----:B------:R-:W-:Y:S05]  /*4080*/  CALL.REL.NOINC `($__internal_51_$__cuda_sm70_shflsync_bfly_p) ;  /* 0x0000001000007944 */ /* 0x000fea0003c00000 */
[----:B01----:R-:W-:Y:S05]  /*4090*/  BRA `(.L_x_20130) ;  /* 0xffffe92000007947 */ /* 0x003fea000383ffff */
        .weak           $__internal_51_$__cuda_sm70_shflsync_bfly_p
        .type           $__internal_51_$__cuda_sm70_shflsync_bfly_p,@function
        .size           $__internal_51_$__cuda_sm70_shflsync_bfly_p,(.L_x_32991 - $__internal_51_$__cuda_sm70_shflsync_bfly_p)
$__internal_51_$__cuda_sm70_shflsync_bfly_p:
[----:B------:R-:W-:Y:S01]  /*40a0*/  HFMA2.MMA R113, -RZ, RZ, 0, 0 ;  /* 0x00000000ff717435 */ /* 0x000fe200000001ff */
[----:B------:R-:W-:Y:S04]  /*40b0*/  WARPSYNC R152 ;  /* 0x0000009800007348 */ /* 0x000fe80003800000 */
[----:B------:R0:W1:Y:S01]  /*40c0*/  SHFL.BFLY PT, R154, R153, R154, R111 ;  /* 0x0c00009a999a7389 */ /* 0x00006200000e006f */
[----:B------:R-:W-:Y:S05]  /*40d0*/  RET.REL.NODEC R112 `(_ZN10layer_norm31ln_parallel_residual_fwd_kernelINS_13Kernel_traitsI6__halfS2_fS2_fjLj5120ELj1ELj1ELj4ELj16ENS_18Kernel_traits_baseILj5120ES2_S2_fS2_fjLj128EEEEELb0ELb1ELb1EEEvNS_9FwdParamsE) ;  /* 0xffffbf2070007950 */ /* 0x000fea0003c3ffff */
.L_x_20131:
        /* <DEDUP_REMOVED lines=10> */
.L_x_32991:


//--------------------- .text._ZN10layer_norm31ln_parallel_residual_fwd_kernelINS_13Kernel_traitsI6__halfS2_fS2_fjLj5120ELj1ELj1ELj4ELj16ENS_18Kernel_traits_baseILj5120ES2_S2_fS2_fjLj128EEEEELb1ELb0ELb0EEEvNS_9FwdParamsE --------------------------
	.section	.text._ZN10layer_norm31ln_parallel_residual_fwd_kernelINS_13Kernel_traitsI6__halfS2_fS2_fjLj5120ELj1ELj1ELj4ELj16ENS_18Kernel_traits_baseILj5120ES2_S2_fS2_fjLj128EEEEELb1ELb0ELb0EEEvNS_9FwdParamsE,"ax",@progbits
	.sectioninfo	@"SHI_REGISTERS=255"
	.align	128
        .global         _ZN10layer_norm31ln_parallel_residual_fwd_kernelINS_13Kernel_traitsI6__halfS2_fS2_fjLj5120ELj1ELj1ELj4ELj16ENS_18Kernel_traits_baseILj5120ES2_S2_fS2_fjLj128EEEEELb1ELb0ELb0EEEvNS_9FwdParamsE
        .type           _ZN10layer_norm31ln_parallel_residual_fwd_kernelINS_13Kernel_traitsI6__halfS2_fS2_fjLj5120ELj1ELj1ELj4ELj16ENS_18Kernel_traits_baseILj5120ES2_S2_fS2_fjLj128EEEEELb1ELb0ELb0EEEvNS_9FwdParamsE,@function
        .size           _ZN10layer_norm31ln_parallel_residual_fwd_kernelINS_13Kernel_traitsI6__halfS2_fS2_fjLj5120ELj1ELj1ELj4ELj16ENS_18Kernel_traits_baseILj5120ES2_S2_fS2_fjLj128EEEEELb1ELb0ELb0EEEvNS_9FwdParamsE,(.L_x_32992 - _ZN10layer_norm31ln_parallel_residual_fwd_kernelINS_13Kernel_traitsI6__halfS2_fS2_fjLj5120ELj1ELj1ELj4ELj16ENS_18Kernel_traits_baseILj5120ES2_S2_fS2_fjLj128EEEEELb1ELb0ELb0EEEvNS_9FwdParamsE)
        .other          _ZN10layer_norm31ln_parallel_residual_fwd_kernelINS_13Kernel_traitsI6__halfS2_fS2_fjLj5120ELj1ELj1ELj4ELj16ENS_18Kernel_traits_baseILj5120ES2_S2_fS2_fjLj128EEEEELb1ELb0ELb0EEEvNS_9FwdParamsE,@"STO_CUDA_ENTRY STV_DEFAULT"
_ZN10layer_norm31ln_parallel_residual_fwd_kernelINS_13Kernel_traitsI6__halfS2_fS2_fjLj5120ELj1ELj1ELj4ELj16ENS_18Kernel_traits_baseILj5120ES2_S2_fS2_fjLj128EEEEELb1ELb0ELb0EEEvNS_9FwdParamsE:
.text._ZN10layer_norm31ln_parallel_residual_fwd_kernelINS_13Kernel_traitsI6__halfS2_fS2_fjLj5120ELj1ELj1ELj4ELj16ENS_18Kernel_traits_baseILj5120ES2_S2_fS2_fjLj128EEEEELb1ELb0ELb0EEEvNS_9FwdParamsE:
        /* <DEDUP_REMOVED lines=13> */
[----:B------:R-:W-:Y:S01]  /*00d0*/  MOV R204, c[0x0][0x168] ;  /* 0x00005a0000cc7a02 */ /* 0x000fe20000000f00 */
[----:B------:R-:W-:Y:S01]  /*00e0*/  BSSY B0, `(.L_x_20132) ;  /* 0x0000062000007945 */ /* 0x000fe20003800000 */
[----:B------:R-:W-:Y:S01]  /*00f0*/  LOP3.LUT R43, R43, 0xffffffdf, RZ, 0xc0, !PT ;  /* 0xffffffdf2b2b7812 */ /* 0x000fe200078ec0ff */
[----:B------:R-:W0:Y:S01]  /*0100*/  S2R R108, SR_TID.X ;  /* 0x00000000006c7919 */ /* 0x000e220000002100 */
[----:B------:R-:W-:-:S03]  /*0110*/  SHF.R.S32.HI R204, RZ, 0x1f, R204 ;  /* 0x0000001fffcc7819 */ /* 0x000fc600000114cc */
[----:B------:R-:W1:Y:S01]  /*0120*/  S2R R13, SR_CTAID.X ;  /* 0x00000000000d7919 */ /* 0x000e620000002500 */
[----:B------:R-:W-:Y:S02]  /*0130*/  LEA.HI R204, R204, c[0x0][0x168], RZ, 0x3 ;  /* 0x00005a00cccc7a11 */ /* 0x000fe400078f18ff */
        /* <DEDUP_REMOVED lines=92> */
.L_x_20133:
[----:B------:R-:W-:Y:S05]  /*0700*/  BSYNC B0 ;  /* 0x0000000000007941 */ /* 0x000fea0003800000 */
.L_x_20132:
        /* <DEDUP_REMOVED lines=25> */
.L_x_20135:
[----:B------:R-:W-:Y:S05]  /*08a0*/  BSYNC B0 ;  /* 0x0000000000007941 */ /* 0x000fea0003800000 */
.L_x_20134:
        /* <DEDUP_REMOVED lines=25> */
.L_x_20137:
[----:B------:R-:W-:Y:S05]  /*0a40*/  BSYNC B0 ;  /* 0x0000000000007941 */ /* 0x000fea0003800000 */
.L_x_20136:
        /* <DEDUP_REMOVED lines=25> */
.L_x_20139:
[----:B------:R-:W-:Y:S05]  /*0be0*/  BSYNC B0 ;  /* 0x0000000000007941 */ /* 0x000fea0003800000 */
.L_x_20138:
        /* <DEDUP_REMOVED lines=33> */
.L_x_20141:
[----:B0-----:R-:W-:Y:S05]  /*0e00*/  BSYNC B0 ;  /* 0x0000000000007941 */ /* 0x001fea0003800000 */
.L_x_20140:
[----:B------:R-:W-:Y:S02]  /*0e10*/  ISETP.GE.AND P0, PT, R42, c[0x0][0x164], PT ;  /* 0x000059002a007a0c */ /* 0x000fe40003f06270 */
[----:B------:R-:W-:Y:S02]  /*0e20*/  LOP3.LUT R242, R21, UR23, R242, 0x96, !PT ;  /* 0x0000001715f27c12 */ /* 0x000fe4000f8e96f2 */
[----:B------:R-:W-:-:S09]  /*0e30*/  LOP3.LUT R244, R15, UR24, R244, 0x96, !PT ;  /* 0x000000180ff47c12 */ /* 0x000fd2000f8e96f4 */
[----:B------:R-:W-:Y:S05]  /*0e40*/  @P0 EXIT ;  /* 0x000000000000094d */ /* 0x000fea0003800000 */
[--C-:B-----5:R-:W-:Y:S01]  /*0e50*/  HADD2.F32 R0, -RZ, R48.reuse.H0_H0 ;  /* 0x20000030ff007230 */ /* 0x120fe20000004100 */
[----:B------:R-:W-:Y:S01]  /*0e60*/  IMAD.HI.U32 R238, R244, -0x326172a9, RZ ;  /* 0xcd9e8d57f4ee7827 */ /* 0x000fe200078e00ff */
[----:B------:R-:W-:Y:S01]  /*0e70*/  HADD2.F32 R109, -RZ, R48.H1_H1 ;  /* 0x30000030ff6d7230 */ /* 0x000fe20000004100 */
[----:B------:R-:W-:Y:S01]  /*0e80*/  SHF.R.S32.HI R48, RZ, 0x3, R204 ;  /* 0x00000003ff307819 */ /* 0x000fe200000114cc */
[--C-:B------:R-:W-:Y:S01]  /*0e90*/  HADD2.F32 R40, -RZ, R32.reuse.H0_H0 ;  /* 0x20000020ff287230 */ /* 0x100fe20000004100 */
[----:B------:R-:W-:Y:S01]  /*0ea0*/  IMAD.HI.U32 R239, R242, -0x2daee0ad, RZ ;  /* 0xd2511f53f2ef7827 */ /* 0x000fe200078e00ff */
[----:B------:R-:W-:Y:S01]  /*0eb0*/  HADD2.F32 R41, -RZ, R32.H1_H1 ;  /* 0x30000020ff297230 */ /* 0x000fe20000004100 */
[----:B------:R-:W-:Y:S01]  /*0ec0*/  HFMA2.MMA R240, -RZ, RZ, 0, 0 ;  /* 0x00000000fff07435 */ /* 0x000fe200000001ff */
[--C-:B------:R-:W-:Y:S01]  /*0ed0*/  HADD2.F32 R38, -RZ, R33.reuse.H0_H0 ;  /* 0x20000021ff267230 */ /* 0x100fe20000004100 */
[----:B------:R-:W-:Y:S01]  /*0ee0*/  LOP3.LUT R241, R228, 0x3, RZ, 0xc0, !PT ;  /* 0x00000003e4f17812 */ /* 0x000fe200078ec0ff */
[----:B------:R-:W-:Y:S01]  /*0ef0*/  HADD2.F32 R39, -RZ, R33.H1_H1 ;  /* 0x30000021ff277230 */ /* 0x000fe20000004100 */
[----:B------:R-:W-:Y:S01]  /*0f00*/  IMAD.MOV.U32 R237, RZ, RZ, 0x1 ;  /* 0x00000001ffed7424 */ /* 0x000fe200078e00ff */
[--C-:B------:R-:W-:Y:S01]  /*0f10*/  HADD2.F32 R29, -RZ, R10.reuse.H0_H0 ;  /* 0x2000000aff1d7230 */ /* 0x100fe20000004100 */
[----:B------:R-:W-:Y:S01]  /*0f20*/  IMAD R244, R244, -0x326172a9, RZ ;  /* 0xcd9e8d57f4f47824 */ /* 0x000fe200078e02ff */
[----:B------:R-:W-:Y:S01]  /*0f30*/  HADD2.F32 R28, -RZ, R10.H1_H1 ;  /* 0x3000000aff1c7230 */ /* 0x000fe20000004100 */
[----:B------:R-:W-:Y:S01]  /*0f40*/  IMAD R242, R242, -0x2daee0ad, RZ ;  /* 0xd2511f53f2f27824 */ /* 0x000fe200078e02ff */
        /* <DEDUP_REMOVED lines=17> */
[----:B------:R-:W-:Y:S01]  /*1060*/  LOP3.LUT R49, R48, 0x7f, RZ, 0xc0, !PT ;  /* 0x0000007f30317812 */ /* 0x000fe200078ec0ff */
[--C-:B------:R-:W-:Y:S01]  /*1070*/  HADD2.F32 R112, -RZ, R50.reuse.H0_H0 ;  /* 0x20000032ff707230 */ /* 0x100fe20000004100 */
[----:B------:R-:W-:Y:S01]  /*1080*/  SHF.R.U32.HI R48, RZ, 0x2, R48 ;  /* 0x00000002ff307819 */ /* 0x000fe20000011630 */
[----:B------:R-:W-:Y:S01]  /*1090*/  HADD2.F32 R113, -RZ, R50.H1_H1 ;  /* 0x30000032ff717230 */ /* 0x000fe20000004100 */
[----:B------:R-:W-:Y:S01]  /*10a0*/  LOP3.LUT R50, R108, 0x60, RZ, 0xc0, !PT ;  /* 0x000000606c327812 */ /* 0x000fe200078ec0ff */
[--C-:B------:R-:W-:Y:S02]  /*10b0*/  HADD2.F32 R24, -RZ, R16.reuse.H0_H0 ;  /* 0x20000010ff187230 */ /* 0x100fe40000004100 */
[----:B------:R-:W-:-:S02]  /*10c0*/  HADD2.F32 R25, -RZ, R16.H1_H1 ;  /* 0x30000010ff197230 */ /* 0x000fc40000004100 */
[----:B------:R-:W-:Y:S01]  /*10d0*/  IMAD.IADD R50, R49, 0x1, -R50 ;  /* 0x0000000131327824 */ /* 0x000fe200078e0a32 */
[--C-:B------:R-:W-:Y:S02]  /*10e0*/  HADD2.F32 R22, -RZ, R17.reuse.H0_H0 ;  /* 0x20000011ff167230 */ /* 0x100fe40000004100 */
[----:B------:R-:W-:Y:S02]  /*10f0*/  HADD2.F32 R23, -RZ, R17.H1_H1 ;  /* 0x30000011ff177230 */ /* 0x000fe40000004100 */
[----:B------:R-:W-:Y:S01]  /*1100*/  IMNMX R50, RZ, R50, !PT ;  /* 0x00000032ff327217 */ /* 0x000fe20007800200 */
[--C-:B------:R-:W-:Y:S02]  /*1110*/  HADD2.F32 R17, -RZ, R4.reuse.H0_H0 ;  /* 0x20000004ff117230 */ /* 0x100fe40000004100 */
[----:B------:R-:W-:Y:S01]  /*1120*/  HADD2.F32 R16, -RZ, R4.H1_H1 ;  /* 0x30000004ff107230 */ /* 0x000fe20000004100 */
[----:B------:R-:W-:Y:S01]  /*1130*/  IMNMX R50, R50, 0x20, PT ;  /* 0x0000002032327817 */ /* 0x000fe20003800200 */
[----:B------:R-:W-:-:S02]  /*1140*/  HADD2.F32 R15, -RZ, R5.H0_H0 ;  /* 0x20000005ff0f7230 */ /* 0x000fc40000004100 */
[----:B------:R-:W-:Y:S02]  /*1150*/  HADD2.F32 R14, -RZ, R5.H1_H1 ;  /* 0x30000005ff0e7230 */ /* 0x000fe40000004100 */
[--C-:B------:R-:W-:Y:S02]  /*1160*/  HADD2.F32 R5, -RZ, R114.reuse.H0_H0 ;  /* 0x20000072ff057230 */ /* 0x100fe40000004100 */
[----:B------:R-:W-:Y:S02]  /*1170*/  HADD2.F32 R4, -RZ, R114.H1_H1 ;  /* 0x30000072ff047230 */ /* 0x000fe40000004100 */
[--C-:B------:R-:W-:Y:S02]  /*1180*/  HADD2.F32 R114, -RZ, R51.reuse.H0_H0 ;  /* 0x20000033ff727230 */ /* 0x100fe40000004100 */
[----:B------:R-:W-:Y:S01]  /*1190*/  HADD2.F32 R117, -RZ, R51.H1_H1 ;  /* 0x30000033ff757230 */ /* 0x000fe20000004100 */
[----:B------:R-:W-:Y:S01]  /*11a0*/  LOP3.LUT R51, R48, 0x3fffffe0, RZ, 0xc0, !PT ;  /* 0x3fffffe030337812 */ /* 0x000fe200078ec0ff */
[----:B------:R-:W-:Y:S01]  /*11b0*/  IMAD.SHL.U32 R48, R108, 0x20, RZ ;  /* 0x000000206c307824 */ /* 0x000fe200078e00ff */
[----:B------:R-:W-:-:S02]  /*11c0*/  HADD2.F32 R124, -RZ, R52.H0_H0 ;  /* 0x20000034ff7c7230 */ /* 0x000fc40000004100 */
[----:B------:R-:W-:Y:S01]  /*11d0*/  HADD2.F32 R127, -RZ, R52.H1_H1 ;  /* 0x30000034ff7f7230 */ /* 0x000fe20000004100 */
[----:B------:R-:W-:Y:S01]  /*11e0*/  IMAD.IADD R50, R50, 0x1, R51 ;  /* 0x0000000132327824 */ /* 0x000fe200078e0233 */
[----:B------:R-:W-:Y:S01]  /*11f0*/  LOP3.LUT R48, R48, 0x3e0, RZ, 0xc0, !PT ;  /* 0x000003e030307812 */ /* 0x000fe200078ec0ff */
[----:B------:R-:W-:Y:S01]  /*1200*/  IMAD R52, R226, -0x2daee0ad, RZ ;  /* 0xd2511f53e2347824 */ /* 0x000fe200078e02ff */
[--C-:B------:R-:W-:Y:S01]  /*1210*/  HADD2.F32 R36, -RZ, R34.reuse.H0_H0 ;  /* 0x20000022ff247230 */ /* 0x100fe20000004100 */
[----:B------:R-:W-:Y:S01]  /*1220*/  IMAD.SHL.U32 R50, R50, 0x8, RZ ;  /* 0x0000000832327824 */ /* 0x000fe200078e00ff */
[----:B------:R-:W-:Y:S01]  /*1230*/  HADD2.F32 R37, -RZ, R34.H1_H1 ;  /* 0x30000022ff257230 */ /* 0x000fe20000004100 */
[----:B------:R-:W-:Y:S01]  /*1240*/  IMAD.IADD R48, R49, 0x1, -R48 ;  /* 0x0000000131307824 */ /* 0x000fe200078e0a30 */
[--C-:B------:R-:W-:Y:S01]  /*1250*/  HADD2.F32 R20, -RZ, R18.reuse.H0_H0 ;  /* 0x20000012ff147230 */ /* 0x100fe20000004100 */
[----:B------:R-:W-:Y:S01]  /*1260*/  IMAD R49, R224, -0x326172a9, RZ ;  /* 0xcd9e8d57e0317824 */ /* 0x000fe200078e02ff */
[----:B------:R-:W-:Y:S01]  /*1270*/  HADD2.F32 R21, -RZ, R18.H1_H1 ;  /* 0x30000012ff157230 */ /* 0x000fe20000004100 */
[----:B------:R-:W0:Y:S01]  /*1280*/  I2F.U32 R50, R50 ;  /* 0x0000003200327306 */ /* 0x000e220000201000 */
[----:B------:R-:W-:Y:S01]  /*1290*/  IMNMX R48, RZ, R48, !PT ;  /* 0x00000030ff307217 */ /* 0x000fe20007800200 */
[----:B------:R-:W-:Y:S01]  /*12a0*/  HADD2.F32 R34, -RZ, R35.H0_H0 ;  /* 0x20000023ff227230 */ /* 0x000fe20000004100 */
[----:B------:R-:W-:Y:S01]  /*12b0*/  LOP3.LUT R238, R238, UR25, R49, 0x96, !PT ;  /* 0x00000019eeee7c12 */ /* 0x000fe2000f8e9631 */
[----:B------:R-:W-:Y:S01]  /*12c0*/  HADD2.F32 R18, -RZ, R19.H0_H0 ;  /* 0x20000013ff127230 */ /* 0x000fe20000004100 */
[----:B------:R-:W-:Y:S01]  /*12d0*/  IMNMX R48, R48, 0x20, PT ;  /* 0x0000002030307817 */ /* 0x000fe20003800200 */
[--C-:B------:R-:W-:Y:S01]  /*12e0*/  HADD2.F32 R3, -RZ, R115.reuse.H0_H0 ;  /* 0x20000073ff037230 */ /* 0x100fe20000004100 */
[----:B------:R-:W-:Y:S01]  /*12f0*/  LOP3.LUT R239, R239, UR26, R52, 0x96, !PT ;  /* 0x0000001aefef7c12 */ /* 0x000fe2000f8e9634 */
[----:B------:R-:W-:-:S02]  /*1300*/  HADD2.F32 R2, -RZ, R115.H1_H1 ;  /* 0x30000073ff027230 */ /* 0x000fc40000004100 */
[----:B------:R-:W-:Y:S01]  /*1310*/  IMAD.IADD R48, R51, 0x1, R48 ;  /* 0x0000000133307824 */ /* 0x000fe200078e0230 */
[----:B------:R-:W-:Y:S02]  /*1320*/  HADD2.F32 R35, -RZ, R35.H1_H1 ;  /* 0x30000023ff237230 */ /* 0x000fe40000004100 */
[----:B------:R-:W-:Y:S01]  /*1330*/  HADD2.F32 R19, -RZ, R19.H1_H1 ;  /* 0x30000013ff137230 */ /* 0x000fe20000004100 */
[----:B------:R-:W-:Y:S01]  /*1340*/  IMAD.SHL.U32 R243, R48, 0x8, RZ ;  /* 0x0000000830f37824 */ /* 0x000fe200078e00ff */
[--C-:B------:R-:W-:Y:S01]  /*1350*/  HADD2.F32 R115, -RZ, R56.reuse.H0_H0 ;  /* 0x20000038ff737230 */ /* 0x100fe20000004100 */
[----:B0-----:R0:W1:Y:S01]  /*1360*/  MUFU.RCP R245, R50 ;  /* 0x0000003200f57308 */ /* 0x0010620000001000 */
        /* <DEDUP_REMOVED lines=109> */
.L_x_20809:
[----:B------:R-:W-:Y:S01]  /*1a40*/  IMAD R100, R42, c[0x0][0x168], RZ ;  /* 0x00005a002a647a24 */ /* 0x000fe200078e02ff */
[----:B------:R-:W-:Y:S01]  /*1a50*/  LOP3.LUT P0, RZ, R43, 0x20, RZ, 0xc0, !PT ;  /* 0x000000202bff7812 */ /* 0x000fe2000780c0ff */
[----:B------:R-:W-:Y:S01]  /*1a60*/  BSSY B0, `(.L_x_20142) ;  /* 0x00005be000007945 */ /* 0x000fe20003800000 */
[----:B------:R-:W-:Y:S02]  /*1a70*/  LOP3.LUT R236, R108, 0x7f, RZ, 0xc0, !PT ;  /* 0x0000007f6cec7812 */ /* 0x000fe400078ec0ff */
        /* <DEDUP_REMOVED lines=33> */
.L_x_20145:
[----:B0-----:R-:W-:Y:S02]  /*1c90*/  IMAD.MOV.U32 R102, RZ, RZ, R244 ;  /* 0x000000ffff667224 */ /* 0x001fe400078e00f4 */
.L_x_20146:
[----:B------:R-:W-:Y:S05]  /*1ca0*/  BSYNC B1 ;  /* 0x0000000000017941 */ /* 0x000fea0003800000 */
.L_x_20144:
        /* <DEDUP_REMOVED lines=16> */
.L_x_20150:
[----:B------:R-:W-:Y:S05]  /*1db0*/  BSYNC B2 ;  /* 0x0000000000027941 */ /* 0x000fea0003800000 */
.L_x_20149:
        /* <DEDUP_REMOVED lines=44> */
.L_x_20148:
[----:B------:R-:W-:Y:S05]  /*2080*/  BSYNC B1 ;  /* 0x0000000000017941 */ /* 0x000fea0003800000 */
.L_x_20147:
        /* <DEDUP_REMOVED lines=17> */
.L_x_20151:
        /* <DEDUP_REMOVED lines=12> */
.L_x_20154:
[----:B------:R-:W-:Y:S02]  /*2260*/  IMAD.MOV.U32 R61, RZ, RZ, R244 ;  /* 0x000000ffff3d7224 */ /* 0x000fe400078e00f4 */
.L_x_20155:
[----:B------:R-:W-:Y:S05]  /*2270*/  BSYNC B1 ;  /* 0x0000000000017941 */ /* 0x000fea0003800000 */
.L_x_20153:
        /* <DEDUP_REMOVED lines=16> */
.L_x_20159:
[----:B------:R-:W-:Y:S05]  /*2380*/  BSYNC B2 ;  /* 0x0000000000027941 */ /* 0x000fea0003800000 */
.L_x_20158:
        /* <DEDUP_REMOVED lines=44> */
.L_x_20157:
[----:B------:R-:W-:Y:S05]  /*2650*/  BSYNC B1 ;  /* 0x0000000000017941 */ /* 0x000fea0003800000 */
.L_x_20156:
[----:B------:R-:W0:Y:S01]  /*2660*/  I2F.U32 R61, R61 ;  /* 0x0000003d003d7306 */ /* 0x000e220000201000 */
[----:B------:R-:W-:-:S05]  /*2670*/  HADD2.F32 R100, -RZ, R48.H0_H0 ;  /* 0x20000030ff647230 */ /* 0x000fca0000004100 */
[----:B------:R-:W-:Y:S02]  /*2680*/  FMUL.FTZ R100, R100, c[0x0][0x1e8] ;  /* 0x00007a0064647a20 */ /* 0x000fe40000410000 */
[----:B0-----:R-:W-:-:S05]  /*2690*/  FFMA.FTZ R63, R61, R104, 1.1641532182693481445e-10 ;  /* 0x2f0000003d3f7423 */ /* 0x001fca0000010068 */
[----:B------:R-:W-:-:S04]  /*26a0*/  FSETP.GTU.FTZ.AND P2, PT, R63, c[0x0][0x1e4], PT ;  /* 0x000079003f007a0b */ /* 0x000fc80003f5c000 */
[----:B------:R-:W-:Y:S02]  /*26b0*/  FSEL R63, R100, RZ, !P2 ;  /* 0x000000ff643f7208 */ /* 0x000fe40005000000 */
[----:B------:R-:W-:-:S03]  /*26c0*/  SEL R235, RZ, 0x1, P2 ;  /* 0x00000001ffeb7807 */ /* 0x000fc60001000000 */
[----:B------:R-:W-:-:S04]  /*26d0*/  FADD.FTZ R60, R63, R60 ;  /* 0x0000003c3f3c7221 */ /* 0x000fc80000010000 */
[----:B------:R-:W-:Y:S02]  /*26e0*/  @P0 FADD.FTZ R60, R52, R60 ;  /* 0x0000003c343c0221 */ /* 0x000fe40000010000 */
.L_x_20152:
        /* <DEDUP_REMOVED lines=12> */
.L_x_20161:
[----:B------:R-:W-:Y:S02]  /*27b0*/  IMAD.MOV.U32 R105, RZ, RZ, R244 ;  /* 0x000000ffff697224 */ /* 0x000fe400078e00f4 */
.L_x_20162:
[----:B------:R-:W-:Y:S05]  /*27c0*/  BSYNC B1 ;  /* 0x0000000000017941 */ /* 0x000fea0003800000 */
.L_x_20160:
        /* <DEDUP_REMOVED lines=16> */
.L_x_20166:
[----:B------:R-:W-:Y:S05]  /*28d0*/  BSYNC B2 ;  /* 0x0000000000027941 */ /* 0x000fea0003800000 */
.L_x_20165:
        /* <DEDUP_REMOVED lines=44> */
.L_x_20164:
[----:B------:R-:W-:Y:S05]  /*2ba0*/  BSYNC B1 ;  /* 0x0000000000017941 */ /* 0x000fea0003800000 */
.L_x_20163:
        /* <DEDUP_REMOVED lines=14> */
.L_x_20167:
        /* <DEDUP_REMOVED lines=12> */
.L_x_20170:
[----:B------:R-:W-:Y:S02]  /*2d50*/  IMAD.MOV.U32 R64, RZ, RZ, R244 ;  /* 0x000000ffff407224 */ /* 0x000fe400078e00f4 */
.L_x_20171:
[----:B------:R-:W-:Y:S05]  /*2d60*/  BSYNC B1 ;  /* 0x0000000000017941 */ /* 0x000fea0003800000 */
.L_x_20169:
        /* <DEDUP_REMOVED lines=16> */
.L_x_20175:
[----:B------:R-:W-:Y:S05]  /*2e70*/  BSYNC B2 ;  /* 0x0000000000027941 */ /* 0x000fea0003800000 */
.L_x_20174:
        /* <DEDUP_REMOVED lines=44> */
.L_x_20173:
[----:B------:R-:W-:Y:S05]  /*3140*/  BSYNC B1 ;  /* 0x0000000000017941 */ /* 0x000fea0003800000 */
.L_x_20172:
[----:B------:R-:W0:Y:S01]  /*3150*/  I2F.U32 R63, R64 ;  /* 0x00000040003f7306 */ /* 0x000e220000201000 */
[----:B------:R-:W-:-:S05]  /*3160*/  HADD2.F32 R100, -RZ, R48.H1_H1 ;  /* 0x30000030ff647230 */ /* 0x000fca0000004100 */
[----:B------:R-:W-:Y:S02]  /*3170*/  FMUL.FTZ R100, R100, c[0x0][0x1e8] ;  /* 0x00007a0064647a20 */ /* 0x000fe40000410000 */
[----:B0-----:R-:W-:-:S05]  /*3180*/  FFMA.FTZ R63, R63, R104, 1.1641532182693481445e-10 ;  /* 0x2f0000003f3f7423 */ /* 0x001fca0000010068 */
[----:B------:R-:W-:-:S04]  /*3190*/  FSETP.GTU.FTZ.AND P2, PT, R63, c[0x0][0x1e4], PT ;  /* 0x000079003f007a0b */ /* 0x000fc80003f5c000 */
[----:B------:R-:W-:Y:S02]  /*31a0*/  FSEL R100, R100, RZ, !P2 ;  /* 0x000000ff64647208 */ /* 0x000fe40005000000 */
[----:B------:R-:W-:-:S03]  /*31b0*/  SEL R234, RZ, 0x1, P2 ;  /* 0x00000001ffea7807 */ /* 0x000fc60001000000 */
[----:B------:R-:W-:-:S04]  /*31c0*/  FADD.FTZ R61, R100, R61 ;  /* 0x0000003d643d7221 */ /* 0x000fc80000010000 */
[----:B------:R-:W-:Y:S02]  /*31d0*/  @P0 FADD.FTZ R61, R53, R61 ;  /* 0x0000003d353d0221 */ /* 0x000fe40000010000 */
.L_x_20168:
        /* <DEDUP_REMOVED lines=12> */
.L_x_20177:
[----:B------:R-:W-:Y:S02]  /*32a0*/  IMAD.MOV.U32 R64, RZ, RZ, R244 ;  /* 0x000000ffff407224 */ /* 0x000fe400078e00f4 */
.L_x_20178:
[----:B------:R-:W-:Y:S05]  /*32b0*/  BSYNC B1 ;  /* 0x0000000000017941 */ /* 0x000fea0003800000 */
.L_x_20176:
        /* <DEDUP_REMOVED lines=16> */
.L_x_20182:
[----:B------:R-:W-:Y:S05]  /*33c0*/  BSYNC B2 ;  /* 0x0000000000027941 */ /* 0x000fea0003800000 */
.L_x_20181:
        /* <DEDUP_REMOVED lines=44> */
.L_x_20180:
[----:B------:R-:W-:Y:S05]  /*3690*/  BSYNC B1 ;  /* 0x0000000000017941 */ /* 0x000fea0003800000 */
.L_x_20179:
        /* <DEDUP_REMOVED lines=14> */
.L_x_20183:
        /* <DEDUP_REMOVED lines=12> */
.L_x_20186:
[----:B------:R-:W-:Y:S02]  /*3840*/  IMAD.MOV.U32 R63, RZ, RZ, R244 ;  /* 0x000000ffff3f7224 */ /* 0x000fe400078e00f4 */
.L_x_20187:
[----:B------:R-:W-:Y:S05]  /*3850*/  BSYNC B1 ;  /* 0x0000000000017941 */ /* 0x000fea0003800000 */
.L_x_20185:
        /* <DEDUP_REMOVED lines=16> */
.L_x_20191:
[----:B------:R-:W-:Y:S05]  /*3960*/  BSYNC B2 ;  /* 0x0000000000027941 */ /* 0x000fea0003800000 */
.L_x_20190:
        /* <DEDUP_REMOVED lines=44> */
.L_x_20189:
[----:B------:R-:W-:Y:S05]  /*3c30*/  BSYNC B1 ;  /* 0x0000000000017941 */ /* 0x000fea0003800000 */
.L_x_20188:
        /* <DEDUP_REMOVED lines=9> */
.L_x_20184:
        /* <DEDUP_REMOVED lines=12> */
.L_x_20193:
[----:B------:R-:W-:Y:S02]  /*3d90*/  IMAD.MOV.U32 R64, RZ, RZ, R244 ;  /* 0x000000ffff407224 */ /* 0x000fe400078e00f4 */
.L_x_20194:
[----:B------:R-:W-:Y:S05]  /*3da0*/  BSYNC B1 ;  /* 0x0000000000017941 */ /* 0x000fea0003800000 */
.L_x_20192:
        /* <DEDUP_REMOVED lines=16> */
.L_x_20198:
[----:B------:R-:W-:Y:S05]  /*3eb0*/  BSYNC B2 ;  /* 0x0000000000027941 */ /* 0x000fea0003800000 */
.L_x_20197:
        /* <DEDUP_REMOVED lines=44> */
.L_x_20196:
[----:B------:R-:W-:Y:S05]  /*4180*/  BSYNC B1 ;  /* 0x0000000000017941 */ /* 0x000fea0003800000 */
.L_x_20195:
        /* <DEDUP_REMOVED lines=14> */
.L_x_20199:
        /* <DEDUP_REMOVED lines=12> */
.L_x_20202:
[----:B------:R-:W-:Y:S02]  /*4330*/  IMAD.MOV.U32 R105, RZ, RZ, R244 ;  /* 0x000000ffff697224 */ /* 0x000fe400078e00f4 */
.L_x_20203:
[----:B------:R-:W-:Y:S05]  /*4340*/  BSYNC B1 ;  /* 0x0000000000017941 */ /* 0x000fea0003800000 */
.L_x_20201:
        /* <DEDUP_REMOVED lines=16> */
.L_x_20207:
[----:B------:R-:W-:Y:S05]  /*4450*/  BSYNC B2 ;  /* 0x0000000000027941 */ /* 0x000fea0003800000 */
.L_x_20206:
        /* <DEDUP_REMOVED lines=44> */
.L_x_20205:
[----:B------:R-:W-:Y:S05]  /*4720*/  BSYNC B1 ;  /* 0x0000000000017941 */ /* 0x000fea0003800000 */
.L_x_20204:
        /* <DEDUP_REMOVED lines=9> */
.L_x_20200:
        /* <DEDUP_REMOVED lines=12> */
.L_x_20209:
[----:B------:R-:W-:Y:S02]  /*4880*/  IMAD.MOV.U32 R105, RZ, RZ, R244 ;  /* 0x000000ffff697224 */ /* 0x000fe400078e00f4 */
.L_x_20210:
[----:B------:R-:W-:Y:S05]  /*4890*/  BSYNC B1 ;  /* 0x0000000000017941 */ /* 0x000fea0003800000 */
.L_x_20208:
        /* <DEDUP_REMOVED lines=16> */
.L_x_20214:
[----:B------:R-:W-:Y:S05]  /*49a0*/  BSYNC B2 ;  /* 0x0000000000027941 */ /* 0x000fea0003800000 */
.L_x_20213:
        /* <DEDUP_REMOVED lines=44> */
.L_x_20212:
[----:B------:R-:W-:Y:S05]  /*4c70*/  BSYNC B1 ;  /* 0x0000000000017941 */ /* 0x000fea0003800000 */
.L_x_20211:
        /* <DEDUP_REMOVED lines=12> */
.L_x_20215:
        /* <DEDUP_REMOVED lines=12> */
.L_x_20218:
[----:B------:R-:W-:Y:S02]  /*4e00*/  MOV R65, R244 ;  /* 0x000000f400417202 */ /* 0x000fe40000000f00 */
.L_x_20219:
[----:B------:R-:W-:Y:S05]  /*4e10*/  BSYNC B1 ;  /* 0x0000000000017941 */ /* 0x000fea0003800000 */
.L_x_20217:
        /* <DEDUP_REMOVED lines=16> */
.L_x_20223:
[----:B------:R-:W-:Y:S05]  /*4f20*/  BSYNC B2 ;  /* 0x0000000000027941 */ /* 0x000fea0003800000 */
.L_x_20222:
        /* <DEDUP_REMOVED lines=44> */
.L_x_20221:
[----:B------:R-:W-:Y:S05]  /*51f0*/  BSYNC B1 ;  /* 0x0000000000017941 */ /* 0x000fea0003800000 */
.L_x_20220:
        /* <DEDUP_REMOVED lines=9> */
.L_x_20216:
        /* <DEDUP_REMOVED lines=12> */
.L_x_20225:
[----:B------:R-:W-:Y:S02]  /*5350*/  IMAD.MOV.U32 R105, RZ, RZ, R244 ;  /* 0x000000ffff697224 */ /* 0x000fe400078e00f4 */
.L_x_20226:
[----:B------:R-:W-:Y:S05]  /*5360*/  BSYNC B1 ;  /* 0x0000000000017941 */ /* 0x000fea0003800000 */
.L_x_20224:
        /* <DEDUP_REMOVED lines=16> */
.L_x_20230:
[----:B------:R-:W-:Y:S05]  /*5470*/  BSYNC B2 ;  /* 0x0000000000027941 */ /* 0x000fea0003800000 */
.L_x_20229:
        /* <DEDUP_REMOVED lines=44> */
.L_x_20228:
[----:B------:R-:W-:Y:S05]  /*5740*/  BSYNC B1 ;  /* 0x0000000000017941 */ /* 0x000fea0003800000 */
.L_x_20227:
        /* <DEDUP_REMOVED lines=12> */
.L_x_20231:
        /* <DEDUP_REMOVED lines=12> */
.L_x_20234:
[----:B------:R-:W-:Y:S02]  /*58d0*/  IMAD.MOV.U32 R66, RZ, RZ, R244 ;  /* 0x000000ffff427224 */ /* 0x000fe400078e00f4 */
.L_x_20235:
[----:B------:R-:W-:Y:S05]  /*58e0*/  BSYNC B1 ;  /* 0x0000000000017941 */ /* 0x000fea0003800000 */
.L_x_20233:
        /* <DEDUP_REMOVED lines=16> */
.L_x_20239:
[----:B------:R-:W-:Y:S05]  /*59f0*/  BSYNC B2 ;  /* 0x0000000000027941 */ /* 0x000fea0003800000 */
.L_x_20238:
        /* <DEDUP_REMOVED lines=44> */
.L_x_20237:
[----:B------:R-:W-:Y:S05]  /*5cc0*/  BSYNC B1 ;  /* 0x0000000000017941 */ /* 0x000fea0003800000 */
.L_x_20236:
        /* <DEDUP_REMOVED lines=9> */
.L_x_20232:
        /* <DEDUP_REMOVED lines=12> */
.L_x_20241:
[----:B------:R-:W-:Y:S02]  /*5e20*/  IMAD.MOV.U32 R105, RZ, RZ, R244 ;  /* 0x000000ffff697224 */ /* 0x000fe400078e00f4 */
.L_x_20242:
[----:B------:R-:W-:Y:S05]  /*5e30*/  BSYNC B1 ;  /* 0x0000000000017941 */ /* 0x000fea0003800000 */
.L_x_20240:
        /* <DEDUP_REMOVED lines=16> */
.L_x_20246:
[----:B------:R-:W-:Y:S05]  /*5f40*/  BSYNC B2 ;  /* 0x0000000000027941 */ /* 0x000fea0003800000 */
.L_x_20245:
        /* <DEDUP_REMOVED lines=44> */
.L_x_20244:
[----:B------:R-:W-:Y:S05]  /*6210*/  BSYNC B1 ;  /* 0x0000000000017941 */ /* 0x000fea0003800000 */
.L_x_20243:
        /* <DEDUP_REMOVED lines=12> */
.L_x_20247:
        /* <DEDUP_REMOVED lines=12> */
.L_x_20250:
[----:B------:R-:W-:Y:S02]  /*63a0*/  IMAD.MOV.U32 R105, RZ, RZ, R244 ;  /* 0x000000ffff697224 */ /* 0x000fe400078e00f4 */
.L_x_20251:
[----:B------:R-:W-:Y:S05]  /*63b0*/  BSYNC B1 ;  /* 0x0000000000017941 */ /* 0x000fea0003800000 */
.L_x_20249:
        /* <DEDUP_REMOVED lines=16> */
.L_x_20255:
[----:B------:R-:W-:Y:S05]  /*64c0*/  BSYNC B2 ;  /* 0x0000000000027941 */ /* 0x000fea0003800000 */
.L_x_20254:
        /* <DEDUP_REMOVED lines=44> */
.L_x_20253:
[----:B------:R-:W-:Y:S05]  /*6790*/  BSYNC B1 ;  /* 0x0000000000017941 */ /* 0x000fea0003800000 */
.L_x_20252:
        /* <DEDUP_REMOVED lines=9> */
.L_x_20248:
        /* <DEDUP_REMOVED lines=12> */
.L_x_20257:
[----:B------:R-:W-:Y:S02]  /*68f0*/  MOV R105, R244 ;  /* 0x000000f400697202 */ /* 0x000fe40000000f00 */
.L_x_20258:
[----:B------:R-:W-:Y:S05]  /*6900*/  BSYNC B1 ;  /* 0x0000000000017941 */ /* 0x000fea0003800000 */
.L_x_20256:
        /* <DEDUP_REMOVED lines=16> */
.L_x_20262:
[----:B------:R-:W-:Y:S05]  /*6a10*/  BSYNC B2 ;  /* 0x0000000000027941 */ /* 0x000fea0003800000 */
.L_x_20261:
        /* <DEDUP_REMOVED lines=44> */
.L_x_20260:
[----:B------:R-:W-:Y:S05]  /*6ce0*/  BSYNC B1 ;  /* 0x0000000000017941 */ /* 0x000fea0003800000 */
.L_x_20259:
        /* <DEDUP_REMOVED lines=12> */
.L_x_20263:
        /* <DEDUP_REMOVED lines=12> */
.L_x_20266:
[----:B------:R-:W-:Y:S02]  /*6e70*/  IMAD.MOV.U32 R105, RZ, RZ, R244 ;  /* 0x000000ffff697224 */ /* 0x000fe400078e00f4 */
.L_x_20267:
[----:B------:R-:W-:Y:S05]  /*6e80*/  BSYNC B1 ;  /* 0x0000000000017941 */ /* 0x000fea0003800000 */
.L_x_20265:
        /* <DEDUP_REMOVED lines=16> */
.L_x_20271:
[----:B------:R-:W-:Y:S05]  /*6f90*/  BSYNC B2 ;  /* 0x0000000000027941 */ /* 0x000fea0003800000 */
.L_x_20270:
        /* <DEDUP_REMOVED lines=43> */
[----:B------:R-:W-:Y:S02]  /*7250*/  LOP3.LUT R239, R101, UR26, R102, 0x96, !PT ;  /* 0x0000001a65ef7c12 */ /* 0x000fe4000f8e9666 */
.L_x_20269:
[----:B------:R-:W-:Y:S05]  /*7260*/  BSYNC B1 ;  /* 0x0000000000017941 */ /* 0x000fea0003800000 */
.L_x_20268:
        /* <DEDUP_REMOVED lines=9> */
.L_x_20264:
        /* <DEDUP_REMOVED lines=16> */
[----:B------:R-:W-:Y:S01]  /*7400*/  LEA R106, P0, R236, c[0x0][0x188], 0x5 ;  /* 0x00006200ec6a7a11 */ /* 0x000fe200078028ff */
        /* <DEDUP_REMOVED lines=34> */
.L_x_20272:
[----:B0-----:R-:W-:Y:S02]  /*7630*/  IADD3 R100, R236, 0x80, RZ ;  /* 0x00000080ec647810 */ /* 0x001fe40007ffe0ff */
.L_x_20143:
[----:B------:R-:W-:Y:S05]  /*7640*/  BSYNC B0 ;  /* 0x0000000000007941 */ /* 0x000fea0003800000 */
.L_x_20142:
        /* <DEDUP_REMOVED lines=31> */
.L_x_20276:
[----:B0-----:R-:W-:Y:S02]  /*7840*/  IMAD.MOV.U32 R104, RZ, RZ, R244 ;  /* 0x000000ffff687224 */ /* 0x001fe400078e00f4 */
.L_x_20277:
[----:B------:R-:W-:Y:S05]  /*7850*/  BSYNC B1 ;  /* 0x0000000000017941 */ /* 0x000fea0003800000 */
.L_x_20275:
        /* <DEDUP_REMOVED lines=16> */
.L_x_20281:
[----:B------:R-:W-:Y:S05]  /*7960*/  BSYNC B2 ;  /* 0x0000000000027941 */ /* 0x000fea0003800000 */
.L_x_20280:
        /* <DEDUP_REMOVED lines=39> */
[----:B------:R-:W-:Y:S01]  /*7be0*/  IMAD.MOV.U32 R244, RZ, RZ, R68 ;  /* 0x000000fffff47224 */ /* 0x000fe200078e0044 */
[----:B------:R-:W-:Y:S01]  /*7bf0*/  LOP3.LUT R238, R69, UR25, R238, 0x96, !PT ;  /* 0x0000001945ee7c12 */ /* 0x000fe2000f8e96ee */
[----:B------:R-:W-:-:S04]  /*7c00*/  IMAD.WIDE.U32 R68, R71, -0x2daee0ad, RZ ;  /* 0xd2511f5347447825 */ /* 0x000fc800078e00ff */
[----:B------:R-:W-:Y:S01]  /*7c10*/  IMAD.MOV.U32 R242, RZ, RZ, R68 ;  /* 0x000000fffff27224 */ /* 0x000fe200078e0044 */
[----:B------:R-:W-:Y:S02]  /*7c20*/  LOP3.LUT R239, R69, UR26, R70, 0x96, !PT ;  /* 0x0000001a45ef7c12 */ /* 0x000fe4000f8e9646 */
.L_x_20279:
[----:B------:R-:W-:Y:S05]  /*7c30*/  BSYNC B1 ;  /* 0x0000000000017941 */ /* 0x000fea0003800000 */
.L_x_20278:
[----:B------:R-:W0:Y:S01]  /*7c40*/  I2F.U32 R68, R104 ;  /* 0x0000006800447306 */ /* 0x000e220000201000 */
[----:B------:R-:W-:Y:S01]  /*7c50*/  IMAD.MOV.U32 R101, RZ, RZ, 0x2f800000 ;  /* 0x2f800000ff657424 */ /* 0x000fe200078e00ff */
[----:B------:R-:W-:Y:S01]  /*7c60*/  ISETP.NE.U32.AND P1, PT, RZ, c[0x0][0x178], PT ;  /* 0x00005e00ff007a0c */ /* 0x000fe20003f25070 */
[----:B-----5:R-:W-:Y:S01]  /*7c70*/  HADD2.F32 R69, -RZ, R72.H0_H0 ;  /* 0x20000048ff457230 */ /* 0x020fe20000004100 */
[----:B------:R-:W-:Y:S02]  /*7c80*/  LOP3.LUT R43, R43, 0xfffffff7, RZ, 0xc0, !PT ;  /* 0xfffffff72b2b7812 */ /* 0x000fe400078ec0ff */
[----:B------:R-:W-:Y:S02]  /*7c90*/  ISETP.NE.AND.EX P1, PT, RZ, c[0x0][0x17c], PT, P1 ;  /* 0x00005f00ff007a0c */ /* 0x000fe40003f25310 */
        /* <DEDUP_REMOVED lines=11> */
.L_x_20282:
        /* <DEDUP_REMOVED lines=12> */
.L_x_20285:
[----:B------:R-:W-:Y:S02]  /*7e10*/  IMAD.MOV.U32 R69, RZ, RZ, R244 ;  /* 0x000000ffff457224 */ /* 0x000fe400078e00f4 */
.L_x_20286:
[----:B------:R-:W-:Y:S05]  /*7e20*/  BSYNC B1 ;  /* 0x0000000000017941 */ /* 0x000fea0003800000 */
.L_x_20284:
        /* <DEDUP_REMOVED lines=16> */
.L_x_20290:
[----:B------:R-:W-:Y:S05]  /*7f30*/  BSYNC B2 ;  /* 0x0000000000027941 */ /* 0x000fea0003800000 */
.L_x_20289:
        /* <DEDUP_REMOVED lines=44> */
.L_x_20288:
[----:B------:R-:W-:Y:S05]  /*8200*/  BSYNC B1 ;  /* 0x0000000000017941 */ /* 0x000fea0003800000 */
.L_x_20287:
        /* <DEDUP_REMOVED lines=9> */
.L_x_20283:
        /* <DEDUP_REMOVED lines=12> */
.L_x_20292:
[----:B------:R-:W-:Y:S02]  /*8360*/  IMAD.MOV.U32 R106, RZ, RZ, R244 ;  /* 0x000000ffff6a7224 */ /* 0x000fe400078e00f4 */
.L_x_20293:
[----:B------:R-:W-:Y:S05]  /*8370*/  BSYNC B1 ;  /* 0x0000000000017941 */ /* 0x000fea0003800000 */
.L_x_20291:
        /* <DEDUP_REMOVED lines=16> */
.L_x_20297:
[----:B------:R-:W-:Y:S05]  /*8480*/  BSYNC B2 ;  /* 0x0000000000027941 */ /* 0x000fea0003800000 */
.L_x_20296:
        /* <DEDUP_REMOVED lines=44> */
.L_x_20295:
[----:B------:R-:W-:Y:S05]  /*8750*/  BSYNC B1 ;  /* 0x0000000000017941 */ /* 0x000fea0003800000 */
.L_x_20294:
        /* <DEDUP_REMOVED lines=14> */
.L_x_20298:
        /* <DEDUP_REMOVED lines=12> */
.L_x_20301:
[----:B------:R-:W-:Y:S02]  /*8900*/  IMAD.MOV.U32 R72, RZ, RZ, R244 ;  /* 0x000000ffff487224 */ /* 0x000fe400078e00f4 */
.L_x_20302:
[----:B------:R-:W-:Y:S05]  /*8910*/  BSYNC B1 ;  /* 0x0000000000017941 */ /* 0x000fea0003800000 */
.L_x_20300:
        /* <DEDUP_REMOVED lines=16> */
.L_x_20306:
[----:B------:R-:W-:Y:S05]  /*8a20*/  BSYNC B2 ;  /* 0x0000000000027941 */ /* 0x000fea0003800000 */
.L_x_20305:
        /* <DEDUP_REMOVED lines=44> */
.L_x_20304:
[----:B------:R-:W-:Y:S05]  /*8cf0*/  BSYNC B1 ;  /* 0x0000000000017941 */ /* 0x000fea0003800000 */
.L_x_20303:
        /* <DEDUP_REMOVED lines=9> */
.L_x_20299:
        /* <DEDUP_REMOVED lines=12> */
.L_x_20308:
[----:B------:R-:W-:Y:S02]  /*8e50*/  IMAD.MOV.U32 R72, RZ, RZ, R244 ;  /* 0x000000ffff487224 */ /* 0x000fe400078e00f4 */
.L_x_20309:
[----:B------:R-:W-:Y:S05]  /*8e60*/  BSYNC B1 ;  /* 0x0000000000017941 */ /* 0x000fea0003800000 */
.L_x_20307:
        /* <DEDUP_REMOVED lines=16> */
.L_x_20313:
[----:B------:R-:W-:Y:S05]  /*8f70*/  BSYNC B2 ;  /* 0x0000000000027941 */ /* 0x000fea0003800000 */
.L_x_20312:
        /* <DEDUP_REMOVED lines=44> */
.L_x_20311:
[----:B------:R-:W-:Y:S05]  /*9240*/  BSYNC B1 ;  /* 0x0000000000017941 */ /* 0x000fea0003800000 */
.L_x_20310:
        /* <DEDUP_REMOVED lines=14> */
.L_x_20314:
        /* <DEDUP_REMOVED lines=12> */
.L_x_20317:
[----:B------:R-:W-:Y:S02]  /*93f0*/  IMAD.MOV.U32 R71, RZ, RZ, R244 ;  /* 0x000000ffff477224 */ /* 0x000fe400078e00f4 */
.L_x_20318:
[----:B------:R-:W-:Y:S05]  /*9400*/  BSYNC B1 ;  /* 0x0000000000017941 */ /* 0x000fea0003800000 */
.L_x_20316:
        /* <DEDUP_REMOVED lines=16> */
.L_x_20322:
[----:B------:R-:W-:Y:S05]  /*9510*/  BSYNC B2 ;  /* 0x0000000000027941 */ /* 0x000fea0003800000 */
.L_x_20321:
        /* <DEDUP_REMOVED lines=44> */
.L_x_20320:
[----:B------:R-:W-:Y:S05]  /*97e0*/  BSYNC B1 ;  /* 0x0000000000017941 */ /* 0x000fea0003800000 */
.L_x_20319:
        /* <DEDUP_REMOVED lines=9> */
.L_x_20315:
        /* <DEDUP_REMOVED lines=12> */
.L_x_20324:
[----:B------:R-:W-:Y:S02]  /*9940*/  IMAD.MOV.U32 R72, RZ, RZ, R244 ;  /* 0x000000ffff487224 */ /* 0x000fe400078e00f4 */
.L_x_20325:
[----:B------:R-:W-:Y:S05]  /*9950*/  BSYNC B1 ;  /* 0x0000000000017941 */ /* 0x000fea0003800000 */
.L_x_20323:
        /* <DEDUP_REMOVED lines=16> */
.L_x_20329:
[----:B------:R-:W-:Y:S05]  /*9a60*/  BSYNC B2 ;  /* 0x0000000000027941 */ /* 0x000fea0003800000 */
.L_x_20328:
        /* <DEDUP_REMOVED lines=44> */
.L_x_20327:
[----:B------:R-:W-:Y:S05]  /*9d30*/  BSYNC B1 ;  /* 0x0000000000017941 */ /* 0x000fea0003800000 */
.L_x_20326:
        /* <DEDUP_REMOVED lines=14> */
.L_x_20330:
        /* <DEDUP_REMOVED lines=12> */
.L_x_20333:
[----:B------:R-:W-:Y:S02]  /*9ee0*/  IMAD.MOV.U32 R106, RZ, RZ, R244 ;  /* 0x000000ffff6a7224 */ /* 0x000fe400078e00f4 */
.L_x_20334:
[----:B------:R-:W-:Y:S05]  /*9ef0*/  BSYNC B1 ;  /* 0x0000000000017941 */ /* 0x000fea0003800000 */
.L_x_20332:
        /* <DEDUP_REMOVED lines=16> */
.L_x_20338:
[----:B------:R-:W-:Y:S05]  /*a000*/  BSYNC B2 ;  /* 0x0000000000027941 */ /* 0x000fea0003800000 */
.L_x_20337:
        /* <DEDUP_REMOVED lines=44> */
.L_x_20336:
[----:B------:R-:W-:Y:S05]  /*a2d0*/  BSYNC B1 ;  /* 0x0000000000017941 */ /* 0x000fea0003800000 */
.L_x_20335:
        /* <DEDUP_REMOVED lines=9> */
.L_x_20331:
        /* <DEDUP_REMOVED lines=12> */
.L_x_20340:
[----:B------:R-:W-:Y:S02]  /*a430*/  IMAD.MOV.U32 R106, RZ, RZ, R244 ;  /* 0x000000ffff6a7224 */ /* 0x000fe400078e00f4 */
.L_x_20341:
[----:B------:R-:W-:Y:S05]  /*a440*/  BSYNC B1 ;  /* 0x0000000000017941 */ /* 0x000fea0003800000 */
.L_x_20339:
        /* <DEDUP_REMOVED lines=16> */
.L_x_20345:
[----:B------:R-:W-:Y:S05]  /*a550*/  BSYNC B2 ;  /* 0x0000000000027941 */ /* 0x000fea0003800000 */
.L_x_20344:
        /* <DEDUP_REMOVED lines=44> */
.L_x_20343:
[----:B------:R-:W-:Y:S05]  /*a820*/  BSYNC B1 ;  /* 0x0000000000017941 */ /* 0x000fea0003800000 */
.L_x_20342:
        /* <DEDUP_REMOVED lines=12> */
.L_x_20346:
        /* <DEDUP_REMOVED lines=12> */
.L_x_20349:
[----:B------:R-:W-:Y:S02]  /*a9b0*/  MOV R73, R244 ;  /* 0x000000f400497202 */ /* 0x000fe40000000f00 */
.L_x_20350:
[----:B------:R-:W-:Y:S05]  /*a9c0*/  BSYNC B1 ;  /* 0x0000000000017941 */ /* 0x000fea0003800000 */
.L_x_20348:
        /* <DEDUP_REMOVED lines=16> */
.L_x_20354:
[----:B------:R-:W-:Y:S05]  /*aad0*/  BSYNC B2 ;  /* 0x0000000000027941 */ /* 0x000fea0003800000 */
.L_x_20353:
        /* <DEDUP_REMOVED lines=44> */
.L_x_20352:
[----:B------:R-:W-:Y:S05]  /*ada0*/  BSYNC B1 ;  /* 0x0000000000017941 */ /* 0x000fea0003800000 */
.L_x_20351:
        /* <DEDUP_REMOVED lines=9> */
.L_x_20347:
        /* <DEDUP_REMOVED lines=12> */
.L_x_20356:
[----:B------:R-:W-:Y:S02]  /*af00*/  IMAD.MOV.U32 R241, RZ, RZ, R244 ;  /* 0x000000fffff17224 */ /* 0x000fe400078e00f4 */
.L_x_20357:
[----:B------:R-:W-:Y:S05]  /*af10*/  BSYNC B1 ;  /* 0x0000000000017941 */ /* 0x000fea0003800000 */
.L_x_20355:
        /* <DEDUP_REMOVED lines=16> */
.L_x_20361:
[----:B------:R-:W-:Y:S05]  /*b020*/  BSYNC B2 ;  /* 0x0000000000027941 */ /* 0x000fea0003800000 */
.L_x_20360:
        /* <DEDUP_REMOVED lines=44> */
.L_x_20359:
[----:B------:R-:W-:Y:S05]  /*b2f0*/  BSYNC B1 ;  /* 0x0000000000017941 */ /* 0x000fea0003800000 */
.L_x_20358:
        /* <DEDUP_REMOVED lines=12> */
.L_x_20362:
        /* <DEDUP_REMOVED lines=12> */
.L_x_20365:
[----:B------:R-:W-:Y:S02]  /*b480*/  IMAD.MOV.U32 R74, RZ, RZ, R244 ;  /* 0x000000ffff4a7224 */ /* 0x000fe400078e00f4 */
.L_x_20366:
[----:B------:R-:W-:Y:S05]  /*b490*/  BSYNC B1 ;  /* 0x0000000000017941 */ /* 0x000fea0003800000 */
.L_x_20364:
        /* <DEDUP_REMOVED lines=16> */
.L_x_20370:
[----:B------:R-:W-:Y:S05]  /*b5a0*/  BSYNC B2 ;  /* 0x0000000000027941 */ /* 0x000fea0003800000 */
.L_x_20369:
        /* <DEDUP_REMOVED lines=44> */
.L_x_20368:
[----:B------:R-:W-:Y:S05]  /*b870*/  BSYNC B1 ;  /* 0x0000000000017941 */ /* 0x000fea0003800000 */
.L_x_20367:
        /* <DEDUP_REMOVED lines=9> */
.L_x_20363:
        /* <DEDUP_REMOVED lines=12> */
.L_x_20372:
[----:B------:R-:W-:Y:S02]  /*b9d0*/  MOV R241, R244 ;  /* 0x000000f400f17202 */ /* 0x000fe40000000f00 */
.L_x_20373:
[----:B------:R-:W-:Y:S05]  /*b9e0*/  BSYNC B1 ;  /* 0x0000000000017941 */ /* 0x000fea0003800000 */
.L_x_20371:
        /* <DEDUP_REMOVED lines=16> */
.L_x_20377:
[----:B------:R-:W-:Y:S05]  /*baf0*/  BSYNC B2 ;  /* 0x0000000000027941 */ /* 0x000fea0003800000 */
.L_x_20376:
        /* <DEDUP_REMOVED lines=44> */
.L_x_20375:
[----:B------:R-:W-:Y:S05]  /*bdc0*/  BSYNC B1 ;  /* 0x0000000000017941 */ /* 0x000fea0003800000 */
.L_x_20374:
        /* <DEDUP_REMOVED lines=12> */
.L_x_20378:
        /* <DEDUP_REMOVED lines=12> */
.L_x_20381:
[----:B------:R-:W-:Y:S02]  /*bf50*/  IMAD.MOV.U32 R241, RZ, RZ, R244 ;  /* 0x000000fffff17224 */ /* 0x000fe400078e00f4 */
.L_x_20382:
[----:B------:R-:W-:Y:S05]  /*bf60*/  BSYNC B1 ;  /* 0x0000000000017941 */ /* 0x000fea0003800000 */
.L_x_20380:
        /* <DEDUP_REMOVED lines=16> */
.L_x_20386:
[----:B------:R-:W-:Y:S05]  /*c070*/  BSYNC B2 ;  /* 0x0000000000027941 */ /* 0x000fea0003800000 */
.L_x_20385:
        /* <DEDUP_REMOVED lines=44> */
.L_x_20384:
[----:B------:R-:W-:Y:S05]  /*c340*/  BSYNC B1 ;  /* 0x0000000000017941 */ /* 0x000fea0003800000 */
.L_x_20383:
        /* <DEDUP_REMOVED lines=9> */
.L_x_20379:
        /* <DEDUP_REMOVED lines=12> */
.L_x_20388:
[----:B------:R-:W-:Y:S02]  /*c4a0*/  IMAD.MOV.U32 R241, RZ, RZ, R244 ;  /* 0x000000fffff17224 */ /* 0x000fe400078e00f4 */
.L_x_20389:
[----:B------:R-:W-:Y:S05]  /*c4b0*/  BSYNC B1 ;  /* 0x0000000000017941 */ /* 0x000fea0003800000 */
.L_x_20387:
        /* <DEDUP_REMOVED lines=16> */
.L_x_20393:
[----:B------:R-:W-:Y:S05]  /*c5c0*/  BSYNC B2 ;  /* 0x0000000000027941 */ /* 0x000fea0003800000 */
.L_x_20392:
        /* <DEDUP_REMOVED lines=44> */
.L_x_20391:
[----:B------:R-:W-:Y:S05]  /*c890*/  BSYNC B1 ;  /* 0x0000000000017941 */ /* 0x000fea0003800000 */
.L_x_20390:
        /* <DEDUP_REMOVED lines=12> */
.L_x_20394:
        /* <DEDUP_REMOVED lines=12> */
.L_x_20397:
[----:B------:R-:W-:Y:S02]  /*ca20*/  IMAD.MOV.U32 R246, RZ, RZ, R244 ;  /* 0x000000fffff67224 */ /* 0x000fe400078e00f4 */
.L_x_20398:
[----:B------:R-:W-:Y:S05]  /*ca30*/  BSYNC B1 ;  /* 0x0000000000017941 */ /* 0x000fea0003800000 */
.L_x_20396:
        /* <DEDUP_REMOVED lines=16> */
.L_x_20402:
[----:B------:R-:W-:Y:S05]  /*cb40*/  BSYNC B2 ;  /* 0x0000000000027941 */ /* 0x000fea0003800000 */
.L_x_20401:
        /* <DEDUP_REMOVED lines=44> */
.L_x_20400:
[----:B------:R-:W-:Y:S05]  /*ce10*/  BSYNC B1 ;  /* 0x0000000000017941 */ /* 0x000fea0003800000 */
.L_x_20399:
[----:B------:R-:W0:Y:S02]  /*ce20*/  I2F.U32 R102, R246 ;  /* 0x000000f600667306 */ /* 0x000e240000201000 */
[----:B0-----:R-:W-:Y:S01]  /*ce30*/  FFMA.FTZ R102, R102, R101, 1.1641532182693481445e-10 ;  /* 0x2f00000066667423 */ /* 0x001fe20000010065 */
[----:B------:R-:W-:-:S04]  /*ce40*/  HADD2.F32 R101, -RZ, R51.H1_H1 ;  /* 0x30000033ff657230 */ /* 0x000fc80000004100 */
[----:B------:R-:W-:Y:S01]  /*ce50*/  FSETP.GTU.FTZ.AND P1, PT, R102, c[0x0][0x1e4], PT ;  /* 0x0000790066007a0b */ /* 0x000fe20003f3c000 */
[----:B------:R-:W-:-:S03]  /*ce60*/  FMUL.FTZ R101, R101, c[0x0][0x1e8] ;  /* 0x00007a0065657a20 */ /* 0x000fc60000410000 */
[----:B------:R-:W-:Y:S02]  /*ce70*/  SEL R228, RZ, 0x1, P1 ;  /* 0x00000001ffe47807 */ /* 0x000fe40000800000 */
[----:B------:R-:W-:-:S05]  /*ce80*/  FSEL R102, R101, RZ, !P1 ;  /* 0x000000ff65667208 */ /* 0x000fca0004800000 */
[----:B------:R-:W-:-:S04]  /*ce90*/  FADD.FTZ R75, R102, R75 ;  /* 0x0000004b664b7221 */ /* 0x000fc80000010000 */
[----:B------:R-:W-:Y:S02]  /*cea0*/  @P0 FADD.FTZ R75, R59, R75 ;  /* 0x0000004b3b4b0221 */ /* 0x000fe40000010000 */
.L_x_20395:
        /* <DEDUP_REMOVED lines=51> */
.L_x_20403:
[----:B------:R-:W-:Y:S02]  /*d1e0*/  IADD3 R100, R100, 0x80, RZ ;  /* 0x0000008064647810 */ /* 0x000fe40007ffe0ff */
.L_x_20274:
[----:B------:R-:W-:Y:S05]  /*d1f0*/  BSYNC B0 ;  /* 0x0000000000007941 */ /* 0x000fea0003800000 */
.L_x_20273:
        /* <DEDUP_REMOVED lines=31> */
.L_x_20407:
[----:B-1----:R-:W-:Y:S02]  /*d3f0*/  IMAD.MOV.U32 R104, RZ, RZ, R244 ;  /* 0x000000ffff687224 */ /* 0x002fe400078e00f4 */
.L_x_20408:
[----:B------:R-:W-:Y:S05]  /*d400*/  BSYNC B1 ;  /* 0x0000000000017941 */ /* 0x000fea0003800000 */
.L_x_20406:
        /* <DEDUP_REMOVED lines=16> */
.L_x_20412:
[----:B------:R-:W-:Y:S05]  /*d510*/  BSYNC B2 ;  /* 0x0000000000027941 */ /* 0x000fea0003800000 */
.L_x_20411:
        /* <DEDUP_REMOVED lines=44> */
.L_x_20410:
[----:B------:R-:W-:Y:S05]  /*d7e0*/  BSYNC B1 ;  /* 0x0000000000017941 */ /* 0x000fea0003800000 */
.L_x_20409:
        /* <DEDUP_REMOVED lines=17> */
.L_x_20413:
        /* <DEDUP_REMOVED lines=12> */
.L_x_20416:
[----:B------:R-:W-:Y:S02]  /*d9c0*/  IMAD.MOV.U32 R77, RZ, RZ, R244 ;  /* 0x000000ffff4d7224 */ /* 0x000fe400078e00f4 */
.L_x_20417:
[----:B------:R-:W-:Y:S05]  /*d9d0*/  BSYNC B1 ;  /* 0x0000000000017941 */ /* 0x000fea0003800000 */
.L_x_20415:
        /* <DEDUP_REMOVED lines=16> */
.L_x_20421:
[----:B------:R-:W-:Y:S05]  /*dae0*/  BSYNC B2 ;  /* 0x0000000000027941 */ /* 0x000fea0003800000 */
.L_x_20420:
        /* <DEDUP_REMOVED lines=44> */
.L_x_20419:
[----:B------:R-:W-:Y:S05]  /*ddb0*/  BSYNC B1 ;  /* 0x0000000000017941 */ /* 0x000fea0003800000 */
.L_x_20418:
        /* <DEDUP_REMOVED lines=9> */
.L_x_20414:
        /* <DEDUP_REMOVED lines=12> */
.L_x_20423:
[----:B------:R-:W-:Y:S02]  /*df10*/  IMAD.MOV.U32 R106, RZ, RZ, R244 ;  /* 0x000000ffff6a7224 */ /* 0x000fe400078e00f4 */
.L_x_20424:
[----:B------:R-:W-:Y:S05]  /*df20*/  BSYNC B1 ;  /* 0x0000000000017941 */ /* 0x000fea0003800000 */
.L_x_20422:
        /* <DEDUP_REMOVED lines=16> */
.L_x_20428:
[----:B------:R-:W-:Y:S05]  /*e030*/  BSYNC B2 ;  /* 0x0000000000027941 */ /* 0x000fea0003800000 */
.L_x_20427:
        /* <DEDUP_REMOVED lines=44> */
.L_x_20426:
[----:B------:R-:W-:Y:S05]  /*e300*/  BSYNC B1 ;  /* 0x0000000000017941 */ /* 0x000fea0003800000 */
.L_x_20425:
        /* <DEDUP_REMOVED lines=14> */
.L_x_20429:
        /* <DEDUP_REMOVED lines=12> */
.L_x_20432:
[----:B------:R-:W-:Y:S02]  /*e4b0*/  IMAD.MOV.U32 R80, RZ, RZ, R244 ;  /* 0x000000ffff507224 */ /* 0x000fe400078e00f4 */
.L_x_20433:
[----:B------:R-:W-:Y:S05]  /*e4c0*/  BSYNC B1 ;  /* 0x0000000000017941 */ /* 0x000fea0003800000 */
.L_x_20431:
        /* <DEDUP_REMOVED lines=16> */
.L_x_20437:
[----:B------:R-:W-:Y:S05]  /*e5d0*/  BSYNC B2 ;  /* 0x0000000000027941 */ /* 0x000fea0003800000 */
.L_x_20436:
        /* <DEDUP_REMOVED lines=44> */
.L_x_20435:
[----:B------:R-:W-:Y:S05]  /*e8a0*/  BSYNC B1 ;  /* 0x0000000000017941 */ /* 0x000fea0003800000 */
.L_x_20434:
        /* <DEDUP_REMOVED lines=9> */
.L_x_20430:
        /* <DEDUP_REMOVED lines=12> */
.L_x_20439:
[----:B------:R-:W-:Y:S02]  /*ea00*/  IMAD.MOV.U32 R80, RZ, RZ, R244 ;  /* 0x000000ffff507224 */ /* 0x000fe400078e00f4 */
.L_x_20440:
[----:B------:R-:W-:Y:S05]  /*ea10*/  BSYNC B1 ;  /* 0x0000000000017941 */ /* 0x000fea0003800000 */
.L_x_20438:
        /* <DEDUP_REMOVED lines=16> */
.L_x_20444:
[----:B------:R-:W-:Y:S05]  /*eb20*/  BSYNC B2 ;  /* 0x0000000000027941 */ /* 0x000fea0003800000 */
.L_x_20443:
        /* <DEDUP_REMOVED lines=44> */
.L_x_20442:
[----:B------:R-:W-:Y:S05]  /*edf0*/  BSYNC B1 ;  /* 0x0000000000017941 */ /* 0x000fea0003800000 */
.L_x_20441:
        /* <DEDUP_REMOVED lines=14> */
.L_x_20445:
        /* <DEDUP_REMOVED lines=12> */
.L_x_20448:
[----:B------:R-:W-:Y:S02]  /*efa0*/  MOV R79, R244 ;  /* 0x000000f4004f7202 */ /* 0x000fe40000000f00 */
.L_x_20449:
[----:B------:R-:W-:Y:S05]  /*efb0*/  BSYNC B1 ;  /* 0x0000000000017941 */ /* 0x000fea0003800000 */
.L_x_20447:
        /* <DEDUP_REMOVED lines=16> */
.L_x_20453:
[----:B------:R-:W-:Y:S05]  /*f0c0*/  BSYNC B2 ;  /* 0x0000000000027941 */ /* 0x000fea0003800000 */
.L_x_20452:
        /* <DEDUP_REMOVED lines=44> */
.L_x_20451:
[----:B------:R-:W-:Y:S05]  /*f390*/  BSYNC B1 ;  /* 0x0000000000017941 */ /* 0x000fea0003800000 */
.L_x_20450:
        /* <DEDUP_REMOVED lines=9> */
.L_x_20446:
        /* <DEDUP_REMOVED lines=12> */
.L_x_20455:
[----:B------:R-:W-:Y:S02]  /*f4f0*/  IMAD.MOV.U32 R80, RZ, RZ, R244 ;  /* 0x000000ffff507224 */ /* 0x000fe400078e00f4 */
.L_x_20456:
[----:B------:R-:W-:Y:S05]  /*f500*/  BSYNC B1 ;  /* 0x0000000000017941 */ /* 0x000fea0003800000 */
.L_x_20454:
        /* <DEDUP_REMOVED lines=16> */
.L_x_20460:
[----:B------:R-:W-:Y:S05]  /*f610*/  BSYNC B2 ;  /* 0x0000000000027941 */ /* 0x000fea0003800000 */
.L_x_20459:
        /* <DEDUP_REMOVED lines=44> */
.L_x_20458:
[----:B------:R-:W-:Y:S05]  /*f8e0*/  BSYNC B1 ;  /* 0x0000000000017941 */ /* 0x000fea0003800000 */
.L_x_20457:
        /* <DEDUP_REMOVED lines=14> */
.L_x_20461:
        /* <DEDUP_REMOVED lines=12> */
.L_x_20464:
[----:B------:R-:W-:Y:S02]  /*fa90*/  IMAD.MOV.U32 R106, RZ, RZ, R244 ;  /* 0x000000ffff6a7224 */ /* 0x000fe400078e00f4 */
.L_x_20465:
[----:B------:R-:W-:Y:S05]  /*faa0*/  BSYNC B1 ;  /* 0x0000000000017941 */ /* 0x000fea0003800000 */
.L_x_20463:
        /* <DEDUP_REMOVED lines=16> */
.L_x_20469:
[----:B------:R-:W-:Y:S05]  /*fbb0*/  BSYNC B2 ;  /* 0x0000000000027941 */ /* 0x000fea0003800000 */
.L_x_20468:
        /* <DEDUP_REMOVED lines=44> */
.L_x_20467:
[----:B------:R-:W-:Y:S05]  /*fe80*/  BSYNC B1 ;  /* 0x0000000000017941 */ /* 0x000fea0003800000 */
.L_x_20466:
        /* <DEDUP_REMOVED lines=9> */
.L_x_20462:
        /* <DEDUP_REMOVED lines=12> */
.L_x_20471:
[----:B------:R-:W-:Y:S02]  /*ffe0*/  MOV R106, R244 ;  /* 0x000000f4006a7202 */ /* 0x000fe40000000f00 */
.L_x_20472:
[----:B------:R-:W-:Y:S05]  /*fff0*/  BSYNC B1 ;  /* 0x0000000000017941 */ /* 0x000fea0003800000 */
.L_x_20470:
        /* <DEDUP_REMOVED lines=16> */
.L_x_20476:
[----:B------:R-:W-:Y:S05]  /*10100*/  BSYNC B2 ;  /* 0x0000000000027941 */ /* 0x000fea0003800000 */
.L_x_20475:
        /* <DEDUP_REMOVED lines=44> */
.L_x_20474:
[----:B------:R-:W-:Y:S05]  /*103d0*/  BSYNC B1 ;  /* 0x0000000000017941 */ /* 0x000fea0003800000 */
.L_x_20473:
        /* <DEDUP_REMOVED lines=12> */
.L_x_20477:
        /* <DEDUP_REMOVED lines=12> */
.L_x_20480:
[----:B------:R-:W-:Y:S02]  /*10560*/  IMAD.MOV.U32 R81, RZ, RZ, R244 ;  /* 0x000000ffff517224 */ /* 0x000fe400078e00f4 */
.L_x_20481:
[----:B------:R-:W-:Y:S05]  /*10570*/  BSYNC B1 ;  /* 0x0000000000017941 */ /* 0x000fea0003800000 */
.L_x_20479:
        /* <DEDUP_REMOVED lines=16> */
.L_x_20485:
[----:B------:R-:W-:Y:S05]  /*10680*/  BSYNC B2 ;  /* 0x0000000000027941 */ /* 0x000fea0003800000 */
.L_x_20484:
        /* <DEDUP_REMOVED lines=44> */
.L_x_20483:
[----:B------:R-:W-:Y:S05]  /*10950*/  BSYNC B1 ;  /* 0x0000000000017941 */ /* 0x000fea0003800000 */
.L_x_20482:
        /* <DEDUP_REMOVED lines=9> */
.L_x_20478:
        /* <DEDUP_REMOVED lines=12> */
.L_x_20487:
[----:B------:R-:W-:Y:S02]  /*10ab0*/  IMAD.MOV.U32 R241, RZ, RZ, R244 ;  /* 0x000000fffff17224 */ /* 0x000fe400078e00f4 */
.L_x_20488:
[----:B------:R-:W-:Y:S05]  /*10ac0*/  BSYNC B1 ;  /* 0x0000000000017941 */ /* 0x000fea0003800000 */
.L_x_20486:
        /* <DEDUP_REMOVED lines=16> */
.L_x_20492:
[----:B------:R-:W-:Y:S05]  /*10bd0*/  BSYNC B2 ;  /* 0x0000000000027941 */ /* 0x000fea0003800000 */
.L_x_20491:
        /* <DEDUP_REMOVED lines=44> */
.L_x_20490:
[----:B------:R-:W-:Y:S05]  /*10ea0*/  BSYNC B1 ;  /* 0x0000000000017941 */ /* 0x000fea0003800000 */
.L_x_20489:
        /* <DEDUP_REMOVED lines=12> */
.L_x_20493:
        /* <DEDUP_REMOVED lines=12> */
.L_x_20496:
[----:B------:R-:W-:Y:S02]  /*11030*/  IMAD.MOV.U32 R82, RZ, RZ, R244 ;  /* 0x000000ffff527224 */ /* 0x000fe400078e00f4 */
.L_x_20497:
[----:B------:R-:W-:Y:S05]  /*11040*/  BSYNC B1 ;  /* 0x0000000000017941 */ /* 0x000fea0003800000 */
.L_x_20495:
        /* <DEDUP_REMOVED lines=16> */
.L_x_20501:
[----:B------:R-:W-:Y:S05]  /*11150*/  BSYNC B2 ;  /* 0x0000000000027941 */ /* 0x000fea0003800000 */
.L_x_20500:
        /* <DEDUP_REMOVED lines=44> */
.L_x_20499:
[----:B------:R-:W-:Y:S05]  /*11420*/  BSYNC B1 ;  /* 0x0000000000017941 */ /* 0x000fea0003800000 */
.L_x_20498:
        /* <DEDUP_REMOVED lines=9> */
.L_x_20494:
        /* <DEDUP_REMOVED lines=12> */
.L_x_20503:
[----:B------:R-:W-:Y:S02]  /*11580*/  IMAD.MOV.U32 R241, RZ, RZ, R244 ;  /* 0x000000fffff17224 */ /* 0x000fe400078e00f4 */
.L_x_20504:
[----:B------:R-:W-:Y:S05]  /*11590*/  BSYNC B1 ;  /* 0x0000000000017941 */ /* 0x000fea0003800000 */
.L_x_20502:
        /* <DEDUP_REMOVED lines=16> */
.L_x_20508:
[----:B------:R-:W-:Y:S05]  /*116a0*/  BSYNC B2 ;  /* 0x0000000000027941 */ /* 0x000fea0003800000 */
.L_x_20507:
        /* <DEDUP_REMOVED lines=44> */
.L_x_20506:
[----:B------:R-:W-:Y:S05]  /*11970*/  BSYNC B1 ;  /* 0x0000000000017941 */ /* 0x000fea0003800000 */
.L_x_20505:
        /* <DEDUP_REMOVED lines=12> */
.L_x_20509:
        /* <DEDUP_REMOVED lines=12> */
.L_x_20512:
[----:B------:R-:W-:Y:S02]  /*11b00*/  MOV R241, R244 ;  /* 0x000000f400f17202 */ /* 0x000fe40000000f00 */
.L_x_20513:
[----:B------:R-:W-:Y:S05]  /*11b10*/  BSYNC B1 ;  /* 0x0000000000017941 */ /* 0x000fea0003800000 */
.L_x_20511:
        /* <DEDUP_REMOVED lines=16> */
.L_x_20517:
[----:B------:R-:W-:Y:S05]  /*11c20*/  BSYNC B2 ;  /* 0x0000000000027941 */ /* 0x000fea0003800000 */
.L_x_20516:
        /* <DEDUP_REMOVED lines=44> */
.L_x_20515:
[----:B------:R-:W-:Y:S05]  /*11ef0*/  BSYNC B1 ;  /* 0x0000000000017941 */ /* 0x000fea0003800000 */
.L_x_20514:
        /* <DEDUP_REMOVED lines=9> */
.L_x_20510:
        /* <DEDUP_REMOVED lines=12> */
.L_x_20519:
[----:B------:R-:W-:Y:S02]  /*12050*/  IMAD.MOV.U32 R241, RZ, RZ, R244 ;  /* 0x000000fffff17224 */ /* 0x000fe400078e00f4 */
.L_x_20520:
[----:B------:R-:W-:Y:S05]  /*12060*/  BSYNC B1 ;  /* 0x0000000000017941 */ /* 0x000fea0003800000 */
.L_x_20518:
        /* <DEDUP_REMOVED lines=16> */
.L_x_20524:
[----:B------:R-:W-:Y:S05]  /*12170*/  BSYNC B2 ;  /* 0x0000000000027941 */ /* 0x000fea0003800000 */
.L_x_20523:
        /* <DEDUP_REMOVED lines=44> */
.L_x_20522:
[----:B------:R-:W-:Y:S05]  /*12440*/  BSYNC B1 ;  /* 0x0000000000017941 */ /* 0x000fea0003800000 */
.L_x_20521:
        /* <DEDUP_REMOVED lines=12> */
.L_x_20525:
        /* <DEDUP_REMOVED lines=12> */
.L_x_20528:
[----:B------:R-:W-:Y:S02]  /*125d0*/  IMAD.MOV.U32 R246, RZ, RZ, R244 ;  /* 0x000000fffff67224 */ /* 0x000fe400078e00f4 */
.L_x_20529:
[----:B------:R-:W-:Y:S05]  /*125e0*/  BSYNC B1 ;  /* 0x0000000000017941 */ /* 0x000fea0003800000 */
.L_x_20527:
        /* <DEDUP_REMOVED lines=16> */
.L_x_20533:
[----:B------:R-:W-:Y:S05]  /*126f0*/  BSYNC B2 ;  /* 0x0000000000027941 */ /* 0x000fea0003800000 */
.L_x_20532:
        /* <DEDUP_REMOVED lines=44> */
.L_x_20531:
[----:B------:R-:W-:Y:S05]  /*129c0*/  BSYNC B1 ;  /* 0x0000000000017941 */ /* 0x000fea0003800000 */
.L_x_20530:
        /* <DEDUP_REMOVED lines=9> */
.L_x_20526:
        /* <DEDUP_REMOVED lines=51> */
.L_x_20534:
[----:B------:R-:W-:Y:S02]  /*12d90*/  IADD3 R100, R100, 0x80, RZ ;  /* 0x0000008064647810 */ /* 0x000fe40007ffe0ff */
.L_x_20405:
[----:B------:R-:W-:Y:S05]  /*12da0*/  BSYNC B0 ;  /* 0x0000000000007941 */ /* 0x000fea0003800000 */
.L_x_20404:
        /* <DEDUP_REMOVED lines=31> */
.L_x_20538:
[----:B-1----:R-:W-:Y:S02]  /*12fa0*/  IMAD.MOV.U32 R104, RZ, RZ, R244 ;  /* 0x000000ffff687224 */ /* 0x002fe400078e00f4 */
.L_x_20539:
[----:B------:R-:W-:Y:S05]  /*12fb0*/  BSYNC B1 ;  /* 0x0000000000017941 */ /* 0x000fea0003800000 */
.L_x_20537:
        /* <DEDUP_REMOVED lines=16> */
.L_x_20543:
[----:B------:R-:W-:Y:S05]  /*130c0*/  BSYNC B2 ;  /* 0x0000000000027941 */ /* 0x000fea0003800000 */
.L_x_20542:
        /* <DEDUP_REMOVED lines=41> */
[----:B------:R-:W-:-:S05]  /*13360*/  IMAD.WIDE.U32 R84, R87, -0x2daee0ad, RZ ;  /* 0xd2511f5357547825 */ /* 0x000fca00078e00ff */
[----:B------:R-:W-:Y:S02]  /*13370*/  LOP3.LUT R239, R85, UR26, R86, 0x96, !PT ;  /* 0x0000001a55ef7c12 */ /* 0x000fe4000f8e9656 */
[----:B------:R-:W-:Y:S02]  /*13380*/  MOV R242, R84 ;  /* 0x0000005400f27202 */ /* 0x000fe40000000f00 */
.L_x_20541:
[----:B------:R-:W-:Y:S05]  /*13390*/  BSYNC B1 ;  /* 0x0000000000017941 */ /* 0x000fea0003800000 */
.L_x_20540:
        /* <DEDUP_REMOVED lines=17> */
.L_x_20544:
        /* <DEDUP_REMOVED lines=12> */
.L_x_20547:
[----:B------:R-:W-:Y:S02]  /*13570*/  MOV R85, R244 ;  /* 0x000000f400557202 */ /* 0x000fe40000000f00 */
.L_x_20548:
[----:B------:R-:W-:Y:S05]  /*13580*/  BSYNC B1 ;  /* 0x0000000000017941 */ /* 0x000fea0003800000 */
.L_x_20546:
        /* <DEDUP_REMOVED lines=16> */
.L_x_20552:
[----:B------:R-:W-:Y:S05]  /*13690*/  BSYNC B2 ;  /* 0x0000000000027941 */ /* 0x000fea0003800000 */
.L_x_20551:
        /* <DEDUP_REMOVED lines=44> */
.L_x_20550:
[----:B------:R-:W-:Y:S05]  /*13960*/  BSYNC B1 ;  /* 0x0000000000017941 */ /* 0x000fea0003800000 */
.L_x_20549:
        /* <DEDUP_REMOVED lines=9> */
.L_x_20545:
        /* <DEDUP_REMOVED lines=12> */
.L_x_20554:
[----:B------:R-:W-:Y:S02]  /*13ac0*/  IMAD.MOV.U32 R106, RZ, RZ, R244 ;  /* 0x000000ffff6a7224 */ /* 0x000fe400078e00f4 */
.L_x_20555:
[----:B------:R-:W-:Y:S05]  /*13ad0*/  BSYNC B1 ;  /* 0x0000000000017941 */ /* 0x000fea0003800000 */
.L_x_20553:
        /* <DEDUP_REMOVED lines=16> */
.L_x_20559:
[----:B------:R-:W-:Y:S05]  /*13be0*/  BSYNC B2 ;  /* 0x0000000000027941 */ /* 0x000fea0003800000 */
.L_x_20558:
        /* <DEDUP_REMOVED lines=44> */
.L_x_20557:
[----:B------:R-:W-:Y:S05]  /*13eb0*/  BSYNC B1 ;  /* 0x0000000000017941 */ /* 0x000fea0003800000 */
.L_x_20556:
        /* <DEDUP_REMOVED lines=14> */
.L_x_20560:
        /* <DEDUP_REMOVED lines=12> */
.L_x_20563:
[----:B------:R-:W-:Y:S02]  /*14060*/  IMAD.MOV.U32 R88, RZ, RZ, R244 ;  /* 0x000000ffff587224 */ /* 0x000fe400078e00f4 */
.L_x_20564:
[----:B------:R-:W-:Y:S05]  /*14070*/  BSYNC B1 ;  /* 0x0000000000017941 */ /* 0x000fea0003800000 */
.L_x_20562:
        /* <DEDUP_REMOVED lines=16> */
.L_x_20568:
[----:B------:R-:W-:Y:S05]  /*14180*/  BSYNC B2 ;  /* 0x0000000000027941 */ /* 0x000fea0003800000 */
.L_x_20567:
        /* <DEDUP_REMOVED lines=44> */
.L_x_20566:
[----:B------:R-:W-:Y:S05]  /*14450*/  BSYNC B1 ;  /* 0x0000000000017941 */ /* 0x000fea0003800000 */
.L_x_20565:
        /* <DEDUP_REMOVED lines=9> */
.L_x_20561:
        /* <DEDUP_REMOVED lines=12> */
.L_x_20570:
[----:B------:R-:W-:Y:S02]  /*145b0*/  MOV R88, R244 ;  /* 0x000000f400587202 */ /* 0x000fe40000000f00 */
.L_x_20571:
[----:B------:R-:W-:Y:S05]  /*145c0*/  BSYNC B1 ;  /* 0x0000000000017941 */ /* 0x000fea0003800000 */
.L_x_20569:
        /* <DEDUP_REMOVED lines=16> */
.L_x_20575:
[----:B------:R-:W-:Y:S05]  /*146d0*/  BSYNC B2 ;  /* 0x0000000000027941 */ /* 0x000fea0003800000 */
.L_x_20574:
        /* <DEDUP_REMOVED lines=44> */
.L_x_20573:
[----:B------:R-:W-:Y:S05]  /*149a0*/  BSYNC B1 ;  /* 0x0000000000017941 */ /* 0x000fea0003800000 */
.L_x_20572:
        /* <DEDUP_REMOVED lines=14> */
.L_x_20576:
        /* <DEDUP_REMOVED lines=12> */
.L_x_20579:
[----:B------:R-:W-:Y:S02]  /*14b50*/  IMAD.MOV.U32 R87, RZ, RZ, R244 ;  /* 0x000000ffff577224 */ /* 0x000fe400078e00f4 */
.L_x_20580:
[----:B------:R-:W-:Y:S05]  /*14b60*/  BSYNC B1 ;  /* 0x0000000000017941 */ /* 0x000fea0003800000 */
.L_x_20578:
        /* <DEDUP_REMOVED lines=16> */
.L_x_20584:
[----:B------:R-:W-:Y:S05]  /*14c70*/  BSYNC B2 ;  /* 0x0000000000027941 */ /* 0x000fea0003800000 */
.L_x_20583:
        /* <DEDUP_REMOVED lines=44> */
.L_x_20582:
[----:B------:R-:W-:Y:S05]  /*14f40*/  BSYNC B1 ;  /* 0x0000000000017941 */ /* 0x000fea0003800000 */
.L_x_20581:
        /* <DEDUP_REMOVED lines=9> */
.L_x_20577:
        /* <DEDUP_REMOVED lines=12> */
.L_x_20586:
[----:B------:R-:W-:Y:S02]  /*150a0*/  IMAD.MOV.U32 R88, RZ, RZ, R244 ;  /* 0x000000ffff587224 */ /* 0x000fe400078e00f4 */
.L_x_20587:
[----:B------:R-:W-:Y:S05]  /*150b0*/  BSYNC B1 ;  /* 0x0000000000017941 */ /* 0x000fea0003800000 */
.L_x_20585:
        /* <DEDUP_REMOVED lines=16> */
.L_x_20591:
[----:B------:R-:W-:Y:S05]  /*151c0*/  BSYNC B2 ;  /* 0x0000000000027941 */ /* 0x000fea0003800000 */
.L_x_20590:
        /* <DEDUP_REMOVED lines=44> */
.L_x_20589:
[----:B------:R-:W-:Y:S05]  /*15490*/  BSYNC B1 ;  /* 0x0000000000017941 */ /* 0x000fea0003800000 */
.L_x_20588:
        /* <DEDUP_REMOVED lines=14> */
.L_x_20592:
        /* <DEDUP_REMOVED lines=12> */
.L_x_20595:
[----:B------:R-:W-:Y:S02]  /*15640*/  IMAD.MOV.U32 R106, RZ, RZ, R244 ;  /* 0x000000ffff6a7224 */ /* 0x000fe400078e00f4 */
.L_x_20596:
[----:B------:R-:W-:Y:S05]  /*15650*/  BSYNC B1 ;  /* 0x0000000000017941 */ /* 0x000fea0003800000 */
.L_x_20594:
        /* <DEDUP_REMOVED lines=16> */
.L_x_20600:
[----:B------:R-:W-:Y:S05]  /*15760*/  BSYNC B2 ;  /* 0x0000000000027941 */ /* 0x000fea0003800000 */
.L_x_20599:
        /* <DEDUP_REMOVED lines=44> */
.L_x_20598:
[----:B------:R-:W-:Y:S05]  /*15a30*/  BSYNC B1 ;  /* 0x0000000000017941 */ /* 0x000fea0003800000 */
.L_x_20597:
        /* <DEDUP_REMOVED lines=9> */
.L_x_20593:
        /* <DEDUP_REMOVED lines=12> */
.L_x_20602:
[----:B------:R-:W-:Y:S02]  /*15b90*/  IMAD.MOV.U32 R106, RZ, RZ, R244 ;  /* 0x000000ffff6a7224 */ /* 0x000fe400078e00f4 */
.L_x_20603:
[----:B------:R-:W-:Y:S05]  /*15ba0*/  BSYNC B1 ;  /* 0x0000000000017941 */ /* 0x000fea0003800000 */
.L_x_20601:
        /* <DEDUP_REMOVED lines=16> */
.L_x_20607:
[----:B------:R-:W-:Y:S05]  /*15cb0*/  BSYNC B2 ;  /* 0x0000000000027941 */ /* 0x000fea0003800000 */
.L_x_20606:
        /* <DEDUP_REMOVED lines=44> */
.L_x_20605:
[----:B------:R-:W-:Y:S05]  /*15f80*/  BSYNC B1 ;  /* 0x0000000000017941 */ /* 0x000fea0003800000 */
.L_x_20604:
        /* <DEDUP_REMOVED lines=12> */
.L_x_20608:
        /* <DEDUP_REMOVED lines=12> */
.L_x_20611:
[----:B------:R-:W-:Y:S02]  /*16110*/  MOV R89, R244 ;  /* 0x000000f400597202 */ /* 0x000fe40000000f00 */
.L_x_20612:
[----:B------:R-:W-:Y:S05]  /*16120*/  BSYNC B1 ;  /* 0x0000000000017941 */ /* 0x000fea0003800000 */
.L_x_20610:
        /* <DEDUP_REMOVED lines=16> */
.L_x_20616:
[----:B------:R-:W-:Y:S05]  /*16230*/  BSYNC B2 ;  /* 0x0000000000027941 */ /* 0x000fea0003800000 */
.L_x_20615:
        /* <DEDUP_REMOVED lines=44> */
.L_x_20614:
[----:B------:R-:W-:Y:S05]  /*16500*/  BSYNC B1 ;  /* 0x0000000000017941 */ /* 0x000fea0003800000 */
.L_x_20613:
        /* <DEDUP_REMOVED lines=9> */
.L_x_20609:
        /* <DEDUP_REMOVED lines=12> */
.L_x_20618:
[----:B------:R-:W-:Y:S02]  /*16660*/  IMAD.MOV.U32 R241, RZ, RZ, R244 ;  /* 0x000000fffff17224 */ /* 0x000fe400078e00f4 */
.L_x_20619:
[----:B------:R-:W-:Y:S05]  /*16670*/  BSYNC B1 ;  /* 0x0000000000017941 */ /* 0x000fea0003800000 */
.L_x_20617:
        /* <DEDUP_REMOVED lines=16> */
.L_x_20623:
[----:B------:R-:W-:Y:S05]  /*16780*/  BSYNC B2 ;  /* 0x0000000000027941 */ /* 0x000fea0003800000 */
.L_x_20622:
        /* <DEDUP_REMOVED lines=44> */
.L_x_20621:
[----:B------:R-:W-:Y:S05]  /*16a50*/  BSYNC B1 ;  /* 0x0000000000017941 */ /* 0x000fea0003800000 */
.L_x_20620:
        /* <DEDUP_REMOVED lines=12> */
.L_x_20624:
        /* <DEDUP_REMOVED lines=12> */
.L_x_20627:
[----:B------:R-:W-:Y:S02]  /*16be0*/  IMAD.MOV.U32 R90, RZ, RZ, R244 ;  /* 0x000000ffff5a7224 */ /* 0x000fe400078e00f4 */
.L_x_20628:
[----:B------:R-:W-:Y:S05]  /*16bf0*/  BSYNC B1 ;  /* 0x0000000000017941 */ /* 0x000fea0003800000 */
.L_x_20626:
        /* <DEDUP_REMOVED lines=16> */
.L_x_20632:
[----:B------:R-:W-:Y:S05]  /*16d00*/  BSYNC B2 ;  /* 0x0000000000027941 */ /* 0x000fea0003800000 */
.L_x_20631:
        /* <DEDUP_REMOVED lines=44> */
.L_x_20630:
[----:B------:R-:W-:Y:S05]  /*16fd0*/  BSYNC B1 ;  /* 0x0000000000017941 */ /* 0x000fea0003800000 */
.L_x_20629:
        /* <DEDUP_REMOVED lines=9> */
.L_x_20625:
        /* <DEDUP_REMOVED lines=12> */
.L_x_20634:
[----:B------:R-:W-:Y:S02]  /*17130*/  MOV R241, R244 ;  /* 0x000000f400f17202 */ /* 0x000fe40000000f00 */
.L_x_20635:
[----:B------:R-:W-:Y:S05]  /*17140*/  BSYNC B1 ;  /* 0x0000000000017941 */ /* 0x000fea0003800000 */
.L_x_20633:
        /* <DEDUP_REMOVED lines=16> */
.L_x_20639:
[----:B------:R-:W-:Y:S05]  /*17250*/  BSYNC B2 ;  /* 0x0000000000027941 */ /* 0x000fea0003800000 */
.L_x_20638:
        /* <DEDUP_REMOVED lines=44> */
.L_x_20637:
[----:B------:R-:W-:Y:S05]  /*17520*/  BSYNC B1 ;  /* 0x0000000000017941 */ /* 0x000fea0003800000 */
.L_x_20636:
        /* <DEDUP_REMOVED lines=12> */
.L_x_20640:
        /* <DEDUP_REMOVED lines=12> */
.L_x_20643:
[----:B------:R-:W-:Y:S02]  /*176b0*/  IMAD.MOV.U32 R241, RZ, RZ, R244 ;  /* 0x000000fffff17224 */ /* 0x000fe400078e00f4 */
.L_x_20644:
[----:B------:R-:W-:Y:S05]  /*176c0*/  BSYNC B1 ;  /* 0x0000000000017941 */ /* 0x000fea0003800000 */
.L_x_20642:
        /* <DEDUP_REMOVED lines=16> */
.L_x_20648:
[----:B------:R-:W-:Y:S05]  /*177d0*/  BSYNC B2 ;  /* 0x0000000000027941 */ /* 0x000fea0003800000 */
.L_x_20647:
        /* <DEDUP_REMOVED lines=44> */
.L_x_20646:
[----:B------:R-:W-:Y:S05]  /*17aa0*/  BSYNC B1 ;  /* 0x0000000000017941 */ /* 0x000fea0003800000 */
.L_x_20645:
        /* <DEDUP_REMOVED lines=9> */
.L_x_20641:
        /* <DEDUP_REMOVED lines=12> */
.L_x_20650:
[----:B------:R-:W-:Y:S02]  /*17c00*/  IMAD.MOV.U32 R241, RZ, RZ, R244 ;  /* 0x000000fffff17224 */ /* 0x000fe400078e00f4 */
.L_x_20651:
[----:B------:R-:W-:Y:S05]  /*17c10*/  BSYNC B1 ;  /* 0x0000000000017941 */ /* 0x000fea0003800000 */
.L_x_20649:
        /* <DEDUP_REMOVED lines=16> */
.L_x_20655:
[----:B------:R-:W-:Y:S05]  /*17d20*/  BSYNC B2 ;  /* 0x0000000000027941 */ /* 0x000fea0003800000 */
.L_x_20654:
        /* <DEDUP_REMOVED lines=44> */
.L_x_20653:
[----:B------:R-:W-:Y:S05]  /*17ff0*/  BSYNC B1 ;  /* 0x0000000000017941 */ /* 0x000fea0003800000 */
.L_x_20652:
        /* <DEDUP_REMOVED lines=12> */
.L_x_20656:
        /* <DEDUP_REMOVED lines=12> */
.L_x_20659:
[----:B------:R-:W-:Y:S02]  /*18180*/  IMAD.MOV.U32 R246, RZ, RZ, R244 ;  /* 0x000000fffff67224 */ /* 0x000fe400078e00f4 */
.L_x_20660:
[----:B------:R-:W-:Y:S05]  /*18190*/  BSYNC B1 ;  /* 0x0000000000017941 */ /* 0x000fea0003800000 */
.L_x_20658:
        /* <DEDUP_REMOVED lines=16> */
.L_x_20664:
[----:B------:R-:W-:Y:S05]  /*182a0*/  BSYNC B2 ;  /* 0x0000000000027941 */ /* 0x000fea0003800000 */
.L_x_20663:
        /* <DEDUP_REMOVED lines=44> */
.L_x_20662:
[----:B------:R-:W-:Y:S05]  /*18570*/  BSYNC B1 ;  /* 0x0000000000017941 */ /* 0x000fea0003800000 */
.L_x_20661:
        /* <DEDUP_REMOVED lines=9> */
.L_x_20657:
        /* <DEDUP_REMOVED lines=51> */
.L_x_20665:
[----:B------:R-:W-:Y:S02]  /*18940*/  IADD3 R100, R100, 0x80, RZ ;  /* 0x0000008064647810 */ /* 0x000fe40007ffe0ff */
.L_x_20536:
[----:B------:R-:W-:Y:S05]  /*18950*/  BSYNC B0 ;  /* 0x0000000000007941 */ /* 0x000fea0003800000 */
.L_x_20535:
        /* <DEDUP_REMOVED lines=31> */
.L_x_20669:
[----:B-1----:R-:W-:Y:S02]  /*18b50*/  IMAD.MOV.U32 R104, RZ, RZ, R244 ;  /* 0x000000ffff687224 */ /* 0x002fe400078e00f4 */
.L_x_20670:
[----:B------:R-:W-:Y:S05]  /*18b60*/  BSYNC B1 ;  /* 0x0000000000017941 */ /* 0x000fea0003800000 */
.L_x_20668:
        /* <DEDUP_REMOVED lines=16> */
.L_x_20674:
[----:B------:R-:W-:Y:S05]  /*18c70*/  BSYNC B2 ;  /* 0x0000000000027941 */ /* 0x000fea0003800000 */
.L_x_20673:
        /* <DEDUP_REMOVED lines=44> */
.L_x_20672:
[----:B------:R-:W-:Y:S05]  /*18f40*/  BSYNC B1 ;  /* 0x0000000000017941 */ /* 0x000fea0003800000 */
.L_x_20671:
        /* <DEDUP_REMOVED lines=17> */
.L_x_20675:
        /* <DEDUP_REMOVED lines=12> */
.L_x_20678:
[----:B------:R-:W-:Y:S02]  /*19120*/  IMAD.MOV.U32 R93, RZ, RZ, R244 ;  /* 0x000000ffff5d7224 */ /* 0x000fe400078e00f4 */
.L_x_20679:
[----:B------:R-:W-:Y:S05]  /*19130*/  BSYNC B1 ;  /* 0x0000000000017941 */ /* 0x000fea0003800000 */
.L_x_20677:
        /* <DEDUP_REMOVED lines=16> */
.L_x_20683:
[----:B------:R-:W-:Y:S05]  /*19240*/  BSYNC B2 ;  /* 0x0000000000027941 */ /* 0x000fea0003800000 */
.L_x_20682:
        /* <DEDUP_REMOVED lines=44> */
.L_x_20681:
[----:B------:R-:W-:Y:S05]  /*19510*/  BSYNC B1 ;  /* 0x0000000000017941 */ /* 0x000fea0003800000 */
.L_x_20680:
        /* <DEDUP_REMOVED lines=9> */
.L_x_20676:
        /* <DEDUP_REMOVED lines=12> */
.L_x_20685:
[----:B------:R-:W-:Y:S02]  /*19670*/  IMAD.MOV.U32 R106, RZ, RZ, R244 ;  /* 0x000000ffff6a7224 */ /* 0x000fe400078e00f4 */
.L_x_20686:
[----:B------:R-:W-:Y:S05]  /*19680*/  BSYNC B1 ;  /* 0x0000000000017941 */ /* 0x000fea0003800000 */
.L_x_20684:
        /* <DEDUP_REMOVED lines=16> */
.L_x_20690:
[----:B------:R-:W-:Y:S05]  /*19790*/  BSYNC B2 ;  /* 0x0000000000027941 */ /* 0x000fea0003800000 */
.L_x_20689:
        /* <DEDUP_REMOVED lines=44> */
.L_x_20688:
[----:B------:R-:W-:Y:S05]  /*19a60*/  BSYNC B1 ;  /* 0x0000000000017941 */ /* 0x000fea0003800000 */
.L_x_20687:
        /* <DEDUP_REMOVED lines=14> */
.L_x_20691:
        /* <DEDUP_REMOVED lines=12> */
.L_x_20694:
[----:B------:R-:W-:Y:S02]  /*19c10*/  IMAD.MOV.U32 R96, RZ, RZ, R244 ;  /* 0x000000ffff607224 */ /* 0x000fe400078e00f4 */
.L_x_20695:
[----:B------:R-:W-:Y:S05]  /*19c20*/  BSYNC B1 ;  /* 0x0000000000017941 */ /* 0x000fea0003800000 */
.L_x_20693:
        /* <DEDUP_REMOVED lines=16> */
.L_x_20699:
[----:B------:R-:W-:Y:S05]  /*19d30*/  BSYNC B2 ;  /* 0x0000000000027941 */ /* 0x000fea0003800000 */
.L_x_20698:
        /* <DEDUP_REMOVED lines=44> */
.L_x_20697:
[----:B------:R-:W-:Y:S05]  /*1a000*/  BSYNC B1 ;  /* 0x0000000000017941 */ /* 0x000fea0003800000 */
.L_x_20696:
        /* <DEDUP_REMOVED lines=9> */
.L_x_20692:
        /* <DEDUP_REMOVED lines=12> */
.L_x_20701:
[----:B------:R-:W-:Y:S02]  /*1a160*/  IMAD.MOV.U32 R96, RZ, RZ, R244 ;  /* 0x000000ffff607224 */ /* 0x000fe400078e00f4 */
.L_x_20702:
[----:B------:R-:W-:Y:S05]  /*1a170*/  BSYNC B1 ;  /* 0x0000000000017941 */ /* 0x000fea0003800000 */
.L_x_20700:
        /* <DEDUP_REMOVED lines=16> */
.L_x_20706:
[----:B------:R-:W-:Y:S05]  /*1a280*/  BSYNC B2 ;  /* 0x0000000000027941 */ /* 0x000fea0003800000 */
.L_x_20705:
        /* <DEDUP_REMOVED lines=44> */
.L_x_20704:
[----:B------:R-:W-:Y:S05]  /*1a550*/  BSYNC B1 ;  /* 0x0000000000017941 */ /* 0x000fea0003800000 */
.L_x_20703:
        /* <DEDUP_REMOVED lines=14> */
.L_x_20707:
        /* <DEDUP_REMOVED lines=12> */
.L_x_20710:
[----:B------:R-:W-:Y:S02]  /*1a700*/  MOV R95, R244 ;  /* 0x000000f4005f7202 */ /* 0x000fe40000000f00 */
.L_x_20711:
[----:B------:R-:W-:Y:S05]  /*1a710*/  BSYNC B1 ;  /* 0x0000000000017941 */ /* 0x000fea0003800000 */
.L_x_20709:
        /* <DEDUP_REMOVED lines=16> */
.L_x_20715:
[----:B------:R-:W-:Y:S05]  /*1a820*/  BSYNC B2 ;  /* 0x0000000000027941 */ /* 0x000fea0003800000 */
.L_x_20714:
        /* <DEDUP_REMOVED lines=44> */
.L_x_20713:
[----:B------:R-:W-:Y:S05]  /*1aaf0*/  BSYNC B1 ;  /* 0x0000000000017941 */ /* 0x000fea0003800000 */
.L_x_20712:
        /* <DEDUP_REMOVED lines=9> */
.L_x_20708:
        /* <DEDUP_REMOVED lines=12> */
.L_x_20717:
[----:B------:R-:W-:Y:S02]  /*1ac50*/  IMAD.MOV.U32 R96, RZ, RZ, R244 ;  /* 0x000000ffff607224 */ /* 0x000fe400078e00f4 */
.L_x_20718:
[----:B------:R-:W-:Y:S05]  /*1ac60*/  BSYNC B1 ;  /* 0x0000000000017941 */ /* 0x000fea0003800000 */
.L_x_20716:
        /* <DEDUP_REMOVED lines=16> */
.L_x_20722:
[----:B------:R-:W-:Y:S05]  /*1ad70*/  BSYNC B2 ;  /* 0x0000000000027941 */ /* 0x000fea0003800000 */
.L_x_20721:
        /* <DEDUP_REMOVED lines=44> */
.L_x_20720:
[----:B------:R-:W-:Y:S05]  /*1b040*/  BSYNC B1 ;  /* 0x0000000000017941 */ /* 0x000fea0003800000 */
.L_x_20719:
        /* <DEDUP_REMOVED lines=14> */
.L_x_20723:
        /* <DEDUP_REMOVED lines=12> */
.L_x_20726:
[----:B------:R-:W-:Y:S02]  /*1b1f0*/  IMAD.MOV.U32 R106, RZ, RZ, R244 ;  /* 0x000000ffff6a7224 */ /* 0x000fe400078e00f4 */
.L_x_20727:
[----:B------:R-:W-:Y:S05]  /*1b200*/  BSYNC B1 ;  /* 0x0000000000017941 */ /* 0x000fea0003800000 */
.L_x_20725:
        /* <DEDUP_REMOVED lines=16> */
.L_x_20731:
[----:B------:R-:W-:Y:S05]  /*1b310*/  BSYNC B2 ;  /* 0x0000000000027941 */ /* 0x000fea0003800000 */
.L_x_20730:
        /* <DEDUP_REMOVED lines=44> */
.L_x_20729:
[----:B------:R-:W-:Y:S05]  /*1b5e0*/  BSYNC B1 ;  /* 0x0000000000017941 */ /* 0x000fea0003800000 */
.L_x_20728:
        /* <DEDUP_REMOVED lines=9> */
.L_x_20724:
        /* <DEDUP_REMOVED lines=12> */
.L_x_20733:
[----:B------:R-:W-:Y:S02]  /*1b740*/  MOV R106, R244 ;  /* 0x000000f4006a7202 */ /* 0x000fe40000000f00 */
.L_x_20734:
[----:B------:R-:W-:Y:S05]  /*1b750*/  BSYNC B1 ;  /* 0x0000000000017941 */ /* 0x000fea0003800000 */
.L_x_20732:
        /* <DEDUP_REMOVED lines=16> */
.L_x_20738:
[----:B------:R-:W-:Y:S05]  /*1b860*/  BSYNC B2 ;  /* 0x0000000000027941 */ /* 0x000fea0003800000 */
.L_x_20737:
        /* <DEDUP_REMOVED lines=44> */
.L_x_20736:
[----:B------:R-:W-:Y:S05]  /*1bb30*/  BSYNC B1 ;  /* 0x0000000000017941 */ /* 0x000fea0003800000 */
.L_x_20735:
        /* <DEDUP_REMOVED lines=12> */
.L_x_20739:
        /* <DEDUP_REMOVED lines=12> */
.L_x_20742:
[----:B------:R-:W-:Y:S02]  /*1bcc0*/  IMAD.MOV.U32 R97, RZ, RZ, R244 ;  /* 0x000000ffff617224 */ /* 0x000fe400078e00f4 */
.L_x_20743:
[----:B------:R-:W-:Y:S05]  /*1bcd0*/  BSYNC B1 ;  /* 0x0000000000017941 */ /* 0x000fea0003800000 */
.L_x_20741:
        /* <DEDUP_REMOVED lines=16> */
.L_x_20747:
[----:B------:R-:W-:Y:S05]  /*1bde0*/  BSYNC B2 ;  /* 0x0000000000027941 */ /* 0x000fea0003800000 */
.L_x_20746:
        /* <DEDUP_REMOVED lines=44> */
.L_x_20745:
[----:B------:R-:W-:Y:S05]  /*1c0b0*/  BSYNC B1 ;  /* 0x0000000000017941 */ /* 0x000fea0003800000 */
.L_x_20744:
        /* <DEDUP_REMOVED lines=9> */
.L_x_20740:
        /* <DEDUP_REMOVED lines=12> */
.L_x_20749:
[----:B------:R-:W-:Y:S02]  /*1c210*/  IMAD.MOV.U32 R241, RZ, RZ, R244 ;  /* 0x000000fffff17224 */ /* 0x000fe400078e00f4 */
.L_x_20750:
[----:B------:R-:W-:Y:S05]  /*1c220*/  BSYNC B1 ;  /* 0x0000000000017941 */ /* 0x000fea0003800000 */
.L_x_20748:
        /* <DEDUP_REMOVED lines=16> */
.L_x_20754:
[----:B------:R-:W-:Y:S05]  /*1c330*/  BSYNC B2 ;  /* 0x0000000000027941 */ /* 0x000fea0003800000 */
.L_x_20753:
        /* <DEDUP_REMOVED lines=44> */
.L_x_20752:
[----:B------:R-:W-:Y:S05]  /*1c600*/  BSYNC B1 ;  /* 0x0000000000017941 */ /* 0x000fea0003800000 */
.L_x_20751:
        /* <DEDUP_REMOVED lines=12> */
.L_x_20755:
        /* <DEDUP_REMOVED lines=12> */
.L_x_20758:
[----:B------:R-:W-:Y:S02]  /*1c790*/  IMAD.MOV.U32 R98, RZ, RZ, R244 ;  /* 0x000000ffff627224 */ /* 0x000fe400078e00f4 */
.L_x_20759:
[----:B------:R-:W-:Y:S05]  /*1c7a0*/  BSYNC B1 ;  /* 0x0000000000017941 */ /* 0x000fea0003800000 */
.L_x_20757:
        /* <DEDUP_REMOVED lines=16> */
.L_x_20763:
[----:B------:R-:W-:Y:S05]  /*1c8b0*/  BSYNC B2 ;  /* 0x0000000000027941 */ /* 0x000fea0003800000 */
.L_x_20762:
        /* <DEDUP_REMOVED lines=44> */
.L_x_20761:
[----:B------:R-:W-:Y:S05]  /*1cb80*/  BSYNC B1 ;  /* 0x0000000000017941 */ /* 0x000fea0003800000 */
.L_x_20760:
        /* <DEDUP_REMOVED lines=9> */
.L_x_20756:
        /* <DEDUP_REMOVED lines=12> */
.L_x_20765:
[----:B------:R-:W-:Y:S02]  /*1cce0*/  IMAD.MOV.U32 R241, RZ, RZ, R244 ;  /* 0x000000fffff17224 */ /* 0x000fe400078e00f4 */
.L_x_20766:
[----:B------:R-:W-:Y:S05]  /*1ccf0*/  BSYNC B1 ;  /* 0x0000000000017941 */ /* 0x000fea0003800000 */
.L_x_20764:
        /* <DEDUP_REMOVED lines=16> */
.L_x_20770:
[----:B------:R-:W-:Y:S05]  /*1ce00*/  BSYNC B2 ;  /* 0x0000000000027941 */ /* 0x000fea0003800000 */
.L_x_20769:
        /* <DEDUP_REMOVED lines=44> */
.L_x_20768:
[----:B------:R-:W-:Y:S05]  /*1d0d0*/  BSYNC B1 ;  /* 0x0000000000017941 */ /* 0x000fea0003800000 */
.L_x_20767:
        /* <DEDUP_REMOVED lines=12> */
.L_x_20771:
        /* <DEDUP_REMOVED lines=12> */
.L_x_20774:
[----:B------:R-:W-:Y:S02]  /*1d260*/  MOV R241, R244 ;  /* 0x000000f400f17202 */ /* 0x000fe40000000f00 */
.L_x_20775:
[----:B------:R-:W-:Y:S05]  /*1d270*/  BSYNC B1 ;  /* 0x0000000000017941 */ /* 0x000fea0003800000 */
.L_x_20773:
        /* <DEDUP_REMOVED lines=16> */
.L_x_20779:
[----:B------:R-:W-:Y:S05]  /*1d380*/  BSYNC B2 ;  /* 0x0000000000027941 */ /* 0x000fea0003800000 */
.L_x_20778:
        /* <DEDUP_REMOVED lines=44> */
.L_x_20777:
[----:B------:R-:W-:Y:S05]  /*1d650*/  BSYNC B1 ;  /* 0x0000000000017941 */ /* 0x000fea0003800000 */
.L_x_20776:
        /* <DEDUP_REMOVED lines=9> */
.L_x_20772:
        /* <DEDUP_REMOVED lines=12> */
.L_x_20781:
[----:B------:R-:W-:Y:S02]  /*1d7b0*/  IMAD.MOV.U32 R241, RZ, RZ, R244 ;  /* 0x000000fffff17224 */ /* 0x000fe400078e00f4 */
.L_x_20782:
[----:B------:R-:W-:Y:S05]  /*1d7c0*/  BSYNC B1 ;  /* 0x0000000000017941 */ /* 0x000fea0003800000 */
.L_x_20780:
        /* <DEDUP_REMOVED lines=16> */
.L_x_20786:
[----:B------:R-:W-:Y:S05]  /*1d8d0*/  BSYNC B2 ;  /* 0x0000000000027941 */ /* 0x000fea0003800000 */
.L_x_20785:
        /* <DEDUP_REMOVED lines=44> */
.L_x_20784:
[----:B------:R-:W-:Y:S05]  /*1dba0*/  BSYNC B1 ;  /* 0x0000000000017941 */ /* 0x000fea0003800000 */
.L_x_20783:
        /* <DEDUP_REMOVED lines=12> */
.L_x_20787:
        /* <DEDUP_REMOVED lines=12> */
.L_x_20790:
[----:B------:R-:W-:Y:S02]  /*1dd30*/  IMAD.MOV.U32 R246, RZ, RZ, R244 ;  /* 0x000000fffff67224 */ /* 0x000fe400078e00f4 */
.L_x_20791:
[----:B------:R-:W-:Y:S05]  /*1dd40*/  BSYNC B1 ;  /* 0x0000000000017941 */ /* 0x000fea0003800000 */
.L_x_20789:
        /* <DEDUP_REMOVED lines=16> */
.L_x_20795:
[----:B------:R-:W-:Y:S05]  /*1de50*/  BSYNC B2 ;  /* 0x0000000000027941 */ /* 0x000fea0003800000 */
.L_x_20794:
        /* <DEDUP_REMOVED lines=44> */
.L_x_20793:
[----:B------:R-:W-:Y:S05]  /*1e120*/  BSYNC B1 ;  /* 0x0000000000017941 */ /* 0x000fea0003800000 */
.L_x_20792:
        /* <DEDUP_REMOVED lines=9> */
.L_x_20788:
        /* <DEDUP_REMOVED lines=51> */
.L_x_20667:
[----:B------:R-:W-:Y:S05]  /*1e4f0*/  BSYNC B0 ;  /* 0x0000000000007941 */ /* 0x000fea0003800000 */
.L_x_20666:
        /* <DEDUP_REMOVED lines=52> */
.L_x_20810:
        /* <DEDUP_REMOVED lines=102> */
.L_x_20811:
        /* <DEDUP_REMOVED lines=25> */
[----:B------:R-:W2:Y:S08]  /*1f030*/  I2F R102, R104 ;  /* 0x0000006800667306 */ /* 0x000eb00000201400 */
[----:B--2---:R-:W2:Y:S01]  /*1f040*/  MUFU.RCP R106, R102 ;  /* 0x00000066006a7308 */ /* 0x004ea20000001000 */
        /* <DEDUP_REMOVED lines=41> */
[----:B-1----:R-:W-:-:S05]  /*1f2e0*/  MOV R247, UR27 ;  /* 0x0000001b00f77c02 */ /* 0x002fca0008000f00 */
        /* <DEDUP_REMOVED lines=36> */
[----:B------:R-:W-:Y:S01]  /*1f530*/  FFMA.FTZ R248, R24, R248, R17 ;  /* 0x000000f818f87223 */ /* 0x000fe20000010011 */
[----:B------:R-:W-:Y:S01]  /*1f540*/  F2FP.PACK_AB R107, R252, R107 ;  /* 0x0000006bfc6b723e */ /* 0x000fe200000000ff */
[----:B------:R-:W-:Y:S02]  /*1f550*/  FFMA.FTZ R252, R22, R249, R15 ;  /* 0x000000f916fc7223 */ /* 0x000fe4000001000f */
[----:B------:R-:W-:Y:S02]  /*1f560*/  FFMA.FTZ R249, R25, R246, R16 ;  /* 0x000000f619f97223 */ /* 0x000fe40000010010 */
[----:B0-----:R-:W-:-:S03]  /*1f570*/  FFMA.FTZ R101, R21, R251, R12 ;  /* 0x000000fb15657223 */ /* 0x001fc6000001000c */
[----:B------:R-:W-:Y:S01]  /*1f580*/  F2FP.PACK_AB R104, R249, R248 ;  /* 0x000000f8f968723e */ /* 0x000fe200000000ff */
[----:B------:R-:W-:Y:S01]  /*1f590*/  FFMA.FTZ R251, R23, R106, R14 ;  /* 0x0000006a17fb7223 */ /* 0x000fe2000001000e */
[----:B------:R-:W-:Y:S01]  /*1f5a0*/  F2FP.PACK_AB R106, R101, R250 ;  /* 0x000000fa656a723e */ /* 0x000fe200000000ff */
[----:B------:R-:W-:-:S03]  /*1f5b0*/  IMAD.WIDE.U32 R100, R236, R247, c[0x0][0x210] ;  /* 0x00008400ec647625 */ /* 0x000fc600078e00f7 */
[----:B------:R-:W-:Y:S02]  /*1f5c0*/  F2FP.PACK_AB R105, R251, R252 ;  /* 0x000000fcfb69723e */ /* 0x000fe400000000ff */
[----:B------:R-:W-:-:S03]  /*1f5d0*/  IADD3 R236, R236, 0x80, RZ ;  /* 0x00000080ecec7810 */ /* 0x000fc60007ffe0ff */
[----:B------:R0:W-:Y:S04]  /*1f5e0*/  STG.E.128 [R100.64], R104 ;  /* 0x0000006864007986 */ /* 0x0001e8000c101d06 */
.L_x_20799:
[----:B--2---:R-:W-:Y:S05]  /*1f5f0*/  BSYNC B0 ;  /* 0x0000000000007941 */ /* 0x004fea0003800000 */
.L_x_20798:
[----:B------:R-:W-:Y:S01]  /*1f600*/  LOP3.LUT P0, RZ, R43, 0x200, RZ, 0xc0, !PT ;  /* 0x000002002bff7812 */ /* 0x000fe2000780c0ff */
[----:B------:R-:W-:-:S12]  /*1f610*/  BSSY B0, `(.L_x_20800) ;  /* 0x0000030000007945 */ /* 0x000fd80003800000 */
[----:B------:R-:W-:Y:S05]  /*1f620*/  @!P0 BRA `(.L_x_20801) ;  /* 0x000002e000008947 */ /* 0x000fea0003800000 */
[----:B------:R-:W-:Y:S02]  /*1f630*/  FADD.FTZ R248, R68, -UR28 ;  /* 0x8000001c44f87e21 */ /* 0x000fe40008010000 */
[----:B------:R-:W-:Y:S02]  /*1f640*/  FADD.FTZ R246, R69, -UR28 ;  /* 0x8000001c45f67e21 */ /* 0x000fe40008010000 */
[----:B------:R-:W-:Y:S02]  /*1f650*/  FADD.FTZ R249, R70, -UR28 ;  /* 0x8000001c46f97e21 */ /* 0x000fe40008010000 */
[----:B0-----:R-:W-:Y:S02]  /*1f660*/  FADD.FTZ R106, R71, -UR28 ;  /* 0x8000001c476a7e21 */ /* 0x001fe40008010000 */
        /* <DEDUP_REMOVED lines=42> */
.L_x_20801:
[----:B------:R-:W-:Y:S05]  /*1f910*/  BSYNC B0 ;  /* 0x0000000000007941 */ /* 0x000fea0003800000 */
.L_x_20800:
        /* <DEDUP_REMOVED lines=49> */
.L_x_20803:
[----:B------:R-:W-:Y:S05]  /*1fc30*/  BSYNC B0 ;  /* 0x0000000000007941 */ /* 0x000fea0003800000 */
.L_x_20802:
        /* <DEDUP_REMOVED lines=49> */
.L_x_20805:
[----:B------:R-:W-:Y:S05]  /*1ff50*/  BSYNC B0 ;  /* 0x0000000000007941 */ /* 0x000fea0003800000 */
.L_x_20804:
        /* <DEDUP_REMOVED lines=46> */
[----:B------:R-:W-:-:S05]  /*20240*/  F2FP.PACK_AB R105, R251, R252 ;  /* 0x000000fcfb69723e */ /* 0x000fca00000000ff */
[----:B------:R0:W-:Y:S02]  /*20250*/  STG.E.128 [R100.64], R104 ;  /* 0x0000006864007986 */ /* 0x0001e4000c101d06 */
.L_x_20807:
[----:B------:R-:W-:Y:S05]  /*20260*/  BSYNC B0 ;  /* 0x0000000000007941 */ /* 0x000fea0003800000 */
.L_x_20806:
[----:B------:R-:W-:Y:S02]  /*20270*/  IADD3 R42, R42, c[0x0][0x160], RZ ;  /* 0x000058002a2a7a10 */ /* 0x000fe40007ffe0ff */
[----:B------:R-:W-:Y:S02]  /*20280*/  LOP3.LUT P1, RZ, R237, 0xff, RZ, 0xc0, !PT ;  /* 0x000000ffedff7812 */ /* 0x000fe4000782c0ff */
[----:B------:R-:W-:Y:S02]  /*20290*/  ISETP.GE.AND P0, PT, R42, c[0x0][0x164], PT ;  /* 0x000059002a007a0c */ /* 0x000fe40003f06270 */
[----:B------:R-:W-:-:S11]  /*202a0*/  SEL R237, RZ, 0x1, P1 ;  /* 0x00000001ffed7807 */ /* 0x000fd60000800000 */
[----:B0-----:R-:W-:Y:S01]  /*202b0*/  @P0 CALL.REL.NOINC `(.L_x_20808) ;  /* 0x0000001000000944 */ /* 0x001fe20003c00000 */
[----:B------:R-:W-:Y:S05]  /*202c0*/  BRA `(.L_x_20809) ;  /* 0xfffe177000007947 */ /* 0x000fea000383ffff */
.L_x_20808:
[----:B------:R-:W-:Y:S05]  /*202d0*/  EXIT ;  /* 0x000000000000794d */ /* 0x000fea0003800000 */
.L_x_20796:
[----:B------:R-:W-:Y:S01]  /*202e0*/  IMAD.MOV.U32 R107, RZ, RZ, 0x1 ;  /* 0x00000001ff6b7424 */ /* 0x000fe200078e00ff */
[----:B------:R-:W-:Y:S01]  /*202f0*/  MOV R106, 0xffffffff ;  /* 0xffffffff006a7802 */ /* 0x000fe20000000f00 */
[----:B------:R-:W-:Y:S01]  /*20300*/  IMAD.MOV.U32 R105, RZ, RZ, 0x1f ;  /* 0x0000001fff697424 */ /* 0x000fe200078e00ff */
[----:B------:R-:W-:Y:S02]  /*20310*/  MOV R102, 0x20330 ;  /* 0x0002033000667802 */ /* 0x000fe40000000f00 */
[----:B------:R-:W-:Y:S05]  /*20320*/  CALL.REL.NOINC `($__internal_52_$__cuda_sm70_shflsync_bfly_p) ;  /* 0x000008c000007944 */ /* 0x000fea0003c00000 */
[----:B01----:R-:W-:Y:S05]  /*20330*/  BRA `(.L_x_20810) ;  /* 0xffffe50000007947 */ /* 0x003fea000383ffff */
.L_x_20797:
[----:B------:R-:W-:Y:S01]  /*20340*/  IMAD.MOV.U32 R107, RZ, RZ, 0x2 ;  /* 0x00000002ff6b7424 */ /* 0x000fe200078e00ff */
[----:B------:R-:W-:Y:S01]  /*20350*/  MOV R102, 0x20390 ;  /* 0x0002039000667802 */ /* 0x000fe20000000f00 */
[----:B------:R-:W-:Y:S02]  /*20360*/  IMAD.MOV.U32 R105, RZ, RZ, 0x1f ;  /* 0x0000001fff697424 */ /* 0x000fe400078e00ff */
[----:B------:R-:W-:Y:S02]  /*20370*/  IMAD.MOV.U32 R106, RZ, RZ, -0x1 ;  /* 0xffffffffff6a7424 */ /* 0x000fe400078e00ff */
[----:B------:R-:W-:Y:S05]  /*20380*/  CALL.REL.NOINC `($__internal_52_$__cuda_sm70_shflsync_bfly_p) ;  /* 0x0000086000007944 */ /* 0x000fea0003c00000 */
[----:B01----:R-:W-:Y:S01]  /*20390*/  FADD.FTZ R101, R101, R106 ;  /* 0x0000006a65657221 */ /* 0x003fe20000010000 */
[----:B------:R-:W-:Y:S01]  /*203a0*/  MOV R102, 0x203f0 ;  /* 0x000203f000667802 */ /* 0x000fe20000000f00 */
[----:B------:R-:W-:Y:S02]  /*203b0*/  IMAD.MOV.U32 R107, RZ, RZ, 0x4 ;  /* 0x00000004ff6b7424 */ /* 0x000fe400078e00ff */
[----:B------:R-:W-:-:S02]  /*203c0*/  IMAD.MOV.U32 R105, RZ, RZ, 0x1f ;  /* 0x0000001fff697424 */ /* 0x000fc400078e00ff */
[----:B------:R-:W-:Y:S02]  /*203d0*/  IMAD.MOV.U32 R106, RZ, RZ, -0x1 ;  /* 0xffffffffff6a7424 */ /* 0x000fe400078e00ff */
[----:B------:R-:W-:Y:S05]  /*203e0*/  CALL.REL.NOINC `($__internal_52_$__cuda_sm70_shflsync_bfly_p) ;  /* 0x0000080000007944 */ /* 0x000fea0003c00000 */
[----:B0-----:R-:W-:Y:S01]  /*203f0*/  HFMA2.MMA R105, -RZ, RZ, 0, 1.847743988037109375e-06 ;  /* 0x0000001fff697435 */ /* 0x001fe200000001ff */
[----:B-1----:R-:W-:Y:S01]  /*20400*/  FADD.FTZ R101, R101, R106 ;  /* 0x0000006a65657221 */ /* 0x002fe20000010000 */
[----:B------:R-:W-:Y:S01]  /*20410*/  MOV R102, 0x20450 ;  /* 0x0002045000667802 */ /* 0x000fe20000000f00 */
[----:B------:R-:W-:Y:S02]  /*20420*/  IMAD.MOV.U32 R107, RZ, RZ, 0x8 ;  /* 0x00000008ff6b7424 */ /* 0x000fe400078e00ff */
[----:B------:R-:W-:Y:S02]  /*20430*/  IMAD.MOV.U32 R106, RZ, RZ, -0x1 ;  /* 0xffffffffff6a7424 */ /* 0x000fe400078e00ff */
[----:B------:R-:W-:Y:S05]  /*20440*/  CALL.REL.NOINC `($__internal_52_$__cuda_sm70_shflsync_bfly_p) ;  /* 0x000007a000007944 */ /* 0x000fea0003c00000 */
[----:B01----:R-:W-:Y:S01]  /*20450*/  FADD.FTZ R101, R101, R106 ;  /* 0x0000006a65657221 */ /* 0x003fe20000010000 */
[----:B------:R-:W-:Y:S01]  /*20460*/  MOV R102, 0x204b0 ;  /* 0x000204b000667802 */ /* 0x000fe20000000f00 */
[----:B------:R-:W-:Y:S02]  /*20470*/  IMAD.MOV.U32 R107, RZ, RZ, 0x10 ;  /* 0x00000010ff6b7424 */ /* 0x000fe400078e00ff */
[----:B------:R-:W-:Y:S02]  /*20480*/  IMAD.MOV.U32 R105, RZ, RZ, 0x1f ;  /* 0x0000001fff697424 */ /* 0x000fe400078e00ff */
[----:B------:R-:W-:-:S02]  /*20490*/  IMAD.MOV.U32 R106, RZ, RZ, -0x1 ;  /* 0xffffffffff6a7424 */ /* 0x000fc400078e00ff */
[----:B------:R-:W-:Y:S05]  /*204a0*/  CALL.REL.NOINC `($__internal_52_$__cuda_sm70_shflsync_bfly_p) ;  /* 0x0000074000007944 */ /* 0x000fea0003c00000 */
        /* <DEDUP_REMOVED lines=88> */
[----:B------:R-:W-:Y:S05]  /*20a30*/  CALL.REL.NOINC `($__internal_52_$__cuda_sm70_shflsync_bfly_p) ;  /* 0x000001b000007944 */ /* 0x000fea0003c00000 */
[----:B01----:R-:W-:Y:S01]  /*20a40*/  FADD.FTZ R101, R101, R106 ;  /* 0x0000006a65657221 */ /* 0x003fe20000010000 */
[----:B------:R-:W-:Y:S01]  /*20a50*/  MOV R107, 0x2 ;  /* 0x00000002006b7802 */ /* 0x000fe20000000f00 */
[----:B------:R-:W-:Y:S01]  /*20a60*/  IMAD.MOV.U32 R105, RZ, RZ, 0x1f ;  /* 0x0000001fff697424 */ /* 0x000fe200078e00ff */
[----:B------:R-:W-:Y:S01]  /*20a70*/  MOV R102, 0x20aa0 ;  /* 0x00020aa000667802 */ /* 0x000fe20000000f00 */
        /* <DEDUP_REMOVED lines=8> */
[----:B01----:R-:W-:Y:S01]  /*20b00*/  FADD.FTZ R101, R101, R106 ;  /* 0x0000006a65657221 */ /* 0x003fe20000010000 */
[----:B------:R-:W-:Y:S01]  /*20b10*/  MOV R106, 0xffffffff ;  /* 0xffffffff006a7802 */ /* 0x000fe20000000f00 */
[----:B------:R-:W-:Y:S01]  /*20b20*/  IMAD.MOV.U32 R107, RZ, RZ, 0x8 ;  /* 0x00000008ff6b7424 */ /* 0x000fe200078e00ff */
[----:B------:R-:W-:Y:S01]  /*20b30*/  MOV R102, 0x20b60 ;  /* 0x00020b6000667802 */ /* 0x000fe20000000f00 */
[----:B------:R-:W-:-:S02]  /*20b40*/  IMAD.MOV.U32 R105, RZ, RZ, 0x1f ;  /* 0x0000001fff697424 */ /* 0x000fc400078e00ff */
[----:B------:R-:W-:Y:S05]  /*20b50*/  CALL.REL.NOINC `($__internal_52_$__cuda_sm70_shflsync_bfly_p) ;  /* 0x0000009000007944 */ /* 0x000fea0003c00000 */
[----:B-1----:R-:W-:Y:S01]  /*20b60*/  FADD.FTZ R246, R101, R106 ;  /* 0x0000006a65f67221 */ /* 0x002fe20000010000 */
[----:B------:R-:W-:Y:S01]  /*20b70*/  MOV R102, 0x20bd0 ;  /* 0x00020bd000667802 */ /* 0x000fe20000000f00 */
[----:B0-----:R-:W-:-:S02]  /*20b80*/  IMAD.MOV.U32 R107, RZ, RZ, 0x10 ;  /* 0x00000010ff6b7424 */ /* 0x001fc400078e00ff */
[----:B------:R-:W-:Y:S02]  /*20b90*/  IMAD.MOV.U32 R105, RZ, RZ, 0x1f ;  /* 0x0000001fff697424 */ /* 0x000fe400078e00ff */
[----:B------:R-:W-:Y:S02]  /*20ba0*/  IMAD.MOV.U32 R106, RZ, RZ, -0x1 ;  /* 0xffffffffff6a7424 */ /* 0x000fe400078e00ff */
[----:B------:R-:W-:Y:S02]  /*20bb0*/  IMAD.MOV.U32 R101, RZ, RZ, R246 ;  /* 0x000000ffff657224 */ /* 0x000fe400078e00f6 */
[----:B------:R-:W-:Y:S05]  /*20bc0*/  CALL.REL.NOINC `($__internal_52_$__cuda_sm70_shflsync_bfly_p) ;  /* 0x0000002000007944 */ /* 0x000fea0003c00000 */
[----:B01----:R-:W-:Y:S01]  /*20bd0*/  IMAD.MOV.U32 R105, RZ, RZ, R106 ;  /* 0x000000ffff697224 */ /* 0x003fe200078e006a */
[----:B------:R-:W-:Y:S05]  /*20be0*/  BRA `(.L_x_20811) ;  /* 0xffffe2b000007947 */ /* 0x000fea000383ffff */
        .weak           $__internal_52_$__cuda_sm70_shflsync_bfly_p
        .type           $__internal_52_$__cuda_sm70_shflsync_bfly_p,@function
        .size           $__internal_52_$__cuda_sm70_shflsync_bfly_p,(.L_x_32992 - $__internal_52_$__cuda_sm70_shflsync_bfly_p)
$__internal_52_$__cuda_sm70_shflsync_bfly_p:
[----:B------:R-:W-:Y:S01]  /*20bf0*/  IMAD.MOV.U32 R103, RZ, RZ, 0x0 ;  /* 0x00000000ff677424 */ /* 0x000fe200078e00ff */
[----:B------:R-:W-:Y:S04]  /*20c00*/  WARPSYNC R106 ;  /* 0x0000006a00007348 */ /* 0x000fe80003800000 */
[----:B------:R0:W1:Y:S01]  /*20c10*/  SHFL.BFLY PT, R106, R101, R107, R105 ;  /* 0x0c00006b656a7389 */ /* 0x00006200000e0069 */
[----:B------:R-:W-:Y:S05]  /*20c20*/  RET.REL.NODEC R102 `(_ZN10layer_norm31ln_parallel_residual_fwd_kernelINS_13Kernel_traitsI6__halfS2_fS2_fjLj5120ELj1ELj1ELj4ELj16ENS_18Kernel_traits_baseILj5120ES2_S2_fS2_fjLj128EEEEELb1ELb0ELb0EEEvNS_9FwdParamsE) ;  /* 0xfffdf3d066007950 */ /* 0x000fea0003c3ffff */
.L_x_20812:
        /* <DEDUP_REMOVED lines=13> */
.L_x_32992:


//--------------------- .text._ZN10layer_norm31ln_parallel_residual_fwd_kernelINS_13Kernel_traitsI6__halfS2_fS2_fjLj5120ELj1ELj1ELj4ELj16ENS_18Kernel_traits_baseILj5120ES2_S2_fS2_fjLj128EEEEELb1ELb0ELb1EEEvNS_9FwdParamsE --------------------------
	.section	.text._ZN10layer_norm31ln_parallel_residual_fwd_kernelINS_13Kernel_traitsI6__halfS2_fS2_fjLj5120ELj1ELj1ELj4ELj16ENS_18Kernel_traits_baseILj5120ES2_S2_fS2_fjLj128EEEEELb1ELb0ELb1EEEvNS_9FwdParamsE,"ax",@progbits
	.sectioninfo	@"SHI_REGISTERS=249"
	.align	128
        .global         _ZN10layer_norm31ln_parallel_residual_fwd_kernelINS_13Kernel_traitsI6__halfS2_fS2_fjLj5120ELj1ELj1ELj4ELj16ENS_18Kernel_traits_baseILj5120ES2_S2_fS2_fjLj128EEEEELb1ELb0ELb1EEEvNS_9FwdParamsE
        .type           _ZN10layer_norm31ln_parallel_residual_fwd_kernelINS_13Kernel_traitsI6__halfS2_fS2_fjLj5120ELj1ELj1ELj4ELj16ENS_18Kernel_traits_baseILj5120ES2_S2_fS2_fjLj128EEEEELb1ELb0ELb1EEEvNS_9FwdParamsE,@function
        .size           _ZN10layer_norm31ln_parallel_residual_fwd_kernelINS_13Kernel_traitsI6__halfS2_fS2_fjLj5120ELj1ELj1ELj4ELj16ENS_18Kernel_traits_baseILj5120ES2_S2_fS2_fjLj128EEEEELb1ELb0ELb1EEEvNS_9FwdParamsE,(.L_x_32993 - _ZN10layer_norm31ln_parallel_residual_fwd_kernelINS_13Kernel_traitsI6__halfS2_fS2_fjLj5120ELj1ELj1ELj4ELj16ENS_18Kernel_traits_baseILj5120ES2_S2_fS2_fjLj128EEEEELb1ELb0ELb1EEEvNS_9FwdParamsE)
        .other          _ZN10layer_norm31ln_parallel_residual_fwd_kernelINS_13Kernel_traitsI6__halfS2_fS2_fjLj5120ELj1ELj1ELj4ELj16ENS_18Kernel_traits_baseILj5120ES2_S2_fS2_fjLj128EEEEELb1ELb0ELb1EEEvNS_9FwdParamsE,@"STO_CUDA_ENTRY STV_DEFAULT"
_ZN10layer_norm31ln_parallel_residual_fwd_kernelINS_13Kernel_traitsI6__halfS2_fS2_fjLj5120ELj1ELj1ELj4ELj16ENS_18Kernel_traits_baseILj5120ES2_S2_fS2_fjLj128EEEEELb1ELb0ELb1EEEvNS_9FwdParamsE:
.text._ZN10layer_norm31ln_parallel_residual_fwd_kernelINS_13Kernel_traitsI6__halfS2_fS2_fjLj5120ELj1ELj1ELj4ELj16ENS_18Kernel_traits_baseILj5120ES2_S2_fS2_fjLj128EEEEELb1ELb0ELb1EEEvNS_9FwdParamsE:
[----:B------:R-:W-:Y:S02]  /*0000*/  IMAD.MOV.U32 R1, RZ, RZ, c[0x0][0x28] ;  /* 0x00000a00ff017624 */ /* 0x000fe400078e00ff */
[----:B------:R-:W-:Y:S01]  /*0010*/  ULDC.U8 UR4, c[0x0][0x244] ;  /* 0x0000910000047ab9 */ /* 0x000fe20000000000 */
[----:B------:R-:W-:Y:S01]  /*0020*/  IMAD.MOV.U32 R200, RZ, RZ, c[0x0][0x238] ;  /* 0x00008e00ffc87624 */ /* 0x000fe200078e00ff */
[----:B------:R-:W-:Y:S01]  /*0030*/  ISETP.NE.AND P1, PT, RZ, UR4, PT ;  /* 0x00000004ff007c0c */ /* 0x000fe2000bf25270 */
[----:B------:R-:W-:Y:S01]  /*0040*/  ULDC.64 UR4, c[0x0][0x230] ;  /* 0x00008c0000047ab9 */ /* 0x000fe20000000a00 */
[----:B------:R-:W-:Y:S01]  /*0050*/  MOV R201, c[0x0][0x23c] ;  /* 0x00008f0000c97a02 */ /* 0x000fe20000000f00 */
[----:B------:R-:W-:Y:S01]  /*0060*/  ULDC.64 UR6, c[0x0][0x118] ;  /* 0x0000460000067ab9 */ /* 0x000fe20000000a00 */
[----:B------:R-:W-:Y:S02]  /*0070*/  IMAD.U32 R2, RZ, RZ, UR4 ;  /* 0x00000004ff027e24 */ /* 0x000fe4000f8e00ff */
[----:B------:R-:W-:-:S07]  /*0080*/  IMAD.U32 R3, RZ, RZ, UR5 ;  /* 0x00000005ff037e24 */ /* 0x000fce000f8e00ff */
[----:B------:R-:W-:Y:S01]  /*0090*/  @P1 IMAD.MOV.U32 R4, RZ, RZ, R200 ;  /* 0x000000ffff041224 */ /* 0x000fe200078e00c8 */
[----:B------:R-:W2:Y:S01]  /*00a0*/  @P1 LDG.E.64 R2, [R2.64] ;  /* 0x0000000602021981 */ /* 0x000ea2000c1e1b00 */
[----:B------:R-:W-:-:S06]  /*00b0*/  @P1 IMAD.MOV.U32 R5, RZ, RZ, R201 ;  /* 0x000000ffff051224 */ /* 0x000fcc00078e00c9 */
[----:B------:R-:W3:Y:S01]  /*00c0*/  @P1 LDG.E.64 R4, [R4.64] ;  /* 0x0000000604041981 */ /* 0x000ee2000c1e1b00 */
[----:B------:R-:W-:Y:S01]  /*00d0*/  ISETP.NE.U32.AND P0, PT, RZ, c[0x0][0x218], PT ;  /* 0x00008600ff007a0c */ /* 0x000fe20003f05070 */
[----:B------:R-:W-:Y:S02]  /*00e0*/  IMAD.MOV.U32 R21, RZ, RZ, 0x10 ;  /* 0x00000010ff157424 */ /* 0x000fe400078e00ff */
[----:B------:R-:W0:Y:S01]  /*00f0*/  S2R R180, SR_TID.X ;  /* 0x0000000000b47919 */ /* 0x000e220000002100 */
[----:B------:R-:W-:Y:S02]  /*0100*/  ISETP.NE.AND.EX P0, PT, RZ, c[0x0][0x21c], PT, P0 ;  /* 0x00008700ff007a0c */ /* 0x000fe40003f05300 */
[----:B0-----:R-:W-:-:S04]  /*0110*/  LOP3.LUT R0, R180, 0x7f, RZ, 0xc0, !PT ;  /* 0x0000007fb4007812 */ /* 0x001fc800078ec0ff */
[C---:B------:R-:W-:Y:S01]  /*0120*/  SHF.L.U32 R14, R0.reuse, 0x4, RZ ;  /* 0x00000004000e7819 */ /* 0x040fe200000006ff */
[----:B------:R-:W-:-:S06]  /*0130*/  IMAD.WIDE.U32 R60, R0, R21, c[0x0][0x218] ;  /* 0x00008600003c7625 */ /* 0x000fcc00078e0015 */
[----:B------:R0:W5:Y:S04]  /*0140*/  @P0 LDG.E.128 R8, [R60.64] ;  /* 0x000000063c080981 */ /* 0x000168000c1e1d00 */
[----:B------:R0:W5:Y:S04]  /*0150*/  @P0 LDG.E.128 R16, [R60.64+0x800] ;  /* 0x000800063c100981 */ /* 0x000168000c1e1d00 */
[----:B------:R0:W5:Y:S04]  /*0160*/  @P0 LDG.E.128 R24, [R60.64+0x1000] ;  /* 0x001000063c180981 */ /* 0x000168000c1e1d00 */
[----:B------:R0:W5:Y:S04]  /*0170*/  @P0 LDG.E.128 R32, [R60.64+0x1800] ;  /* 0x001800063c200981 */ /* 0x000168000c1e1d00 */
[----:B------:R-:W1:Y:S04]  /*0180*/  S2R R15, SR_CTAID.X ;  /* 0x00000000000f7919 */ /* 0x000e680000002500 */
[----:B0-----:R-:W5:Y:S01]  /*0190*/  @P0 LDG.E.128 R60, [R60.64+0x2000] ;  /* 0x002000063c3c0981 */ /* 0x001f62000c1e1d00 */
[----:B--2---:R0:W2:Y:S01]  /*01a0*/  @P1 R2UR UR4, R2 ;  /* 0x00000000020413c2 */ /* 0x0040a200000e0000 */
[----:B---3--:R-:W-:-:S07]  /*01b0*/  @P1 IADD3 R200, P2, R4, c[0x0][0x240], RZ ;  /* 0x0000900004c81a10 */ /* 0x008fce0007f5e0ff */
[----:B------:R0:W3:Y:S01]  /*01c0*/  @P1 R2UR UR5, R3 ;  /* 0x00000000030513c2 */ /* 0x0000e200000e0000 */
[----:B------:R-:W-:Y:S01]  /*01d0*/  @P1 IMAD.X R201, RZ, RZ, R5, P2 ;  /* 0x000000ffffc91224 */ /* 0x000fe200010e0605 */
[----:B------:R-:W-:-:S04]  /*01e0*/  ISETP.NE.U32.AND P1, PT, RZ, c[0x0][0x220], PT ;  /* 0x00008800ff007a0c */ /* 0x000fc80003f25070 */
[----:B------:R-:W-:Y:S02]  /*01f0*/  ISETP.NE.AND.EX P1, PT, RZ, c[0x0][0x224], PT, P1 ;  /* 0x00008900ff007a0c */ /* 0x000fe40003f25310 */
[----:B------:R-:W-:-:S05]  /*0200*/  IADD3 R44, P2, R14, c[0x0][0x220], RZ ;  /* 0x000088000e2c7a10 */ /* 0x000fca0007f5e0ff */
[----:B------:R-:W-:-:S06]  /*0210*/  IMAD.X R45, RZ, RZ, c[0x0][0x224], P2 ;  /* 0x00008900ff2d7624 */ /* 0x000fcc00010e06ff */
[----:B------:R-:W-:Y:S01]  /*0220*/  @P1 IMAD.WIDE.U32 R40, R0, R21, c[0x0][0x220] ;  /* 0x0000880000281625 */ /* 0x000fe200078e0015 */
[----:B------:R4:W5:Y:S04]  /*0230*/  @P1 LDG.E.128 R56, [R44.64] ;  /* 0x000000062c381981 */ /* 0x000968000c1e1d00 */
[----:B------:R4:W5:Y:S04]  /*0240*/  @P1 LDG.E.128 R52, [R44.64+0x800] ;  /* 0x000800062c341981 */ /* 0x000968000c1e1d00 */
[----:B------:R4:W5:Y:S04]  /*0250*/  @P1 LDG.E.128 R48, [R44.64+0x1000] ;  /* 0x001000062c301981 */ /* 0x000968000c1e1d00 */
[----:B------:R-:W5:Y:S04]  /*0260*/  @P1 LDG.E.128 R40, [R40.64+0x2000] ;  /* 0x0020000628281981 */ /* 0x000f68000c1e1d00 */
[----:B----4-:R-:W5:Y:S01]  /*0270*/  @P1 LDG.E.128 R44, [R44.64+0x1800] ;  /* 0x001800062c2c1981 */ /* 0x010f62000c1e1d00 */
[----:B-1----:R-:W-:Y:S01]  /*0280*/  IMAD R195, R15, c[0x0][0x0], R180 ;  /* 0x000000000fc37a24 */ /* 0x002fe200078e02b4 */
[----:B------:R-:W-:-:S02]  /*0290*/  SHF.R.U64 R194, R200, 0x2, R201 ;  /* 0x00000002c8c27819 */ /* 0x000fc400000012c9 */
[----:B------:R-:W-:Y:S01]  /*02a0*/  SHF.R.U32.HI R193, RZ, 0x2, R201 ;  /* 0x00000002ffc17819 */ /* 0x000fe200000116c9 */
[----:B------:R-:W-:-:S04]  /*02b0*/  IMAD.WIDE.U32 R4, R195, -0x326172a9, RZ ;  /* 0xcd9e8d57c3047825 */ /* 0x000fc800078e00ff */
[----:B0-----:R-:W-:Y:S01]  /*02c0*/  IMAD.WIDE.U32 R2, R194, -0x2daee0ad, RZ ;  /* 0xd2511f53c2027825 */ /* 0x001fe200078e00ff */
[----:B--2---:R-:W-:Y:S01]  /*02d0*/  LOP3.LUT R6, R5, UR4, R193, 0x96, !PT ;  /* 0x0000000405067c12 */ /* 0x004fe2000f8e96c1 */
[----:B---3--:R-:W-:-:S03]  /*02e0*/  UIADD3 UR10, UR5, -0x4498517b, URZ ;  /* 0xbb67ae85050a7890 */ /* 0x008fc6000fffe03f */
[----:B------:R-:W-:Y:S01]  /*02f0*/  LOP3.LUT R12, R3, UR5, RZ, 0x3c, !PT ;  /* 0x00000005030c7c12 */ /* 0x000fe2000f8e3cff */
[----:B------:R-:W-:Y:S01]  /*0300*/  UIADD3 UR9, UR4, -0x61c88647, URZ ;  /* 0x9e3779b904097890 */ /* 0x000fe2000fffe03f */
[----:B------:R-:W-:-:S04]  /*0310*/  IMAD.WIDE.U32 R6, R6, -0x2daee0ad, RZ ;  /* 0xd2511f5306067825 */ /* 0x000fc800078e00ff */
[----:B------:R-:W-:Y:S01]  /*0320*/  IMAD.WIDE.U32 R12, R12, -0x326172a9, RZ ;  /* 0xcd9e8d570c0c7825 */ /* 0x000fe200078e00ff */
[----:B------:R-:W-:Y:S01]  /*0330*/  LOP3.LUT R5, R7, UR10, R2, 0x96, !PT ;  /* 0x0000000a07057c12 */ /* 0x000fe2000f8e9602 */
[----:B------:R-:W-:-:S03]  /*0340*/  UIADD3 UR11, UR4, 0x3c6ef372, URZ ;  /* 0x3c6ef372040b7890 */ /* 0x000fc6000fffe03f */
[----:B------:R-:W-:Y:S01]  /*0350*/  LOP3.LUT R2, R13, UR9, R4, 0x96, !PT ;  /* 0x000000090d027c12 */ /* 0x000fe2000f8e9604 */
[----:B------:R-:W-:Y:S01]  /*0360*/  UIADD3 UR12, UR5, 0x76cf5d0a, URZ ;  /* 0x76cf5d0a050c7890 */ /* 0x000fe2000fffe03f */
        /* <DEDUP_REMOVED lines=47> */
[----:B------:R-:W-:Y:S01]  /*0660*/  IMAD.WIDE.U32 R12, R0, R21, c[0x0][0x1b0] ;  /* 0x00006c00000c7625 */ /* 0x000fe200078e0015 */
[----:B------:R-:W-:Y:S01]  /*0670*/  @!P0 CS2R R16, SRZ ;  /* 0x0000000000108805 */ /* 0x000fe2000001ff00 */
[----:B------:R-:W-:Y:S01]  /*0680*/  @!P1 CS2R R40, SRZ ;  /* 0x0000000000289805 */ /* 0x000fe2000001ff00 */
[----:B------:R-:W-:Y:S01]  /*0690*/  @!P0 CS2R R18, SRZ ;  /* 0x0000000000128805 */ /* 0x000fe2000001ff00 */
[----:B------:R-:W-:Y:S01]  /*06a0*/  @!P0 CS2R R24, SRZ ;  /* 0x0000000000188805 */ /* 0x000fe2000001ff00 */
[----:B------:R0:W5:Y:S01]  /*06b0*/  LDG.E.128 R124, [R2.64] ;  /* 0x00000006027c7981 */ /* 0x000162000c1e1d00 */
[----:B------:R-:W-:Y:S01]  /*06c0*/  @!P0 CS2R R26, SRZ ;  /* 0x00000000001a8805 */ /* 0x000fe2000001ff00 */
[--C-:B------:R-:W-:Y:S01]  /*06d0*/  HADD2.F32 R4, -RZ, R9.reuse.H0_H0 ;  /* 0x20000009ff047230 */ /* 0x100fe20000004100 */
[----:B------:R-:W-:Y:S01]  /*06e0*/  @!P0 CS2R R32, SRZ ;  /* 0x0000000000208805 */ /* 0x000fe2000001ff00 */
[----:B------:R0:W5:Y:S01]  /*06f0*/  LDG.E.128 R120, [R2.64+0x800] ;  /* 0x0008000602787981 */ /* 0x000162000c1e1d00 */
[----:B------:R-:W-:Y:S01]  /*0700*/  HADD2.F32 R5, -RZ, R9.H1_H1 ;  /* 0x30000009ff057230 */ /* 0x000fe20000004100 */
[----:B------:R-:W-:-:S02]  /*0710*/  @!P0 CS2R R34, SRZ ;  /* 0x0000000000228805 */ /* 0x000fc4000001ff00 */
[----:B------:R0:W5:Y:S01]  /*0720*/  LDG.E.128 R116, [R2.64+0x1000] ;  /* 0x0010000602747981 */ /* 0x000162000c1e1d00 */
[----:B------:R-:W-:-:S03]  /*0730*/  HADD2.F32 R6, -RZ, R10.H0_H0 ;  /* 0x2000000aff067230 */ /* 0x000fc60000004100 */
[----:B------:R0:W5:Y:S01]  /*0740*/  LDG.E.128 R112, [R2.64+0x1800] ;  /* 0x0018000602707981 */ /* 0x000162000c1e1d00 */
[----:B------:R-:W-:-:S03]  /*0750*/  HADD2.F32 R7, -RZ, R10.H1_H1 ;  /* 0x3000000aff077230 */ /* 0x000fc60000004100 */
[----:B------:R0:W5:Y:S01]  /*0760*/  LDG.E.128 R108, [R2.64+0x2000] ;  /* 0x00200006026c7981 */ /* 0x000162000c1e1d00 */
[--C-:B------:R-:W-:Y:S01]  /*0770*/  HADD2.F32 R9, -RZ, R11.reuse.H1_H1 ;  /* 0x3000000bff097230 */ /* 0x100fe20000004100 */
[----:B------:R-:W-:Y:S01]  /*0780*/  @!P0 CS2R R60, SRZ ;  /* 0x00000000003c8805 */ /* 0x000fe2000001ff00 */
[----:B------:R-:W-:Y:S01]  /*0790*/  HADD2.F32 R10, -RZ, R16.H0_H0 ;  /* 0x20000010ff0a7230 */ /* 0x000fe20000004100 */
[----:B------:R1:W5:Y:S01]  /*07a0*/  LDG.E.128 R104, [R12.64] ;  /* 0x000000060c687981 */ /* 0x000362000c1e1d00 */
[----:B------:R-:W-:Y:S01]  /*07b0*/  @!P0 CS2R R62, SRZ ;  /* 0x00000000003e8805 */ /* 0x000fe2000001ff00 */
[----:B------:R-:W-:Y:S01]  /*07c0*/  @!P1 CS2R R56, SRZ ;  /* 0x0000000000389805 */ /* 0x000fe2000001ff00 */
[----:B------:R-:W-:Y:S01]  /*07d0*/  @!P1 CS2R R58, SRZ ;  /* 0x00000000003a9805 */ /* 0x000fe2000001ff00 */
[----:B------:R1:W5:Y:S01]  /*07e0*/  LDG.E.128 R100, [R12.64+0x800] ;  /* 0x000800060c647981 */ /* 0x000362000c1e1d00 */
[--C-:B0-----:R-:W-:Y:S02]  /*07f0*/  HADD2.F32 R2, -RZ, R8.reuse.H0_H0 ;  /* 0x20000008ff027230 */ /* 0x101fe40000004100 */
[----:B------:R-:W-:Y:S01]  /*0800*/  HADD2.F32 R3, -RZ, R8.H1_H1 ;  /* 0x30000008ff037230 */ /* 0x000fe20000004100 */
[----:B------:R1:W5:Y:S01]  /*0810*/  LDG.E.128 R96, [R12.64+0x1000] ;  /* 0x001000060c607981 */ /* 0x000362000c1e1d00 */
[----:B------:R-:W-:Y:S01]  /*0820*/  HADD2.F32 R8, -RZ, R11.H0_H0 ;  /* 0x2000000bff087230 */ /* 0x000fe20000004100 */
[----:B------:R-:W-:Y:S01]  /*0830*/  @!P1 CS2R R52, SRZ ;  /* 0x0000000000349805 */ /* 0x000fe2000001ff00 */
[----:B------:R-:W-:Y:S01]  /*0840*/  HADD2.F32 R11, -RZ, R16.H1_H1 ;  /* 0x30000010ff0b7230 */ /* 0x000fe20000004100 */
[----:B------:R1:W5:Y:S01]  /*0850*/  LDG.E.128 R92, [R12.64+0x1800] ;  /* 0x001800060c5c7981 */ /* 0x000362000c1e1d00 */
[----:B------:R-:W-:Y:S01]  /*0860*/  @!P1 CS2R R54, SRZ ;  /* 0x0000000000369805 */ /* 0x000fe2000001ff00 */
[----:B------:R-:W-:Y:S01]  /*0870*/  @!P1 CS2R R48, SRZ ;  /* 0x0000000000309805 */ /* 0x000fe2000001ff00 */
[----:B------:R-:W-:Y:S01]  /*0880*/  @!P1 CS2R R50, SRZ ;  /* 0x0000000000329805 */ /* 0x000fe2000001ff00 */
[----:B------:R1:W5:Y:S01]  /*0890*/  LDG.E.128 R88, [R12.64+0x2000] ;  /* 0x002000060c587981 */ /* 0x000362000c1e1d00 */
[----:B------:R-:W-:Y:S01]  /*08a0*/  @!P1 CS2R R44, SRZ ;  /* 0x00000000002c9805 */ /* 0x000fe2000001ff00 */
[----:B------:R-:W-:Y:S01]  /*08b0*/  @!P1 CS2R R46, SRZ ;  /* 0x00000000002e9805 */ /* 0x000fe2000001ff00 */
[----:B------:R-:W-:Y:S01]  /*08c0*/  @!P1 CS2R R42, SRZ ;  /* 0x00000000002a9805 */ /* 0x000fe2000001ff00 */
[--C-:B------:R-:W-:Y:S01]  /*08d0*/  HADD2.F32 R166, -RZ, R40.reuse.H0_H0 ;  /* 0x20000028ffa67230 */ /* 0x100fe20000004100 */
[----:B------:R-:W-:Y:S01]  /*08e0*/  UIADD3 UR25, UR4, -0x700cb87f, URZ ;  /* 0x8ff3478104197890 */ /* 0x000fe2000fffe03f */
[----:B------:R-:W-:Y:S01]  /*08f0*/  HADD2.F32 R167, -RZ, R40.H1_H1 ;  /* 0x30000028ffa77230 */ /* 0x000fe20000004100 */
[----:B------:R-:W-:Y:S01]  /*0900*/  UIADD3 UR26, UR5, -0x695add53, URZ ;  /* 0x96a522ad051a7890 */ /* 0x000fe2000fffe03f */
[----:B------:R-:W-:Y:S01]  /*0910*/  HADD2.F32 R168, -RZ, R41.H0_H0 ;  /* 0x20000029ffa87230 */ /* 0x000fe20000004100 */
[----:B------:R-:W-:Y:S01]  /*0920*/  IMAD R177, R177, -0x2daee0ad, RZ ;  /* 0xd2511f53b1b17824 */ /* 0x000fe200078e02ff */
[--C-:B-1----:R-:W-:Y:S01]  /*0930*/  HADD2.F32 R12, -RZ, R17.reuse.H0_H0 ;  /* 0x20000011ff0c7230 */ /* 0x102fe20000004100 */
[----:B------:R-:W-:Y:S01]  /*0940*/  IMAD R178, R178, -0x326172a9, RZ ;  /* 0xcd9e8d57b2b27824 */ /* 0x000fe200078e02ff */
[----:B------:R-:W-:Y:S01]  /*0950*/  HADD2.F32 R13, -RZ, R17.H1_H1 ;  /* 0x30000011ff0d7230 */ /* 0x000fe20000004100 */
        /* <DEDUP_REMOVED lines=74> */
.L_x_21461:
[----:B------:R-:W-:Y:S01]  /*0e00*/  ISETP.NE.U32.AND P0, PT, RZ, c[0x0][0x180], PT ;  /* 0x00006000ff007a0c */ /* 0x000fe20003f05070 */
[----:B------:R-:W-:Y:S01]  /*0e10*/  IMAD R40, R180, c[0x0][0x168], RZ ;  /* 0x00005a00b4287a24 */ /* 0x000fe200078e02ff */
[----:B------:R-:W-:Y:S01]  /*0e20*/  ISETP.NE.U32.AND P1, PT, RZ, c[0x0][0x178], PT ;  /* 0x00005e00ff007a0c */ /* 0x000fe20003f25070 */
[----:B------:R-:W-:Y:S01]  /*0e30*/  HFMA2.MMA R198, -RZ, RZ, 0, 9.5367431640625e-07 ;  /* 0x00000010ffc67435 */ /* 0x000fe200000001ff */
[----:B------:R-:W-:Y:S02]  /*0e40*/  ISETP.NE.AND.EX P0, PT, RZ, c[0x0][0x184], PT, P0 ;  /* 0x00006100ff007a0c */ /* 0x000fe40003f05300 */
[----:B------:R-:W-:Y:S02]  /*0e50*/  SHF.R.S32.HI R41, RZ, 0x1f, R40 ;  /* 0x0000001fff297819 */ /* 0x000fe40000011428 */
[----:B------:R-:W-:-:S02]  /*0e60*/  ISETP.NE.AND.EX P2, PT, RZ, c[0x0][0x17c], PT, P1 ;  /* 0x00005f00ff007a0c */ /* 0x000fc40003f45310 */
[----:B------:R-:W-:Y:S02]  /*0e70*/  LEA.HI R41, R41, R40, RZ, 0x3 ;  /* 0x0000002829297211 */ /* 0x000fe400078f18ff */
[----:B------:R-:W-:Y:S02]  /*0e80*/  LOP3.LUT R196, R196, 0xffffffdf, RZ, 0xc0, !PT ;  /* 0xffffffdfc4c47812 */ /* 0x000fe400078ec0ff */
[----:B------:R-:W-:-:S03]  /*0e90*/  LEA.HI.SX32 R197, R41, R0, 0x1d ;  /* 0x0000000029c57211 */ /* 0x000fc600078feaff */
[----:B------:R-:W-:Y:S02]  /*0ea0*/  @P0 IMAD.MOV.U32 R44, RZ, RZ, 0x20 ;  /* 0x00000020ff2c0424 */ /* 0x000fe400078e00ff */
        /* <DEDUP_REMOVED lines=20> */
.L_x_20814:
[----:B------:R-:W-:Y:S02]  /*0ff0*/  MOV R52, R182 ;  /* 0x000000b600347202 */ /* 0x000fe40000000f00 */
.L_x_20815:
[----:B------:R-:W-:Y:S05]  /*1000*/  BSYNC B0 ;  /* 0x0000000000007941 */ /* 0x000fea0003800000 */
.L_x_20813:
        /* <DEDUP_REMOVED lines=16> */
.L_x_20819:
[----:B------:R-:W-:Y:S05]  /*1110*/  BSYNC B1 ;  /* 0x0000000000017941 */ /* 0x000fea0003800000 */
.L_x_20818:
        /* <DEDUP_REMOVED lines=44> */
.L_x_20817:
[----:B------:R-:W-:Y:S05]  /*13e0*/  BSYNC B0 ;  /* 0x0000000000007941 */ /* 0x000fea0003800000 */
.L_x_20816:
[----:B0-----:R-:W0:Y:S01]  /*13f0*/  I2F.U32 R44, R52 ;  /* 0x00000034002c7306 */ /* 0x001e220000201000 */
        /* <DEDUP_REMOVED lines=17> */
.L_x_20820:
        /* <DEDUP_REMOVED lines=12> */
.L_x_20823:
[----:B------:R-:W-:Y:S02]  /*15d0*/  IMAD.MOV.U32 R51, RZ, RZ, R182 ;  /* 0x000000ffff337224 */ /* 0x000fe400078e00b6 */
.L_x_20824:
[----:B------:R-:W-:Y:S05]  /*15e0*/  BSYNC B0 ;  /* 0x0000000000007941 */ /* 0x000fea0003800000 */
.L_x_20822:
        /* <DEDUP_REMOVED lines=16> */
.L_x_20828:
[----:B------:R-:W-:Y:S05]  /*16f0*/  BSYNC B1 ;  /* 0x0000000000017941 */ /* 0x000fea0003800000 */
.L_x_20827:
        /* <DEDUP_REMOVED lines=43> */
.L_x_20826:
[----:B------:R-:W-:Y:S05]  /*19b0*/  BSYNC B0 ;  /* 0x0000000000007941 */ /* 0x000fea0003800000 */
.L_x_20825:
        /* <DEDUP_REMOVED lines=9> */
.L_x_20821:
        /* <DEDUP_REMOVED lines=12> */
.L_x_20830:
[----:B------:R-:W-:Y:S02]  /*1b10*/  IMAD.MOV.U32 R51, RZ, RZ, R182 ;  /* 0x000000ffff337224 */ /* 0x000fe400078e00b6 */
.L_x_20831:
[----:B------:R-:W-:Y:S05]  /*1b20*/  BSYNC B0 ;  /* 0x0000000000007941 */ /* 0x000fea0003800000 */
.L_x_20829:
        /* <DEDUP_REMOVED lines=16> */
.L_x_20835:
[----:B------:R-:W-:Y:S05]  /*1c30*/  BSYNC B1 ;  /* 0x0000000000017941 */ /* 0x000fea0003800000 */
.L_x_20834:
        /* <DEDUP_REMOVED lines=44> */
.L_x_20833:
[----:B------:R-:W-:Y:S05]  /*1f00*/  BSYNC B0 ;  /* 0x0000000000007941 */ /* 0x000fea0003800000 */
.L_x_20832:
        /* <DEDUP_REMOVED lines=13> */
.L_x_20836:
        /* <DEDUP_REMOVED lines=12> */
.L_x_20839:
[----:B------:R-:W-:Y:S02]  /*20a0*/  IMAD.MOV.U32 R54, RZ, RZ, R182 ;  /* 0x000000ffff367224 */ /* 0x000fe400078e00b6 */
.L_x_20840:
[----:B------:R-:W-:Y:S05]  /*20b0*/  BSYNC B0 ;  /* 0x0000000000007941 */ /* 0x000fea0003800000 */
.L_x_20838:
        /* <DEDUP_REMOVED lines=16> */
.L_x_20844:
[----:B------:R-:W-:Y:S05]  /*21c0*/  BSYNC B1 ;  /* 0x0000000000017941 */ /* 0x000fea0003800000 */
.L_x_20843:
[----:B------:R-:W-:Y:S01]  /*21d0*/  IMAD.HI.U32 R40, R195, -0x326172a9, RZ ;  /* 0xcd9e8d57c3287827 */ /* 0x000fe200078e00ff */
[----:B------:R-:W-:-:S03]  /*21e0*/  LOP3.LUT R44, R44, UR5, R181, 0x96, !PT ;  /* 0x000000052c2c7c12 */ /* 0x000fc6000f8e96b5 */
[----:B------:R-:W-:Y:S01]  /*21f0*/  IMAD R47, R195, -0x326172a9, RZ ;  /* 0xcd9e8d57c32f7824 */ /* 0x000fe200078e02ff */
[----:B------:R-:W-:Y:S01]  /*2200*/  LOP3.LUT R40, R40, UR4, R193, 0x96, !PT ;  /* 0x0000000428287c12 */ /* 0x000fe2000f8e96c1 */
[----:B------:R-:W-:-:S04]  /*2210*/  IMAD.WIDE.U32 R44, R44, -0x326172a9, RZ ;  /* 0xcd9e8d572c2c7825 */ /* 0x000fc800078e00ff */
[----:B------:R-:W-:Y:S01]  /*2220*/  IMAD R53, R194, -0x2daee0ad, RZ ;  /* 0xd2511f53c2357824 */ /* 0x000fe200078e02ff */
        /* <DEDUP_REMOVED lines=38> */
.L_x_20842:
[----:B------:R-:W-:Y:S05]  /*2490*/  BSYNC B0 ;  /* 0x0000000000007941 */ /* 0x000fea0003800000 */
.L_x_20841:
        /* <DEDUP_REMOVED lines=9> */
.L_x_20837:
        /* <DEDUP_REMOVED lines=12> */
.L_x_20846:
[----:B------:R-:W-:Y:S02]  /*25f0*/  IMAD.MOV.U32 R54, RZ, RZ, R182 ;  /* 0x000000ffff367224 */ /* 0x000fe400078e00b6 */
.L_x_20847:
[----:B------:R-:W-:Y:S05]  /*2600*/  BSYNC B0 ;  /* 0x0000000000007941 */ /* 0x000fea0003800000 */
.L_x_20845:
        /* <DEDUP_REMOVED lines=16> */
.L_x_20851:
[----:B------:R-:W-:Y:S05]  /*2710*/  BSYNC B1 ;  /* 0x0000000000017941 */ /* 0x000fea0003800000 */
.L_x_20850:
        /* <DEDUP_REMOVED lines=44> */
.L_x_20849:
[----:B------:R-:W-:Y:S05]  /*29e0*/  BSYNC B0 ;  /* 0x0000000000007941 */ /* 0x000fea0003800000 */
.L_x_20848:
        /* <DEDUP_REMOVED lines=13> */
.L_x_20852:
        /* <DEDUP_REMOVED lines=12> */
.L_x_20855:
[----:B------:R-:W-:Y:S02]  /*2b80*/  IMAD.MOV.U32 R53, RZ, RZ, R182 ;  /* 0x000000ffff357224 */ /* 0x000fe400078e00b6 */
.L_x_20856:
[----:B------:R-:W-:Y:S05]  /*2b90*/  BSYNC B0 ;  /* 0x0000000000007941 */ /* 0x000fea0003800000 */
.L_x_20854:
        /* <DEDUP_REMOVED lines=16> */
.L_x_20860:
[----:B------:R-:W-:Y:S05]  /*2ca0*/  BSYNC B1 ;  /* 0x0000000000017941 */ /* 0x000fea0003800000 */
.L_x_20859:
        /* <DEDUP_REMOVED lines=44> */
.L_x_20858:
[----:B------:R-:W-:Y:S05]  /*2f70*/  BSYNC B0 ;  /* 0x0000000000007941 */ /* 0x000fea0003800000 */
.L_x_20857:
        /* <DEDUP_REMOVED lines=9> */
.L_x_20853:
        /* <DEDUP_REMOVED lines=12> */
.L_x_20862:
[----:B------:R-:W-:Y:S02]  /*30d0*/  IMAD.MOV.U32 R53, RZ, RZ, R182 ;  /* 0x000000ffff357224 */ /* 0x000fe400078e00b6 */
.L_x_20863:
[----:B------:R-:W-:Y:S05]  /*30e0*/  BSYNC B0 ;  /* 0x0000000000007941 */ /* 0x000fea0003800000 */
.L_x_20861:
        /* <DEDUP_REMOVED lines=16> */
.L_x_20867:
[----:B------:R-:W-:Y:S05]  /*31f0*/  BSYNC B1 ;  /* 0x0000000000017941 */ /* 0x000fea0003800000 */
.L_x_20866:
        /* <DEDUP_REMOVED lines=44> */
.L_x_20865:
[----:B------:R-:W-:Y:S05]  /*34c0*/  BSYNC B0 ;  /* 0x0000000000007941 */ /* 0x000fea0003800000 */
.L_x_20864:
        /* <DEDUP_REMOVED lines=12> */
.L_x_20868:
        /* <DEDUP_REMOVED lines=12> */
.L_x_20871:
[----:B------:R-:W-:Y:S02]  /*3650*/  IMAD.MOV.U32 R53, RZ, RZ, R182 ;  /* 0x000000ffff357224 */ /* 0x000fe400078e00b6 */
.L_x_20872:
[----:B------:R-:W-:Y:S05]  /*3660*/  BSYNC B0 ;  /* 0x0000000000007941 */ /* 0x000fea0003800000 */
.L_x_20870:
        /* <DEDUP_REMOVED lines=16> */
.L_x_20876:
[----:B------:R-:W-:Y:S05]  /*3770*/  BSYNC B1 ;  /* 0x0000000000017941 */ /* 0x000fea0003800000 */
.L_x_20875:
        /* <DEDUP_REMOVED lines=44> */
.L_x_20874:
[----:B------:R-:W-:Y:S05]  /*3a40*/  BSYNC B0 ;  /* 0x0000000000007941 */ /* 0x000fea0003800000 */
.L_x_20873:
        /* <DEDUP_REMOVED lines=9> */
.L_x_20869:
        /* <DEDUP_REMOVED lines=12> */
.L_x_20878:
[----:B------:R-:W-:Y:S02]  /*3ba0*/  IMAD.MOV.U32 R53, RZ, RZ, R182 ;  /* 0x000000ffff357224 */ /* 0x000fe400078e00b6 */
.L_x_20879:
[----:B------:R-:W-:Y:S05]  /*3bb0*/  BSYNC B0 ;  /* 0x0000000000007941 */ /* 0x000fea0003800000 */
.L_x_20877:
        /* <DEDUP_REMOVED lines=16> */
.L_x_20883:
[----:B------:R-:W-:Y:S05]  /*3cc0*/  BSYNC B1 ;  /* 0x0000000000017941 */ /* 0x000fea0003800000 */
.L_x_20882:
        /* <DEDUP_REMOVED lines=44> */
.L_x_20881:
[----:B------:R-:W-:Y:S05]  /*3f90*/  BSYNC B0 ;  /* 0x0000000000007941 */ /* 0x000fea0003800000 */
.L_x_20880:
        /* <DEDUP_REMOVED lines=12> */
.L_x_20884:
        /* <DEDUP_REMOVED lines=12> */
.L_x_20887:
[----:B------:R-:W-:Y:S02]  /*4120*/  MOV R53, R182 ;  /* 0x000000b600357202 */ /* 0x000fe40000000f00 */
.L_x_20888:
[----:B------:R-:W-:Y:S05]  /*4130*/  BSYNC B0 ;  /* 0x0000000000007941 */ /* 0x000fea0003800000 */
.L_x_20886:
        /* <DEDUP_REMOVED lines=16> */
.L_x_20892:
[----:B------:R-:W-:Y:S05]  /*4240*/  BSYNC B1 ;  /* 0x0000000000017941 */ /* 0x000fea0003800000 */
.L_x_20891:
        /* <DEDUP_REMOVED lines=44> */
.L_x_20890:
[----:B------:R-:W-:Y:S05]  /*4510*/  BSYNC B0 ;  /* 0x0000000000007941 */ /* 0x000fea0003800000 */
.L_x_20889:
        /* <DEDUP_REMOVED lines=9> */
.L_x_20885:
        /* <DEDUP_REMOVED lines=12> */
.L_x_20894:
[----:B------:R-:W-:Y:S02]  /*4670*/  MOV R53, R182 ;  /* 0x000000b600357202 */ /* 0x000fe40000000f00 */
.L_x_20895:
[----:B------:R-:W-:Y:S05]  /*4680*/  BSYNC B0 ;  /* 0x0000000000007941 */ /* 0x000fea0003800000 */
.L_x_20893:
        /* <DEDUP_REMOVED lines=16> */
.L_x_20899:
[----:B------:R-:W-:Y:S05]  /*4790*/  BSYNC B1 ;  /* 0x0000000000017941 */ /* 0x000fea0003800000 */
.L_x_20898:
        /* <DEDUP_REMOVED lines=44> */
.L_x_20897:
[----:B------:R-:W-:Y:S05]  /*4a60*/  BSYNC B0 ;  /* 0x0000000000007941 */ /* 0x000fea0003800000 */
.L_x_20896:
        /* <DEDUP_REMOVED lines=12> */
.L_x_20900:
        /* <DEDUP_REMOVED lines=12> */
.L_x_20903:
[----:B------:R-:W-:Y:S02]  /*4bf0*/  IMAD.MOV.U32 R42, RZ, RZ, R182 ;  /* 0x000000ffff2a7224 */ /* 0x000fe400078e00b6 */
.L_x_20904:
[----:B------:R-:W-:Y:S05]  /*4c00*/  BSYNC B0 ;  /* 0x0000000000007941 */ /* 0x000fea0003800000 */
.L_x_20902:
        /* <DEDUP_REMOVED lines=16> */
.L_x_20908:
[----:B------:R-:W-:Y:S05]  /*4d10*/  BSYNC B1 ;  /* 0x0000000000017941 */ /* 0x000fea0003800000 */
.L_x_20907:
        /* <DEDUP_REMOVED lines=44> */
.L_x_20906:
[----:B------:R-:W-:Y:S05]  /*4fe0*/  BSYNC B0 ;  /* 0x0000000000007941 */ /* 0x000fea0003800000 */
.L_x_20905:
        /* <DEDUP_REMOVED lines=9> */
.L_x_20901:
        /* <DEDUP_REMOVED lines=12> */
.L_x_20910:
[----:B------:R-:W-:Y:S02]  /*5140*/  IMAD.MOV.U32 R42, RZ, RZ, R182 ;  /* 0x000000ffff2a7224 */ /* 0x000fe400078e00b6 */
.L_x_20911:
[----:B------:R-:W-:Y:S05]  /*5150*/  BSYNC B0 ;  /* 0x0000000000007941 */ /* 0x000fea0003800000 */
.L_x_20909:
        /* <DEDUP_REMOVED lines=16> */
.L_x_20915:
[----:B------:R-:W-:Y:S05]  /*5260*/  BSYNC B1 ;  /* 0x0000000000017941 */ /* 0x000fea0003800000 */
.L_x_20914:
        /* <DEDUP_REMOVED lines=44> */
.L_x_20913:
[----:B------:R-:W-:Y:S05]  /*5530*/  BSYNC B0 ;  /* 0x0000000000007941 */ /* 0x000fea0003800000 */
.L_x_20912:
        /* <DEDUP_REMOVED lines=12> */
.L_x_20916:
        /* <DEDUP_REMOVED lines=12> */
.L_x_20919:
[----:B------:R-:W-:Y:S02]  /*56c0*/  IMAD.MOV.U32 R42, RZ, RZ, R182 ;  /* 0x000000ffff2a7224 */ /* 0x000fe400078e00b6 */
.L_x_20920:
[----:B------:R-:W-:Y:S05]  /*56d0*/  BSYNC B0 ;  /* 0x0000000000007941 */ /* 0x000fea0003800000 */
.L_x_20918:
        /* <DEDUP_REMOVED lines=16> */
.L_x_20924:
[----:B------:R-:W-:Y:S05]  /*57e0*/  BSYNC B1 ;  /* 0x0000000000017941 */ /* 0x000fea0003800000 */
.L_x_20923:
        /* <DEDUP_REMOVED lines=44> */
.L_x_20922:
[----:B------:R-:W-:Y:S05]  /*5ab0*/  BSYNC B0 ;  /* 0x0000000000007941 */ /* 0x000fea0003800000 */
.L_x_20921:
        /* <DEDUP_REMOVED lines=9> */
.L_x_20917:
        /* <DEDUP_REMOVED lines=12> */
.L_x_20926:
[----:B------:R-:W-:Y:S02]  /*5c10*/  IMAD.MOV.U32 R42, RZ, RZ, R182 ;  /* 0x000000ffff2a7224 */ /* 0x000fe400078e00b6 */
.L_x_20927:
[----:B------:R-:W-:Y:S05]  /*5c20*/  BSYNC B0 ;  /* 0x0000000000007941 */ /* 0x000fea0003800000 */
.L_x_20925:
        /* <DEDUP_REMOVED lines=16> */
.L_x_20931:
[----:B------:R-:W-:Y:S05]  /*5d30*/  BSYNC B1 ;  /* 0x0000000000017941 */ /* 0x000fea0003800000 */
.L_x_20930:
        /* <DEDUP_REMOVED lines=44> */
.L_x_20929:
[----:B------:R-:W-:Y:S05]  /*6000*/  BSYNC B0 ;  /* 0x0000000000007941 */ /* 0x000fea0003800000 */
.L_x_20928:
        /* <DEDUP_REMOVED lines=13> */
.L_x_20932:
        /* <DEDUP_REMOVED lines=12> */
.L_x_20935:
[----:B------:R-:W-:Y:S02]  /*61a0*/  IMAD.MOV.U32 R48, RZ, RZ, R182 ;  /* 0x000000ffff307224 */ /* 0x000fe400078e00b6 */
.L_x_20936:
[----:B------:R-:W-:Y:S05]  /*61b0*/  BSYNC B0 ;  /* 0x0000000000007941 */ /* 0x000fea0003800000 */
.L_x_20934:
        /* <DEDUP_REMOVED lines=18> */
.L_x_20940:
[----:B------:R-:W-:Y:S05]  /*62e0*/  BSYNC B1 ;  /* 0x0000000000017941 */ /* 0x000fea0003800000 */
.L_x_20939:
        /* <DEDUP_REMOVED lines=44> */
.L_x_20938:
[----:B------:R-:W-:Y:S05]  /*65b0*/  BSYNC B0 ;  /* 0x0000000000007941 */ /* 0x000fea0003800000 */
.L_x_20937:
        /* <DEDUP_REMOVED lines=9> */
.L_x_20933:
        /* <DEDUP_REMOVED lines=51> */
.L_x_20941:
        /* <DEDUP_REMOVED lines=16> */
.L_x_20943:
[----:B-1----:R-:W-:Y:S02]  /*6a80*/  IMAD.MOV.U32 R52, RZ, RZ, R182 ;  /* 0x000000ffff347224 */ /* 0x002fe400078e00b6 */
.L_x_20944:
[----:B------:R-:W-:Y:S05]  /*6a90*/  BSYNC B0 ;  /* 0x0000000000007941 */ /* 0x000fea0003800000 */
.L_x_20942:
        /* <DEDUP_REMOVED lines=16> */
.L_x_20948:
[----:B------:R-:W-:Y:S05]  /*6ba0*/  BSYNC B1 ;  /* 0x0000000000017941 */ /* 0x000fea0003800000 */
.L_x_20947:
        /* <DEDUP_REMOVED lines=44> */
.L_x_20946:
[----:B------:R-:W-:Y:S05]  /*6e70*/  BSYNC B0 ;  /* 0x0000000000007941 */ /* 0x000fea0003800000 */
.L_x_20945:
        /* <DEDUP_REMOVED lines=14> */
.L_x_20949:
        /* <DEDUP_REMOVED lines=12> */
.L_x_20952:
[----:B------:R-:W-:Y:S02]  /*7020*/  IMAD.MOV.U32 R51, RZ, RZ, R182 ;  /* 0x000000ffff337224 */ /* 0x000fe400078e00b6 */
.L_x_20953:
[----:B------:R-:W-:Y:S05]  /*7030*/  BSYNC B0 ;  /* 0x0000000000007941 */ /* 0x000fea0003800000 */
.L_x_20951:
        /* <DEDUP_REMOVED lines=16> */
.L_x_20957:
[----:B------:R-:W-:Y:S05]  /*7140*/  BSYNC B1 ;  /* 0x0000000000017941 */ /* 0x000fea0003800000 */
.L_x_20956:
        /* <DEDUP_REMOVED lines=43> */
.L_x_20955:
[----:B------:R-:W-:Y:S05]  /*7400*/  BSYNC B0 ;  /* 0x0000000000007941 */ /* 0x000fea0003800000 */
.L_x_20954:
        /* <DEDUP_REMOVED lines=9> */
.L_x_20950:
        /* <DEDUP_REMOVED lines=12> */
.L_x_20959:
[----:B------:R-:W-:Y:S02]  /*7560*/  MOV R51, R182 ;  /* 0x000000b600337202 */ /* 0x000fe40000000f00 */
.L_x_20960:
[----:B------:R-:W-:Y:S05]  /*7570*/  BSYNC B0 ;  /* 0x0000000000007941 */ /* 0x000fea0003800000 */
.L_x_20958:
        /* <DEDUP_REMOVED lines=16> */
.L_x_20964:
[----:B------:R-:W-:Y:S05]  /*7680*/  BSYNC B1 ;  /* 0x0000000000017941 */ /* 0x000fea0003800000 */
.L_x_20963:
        /* <DEDUP_REMOVED lines=44> */
.L_x_20962:
[----:B------:R-:W-:Y:S05]  /*7950*/  BSYNC B0 ;  /* 0x0000000000007941 */ /* 0x000fea0003800000 */
.L_x_20961:
        /* <DEDUP_REMOVED lines=13> */
.L_x_20965:
        /* <DEDUP_REMOVED lines=12> */
.L_x_20968:
[----:B------:R-:W-:Y:S02]  /*7af0*/  IMAD.MOV.U32 R52, RZ, RZ, R182 ;  /* 0x000000ffff347224 */ /* 0x000fe400078e00b6 */
.L_x_20969:
[----:B------:R-:W-:Y:S05]  /*7b00*/  BSYNC B0 ;  /* 0x0000000000007941 */ /* 0x000fea0003800000 */
.L_x_20967:
        /* <DEDUP_REMOVED lines=16> */
.L_x_20973:
[----:B------:R-:W-:Y:S05]  /*7c10*/  BSYNC B1 ;  /* 0x0000000000017941 */ /* 0x000fea0003800000 */
.L_x_20972:
        /* <DEDUP_REMOVED lines=44> */
.L_x_20971:
[----:B------:R-:W-:Y:S05]  /*7ee0*/  BSYNC B0 ;  /* 0x0000000000007941 */ /* 0x000fea0003800000 */
.L_x_20970:
        /* <DEDUP_REMOVED lines=9> */
.L_x_20966:
        /* <DEDUP_REMOVED lines=12> */
.L_x_20975:
[----:B------:R-:W-:Y:S02]  /*8040*/  IMAD.MOV.U32 R52, RZ, RZ, R182 ;  /* 0x000000ffff347224 */ /* 0x000fe400078e00b6 */
.L_x_20976:
[----:B------:R-:W-:Y:S05]  /*8050*/  BSYNC B0 ;  /* 0x0000000000007941 */ /* 0x000fea0003800000 */
.L_x_20974:
        /* <DEDUP_REMOVED lines=16> */
.L_x_20980:
[----:B------:R-:W-:Y:S05]  /*8160*/  BSYNC B1 ;  /* 0x0000000000017941 */ /* 0x000fea0003800000 */
.L_x_20979:
        /* <DEDUP_REMOVED lines=44> */
.L_x_20978:
[----:B------:R-:W-:Y:S05]  /*8430*/  BSYNC B0 ;  /* 0x0000000000007941 */ /* 0x000fea0003800000 */
.L_x_20977:
        /* <DEDUP_REMOVED lines=13> */
.L_x_20981:
        /* <DEDUP_REMOVED lines=12> */
.L_x_20984:
[----:B------:R-:W-:Y:S02]  /*85d0*/  IMAD.MOV.U32 R56, RZ, RZ, R182 ;  /* 0x000000ffff387224 */ /* 0x000fe400078e00b6 */
.L_x_20985:
[----:B------:R-:W-:Y:S05]  /*85e0*/  BSYNC B0 ;  /* 0x0000000000007941 */ /* 0x000fea0003800000 */
.L_x_20983:
        /* <DEDUP_REMOVED lines=16> */
.L_x_20989:
[----:B------:R-:W-:Y:S05]  /*86f0*/  BSYNC B1 ;  /* 0x0000000000017941 */ /* 0x000fea0003800000 */
.L_x_20988:
        /* <DEDUP_REMOVED lines=44> */
.L_x_20987:
[----:B------:R-:W-:Y:S05]  /*89c0*/  BSYNC B0 ;  /* 0x0000000000007941 */ /* 0x000fea0003800000 */
.L_x_20986:
        /* <DEDUP_REMOVED lines=9> */
.L_x_20982:
        /* <DEDUP_REMOVED lines=12> */
.L_x_20991:
[----:B------:R-:W-:Y:S02]  /*8b20*/  IMAD.MOV.U32 R56, RZ, RZ, R182 ;  /* 0x000000ffff387224 */ /* 0x000fe400078e00b6 */
.L_x_20992:
[----:B------:R-:W-:Y:S05]  /*8b30*/  BSYNC B0 ;  /* 0x0000000000007941 */ /* 0x000fea0003800000 */
.L_x_20990:
        /* <DEDUP_REMOVED lines=16> */
.L_x_20996:
[----:B------:R-:W-:Y:S05]  /*8c40*/  BSYNC B1 ;  /* 0x0000000000017941 */ /* 0x000fea0003800000 */
.L_x_20995:
        /* <DEDUP_REMOVED lines=44> */
.L_x_20994:
[----:B------:R-:W-:Y:S05]  /*8f10*/  BSYNC B0 ;  /* 0x0000000000007941 */ /* 0x000fea0003800000 */
.L_x_20993:
        /* <DEDUP_REMOVED lines=12> */
.L_x_20997:
        /* <DEDUP_REMOVED lines=12> */
.L_x_21000:
[----:B------:R-:W-:Y:S02]  /*90a0*/  IMAD.MOV.U32 R54, RZ, RZ, R182 ;  /* 0x000000ffff367224 */ /* 0x000fe400078e00b6 */
.L_x_21001:
[----:B------:R-:W-:Y:S05]  /*90b0*/  BSYNC B0 ;  /* 0x0000000000007941 */ /* 0x000fea0003800000 */
.L_x_20999:
        /* <DEDUP_REMOVED lines=16> */
.L_x_21005:
[----:B------:R-:W-:Y:S05]  /*91c0*/  BSYNC B1 ;  /* 0x0000000000017941 */ /* 0x000fea0003800000 */
.L_x_21004:
        /* <DEDUP_REMOVED lines=44> */
.L_x_21003:
[----:B------:R-:W-:Y:S05]  /*9490*/  BSYNC B0 ;  /* 0x0000000000007941 */ /* 0x000fea0003800000 */
.L_x_21002:
        /* <DEDUP_REMOVED lines=9> */
.L_x_20998:
        /* <DEDUP_REMOVED lines=12> */
.L_x_21007:
[----:B------:R-:W-:Y:S02]  /*95f0*/  IMAD.MOV.U32 R54, RZ, RZ, R182 ;  /* 0x000000ffff367224 */ /* 0x000fe400078e00b6 */
.L_x_21008:
[----:B------:R-:W-:Y:S05]  /*9600*/  BSYNC B0 ;  /* 0x0000000000007941 */ /* 0x000fea0003800000 */
.L_x_21006:
        /* <DEDUP_REMOVED lines=16> */
.L_x_21012:
[----:B------:R-:W-:Y:S05]  /*9710*/  BSYNC B1 ;  /* 0x0000000000017941 */ /* 0x000fea0003800000 */
.L_x_21011:
        /* <DEDUP_REMOVED lines=44> */
.L_x_21010:
[----:B------:R-:W-:Y:S05]  /*99e0*/  BSYNC B0 ;  /* 0x0000000000007941 */ /* 0x000fea0003800000 */
.L_x_21009:
        /* <DEDUP_REMOVED lines=12> */
.L_x_21013:
        /* <DEDUP_REMOVED lines=12> */
.L_x_21016:
[----:B------:R-:W-:Y:S02]  /*9b70*/  IMAD.MOV.U32 R54, RZ, RZ, R182 ;  /* 0x000000ffff367224 */ /* 0x000fe400078e00b6 */
.L_x_21017:
[----:B------:R-:W-:Y:S05]  /*9b80*/  BSYNC B0 ;  /* 0x0000000000007941 */ /* 0x000fea0003800000 */
.L_x_21015:
        /* <DEDUP_REMOVED lines=16> */
.L_x_21021:
[----:B------:R-:W-:Y:S05]  /*9c90*/  BSYNC B1 ;  /* 0x0000000000017941 */ /* 0x000fea0003800000 */
.L_x_21020:
        /* <DEDUP_REMOVED lines=44> */
.L_x_21019:
[----:B------:R-:W-:Y:S05]  /*9f60*/  BSYNC B0 ;  /* 0x0000000000007941 */ /* 0x000fea0003800000 */
.L_x_21018:
        /* <DEDUP_REMOVED lines=9> */
.L_x_21014:
        /* <DEDUP_REMOVED lines=12> */
.L_x_21023:
[----:B------:R-:W-:Y:S02]  /*a0c0*/  IMAD.MOV.U32 R54, RZ, RZ, R182 ;  /* 0x000000ffff367224 */ /* 0x000fe400078e00b6 */
.L_x_21024:
[----:B------:R-:W-:Y:S05]  /*a0d0*/  BSYNC B0 ;  /* 0x0000000000007941 */ /* 0x000fea0003800000 */
.L_x_21022:
        /* <DEDUP_REMOVED lines=16> */
.L_x_21028:
[----:B------:R-:W-:Y:S05]  /*a1e0*/  BSYNC B1 ;  /* 0x0000000000017941 */ /* 0x000fea0003800000 */
.L_x_21027:
        /* <DEDUP_REMOVED lines=44> */
.L_x_21026:
[----:B------:R-:W-:Y:S05]  /*a4b0*/  BSYNC B0 ;  /* 0x0000000000007941 */ /* 0x000fea0003800000 */
.L_x_21025:
        /* <DEDUP_REMOVED lines=12> */
.L_x_21029:
        /* <DEDUP_REMOVED lines=12> */
.L_x_21032:
[----:B------:R-:W-:Y:S02]  /*a640*/  MOV R42, R182 ;  /* 0x000000b6002a7202 */ /* 0x000fe40000000f00 */
.L_x_21033:
[----:B------:R-:W-:Y:S05]  /*a650*/  BSYNC B0 ;  /* 0x0000000000007941 */ /* 0x000fea0003800000 */
.L_x_21031:
        /* <DEDUP_REMOVED lines=16> */
.L_x_21037:
[----:B------:R-:W-:Y:S05]  /*a760*/  BSYNC B1 ;  /* 0x0000000000017941 */ /* 0x000fea0003800000 */
.L_x_21036:
        /* <DEDUP_REMOVED lines=44> */
.L_x_21035:
[----:B------:R-:W-:Y:S05]  /*aa30*/  BSYNC B0 ;  /* 0x0000000000007941 */ /* 0x000fea0003800000 */
.L_x_21034:
        /* <DEDUP_REMOVED lines=9> */
.L_x_21030:
        /* <DEDUP_REMOVED lines=12> */
.L_x_21039:
[----:B------:R-:W-:Y:S02]  /*ab90*/  MOV R42, R182 ;  /* 0x000000b6002a7202 */ /* 0x000fe40000000f00 */
.L_x_21040:
[----:B------:R-:W-:Y:S05]  /*aba0*/  BSYNC B0 ;  /* 0x0000000000007941 */ /* 0x000fea0003800000 */
.L_x_21038:
        /* <DEDUP_REMOVED lines=16> */
.L_x_21044:
[----:B------:R-:W-:Y:S05]  /*acb0*/  BSYNC B1 ;  /* 0x0000000000017941 */ /* 0x000fea0003800000 */
.L_x_21043:
        /* <DEDUP_REMOVED lines=44> */
.L_x_21042:
[----:B------:R-:W-:Y:S05]  /*af80*/  BSYNC B0 ;  /* 0x0000000000007941 */ /* 0x000fea0003800000 */
.L_x_21041:
        /* <DEDUP_REMOVED lines=12> */
.L_x_21045:
        /* <DEDUP_REMOVED lines=12> */
.L_x_21048:
[----:B------:R-:W-:Y:S02]  /*b110*/  IMAD.MOV.U32 R42, RZ, RZ, R182 ;  /* 0x000000ffff2a7224 */ /* 0x000fe400078e00b6 */
.L_x_21049:
[----:B------:R-:W-:Y:S05]  /*b120*/  BSYNC B0 ;  /* 0x0000000000007941 */ /* 0x000fea0003800000 */
.L_x_21047:
        /* <DEDUP_REMOVED lines=16> */
.L_x_21053:
[----:B------:R-:W-:Y:S05]  /*b230*/  BSYNC B1 ;  /* 0x0000000000017941 */ /* 0x000fea0003800000 */
.L_x_21052:
        /* <DEDUP_REMOVED lines=44> */
.L_x_21051:
[----:B------:R-:W-:Y:S05]  /*b500*/  BSYNC B0 ;  /* 0x0000000000007941 */ /* 0x000fea0003800000 */
.L_x_21050:
        /* <DEDUP_REMOVED lines=9> */
.L_x_21046:
        /* <DEDUP_REMOVED lines=12> */
.L_x_21055:
[----:B------:R-:W-:Y:S02]  /*b660*/  IMAD.MOV.U32 R42, RZ, RZ, R182 ;  /* 0x000000ffff2a7224 */ /* 0x000fe400078e00b6 */
.L_x_21056:
[----:B------:R-:W-:Y:S05]  /*b670*/  BSYNC B0 ;  /* 0x0000000000007941 */ /* 0x000fea0003800000 */
.L_x_21054:
        /* <DEDUP_REMOVED lines=16> */
.L_x_21060:
[----:B------:R-:W-:Y:S05]  /*b780*/  BSYNC B1 ;  /* 0x0000000000017941 */ /* 0x000fea0003800000 */
.L_x_21059:
        /* <DEDUP_REMOVED lines=44> */
.L_x_21058:
[----:B------:R-:W-:Y:S05]  /*ba50*/  BSYNC B0 ;  /* 0x0000000000007941 */ /* 0x000fea0003800000 */
.L_x_21057:
        /* <DEDUP_REMOVED lines=13> */
.L_x_21061:
        /* <DEDUP_REMOVED lines=12> */
.L_x_21064:
[----:B------:R-:W-:Y:S02]  /*bbf0*/  IMAD.MOV.U32 R48, RZ, RZ, R182 ;  /* 0x000000ffff307224 */ /* 0x000fe400078e00b6 */
.L_x_21065:
[----:B------:R-:W-:Y:S05]  /*bc00*/  BSYNC B0 ;  /* 0x0000000000007941 */ /* 0x000fea0003800000 */
.L_x_21063:
        /* <DEDUP_REMOVED lines=18> */
.L_x_21069:
[----:B------:R-:W-:Y:S05]  /*bd30*/  BSYNC B1 ;  /* 0x0000000000017941 */ /* 0x000fea0003800000 */
.L_x_21068:
        /* <DEDUP_REMOVED lines=44> */
.L_x_21067:
[----:B------:R-:W-:Y:S05]  /*c000*/  BSYNC B0 ;  /* 0x0000000000007941 */ /* 0x000fea0003800000 */
.L_x_21066:
        /* <DEDUP_REMOVED lines=9> */
.L_x_21062:
        /* <DEDUP_REMOVED lines=49> */
.L_x_21070:
        /* <DEDUP_REMOVED lines=16> */
.L_x_21072:
[----:B-1----:R-:W-:Y:S02]  /*c4b0*/  MOV R52, R182 ;  /* 0x000000b600347202 */ /* 0x002fe40000000f00 */
.L_x_21073:
[----:B------:R-:W-:Y:S05]  /*c4c0*/  BSYNC B0 ;  /* 0x0000000000007941 */ /* 0x000fea0003800000 */
.L_x_21071:
        /* <DEDUP_REMOVED lines=16> */
.L_x_21077:
[----:B------:R-:W-:Y:S05]  /*c5d0*/  BSYNC B1 ;  /* 0x0000000000017941 */ /* 0x000fea0003800000 */
.L_x_21076:
        /* <DEDUP_REMOVED lines=44> */
.L_x_21075:
[----:B------:R-:W-:Y:S05]  /*c8a0*/  BSYNC B0 ;  /* 0x0000000000007941 */ /* 0x000fea0003800000 */
.L_x_21074:
        /* <DEDUP_REMOVED lines=14> */
.L_x_21078:
        /* <DEDUP_REMOVED lines=12> */
.L_x_21081:
[----:B------:R-:W-:Y:S02]  /*ca50*/  IMAD.MOV.U32 R51, RZ, RZ, R182 ;  /* 0x000000ffff337224 */ /* 0x000fe400078e00b6 */
.L_x_21082:
[----:B------:R-:W-:Y:S05]  /*ca60*/  BSYNC B0 ;  /* 0x0000000000007941 */ /* 0x000fea0003800000 */
.L_x_21080:
        /* <DEDUP_REMOVED lines=16> */
.L_x_21086:
[----:B------:R-:W-:Y:S05]  /*cb70*/  BSYNC B1 ;  /* 0x0000000000017941 */ /* 0x000fea0003800000 */
.L_x_21085:
        /* <DEDUP_REMOVED lines=43> */
.L_x_21084:
[----:B------:R-:W-:Y:S05]  /*ce30*/  BSYNC B0 ;  /* 0x0000000000007941 */ /* 0x000fea0003800000 */
.L_x_21083:
        /* <DEDUP_REMOVED lines=9> */
.L_x_21079:
        /* <DEDUP_REMOVED lines=12> */
.L_x_21088:
[----:B------:R-:W-:Y:S02]  /*cf90*/  IMAD.MOV.U32 R51, RZ, RZ, R182 ;  /* 0x000000ffff337224 */ /* 0x000fe400078e00b6 */
.L_x_21089:
[----:B------:R-:W-:Y:S05]  /*cfa0*/  BSYNC B0 ;  /* 0x0000000000007941 */ /* 0x000fea0003800000 */
.L_x_21087:
        /* <DEDUP_REMOVED lines=16> */
.L_x_21093:
[----:B------:R-:W-:Y:S05]  /*d0b0*/  BSYNC B1 ;  /* 0x0000000000017941 */ /* 0x000fea0003800000 */
.L_x_21092:
        /* <DEDUP_REMOVED lines=44> */
.L_x_21091:
[----:B------:R-:W-:Y:S05]  /*d380*/  BSYNC B0 ;  /* 0x0000000000007941 */ /* 0x000fea0003800000 */
.L_x_21090:
        /* <DEDUP_REMOVED lines=13> */
.L_x_21094:
        /* <DEDUP_REMOVED lines=12> */
.L_x_21097:
[----:B------:R-:W-:Y:S02]  /*d520*/  IMAD.MOV.U32 R54, RZ, RZ, R182 ;  /* 0x000000ffff367224 */ /* 0x000fe400078e00b6 */
.L_x_21098:
[----:B------:R-:W-:Y:S05]  /*d530*/  BSYNC B0 ;  /* 0x0000000000007941 */ /* 0x000fea0003800000 */
.L_x_21096:
        /* <DEDUP_REMOVED lines=16> */
.L_x_21102:
[----:B------:R-:W-:Y:S05]  /*d640*/  BSYNC B1 ;  /* 0x0000000000017941 */ /* 0x000fea0003800000 */
.L_x_21101:
        /* <DEDUP_REMOVED lines=44> */
.L_x_21100:
[----:B------:R-:W-:Y:S05]  /*d910*/  BSYNC B0 ;  /* 0x0000000000007941 */ /* 0x000fea0003800000 */
.L_x_21099:
        /* <DEDUP_REMOVED lines=9> */
.L_x_21095:
        /* <DEDUP_REMOVED lines=12> */
.L_x_21104:
[----:B------:R-:W-:Y:S02]  /*da70*/  IMAD.MOV.U32 R54, RZ, RZ, R182 ;  /* 0x000000ffff367224 */ /* 0x000fe400078e00b6 */
.L_x_21105:
[----:B------:R-:W-:Y:S05]  /*da80*/  BSYNC B0 ;  /* 0x0000000000007941 */ /* 0x000fea0003800000 */
.L_x_21103:
        /* <DEDUP_REMOVED lines=16> */
.L_x_21109:
[----:B------:R-:W-:Y:S05]  /*db90*/  BSYNC B1 ;  /* 0x0000000000017941 */ /* 0x000fea0003800000 */
.L_x_21108:
        /* <DEDUP_REMOVED lines=44> */
.L_x_21107:
[----:B------:R-:W-:Y:S05]  /*de60*/  BSYNC B0 ;  /* 0x0000000000007941 */ /* 0x000fea0003800000 */
.L_x_21106:
        /* <DEDUP_REMOVED lines=13> */
.L_x_21110:
        /* <DEDUP_REMOVED lines=12> */
.L_x_21113:
[----:B------:R-:W-:Y:S02]  /*e000*/  MOV R54, R182 ;  /* 0x000000b600367202 */ /* 0x000fe40000000f00 */
.L_x_21114:
[----:B------:R-:W-:Y:S05]  /*e010*/  BSYNC B0 ;  /* 0x0000000000007941 */ /* 0x000fea0003800000 */
.L_x_21112:
        /* <DEDUP_REMOVED lines=16> */
.L_x_21118:
[----:B------:R-:W-:Y:S05]  /*e120*/  BSYNC B1 ;  /* 0x0000000000017941 */ /* 0x000fea0003800000 */
.L_x_21117:
        /* <DEDUP_REMOVED lines=44> */
.L_x_21116:
[----:B------:R-:W-:Y:S05]  /*e3f0*/  BSYNC B0 ;  /* 0x0000000000007941 */ /* 0x000fea0003800000 */
.L_x_21115:
        /* <DEDUP_REMOVED lines=9> */
.L_x_21111:
        /* <DEDUP_REMOVED lines=12> */
.L_x_21120:
[----:B------:R-:W-:Y:S02]  /*e550*/  MOV R54, R182 ;  /* 0x000000b600367202 */ /* 0x000fe40000000f00 */
.L_x_21121:
[----:B------:R-:W-:Y:S05]  /*e560*/  BSYNC B0 ;  /* 0x0000000000007941 */ /* 0x000fea0003800000 */
.L_x_21119:
        /* <DEDUP_REMOVED lines=16> */
.L_x_21125:
[----:B------:R-:W-:Y:S05]  /*e670*/  BSYNC B1 ;  /* 0x0000000000017941 */ /* 0x000fea0003800000 */
.L_x_21124:
        /* <DEDUP_REMOVED lines=44> */
.L_x_21123:
[----:B------:R-:W-:Y:S05]  /*e940*/  BSYNC B0 ;  /* 0x0000000000007941 */ /* 0x000fea0003800000 */
.L_x_21122:
        /* <DEDUP_REMOVED lines=12> */
.L_x_21126:
        /* <DEDUP_REMOVED lines=12> */
.L_x_21129:
[----:B------:R-:W-:Y:S02]  /*ead0*/  IMAD.MOV.U32 R52, RZ, RZ, R182 ;  /* 0x000000ffff347224 */ /* 0x000fe400078e00b6 */
.L_x_21130:
[----:B------:R-:W-:Y:S05]  /*eae0*/  BSYNC B0 ;  /* 0x0000000000007941 */ /* 0x000fea0003800000 */
.L_x_21128:
        /* <DEDUP_REMOVED lines=16> */
.L_x_21134:
[----:B------:R-:W-:Y:S05]  /*ebf0*/  BSYNC B1 ;  /* 0x0000000000017941 */ /* 0x000fea0003800000 */
.L_x_21133:
        /* <DEDUP_REMOVED lines=44> */
.L_x_21132:
[----:B------:R-:W-:Y:S05]  /*eec0*/  BSYNC B0 ;  /* 0x0000000000007941 */ /* 0x000fea0003800000 */
.L_x_21131:
        /* <DEDUP_REMOVED lines=9> */
.L_x_21127:
        /* <DEDUP_REMOVED lines=12> */
.L_x_21136:
[----:B------:R-:W-:Y:S02]  /*f020*/  IMAD.MOV.U32 R53, RZ, RZ, R182 ;  /* 0x000000ffff357224 */ /* 0x000fe400078e00b6 */
.L_x_21137:
[----:B------:R-:W-:Y:S05]  /*f030*/  BSYNC B0 ;  /* 0x0000000000007941 */ /* 0x000fea0003800000 */
.L_x_21135:
        /* <DEDUP_REMOVED lines=16> */
.L_x_21141:
[----:B------:R-:W-:Y:S05]  /*f140*/  BSYNC B1 ;  /* 0x0000000000017941 */ /* 0x000fea0003800000 */
.L_x_21140:
        /* <DEDUP_REMOVED lines=44> */
.L_x_21139:
[----:B------:R-:W-:Y:S05]  /*f410*/  BSYNC B0 ;  /* 0x0000000000007941 */ /* 0x000fea0003800000 */
.L_x_21138:
        /* <DEDUP_REMOVED lines=12> */
.L_x_21142:
        /* <DEDUP_REMOVED lines=12> */
.L_x_21145:
[----:B------:R-:W-:Y:S02]  /*f5a0*/  IMAD.MOV.U32 R53, RZ, RZ, R182 ;  /* 0x000000ffff357224 */ /* 0x000fe400078e00b6 */
.L_x_21146:
[----:B------:R-:W-:Y:S05]  /*f5b0*/  BSYNC B0 ;  /* 0x0000000000007941 */ /* 0x000fea0003800000 */
.L_x_21144:
        /* <DEDUP_REMOVED lines=16> */
.L_x_21150:
[----:B------:R-:W-:Y:S05]  /*f6c0*/  BSYNC B1 ;  /* 0x0000000000017941 */ /* 0x000fea0003800000 */
.L_x_21149:
        /* <DEDUP_REMOVED lines=44> */
.L_x_21148:
[----:B------:R-:W-:Y:S05]  /*f990*/  BSYNC B0 ;  /* 0x0000000000007941 */ /* 0x000fea0003800000 */
.L_x_21147:
        /* <DEDUP_REMOVED lines=9> */
.L_x_21143:
        /* <DEDUP_REMOVED lines=12> */
.L_x_21152:
[----:B------:R-:W-:Y:S02]  /*faf0*/  IMAD.MOV.U32 R54, RZ, RZ, R182 ;  /* 0x000000ffff367224 */ /* 0x000fe400078e00b6 */
.L_x_21153:
[----:B------:R-:W-:Y:S05]  /*fb00*/  BSYNC B0 ;  /* 0x0000000000007941 */ /* 0x000fea0003800000 */
.L_x_21151:
        /* <DEDUP_REMOVED lines=16> */
.L_x_21157:
[----:B------:R-:W-:Y:S05]  /*fc10*/  BSYNC B1 ;  /* 0x0000000000017941 */ /* 0x000fea0003800000 */
.L_x_21156:
        /* <DEDUP_REMOVED lines=44> */
.L_x_21155:
[----:B------:R-:W-:Y:S05]  /*fee0*/  BSYNC B0 ;  /* 0x0000000000007941 */ /* 0x000fea0003800000 */
.L_x_21154:
        /* <DEDUP_REMOVED lines=12> */
.L_x_21158:
        /* <DEDUP_REMOVED lines=12> */
.L_x_21161:
[----:B------:R-:W-:Y:S02]  /*10070*/  IMAD.MOV.U32 R42, RZ, RZ, R182 ;  /* 0x000000ffff2a7224 */ /* 0x000fe400078e00b6 */
.L_x_21162:
[----:B------:R-:W-:Y:S05]  /*10080*/  BSYNC B0 ;  /* 0x0000000000007941 */ /* 0x000fea0003800000 */
.L_x_21160:
        /* <DEDUP_REMOVED lines=16> */
.L_x_21166:
[----:B------:R-:W-:Y:S05]  /*10190*/  BSYNC B1 ;  /* 0x0000000000017941 */ /* 0x000fea0003800000 */
.L_x_21165:
        /* <DEDUP_REMOVED lines=44> */
.L_x_21164:
[----:B------:R-:W-:Y:S05]  /*10460*/  BSYNC B0 ;  /* 0x0000000000007941 */ /* 0x000fea0003800000 */
.L_x_21163:
        /* <DEDUP_REMOVED lines=9> */
.L_x_21159:
        /* <DEDUP_REMOVED lines=12> */
.L_x_21168:
[----:B------:R-:W-:Y:S02]  /*105c0*/  IMAD.MOV.U32 R42, RZ, RZ, R182 ;  /* 0x000000ffff2a7224 */ /* 0x000fe400078e00b6 */
.L_x_21169:
[----:B------:R-:W-:Y:S05]  /*105d0*/  BSYNC B0 ;  /* 0x0000000000007941 */ /* 0x000fea0003800000 */
.L_x_21167:
        /* <DEDUP_REMOVED lines=16> */
.L_x_21173:
[----:B------:R-:W-:Y:S05]  /*106e0*/  BSYNC B1 ;  /* 0x0000000000017941 */ /* 0x000fea0003800000 */
.L_x_21172:
        /* <DEDUP_REMOVED lines=44> */
.L_x_21171:
[----:B------:R-:W-:Y:S05]  /*109b0*/  BSYNC B0 ;  /* 0x0000000000007941 */ /* 0x000fea0003800000 */
.L_x_21170:
        /* <DEDUP_REMOVED lines=12> */
.L_x_21174:
        /* <DEDUP_REMOVED lines=12> */
.L_x_21177:
[----:B------:R-:W-:Y:S02]  /*10b40*/  IMAD.MOV.U32 R42, RZ, RZ, R182 ;  /* 0x000000ffff2a7224 */ /* 0x000fe400078e00b6 */
.L_x_21178:
[----:B------:R-:W-:Y:S05]  /*10b50*/  BSYNC B0 ;  /* 0x0000000000007941 */ /* 0x000fea0003800000 */
.L_x_21176:
        /* <DEDUP_REMOVED lines=16> */
.L_x_21182:
[----:B------:R-:W-:Y:S05]  /*10c60*/  BSYNC B1 ;  /* 0x0000000000017941 */ /* 0x000fea0003800000 */
.L_x_21181:
        /* <DEDUP_REMOVED lines=44> */
.L_x_21180:
[----:B------:R-:W-:Y:S05]  /*10f30*/  BSYNC B0 ;  /* 0x0000000000007941 */ /* 0x000fea0003800000 */
.L_x_21179:
        /* <DEDUP_REMOVED lines=9> */
.L_x_21175:
        /* <DEDUP_REMOVED lines=12> */
.L_x_21184:
[----:B------:R-:W-:Y:S02]  /*11090*/  IMAD.MOV.U32 R42, RZ, RZ, R182 ;  /* 0x000000ffff2a7224 */ /* 0x000fe400078e00b6 */
.L_x_21185:
[----:B------:R-:W-:Y:S05]  /*110a0*/  BSYNC B0 ;  /* 0x0000000000007941 */ /* 0x000fea0003800000 */
.L_x_21183:
        /* <DEDUP_REMOVED lines=16> */
.L_x_21189:
[----:B------:R-:W-:Y:S05]  /*111b0*/  BSYNC B1 ;  /* 0x0000000000017941 */ /* 0x000fea0003800000 */
.L_x_21188:
        /* <DEDUP_REMOVED lines=44> */
.L_x_21187:
[----:B------:R-:W-:Y:S05]  /*11480*/  BSYNC B0 ;  /* 0x0000000000007941 */ /* 0x000fea0003800000 */
.L_x_21186:
        /* <DEDUP_REMOVED lines=13> */
.L_x_21190:
        /* <DEDUP_REMOVED lines=12> */
.L_x_21193:
[----:B------:R-:W-:Y:S02]  /*11620*/  MOV R48, R182 ;  /* 0x000000b600307202 */ /* 0x000fe40000000f00 */
.L_x_21194:
[----:B------:R-:W-:Y:S05]  /*11630*/  BSYNC B0 ;  /* 0x0000000000007941 */ /* 0x000fea0003800000 */
.L_x_21192:
        /* <DEDUP_REMOVED lines=18> */
.L_x_21198:
[----:B------:R-:W-:Y:S05]  /*11760*/  BSYNC B1 ;  /* 0x0000000000017941 */ /* 0x000fea0003800000 */
.L_x_21197:
        /* <DEDUP_REMOVED lines=44> */
.L_x_21196:
[----:B------:R-:W-:Y:S05]  /*11a30*/  BSYNC B0 ;  /* 0x0000000000007941 */ /* 0x000fea0003800000 */
.L_x_21195:
        /* <DEDUP_REMOVED lines=9> */
.L_x_21191:
        /* <DEDUP_REMOVED lines=49> */
.L_x_21199:
        /* <DEDUP_REMOVED lines=16> */
.L_x_21201:
[----:B-1----:R-:W-:Y:S02]  /*11ee0*/  IMAD.MOV.U32 R128, RZ, RZ, R182 ;  /* 0x000000ffff807224 */ /* 0x002fe400078e00b6 */
.L_x_21202:
[----:B------:R-:W-:Y:S05]  /*11ef0*/  BSYNC B0 ;  /* 0x0000000000007941 */ /* 0x000fea0003800000 */
.L_x_21200:
        /* <DEDUP_REMOVED lines=16> */
.L_x_21206:
[----:B------:R-:W-:Y:S05]  /*12000*/  BSYNC B1 ;  /* 0x0000000000017941 */ /* 0x000fea0003800000 */
.L_x_21205:
        /* <DEDUP_REMOVED lines=44> */
.L_x_21204:
[----:B------:R-:W-:Y:S05]  /*122d0*/  BSYNC B0 ;  /* 0x0000000000007941 */ /* 0x000fea0003800000 */
.L_x_21203:
        /* <DEDUP_REMOVED lines=14> */
.L_x_21207:
        /* <DEDUP_REMOVED lines=12> */
.L_x_21210:
[----:B------:R-:W-:Y:S02]  /*12480*/  IMAD.MOV.U32 R49, RZ, RZ, R182 ;  /* 0x000000ffff317224 */ /* 0x000fe400078e00b6 */
.L_x_21211:
[----:B------:R-:W-:Y:S05]  /*12490*/  BSYNC B0 ;  /* 0x0000000000007941 */ /* 0x000fea0003800000 */
.L_x_21209:
        /* <DEDUP_REMOVED lines=16> */
.L_x_21215:
[----:B------:R-:W-:Y:S05]  /*125a0*/  BSYNC B1 ;  /* 0x0000000000017941 */ /* 0x000fea0003800000 */
.L_x_21214:
        /* <DEDUP_REMOVED lines=43> */
.L_x_21213:
[----:B------:R-:W-:Y:S05]  /*12860*/  BSYNC B0 ;  /* 0x0000000000007941 */ /* 0x000fea0003800000 */
.L_x_21212:
        /* <DEDUP_REMOVED lines=9> */
.L_x_21208:
        /* <DEDUP_REMOVED lines=12> */
.L_x_21217:
[----:B------:R-:W-:Y:S02]  /*129c0*/  IMAD.MOV.U32 R130, RZ, RZ, R182 ;  /* 0x000000ffff827224 */ /* 0x000fe400078e00b6 */
.L_x_21218:
[----:B------:R-:W-:Y:S05]  /*129d0*/  BSYNC B0 ;  /* 0x0000000000007941 */ /* 0x000fea0003800000 */
.L_x_21216:
        /* <DEDUP_REMOVED lines=16> */
.L_x_21222:
[----:B------:R-:W-:Y:S05]  /*12ae0*/  BSYNC B1 ;  /* 0x0000000000017941 */ /* 0x000fea0003800000 */
.L_x_21221:
        /* <DEDUP_REMOVED lines=44> */
.L_x_21220:
[----:B------:R-:W-:Y:S05]  /*12db0*/  BSYNC B0 ;  /* 0x0000000000007941 */ /* 0x000fea0003800000 */
.L_x_21219:
        /* <DEDUP_REMOVED lines=13> */
.L_x_21223:
        /* <DEDUP_REMOVED lines=12> */
.L_x_21226:
[----:B------:R-:W-:Y:S02]  /*12f50*/  IMAD.MOV.U32 R130, RZ, RZ, R182 ;  /* 0x000000ffff827224 */ /* 0x000fe400078e00b6 */
.L_x_21227:
[----:B------:R-:W-:Y:S05]  /*12f60*/  BSYNC B0 ;  /* 0x0000000000007941 */ /* 0x000fea0003800000 */
.L_x_21225:
        /* <DEDUP_REMOVED lines=16> */
.L_x_21231:
[----:B------:R-:W-:Y:S05]  /*13070*/  BSYNC B1 ;  /* 0x0000000000017941 */ /* 0x000fea0003800000 */
.L_x_21230:
        /* <DEDUP_REMOVED lines=44> */
.L_x_21229:
[----:B------:R-:W-:Y:S05]  /*13340*/  BSYNC B0 ;  /* 0x0000000000007941 */ /* 0x000fea0003800000 */
.L_x_21228:
        /* <DEDUP_REMOVED lines=9> */
.L_x_21224:
        /* <DEDUP_REMOVED lines=12> */
.L_x_21233:
[----:B------:R-:W-:Y:S02]  /*134a0*/  IMAD.MOV.U32 R130, RZ, RZ, R182 ;  /* 0x000000ffff827224 */ /* 0x000fe400078e00b6 */
.L_x_21234:
[----:B------:R-:W-:Y:S05]  /*134b0*/  BSYNC B0 ;  /* 0x0000000000007941 */ /* 0x000fea0003800000 */
.L_x_21232:
        /* <DEDUP_REMOVED lines=16> */
.L_x_21238:
[----:B------:R-:W-:Y:S05]  /*135c0*/  BSYNC B1 ;  /* 0x0000000000017941 */ /* 0x000fea0003800000 */
.L_x_21237:
        /* <DEDUP_REMOVED lines=44> */
.L_x_21236:
[----:B------:R-:W-:Y:S05]  /*13890*/  BSYNC B0 ;  /* 0x0000000000007941 */ /* 0x000fea0003800000 */
.L_x_21235:
        /* <DEDUP_REMOVED lines=13> */
.L_x_21239:
        /* <DEDUP_REMOVED lines=12> */
.L_x_21242:
[----:B------:R-:W-:Y:S02]  /*13a30*/  IMAD.MOV.U32 R40, RZ, RZ, R182 ;  /* 0x000000ffff287224 */ /* 0x000fe400078e00b6 */
.L_x_21243:
[----:B------:R-:W-:Y:S05]  /*13a40*/  BSYNC B0 ;  /* 0x0000000000007941 */ /* 0x000fea0003800000 */
.L_x_21241:
        /* <DEDUP_REMOVED lines=16> */
.L_x_21247:
[----:B------:R-:W-:Y:S05]  /*13b50*/  BSYNC B1 ;  /* 0x0000000000017941 */ /* 0x000fea0003800000 */
.L_x_21246:
        /* <DEDUP_REMOVED lines=44> */
.L_x_21245:
[----:B------:R-:W-:Y:S05]  /*13e20*/  BSYNC B0 ;  /* 0x0000000000007941 */ /* 0x000fea0003800000 */
.L_x_21244:
        /* <DEDUP_REMOVED lines=9> */
.L_x_21240:
        /* <DEDUP_REMOVED lines=12> */
.L_x_21249:
[----:B------:R-:W-:Y:S02]  /*13f80*/  IMAD.MOV.U32 R40, RZ, RZ, R182 ;  /* 0x000000ffff287224 */ /* 0x000fe400078e00b6 */
.L_x_21250:
[----:B------:R-:W-:Y:S05]  /*13f90*/  BSYNC B0 ;  /* 0x0000000000007941 */ /* 0x000fea0003800000 */
.L_x_21248:
        /* <DEDUP_REMOVED lines=16> */
.L_x_21254:
[----:B------:R-:W-:Y:S05]  /*140a0*/  BSYNC B1 ;  /* 0x0000000000017941 */ /* 0x000fea0003800000 */
.L_x_21253:
        /* <DEDUP_REMOVED lines=44> */
.L_x_21252:
[----:B------:R-:W-:Y:S05]  /*14370*/  BSYNC B0 ;  /* 0x0000000000007941 */ /* 0x000fea0003800000 */
.L_x_21251:
        /* <DEDUP_REMOVED lines=12> */
.L_x_21255:
        /* <DEDUP_REMOVED lines=12> */
.L_x_21258:
[----:B------:R-:W-:Y:S02]  /*14500*/  IMAD.MOV.U32 R130, RZ, RZ, R182 ;  /* 0x000000ffff827224 */ /* 0x000fe400078e00b6 */
.L_x_21259:
[----:B------:R-:W-:Y:S05]  /*14510*/  BSYNC B0 ;  /* 0x0000000000007941 */ /* 0x000fea0003800000 */
.L_x_21257:
        /* <DEDUP_REMOVED lines=16> */
.L_x_21263:
[----:B------:R-:W-:Y:S05]  /*14620*/  BSYNC B1 ;  /* 0x0000000000017941 */ /* 0x000fea0003800000 */
.L_x_21262:
        /* <DEDUP_REMOVED lines=44> */
.L_x_21261:
[----:B------:R-:W-:Y:S05]  /*148f0*/  BSYNC B0 ;  /* 0x0000000000007941 */ /* 0x000fea0003800000 */
.L_x_21260:
        /* <DEDUP_REMOVED lines=9> */
.L_x_21256:
        /* <DEDUP_REMOVED lines=12> */
.L_x_21265:
[----:B------:R-:W-:Y:S02]  /*14a50*/  IMAD.MOV.U32 R130, RZ, RZ, R182 ;  /* 0x000000ffff827224 */ /* 0x000fe400078e00b6 */
.L_x_21266:
[----:B------:R-:W-:Y:S05]  /*14a60*/  BSYNC B0 ;  /* 0x0000000000007941 */ /* 0x000fea0003800000 */
.L_x_21264:
        /* <DEDUP_REMOVED lines=16> */
.L_x_21270:
[----:B------:R-:W-:Y:S05]  /*14b70*/  BSYNC B1 ;  /* 0x0000000000017941 */ /* 0x000fea0003800000 */
.L_x_21269:
        /* <DEDUP_REMOVED lines=44> */
.L_x_21268:
[----:B------:R-:W-:Y:S05]  /*14e40*/  BSYNC B0 ;  /* 0x0000000000007941 */ /* 0x000fea0003800000 */
.L_x_21267:
        /* <DEDUP_REMOVED lines=12> */
.L_x_21271:
        /* <DEDUP_REMOVED lines=12> */
.L_x_21274:
[----:B------:R-:W-:Y:S02]  /*14fd0*/  IMAD.MOV.U32 R45, RZ, RZ, R182 ;  /* 0x000000ffff2d7224 */ /* 0x000fe400078e00b6 */
.L_x_21275:
[----:B------:R-:W-:Y:S05]  /*14fe0*/  BSYNC B0 ;  /* 0x0000000000007941 */ /* 0x000fea0003800000 */
.L_x_21273:
        /* <DEDUP_REMOVED lines=16> */
.L_x_21279:
[----:B------:R-:W-:Y:S05]  /*150f0*/  BSYNC B1 ;  /* 0x0000000000017941 */ /* 0x000fea0003800000 */
.L_x_21278:
        /* <DEDUP_REMOVED lines=44> */
.L_x_21277:
[----:B------:R-:W-:Y:S05]  /*153c0*/  BSYNC B0 ;  /* 0x0000000000007941 */ /* 0x000fea0003800000 */
.L_x_21276:
        /* <DEDUP_REMOVED lines=9> */
.L_x_21272:
        /* <DEDUP_REMOVED lines=12> */
.L_x_21281:
[----:B------:R-:W-:Y:S02]  /*15520*/  IMAD.MOV.U32 R170, RZ, RZ, R182 ;  /* 0x000000ffffaa7224 */ /* 0x000fe400078e00b6 */
.L_x_21282:
[----:B------:R-:W-:Y:S05]  /*15530*/  BSYNC B0 ;  /* 0x0000000000007941 */ /* 0x000fea0003800000 */
.L_x_21280:
        /* <DEDUP_REMOVED lines=16> */
.L_x_21286:
[----:B------:R-:W-:Y:S05]  /*15640*/  BSYNC B1 ;  /* 0x0000000000017941 */ /* 0x000fea0003800000 */
.L_x_21285:
        /* <DEDUP_REMOVED lines=44> */
.L_x_21284:
[----:B------:R-:W-:Y:S05]  /*15910*/  BSYNC B0 ;  /* 0x0000000000007941 */ /* 0x000fea0003800000 */
.L_x_21283:
        /* <DEDUP_REMOVED lines=12> */
.L_x_21287:
        /* <DEDUP_REMOVED lines=12> */
.L_x_21290:
[----:B------:R-:W-:Y:S02]  /*15aa0*/  IMAD.MOV.U32 R42, RZ, RZ, R182 ;  /* 0x000000ffff2a7224 */ /* 0x000fe400078e00b6 */
.L_x_21291:
[----:B------:R-:W-:Y:S05]  /*15ab0*/  BSYNC B0 ;  /* 0x0000000000007941 */ /* 0x000fea0003800000 */
.L_x_21289:
        /* <DEDUP_REMOVED lines=16> */
.L_x_21295:
[----:B------:R-:W-:Y:S05]  /*15bc0*/  BSYNC B1 ;  /* 0x0000000000017941 */ /* 0x000fea0003800000 */
.L_x_21294:
        /* <DEDUP_REMOVED lines=44> */
.L_x_21293:
[----:B------:R-:W-:Y:S05]  /*15e90*/  BSYNC B0 ;  /* 0x0000000000007941 */ /* 0x000fea0003800000 */
.L_x_21292:
        /* <DEDUP_REMOVED lines=9> */
.L_x_21288:
        /* <DEDUP_REMOVED lines=12> */
.L_x_21297:
[----:B------:R-:W-:Y:S02]  /*15ff0*/  IMAD.MOV.U32 R42, RZ, RZ, R182 ;  /* 0x000000ffff2a7224 */ /* 0x000fe400078e00b6 */
.L_x_21298:
[----:B------:R-:W-:Y:S05]  /*16000*/  BSYNC B0 ;  /* 0x0000000000007941 */ /* 0x000fea0003800000 */
.L_x_21296:
        /* <DEDUP_REMOVED lines=16> */
.L_x_21302:
[----:B------:R-:W-:Y:S05]  /*16110*/  BSYNC B1 ;  /* 0x0000000000017941 */ /* 0x000fea0003800000 */
.L_x_21301:
        /* <DEDUP_REMOVED lines=44> */
.L_x_21300:
[----:B------:R-:W-:Y:S05]  /*163e0*/  BSYNC B0 ;  /* 0x0000000000007941 */ /* 0x000fea0003800000 */
.L_x_21299:
        /* <DEDUP_REMOVED lines=12> */
.L_x_21303:
        /* <DEDUP_REMOVED lines=12> */
.L_x_21306:
[----:B------:R-:W-:Y:S02]  /*16570*/  IMAD.MOV.U32 R42, RZ, RZ, R182 ;  /* 0x000000ffff2a7224 */ /* 0x000fe400078e00b6 */
.L_x_21307:
[----:B------:R-:W-:Y:S05]  /*16580*/  BSYNC B0 ;  /* 0x0000000000007941 */ /* 0x000fea0003800000 */
.L_x_21305:
        /* <DEDUP_REMOVED lines=16> */
.L_x_21311:
[----:B------:R-:W-:Y:S05]  /*16690*/  BSYNC B1 ;  /* 0x0000000000017941 */ /* 0x000fea0003800000 */
.L_x_21310:
        /* <DEDUP_REMOVED lines=44> */
.L_x_21309:
[----:B------:R-:W-:Y:S05]  /*16960*/  BSYNC B0 ;  /* 0x0000000000007941 */ /* 0x000fea0003800000 */
.L_x_21308:
        /* <DEDUP_REMOVED lines=9> */
.L_x_21304:
        /* <DEDUP_REMOVED lines=12> */
.L_x_21313:
[----:B------:R-:W-:Y:S02]  /*16ac0*/  IMAD.MOV.U32 R42, RZ, RZ, R182 ;  /* 0x000000ffff2a7224 */ /* 0x000fe400078e00b6 */
.L_x_21314:
[----:B------:R-:W-:Y:S05]  /*16ad0*/  BSYNC B0 ;  /* 0x0000000000007941 */ /* 0x000fea0003800000 */
.L_x_21312:
        /* <DEDUP_REMOVED lines=16> */
.L_x_21318:
[----:B------:R-:W-:Y:S05]  /*16be0*/  BSYNC B1 ;  /* 0x0000000000017941 */ /* 0x000fea0003800000 */
.L_x_21317:
        /* <DEDUP_REMOVED lines=44> */
.L_x_21316:
[----:B------:R-:W-:Y:S05]  /*16eb0*/  BSYNC B0 ;  /* 0x0000000000007941 */ /* 0x000fea0003800000 */
.L_x_21315:
        /* <DEDUP_REMOVED lines=13> */
.L_x_21319:
        /* <DEDUP_REMOVED lines=12> */
.L_x_21322:
[----:B------:R-:W-:Y:S02]  /*17050*/  IMAD.MOV.U32 R170, RZ, RZ, R182 ;  /* 0x000000ffffaa7224 */ /* 0x000fe400078e00b6 */
.L_x_21323:
[----:B------:R-:W-:Y:S05]  /*17060*/  BSYNC B0 ;  /* 0x0000000000007941 */ /* 0x000fea0003800000 */
.L_x_21321:
        /* <DEDUP_REMOVED lines=18> */
.L_x_21327:
[----:B------:R-:W-:Y:S05]  /*17190*/  BSYNC B1 ;  /* 0x0000000000017941 */ /* 0x000fea0003800000 */
.L_x_21326:
        /* <DEDUP_REMOVED lines=44> */
.L_x_21325:
[----:B------:R-:W-:Y:S05]  /*17460*/  BSYNC B0 ;  /* 0x0000000000007941 */ /* 0x000fea0003800000 */
.L_x_21324:
        /* <DEDUP_REMOVED lines=9> */
.L_x_21320:
        /* <DEDUP_REMOVED lines=49> */
.L_x_21328:
        /* <DEDUP_REMOVED lines=16> */
.L_x_21330:
[----:B-1----:R-:W-:Y:S02]  /*17910*/  IMAD.MOV.U32 R198, RZ, RZ, R182 ;  /* 0x000000ffffc67224 */ /* 0x002fe400078e00b6 */
.L_x_21331:
[----:B------:R-:W-:Y:S05]  /*17920*/  BSYNC B0 ;  /* 0x0000000000007941 */ /* 0x000fea0003800000 */
.L_x_21329:
        /* <DEDUP_REMOVED lines=16> */
.L_x_21335:
[----:B------:R-:W-:Y:S05]  /*17a30*/  BSYNC B1 ;  /* 0x0000000000017941 */ /* 0x000fea0003800000 */
.L_x_21334:
        /* <DEDUP_REMOVED lines=44> */
.L_x_21333:
[----:B------:R-:W-:Y:S05]  /*17d00*/  BSYNC B0 ;  /* 0x0000000000007941 */ /* 0x000fea0003800000 */
.L_x_21332:
        /* <DEDUP_REMOVED lines=15> */
.L_x_21336:
        /* <DEDUP_REMOVED lines=12> */
.L_x_21339:
[----:B------:R-:W-:Y:S02]  /*17ec0*/  IMAD.MOV.U32 R41, RZ, RZ, R182 ;  /* 0x000000ffff297224 */ /* 0x000fe400078e00b6 */
.L_x_21340:
[----:B------:R-:W-:Y:S05]  /*17ed0*/  BSYNC B0 ;  /* 0x0000000000007941 */ /* 0x000fea0003800000 */
.L_x_21338:
        /* <DEDUP_REMOVED lines=16> */
.L_x_21344:
[----:B------:R-:W-:Y:S05]  /*17fe0*/  BSYNC B1 ;  /* 0x0000000000017941 */ /* 0x000fea0003800000 */
.L_x_21343:
        /* <DEDUP_REMOVED lines=43> */
.L_x_21342:
[----:B------:R-:W-:Y:S05]  /*182a0*/  BSYNC B0 ;  /* 0x0000000000007941 */ /* 0x000fea0003800000 */
.L_x_21341:
        /* <DEDUP_REMOVED lines=9> */
.L_x_21337:
        /* <DEDUP_REMOVED lines=12> */
.L_x_21346:
[----:B------:R-:W-:Y:S02]  /*18400*/  IMAD.MOV.U32 R200, RZ, RZ, R182 ;  /* 0x000000ffffc87224 */ /* 0x000fe400078e00b6 */
.L_x_21347:
[----:B------:R-:W-:Y:S05]  /*18410*/  BSYNC B0 ;  /* 0x0000000000007941 */ /* 0x000fea0003800000 */
.L_x_21345:
        /* <DEDUP_REMOVED lines=16> */
.L_x_21351:
[----:B------:R-:W-:Y:S05]  /*18520*/  BSYNC B1 ;  /* 0x0000000000017941 */ /* 0x000fea0003800000 */
.L_x_21350:
        /* <DEDUP_REMOVED lines=44> */
.L_x_21349:
[----:B------:R-:W-:Y:S05]  /*187f0*/  BSYNC B0 ;  /* 0x0000000000007941 */ /* 0x000fea0003800000 */
.L_x_21348:
        /* <DEDUP_REMOVED lines=13> */
.L_x_21352:
        /* <DEDUP_REMOVED lines=12> */
.L_x_21355:
[----:B------:R-:W-:Y:S02]  /*18990*/  IMAD.MOV.U32 R128, RZ, RZ, R182 ;  /* 0x000000ffff807224 */ /* 0x000fe400078e00b6 */
.L_x_21356:
[----:B------:R-:W-:Y:S05]  /*189a0*/  BSYNC B0 ;  /* 0x0000000000007941 */ /* 0x000fea0003800000 */
.L_x_21354:
        /* <DEDUP_REMOVED lines=16> */
.L_x_21360:
[----:B------:R-:W-:Y:S05]  /*18ab0*/  BSYNC B1 ;  /* 0x0000000000017941 */ /* 0x000fea0003800000 */
.L_x_21359:
        /* <DEDUP_REMOVED lines=44> */
.L_x_21358:
[----:B------:R-:W-:Y:S05]  /*18d80*/  BSYNC B0 ;  /* 0x0000000000007941 */ /* 0x000fea0003800000 */
.L_x_21357:
        /* <DEDUP_REMOVED lines=9> */
.L_x_21353:
        /* <DEDUP_REMOVED lines=12> */
.L_x_21362:
[----:B------:R-:W-:Y:S02]  /*18ee0*/  IMAD.MOV.U32 R128, RZ, RZ, R182 ;  /* 0x000000ffff807224 */ /* 0x000fe400078e00b6 */
.L_x_21363:
[----:B------:R-:W-:Y:S05]  /*18ef0*/  BSYNC B0 ;  /* 0x0000000000007941 */ /* 0x000fea0003800000 */
.L_x_21361:
        /* <DEDUP_REMOVED lines=16> */
.L_x_21367:
[----:B------:R-:W-:Y:S05]  /*19000*/  BSYNC B1 ;  /* 0x0000000000017941 */ /* 0x000fea0003800000 */
.L_x_21366:
        /* <DEDUP_REMOVED lines=44> */
.L_x_21365:
[----:B------:R-:W-:Y:S05]  /*192d0*/  BSYNC B0 ;  /* 0x0000000000007941 */ /* 0x000fea0003800000 */
.L_x_21364:
        /* <DEDUP_REMOVED lines=13> */
.L_x_21368:
        /* <DEDUP_REMOVED lines=12> */
.L_x_21371:
[----:B------:R-:W-:Y:S02]  /*19470*/  IMAD.MOV.U32 R43, RZ, RZ, R182 ;  /* 0x000000ffff2b7224 */ /* 0x000fe400078e00b6 */
.L_x_21372:
[----:B------:R-:W-:Y:S05]  /*19480*/  BSYNC B0 ;  /* 0x0000000000007941 */ /* 0x000fea0003800000 */
.L_x_21370:
        /* <DEDUP_REMOVED lines=16> */
.L_x_21376:
[----:B------:R-:W-:Y:S05]  /*19590*/  BSYNC B1 ;  /* 0x0000000000017941 */ /* 0x000fea0003800000 */
.L_x_21375:
        /* <DEDUP_REMOVED lines=44> */
.L_x_21374:
[----:B------:R-:W-:Y:S05]  /*19860*/  BSYNC B0 ;  /* 0x0000000000007941 */ /* 0x000fea0003800000 */
.L_x_21373:
        /* <DEDUP_REMOVED lines=9> */
.L_x_21369:
        /* <DEDUP_REMOVED lines=12> */
.L_x_21378:
[----:B------:R-:W-:Y:S02]  /*199c0*/  IMAD.MOV.U32 R128, RZ, RZ, R182 ;  /* 0x000000ffff807224 */ /* 0x000fe400078e00b6 */
.L_x_21379:
[----:B------:R-:W-:Y:S05]  /*199d0*/  BSYNC B0 ;  /* 0x0000000000007941 */ /* 0x000fea0003800000 */
.L_x_21377:
        /* <DEDUP_REMOVED lines=16> */
.L_x_21383:
[----:B------:R-:W-:Y:S05]  /*19ae0*/  BSYNC B1 ;  /* 0x0000000000017941 */ /* 0x000fea0003800000 */
.L_x_21382:
        /* <DEDUP_REMOVED lines=44> */
.L_x_21381:
[----:B------:R-:W-:Y:S05]  /*19db0*/  BSYNC B0 ;  /* 0x0000000000007941 */ /* 0x000fea0003800000 */
.L_x_21380:
        /* <DEDUP_REMOVED lines=12> */
.L_x_21384:
        /* <DEDUP_REMOVED lines=12> */
.L_x_21387:
[----:B------:R-:W-:Y:S02]  /*19f40*/  IMAD.MOV.U32 R200, RZ, RZ, R182 ;  /* 0x000000ffffc87224 */ /* 0x000fe400078e00b6 */
.L_x_21388:
[----:B------:R-:W-:Y:S05]  /*19f50*/  BSYNC B0 ;  /* 0x0000000000007941 */ /* 0x000fea0003800000 */
.L_x_21386:
        /* <DEDUP_REMOVED lines=16> */
.L_x_21392:
[----:B------:R-:W-:Y:S05]  /*1a060*/  BSYNC B1 ;  /* 0x0000000000017941 */ /* 0x000fea0003800000 */
.L_x_21391:
        /* <DEDUP_REMOVED lines=44> */
.L_x_21390:
[----:B------:R-:W-:Y:S05]  /*1a330*/  BSYNC B0 ;  /* 0x0000000000007941 */ /* 0x000fea0003800000 */
.L_x_21389:
        /* <DEDUP_REMOVED lines=9> */
.L_x_21385:
        /* <DEDUP_REMOVED lines=12> */
.L_x_21394:
[----:B------:R-:W-:Y:S02]  /*1a490*/  IMAD.MOV.U32 R200, RZ, RZ, R182 ;  /* 0x000000ffffc87224 */ /* 0x000fe400078e00b6 */
.L_x_21395:
[----:B------:R-:W-:Y:S05]  /*1a4a0*/  BSYNC B0 ;  /* 0x0000000000007941 */ /* 0x000fea0003800000 */
.L_x_21393:
        /* <DEDUP_REMOVED lines=16> */
.L_x_21399:
[----:B------:R-:W-:Y:S05]  /*1a5b0*/  BSYNC B1 ;  /* 0x0000000000017941 */ /* 0x000fea0003800000 */
.L_x_21398:
        /* <DEDUP_REMOVED lines=44> */
.L_x_21397:
[----:B------:R-:W-:Y:S05]  /*1a880*/  BSYNC B0 ;  /* 0x0000000000007941 */ /* 0x000fea0003800000 */
.L_x_21396:
        /* <DEDUP_REMOVED lines=12> */
.L_x_21400:
        /* <DEDUP_REMOVED lines=12> */
.L_x_21403:
[----:B------:R-:W-:Y:S02]  /*1aa10*/  IMAD.MOV.U32 R129, RZ, RZ, R182 ;  /* 0x000000ffff817224 */ /* 0x000fe400078e00b6 */
.L_x_21404:
[----:B------:R-:W-:Y:S05]  /*1aa20*/  BSYNC B0 ;  /* 0x0000000000007941 */ /* 0x000fea0003800000 */
.L_x_21402:
        /* <DEDUP_REMOVED lines=16> */
.L_x_21408:
[----:B------:R-:W-:Y:S05]  /*1ab30*/  BSYNC B1 ;  /* 0x0000000000017941 */ /* 0x000fea0003800000 */
.L_x_21407:
        /* <DEDUP_REMOVED lines=44> */
.L_x_21406:
[----:B------:R-:W-:Y:S05]  /*1ae00*/  BSYNC B0 ;  /* 0x0000000000007941 */ /* 0x000fea0003800000 */
.L_x_21405:
        /* <DEDUP_REMOVED lines=9> */
.L_x_21401:
        /* <DEDUP_REMOVED lines=12> */
.L_x_21410:
[----:B------:R-:W-:Y:S02]  /*1af60*/  IMAD.MOV.U32 R200, RZ, RZ, R182 ;  /* 0x000000ffffc87224 */ /* 0x000fe400078e00b6 */
.L_x_21411:
[----:B------:R-:W-:Y:S05]  /*1af70*/  BSYNC B0 ;  /* 0x0000000000007941 */ /* 0x000fea0003800000 */
.L_x_21409:
        /* <DEDUP_REMOVED lines=16> */
.L_x_21415:
[----:B------:R-:W-:Y:S05]  /*1b080*/  BSYNC B1 ;  /* 0x0000000000017941 */ /* 0x000fea0003800000 */
.L_x_21414:
        /* <DEDUP_REMOVED lines=44> */
.L_x_21413:
[----:B------:R-:W-:Y:S05]  /*1b350*/  BSYNC B0 ;  /* 0x0000000000007941 */ /* 0x000fea0003800000 */
.L_x_21412:
        /* <DEDUP_REMOVED lines=12> */
.L_x_21416:
        /* <DEDUP_REMOVED lines=12> */
.L_x_21419:
[----:B------:R-:W-:Y:S02]  /*1b4e0*/  IMAD.MOV.U32 R130, RZ, RZ, R182 ;  /* 0x000000ffff827224 */ /* 0x000fe400078e00b6 */
.L_x_21420:
[----:B------:R-:W-:Y:S05]  /*1b4f0*/  BSYNC B0 ;  /* 0x0000000000007941 */ /* 0x000fea0003800000 */
.L_x_21418:
        /* <DEDUP_REMOVED lines=16> */
.L_x_21424:
[----:B------:R-:W-:Y:S05]  /*1b600*/  BSYNC B1 ;  /* 0x0000000000017941 */ /* 0x000fea0003800000 */
.L_x_21423:
        /* <DEDUP_REMOVED lines=44> */
.L_x_21422:
[----:B------:R-:W-:Y:S05]  /*1b8d0*/  BSYNC B0 ;  /* 0x0000000000007941 */ /* 0x000fea0003800000 */
.L_x_21421:
        /* <DEDUP_REMOVED lines=9> */
.L_x_21417:
        /* <DEDUP_REMOVED lines=12> */
.L_x_21426:
[----:B------:R-:W-:Y:S02]  /*1ba30*/  IMAD.MOV.U32 R200, RZ, RZ, R182 ;  /* 0x000000ffffc87224 */ /* 0x000fe400078e00b6 */
.L_x_21427:
[----:B------:R-:W-:Y:S05]  /*1ba40*/  BSYNC B0 ;  /* 0x0000000000007941 */ /* 0x000fea0003800000 */
.L_x_21425:
        /* <DEDUP_REMOVED lines=16> */
.L_x_21431:
[----:B------:R-:W-:Y:S05]  /*1bb50*/  BSYNC B1 ;  /* 0x0000000000017941 */ /* 0x000fea0003800000 */
.L_x_21430:
        /* <DEDUP_REMOVED lines=44> */
.L_x_21429:
[----:B------:R-:W-:Y:S05]  /*1be20*/  BSYNC B0 ;  /* 0x0000000000007941 */ /* 0x000fea0003800000 */
.L_x_21428:
        /* <DEDUP_REMOVED lines=12> */
.L_x_21432:
        /* <DEDUP_REMOVED lines=12> */
.L_x_21435:
[----:B------:R-:W-:Y:S02]  /*1bfb0*/  IMAD.MOV.U32 R200, RZ, RZ, R182 ;  /* 0x000000ffffc87224 */ /* 0x000fe400078e00b6 */
.L_x_21436:
[----:B------:R-:W-:Y:S05]  /*1bfc0*/  BSYNC B0 ;  /* 0x0000000000007941 */ /* 0x000fea0003800000 */
.L_x_21434:
        /* <DEDUP_REMOVED lines=16> */
.L_x_21440:
[----:B------:R-:W-:Y:S05]  /*1c0d0*/  BSYNC B1 ;  /* 0x0000000000017941 */ /* 0x000fea0003800000 */
.L_x_21439:
        /* <DEDUP_REMOVED lines=44> */
.L_x_21438:
[----:B------:R-:W-:Y:S05]  /*1c3a0*/  BSYNC B0 ;  /* 0x0000000000007941 */ /* 0x000fea0003800000 */
.L_x_21437:
        /* <DEDUP_REMOVED lines=9> */
.L_x_21433:
        /* <DEDUP_REMOVED lines=12> */
.L_x_21442:
[----:B------:R-:W-:Y:S02]  /*1c500*/  IMAD.MOV.U32 R200, RZ, RZ, R182 ;  /* 0x000000ffffc87224 */ /* 0x000fe400078e00b6 */
.L_x_21443:
[----:B------:R-:W-:Y:S05]  /*1c510*/  BSYNC B0 ;  /* 0x0000000000007941 */ /* 0x000fea0003800000 */
.L_x_21441:
        /* <DEDUP_REMOVED lines=16> */
.L_x_21447:
[----:B------:R-:W-:Y:S05]  /*1c620*/  BSYNC B1 ;  /* 0x0000000000017941 */ /* 0x000fea0003800000 */
.L_x_21446:
        /* <DEDUP_REMOVED lines=44> */
.L_x_21445:
[----:B------:R-:W-:Y:S05]  /*1c8f0*/  BSYNC B0 ;  /* 0x0000000000007941 */ /* 0x000fea0003800000 */
.L_x_21444:
        /* <DEDUP_REMOVED lines=13> */
.L_x_21448:
        /* <DEDUP_REMOVED lines=12> */
.L_x_21451:
[----:B------:R-:W-:Y:S02]  /*1ca90*/  IMAD.MOV.U32 R209, RZ, RZ, R182 ;  /* 0x000000ffffd17224 */ /* 0x000fe400078e00b6 */
.L_x_21452:
[----:B------:R-:W-:Y:S05]  /*1caa0*/  BSYNC B0 ;  /* 0x0000000000007941 */ /* 0x000fea0003800000 */
.L_x_21450:
        /* <DEDUP_REMOVED lines=18> */
.L_x_21456:
[----:B------:R-:W-:Y:S05]  /*1cbd0*/  BSYNC B1 ;  /* 0x0000000000017941 */ /* 0x000fea0003800000 */
.L_x_21455:
        /* <DEDUP_REMOVED lines=44> */
.L_x_21454:
[----:B------:R-:W-:Y:S05]  /*1cea0*/  BSYNC B0 ;  /* 0x0000000000007941 */ /* 0x000fea0003800000 */
.L_x_21453:
        /* <DEDUP_REMOVED lines=9> */
.L_x_21449:
[----:B------:R-:W-:Y:S01]  /*1cf40*/  FADD.FTZ R170, RZ, R72 ;  /* 0x00000048ffaa7221 */ /* 0x000fe20000010000 */
[----:B------:R-:W-:Y:S01]  /*1cf50*/  SEL R173, RZ, 0x1000000, P5 ;  /* 0x01000000ffad7807 */ /* 0x000fe20002800000 */
[----:B------:R-:W0:Y:S01]  /*1cf60*/  S2R R202, SR_TID.X ;  /* 0x0000000000ca7919 */ /* 0x000e220000002100 */
        /* <DEDUP_REMOVED lines=8> */
[----:B------:R-:W-:-:S02]  /*1cff0*/  SEL R198, RZ, 0x1, P1 ;  /* 0x00000001ffc67807 */ /* 0x000fc40000800000 */
        /* <DEDUP_REMOVED lines=46> */
[----:B0-----:R-:W-:Y:S02]  /*1d2e0*/  LOP3.LUT P0, RZ, R202, 0x1f, RZ, 0xc0, !PT ;  /* 0x0000001fcaff7812 */ /* 0x001fe4000780c0ff */
        /* <DEDUP_REMOVED lines=30> */
.L_x_21457:
[----:B-1----:R-:W-:Y:S01]  /*1d4d0*/  @!P1 IADD3 R203, R203, 0x4, RZ ;  /* 0x00000004cbcb9810 */ /* 0x002fe20007ffe0ff */
[----:B0-----:R-:W-:Y:S01]  /*1d4e0*/  FADD.FTZ R204, R208, R131 ;  /* 0x00000083d0cc7221 */ /* 0x001fe20000010000 */
[----:B------:R-:W-:Y:S05]  /*1d4f0*/  BRA.DIV ~URZ, `(.L_x_21458) ;  /* 0x00001e827f007947 */ /* 0x000fea000b800000 */
[----:B------:R0:W1:Y:S02]  /*1d500*/  SHFL.BFLY PT, R170, R204, 0x1, 0x1f ;  /* 0x0c201f00ccaa7f89 */ /* 0x00006400000e0000 */
.L_x_21462:
        /* <DEDUP_REMOVED lines=100> */
.L_x_21463:
[----:B------:R-:W2:Y:S01]  /*1db50*/  S2R R208, SR_TID.X ;  /* 0x0000000000d07919 */ /* 0x000ea20000002100 */
[----:B------:R-:W-:Y:S01]  /*1db60*/  @!P0 SHF.R.U32.HI R172, RZ, 0x5, R202 ;  /* 0x00000005ffac8819 */ /* 0x000fe200000116ca */
[----:B-1----:R-:W-:Y:S01]  /*1db70*/  FADD.FTZ R171, R199, R204 ;  /* 0x000000ccc7ab7221 */ /* 0x002fe20000010000 */
[----:B------:R-:W-:Y:S01]  /*1db80*/  WARPSYNC 0xffffffff ;  /* 0xffffffff00007948 */ /* 0x000fe20003800000 */
[----:B------:R-:W-:Y:S01]  /*1db90*/  IMAD.MOV.U32 R199, RZ, RZ, RZ ;  /* 0x000000ffffc77224 */ /* 0x000fe200078e00ff */
[----:B------:R-:W-:Y:S01]  /*1dba0*/  @!P0 LOP3.LUT R172, R172, 0x3, RZ, 0xc0, !PT ;  /* 0x00000003acac8812 */ /* 0x000fe200078ec0ff */
[----:B------:R-:W-:Y:S01]  /*1dbb0*/  ULDC.U8 UR8, c[0x0][0x1f0] ;  /* 0x00007c0000087ab9 */ /* 0x000fe20000000000 */
[----:B------:R-:W-:Y:S02]  /*1dbc0*/  HADD2.F32 R219, -RZ, R99.H1_H1 ;  /* 0x30000063ffdb7230 */ /* 0x000fe40000004100 */
[----:B------:R-:W-:Y:S01]  /*1dbd0*/  HADD2.F32 R217, -RZ, R119.H1_H1 ;  /* 0x30000077ffd97230 */ /* 0x000fe20000004100 */
[----:B------:R-:W-:Y:S01]  /*1dbe0*/  @!P0 IMAD.IADD R198, R203, 0x1, R172 ;  /* 0x00000001cbc68824 */ /* 0x000fe200078e02ac */
[----:B------:R-:W-:Y:S01]  /*1dbf0*/  HADD2.F32 R221, -RZ, R98.H1_H1 ;  /* 0x30000062ffdd7230 */ /* 0x000fe20000004100 */
[----:B------:R-:W-:Y:S01]  /*1dc00*/  CS2R R172, SRZ ;  /* 0x0000000000ac7805 */ /* 0x000fe2000001ff00 */
[----:B------:R-:W-:-:S02]  /*1dc10*/  HADD2.F32 R215, -RZ, R118.H1_H1 ;  /* 0x30000076ffd77230 */ /* 0x000fc40000004100 */
[----:B------:R-:W-:Y:S01]  /*1dc20*/  @!P0 STS.64 [R198.X8], R170 ;  /* 0x000000aac6008388 */ /* 0x000fe20000008a00 */
[----:B------:R-:W-:Y:S02]  /*1dc30*/  HADD2.F32 R211, -RZ, R114.H1_H1 ;  /* 0x30000072ffd37230 */ /* 0x000fe40000004100 */
[----:B------:R-:W-:Y:S01]  /*1dc40*/  HADD2.F32 R235, -RZ, R108.H0_H0 ;  /* 0x2000006cffeb7230 */ /* 0x000fe20000004100 */
[----:B--2---:R-:W-:Y:S01]  /*1dc50*/  LOP3.LUT R206, R208, 0x1f, RZ, 0xc0, !PT ;  /* 0x0000001fd0ce7812 */ /* 0x004fe200078ec0ff */
[----:B------:R-:W-:Y:S03]  /*1dc60*/  BAR.SYNC.DEFER_BLOCKING 0x0 ;  /* 0x0000000000007b1d */ /* 0x000fe60000010000 */
[----:B------:R-:W-:-:S13]  /*1dc70*/  ISETP.GT.U32.AND P1, PT, R206, 0x3, PT ;  /* 0x00000003ce00780c */ /* 0x000fda0003f24070 */
[----:B------:R-:W-:Y:S01]  /*1dc80*/  @!P1 IADD3 R203, R203, R206, RZ ;  /* 0x000000cecbcb9210 */ /* 0x000fe20007ffe0ff */
[----:B------:R-:W-:-:S04]  /*1dc90*/  @!P1 IMAD.MOV.U32 R199, RZ, RZ, 0x500 ;  /* 0x00000500ffc79424 */ /* 0x000fc800078e00ff */
[----:B------:R-:W-:Y:S01]  /*1dca0*/  I2F R207, R199 ;  /* 0x000000c700cf7306 */ /* 0x000fe20000201400 */
[----:B------:R-:W1:Y:S04]  /*1dcb0*/  SHFL.DOWN PT, R202, R199, 0x2, 0x1f ;  /* 0x08401f00c7ca7f89 */ /* 0x000e6800000e0000 */
[----:B------:R-:W2:Y:S01]  /*1dcc0*/  @!P1 LDS.64 R172, [R203.X8] ;  /* 0x00000000cbac9984 */ /* 0x000ea20000008a00 */
[----:B------:R-:W-:Y:S01]  /*1dcd0*/  ISETP.NE.AND P1, PT, RZ, UR8, PT ;  /* 0x00000008ff007c0c */ /* 0x000fe2000bf25270 */
[----:B01----:R-:W-:Y:S02]  /*1dce0*/  IMAD.IADD R204, R202, 0x1, R199 ;  /* 0x00000001cacc7824 */ /* 0x003fe400078e02c7 */
[----:B------:R-:W-:Y:S03]  /*1dcf0*/  I2F R202, R202 ;  /* 0x000000ca00ca7306 */ /* 0x000fe60000201400 */
[----:B------:R-:W0:Y:S05]  /*1dd00*/  SHFL.DOWN PT, R209, R204, 0x1, 0x1f ;  /* 0x08201f00ccd17f89 */ /* 0x000e2a00000e0000 */
[----:B------:R-:W1:Y:S01]  /*1dd10*/  I2F R206, R204 ;  /* 0x000000cc00ce7306 */ /* 0x000e620000201400 */
[----:B--2---:R-:W2:Y:S07]  /*1dd20*/  SHFL.DOWN PT, R205, R172, 0x2, 0x1f ;  /* 0x08401f00accd7f89 */ /* 0x004eae00000e0000 */
[----:B-1----:R-:W1:Y:S01]  /*1dd30*/  MUFU.RCP R171, R206 ;  /* 0x000000ce00ab7308 */ /* 0x002e620000001000 */
[----:B0-----:R-:W-:-:S07]  /*1dd40*/  IADD3 R203, R204, R209, RZ ;  /* 0x000000d1cccb7210 */ /* 0x001fce0007ffe0ff */
[----:B------:R-:W-:Y:S08]  /*1dd50*/  I2F R209, R209 ;  /* 0x000000d100d17306 */ /* 0x000ff00000201400 */
[----:B------:R-:W0:Y:S01]  /*1dd60*/  I2F R203, R203 ;  /* 0x000000cb00cb7306 */ /* 0x000e220000201400 */
[----:B--2---:R-:W-:-:S04]  /*1dd70*/  FMUL.FTZ R170, R205, R202 ;  /* 0x000000cacdaa7220 */ /* 0x004fc80000410000 */
[----:B------:R-:W-:Y:S02]  /*1dd80*/  FFMA.FTZ R198, R207, R172, R170 ;  /* 0x000000accfc67223 */ /* 0x000fe400000100aa */
[----:B------:R-:W2:Y:S01]  /*1dd90*/  SHFL.DOWN PT, R170, R173, 0x2, 0x1f ;  /* 0x08401f00adaa7f89 */ /* 0x000ea200000e0000 */
[----:B------:R-:W-:Y:S02]  /*1dda0*/  FADD.FTZ R172, -R205, R172 ;  /* 0x000000accdac7221 */ /* 0x000fe40000010100 */
[----:B-1----:R-:W-:Y:S02]  /*1ddb0*/  FMUL.FTZ R199, R171, R198 ;  /* 0x000000c6abc77220 */ /* 0x002fe40000410000 */
[----:B------:R-:W-:-:S03]  /*1ddc0*/  FMUL.FTZ R172, R172, R172 ;  /* 0x000000acacac7220 */ /* 0x000fc60000410000 */
[----:B------:R-:W1:Y:S01]  /*1ddd0*/  SHFL.DOWN PT, R198, R199, 0x1, 0x1f ;  /* 0x08201f00c7c67f89 */ /* 0x000e6200000e0000 */
[----:B------:R-:W-:Y:S01]  /*1dde0*/  FMUL.FTZ R172, R172, R207 ;  /* 0x000000cfacac7220 */ /* 0x000fe20000410000 */
[----:B0-----:R0:W3:Y:S01]  /*1ddf0*/  MUFU.RCP R204, R203 ;  /* 0x000000cb00cc7308 */ /* 0x0010e20000001000 */
[----:B------:R-:W-:Y:S02]  /*1de00*/  HADD2.F32 R207, -RZ, R112.H1_H1 ;  /* 0x30000070ffcf7230 */ /* 0x000fe40000004100 */
[----:B------:R-:W-:Y:S01]  /*1de10*/  FMUL.FTZ R172, R172, R202 ;  /* 0x000000caacac7220 */ /* 0x000fe20000410000 */
[----:B0-----:R-:W-:Y:S01]  /*1de20*/  HADD2.F32 R203, -RZ, R90.H1_H1 ;  /* 0x3000005affcb7230 */ /* 0x001fe20000004100 */
[----:B--2---:R-:W-:-:S04]  /*1de30*/  FADD.FTZ R170, R170, R173 ;  /* 0x000000adaaaa7221 */ /* 0x004fc80000010000 */
[----:B------:R-:W-:Y:S02]  /*1de40*/  FFMA.FTZ R170, R171, R172, R170 ;  /* 0x000000acabaa7223 */ /* 0x000fe400000100aa */
[----:B-1----:R-:W-:Y:S02]  /*1de50*/  FMUL.FTZ R171, R198, R209 ;  /* 0x000000d1c6ab7220 */ /* 0x002fe40000410000 */
[----:B------:R-:W-:Y:S02]  /*1de60*/  FADD.FTZ R198, R199, -R198 ;  /* 0x800000c6c7c67221 */ /* 0x000fe40000010000 */
[----:B------:R-:W-:Y:S02]  /*1de70*/  FFMA.FTZ R173, R206, R199, R171 ;  /* 0x000000c7cead7223 */ /* 0x000fe400000100ab */
[----:B------:R-:W0:Y:S02]  /*1de80*/  SHFL.DOWN PT, R171, R170, 0x1, 0x1f ;  /* 0x08201f00aaab7f89 */ /* 0x000e2400000e0000 */
[----:B---3--:R-:W-:Y:S01]  /*1de90*/  FMUL.FTZ R172, R204, R173 ;  /* 0x000000adccac7220 */ /* 0x008fe20000410000 */
[----:B------:R-:W-:-:S04]  /*1dea0*/  SHF.R.U32.HI R173, RZ, 0x5, R208 ;  /* 0x00000005ffad7819 */ /* 0x000fc800000116d0 */
[----:B------:R-:W-:Y:S01]  /*1deb0*/  LOP3.LUT R173, R173, 0x3, RZ, 0xc0, !PT ;  /* 0x00000003adad7812 */ /* 0x000fe200078ec0ff */
[----:B------:R-:W1:Y:S03]  /*1dec0*/  SHFL.IDX PT, R205, R172, RZ, 0x1f ;  /* 0x00001fffaccd7589 */ /* 0x000e6600000e0000 */
[----:B------:R-:W-:Y:S01]  /*1ded0*/  LOP3.LUT P0, RZ, R173, 0x1f, R208, 0xf8, !PT ;  /* 0x0000001fadff7812 */ /* 0x000fe2000780f8d0 */
[----:B------:R-:W-:-:S04]  /*1dee0*/  FMUL.FTZ R173, R198, R198 ;  /* 0x000000c6c6ad7220 */ /* 0x000fc80000410000 */
[----:B------:R-:W-:-:S04]  /*1def0*/  FMUL.FTZ R173, R206, R173 ;  /* 0x000000adcead7220 */ /* 0x000fc80000410000 */
[----:B------:R-:W-:Y:S01]  /*1df00*/  FMUL.FTZ R173, R173, R209 ;  /* 0x000000d1adad7220 */ /* 0x000fe20000410000 */
[----:B------:R-:W-:Y:S01]  /*1df10*/  HADD2.F32 R209, -RZ, R113.H1_H1 ;  /* 0x30000071ffd17230 */ /* 0x000fe20000004100 */
[----:B0-----:R-:W-:Y:S02]  /*1df20*/  FADD.FTZ R171, R170, R171 ;  /* 0x000000abaaab7221 */ /* 0x001fe40000010000 */
[----:B------:R-:W-:Y:S02]  /*1df30*/  @!P0 IMAD.MOV.U32 R199, RZ, RZ, 0x4 ;  /* 0x00000004ffc78424 */ /* 0x000fe400078e00ff */
[----:B------:R-:W-:Y:S02]  /*1df40*/  FFMA.FTZ R173, R204, R173, R171 ;  /* 0x000000adccad7223 */ /* 0x000fe400000100ab */
[----:B------:R-:W-:Y:S01]  /*1df50*/  @!P0 IMAD.WIDE R170, R180, R199, c[0x0][0x1a0] ;  /* 0x00006800b4aa8625 */ /* 0x000fe200078e02c7 */
[----:B------:R-:W-:Y:S01]  /*1df60*/  HADD2.F32 R199, -RZ, R91.H1_H1 ;  /* 0x3000005bffc77230 */ /* 0x000fe20000004100 */
[----:B-1----:R-:W-:Y:S01]  /*1df70*/  FSEL R172, R205, RZ, !P1 ;  /* 0x000000ffcdac7208 */ /* 0x002fe20004800000 */
[----:B------:R0:W1:Y:S04]  /*1df80*/  SHFL.IDX PT, R218, R173, RZ, 0x1f ;  /* 0x00001fffadda7589 */ /* 0x00006800000e0000 */
[----:B------:R2:W-:Y:S01]  /*1df90*/  @!P0 STG.E [R170.64], R205 ;  /* 0x000000cdaa008986 */ /* 0x0005e2000c101906 */
[----:B------:R-:W-:-:S02]  /*1dfa0*/  FADD.FTZ R210, -R172, R61 ;  /* 0x0000003dacd27221 */ /* 0x000fc40000010100 */
[----:B------:R-:W-:Y:S01]  /*1dfb0*/  IMAD.MOV.U32 R61, RZ, RZ, c[0x0][0x1e0] ;  /* 0x00007800ff3d7624 */ /* 0x000fe200078e00ff */
[----:B0-----:R-:W-:Y:S01]  /*1dfc0*/  HADD2.F32 R173, -RZ, R121.H1_H1 ;  /* 0x30000079ffad7230 */ /* 0x001fe20000004100 */
[C---:B------:R-:W-:Y:S02]  /*1dfd0*/  FADD.FTZ R214, -R172.reuse, R57 ;  /* 0x00000039acd67221 */ /* 0x040fe40000010100 */
[C---:B------:R-:W-:Y:S02]  /*1dfe0*/  FADD.FTZ R212, -R172.reuse, R56 ;  /* 0x00000038acd47221 */ /* 0x040fe40000010100 */
[C---:B------:R-:W-:Y:S02]  /*1dff0*/  FADD.FTZ R232, -R172.reuse, R45 ;  /* 0x0000002dace87221 */ /* 0x040fe40000010100 */
[----:B------:R-:W-:Y:S02]  /*1e000*/  @!P0 IMAD.MOV.U32 R45, RZ, RZ, 0x4 ;  /* 0x00000004ff2d8424 */ /* 0x000fe400078e00ff */
[----:B--2---:R-:W-:-:S02]  /*1e010*/  FADD.FTZ R170, -R172, R60 ;  /* 0x0000003cacaa7221 */ /* 0x004fc40000010100 */
[----:B------:R-:W-:Y:S02]  /*1e020*/  FMUL.FTZ R60, R205, R205 ;  /* 0x000000cdcd3c7220 */ /* 0x000fe40000410000 */
[C---:B------:R-:W-:Y:S02]  /*1e030*/  FADD.FTZ R74, -R172.reuse, R74 ;  /* 0x0000004aac4a7221 */ /* 0x040fe40000010100 */
[----:B------:R-:W-:Y:S01]  /*1e040*/  FADD.FTZ R70, -R172, R70 ;  /* 0x00000046ac467221 */ /* 0x000fe20000010100 */
[----:B------:R-:W-:Y:S01]  /*1e050*/  FSEL R57, R60, RZ, P1 ;  /* 0x000000ff3c397208 */ /* 0x000fe20000800000 */
[----:B-1----:R-:W-:Y:S01]  /*1e060*/  FFMA.FTZ R56, R218, R61, c[0x0][0x228] ;  /* 0x00008a00da387623 */ /* 0x002fe2000001003d */
[----:B------:R-:W-:Y:S01]  /*1e070*/  HADD2.F32 R61, -RZ, R126.H1_H1 ;  /* 0x3000007eff3d7230 */ /* 0x000fe20000004100 */
[----:B------:R-:W-:Y:S02]  /*1e080*/  FADD.FTZ R60, -R172, R53 ;  /* 0x00000035ac3c7221 */ /* 0x000fe40000010100 */
[----:B------:R-:W-:-:S02]  /*1e090*/  FADD.FTZ R53, R56, R57 ;  /* 0x0000003938357221 */ /* 0x000fc40000010000 */
[C---:B------:R-:W-:Y:S02]  /*1e0a0*/  FADD.FTZ R238, -R172.reuse, R40 ;  /* 0x00000028acee7221 */ /* 0x040fe40000010100 */
[C---:B------:R-:W-:Y:S02]  /*1e0b0*/  FADD.FTZ R240, -R172.reuse, R41 ;  /* 0x00000029acf07221 */ /* 0x040fe40000010100 */
[----:B------:R-:W0:Y:S01]  /*1e0c0*/  MUFU.RSQ R53, R53 ;  /* 0x0000003500357308 */ /* 0x000e220000001400 */
        /* <DEDUP_REMOVED lines=9> */
[C---:B------:R-:W-:Y:S01]  /*1e160*/  FADD.FTZ R224, -R172.reuse, R67 ;  /* 0x00000043ace07221 */ /* 0x040fe20000010100 */
[----:B------:R-:W-:Y:S01]  /*1e170*/  HADD2.F32 R67, -RZ, R123.H1_H1 ;  /* 0x3000007bff437230 */ /* 0x000fe20000004100 */
[----:B------:R-:W-:-:S02]  /*1e180*/  FADD.FTZ R62, -R172, R62 ;  /* 0x0000003eac3e7221 */ /* 0x000fc40000010100 */
[C---:B------:R-:W-:Y:S02]  /*1e190*/  FADD.FTZ R226, -R172.reuse, R63 ;  /* 0x0000003face27221 */ /* 0x040fe40000010100 */
[C---:B------:R-:W-:Y:S02]  /*1e1a0*/  FADD.FTZ R58, -R172.reuse, R58 ;  /* 0x0000003aac3a7221 */ /* 0x040fe40000010100 */
[C---:B------:R-:W-:Y:S02]  /*1e1b0*/  FADD.FTZ R216, -R172.reuse, R59 ;  /* 0x0000003bacd87221 */ /* 0x040fe40000010100 */
[C---:B------:R-:W-:Y:S02]  /*1e1c0*/  FADD.FTZ R52, -R172.reuse, R52 ;  /* 0x00000034ac347221 */ /* 0x040fe40000010100 */
[C---:B------:R-:W-:Y:S02]  /*1e1d0*/  FADD.FTZ R54, -R172.reuse, R54 ;  /* 0x00000036ac367221 */ /* 0x040fe40000010100 */
        /* <DEDUP_REMOVED lines=9> */
[C---:B------:R-:W-:Y:S01]  /*1e270*/  FADD.FTZ R242, -R172.reuse, R42 ;  /* 0x0000002aacf27221 */ /* 0x040fe20000010100 */
[----:B------:R-:W-:Y:S01]  /*1e280*/  HADD2.F32 R42, -RZ, R127.H0_H0 ;  /* 0x2000007fff2a7230 */ /* 0x000fe20000004100 */
[----:B------:R-:W-:Y:S02]  /*1e290*/  FADD.FTZ R244, -R172, R43 ;  /* 0x0000002bacf47221 */ /* 0x000fe40000010100 */
[C---:B------:R-:W-:Y:S01]  /*1e2a0*/  @!P0 IMAD.WIDE R40, R180.reuse, R45, c[0x0][0x1a8] ;  /* 0x00006a00b4288625 */ /* 0x040fe200078e022d */
[----:B------:R-:W-:-:S03]  /*1e2b0*/  IADD3 R180, R180, c[0x0][0x160], RZ ;  /* 0x00005800b4b47a10 */ /* 0x000fc60007ffe0ff */
[C---:B------:R-:W-:Y:S01]  /*1e2c0*/  FADD.FTZ R128, -R172.reuse, R128 ;  /* 0x00000080ac807221 */ /* 0x040fe20000010100 */
[----:B0-----:R0:W-:Y:S01]  /*1e2d0*/  @!P0 STG.E [R40.64], R53 ;  /* 0x0000003528008986 */ /* 0x0011e2000c101906 */
[C---:B------:R-:W-:Y:S01]  /*1e2e0*/  FADD.FTZ R246, -R172.reuse, R129 ;  /* 0x00000081acf67221 */ /* 0x040fe20000010100 */
[----:B------:R-:W-:Y:S01]  /*1e2f0*/  HADD2.F32 R129, -RZ, R106.H1_H1 ;  /* 0x3000006aff817230 */ /* 0x000fe20000004100 */
[C---:B------:R-:W-:Y:S02]  /*1e300*/  FADD.FTZ R130, -R172.reuse, R130 ;  /* 0x00000082ac827221 */ /* 0x040fe40000010100 */
[----:B------:R-:W-:Y:S02]  /*1e310*/  FADD.FTZ R172, -R172, R131 ;  /* 0x00000083acac7221 */ /* 0x000fe40000010100 */
[C---:B------:R-:W-:Y:S02]  /*1e320*/  FMUL.FTZ R57, R53.reuse, R74 ;  /* 0x0000004a35397220 */ /* 0x040fe40000410000 */
[----:B------:R-:W-:-:S02]  /*1e330*/  FMUL.FTZ R59, R53, R70 ;  /* 0x00000046353b7220 */ /* 0x000fc40000410000 */
[C---:B------:R-:W-:Y:S01]  /*1e340*/  FMUL.FTZ R43, R53.reuse, R72 ;  /* 0x00000048352b7220 */ /* 0x040fe20000410000 */
[----:B0-----:R-:W-:Y:S01]  /*1e350*/  HADD2.F32 R41, -RZ, R106.H0_H0 ;  /* 0x2000006aff297230 */ /* 0x001fe20000004100 */
        /* <DEDUP_REMOVED lines=11> */
[----:B------:R-:W-:Y:S01]  /*1e410*/  HADD2.F32 R198, -RZ, R91.H0_H0 ;  /* 0x2000005bffc67230 */ /* 0x000fe20000004100 */
[C---:B------:R-:W-:Y:S01]  /*1e420*/  FMUL.FTZ R50, R53.reuse, R202 ;  /* 0x000000ca35327220 */ /* 0x040fe20000410000 */
[----:B------:R-:W-:Y:S01]  /*1e430*/  HADD2.F32 R202, -RZ, R90.H0_H0 ;  /* 0x2000005affca7230 */ /* 0x000fe20000004100 */
[----:B------:R-:W-:-:S02]  /*1e440*/  FMUL.FTZ R68, R53, R68 ;  /* 0x0000004435447220 */ /* 0x000fc40000410000 */
[C---:B------:R-:W-:Y:S02]  /*1e450*/  FMUL.FTZ R204, R53.reuse, R204 ;  /* 0x000000cc35cc7220 */ /* 0x040fe40000410000 */
[C---:B------:R-:W-:Y:S02]  /*1e460*/  FMUL.FTZ R206, R53.reuse, R206 ;  /* 0x000000ce35ce7220 */ /* 0x040fe40000410000 */
[C---:B------:R-:W-:Y:S01]  /*1e470*/  FMUL.FTZ R225, R53.reuse, R208 ;  /* 0x000000d035e17220 */ /* 0x040fe20000410000 */
[----:B------:R-:W-:Y:S01]  /*1e480*/  HADD2.F32 R208, -RZ, R113.H0_H0 ;  /* 0x20000071ffd07230 */ /* 0x000fe20000004100 */
[C---:B------:R-:W-:Y:S01]  /*1e490*/  FMUL.FTZ R45, R53.reuse, R66 ;  /* 0x00000042352d7220 */ /* 0x040fe20000410000 */
[----:B------:R-:W-:Y:S01]  /*1e4a0*/  HADD2.F32 R66, -RZ, R122.H0_H0 ;  /* 0x2000007aff427230 */ /* 0x000fe20000004100 */
[C---:B------:R-:W-:Y:S02]  /*1e4b0*/  FMUL.FTZ R224, R53.reuse, R224 ;  /* 0x000000e035e07220 */ /* 0x040fe40000410000 */
[----:B------:R-:W-:-:S02]  /*1e4c0*/  FMUL.FTZ R226, R53, R226 ;  /* 0x000000e235e27220 */ /* 0x000fc40000410000 */
[C---:B------:R-:W-:Y:S01]  /*1e4d0*/  FMUL.FTZ R212, R53.reuse, R58 ;  /* 0x0000003a35d47220 */ /* 0x040fe20000410000 */
[----:B------:R-:W-:Y:S01]  /*1e4e0*/  HADD2.F32 R58, -RZ, R126.H0_H0 ;  /* 0x2000007eff3a7230 */ /* 0x000fe20000004100 */
[C---:B------:R-:W-:Y:S01]  /*1e4f0*/  FMUL.FTZ R213, R53.reuse, R216 ;  /* 0x000000d835d57220 */ /* 0x040fe20000410000 */
[----:B------:R-:W-:Y:S01]  /*1e500*/  HADD2.F32 R216, -RZ, R119.H0_H0 ;  /* 0x20000077ffd87230 */ /* 0x000fe20000004100 */
[C---:B------:R-:W-:Y:S01]  /*1e510*/  FMUL.FTZ R214, R53.reuse, R52 ;  /* 0x0000003435d67220 */ /* 0x040fe20000410000 */
[----:B------:R-:W-:Y:S01]  /*1e520*/  HADD2.F32 R52, -RZ, R104.H0_H0 ;  /* 0x20000068ff347230 */ /* 0x000fe20000004100 */
[C---:B------:R-:W-:Y:S02]  /*1e530*/  FMUL.FTZ R48, R53.reuse, R60 ;  /* 0x0000003c35307220 */ /* 0x040fe40000410000 */
[C---:B------:R-:W-:Y:S02]  /*1e540*/  FMUL.FTZ R49, R53.reuse, R54 ;  /* 0x0000003635317220 */ /* 0x040fe40000410000 */
[C---:B------:R-:W-:Y:S01]  /*1e550*/  FMUL.FTZ R62, R53.reuse, R218 ;  /* 0x000000da353e7220 */ /* 0x040fe20000410000 */
[----:B------:R-:W-:Y:S01]  /*1e560*/  HADD2.F32 R218, -RZ, R99.H0_H0 ;  /* 0x20000063ffda7230 */ /* 0x000fe20000004100 */
[C---:B------:R-:W-:Y:S01]  /*1e570*/  FMUL.FTZ R73, R53.reuse, R56 ;  /* 0x0000003835497220 */ /* 0x040fe20000410000 */
[----:B------:R-:W-:Y:S01]  /*1e580*/  HADD2.F32 R56, -RZ, R124.H0_H0 ;  /* 0x2000007cff387230 */ /* 0x000fe20000004100 */
[----:B------:R-:W-:-:S02]  /*1e590*/  FMUL.FTZ R170, R53, R220 ;  /* 0x000000dc35aa7220 */ /* 0x000fc40000410000 */
        /* <DEDUP_REMOVED lines=10> */
[----:B------:R-:W-:-:S02]  /*1e640*/  FMUL.FTZ R233, R53, R238 ;  /* 0x000000ee35e97220 */ /* 0x000fc40000410000 */
[C---:B------:R-:W-:Y:S02]  /*1e650*/  FMUL.FTZ R232, R53.reuse, R240 ;  /* 0x000000f035e87220 */ /* 0x040fe40000410000 */
[C---:B------:R-:W-:Y:S02]  /*1e660*/  FMUL.FTZ R131, R53.reuse, R242 ;  /* 0x000000f235837220 */ /* 0x040fe40000410000 */
[C---:B------:R-:W-:Y:S02]  /*1e670*/  FMUL.FTZ R64, R53.reuse, R244 ;  /* 0x000000f435407220 */ /* 0x040fe40000410000 */
[C---:B------:R-:W-:Y:S02]  /*1e680*/  FMUL.FTZ R128, R53.reuse, R246 ;  /* 0x000000f635807220 */ /* 0x040fe40000410000 */
[----:B------:R-:W-:Y:S01]  /*1e690*/  FMUL.FTZ R130, R53, R172 ;  /* 0x000000ac35827220 */ /* 0x000fe20000410000 */
[----:B------:R-:W-:Y:S01]  /*1e6a0*/  HADD2.F32 R53, -RZ, R127.H1_H1 ;  /* 0x3000007fff357230 */ /* 0x000fe20000004100 */
[----:B------:R-:W-:Y:S01]  /*1e6b0*/  FFMA.FTZ R54, R68, R41, R6 ;  /* 0x0000002944367223 */ /* 0x000fe20000010006 */
[----:B------:R-:W-:Y:S01]  /*1e6c0*/  HADD2.F32 R41, -RZ, R125.H1_H1 ;  /* 0x3000007dff297230 */ /* 0x000fe20000004100 */
[----:B------:R-:W-:Y:S01]  /*1e6d0*/  FFMA.FTZ R236, R50, R236, R5 ;  /* 0x000000ec32ec7223 */ /* 0x000fe20000010005 */
[----:B------:R-:W-:Y:S01]  /*1e6e0*/  HADD2.F32 R172, -RZ, R122.H1_H1 ;  /* 0x3000007affac7230 */ /* 0x000fe20000004100 */
[----:B------:R-:W-:Y:S01]  /*1e6f0*/  FFMA.FTZ R60, R206, R53, R142 ;  /* 0x00000035ce3c7223 */ /* 0x000fe2000001008e */
[----:B------:R-:W-:Y:S01]  /*1e700*/  HADD2.F32 R53, -RZ, R105.H0_H0 ;  /* 0x20000069ff357230 */ /* 0x000fe20000004100 */
[----:B------:R-:W-:-:S02]  /*1e710*/  FFMA.FTZ R55, R59, R55, R8 ;  /* 0x000000373b377223 */ /* 0x000fc40000010008 */
[----:B------:R-:W-:Y:S01]  /*1e720*/  FFMA.FTZ R50, R50, R41, R138 ;  /* 0x0000002932327223 */ /* 0x000fe2000001008a */
[----:B------:R-:W-:Y:S01]  /*1e730*/  HADD2.F32 R41, -RZ, R124.H1_H1 ;  /* 0x3000007cff297230 */ /* 0x000fe20000004100 */
[C---:B------:R-:W-:Y:S02]  /*1e740*/  FFMA.FTZ R53, R57.reuse, R53, R4 ;  /* 0x0000003539357223 */ /* 0x040fe40000010004 */
[----:B------:R-:W-:Y:S01]  /*1e750*/  FFMA.FTZ R57, R57, R40, R135 ;  /* 0x0000002839397223 */ /* 0x000fe20000010087 */
[----:B------:R-:W-:Y:S01]  /*1e760*/  HADD2.F32 R40, -RZ, R104.H1_H1 ;  /* 0x30000068ff287230 */ /* 0x000fe20000004100 */
[C---:B------:R-:W-:Y:S01]  /*1e770*/  FFMA.FTZ R52, R43.reuse, R52, R2 ;  /* 0x000000342b347223 */ /* 0x040fe20000010002 */
[----:B------:R-:W-:Y:S01]  /*1e780*/  F2FP.PACK_AB R53, R236, R53 ;  /* 0x00000035ec35723e */ /* 0x000fe200000000ff */
        /* <DEDUP_REMOVED lines=8> */
[C---:B------:R-:W-:Y:S01]  /*1e810*/  FFMA.FTZ R205, R51.reuse, R40, R3 ;  /* 0x0000002833cd7223 */ /* 0x040fe20000010003 */
[----:B------:R-:W-:Y:S01]  /*1e820*/  HADD2.F32 R40, -RZ, R121.H0_H0 ;  /* 0x20000079ff287230 */ /* 0x000fe20000004100 */
[----:B------:R-:W-:Y:S01]  /*1e830*/  FFMA.FTZ R51, R51, R41, R136 ;  /* 0x0000002933337223 */ /* 0x000fe20000010088 */
[----:B------:R-:W-:Y:S01]  /*1e840*/  HADD2.F32 R41, -RZ, R101.H0_H0 ;  /* 0x20000065ff297230 */ /* 0x000fe20000004100 */
[C---:B------:R-:W-:Y:S01]  /*1e850*/  FFMA.FTZ R43, R47.reuse, R43, R16 ;  /* 0x0000002b2f2b7223 */ /* 0x040fe20000010010 */
[----:B------:R-:W-:Y:S01]  /*1e860*/  F2FP.PACK_AB R59, R60, R59 ;  /* 0x0000003b3c3b723e */ /* 0x000fe200000000ff */
[----:B------:R-:W-:Y:S01]  /*1e870*/  FFMA.FTZ R47, R47, R42, R147 ;  /* 0x0000002a2f2f7223 */ /* 0x000fe20000010093 */
[----:B------:R-:W-:Y:S01]  /*1e880*/  F2FP.PACK_AB R52, R205, R52 ;  /* 0x00000034cd34723e */ /* 0x000fe200000000ff */
[C---:B------:R-:W-:Y:S01]  /*1e890*/  FFMA.FTZ R42, R46.reuse, R67, R14 ;  /* 0x000000432e2a7223 */ /* 0x040fe2000001000e */
[----:B------:R-:W-:Y:S01]  /*1e8a0*/  HADD2.F32 R67, -RZ, R100.H0_H0 ;  /* 0x20000064ff437230 */ /* 0x000fe20000004100 */
[----:B------:R-:W-:Y:S01]  /*1e8b0*/  FFMA.FTZ R46, R46, R66, R145 ;  /* 0x000000422e2e7223 */ /* 0x000fe20000010091 */
[----:B------:R-:W-:Y:S01]  /*1e8c0*/  HADD2.F32 R66, -RZ, R120.H0_H0 ;  /* 0x20000078ff427230 */ /* 0x000fe20000004100 */
[----:B------:R-:W-:Y:S01]  /*1e8d0*/  FFMA.FTZ R41, R45, R41, R12 ;  /* 0x000000292d297223 */ /* 0x000fe2000001000c */
        /* <DEDUP_REMOVED lines=8> */
[----:B------:R-:W-:Y:S01]  /*1e960*/  HADD2.F32 R68, -RZ, R102.H1_H1 ;  /* 0x30000066ff447230 */ /* 0x000fe20000004100 */
[----:B------:R-:W-:Y:S01]  /*1e970*/  FFMA.FTZ R220, R214, R67, R22 ;  /* 0x00000043d6dc7223 */ /* 0x000fe20000010016 */
[----:B------:R-:W-:Y:S01]  /*1e980*/  HADD2.F32 R67, -RZ, R96.H0_H0 ;  /* 0x20000060ff437230 */ /* 0x000fe20000004100 */
[C---:B------:R-:W-:Y:S01]  /*1e990*/  FFMA.FTZ R218, R49.reuse, R218, R24 ;  /* 0x000000da31da7223 */ /* 0x040fe20000010018 */
[----:B------:R-:W-:Y:S01]  /*1e9a0*/  F2FP.PACK_AB R47, R226, R47 ;  /* 0x0000002fe22f723e */ /* 0x000fe200000000ff */
[----:B------:R-:W-:Y:S01]  /*1e9b0*/  FFMA.FTZ R216, R49, R216, R156 ;  /* 0x000000d831d87223 */ /* 0x000fe2000001009c */
[----:B------:R-:W-:Y:S01]  /*1e9c0*/  HADD2.F32 R49, -RZ, R97.H0_H0 ;  /* 0x20000061ff317230 */ /* 0x000fe20000004100 */
[----:B------:R-:W-:Y:S01]  /*1e9d0*/  FFMA.FTZ R214, R214, R66, R153 ;  /* 0x00000042d6d67223 */ /* 0x000fe20000010099 */
[--C-:B------:R-:W-:Y:S01]  /*1e9e0*/  HADD2.F32 R66, -RZ, R117.reuse.H1_H1 ;  /* 0x30000075ff427230 */ /* 0x100fe20000004100 */
[C---:B------:R-:W-:Y:S01]  /*1e9f0*/  FFMA.FTZ R229, R227.reuse, R68, R15 ;  /* 0x00000044e3e57223 */ /* 0x040fe2000001000f */
[----:B------:R-:W-:Y:S01]  /*1ea00*/  HADD2.F32 R68, -RZ, R100.H1_H1 ;  /* 0x30000064ff447230 */ /* 0x000fe20000004100 */
[C---:B------:R-:W-:Y:S01]  /*1ea10*/  FFMA.FTZ R219, R62.reuse, R219, R25 ;  /* 0x000000db3edb7223 */ /* 0x040fe20000010019 */
[----:B------:R-:W-:Y:S01]  /*1ea20*/  HADD2.F32 R205, -RZ, R88.H1_H1 ;  /* 0x30000058ffcd7230 */ /* 0x000fe20000004100 */
[----:B------:R-:W-:Y:S01]  /*1ea30*/  FFMA.FTZ R217, R62, R217, R157 ;  /* 0x000000d93ed97223 */ /* 0x000fe2000001009d */
[----:B------:R-:W-:Y:S01]  /*1ea40*/  HADD2.F32 R62, -RZ, R117.H0_H0 ;  /* 0x20000075ff3e7230 */ /* 0x000fe20000004100 */
[----:B------:R-:W-:Y:S01]  /*1ea50*/  FFMA.FTZ R227, R227, R172, R148 ;  /* 0x000000ace3e37223 */ /* 0x000fe20000010094 */
[----:B------:R-:W-:Y:S01]  /*1ea60*/  HADD2.F32 R172, -RZ, R120.H1_H1 ;  /* 0x30000078ffac7230 */ /* 0x000fe20000004100 */
[----:B------:R-:W-:Y:S01]  /*1ea70*/  FFMA.FTZ R222, R213, R222, R21 ;  /* 0x000000ded5de7223 */ /* 0x000fe20000010015 */
[----:B------:R-:W-:Y:S01]  /*1ea80*/  F2FP.PACK_AB R42, R229, R42 ;  /* 0x0000002ae52a723e */ /* 0x000fe200000000ff */
[C---:B------:R-:W-:Y:S01]  /*1ea90*/  FFMA.FTZ R49, R212.reuse, R49, R20 ;  /* 0x00000031d4317223 */ /* 0x040fe20000010014 */
[----:B------:R-:W-:Y:S01]  /*1eaa0*/  F2FP.PACK_AB R46, R227, R46 ;  /* 0x0000002ee32e723e */ /* 0x000fe200000000ff */
[----:B------:R-:W-:Y:S01]  /*1eab0*/  FFMA.FTZ R213, R213, R66, R154 ;  /* 0x00000042d5d57223 */ /* 0x000fe2000001009a */
[----:B------:R-:W-:Y:S01]  /*1eac0*/  HADD2.F32 R66, -RZ, R96.H1_H1 ;  /* 0x30000060ff427230 */ /* 0x000fe20000004100 */
[----:B------:R-:W-:Y:S01]  /*1ead0*/  FFMA.FTZ R231, R225, R68, R11 ;  /* 0x00000044e1e77223 */ /* 0x000fe2000001000b */
[--C-:B------:R-:W-:Y:S01]  /*1eae0*/  HADD2.F32 R68, -RZ, R116.reuse.H1_H1 ;  /* 0x30000074ff447230 */ /* 0x100fe20000004100 */
[----:B------:R-:W-:Y:S01]  /*1eaf0*/  FFMA.FTZ R212, R212, R62, R151 ;  /* 0x0000003ed4d47223 */ /* 0x000fe20000010097 */
[----:B------:R-:W-:Y:S01]  /*1eb00*/  HADD2.F32 R62, -RZ, R116.H0_H0 ;  /* 0x20000074ff3e7230 */ /* 0x000fe20000004100 */
        /* <DEDUP_REMOVED lines=11> */
[----:B------:R-:W-:Y:S01]  /*1ebc0*/  HADD2.F32 R67, -RZ, R95.H1_H1 ;  /* 0x3000005fff437230 */ /* 0x000fe20000004100 */
[----:B------:R-:W-:Y:S01]  /*1ebd0*/  FFMA.FTZ R223, R75, R66, R19 ;  /* 0x000000424bdf7223 */ /* 0x000fe20000010013 */
[----:B------:R-:W-:Y:S01]  /*1ebe0*/  F2FP.PACK_AB R44, R225, R44 ;  /* 0x0000002ce12c723e */ /* 0x000fe200000000ff */
[----:B------:R-:W-:Y:S01]  /*1ebf0*/  FFMA.FTZ R74, R74, R62, R149 ;  /* 0x0000003e4a4a7223 */ /* 0x000fe20000010095 */
[----:B------:R-:W-:Y:S01]  /*1ec00*/  HADD2.F32 R62, -RZ, R114.H0_H0 ;  /* 0x20000072ff3e7230 */ /* 0x000fe20000004100 */
[----:B------:R-:W-:Y:S01]  /*1ec10*/  FFMA.FTZ R75, R75, R68, R152 ;  /* 0x000000444b4b7223 */ /* 0x000fe20000010098 */
[--C-:B------:R-:W-:Y:S01]  /*1ec20*/  HADD2.F32 R68, -RZ, R94.reuse.H0_H0 ;  /* 0x2000005eff447230 */ /* 0x100fe20000004100 */
[C---:B------:R-:W-:Y:S01]  /*1ec30*/  FFMA.FTZ R66, R63.reuse, R172, R32 ;  /* 0x000000ac3f427223 */ /* 0x040fe20000010020 */
[----:B------:R-:W-:Y:S01]  /*1ec40*/  HADD2.F32 R172, -RZ, R94.H1_H1 ;  /* 0x3000005effac7230 */ /* 0x000fe20000004100 */
[----:B------:R-:W-:Y:S01]  /*1ec50*/  FFMA.FTZ R63, R63, R173, R164 ;  /* 0x000000ad3f3f7223 */ /* 0x000fe200000100a4 */
[----:B------:R-:W-:Y:S01]  /*1ec60*/  HADD2.F32 R173, -RZ, R115.H1_H1 ;  /* 0x30000073ffad7230 */ /* 0x000fe20000004100 */
[----:B------:R-:W-:Y:S01]  /*1ec70*/  FFMA.FTZ R68, R69, R68, R30 ;  /* 0x0000004445447223 */ /* 0x000fe2000001001e */
[----:B------:R-:W-:Y:S01]  /*1ec80*/  F2FP.PACK_AB R48, R223, R48 ;  /* 0x00000030df30723e */ /* 0x000fe200000000ff */
[----:B------:R-:W-:Y:S01]  /*1ec90*/  FFMA.FTZ R62, R69, R62, R162 ;  /* 0x0000003e453e7223 */ /* 0x000fe200000100a2 */
[----:B------:R-:W-:Y:S01]  /*1eca0*/  F2FP.PACK_AB R49, R222, R49 ;  /* 0x00000031de31723e */ /* 0x000fe200000000ff */
[----:B------:R-:W-:-:S02]  /*1ecb0*/  FFMA.FTZ R67, R210, R67, R33 ;  /* 0x00000043d2437223 */ /* 0x000fc40000010021 */
[C---:B------:R-:W-:Y:S01]  /*1ecc0*/  FFMA.FTZ R69, R70.reuse, R172, R31 ;  /* 0x000000ac46457223 */ /* 0x040fe2000001001f */
[----:B------:R-:W-:Y:S01]  /*1ecd0*/  HADD2.F32 R172, -RZ, R92.H0_H0 ;  /* 0x2000005cffac7230 */ /* 0x000fe20000004100 */
[----:B------:R-:W-:Y:S01]  /*1ece0*/  FFMA.FTZ R211, R70, R211, R163 ;  /* 0x000000d346d37223 */ /* 0x000fe200000100a3 */
[--C-:B------:R-:W-:Y:S01]  /*1ecf0*/  HADD2.F32 R70, -RZ, R93.reuse.H0_H0 ;  /* 0x2000005dff467230 */ /* 0x100fe20000004100 */
[----:B------:R-:W-:Y:S01]  /*1ed00*/  FFMA.FTZ R210, R210, R173, R165 ;  /* 0x000000add2d27223 */ /* 0x000fe200000100a5 */
[----:B------:R-:W-:Y:S01]  /*1ed10*/  HADD2.F32 R173, -RZ, R93.H1_H1 ;  /* 0x3000005dffad7230 */ /* 0x000fe20000004100 */
[----:B------:R-:W-:Y:S01]  /*1ed20*/  FFMA.FTZ R234, R206, R234, R9 ;  /* 0x000000eaceea7223 */ /* 0x000fe20000010009 */
[----:B------:R-:W-:Y:S01]  /*1ed30*/  HADD2.F32 R206, -RZ, R112.H0_H0 ;  /* 0x20000070ffce7230 */ /* 0x000fe20000004100 */
[C---:B------:R-:W-:Y:S01]  /*1ed40*/  FFMA.FTZ R70, R71.reuse, R70, R28 ;  /* 0x0000004647467223 */ /* 0x040fe2000001001c */
[----:B------:R-:W-:Y:S01]  /*1ed50*/  F2FP.PACK_AB R63, R210, R63 ;  /* 0x0000003fd23f723e */ /* 0x000fe200000000ff */
[----:B------:R-:W-:Y:S01]  /*1ed60*/  FFMA.FTZ R208, R71, R208, R160 ;  /* 0x000000d047d07223 */ /* 0x000fe200000100a0 */
[----:B------:R-:W-:Y:S01]  /*1ed70*/  F2FP.PACK_AB R55, R234, R55 ;  /* 0x00000037ea37723e */ /* 0x000fe200000000ff */
[C---:B------:R-:W-:Y:S01]  /*1ed80*/  FFMA.FTZ R71, R72.reuse, R173, R29 ;  /* 0x000000ad48477223 */ /* 0x040fe2000001001d */
[--C-:B------:R-:W-:Y:S01]  /*1ed90*/  HADD2.F32 R173, -RZ, R111.reuse.H1_H1 ;  /* 0x3000006fffad7230 */ /* 0x100fe20000004100 */
[----:B------:R-:W-:Y:S01]  /*1eda0*/  FFMA.FTZ R209, R72, R209, R161 ;  /* 0x000000d148d17223 */ /* 0x000fe200000100a1 */
[----:B------:R-:W-:Y:S01]  /*1edb0*/  F2FP.PACK_AB R62, R211, R62 ;  /* 0x0000003ed33e723e */ /* 0x000fe200000000ff */
[C---:B------:R-:W-:Y:S01]  /*1edc0*/  FFMA.FTZ R72, R73.reuse, R172, R26 ;  /* 0x000000ac49487223 */ /* 0x040fe2000001001a */
[----:B------:R-:W-:Y:S01]  /*1edd0*/  HADD2.F32 R172, -RZ, R111.H0_H0 ;  /* 0x2000006fffac7230 */ /* 0x000fe20000004100 */
[----:B------:R-:W-:Y:S01]  /*1ede0*/  FFMA.FTZ R206, R73, R206, R158 ;  /* 0x000000ce49ce7223 */ /* 0x000fe2000001009e */
[----:B------:R-:W-:Y:S01]  /*1edf0*/  HADD2.F32 R73, -RZ, R92.H1_H1 ;  /* 0x3000005cff497230 */ /* 0x000fe20000004100 */
[----:B------:R-:W-:-:S02]  /*1ee00*/  FFMA.FTZ R207, R170, R207, R159 ;  /* 0x000000cfaacf7223 */ /* 0x000fc4000001009f */
[----:B------:R-:W-:Y:S02]  /*1ee10*/  FFMA.FTZ R199, R130, R199, R133 ;  /* 0x000000c782c77223 */ /* 0x000fe40000010085 */
[----:B------:R-:W-:Y:S01]  /*1ee20*/  FFMA.FTZ R73, R170, R73, R27 ;  /* 0x00000049aa497223 */ /* 0x000fe2000001001b */
[--C-:B------:R-:W-:Y:S01]  /*1ee30*/  HADD2.F32 R170, -RZ, R110.reuse.H0_H0 ;  /* 0x2000006effaa7230 */ /* 0x100fe20000004100 */
[----:B------:R-:W-:Y:S01]  /*1ee40*/  FFMA.FTZ R173, R130, R173, R179 ;  /* 0x000000ad82ad7223 */ /* 0x000fe200000100b3 */
[----:B------:R-:W-:Y:S01]  /*1ee50*/  HADD2.F32 R130, -RZ, R89.H0_H0 ;  /* 0x20000059ff827230 */ /* 0x000fe20000004100 */
[C---:B------:R-:W-:Y:S02]  /*1ee60*/  FFMA.FTZ R129, R204.reuse, R129, R7 ;  /* 0x00000081cc817223 */ /* 0x040fe40000010007 */
[----:B------:R-:W-:Y:S01]  /*1ee70*/  FFMA.FTZ R61, R204, R61, R140 ;  /* 0x0000003dcc3d7223 */ /* 0x000fe2000001008c */
[----:B------:R-:W-:Y:S01]  /*1ee80*/  HADD2.F32 R204, -RZ, R109.H0_H0 ;  /* 0x2000006dffcc7230 */ /* 0x000fe20000004100 */
[----:B------:R-:W-:Y:S01]  /*1ee90*/  FFMA.FTZ R198, R171, R198, R132 ;  /* 0x000000c6abc67223 */ /* 0x000fe20000010084 */
[----:B------:R-:W-:Y:S01]  /*1eea0*/  F2FP.PACK_AB R54, R129, R54 ;  /* 0x000000368136723e */ /* 0x000fe200000000ff */
[----:B------:R-:W-:Y:S01]  /*1eeb0*/  FFMA.FTZ R172, R171, R172, R176 ;  /* 0x000000acabac7223 */ /* 0x000fe200000100b0 */
[----:B------:R-:W-:Y:S01]  /*1eec0*/  HADD2.F32 R171, -RZ, R110.H1_H1 ;  /* 0x3000006effab7230 */ /* 0x000fe20000004100 */
[----:B------:R-:W-:Y:S01]  /*1eed0*/  FFMA.FTZ R202, R65, R202, R38 ;  /* 0x000000ca41ca7223 */ /* 0x000fe20000010026 */
[----:B------:R-:W-:Y:S01]  /*1eee0*/  SHF.L.U32 R129, R197, 0x4, RZ ;  /* 0x00000004c5817819 */ /* 0x000fe200000006ff */
[----:B------:R-:W-:Y:S01]  /*1eef0*/  FFMA.FTZ R170, R65, R170, R174 ;  /* 0x000000aa41aa7223 */ /* 0x000fe200000100ae */
[----:B------:R-:W-:Y:S01]  /*1ef00*/  F2FP.PACK_AB R58, R61, R58 ;  /* 0x0000003a3d3a723e */ /* 0x000fe200000000ff */
[----:B------:R-:W-:Y:S01]  /*1ef10*/  FFMA.FTZ R65, R131, R130, R36 ;  /* 0x0000008283417223 */ /* 0x000fe20000010024 */
[----:B------:R-:W-:Y:S01]  /*1ef20*/  IADD3 R60, P0, R129, c[0x0][0x208], RZ ;  /* 0x00008200813c7a10 */ /* 0x000fe20007f1e0ff */
[----:B------:R-:W-:Y:S01]  /*1ef30*/  FFMA.FTZ R130, R131, R204, R168 ;  /* 0x000000cc83827223 */ /* 0x000fe200000100a8 */
[----:B------:R-:W-:Y:S01]  /*1ef40*/  HADD2.F32 R204, -RZ, R89.H1_H1 ;  /* 0x30000059ffcc7230 */ /* 0x000fe20000004100 */
[C---:B------:R-:W-:Y:S01]  /*1ef50*/  FFMA.FTZ R203, R128.reuse, R203, R39 ;  /* 0x000000cb80cb7223 */ /* 0x040fe20000010027 */
[----:B------:R-:W-:Y:S01]  /*1ef60*/  HADD2.F32 R131, -RZ, R109.H1_H1 ;  /* 0x3000006dff837230 */ /* 0x000fe20000004100 */
[----:B------:R-:W-:Y:S01]  /*1ef70*/  FFMA.FTZ R171, R128, R171, R175 ;  /* 0x000000ab80ab7223 */ /* 0x000fe200000100af */
[----:B------:R-:W-:Y:S01]  /*1ef80*/  HADD2.F32 R128, -RZ, R88.H0_H0 ;  /* 0x20000058ff807230 */ /* 0x000fe20000004100 */
[C---:B------:R-:W-:Y:S01]  /*1ef90*/  FFMA.FTZ R204, R64.reuse, R204, R37 ;  /* 0x000000cc40cc7223 */ /* 0x040fe20000010025 */
[----:B------:R-:W-:Y:S01]  /*1efa0*/  IADD3 R50, P1, R129, c[0x0][0x210], RZ ;  /* 0x0000840081327a10 */ /* 0x000fe20007f3e0ff */
[----:B------:R-:W-:Y:S01]  /*1efb0*/  FFMA.FTZ R131, R64, R131, R169 ;  /* 0x0000008340837223 */ /* 0x000fe200000100a9 */
[----:B------:R-:W-:Y:S01]  /*1efc0*/  HADD2.F32 R129, -RZ, R108.H1_H1 ;  /* 0x3000006cff817230 */ /* 0x000fe20000004100 */
[C---:B------:R-:W-:Y:S01]  /*1efd0*/  FFMA.FTZ R64, R233.reuse, R128, R34 ;  /* 0x00000080e9407223 */ /* 0x040fe20000010022 */
[----:B------:R-:W-:Y:S01]  /*1efe0*/  F2FP.PACK_AB R65, R204, R65 ;  /* 0x00000041cc41723e */ /* 0x000fe200000000ff */
[----:B------:R-:W-:Y:S01]  /*1eff0*/  FFMA.FTZ R128, R233, R235, R166 ;  /* 0x000000ebe9807223 */ /* 0x000fe200000100a6 */
[----:B------:R-:W-:Y:S01]  /*1f000*/  SHF.R.U32.HI R233, RZ, 0x1c, R197 ;  /* 0x0000001cffe97819 */ /* 0x000fe200000116c5 */
[----:B------:R-:W-:-:S02]  /*1f010*/  FFMA.FTZ R205, R232, R205, R35 ;  /* 0x000000cde8cd7223 */ /* 0x000fc40000010023 */
[----:B------:R-:W-:Y:S01]  /*1f020*/  FFMA.FTZ R129, R232, R129, R167 ;  /* 0x00000081e8817223 */ /* 0x000fe200000100a7 */
[C---:B------:R-:W-:Y:S02]  /*1f030*/  IADD3.X R61, R233.reuse, c[0x0][0x20c], RZ, P0, !PT ;  /* 0x00008300e93d7a10 */ /* 0x040fe400007fe4ff */
[----:B------:R-:W-:Y:S02]  /*1f040*/  IADD3.X R51, R233, c[0x0][0x214], RZ, P1, !PT ;  /* 0x00008500e9337a10 */ /* 0x000fe40000ffe4ff */
[----:B------:R-:W-:Y:S01]  /*1f050*/  F2FP.PACK_AB R64, R205, R64 ;  /* 0x00000040cd40723e */ /* 0x000fe200000000ff */
[----:B------:R0:W-:Y:S04]  /*1f060*/  STG.E.128 [R60.64], R52 ;  /* 0x000000343c007986 */ /* 0x0001e8000c101d06 */
[----:B------:R1:W-:Y:S01]  /*1f070*/  STG.E.128 [R50.64], R56 ;  /* 0x0000003832007986 */ /* 0x0003e2000c101d06 */
[----:B0-----:R-:W-:-:S02]  /*1f080*/  F2FP.PACK_AB R52, R75, R74 ;  /* 0x0000004a4b34723e */ /* 0x001fc400000000ff */
[----:B------:R-:W-:Y:S01]  /*1f090*/  F2FP.PACK_AB R53, R213, R212 ;  /* 0x000000d4d535723e */ /* 0x000fe200000000ff */
[----:B------:R-:W-:Y:S01]  /*1f0a0*/  IMAD.MOV.U32 R213, RZ, RZ, 0x10 ;  /* 0x00000010ffd57424 */ /* 0x000fe200078e00ff */
[----:B------:R-:W-:Y:S02]  /*1f0b0*/  IADD3 R74, R197, 0x80, RZ ;  /* 0x00000080c54a7810 */ /* 0x000fe40007ffe0ff */
[----:B-1----:R-:W-:Y:S02]  /*1f0c0*/  F2FP.PACK_AB R59, R67, R66 ;  /* 0x00000042433b723e */ /* 0x002fe400000000ff */
[----:B------:R-:W-:Y:S01]  /*1f0d0*/  F2FP.PACK_AB R57, R71, R70 ;  /* 0x000000464739723e */ /* 0x000fe200000000ff */
[CC--:B------:R-:W-:Y:S01]  /*1f0e0*/  IMAD.WIDE.U32 R66, R74.reuse, R213.reuse, c[0x0][0x208] ;  /* 0x000082004a427625 */ /* 0x0c0fe200078e00d5 */
[----:B------:R-:W-:Y:S02]  /*1f0f0*/  IADD3 R70, R197, 0x100, RZ ;  /* 0x00000100c5467810 */ /* 0x000fe40007ffe0ff */
[----:B------:R-:W-:Y:S01]  /*1f100*/  F2FP.PACK_AB R56, R73, R72 ;  /* 0x000000484938723e */ /* 0x000fe200000000ff */
[----:B------:R-:W-:Y:S01]  /*1f110*/  IMAD.WIDE.U32 R74, R74, R213, c[0x0][0x210] ;  /* 0x000084004a4a7625 */ /* 0x000fe200078e00d5 */
[----:B------:R0:W-:Y:S01]  /*1f120*/  STG.E.128 [R66.64], R40 ;  /* 0x0000002842007986 */ /* 0x0001e2000c101d06 */
[----:B------:R-:W-:-:S02]  /*1f130*/  F2FP.PACK_AB R50, R221, R220 ;  /* 0x000000dcdd32723e */ /* 0x000fc400000000ff */
[----:B------:R-:W-:Y:S01]  /*1f140*/  F2FP.PACK_AB R51, R219, R218 ;  /* 0x000000dadb33723e */ /* 0x000fe200000000ff */
[----:B------:R1:W-:Y:S01]  /*1f150*/  STG.E.128 [R74.64], R44 ;  /* 0x0000002c4a007986 */ /* 0x0003e2000c101d06 */
[----:B------:R-:W-:Y:S01]  /*1f160*/  IADD3 R197, R197, 0x180, RZ ;  /* 0x00000180c5c57810 */ /* 0x000fe20007ffe0ff */
[CC--:B------:R-:W-:Y:S01]  /*1f170*/  IMAD.WIDE.U32 R72, R70.reuse, R213.reuse, c[0x0][0x208] ;  /* 0x0000820046487625 */ /* 0x0c0fe200078e00d5 */
[----:B------:R-:W-:Y:S02]  /*1f180*/  F2FP.PACK_AB R55, R217, R216 ;  /* 0x000000d8d937723e */ /* 0x000fe400000000ff */
[----:B------:R-:W-:Y:S01]  /*1f190*/  F2FP.PACK_AB R54, R215, R214 ;  /* 0x000000d6d736723e */ /* 0x000fe200000000ff */
[-C--:B------:R-:W-:Y:S01]  /*1f1a0*/  IMAD.WIDE.U32 R70, R70, R213.reuse, c[0x0][0x210] ;  /* 0x0000840046467625 */ /* 0x080fe200078e00d5 */
[----:B------:R-:W-:Y:S01]  /*1f1b0*/  F2FP.PACK_AB R58, R69, R68 ;  /* 0x00000044453a723e */ /* 0x000fe200000000ff */
[----:B------:R2:W-:Y:S01]  /*1f1c0*/  STG.E.128 [R72.64], R48 ;  /* 0x0000003048007986 */ /* 0x0005e2000c101d06 */
[----:B------:R-:W-:Y:S01]  /*1f1d0*/  F2FP.PACK_AB R61, R209, R208 ;  /* 0x000000d0d13d723e */ /* 0x000fe200000000ff */
[----:B------:R-:W-:Y:S01]  /*1f1e0*/  IMAD.WIDE.U32 R68, R197, R213, c[0x0][0x208] ;  /* 0x00008200c5447625 */ /* 0x000fe200078e00d5 */
[----:B------:R-:W-:Y:S01]  /*1f1f0*/  F2FP.PACK_AB R60, R207, R206 ;  /* 0x000000cecf3c723e */ /* 0x000fe200000000ff */
[----:B------:R3:W-:Y:S01]  /*1f200*/  STG.E.128 [R70.64], R52 ;  /* 0x0000003446007986 */ /* 0x0007e2000c101d06 */
[----:B0-----:R-:W-:-:S02]  /*1f210*/  F2FP.PACK_AB R66, R203, R202 ;  /* 0x000000cacb42723e */ /* 0x001fc400000000ff */
[----:B------:R-:W-:Y:S01]  /*1f220*/  F2FP.PACK_AB R67, R199, R198 ;  /* 0x000000c6c743723e */ /* 0x000fe200000000ff */
[----:B------:R3:W-:Y:S01]  /*1f230*/  STG.E.128 [R68.64], R56 ;  /* 0x0000003844007986 */ /* 0x0007e2000c101d06 */
[----:B-1----:R-:W-:Y:S01]  /*1f240*/  IMAD.SHL.U32 R44, R201, 0x10, RZ ;  /* 0x00000010c92c7824 */ /* 0x002fe200078e00ff */
[----:B------:R-:W-:Y:S02]  /*1f250*/  SHF.R.U32.HI R201, RZ, 0x1c, R201 ;  /* 0x0000001cffc97819 */ /* 0x000fe400000116c9 */
[----:B------:R-:W-:Y:S02]  /*1f260*/  F2FP.PACK_AB R43, R173, R172 ;  /* 0x000000acad2b723e */ /* 0x000fe400000000ff */
[C---:B------:R-:W-:Y:S02]  /*1f270*/  IADD3 R46, P0, R44.reuse, c[0x0][0x208], RZ ;  /* 0x000082002c2e7a10 */ /* 0x040fe40007f1e0ff */
[----:B------:R-:W-:Y:S01]  /*1f280*/  IADD3 R44, P1, R44, c[0x0][0x210], RZ ;  /* 0x000084002c2c7a10 */ /* 0x000fe20007f3e0ff */
[----:B--2---:R-:W-:Y:S01]  /*1f290*/  IMAD.WIDE.U32 R48, R197, R213, c[0x0][0x210] ;  /* 0x00008400c5307625 */ /* 0x004fe200078e00d5 */
[----:B------:R-:W-:-:S02]  /*1f2a0*/  IADD3.X R47, R201, c[0x0][0x20c], RZ, P0, !PT ;  /* 0x00008300c92f7a10 */ /* 0x000fc400007fe4ff */
[----:B------:R-:W-:Y:S02]  /*1f2b0*/  F2FP.PACK_AB R42, R171, R170 ;  /* 0x000000aaab2a723e */ /* 0x000fe400000000ff */
[----:B------:R-:W-:Y:S01]  /*1f2c0*/  F2FP.PACK_AB R41, R131, R130 ;  /* 0x000000828329723e */ /* 0x000fe200000000ff */
[----:B------:R3:W-:Y:S01]  /*1f2d0*/  STG.E.128 [R48.64], R60 ;  /* 0x0000003c30007986 */ /* 0x0007e2000c101d06 */
[----:B------:R-:W-:Y:S02]  /*1f2e0*/  IADD3.X R45, R201, c[0x0][0x214], RZ, P1, !PT ;  /* 0x00008500c92d7a10 */ /* 0x000fe40000ffe4ff */
[----:B------:R-:W-:Y:S01]  /*1f2f0*/  F2FP.PACK_AB R40, R129, R128 ;  /* 0x000000808128723e */ /* 0x000fe200000000ff */
[----:B------:R3:W-:Y:S01]  /*1f300*/  STG.E.128 [R46.64], R64 ;  /* 0x000000402e007986 */ /* 0x0007e2000c101d06 */
[----:B------:R-:W-:Y:S02]  /*1f310*/  ISETP.GE.AND P0, PT, R180, c[0x0][0x164], PT ;  /* 0x00005900b4007a0c */ /* 0x000fe40003f06270 */
[----:B------:R-:W-:Y:S01]  /*1f320*/  LOP3.LUT P1, RZ, R183, 0xff, RZ, 0xc0, !PT ;  /* 0x000000ffb7ff7812 */ /* 0x000fe2000782c0ff */
[----:B------:R3:W-:Y:S03]  /*1f330*/  STG.E.128 [R44.64], R40 ;  /* 0x000000282c007986 */ /* 0x0007e6000c101d06 */
[----:B------:R-:W-:-:S07]  /*1f340*/  SEL R183, RZ, 0x1, P1 ;  /* 0x00000001ffb77807 */ /* 0x000fce0000800000 */
[----:B---3--:R-:W-:Y:S01]  /*1f350*/  @P0 CALL.REL.NOINC `(.L_x_21460) ;  /* 0x0000001000000944 */ /* 0x008fe20003c00000 */
[----:B------:R-:W-:Y:S05]  /*1f360*/  BRA `(.L_x_21461) ;  /* 0xfffe1a9000007947 */ /* 0x000fea000383ffff */
.L_x_21460:
[----:B------:R-:W-:Y:S05]  /*1f370*/  EXIT ;  /* 0x000000000000794d */ /* 0x000fea0003800000 */
.L_x_21458:
[----:B------:R-:W-:Y:S01]  /*1f380*/  HFMA2.MMA R171, -RZ, RZ, 0, 1.847743988037109375e-06 ;  /* 0x0000001fffab7435 */ /* 0x000fe200000001ff */
[----:B------:R-:W-:Y:S01]  /*1f390*/  IMAD.MOV.U32 R199, RZ, RZ, 0x1 ;  /* 0x00000001ffc77424 */ /* 0x000fe200078e00ff */
[----:B------:R-:W-:Y:S01]  /*1f3a0*/  MOV R172, 0x1f3d0 ;  /* 0x0001f3d000ac7802 */ /* 0x000fe20000000f00 */
[----:B------:R-:W-:-:S03]  /*1f3b0*/  IMAD.MOV.U32 R198, RZ, RZ, -0x1 ;  /* 0xffffffffffc67424 */ /* 0x000fc600078e00ff */
[----:B------:R-:W-:Y:S05]  /*1f3c0*/  CALL.REL.NOINC `($__internal_53_$__cuda_sm70_shflsync_bfly_p) ;  /* 0x0000089000007944 */ /* 0x000fea0003c00000 */
[----:B-1----:R-:W-:Y:S01]  /*1f3d0*/  IMAD.MOV.U32 R170, RZ, RZ, R199 ;  /* 0x000000ffffaa7224 */ /* 0x002fe200078e00c7 */
[----:B0-----:R-:W-:Y:S05]  /*1f3e0*/  BRA `(.L_x_21462) ;  /* 0xffffe12000007947 */ /* 0x001fea000383ffff */
.L_x_21459:
[----:B------:R-:W-:Y:S01]  /*1f3f0*/  IMAD.MOV.U32 R199, RZ, RZ, 0x2 ;  /* 0x00000002ffc77424 */ /* 0x000fe200078e00ff */
[----:B------:R-:W-:Y:S01]  /*1f400*/  MOV R171, 0x1f ;  /* 0x0000001f00ab7802 */ /* 0x000fe20000000f00 */
[----:B------:R-:W-:Y:S01]  /*1f410*/  IMAD.MOV.U32 R198, RZ, RZ, -0x1 ;  /* 0xffffffffffc67424 */ /* 0x000fe200078e00ff */
[----:B------:R-:W-:Y:S02]  /*1f420*/  MOV R172, 0x1f440 ;  /* 0x0001f44000ac7802 */ /* 0x000fe40000000f00 */
[----:B------:R-:W-:Y:S05]  /*1f430*/  CALL.REL.NOINC `($__internal_53_$__cuda_sm70_shflsync_bfly_p) ;  /* 0x0000082000007944 */ /* 0x000fea0003c00000 */
[----:B01----:R-:W-:Y:S01]  /*1f440*/  FADD.FTZ R204, R204, R199 ;  /* 0x000000c7cccc7221 */ /* 0x003fe20000010000 */
[----:B------:R-:W-:Y:S01]  /*1f450*/  MOV R198, 0xffffffff ;  /* 0xffffffff00c67802 */ /* 0x000fe20000000f00 */
[----:B------:R-:W-:Y:S01]  /*1f460*/  IMAD.MOV.U32 R199, RZ, RZ, 0x4 ;  /* 0x00000004ffc77424 */ /* 0x000fe200078e00ff */
[----:B------:R-:W-:Y:S01]  /*1f470*/  MOV R172, 0x1f4a0 ;  /* 0x0001f4a000ac7802 */ /* 0x000fe20000000f00 */
[----:B------:R-:W-:-:S02]  /*1f480*/  IMAD.MOV.U32 R171, RZ, RZ, 0x1f ;  /* 0x0000001fffab7424 */ /* 0x000fc400078e00ff */
[----:B------:R-:W-:Y:S05]  /*1f490*/  CALL.REL.NOINC `($__internal_53_$__cuda_sm70_shflsync_bfly_p) ;  /* 0x000007c000007944 */ /* 0x000fea0003c00000 */
[----:B01----:R-:W-:Y:S01]  /*1f4a0*/  FADD.FTZ R204, R204, R199 ;  /* 0x000000c7cccc7221 */ /* 0x003fe20000010000 */
[----:B------:R-:W-:Y:S01]  /*1f4b0*/  MOV R172, 0x1f500 ;  /* 0x0001f50000ac7802 */ /* 0x000fe20000000f00 */
[----:B------:R-:W-:-:S02]  /*1f4c0*/  IMAD.MOV.U32 R199, RZ, RZ, 0x8 ;  /* 0x00000008ffc77424 */ /* 0x000fc400078e00ff */
[----:B------:R-:W-:Y:S02]  /*1f4d0*/  IMAD.MOV.U32 R171, RZ, RZ, 0x1f ;  /* 0x0000001fffab7424 */ /* 0x000fe400078e00ff */
[----:B------:R-:W-:Y:S02]  /*1f4e0*/  IMAD.MOV.U32 R198, RZ, RZ, -0x1 ;  /* 0xffffffffffc67424 */ /* 0x000fe400078e00ff */
[----:B------:R-:W-:Y:S05]  /*1f4f0*/  CALL.REL.NOINC `($__internal_53_$__cuda_sm70_shflsync_bfly_p) ;  /* 0x0000076000007944 */ /* 0x000fea0003c00000 */
[----:B01----:R-:W-:Y:S01]  /*1f500*/  FADD.FTZ R204, R204, R199 ;  /* 0x000000c7cccc7221 */ /* 0x003fe20000010000 */
[----:B------:R-:W-:Y:S01]  /*1f510*/  HFMA2.MMA R199, -RZ, RZ, 0, 9.5367431640625e-07 ;  /* 0x00000010ffc77435 */ /* 0x000fe200000001ff */
[----:B------:R-:W-:Y:S01]  /*1f520*/  IMAD.MOV.U32 R171, RZ, RZ, 0x1f ;  /* 0x0000001fffab7424 */ /* 0x000fe200078e00ff */
[----:B------:R-:W-:Y:S01]  /*1f530*/  MOV R172, 0x1f560 ;  /* 0x0001f56000ac7802 */ /* 0x000fe20000000f00 */
[----:B------:R-:W-:-:S03]  /*1f540*/  IMAD.MOV.U32 R198, RZ, RZ, -0x1 ;  /* 0xffffffffffc67424 */ /* 0x000fc600078e00ff */
[----:B------:R-:W-:Y:S05]  /*1f550*/  CALL.REL.NOINC `($__internal_53_$__cuda_sm70_shflsync_bfly_p) ;  /* 0x0000070000007944 */ /* 0x000fea0003c00000 */
        /* <DEDUP_REMOVED lines=100> */
[----:B------:R-:W-:Y:S01]  /*1fba0*/  HFMA2.MMA R199, -RZ, RZ, 0, 4.76837158203125e-07 ;  /* 0x00000008ffc77435 */ /* 0x000fe200000001ff */
[----:B------:R-:W-:Y:S01]  /*1fbb0*/  IMAD.MOV.U32 R171, RZ, RZ, 0x1f ;  /* 0x0000001fffab7424 */ /* 0x000fe200078e00ff */
[----:B------:R-:W-:Y:S01]  /*1fbc0*/  MOV R172, 0x1fbf0 ;  /* 0x0001fbf000ac7802 */ /* 0x000fe20000000f00 */
[----:B------:R-:W-:-:S03]  /*1fbd0*/  IMAD.MOV.U32 R198, RZ, RZ, -0x1 ;  /* 0xffffffffffc67424 */ /* 0x000fc600078e00ff */
[----:B------:R-:W-:Y:S05]  /*1fbe0*/  CALL.REL.NOINC `($__internal_53_$__cuda_sm70_shflsync_bfly_p) ;  /* 0x0000007000007944 */ /* 0x000fea0003c00000 */
[----:B01----:R-:W-:Y:S01]  /*1fbf0*/  FADD.FTZ R204, R204, R199 ;  /* 0x000000c7cccc7221 */ /* 0x003fe20000010000 */
[----:B------:R-:W-:Y:S01]  /*1fc00*/  MOV R171, 0x1f ;  /* 0x0000001f00ab7802 */ /* 0x000fe20000000f00 */
[----:B------:R-:W-:Y:S01]  /*1fc10*/  IMAD.MOV.U32 R199, RZ, RZ, 0x10 ;  /* 0x00000010ffc77424 */ /* 0x000fe200078e00ff */
[----:B------:R-:W-:Y:S01]  /*1fc20*/  MOV R172, 0x1fc50 ;  /* 0x0001fc5000ac7802 */ /* 0x000fe20000000f00 */
[----:B------:R-:W-:-:S02]  /*1fc30*/  IMAD.MOV.U32 R198, RZ, RZ, -0x1 ;  /* 0xffffffffffc67424 */ /* 0x000fc400078e00ff */
[----:B------:R-:W-:Y:S05]  /*1fc40*/  CALL.REL.NOINC `($__internal_53_$__cuda_sm70_shflsync_bfly_p) ;  /* 0x0000001000007944 */ /* 0x000fea0003c00000 */
[----:B01----:R-:W-:Y:S05]  /*1fc50*/  BRA `(.L_x_21463) ;  /* 0xffffdef000007947 */ /* 0x003fea000383ffff */
        .weak           $__internal_53_$__cuda_sm70_shflsync_bfly_p
        .type           $__internal_53_$__cuda_sm70_shflsync_bfly_p,@function
        .size           $__internal_53_$__cuda_sm70_shflsync_bfly_p,(.L_x_32993 - $__internal_53_$__cuda_sm70_shflsync_bfly_p)
$__internal_53_$__cuda_sm70_shflsync_bfly_p:
[----:B------:R-:W-:Y:S01]  /*1fc60*/  IMAD.MOV.U32 R173, RZ, RZ, 0x0 ;  /* 0x00000000ffad7424 */ /* 0x000fe200078e00ff */
[----:B------:R-:W-:Y:S04]  /*1fc70*/  WARPSYNC R198 ;  /* 0x000000c600007348 */ /* 0x000fe80003800000 */
[----:B------:R0:W1:Y:S01]  /*1fc80*/  SHFL.BFLY PT, R199, R204, R199, R171 ;  /* 0x0c0000c7ccc77389 */ /* 0x00006200000e00ab */
[----:B------:R-:W-:Y:S05]  /*1fc90*/  RET.REL.NODEC R172 `(_ZN10layer_norm31ln_parallel_residual_fwd_kernelINS_13Kernel_traitsI6__halfS2_fS2_fjLj5120ELj1ELj1ELj4ELj16ENS_18Kernel_traits_baseILj5120ES2_S2_fS2_fjLj128EEEEELb1ELb0ELb1EEEvNS_9FwdParamsE) ;  /* 0xfffe0360ac007950 */ /* 0x000fea0003c3ffff */
.L_x_21464:
        /* <DEDUP_REMOVED lines=14> */
.L_x_32993:


//--------------------- .text._ZN10layer_norm31ln_parallel_residual_fwd_kernelINS_13Kernel_traitsI6__halfS2_fS2_fjLj5120ELj1ELj1ELj4ELj16ENS_18Kernel_traits_baseILj5120ES2_S2_fS2_fjLj128EEEEELb1ELb1ELb0EEEvNS_9FwdParamsE --------------------------
	.section	.text._ZN10layer_norm31ln_parallel_residual_fwd_kernelINS_13Kernel_traitsI6__halfS2_fS2_fjLj5120ELj1ELj1ELj4ELj16ENS_18Kernel_traits_baseILj5120ES2_S2_fS2_fjLj128EEEEELb1ELb1ELb0EEEvNS_9FwdParamsE,"ax",@progbits
	.sectioninfo	@"SHI_REGISTERS=168"
	.align	128
        .global         _ZN10layer_norm31ln_parallel_residual_fwd_kernelINS_13Kernel_traitsI6__halfS2_fS2_fjLj5120ELj1ELj1ELj4ELj16ENS_18Kernel_traits_baseILj5120ES2_S2_fS2_fjLj128EEEEELb1ELb1ELb0EEEvNS_9FwdParamsE
        .type           _ZN10layer_norm31ln_parallel_residual_fwd_kernelINS_13Kernel_traitsI6__halfS2_fS2_fjLj5120ELj1ELj1ELj4ELj16ENS_18Kernel_traits_baseILj5120ES2_S2_fS2_fjLj128EEEEELb1ELb1ELb0EEEvNS_9FwdParamsE,@function
        .size           _ZN10layer_norm31ln_parallel_residual_fwd_kernelINS_13Kernel_traitsI6__halfS2_fS2_fjLj5120ELj1ELj1ELj4ELj16ENS_18Kernel_traits_baseILj5120ES2_S2_fS2_fjLj128EEEEELb1ELb1ELb0EEEvNS_9FwdParamsE,(.L_x_32994 - _ZN10layer_norm31ln_parallel_residual_fwd_kernelINS_13Kernel_traitsI6__halfS2_fS2_fjLj5120ELj1ELj1ELj4ELj16ENS_18Kernel_traits_baseILj5120ES2_S2_fS2_fjLj128EEEEELb1ELb1ELb0EEEvNS_9FwdParamsE)
        .other          _ZN10layer_norm31ln_parallel_residual_fwd_kernelINS_13Kernel_traitsI6__halfS2_fS2_fjLj5120ELj1ELj1ELj4ELj16ENS_18Kernel_traits_baseILj5120ES2_S2_fS2_fjLj128EEEEELb1ELb1ELb0EEEvNS_9FwdParamsE,@"STO_CUDA_ENTRY STV_DEFAULT"
_ZN10layer_norm31ln_parallel_residual_fwd_kernelINS_13Kernel_traitsI6__halfS2_fS2_fjLj5120ELj1ELj1ELj4ELj16ENS_18Kernel_traits_baseILj5120ES2_S2_fS2_fjLj128EEEEELb1ELb1ELb0EEEvNS_9FwdParamsE:
.text._ZN10layer_norm31ln_parallel_residual_fwd_kernelINS_13Kernel_traitsI6__halfS2_fS2_fjLj5120ELj1ELj1ELj4ELj16ENS_18Kernel_traits_baseILj5120ES2_S2_fS2_fjLj128EEEEELb1ELb1ELb0EEEvNS_9FwdParamsE:
        /* <DEDUP_REMOVED lines=34> */
[----:B------:R-:W-:Y:S01]  /*0220*/  MOV R5, c[0x0][0x168] ;  /* 0x00005a0000057a02 */ /* 0x000fe20000000f00 */
        /* <DEDUP_REMOVED lines=75> */
.L_x_21466:
[----:B0-----:R-:W-:Y:S05]  /*06e0*/  BSYNC B0 ;  /* 0x0000000000007941 */ /* 0x001fea0003800000 */
.L_x_21465:
        /* <DEDUP_REMOVED lines=13> */
.L_x_21468:
[----:B0-----:R-:W-:Y:S05]  /*07c0*/  BSYNC B0 ;  /* 0x0000000000007941 */ /* 0x001fea0003800000 */
.L_x_21467:
        /* <DEDUP_REMOVED lines=13> */
.L_x_21470:
[----:B0-----:R-:W-:Y:S05]  /*08a0*/  BSYNC B0 ;  /* 0x0000000000007941 */ /* 0x001fea0003800000 */
.L_x_21469:
        /* <DEDUP_REMOVED lines=13> */
.L_x_21472:
[----:B0-----:R-:W-:Y:S05]  /*0980*/  BSYNC B0 ;  /* 0x0000000000007941 */ /* 0x001fea0003800000 */
.L_x_21471:
        /* <DEDUP_REMOVED lines=12> */
.L_x_21474:
[----:B0-----:R-:W-:Y:S05]  /*0a50*/  BSYNC B0 ;  /* 0x0000000000007941 */ /* 0x001fea0003800000 */
.L_x_21473:
[----:B------:R-:W-:Y:S02]  /*0a60*/  ISETP.GE.AND P0, PT, R6, c[0x0][0x164], PT ;  /* 0x0000590006007a0c */ /* 0x000fe40003f06270 */
[----:B------:R-:W-:Y:S02]  /*0a70*/  LOP3.LUT R51, R51, UR23, R46, 0x96, !PT ;  /* 0x0000001733337c12 */ /* 0x000fe4000f8e962e */
[----:B------:R-:W-:-:S09]  /*0a80*/  LOP3.LUT R44, R35, UR24, R44, 0x96, !PT ;  /* 0x00000018232c7c12 */ /* 0x000fd2000f8e962c */
[----:B------:R-:W-:Y:S05]  /*0a90*/  @P0 EXIT ;  /* 0x000000000000094d */ /* 0x000fea0003800000 */
[--C-:B-----5:R-:W-:Y:S01]  /*0aa0*/  HADD2.F32 R45, -RZ, R40.reuse.H0_H0 ;  /* 0x20000028ff2d7230 */ /* 0x120fe20000004100 */
[----:B------:R-:W-:Y:S01]  /*0ab0*/  SHF.R.S32.HI R50, RZ, 0x3, R50 ;  /* 0x00000003ff327819 */ /* 0x000fe20000011432 */
[----:B------:R-:W-:Y:S01]  /*0ac0*/  HADD2.F32 R35, -RZ, R40.H1_H1 ;  /* 0x30000028ff237230 */ /* 0x000fe20000004100 */
[----:B------:R-:W-:Y:S01]  /*0ad0*/  IMAD R33, R33, -0x326172a9, RZ ;  /* 0xcd9e8d5721217824 */ /* 0x000fe200078e02ff */
[----:B------:R-:W-:Y:S01]  /*0ae0*/  HADD2.F32 R7, -RZ, R41.H0_H0 ;  /* 0x20000029ff077230 */ /* 0x000fe20000004100 */
[----:B------:R-:W-:Y:S01]  /*0af0*/  STL [R1+0x10], R45 ;  /* 0x0000102d01007387 */ /* 0x000fe20000100800 */
[--C-:B------:R-:W-:Y:S01]  /*0b00*/  HADD2.F32 R118, -RZ, R16.reuse.H0_H0 ;  /* 0x20000010ff767230 */ /* 0x100fe20000004100 */
[----:B------:R-:W-:Y:S01]  /*0b10*/  IMAD.HI.U32 R90, R44, -0x326172a9, RZ ;  /* 0xcd9e8d572c5a7827 */ /* 0x000fe200078e00ff */
[----:B------:R-:W-:Y:S01]  /*0b20*/  HADD2.F32 R116, -RZ, R16.H1_H1 ;  /* 0x30000010ff747230 */ /* 0x000fe20000004100 */
[----:B------:R0:W-:Y:S01]  /*0b30*/  STL [R1+0x8], R35 ;  /* 0x0000082301007387 */ /* 0x0001e20000100800 */
[----:B------:R-:W-:Y:S01]  /*0b40*/  LOP3.LUT R16, R0, 0x60, RZ, 0xc0, !PT ;  /* 0x0000006000107812 */ /* 0x000fe200078ec0ff */
[--C-:B------:R-:W-:Y:S01]  /*0b50*/  HADD2.F32 R136, -RZ, R124.reuse.H0_H0 ;  /* 0x2000007cff887230 */ /* 0x100fe20000004100 */
[C---:B------:R-:W-:Y:S01]  /*0b60*/  IMAD.HI.U32 R92, R51.reuse, -0x2daee0ad, RZ ;  /* 0xd2511f53335c7827 */ /* 0x040fe200078e00ff */
[----:B------:R-:W-:Y:S01]  /*0b70*/  STL [R1], R7 ;  /* 0x0000000701007387 */ /* 0x000fe20000100800 */
[----:B------:R-:W-:Y:S01]  /*0b80*/  HADD2.F32 R134, -RZ, R124.H1_H1 ;  /* 0x3000007cff867230 */ /* 0x000fe20000004100 */
[----:B------:R-:W-:Y:S01]  /*0b90*/  LOP3.LUT R90, R90, UR25, R33, 0x96, !PT ;  /* 0x000000195a5a7c12 */ /* 0x000fe2000f8e9621 */
[--C-:B------:R-:W-:Y:S01]  /*0ba0*/  HADD2.F32 R132, -RZ, R125.reuse.H0_H0 ;  /* 0x2000007dff847230 */ /* 0x100fe20000004100 */
[----:B------:R-:W-:Y:S01]  /*0bb0*/  LOP3.LUT R93, R32, 0x3, RZ, 0xc0, !PT ;  /* 0x00000003205d7812 */ /* 0x000fe200078ec0ff */
[----:B------:R-:W-:Y:S01]  /*0bc0*/  HADD2.F32 R130, -RZ, R125.H1_H1 ;  /* 0x3000007dff827230 */ /* 0x000fe20000004100 */
[----:B------:R-:W-:Y:S01]  /*0bd0*/  IMAD.MOV.U32 R97, RZ, RZ, 0x1 ;  /* 0x00000001ff617424 */ /* 0x000fe200078e00ff */
[----:B0-----:R-:W-:Y:S01]  /*0be0*/  HADD2.F32 R35, -RZ, R36.H0_H0 ;  /* 0x20000024ff237230 */ /* 0x001fe20000004100 */
[----:B------:R-:W-:Y:S01]  /*0bf0*/  IMAD R94, R44, -0x326172a9, RZ ;  /* 0xcd9e8d572c5e7824 */ /* 0x000fe200078e02ff */
[--C-:B------:R-:W-:Y:S01]  /*0c00*/  HADD2.F32 R124, -RZ, R127.reuse.H0_H0 ;  /* 0x2000007fff7c7230 */ /* 0x100fe20000004100 */
[----:B------:R-:W-:Y:S01]  /*0c10*/  IMAD R96, R51, -0x2daee0ad, RZ ;  /* 0xd2511f5333607824 */ /* 0x000fe200078e02ff */
[----:B------:R-:W-:Y:S01]  /*0c20*/  HADD2.F32 R122, -RZ, R127.H1_H1 ;  /* 0x3000007fff7a7230 */ /* 0x000fe20000004100 */
[----:B------:R0:W-:Y:S01]  /*0c30*/  STL [R1+0xc], R35 ;  /* 0x00000c2301007387 */ /* 0x0001e20000100800 */
[--C-:B------:R-:W-:Y:S01]  /*0c40*/  HADD2.F32 R127, -RZ, R14.reuse.H0_H0 ;  /* 0x2000000eff7f7230 */ /* 0x100fe20000004100 */
[----:B------:R-:W-:Y:S01]  /*0c50*/  IMAD.MOV.U32 R95, RZ, RZ, RZ ;  /* 0x000000ffff5f7224 */ /* 0x000fe200078e00ff */
[----:B------:R-:W-:Y:S01]  /*0c60*/  HADD2.F32 R125, -RZ, R14.H1_H1 ;  /* 0x3000000eff7d7230 */ /* 0x000fe20000004100 */
[----:B------:R-:W-:Y:S01]  /*0c70*/  ULDC.U8 UR8, c[0x0][0x1f0] ;  /* 0x00007c0000087ab9 */ /* 0x000fe20000000000 */
[----:B------:R-:W-:-:S02]  /*0c80*/  HADD2.F32 R123, -RZ, R15.H0_H0 ;  /* 0x2000000fff7b7230 */ /* 0x000fc40000004100 */
[----:B------:R-:W-:Y:S02]  /*0c90*/  HADD2.F32 R120, -RZ, R15.H1_H1 ;  /* 0x3000000fff787230 */ /* 0x000fe40000004100 */
[--C-:B------:R-:W-:Y:S01]  /*0ca0*/  HADD2.F32 R14, -RZ, R18.reuse.H0_H0 ;  /* 0x20000012ff0e7230 */ /* 0x100fe20000004100 */
[----:B0-----:R-:W-:Y:S01]  /*0cb0*/  LOP3.LUT R35, R50, 0x7f, RZ, 0xc0, !PT ;  /* 0x0000007f32237812 */ /* 0x001fe200078ec0ff */
[----:B------:R-:W-:Y:S01]  /*0cc0*/  HADD2.F32 R15, -RZ, R18.H1_H1 ;  /* 0x30000012ff0f7230 */ /* 0x000fe20000004100 */
[----:B------:R-:W-:Y:S01]  /*0cd0*/  SHF.R.U32.HI R50, RZ, 0x2, R50 ;  /* 0x00000002ff327819 */ /* 0x000fe20000011632 */
[--C-:B------:R-:W-:Y:S02]  /*0ce0*/  HADD2.F32 R151, -RZ, R20.reuse.H0_H0 ;  /* 0x20000014ff977230 */ /* 0x100fe40000004100 */
[----:B------:R-:W-:Y:S01]  /*0cf0*/  IMAD.IADD R18, R35, 0x1, -R16 ;  /* 0x0000000123127824 */ /* 0x000fe200078e0a10 */
[----:B------:R-:W-:Y:S02]  /*0d00*/  HADD2.F32 R149, -RZ, R20.H1_H1 ;  /* 0x30000014ff957230 */ /* 0x000fe40000004100 */
[----:B------:R-:W-:-:S02]  /*0d10*/  HADD2.F32 R152, -RZ, R140.H0_H0 ;  /* 0x2000008cff987230 */ /* 0x000fc40000004100 */
[----:B------:R-:W-:Y:S01]  /*0d20*/  IMNMX R20, RZ, R18, !PT ;  /* 0x00000012ff147217 */ /* 0x000fe20007800200 */
        /* <DEDUP_REMOVED lines=10> */
[----:B------:R-:W-:Y:S01]  /*0dd0*/  IMNMX R22, R20, 0x20, PT ;  /* 0x0000002014167817 */ /* 0x000fe20003800200 */
        /* <DEDUP_REMOVED lines=10> */
[----:B------:R-:W-:Y:S01]  /*0e80*/  IMAD.IADD R24, R22, 0x1, R37 ;  /* 0x0000000116187824 */ /* 0x000fe200078e0225 */
[----:B------:R-:W-:Y:S02]  /*0e90*/  HADD2.F32 R7, -RZ, R36.H1_H1 ;  /* 0x30000024ff077230 */ /* 0x000fe40000004100 */
[--C-:B------:R-:W-:Y:S02]  /*0ea0*/  HADD2.F32 R147, -RZ, R21.reuse.H0_H0 ;  /* 0x20000015ff937230 */ /* 0x100fe40000004100 */
[----:B------:R-:W-:Y:S01]  /*0eb0*/  SHF.L.U32 R36, R24, 0x3, RZ ;  /* 0x0000000318247819 */ /* 0x000fe200000006ff */
[----:B------:R-:W-:Y:S01]  /*0ec0*/  HADD2.F32 R145, -RZ, R21.H1_H1 ;  /* 0x30000015ff917230 */ /* 0x000fe20000004100 */
[----:B------:R0:W-:Y:S01]  /*0ed0*/  STL [R1+0x4], R7 ;  /* 0x0000040701007387 */ /* 0x0001e20000100800 */
[--C-:B------:R-:W-:Y:S02]  /*0ee0*/  HADD2.F32 R20, -RZ, R25.reuse.H0_H0 ;  /* 0x20000019ff147230 */ /* 0x100fe40000004100 */
[----:B------:R-:W-:Y:S01]  /*0ef0*/  HADD2.F32 R21, -RZ, R25.H1_H1 ;  /* 0x30000019ff157230 */ /* 0x000fe20000004100 */
[----:B------:R-:W-:Y:S01]  /*0f00*/  IMAD.SHL.U32 R25, R0, 0x20, RZ ;  /* 0x0000002000197824 */ /* 0x000fe200078e00ff */
[----:B------:R-:W1:Y:S01]  /*0f10*/  I2F.U32 R36, R36 ;  /* 0x0000002400247306 */ /* 0x000e620000201000 */
[----:B------:R-:W-:-:S02]  /*0f20*/  HADD2.F32 R139, -RZ, R23.H0_H0 ;  /* 0x20000017ff8b7230 */ /* 0x000fc40000004100 */
[----:B------:R-:W-:Y:S02]  /*0f30*/  HADD2.F32 R137, -RZ, R23.H1_H1 ;  /* 0x30000017ff897230 */ /* 0x000fe40000004100 */
[--C-:B------:R-:W-:Y:S02]  /*0f40*/  HADD2.F32 R22, -RZ, R26.reuse.H0_H0 ;  /* 0x2000001aff167230 */ /* 0x100fe40000004100 */
[----:B------:R-:W-:Y:S01]  /*0f50*/  HADD2.F32 R23, -RZ, R26.H1_H1 ;  /* 0x3000001aff177230 */ /* 0x000fe20000004100 */
[----:B------:R-:W-:Y:S01]  /*0f60*/  LOP3.LUT R26, R25, 0x3e0, RZ, 0xc0, !PT ;  /* 0x000003e0191a7812 */ /* 0x000fe200078ec0ff */
[--C-:B------:R-:W-:Y:S02]  /*0f70*/  HADD2.F32 R24, -RZ, R27.reuse.H0_H0 ;  /* 0x2000001bff187230 */ /* 0x100fe40000004100 */
[----:B------:R-:W-:Y:S02]  /*0f80*/  HADD2.F32 R25, -RZ, R27.H1_H1 ;  /* 0x3000001bff197230 */ /* 0x000fe40000004100 */
[----:B------:R-:W-:Y:S01]  /*0f90*/  IMAD.IADD R35, R35, 0x1, -R26 ;  /* 0x0000000123237824 */ /* 0x000fe200078e0a1a */
[--C-:B------:R-:W-:Y:S01]  /*0fa0*/  HADD2.F32 R26, -RZ, R28.reuse.H0_H0 ;  /* 0x2000001cff1a7230 */ /* 0x100fe20000004100 */
[----:B-1----:R1:W2:Y:S01]  /*0fb0*/  MUFU.RCP R91, R36 ;  /* 0x00000024005b7308 */ /* 0x0022a20000001000 */
[----:B------:R-:W-:-:S02]  /*0fc0*/  HADD2.F32 R27, -RZ, R28.H1_H1 ;  /* 0x3000001cff1b7230 */ /* 0x000fc40000004100 */
[----:B------:R-:W-:Y:S01]  /*0fd0*/  IMNMX R35, RZ, R35, !PT ;  /* 0x00000023ff237217 */ /* 0x000fe20007800200 */
[--C-:B------:R-:W-:Y:S02]  /*0fe0*/  HADD2.F32 R84, -RZ, R29.reuse.H0_H0 ;  /* 0x2000001dff547230 */ /* 0x100fe40000004100 */
[----:B------:R-:W-:Y:S01]  /*0ff0*/  HADD2.F32 R85, -RZ, R29.H1_H1 ;  /* 0x3000001dff557230 */ /* 0x000fe20000004100 */
[----:B------:R-:W-:Y:S01]  /*1000*/  IMNMX R28, R35, 0x20, PT ;  /* 0x00000020231c7817 */ /* 0x000fe20003800200 */
[----:B------:R-:W-:Y:S01]  /*1010*/  IMAD R29, R34, -0x2daee0ad, RZ ;  /* 0xd2511f53221d7824 */ /* 0x000fe200078e02ff */
[--C-:B------:R-:W-:Y:S02]  /*1020*/  HADD2.F32 R119, -RZ, R8.reuse.H0_H0 ;  /* 0x20000008ff777230 */ /* 0x100fe40000004100 */
[----:B------:R-:W-:Y:S01]  /*1030*/  HADD2.F32 R117, -RZ, R8.H1_H1 ;  /* 0x30000008ff757230 */ /* 0x000fe20000004100 */
[----:B------:R-:W-:Y:S01]  /*1040*/  IMAD.IADD R28, R37, 0x1, R28 ;  /* 0x00000001251c7824 */ /* 0x000fe200078e021c */
[--C-:B------:R-:W-:Y:S01]  /*1050*/  HADD2.F32 R115, -RZ, R9.reuse.H0_H0 ;  /* 0x20000009ff737230 */ /* 0x100fe20000004100 */
[----:B------:R-:W-:Y:S01]  /*1060*/  LOP3.LUT R92, R92, UR26, R29, 0x96, !PT ;  /* 0x0000001a5c5c7c12 */ /* 0x000fe2000f8e961d */
[----:B0-----:R-:W-:Y:S01]  /*1070*/  HADD2.F32 R7, -RZ, R9.H1_H1 ;  /* 0x30000009ff077230 */ /* 0x001fe20000004100 */
[----:B------:R-:W-:Y:S01]  /*1080*/  IMAD.SHL.U32 R121, R28, 0x8, RZ ;  /* 0x000000081c797824 */ /* 0x000fe200078e00ff */
[----:B------:R-:W-:-:S02]  /*1090*/  HADD2.F32 R8, -RZ, R10.H0_H0 ;  /* 0x2000000aff087230 */ /* 0x000fc40000004100 */
[----:B------:R-:W-:Y:S02]  /*10a0*/  HADD2.F32 R9, -RZ, R10.H1_H1 ;  /* 0x3000000aff097230 */ /* 0x000fe40000004100 */
[----:B------:R-:W-:Y:S02]  /*10b0*/  HADD2.F32 R144, -RZ, R142.H0_H0 ;  /* 0x2000008eff907230 */ /* 0x000fe40000004100 */
[----:B------:R-:W-:Y:S02]  /*10c0*/  HADD2.F32 R128, -RZ, R126.H0_H0 ;  /* 0x2000007eff807230 */ /* 0x000fe40000004100 */
[----:B------:R-:W-:Y:S02]  /*10d0*/  HADD2.F32 R10, -RZ, R11.H0_H0 ;  /* 0x2000000bff0a7230 */ /* 0x000fe40000004100 */
        /* <DEDUP_REMOVED lines=9> */
[----:B------:R-:W-:Y:S02]  /*1170*/  HADD2.F32 R142, -RZ, R142.H1_H1 ;  /* 0x3000008eff8e7230 */ /* 0x000fe40000004100 */
[----:B------:R-:W-:Y:S02]  /*1180*/  HADD2.F32 R126, -RZ, R126.H1_H1 ;  /* 0x3000007eff7e7230 */ /* 0x000fe40000004100 */
[----:B------:R-:W-:Y:S02]  /*1190*/  HADD2.F32 R11, -RZ, R11.H1_H1 ;  /* 0x3000000bff0b7230 */ /* 0x000fe40000004100 */
[--C-:B------:R-:W-:Y:S02]  /*11a0*/  HADD2.F32 R86, -RZ, R30.reuse.H0_H0 ;  /* 0x2000001eff567230 */ /* 0x100fe40000004100 */
[----:B------:R-:W-:-:S02]  /*11b0*/  HADD2.F32 R87, -RZ, R30.H1_H1 ;  /* 0x3000001eff577230 */ /* 0x000fc40000004100 */
[--C-:B------:R-:W-:Y:S02]  /*11c0*/  HADD2.F32 R88, -RZ, R31.reuse.H0_H0 ;  /* 0x2000001fff587230 */ /* 0x100fe40000004100 */
[----:B-12---:R-:W-:Y:S02]  /*11d0*/  HADD2.F32 R89, -RZ, R31.H1_H1 ;  /* 0x3000001fff597230 */ /* 0x006fe40000004100 */
.L_x_22142:
        /* <DEDUP_REMOVED lines=32> */
[----:B------:R-:W-:Y:S02]  /*13e0*/  ISETP.NE.AND P1, PT, R93, 0x3, PT ;  /* 0x000000035d00780c */ /* 0x000fe40003f25270 */
[----:B------:R-:W-:-:S11]  /*13f0*/  MOV R108, R90 ;  /* 0x0000005a006c7202 */ /* 0x000fd60000000f00 */
[----:B------:R-:W-:Y:S05]  /*1400*/  @P1 BRA `(.L_x_21479) ;  /* 0x0000003000001947 */ /* 0x000fea0003800000 */
[----:B------:R-:W-:Y:S01]  /*1410*/  IMAD.MOV.U32 R108, RZ, RZ, R96 ;  /* 0x000000ffff6c7224 */ /* 0x000fe200078e0060 */
[----:B------:R-:W-:Y:S05]  /*1420*/  BRA `(.L_x_21479) ;  /* 0x0000001000007947 */ /* 0x000fea0003800000 */
.L_x_21478:
[----:B0-----:R-:W-:Y:S02]  /*1430*/  IMAD.MOV.U32 R108, RZ, RZ, R94 ;  /* 0x000000ffff6c7224 */ /* 0x001fe400078e005e */
.L_x_21479:
[----:B------:R-:W-:Y:S05]  /*1440*/  BSYNC B1 ;  /* 0x0000000000017941 */ /* 0x000fea0003800000 */
.L_x_21477:
        /* <DEDUP_REMOVED lines=16> */
.L_x_21483:
[----:B------:R-:W-:Y:S05]  /*1550*/  BSYNC B2 ;  /* 0x0000000000027941 */ /* 0x000fea0003800000 */
.L_x_21482:
        /* <DEDUP_REMOVED lines=44> */
.L_x_21481:
[----:B------:R-:W-:Y:S05]  /*1820*/  BSYNC B1 ;  /* 0x0000000000017941 */ /* 0x000fea0003800000 */
.L_x_21480:
[----:B------:R-:W0:Y:S01]  /*1830*/  I2F.U32 R41, R108 ;  /* 0x0000006c00297306 */ /* 0x000e220000201000 */
[----:B------:R-:W-:Y:S01]  /*1840*/  HFMA2.MMA R110, -RZ, RZ, 0.1171875, 0 ;  /* 0x2f800000ff6e7435 */ /* 0x000fe200000001ff */
[----:B------:R-:W-:Y:S01]  /*1850*/  ISETP.NE.U32.AND P1, PT, RZ, c[0x0][0x178], PT ;  /* 0x00005e00ff007a0c */ /* 0x000fe20003f25070 */
[----:B-----5:R-:W-:Y:S01]  /*1860*/  HADD2.F32 R40, -RZ, R44.H0_H0 ;  /* 0x2000002cff287230 */ /* 0x020fe20000004100 */
[----:B------:R-:W-:Y:S02]  /*1870*/  LOP3.LUT R98, R98, 0xfffffff7, RZ, 0xc0, !PT ;  /* 0xfffffff762627812 */ /* 0x000fe400078ec0ff */
[----:B------:R-:W-:-:S02]  /*1880*/  ISETP.NE.AND.EX P1, PT, RZ, c[0x0][0x17c], PT, P1 ;  /* 0x00005f00ff007a0c */ /* 0x000fc40003f25310 */
[----:B------:R-:W-:-:S03]  /*1890*/  FMUL.FTZ R40, R40, c[0x0][0x1e8] ;  /* 0x00007a0028287a20 */ /* 0x000fc60000410000 */
        /* <DEDUP_REMOVED lines=10> */
.L_x_21484:
        /* <DEDUP_REMOVED lines=12> */
.L_x_21487:
[----:B------:R-:W-:Y:S02]  /*1a00*/  IMAD.MOV.U32 R41, RZ, RZ, R94 ;  /* 0x000000ffff297224 */ /* 0x000fe400078e005e */
.L_x_21488:
[----:B------:R-:W-:Y:S05]  /*1a10*/  BSYNC B1 ;  /* 0x0000000000017941 */ /* 0x000fea0003800000 */
.L_x_21486:
        /* <DEDUP_REMOVED lines=16> */
.L_x_21492:
[----:B------:R-:W-:Y:S05]  /*1b20*/  BSYNC B2 ;  /* 0x0000000000027941 */ /* 0x000fea0003800000 */
.L_x_21491:
        /* <DEDUP_REMOVED lines=44> */
.L_x_21490:
[----:B------:R-:W-:Y:S05]  /*1df0*/  BSYNC B1 ;  /* 0x0000000000017941 */ /* 0x000fea0003800000 */
.L_x_21489:
        /* <DEDUP_REMOVED lines=9> */
.L_x_21485:
        /* <DEDUP_REMOVED lines=12> */
.L_x_21494:
[----:B------:R-:W-:Y:S02]  /*1f50*/  IMAD.MOV.U32 R41, RZ, RZ, R94 ;  /* 0x000000ffff297224 */ /* 0x000fe400078e005e */
.L_x_21495:
[----:B------:R-:W-:Y:S05]  /*1f60*/  BSYNC B1 ;  /* 0x0000000000017941 */ /* 0x000fea0003800000 */
.L_x_21493:
        /* <DEDUP_REMOVED lines=16> */
.L_x_21499:
[----:B------:R-:W-:Y:S05]  /*2070*/  BSYNC B2 ;  /* 0x0000000000027941 */ /* 0x000fea0003800000 */
.L_x_21498:
        /* <DEDUP_REMOVED lines=44> */
.L_x_21497:
[----:B------:R-:W-:Y:S05]  /*2340*/  BSYNC B1 ;  /* 0x0000000000017941 */ /* 0x000fea0003800000 */
.L_x_21496:
        /* <DEDUP_REMOVED lines=14> */
.L_x_21500:
        /* <DEDUP_REMOVED lines=12> */
.L_x_21503:
[----:B------:R-:W-:Y:S02]  /*24f0*/  IMAD.MOV.U32 R44, RZ, RZ, R94 ;  /* 0x000000ffff2c7224 */ /* 0x000fe400078e005e */
.L_x_21504:
[----:B------:R-:W-:Y:S05]  /*2500*/  BSYNC B1 ;  /* 0x0000000000017941 */ /* 0x000fea0003800000 */
.L_x_21502:
        /* <DEDUP_REMOVED lines=16> */
.L_x_21508:
[----:B------:R-:W-:Y:S05]  /*2610*/  BSYNC B2 ;  /* 0x0000000000027941 */ /* 0x000fea0003800000 */
.L_x_21507:
        /* <DEDUP_REMOVED lines=44> */
.L_x_21506:
[----:B------:R-:W-:Y:S05]  /*28e0*/  BSYNC B1 ;  /* 0x0000000000017941 */ /* 0x000fea0003800000 */
.L_x_21505:
        /* <DEDUP_REMOVED lines=9> */
.L_x_21501:
        /* <DEDUP_REMOVED lines=12> */
.L_x_21510:
[----:B------:R-:W-:Y:S02]  /*2a40*/  IMAD.MOV.U32 R44, RZ, RZ, R94 ;  /* 0x000000ffff2c7224 */ /* 0x000fe400078e005e */
.L_x_21511:
[----:B------:R-:W-:Y:S05]  /*2a50*/  BSYNC B1 ;  /* 0x0000000000017941 */ /* 0x000fea0003800000 */
.L_x_21509:
        /* <DEDUP_REMOVED lines=16> */
.L_x_21515:
[----:B------:R-:W-:Y:S05]  /*2b60*/  BSYNC B2 ;  /* 0x0000000000027941 */ /* 0x000fea0003800000 */
.L_x_21514:
        /* <DEDUP_REMOVED lines=44> */
.L_x_21513:
[----:B------:R-:W-:Y:S05]  /*2e30*/  BSYNC B1 ;  /* 0x0000000000017941 */ /* 0x000fea0003800000 */
.L_x_21512:
        /* <DEDUP_REMOVED lines=14> */
.L_x_21516:
        /* <DEDUP_REMOVED lines=12> */
.L_x_21519:
[----:B------:R-:W-:Y:S02]  /*2fe0*/  IMAD.MOV.U32 R43, RZ, RZ, R94 ;  /* 0x000000ffff2b7224 */ /* 0x000fe400078e005e */
.L_x_21520:
[----:B------:R-:W-:Y:S05]  /*2ff0*/  BSYNC B1 ;  /* 0x0000000000017941 */ /* 0x000fea0003800000 */
.L_x_21518:
        /* <DEDUP_REMOVED lines=16> */
.L_x_21524:
[----:B------:R-:W-:Y:S05]  /*3100*/  BSYNC B2 ;  /* 0x0000000000027941 */ /* 0x000fea0003800000 */
.L_x_21523:
        /* <DEDUP_REMOVED lines=44> */
.L_x_21522:
[----:B------:R-:W-:Y:S05]  /*33d0*/  BSYNC B1 ;  /* 0x0000000000017941 */ /* 0x000fea0003800000 */
.L_x_21521:
        /* <DEDUP_REMOVED lines=9> */
.L_x_21517:
        /* <DEDUP_REMOVED lines=12> */
.L_x_21526:
[----:B------:R-:W-:Y:S02]  /*3530*/  IMAD.MOV.U32 R43, RZ, RZ, R94 ;  /* 0x000000ffff2b7224 */ /* 0x000fe400078e005e */
.L_x_21527:
[----:B------:R-:W-:Y:S05]  /*3540*/  BSYNC B1 ;  /* 0x0000000000017941 */ /* 0x000fea0003800000 */
.L_x_21525:
        /* <DEDUP_REMOVED lines=16> */
.L_x_21531:
[----:B------:R-:W-:Y:S05]  /*3650*/  BSYNC B2 ;  /* 0x0000000000027941 */ /* 0x000fea0003800000 */
.L_x_21530:
        /* <DEDUP_REMOVED lines=44> */
.L_x_21529:
[----:B------:R-:W-:Y:S05]  /*3920*/  BSYNC B1 ;  /* 0x0000000000017941 */ /* 0x000fea0003800000 */
.L_x_21528:
        /* <DEDUP_REMOVED lines=14> */
.L_x_21532:
        /* <DEDUP_REMOVED lines=12> */
.L_x_21535:
[----:B------:R-:W-:Y:S02]  /*3ad0*/  MOV R103, R94 ;  /* 0x0000005e00677202 */ /* 0x000fe40000000f00 */
.L_x_21536:
[----:B------:R-:W-:Y:S05]  /*3ae0*/  BSYNC B1 ;  /* 0x0000000000017941 */ /* 0x000fea0003800000 */
.L_x_21534:
        /* <DEDUP_REMOVED lines=16> */
.L_x_21540:
[----:B------:R-:W-:Y:S05]  /*3bf0*/  BSYNC B2 ;  /* 0x0000000000027941 */ /* 0x000fea0003800000 */
.L_x_21539:
        /* <DEDUP_REMOVED lines=44> */
.L_x_21538:
[----:B------:R-:W-:Y:S05]  /*3ec0*/  BSYNC B1 ;  /* 0x0000000000017941 */ /* 0x000fea0003800000 */
.L_x_21537:
        /* <DEDUP_REMOVED lines=10> */
.L_x_21533:
        /* <DEDUP_REMOVED lines=12> */
.L_x_21542:
[----:B------:R-:W-:Y:S02]  /*4030*/  IMAD.MOV.U32 R108, RZ, RZ, R94 ;  /* 0x000000ffff6c7224 */ /* 0x000fe400078e005e */
.L_x_21543:
[----:B------:R-:W-:Y:S05]  /*4040*/  BSYNC B1 ;  /* 0x0000000000017941 */ /* 0x000fea0003800000 */
.L_x_21541:
        /* <DEDUP_REMOVED lines=16> */
.L_x_21547:
[----:B------:R-:W-:Y:S05]  /*4150*/  BSYNC B2 ;  /* 0x0000000000027941 */ /* 0x000fea0003800000 */
.L_x_21546:
        /* <DEDUP_REMOVED lines=44> */
.L_x_21545:
[----:B------:R-:W-:Y:S05]  /*4420*/  BSYNC B1 ;  /* 0x0000000000017941 */ /* 0x000fea0003800000 */
.L_x_21544:
        /* <DEDUP_REMOVED lines=12> */
.L_x_21548:
        /* <DEDUP_REMOVED lines=12> */
.L_x_21551:
[----:B------:R-:W-:Y:S02]  /*45b0*/  IMAD.MOV.U32 R45, RZ, RZ, R94 ;  /* 0x000000ffff2d7224 */ /* 0x000fe400078e005e */
.L_x_21552:
[----:B------:R-:W-:Y:S05]  /*45c0*/  BSYNC B1 ;  /* 0x0000000000017941 */ /* 0x000fea0003800000 */
.L_x_21550:
        /* <DEDUP_REMOVED lines=16> */
.L_x_21556:
[----:B------:R-:W-:Y:S05]  /*46d0*/  BSYNC B2 ;  /* 0x0000000000027941 */ /* 0x000fea0003800000 */
.L_x_21555:
        /* <DEDUP_REMOVED lines=44> */
.L_x_21554:
[----:B------:R-:W-:Y:S05]  /*49a0*/  BSYNC B1 ;  /* 0x0000000000017941 */ /* 0x000fea0003800000 */
.L_x_21553:
        /* <DEDUP_REMOVED lines=9> */
.L_x_21549:
        /* <DEDUP_REMOVED lines=12> */
.L_x_21558:
[----:B------:R-:W-:Y:S02]  /*4b00*/  IMAD.MOV.U32 R45, RZ, RZ, R94 ;  /* 0x000000ffff2d7224 */ /* 0x000fe400078e005e */
.L_x_21559:
[----:B------:R-:W-:Y:S05]  /*4b10*/  BSYNC B1 ;  /* 0x0000000000017941 */ /* 0x000fea0003800000 */
.L_x_21557:
        /* <DEDUP_REMOVED lines=16> */
.L_x_21563:
[----:B------:R-:W-:Y:S05]  /*4c20*/  BSYNC B2 ;  /* 0x0000000000027941 */ /* 0x000fea0003800000 */
.L_x_21562:
        /* <DEDUP_REMOVED lines=44> */
.L_x_21561:
[----:B------:R-:W-:Y:S05]  /*4ef0*/  BSYNC B1 ;  /* 0x0000000000017941 */ /* 0x000fea0003800000 */
.L_x_21560:
        /* <DEDUP_REMOVED lines=12> */
.L_x_21564:
        /* <DEDUP_REMOVED lines=12> */
.L_x_21567:
[----:B------:R-:W-:Y:S02]  /*5080*/  IMAD.MOV.U32 R46, RZ, RZ, R94 ;  /* 0x000000ffff2e7224 */ /* 0x000fe400078e005e */
.L_x_21568:
[----:B------:R-:W-:Y:S05]  /*5090*/  BSYNC B1 ;  /* 0x0000000000017941 */ /* 0x000fea0003800000 */
.L_x_21566:
        /* <DEDUP_REMOVED lines=16> */
.L_x_21572:
[----:B------:R-:W-:Y:S05]  /*51a0*/  BSYNC B2 ;  /* 0x0000000000027941 */ /* 0x000fea0003800000 */
.L_x_21571:
        /* <DEDUP_REMOVED lines=44> */
.L_x_21570:
[----:B------:R-:W-:Y:S05]  /*5470*/  BSYNC B1 ;  /* 0x0000000000017941 */ /* 0x000fea0003800000 */
.L_x_21569:
        /* <DEDUP_REMOVED lines=9> */
.L_x_21565:
        /* <DEDUP_REMOVED lines=12> */
.L_x_21574:
[----:B------:R-:W-:Y:S02]  /*55d0*/  MOV R46, R94 ;  /* 0x0000005e002e7202 */ /* 0x000fe40000000f00 */
.L_x_21575:
[----:B------:R-:W-:Y:S05]  /*55e0*/  BSYNC B1 ;  /* 0x0000000000017941 */ /* 0x000fea0003800000 */
.L_x_21573:
        /* <DEDUP_REMOVED lines=16> */
.L_x_21579:
[----:B------:R-:W-:Y:S05]  /*56f0*/  BSYNC B2 ;  /* 0x0000000000027941 */ /* 0x000fea0003800000 */
.L_x_21578:
        /* <DEDUP_REMOVED lines=44> */
.L_x_21577:
[----:B------:R-:W-:Y:S05]  /*59c0*/  BSYNC B1 ;  /* 0x0000000000017941 */ /* 0x000fea0003800000 */
.L_x_21576:
        /* <DEDUP_REMOVED lines=12> */
.L_x_21580:
        /* <DEDUP_REMOVED lines=12> */
.L_x_21583:
[----:B------:R-:W-:Y:S02]  /*5b50*/  IMAD.MOV.U32 R106, RZ, RZ, R94 ;  /* 0x000000ffff6a7224 */ /* 0x000fe400078e005e */
.L_x_21584:
[----:B------:R-:W-:Y:S05]  /*5b60*/  BSYNC B1 ;  /* 0x0000000000017941 */ /* 0x000fea0003800000 */
.L_x_21582:
        /* <DEDUP_REMOVED lines=16> */
.L_x_21588:
[----:B------:R-:W-:Y:S05]  /*5c70*/  BSYNC B2 ;  /* 0x0000000000027941 */ /* 0x000fea0003800000 */
.L_x_21587:
        /* <DEDUP_REMOVED lines=44> */
.L_x_21586:
[----:B------:R-:W-:Y:S05]  /*5f40*/  BSYNC B1 ;  /* 0x0000000000017941 */ /* 0x000fea0003800000 */
.L_x_21585:
        /* <DEDUP_REMOVED lines=10> */
.L_x_21581:
        /* <DEDUP_REMOVED lines=12> */
.L_x_21590:
[----:B------:R-:W-:Y:S02]  /*60b0*/  IMAD.MOV.U32 R111, RZ, RZ, R94 ;  /* 0x000000ffff6f7224 */ /* 0x000fe400078e005e */
.L_x_21591:
[----:B------:R-:W-:Y:S05]  /*60c0*/  BSYNC B1 ;  /* 0x0000000000017941 */ /* 0x000fea0003800000 */
.L_x_21589:
        /* <DEDUP_REMOVED lines=16> */
.L_x_21595:
[----:B------:R-:W-:Y:S05]  /*61d0*/  BSYNC B2 ;  /* 0x0000000000027941 */ /* 0x000fea0003800000 */
.L_x_21594:
        /* <DEDUP_REMOVED lines=44> */
.L_x_21593:
[----:B------:R-:W-:Y:S05]  /*64a0*/  BSYNC B1 ;  /* 0x0000000000017941 */ /* 0x000fea0003800000 */
.L_x_21592:
        /* <DEDUP_REMOVED lines=12> */
.L_x_21596:
        /* <DEDUP_REMOVED lines=12> */
.L_x_21599:
[----:B------:R-:W-:Y:S02]  /*6630*/  IMAD.MOV.U32 R107, RZ, RZ, R94 ;  /* 0x000000ffff6b7224 */ /* 0x000fe400078e005e */
.L_x_21600:
[----:B------:R-:W-:Y:S05]  /*6640*/  BSYNC B1 ;  /* 0x0000000000017941 */ /* 0x000fea0003800000 */
.L_x_21598:
        /* <DEDUP_REMOVED lines=16> */
.L_x_21604:
[----:B------:R-:W-:Y:S05]  /*6750*/  BSYNC B2 ;  /* 0x0000000000027941 */ /* 0x000fea0003800000 */
.L_x_21603:
        /* <DEDUP_REMOVED lines=44> */
.L_x_21602:
[----:B------:R-:W-:Y:S05]  /*6a20*/  BSYNC B1 ;  /* 0x0000000000017941 */ /* 0x000fea0003800000 */
.L_x_21601:
        /* <DEDUP_REMOVED lines=10> */
.L_x_21597:
        /* <DEDUP_REMOVED lines=51> */
.L_x_21605:
[----:B------:R-:W-:Y:S02]  /*6e00*/  IADD3 R114, R99, 0x80, RZ ;  /* 0x0000008063727810 */ /* 0x000fe40007ffe0ff */
.L_x_21476:
[----:B------:R-:W-:Y:S05]  /*6e10*/  BSYNC B0 ;  /* 0x0000000000007941 */ /* 0x000fea0003800000 */
.L_x_21475:
        /* <DEDUP_REMOVED lines=31> */
.L_x_21609:
[----:B-1----:R-:W-:Y:S02]  /*7010*/  IMAD.MOV.U32 R108, RZ, RZ, R94 ;  /* 0x000000ffff6c7224 */ /* 0x002fe400078e005e */
.L_x_21610:
[----:B------:R-:W-:Y:S05]  /*7020*/  BSYNC B1 ;  /* 0x0000000000017941 */ /* 0x000fea0003800000 */
.L_x_21608:
        /* <DEDUP_REMOVED lines=16> */
.L_x_21614:
[----:B------:R-:W-:Y:S05]  /*7130*/  BSYNC B2 ;  /* 0x0000000000027941 */ /* 0x000fea0003800000 */
.L_x_21613:
        /* <DEDUP_REMOVED lines=44> */
.L_x_21612:
[----:B------:R-:W-:Y:S05]  /*7400*/  BSYNC B1 ;  /* 0x0000000000017941 */ /* 0x000fea0003800000 */
.L_x_21611:
        /* <DEDUP_REMOVED lines=17> */
.L_x_21615:
        /* <DEDUP_REMOVED lines=12> */
.L_x_21618:
[----:B------:R-:W-:Y:S02]  /*75e0*/  IMAD.MOV.U32 R49, RZ, RZ, R94 ;  /* 0x000000ffff317224 */ /* 0x000fe400078e005e */
.L_x_21619:
[----:B------:R-:W-:Y:S05]  /*75f0*/  BSYNC B1 ;  /* 0x0000000000017941 */ /* 0x000fea0003800000 */
.L_x_21617:
        /* <DEDUP_REMOVED lines=16> */
.L_x_21623:
[----:B------:R-:W-:Y:S05]  /*7700*/  BSYNC B2 ;  /* 0x0000000000027941 */ /* 0x000fea0003800000 */
.L_x_21622:
        /* <DEDUP_REMOVED lines=44> */
.L_x_21621:
[----:B------:R-:W-:Y:S05]  /*79d0*/  BSYNC B1 ;  /* 0x0000000000017941 */ /* 0x000fea0003800000 */
.L_x_21620:
        /* <DEDUP_REMOVED lines=9> */
.L_x_21616:
        /* <DEDUP_REMOVED lines=12> */
.L_x_21625:
[----:B------:R-:W-:Y:S02]  /*7b30*/  IMAD.MOV.U32 R49, RZ, RZ, R94 ;  /* 0x000000ffff317224 */ /* 0x000fe400078e005e */
.L_x_21626:
[----:B------:R-:W-:Y:S05]  /*7b40*/  BSYNC B1 ;  /* 0x0000000000017941 */ /* 0x000fea0003800000 */
.L_x_21624:
        /* <DEDUP_REMOVED lines=16> */
.L_x_21630:
[----:B------:R-:W-:Y:S05]  /*7c50*/  BSYNC B2 ;  /* 0x0000000000027941 */ /* 0x000fea0003800000 */
.L_x_21629:
        /* <DEDUP_REMOVED lines=44> */
.L_x_21628:
[----:B------:R-:W-:Y:S05]  /*7f20*/  BSYNC B1 ;  /* 0x0000000000017941 */ /* 0x000fea0003800000 */
.L_x_21627:
        /* <DEDUP_REMOVED lines=14> */
.L_x_21631:
        /* <DEDUP_REMOVED lines=12> */
.L_x_21634:
[----:B------:R-:W-:Y:S02]  /*80d0*/  IMAD.MOV.U32 R52, RZ, RZ, R94 ;  /* 0x000000ffff347224 */ /* 0x000fe400078e005e */
.L_x_21635:
[----:B------:R-:W-:Y:S05]  /*80e0*/  BSYNC B1 ;  /* 0x0000000000017941 */ /* 0x000fea0003800000 */
.L_x_21633:
        /* <DEDUP_REMOVED lines=16> */
.L_x_21639:
[----:B------:R-:W-:Y:S05]  /*81f0*/  BSYNC B2 ;  /* 0x0000000000027941 */ /* 0x000fea0003800000 */
.L_x_21638:
        /* <DEDUP_REMOVED lines=44> */
.L_x_21637:
[----:B------:R-:W-:Y:S05]  /*84c0*/  BSYNC B1 ;  /* 0x0000000000017941 */ /* 0x000fea0003800000 */
.L_x_21636:
        /* <DEDUP_REMOVED lines=9> */
.L_x_21632:
        /* <DEDUP_REMOVED lines=12> */
.L_x_21641:
[----:B------:R-:W-:Y:S02]  /*8620*/  IMAD.MOV.U32 R52, RZ, RZ, R94 ;  /* 0x000000ffff347224 */ /* 0x000fe400078e005e */
.L_x_21642:
[----:B------:R-:W-:Y:S05]  /*8630*/  BSYNC B1 ;  /* 0x0000000000017941 */ /* 0x000fea0003800000 */
.L_x_21640:
        /* <DEDUP_REMOVED lines=16> */
.L_x_21646:
[----:B------:R-:W-:Y:S05]  /*8740*/  BSYNC B2 ;  /* 0x0000000000027941 */ /* 0x000fea0003800000 */
.L_x_21645:
        /* <DEDUP_REMOVED lines=44> */
.L_x_21644:
[----:B------:R-:W-:Y:S05]  /*8a10*/  BSYNC B1 ;  /* 0x0000000000017941 */ /* 0x000fea0003800000 */
.L_x_21643:
        /* <DEDUP_REMOVED lines=14> */
.L_x_21647:
        /* <DEDUP_REMOVED lines=12> */
.L_x_21650:
[----:B------:R-:W-:Y:S02]  /*8bc0*/  IMAD.MOV.U32 R51, RZ, RZ, R94 ;  /* 0x000000ffff337224 */ /* 0x000fe400078e005e */
.L_x_21651:
[----:B------:R-:W-:Y:S05]  /*8bd0*/  BSYNC B1 ;  /* 0x0000000000017941 */ /* 0x000fea0003800000 */
.L_x_21649:
        /* <DEDUP_REMOVED lines=16> */
.L_x_21655:
[----:B------:R-:W-:Y:S05]  /*8ce0*/  BSYNC B2 ;  /* 0x0000000000027941 */ /* 0x000fea0003800000 */
.L_x_21654:
        /* <DEDUP_REMOVED lines=44> */
.L_x_21653:
[----:B------:R-:W-:Y:S05]  /*8fb0*/  BSYNC B1 ;  /* 0x0000000000017941 */ /* 0x000fea0003800000 */
.L_x_21652:
        /* <DEDUP_REMOVED lines=9> */
.L_x_21648:
        /* <DEDUP_REMOVED lines=12> */
.L_x_21657:
[----:B------:R-:W-:Y:S02]  /*9110*/  IMAD.MOV.U32 R51, RZ, RZ, R94 ;  /* 0x000000ffff337224 */ /* 0x000fe400078e005e */
.L_x_21658:
[----:B------:R-:W-:Y:S05]  /*9120*/  BSYNC B1 ;  /* 0x0000000000017941 */ /* 0x000fea0003800000 */
.L_x_21656:
        /* <DEDUP_REMOVED lines=16> */
.L_x_21662:
[----:B------:R-:W-:Y:S05]  /*9230*/  BSYNC B2 ;  /* 0x0000000000027941 */ /* 0x000fea0003800000 */
.L_x_21661:
        /* <DEDUP_REMOVED lines=44> */
.L_x_21660:
[----:B------:R-:W-:Y:S05]  /*9500*/  BSYNC B1 ;  /* 0x0000000000017941 */ /* 0x000fea0003800000 */
.L_x_21659:
        /* <DEDUP_REMOVED lines=14> */
.L_x_21663:
        /* <DEDUP_REMOVED lines=12> */
.L_x_21666:
[----:B------:R-:W-:Y:S02]  /*96b0*/  MOV R103, R94 ;  /* 0x0000005e00677202 */ /* 0x000fe40000000f00 */
.L_x_21667:
[----:B------:R-:W-:Y:S05]  /*96c0*/  BSYNC B1 ;  /* 0x0000000000017941 */ /* 0x000fea0003800000 */
.L_x_21665:
        /* <DEDUP_REMOVED lines=16> */
.L_x_21671:
[----:B------:R-:W-:Y:S05]  /*97d0*/  BSYNC B2 ;  /* 0x0000000000027941 */ /* 0x000fea0003800000 */
.L_x_21670:
        /* <DEDUP_REMOVED lines=44> */
.L_x_21669:
[----:B------:R-:W-:Y:S05]  /*9aa0*/  BSYNC B1 ;  /* 0x0000000000017941 */ /* 0x000fea0003800000 */
.L_x_21668:
        /* <DEDUP_REMOVED lines=10> */
.L_x_21664:
        /* <DEDUP_REMOVED lines=12> */
.L_x_21673:
[----:B------:R-:W-:Y:S02]  /*9c10*/  IMAD.MOV.U32 R108, RZ, RZ, R94 ;  /* 0x000000ffff6c7224 */ /* 0x000fe400078e005e */
.L_x_21674:
[----:B------:R-:W-:Y:S05]  /*9c20*/  BSYNC B1 ;  /* 0x0000000000017941 */ /* 0x000fea0003800000 */
.L_x_21672:
        /* <DEDUP_REMOVED lines=16> */
.L_x_21678:
[----:B------:R-:W-:Y:S05]  /*9d30*/  BSYNC B2 ;  /* 0x0000000000027941 */ /* 0x000fea0003800000 */
.L_x_21677:
        /* <DEDUP_REMOVED lines=44> */
.L_x_21676:
[----:B------:R-:W-:Y:S05]  /*a000*/  BSYNC B1 ;  /* 0x0000000000017941 */ /* 0x000fea0003800000 */
.L_x_21675:
        /* <DEDUP_REMOVED lines=12> */
.L_x_21679:
        /* <DEDUP_REMOVED lines=12> */
.L_x_21682:
[----:B------:R-:W-:Y:S02]  /*a190*/  IMAD.MOV.U32 R53, RZ, RZ, R94 ;  /* 0x000000ffff357224 */ /* 0x000fe400078e005e */
.L_x_21683:
[----:B------:R-:W-:Y:S05]  /*a1a0*/  BSYNC B1 ;  /* 0x0000000000017941 */ /* 0x000fea0003800000 */
.L_x_21681:
        /* <DEDUP_REMOVED lines=16> */
.L_x_21687:
[----:B------:R-:W-:Y:S05]  /*a2b0*/  BSYNC B2 ;  /* 0x0000000000027941 */ /* 0x000fea0003800000 */
.L_x_21686:
        /* <DEDUP_REMOVED lines=44> */
.L_x_21685:
[----:B------:R-:W-:Y:S05]  /*a580*/  BSYNC B1 ;  /* 0x0000000000017941 */ /* 0x000fea0003800000 */
.L_x_21684:
        /* <DEDUP_REMOVED lines=9> */
.L_x_21680:
        /* <DEDUP_REMOVED lines=12> */
.L_x_21689:
[----:B------:R-:W-:Y:S02]  /*a6e0*/  IMAD.MOV.U32 R53, RZ, RZ, R94 ;  /* 0x000000ffff357224 */ /* 0x000fe400078e005e */
.L_x_21690:
[----:B------:R-:W-:Y:S05]  /*a6f0*/  BSYNC B1 ;  /* 0x0000000000017941 */ /* 0x000fea0003800000 */
.L_x_21688:
        /* <DEDUP_REMOVED lines=16> */
.L_x_21694:
[----:B------:R-:W-:Y:S05]  /*a800*/  BSYNC B2 ;  /* 0x0000000000027941 */ /* 0x000fea0003800000 */
.L_x_21693:
        /* <DEDUP_REMOVED lines=44> */
.L_x_21692:
[----:B------:R-:W-:Y:S05]  /*aad0*/  BSYNC B1 ;  /* 0x0000000000017941 */ /* 0x000fea0003800000 */
.L_x_21691:
        /* <DEDUP_REMOVED lines=12> */
.L_x_21695:
        /* <DEDUP_REMOVED lines=12> */
.L_x_21698:
[----:B------:R-:W-:Y:S02]  /*ac60*/  IMAD.MOV.U32 R54, RZ, RZ, R94 ;  /* 0x000000ffff367224 */ /* 0x000fe400078e005e */
.L_x_21699:
[----:B------:R-:W-:Y:S05]  /*ac70*/  BSYNC B1 ;  /* 0x0000000000017941 */ /* 0x000fea0003800000 */
.L_x_21697:
        /* <DEDUP_REMOVED lines=16> */
.L_x_21703:
[----:B------:R-:W-:Y:S05]  /*ad80*/  BSYNC B2 ;  /* 0x0000000000027941 */ /* 0x000fea0003800000 */
.L_x_21702:
        /* <DEDUP_REMOVED lines=44> */
.L_x_21701:
[----:B------:R-:W-:Y:S05]  /*b050*/  BSYNC B1 ;  /* 0x0000000000017941 */ /* 0x000fea0003800000 */
.L_x_21700:
        /* <DEDUP_REMOVED lines=9> */
.L_x_21696:
        /* <DEDUP_REMOVED lines=12> */
.L_x_21705:
[----:B------:R-:W-:Y:S02]  /*b1b0*/  MOV R54, R94 ;  /* 0x0000005e00367202 */ /* 0x000fe40000000f00 */
.L_x_21706:
[----:B------:R-:W-:Y:S05]  /*b1c0*/  BSYNC B1 ;  /* 0x0000000000017941 */ /* 0x000fea0003800000 */
.L_x_21704:
        /* <DEDUP_REMOVED lines=16> */
.L_x_21710:
[----:B------:R-:W-:Y:S05]  /*b2d0*/  BSYNC B2 ;  /* 0x0000000000027941 */ /* 0x000fea0003800000 */
.L_x_21709:
        /* <DEDUP_REMOVED lines=44> */
.L_x_21708:
[----:B------:R-:W-:Y:S05]  /*b5a0*/  BSYNC B1 ;  /* 0x0000000000017941 */ /* 0x000fea0003800000 */
.L_x_21707:
        /* <DEDUP_REMOVED lines=12> */
.L_x_21711:
        /* <DEDUP_REMOVED lines=12> */
.L_x_21714:
[----:B------:R-:W-:Y:S02]  /*b730*/  IMAD.MOV.U32 R106, RZ, RZ, R94 ;  /* 0x000000ffff6a7224 */ /* 0x000fe400078e005e */
.L_x_21715:
[----:B------:R-:W-:Y:S05]  /*b740*/  BSYNC B1 ;  /* 0x0000000000017941 */ /* 0x000fea0003800000 */
.L_x_21713:
        /* <DEDUP_REMOVED lines=16> */
.L_x_21719:
[----:B------:R-:W-:Y:S05]  /*b850*/  BSYNC B2 ;  /* 0x0000000000027941 */ /* 0x000fea0003800000 */
.L_x_21718:
        /* <DEDUP_REMOVED lines=44> */
.L_x_21717:
[----:B------:R-:W-:Y:S05]  /*bb20*/  BSYNC B1 ;  /* 0x0000000000017941 */ /* 0x000fea0003800000 */
.L_x_21716:
        /* <DEDUP_REMOVED lines=10> */
.L_x_21712:
        /* <DEDUP_REMOVED lines=12> */
.L_x_21721:
[----:B------:R-:W-:Y:S02]  /*bc90*/  IMAD.MOV.U32 R111, RZ, RZ, R94 ;  /* 0x000000ffff6f7224 */ /* 0x000fe400078e005e */
.L_x_21722:
[----:B------:R-:W-:Y:S05]  /*bca0*/  BSYNC B1 ;  /* 0x0000000000017941 */ /* 0x000fea0003800000 */
.L_x_21720:
        /* <DEDUP_REMOVED lines=16> */
.L_x_21726:
[----:B------:R-:W-:Y:S05]  /*bdb0*/  BSYNC B2 ;  /* 0x0000000000027941 */ /* 0x000fea0003800000 */
.L_x_21725:
        /* <DEDUP_REMOVED lines=44> */
.L_x_21724:
[----:B------:R-:W-:Y:S05]  /*c080*/  BSYNC B1 ;  /* 0x0000000000017941 */ /* 0x000fea0003800000 */
.L_x_21723:
        /* <DEDUP_REMOVED lines=12> */
.L_x_21727:
        /* <DEDUP_REMOVED lines=12> */
.L_x_21730:
[----:B------:R-:W-:Y:S02]  /*c210*/  IMAD.MOV.U32 R107, RZ, RZ, R94 ;  /* 0x000000ffff6b7224 */ /* 0x000fe400078e005e */
.L_x_21731:
[----:B------:R-:W-:Y:S05]  /*c220*/  BSYNC B1 ;  /* 0x0000000000017941 */ /* 0x000fea0003800000 */
.L_x_21729:
        /* <DEDUP_REMOVED lines=16> */
.L_x_21735:
[----:B------:R-:W-:Y:S05]  /*c330*/  BSYNC B2 ;  /* 0x0000000000027941 */ /* 0x000fea0003800000 */
.L_x_21734:
        /* <DEDUP_REMOVED lines=44> */
.L_x_21733:
[----:B------:R-:W-:Y:S05]  /*c600*/  BSYNC B1 ;  /* 0x0000000000017941 */ /* 0x000fea0003800000 */
.L_x_21732:
        /* <DEDUP_REMOVED lines=10> */
.L_x_21728:
        /* <DEDUP_REMOVED lines=51> */
.L_x_21736:
[----:B------:R-:W-:Y:S02]  /*c9e0*/  IADD3 R114, R114, 0x80, RZ ;  /* 0x0000008072727810 */ /* 0x000fe40007ffe0ff */
.L_x_21607:
[----:B------:R-:W-:Y:S05]  /*c9f0*/  BSYNC B0 ;  /* 0x0000000000007941 */ /* 0x000fea0003800000 */
.L_x_21606:
        /* <DEDUP_REMOVED lines=31> */
.L_x_21740:
[----:B-1----:R-:W-:Y:S02]  /*cbf0*/  IMAD.MOV.U32 R108, RZ, RZ, R94 ;  /* 0x000000ffff6c7224 */ /* 0x002fe400078e005e */
.L_x_21741:
[----:B------:R-:W-:Y:S05]  /*cc00*/  BSYNC B1 ;  /* 0x0000000000017941 */ /* 0x000fea0003800000 */
.L_x_21739:
        /* <DEDUP_REMOVED lines=16> */
.L_x_21745:
[----:B------:R-:W-:Y:S05]  /*cd10*/  BSYNC B2 ;  /* 0x0000000000027941 */ /* 0x000fea0003800000 */
.L_x_21744:
        /* <DEDUP_REMOVED lines=44> */
.L_x_21743:
[----:B------:R-:W-:Y:S05]  /*cfe0*/  BSYNC B1 ;  /* 0x0000000000017941 */ /* 0x000fea0003800000 */
.L_x_21742:
        /* <DEDUP_REMOVED lines=17> */
.L_x_21746:
        /* <DEDUP_REMOVED lines=12> */
.L_x_21749:
[----:B------:R-:W-:Y:S02]  /*d1c0*/  IMAD.MOV.U32 R57, RZ, RZ, R94 ;  /* 0x000000ffff397224 */ /* 0x000fe400078e005e */
.L_x_21750:
[----:B------:R-:W-:Y:S05]  /*d1d0*/  BSYNC B1 ;  /* 0x0000000000017941 */ /* 0x000fea0003800000 */
.L_x_21748:
        /* <DEDUP_REMOVED lines=16> */
.L_x_21754:
[----:B------:R-:W-:Y:S05]  /*d2e0*/  BSYNC B2 ;  /* 0x0000000000027941 */ /* 0x000fea0003800000 */
.L_x_21753:
        /* <DEDUP_REMOVED lines=44> */
.L_x_21752:
[----:B------:R-:W-:Y:S05]  /*d5b0*/  BSYNC B1 ;  /* 0x0000000000017941 */ /* 0x000fea0003800000 */
.L_x_21751:
        /* <DEDUP_REMOVED lines=9> */
.L_x_21747:
        /* <DEDUP_REMOVED lines=12> */
.L_x_21756:
[----:B------:R-:W-:Y:S02]  /*d710*/  IMAD.MOV.U32 R57, RZ, RZ, R94 ;  /* 0x000000ffff397224 */ /* 0x000fe400078e005e */
.L_x_21757:
[----:B------:R-:W-:Y:S05]  /*d720*/  BSYNC B1 ;  /* 0x0000000000017941 */ /* 0x000fea0003800000 */
.L_x_21755:
        /* <DEDUP_REMOVED lines=16> */
.L_x_21761:
[----:B------:R-:W-:Y:S05]  /*d830*/  BSYNC B2 ;  /* 0x0000000000027941 */ /* 0x000fea0003800000 */
.L_x_21760:
        /* <DEDUP_REMOVED lines=44> */
.L_x_21759:
[----:B------:R-:W-:Y:S05]  /*db00*/  BSYNC B1 ;  /* 0x0000000000017941 */ /* 0x000fea0003800000 */
.L_x_21758:
        /* <DEDUP_REMOVED lines=14> */
.L_x_21762:
        /* <DEDUP_REMOVED lines=12> */
.L_x_21765:
[----:B------:R-:W-:Y:S02]  /*dcb0*/  IMAD.MOV.U32 R60, RZ, RZ, R94 ;  /* 0x000000ffff3c7224 */ /* 0x000fe400078e005e */
.L_x_21766:
[----:B------:R-:W-:Y:S05]  /*dcc0*/  BSYNC B1 ;  /* 0x0000000000017941 */ /* 0x000fea0003800000 */
.L_x_21764:
        /* <DEDUP_REMOVED lines=16> */
.L_x_21770:
[----:B------:R-:W-:Y:S05]  /*ddd0*/  BSYNC B2 ;  /* 0x0000000000027941 */ /* 0x000fea0003800000 */
.L_x_21769:
        /* <DEDUP_REMOVED lines=44> */
.L_x_21768:
[----:B------:R-:W-:Y:S05]  /*e0a0*/  BSYNC B1 ;  /* 0x0000000000017941 */ /* 0x000fea0003800000 */
.L_x_21767:
        /* <DEDUP_REMOVED lines=9> */
.L_x_21763:
        /* <DEDUP_REMOVED lines=12> */
.L_x_21772:
[----:B------:R-:W-:Y:S02]  /*e200*/  IMAD.MOV.U32 R60, RZ, RZ, R94 ;  /* 0x000000ffff3c7224 */ /* 0x000fe400078e005e */
.L_x_21773:
[----:B------:R-:W-:Y:S05]  /*e210*/  BSYNC B1 ;  /* 0x0000000000017941 */ /* 0x000fea0003800000 */
.L_x_21771:
        /* <DEDUP_REMOVED lines=16> */
.L_x_21777:
[----:B------:R-:W-:Y:S05]  /*e320*/  BSYNC B2 ;  /* 0x0000000000027941 */ /* 0x000fea0003800000 */
.L_x_21776:
        /* <DEDUP_REMOVED lines=44> */
.L_x_21775:
[----:B------:R-:W-:Y:S05]  /*e5f0*/  BSYNC B1 ;  /* 0x0000000000017941 */ /* 0x000fea0003800000 */
.L_x_21774:
        /* <DEDUP_REMOVED lines=14> */
.L_x_21778:
        /* <DEDUP_REMOVED lines=12> */
.L_x_21781:
[----:B------:R-:W-:Y:S02]  /*e7a0*/  IMAD.MOV.U32 R59, RZ, RZ, R94 ;  /* 0x000000ffff3b7224 */ /* 0x000fe400078e005e */
.L_x_21782:
[----:B------:R-:W-:Y:S05]  /*e7b0*/  BSYNC B1 ;  /* 0x0000000000017941 */ /* 0x000fea0003800000 */
.L_x_21780:
        /* <DEDUP_REMOVED lines=16> */
.L_x_21786:
[----:B------:R-:W-:Y:S05]  /*e8c0*/  BSYNC B2 ;  /* 0x0000000000027941 */ /* 0x000fea0003800000 */
.L_x_21785:
        /* <DEDUP_REMOVED lines=44> */
.L_x_21784:
[----:B------:R-:W-:Y:S05]  /*eb90*/  BSYNC B1 ;  /* 0x0000000000017941 */ /* 0x000fea0003800000 */
.L_x_21783:
        /* <DEDUP_REMOVED lines=9> */
.L_x_21779:
        /* <DEDUP_REMOVED lines=12> */
.L_x_21788:
[----:B------:R-:W-:Y:S02]  /*ecf0*/  IMAD.MOV.U32 R59, RZ, RZ, R94 ;  /* 0x000000ffff3b7224 */ /* 0x000fe400078e005e */
.L_x_21789:
[----:B------:R-:W-:Y:S05]  /*ed00*/  BSYNC B1 ;  /* 0x0000000000017941 */ /* 0x000fea0003800000 */
.L_x_21787:
        /* <DEDUP_REMOVED lines=16> */
.L_x_21793:
[----:B------:R-:W-:Y:S05]  /*ee10*/  BSYNC B2 ;  /* 0x0000000000027941 */ /* 0x000fea0003800000 */
.L_x_21792:
        /* <DEDUP_REMOVED lines=44> */
.L_x_21791:
[----:B------:R-:W-:Y:S05]  /*f0e0*/  BSYNC B1 ;  /* 0x0000000000017941 */ /* 0x000fea0003800000 */
.L_x_21790:
        /* <DEDUP_REMOVED lines=14> */
.L_x_21794:
        /* <DEDUP_REMOVED lines=12> */
.L_x_21797:
[----:B------:R-:W-:Y:S02]  /*f290*/  MOV R103, R94 ;  /* 0x0000005e00677202 */ /* 0x000fe40000000f00 */
.L_x_21798:
[----:B------:R-:W-:Y:S05]  /*f2a0*/  BSYNC B1 ;  /* 0x0000000000017941 */ /* 0x000fea0003800000 */
.L_x_21796:
        /* <DEDUP_REMOVED lines=16> */
.L_x_21802:
[----:B------:R-:W-:Y:S05]  /*f3b0*/  BSYNC B2 ;  /* 0x0000000000027941 */ /* 0x000fea0003800000 */
.L_x_21801:
        /* <DEDUP_REMOVED lines=44> */
.L_x_21800:
[----:B------:R-:W-:Y:S05]  /*f680*/  BSYNC B1 ;  /* 0x0000000000017941 */ /* 0x000fea0003800000 */
.L_x_21799:
        /* <DEDUP_REMOVED lines=10> */
.L_x_21795:
        /* <DEDUP_REMOVED lines=12> */
.L_x_21804:
[----:B------:R-:W-:Y:S02]  /*f7f0*/  IMAD.MOV.U32 R108, RZ, RZ, R94 ;  /* 0x000000ffff6c7224 */ /* 0x000fe400078e005e */
.L_x_21805:
[----:B------:R-:W-:Y:S05]  /*f800*/  BSYNC B1 ;  /* 0x0000000000017941 */ /* 0x000fea0003800000 */
.L_x_21803:
        /* <DEDUP_REMOVED lines=16> */
.L_x_21809:
[----:B------:R-:W-:Y:S05]  /*f910*/  BSYNC B2 ;  /* 0x0000000000027941 */ /* 0x000fea0003800000 */
.L_x_21808:
        /* <DEDUP_REMOVED lines=44> */
.L_x_21807:
[----:B------:R-:W-:Y:S05]  /*fbe0*/  BSYNC B1 ;  /* 0x0000000000017941 */ /* 0x000fea0003800000 */
.L_x_21806:
        /* <DEDUP_REMOVED lines=12> */
.L_x_21810:
        /* <DEDUP_REMOVED lines=12> */
.L_x_21813:
[----:B------:R-:W-:Y:S02]  /*fd70*/  IMAD.MOV.U32 R61, RZ, RZ, R94 ;  /* 0x000000ffff3d7224 */ /* 0x000fe400078e005e */
.L_x_21814:
[----:B------:R-:W-:Y:S05]  /*fd80*/  BSYNC B1 ;  /* 0x0000000000017941 */ /* 0x000fea0003800000 */
.L_x_21812:
        /* <DEDUP_REMOVED lines=16> */
.L_x_21818:
[----:B------:R-:W-:Y:S05]  /*fe90*/  BSYNC B2 ;  /* 0x0000000000027941 */ /* 0x000fea0003800000 */
.L_x_21817:
        /* <DEDUP_REMOVED lines=44> */
.L_x_21816:
[----:B------:R-:W-:Y:S05]  /*10160*/  BSYNC B1 ;  /* 0x0000000000017941 */ /* 0x000fea0003800000 */
.L_x_21815:
        /* <DEDUP_REMOVED lines=9> */
.L_x_21811:
        /* <DEDUP_REMOVED lines=12> */
.L_x_21820:
[----:B------:R-:W-:Y:S02]  /*102c0*/  IMAD.MOV.U32 R61, RZ, RZ, R94 ;  /* 0x000000ffff3d7224 */ /* 0x000fe400078e005e */
.L_x_21821:
[----:B------:R-:W-:Y:S05]  /*102d0*/  BSYNC B1 ;  /* 0x0000000000017941 */ /* 0x000fea0003800000 */
.L_x_21819:
        /* <DEDUP_REMOVED lines=16> */
.L_x_21825:
[----:B------:R-:W-:Y:S05]  /*103e0*/  BSYNC B2 ;  /* 0x0000000000027941 */ /* 0x000fea0003800000 */
.L_x_21824:
        /* <DEDUP_REMOVED lines=44> */
.L_x_21823:
[----:B------:R-:W-:Y:S05]  /*106b0*/  BSYNC B1 ;  /* 0x0000000000017941 */ /* 0x000fea0003800000 */
.L_x_21822:
        /* <DEDUP_REMOVED lines=12> */
.L_x_21826:
        /* <DEDUP_REMOVED lines=12> */
.L_x_21829:
[----:B------:R-:W-:Y:S02]  /*10840*/  IMAD.MOV.U32 R62, RZ, RZ, R94 ;  /* 0x000000ffff3e7224 */ /* 0x000fe400078e005e */
.L_x_21830:
[----:B------:R-:W-:Y:S05]  /*10850*/  BSYNC B1 ;  /* 0x0000000000017941 */ /* 0x000fea0003800000 */
.L_x_21828:
        /* <DEDUP_REMOVED lines=16> */
.L_x_21834:
[----:B------:R-:W-:Y:S05]  /*10960*/  BSYNC B2 ;  /* 0x0000000000027941 */ /* 0x000fea0003800000 */
.L_x_21833:
        /* <DEDUP_REMOVED lines=44> */
.L_x_21832:
[----:B------:R-:W-:Y:S05]  /*10c30*/  BSYNC B1 ;  /* 0x0000000000017941 */ /* 0x000fea0003800000 */
.L_x_21831:
        /* <DEDUP_REMOVED lines=9> */
.L_x_21827:
        /* <DEDUP_REMOVED lines=12> */
.L_x_21836:
[----:B------:R-:W-:Y:S02]  /*10d90*/  MOV R62, R94 ;  /* 0x0000005e003e7202 */ /* 0x000fe40000000f00 */
.L_x_21837:
[----:B------:R-:W-:Y:S05]  /*10da0*/  BSYNC B1 ;  /* 0x0000000000017941 */ /* 0x000fea0003800000 */
.L_x_21835:
        /* <DEDUP_REMOVED lines=16> */
.L_x_21841:
[----:B------:R-:W-:Y:S05]  /*10eb0*/  BSYNC B2 ;  /* 0x0000000000027941 */ /* 0x000fea0003800000 */
.L_x_21840:
        /* <DEDUP_REMOVED lines=44> */
.L_x_21839:
[----:B------:R-:W-:Y:S05]  /*11180*/  BSYNC B1 ;  /* 0x0000000000017941 */ /* 0x000fea0003800000 */
.L_x_21838:
        /* <DEDUP_REMOVED lines=12> */
.L_x_21842:
        /* <DEDUP_REMOVED lines=12> */
.L_x_21845:
[----:B------:R-:W-:Y:S02]  /*11310*/  IMAD.MOV.U32 R106, RZ, RZ, R94 ;  /* 0x000000ffff6a7224 */ /* 0x000fe400078e005e */
.L_x_21846:
[----:B------:R-:W-:Y:S05]  /*11320*/  BSYNC B1 ;  /* 0x0000000000017941 */ /* 0x000fea0003800000 */
.L_x_21844:
        /* <DEDUP_REMOVED lines=16> */
.L_x_21850:
[----:B------:R-:W-:Y:S05]  /*11430*/  BSYNC B2 ;  /* 0x0000000000027941 */ /* 0x000fea0003800000 */
.L_x_21849:
        /* <DEDUP_REMOVED lines=44> */
.L_x_21848:
[----:B------:R-:W-:Y:S05]  /*11700*/  BSYNC B1 ;  /* 0x0000000000017941 */ /* 0x000fea0003800000 */
.L_x_21847:
        /* <DEDUP_REMOVED lines=10> */
.L_x_21843:
        /* <DEDUP_REMOVED lines=12> */
.L_x_21852:
[----:B------:R-:W-:Y:S02]  /*11870*/  IMAD.MOV.U32 R111, RZ, RZ, R94 ;  /* 0x000000ffff6f7224 */ /* 0x000fe400078e005e */
.L_x_21853:
[----:B------:R-:W-:Y:S05]  /*11880*/  BSYNC B1 ;  /* 0x0000000000017941 */ /* 0x000fea0003800000 */
.L_x_21851:
        /* <DEDUP_REMOVED lines=16> */
.L_x_21857:
[----:B------:R-:W-:Y:S05]  /*11990*/  BSYNC B2 ;  /* 0x0000000000027941 */ /* 0x000fea0003800000 */
.L_x_21856:
        /* <DEDUP_REMOVED lines=44> */
.L_x_21855:
[----:B------:R-:W-:Y:S05]  /*11c60*/  BSYNC B1 ;  /* 0x0000000000017941 */ /* 0x000fea0003800000 */
.L_x_21854:
        /* <DEDUP_REMOVED lines=12> */
.L_x_21858:
        /* <DEDUP_REMOVED lines=12> */
.L_x_21861:
[----:B------:R-:W-:Y:S02]  /*11df0*/  IMAD.MOV.U32 R107, RZ, RZ, R94 ;  /* 0x000000ffff6b7224 */ /* 0x000fe400078e005e */
.L_x_21862:
[----:B------:R-:W-:Y:S05]  /*11e00*/  BSYNC B1 ;  /* 0x0000000000017941 */ /* 0x000fea0003800000 */
.L_x_21860:
        /* <DEDUP_REMOVED lines=16> */
.L_x_21866:
[----:B------:R-:W-:Y:S05]  /*11f10*/  BSYNC B2 ;  /* 0x0000000000027941 */ /* 0x000fea0003800000 */
.L_x_21865:
        /* <DEDUP_REMOVED lines=44> */
.L_x_21864:
[----:B------:R-:W-:Y:S05]  /*121e0*/  BSYNC B1 ;  /* 0x0000000000017941 */ /* 0x000fea0003800000 */
.L_x_21863:
        /* <DEDUP_REMOVED lines=10> */
.L_x_21859:
        /* <DEDUP_REMOVED lines=51> */
.L_x_21867:
[----:B------:R-:W-:Y:S02]  /*125c0*/  IADD3 R114, R114, 0x80, RZ ;  /* 0x0000008072727810 */ /* 0x000fe40007ffe0ff */
.L_x_21738:
[----:B------:R-:W-:Y:S05]  /*125d0*/  BSYNC B0 ;  /* 0x0000000000007941 */ /* 0x000fea0003800000 */
.L_x_21737:
        /* <DEDUP_REMOVED lines=31> */
.L_x_21871:
[----:B-1----:R-:W-:Y:S02]  /*127d0*/  IMAD.MOV.U32 R108, RZ, RZ, R94 ;  /* 0x000000ffff6c7224 */ /* 0x002fe400078e005e */
.L_x_21872:
[----:B------:R-:W-:Y:S05]  /*127e0*/  BSYNC B1 ;  /* 0x0000000000017941 */ /* 0x000fea0003800000 */
.L_x_21870:
        /* <DEDUP_REMOVED lines=16> */
.L_x_21876:
[----:B------:R-:W-:Y:S05]  /*128f0*/  BSYNC B2 ;  /* 0x0000000000027941 */ /* 0x000fea0003800000 */
.L_x_21875:
        /* <DEDUP_REMOVED lines=44> */
.L_x_21874:
[----:B------:R-:W-:Y:S05]  /*12bc0*/  BSYNC B1 ;  /* 0x0000000000017941 */ /* 0x000fea0003800000 */
.L_x_21873:
        /* <DEDUP_REMOVED lines=17> */
.L_x_21877:
        /* <DEDUP_REMOVED lines=12> */
.L_x_21880:
[----:B------:R-:W-:Y:S02]  /*12da0*/  IMAD.MOV.U32 R65, RZ, RZ, R94 ;  /* 0x000000ffff417224 */ /* 0x000fe400078e005e */
.L_x_21881:
[----:B------:R-:W-:Y:S05]  /*12db0*/  BSYNC B1 ;  /* 0x0000000000017941 */ /* 0x000fea0003800000 */
.L_x_21879:
        /* <DEDUP_REMOVED lines=16> */
.L_x_21885:
[----:B------:R-:W-:Y:S05]  /*12ec0*/  BSYNC B2 ;  /* 0x0000000000027941 */ /* 0x000fea0003800000 */
.L_x_21884:
        /* <DEDUP_REMOVED lines=44> */
.L_x_21883:
[----:B------:R-:W-:Y:S05]  /*13190*/  BSYNC B1 ;  /* 0x0000000000017941 */ /* 0x000fea0003800000 */
.L_x_21882:
        /* <DEDUP_REMOVED lines=9> */
.L_x_21878:
        /* <DEDUP_REMOVED lines=12> */
.L_x_21887:
[----:B------:R-:W-:Y:S02]  /*132f0*/  IMAD.MOV.U32 R65, RZ, RZ, R94 ;  /* 0x000000ffff417224 */ /* 0x000fe400078e005e */
.L_x_21888:
[----:B------:R-:W-:Y:S05]  /*13300*/  BSYNC B1 ;  /* 0x0000000000017941 */ /* 0x000fea0003800000 */
.L_x_21886:
        /* <DEDUP_REMOVED lines=16> */
.L_x_21892:
[----:B------:R-:W-:Y:S05]  /*13410*/  BSYNC B2 ;  /* 0x0000000000027941 */ /* 0x000fea0003800000 */
.L_x_21891:
        /* <DEDUP_REMOVED lines=44> */
.L_x_21890:
[----:B------:R-:W-:Y:S05]  /*136e0*/  BSYNC B1 ;  /* 0x0000000000017941 */ /* 0x000fea0003800000 */
.L_x_21889:
        /* <DEDUP_REMOVED lines=14> */
.L_x_21893:
        /* <DEDUP_REMOVED lines=12> */
.L_x_21896:
[----:B------:R-:W-:Y:S02]  /*13890*/  IMAD.MOV.U32 R68, RZ, RZ, R94 ;  /* 0x000000ffff447224 */ /* 0x000fe400078e005e */
.L_x_21897:
[----:B------:R-:W-:Y:S05]  /*138a0*/  BSYNC B1 ;  /* 0x0000000000017941 */ /* 0x000fea0003800000 */
.L_x_21895:
        /* <DEDUP_REMOVED lines=16> */
.L_x_21901:
[----:B------:R-:W-:Y:S05]  /*139b0*/  BSYNC B2 ;  /* 0x0000000000027941 */ /* 0x000fea0003800000 */
.L_x_21900:
        /* <DEDUP_REMOVED lines=44> */
.L_x_21899:
[----:B------:R-:W-:Y:S05]  /*13c80*/  BSYNC B1 ;  /* 0x0000000000017941 */ /* 0x000fea0003800000 */
.L_x_21898:
        /* <DEDUP_REMOVED lines=9> */
.L_x_21894:
        /* <DEDUP_REMOVED lines=12> */
.L_x_21903:
[----:B------:R-:W-:Y:S02]  /*13de0*/  IMAD.MOV.U32 R68, RZ, RZ, R94 ;  /* 0x000000ffff447224 */ /* 0x000fe400078e005e */
.L_x_21904:
[----:B------:R-:W-:Y:S05]  /*13df0*/  BSYNC B1 ;  /* 0x0000000000017941 */ /* 0x000fea0003800000 */
.L_x_21902:
        /* <DEDUP_REMOVED lines=16> */
.L_x_21908:
[----:B------:R-:W-:Y:S05]  /*13f00*/  BSYNC B2 ;  /* 0x0000000000027941 */ /* 0x000fea0003800000 */
.L_x_21907:
        /* <DEDUP_REMOVED lines=44> */
.L_x_21906:
[----:B------:R-:W-:Y:S05]  /*141d0*/  BSYNC B1 ;  /* 0x0000000000017941 */ /* 0x000fea0003800000 */
.L_x_21905:
        /* <DEDUP_REMOVED lines=14> */
.L_x_21909:
        /* <DEDUP_REMOVED lines=12> */
.L_x_21912:
[----:B------:R-:W-:Y:S02]  /*14380*/  IMAD.MOV.U32 R67, RZ, RZ, R94 ;  /* 0x000000ffff437224 */ /* 0x000fe400078e005e */
.L_x_21913:
[----:B------:R-:W-:Y:S05]  /*14390*/  BSYNC B1 ;  /* 0x0000000000017941 */ /* 0x000fea0003800000 */
.L_x_21911:
        /* <DEDUP_REMOVED lines=16> */
.L_x_21917:
[----:B------:R-:W-:Y:S05]  /*144a0*/  BSYNC B2 ;  /* 0x0000000000027941 */ /* 0x000fea0003800000 */
.L_x_21916:
        /* <DEDUP_REMOVED lines=44> */
.L_x_21915:
[----:B------:R-:W-:Y:S05]  /*14770*/  BSYNC B1 ;  /* 0x0000000000017941 */ /* 0x000fea0003800000 */
.L_x_21914:
        /* <DEDUP_REMOVED lines=9> */
.L_x_21910:
        /* <DEDUP_REMOVED lines=12> */
.L_x_21919:
[----:B------:R-:W-:Y:S02]  /*148d0*/  IMAD.MOV.U32 R67, RZ, RZ, R94 ;  /* 0x000000ffff437224 */ /* 0x000fe400078e005e */
.L_x_21920:
[----:B------:R-:W-:Y:S05]  /*148e0*/  BSYNC B1 ;  /* 0x0000000000017941 */ /* 0x000fea0003800000 */
.L_x_21918:
        /* <DEDUP_REMOVED lines=16> */
.L_x_21924:
[----:B------:R-:W-:Y:S05]  /*149f0*/  BSYNC B2 ;  /* 0x0000000000027941 */ /* 0x000fea0003800000 */
.L_x_21923:
        /* <DEDUP_REMOVED lines=44> */
.L_x_21922:
[----:B------:R-:W-:Y:S05]  /*14cc0*/  BSYNC B1 ;  /* 0x0000000000017941 */ /* 0x000fea0003800000 */
.L_x_21921:
        /* <DEDUP_REMOVED lines=14> */
.L_x_21925:
        /* <DEDUP_REMOVED lines=12> */
.L_x_21928:
[----:B------:R-:W-:Y:S02]  /*14e70*/  IMAD.MOV.U32 R103, RZ, RZ, R94 ;  /* 0x000000ffff677224 */ /* 0x000fe400078e005e */
.L_x_21929:
[----:B------:R-:W-:Y:S05]  /*14e80*/  BSYNC B1 ;  /* 0x0000000000017941 */ /* 0x000fea0003800000 */
.L_x_21927:
        /* <DEDUP_REMOVED lines=16> */
.L_x_21933:
[----:B------:R-:W-:Y:S05]  /*14f90*/  BSYNC B2 ;  /* 0x0000000000027941 */ /* 0x000fea0003800000 */
.L_x_21932:
        /* <DEDUP_REMOVED lines=44> */
.L_x_21931:
[----:B------:R-:W-:Y:S05]  /*15260*/  BSYNC B1 ;  /* 0x0000000000017941 */ /* 0x000fea0003800000 */
.L_x_21930:
        /* <DEDUP_REMOVED lines=10> */
.L_x_21926:
        /* <DEDUP_REMOVED lines=12> */
.L_x_21935:
[----:B------:R-:W-:Y:S02]  /*153d0*/  IMAD.MOV.U32 R108, RZ, RZ, R94 ;  /* 0x000000ffff6c7224 */ /* 0x000fe400078e005e */
.L_x_21936:
[----:B------:R-:W-:Y:S05]  /*153e0*/  BSYNC B1 ;  /* 0x0000000000017941 */ /* 0x000fea0003800000 */
.L_x_21934:
        /* <DEDUP_REMOVED lines=16> */
.L_x_21940:
[----:B------:R-:W-:Y:S05]  /*154f0*/  BSYNC B2 ;  /* 0x0000000000027941 */ /* 0x000fea0003800000 */
.L_x_21939:
        /* <DEDUP_REMOVED lines=44> */
.L_x_21938:
[----:B------:R-:W-:Y:S05]  /*157c0*/  BSYNC B1 ;  /* 0x0000000000017941 */ /* 0x000fea0003800000 */
.L_x_21937:
        /* <DEDUP_REMOVED lines=12> */
.L_x_21941:
        /* <DEDUP_REMOVED lines=12> */
.L_x_21944:
[----:B------:R-:W-:Y:S02]  /*15950*/  IMAD.MOV.U32 R69, RZ, RZ, R94 ;  /* 0x000000ffff457224 */ /* 0x000fe400078e005e */
.L_x_21945:
[----:B------:R-:W-:Y:S05]  /*15960*/  BSYNC B1 ;  /* 0x0000000000017941 */ /* 0x000fea0003800000 */
.L_x_21943:
        /* <DEDUP_REMOVED lines=16> */
.L_x_21949:
[----:B------:R-:W-:Y:S05]  /*15a70*/  BSYNC B2 ;  /* 0x0000000000027941 */ /* 0x000fea0003800000 */
.L_x_21948:
        /* <DEDUP_REMOVED lines=44> */
.L_x_21947:
[----:B------:R-:W-:Y:S05]  /*15d40*/  BSYNC B1 ;  /* 0x0000000000017941 */ /* 0x000fea0003800000 */
.L_x_21946:
        /* <DEDUP_REMOVED lines=9> */
.L_x_21942:
        /* <DEDUP_REMOVED lines=12> */
.L_x_21951:
[----:B------:R-:W-:Y:S02]  /*15ea0*/  IMAD.MOV.U32 R69, RZ, RZ, R94 ;  /* 0x000000ffff457224 */ /* 0x000fe400078e005e */
.L_x_21952:
[----:B------:R-:W-:Y:S05]  /*15eb0*/  BSYNC B1 ;  /* 0x0000000000017941 */ /* 0x000fea0003800000 */
.L_x_21950:
        /* <DEDUP_REMOVED lines=16> */
.L_x_21956:
[----:B------:R-:W-:Y:S05]  /*15fc0*/  BSYNC B2 ;  /* 0x0000000000027941 */ /* 0x000fea0003800000 */
.L_x_21955:
        /* <DEDUP_REMOVED lines=44> */
.L_x_21954:
[----:B------:R-:W-:Y:S05]  /*16290*/  BSYNC B1 ;  /* 0x0000000000017941 */ /* 0x000fea0003800000 */
.L_x_21953:
        /* <DEDUP_REMOVED lines=12> */
.L_x_21957:
        /* <DEDUP_REMOVED lines=12> */
.L_x_21960:
[----:B------:R-:W-:Y:S02]  /*16420*/  IMAD.MOV.U32 R70, RZ, RZ, R94 ;  /* 0x000000ffff467224 */ /* 0x000fe400078e005e */
.L_x_21961:
[----:B------:R-:W-:Y:S05]  /*16430*/  BSYNC B1 ;  /* 0x0000000000017941 */ /* 0x000fea0003800000 */
.L_x_21959:
        /* <DEDUP_REMOVED lines=16> */
.L_x_21965:
[----:B------:R-:W-:Y:S05]  /*16540*/  BSYNC B2 ;  /* 0x0000000000027941 */ /* 0x000fea0003800000 */
.L_x_21964:
        /* <DEDUP_REMOVED lines=44> */
.L_x_21963:
[----:B------:R-:W-:Y:S05]  /*16810*/  BSYNC B1 ;  /* 0x0000000000017941 */ /* 0x000fea0003800000 */
.L_x_21962:
        /* <DEDUP_REMOVED lines=9> */
.L_x_21958:
        /* <DEDUP_REMOVED lines=12> */
.L_x_21967:
[----:B------:R-:W-:Y:S02]  /*16970*/  IMAD.MOV.U32 R70, RZ, RZ, R94 ;  /* 0x000000ffff467224 */ /* 0x000fe400078e005e */
.L_x_21968:
[----:B------:R-:W-:Y:S05]  /*16980*/  BSYNC B1 ;  /* 0x0000000000017941 */ /* 0x000fea0003800000 */
.L_x_21966:
        /* <DEDUP_REMOVED lines=16> */
.L_x_21972:
[----:B------:R-:W-:Y:S05]  /*16a90*/  BSYNC B2 ;  /* 0x0000000000027941 */ /* 0x000fea0003800000 */
.L_x_21971:
        /* <DEDUP_REMOVED lines=44> */
.L_x_21970:
[----:B------:R-:W-:Y:S05]  /*16d60*/  BSYNC B1 ;  /* 0x0000000000017941 */ /* 0x000fea0003800000 */
.L_x_21969:
        /* <DEDUP_REMOVED lines=12> */
.L_x_21973:
        /* <DEDUP_REMOVED lines=12> */
.L_x_21976:
[----:B------:R-:W-:Y:S02]  /*16ef0*/  IMAD.MOV.U32 R106, RZ, RZ, R94 ;  /* 0x000000ffff6a7224 */ /* 0x000fe400078e005e */
.L_x_21977:
[----:B------:R-:W-:Y:S05]  /*16f00*/  BSYNC B1 ;  /* 0x0000000000017941 */ /* 0x000fea0003800000 */
.L_x_21975:
        /* <DEDUP_REMOVED lines=16> */
.L_x_21981:
[----:B------:R-:W-:Y:S05]  /*17010*/  BSYNC B2 ;  /* 0x0000000000027941 */ /* 0x000fea0003800000 */
.L_x_21980:
        /* <DEDUP_REMOVED lines=44> */
.L_x_21979:
[----:B------:R-:W-:Y:S05]  /*172e0*/  BSYNC B1 ;  /* 0x0000000000017941 */ /* 0x000fea0003800000 */
.L_x_21978:
        /* <DEDUP_REMOVED lines=10> */
.L_x_21974:
        /* <DEDUP_REMOVED lines=12> */
.L_x_21983:
[----:B------:R-:W-:Y:S02]  /*17450*/  IMAD.MOV.U32 R111, RZ, RZ, R94 ;  /* 0x000000ffff6f7224 */ /* 0x000fe400078e005e */
.L_x_21984:
[----:B------:R-:W-:Y:S05]  /*17460*/  BSYNC B1 ;  /* 0x0000000000017941 */ /* 0x000fea0003800000 */
.L_x_21982:
        /* <DEDUP_REMOVED lines=16> */
.L_x_21988:
[----:B------:R-:W-:Y:S05]  /*17570*/  BSYNC B2 ;  /* 0x0000000000027941 */ /* 0x000fea0003800000 */
.L_x_21987:
        /* <DEDUP_REMOVED lines=44> */
.L_x_21986:
[----:B------:R-:W-:Y:S05]  /*17840*/  BSYNC B1 ;  /* 0x0000000000017941 */ /* 0x000fea0003800000 */
.L_x_21985:
        /* <DEDUP_REMOVED lines=12> */
.L_x_21989:
        /* <DEDUP_REMOVED lines=12> */
.L_x_21992:
[----:B------:R-:W-:Y:S02]  /*179d0*/  IMAD.MOV.U32 R107, RZ, RZ, R94 ;  /* 0x000000ffff6b7224 */ /* 0x000fe400078e005e */
.L_x_21993:
[----:B------:R-:W-:Y:S05]  /*179e0*/  BSYNC B1 ;  /* 0x0000000000017941 */ /* 0x000fea0003800000 */
.L_x_21991:
        /* <DEDUP_REMOVED lines=16> */
.L_x_21997:
[----:B------:R-:W-:Y:S05]  /*17af0*/  BSYNC B2 ;  /* 0x0000000000027941 */ /* 0x000fea0003800000 */
.L_x_21996:
        /* <DEDUP_REMOVED lines=44> */
.L_x_21995:
[----:B------:R-:W-:Y:S05]  /*17dc0*/  BSYNC B1 ;  /* 0x0000000000017941 */ /* 0x000fea0003800000 */
.L_x_21994:
        /* <DEDUP_REMOVED lines=10> */
.L_x_21990:
        /* <DEDUP_REMOVED lines=51> */
.L_x_21998:
[----:B------:R-:W-:Y:S02]  /*181a0*/  IADD3 R114, R114, 0x80, RZ ;  /* 0x0000008072727810 */ /* 0x000fe40007ffe0ff */
.L_x_21869:
[----:B------:R-:W-:Y:S05]  /*181b0*/  BSYNC B0 ;  /* 0x0000000000007941 */ /* 0x000fea0003800000 */
.L_x_21868:
[----:B------:R-:W-:Y:S01]  /*181c0*/  LOP3.LUT P0, RZ, R98, 0x40, RZ, 0xc0, !PT ;  /* 0x0000004062ff7812 */ /* 0x000fe2000780c0ff */
[----:B------:R-:W-:-:S12]  /*181d0*/  BSSY B0, `(.L_x_21999) ;  /* 0x00005bb000007945 */ /* 0x000fd80003800000 */
[----:B------:R-:W-:Y:S05]  /*181e0*/  @!P0 BRA `(.L_x_22000) ;  /* 0x00005b9000008947 */ /* 0x000fea0003800000 */
[----:B------:R-:W-:Y:S01]  /*181f0*/  ISETP.NE.U32.AND P0, PT, RZ, c[0x0][0x178], PT ;  /* 0x00005e00ff007a0c */ /* 0x000fe20003f05070 */
[----:B------:R-:W-:Y:S01]  /*18200*/  HFMA2.MMA R77, -RZ, RZ, 0, 9.5367431640625e-07 ;  /* 0x00000010ff4d7435 */ /* 0x000fe200000001ff */
[----:B------:R-:W-:Y:S02]  /*18210*/  LOP3.LUT R98, R98, 0xffffffef, RZ, 0xc0, !PT ;  /* 0xffffffef62627812 */ /* 0x000fe400078ec0ff */
[----:B------:R-:W-:-:S07]  /*18220*/  ISETP.NE.AND.EX P2, PT, RZ, c[0x0][0x17c], PT, P0 ;  /* 0x00005f00ff007a0c */ /* 0x000fce0003f45300 */
[----:B------:R-:W-:-:S06]  /*18230*/  IMAD.WIDE.U32 R76, R114, R77, c[0x0][0x170] ;  /* 0x00005c00724c7625 */ /* 0x000fcc00078e004d */
[----:B------:R-:W-:Y:S01]  /*18240*/  @P2 LEA R72, P0, R114, c[0x0][0x178], 0x4 ;  /* 0x00005e0072482a11 */ /* 0x000fe200078020ff */
[----:B------:R-:W5:Y:S01]  /*18250*/  LDG.E.128 R76, [R76.64] ;  /* 0x000000064c4c7981 */ /* 0x000f62000c1e1d00 */
        /* <DEDUP_REMOVED lines=21> */
.L_x_22002:
[----:B-1----:R-:W-:Y:S02]  /*183b0*/  IMAD.MOV.U32 R108, RZ, RZ, R94 ;  /* 0x000000ffff6c7224 */ /* 0x002fe400078e005e */
.L_x_22003:
[----:B------:R-:W-:Y:S05]  /*183c0*/  BSYNC B1 ;  /* 0x0000000000017941 */ /* 0x000fea0003800000 */
.L_x_22001:
        /* <DEDUP_REMOVED lines=16> */
.L_x_22007:
[----:B------:R-:W-:Y:S05]  /*184d0*/  BSYNC B2 ;  /* 0x0000000000027941 */ /* 0x000fea0003800000 */
.L_x_22006:
        /* <DEDUP_REMOVED lines=44> */
.L_x_22005:
[----:B------:R-:W-:Y:S05]  /*187a0*/  BSYNC B1 ;  /* 0x0000000000017941 */ /* 0x000fea0003800000 */
.L_x_22004:
[----:B------:R-:W0:Y:S01]  /*187b0*/  I2F.U32 R73, R108 ;  /* 0x0000006c00497306 */ /* 0x000e220000201000 */
[----:B------:R-:W-:Y:S01]  /*187c0*/  IMAD.MOV.U32 R110, RZ, RZ, 0x2f800000 ;  /* 0x2f800000ff6e7424 */ /* 0x000fe200078e00ff */
[----:B------:R-:W-:Y:S01]  /*187d0*/  ISETP.NE.U32.AND P1, PT, RZ, c[0x0][0x178], PT ;  /* 0x00005e00ff007a0c */ /* 0x000fe20003f25070 */
[----:B-----5:R-:W-:Y:S01]  /*187e0*/  HADD2.F32 R72, -RZ, R76.H0_H0 ;  /* 0x2000004cff487230 */ /* 0x020fe20000004100 */
[----:B------:R-:W-:-:S02]  /*187f0*/  LOP3.LUT R98, R98, 0xfffffff7, RZ, 0xc0, !PT ;  /* 0xfffffff762627812 */ /* 0x000fc400078ec0ff */
        /* <DEDUP_REMOVED lines=12> */
.L_x_22008:
        /* <DEDUP_REMOVED lines=12> */
.L_x_22011:
[----:B------:R-:W-:Y:S02]  /*18980*/  IMAD.MOV.U32 R73, RZ, RZ, R94 ;  /* 0x000000ffff497224 */ /* 0x000fe400078e005e */
.L_x_22012:
[----:B------:R-:W-:Y:S05]  /*18990*/  BSYNC B1 ;  /* 0x0000000000017941 */ /* 0x000fea0003800000 */
.L_x_22010:
        /* <DEDUP_REMOVED lines=16> */
.L_x_22016:
[----:B------:R-:W-:Y:S05]  /*18aa0*/  BSYNC B2 ;  /* 0x0000000000027941 */ /* 0x000fea0003800000 */
.L_x_22015:
        /* <DEDUP_REMOVED lines=44> */
.L_x_22014:
[----:B------:R-:W-:Y:S05]  /*18d70*/  BSYNC B1 ;  /* 0x0000000000017941 */ /* 0x000fea0003800000 */
.L_x_22013:
        /* <DEDUP_REMOVED lines=9> */
.L_x_22009:
        /* <DEDUP_REMOVED lines=12> */
.L_x_22018:
[----:B------:R-:W-:Y:S02]  /*18ed0*/  IMAD.MOV.U32 R73, RZ, RZ, R94 ;  /* 0x000000ffff497224 */ /* 0x000fe400078e005e */
.L_x_22019:
[----:B------:R-:W-:Y:S05]  /*18ee0*/  BSYNC B1 ;  /* 0x0000000000017941 */ /* 0x000fea0003800000 */
.L_x_22017:
        /* <DEDUP_REMOVED lines=16> */
.L_x_22023:
[----:B------:R-:W-:Y:S05]  /*18ff0*/  BSYNC B2 ;  /* 0x0000000000027941 */ /* 0x000fea0003800000 */
.L_x_22022:
        /* <DEDUP_REMOVED lines=44> */
.L_x_22021:
[----:B------:R-:W-:Y:S05]  /*192c0*/  BSYNC B1 ;  /* 0x0000000000017941 */ /* 0x000fea0003800000 */
.L_x_22020:
        /* <DEDUP_REMOVED lines=14> */
.L_x_22024:
        /* <DEDUP_REMOVED lines=12> */
.L_x_22027:
[----:B------:R-:W-:Y:S02]  /*19470*/  IMAD.MOV.U32 R76, RZ, RZ, R94 ;  /* 0x000000ffff4c7224 */ /* 0x000fe400078e005e */
.L_x_22028:
[----:B------:R-:W-:Y:S05]  /*19480*/  BSYNC B1 ;  /* 0x0000000000017941 */ /* 0x000fea0003800000 */
.L_x_22026:
        /* <DEDUP_REMOVED lines=16> */
.L_x_22032:
[----:B------:R-:W-:Y:S05]  /*19590*/  BSYNC B2 ;  /* 0x0000000000027941 */ /* 0x000fea0003800000 */
.L_x_22031:
        /* <DEDUP_REMOVED lines=44> */
.L_x_22030:
[----:B------:R-:W-:Y:S05]  /*19860*/  BSYNC B1 ;  /* 0x0000000000017941 */ /* 0x000fea0003800000 */
.L_x_22029:
        /* <DEDUP_REMOVED lines=9> */
.L_x_22025:
        /* <DEDUP_REMOVED lines=12> */
.L_x_22034:
[----:B------:R-:W-:Y:S02]  /*199c0*/  IMAD.MOV.U32 R76, RZ, RZ, R94 ;  /* 0x000000ffff4c7224 */ /* 0x000fe400078e005e */
.L_x_22035:
[----:B------:R-:W-:Y:S05]  /*199d0*/  BSYNC B1 ;  /* 0x0000000000017941 */ /* 0x000fea0003800000 */
.L_x_22033:
        /* <DEDUP_REMOVED lines=16> */
.L_x_22039:
[----:B------:R-:W-:Y:S05]  /*19ae0*/  BSYNC B2 ;  /* 0x0000000000027941 */ /* 0x000fea0003800000 */
.L_x_22038:
        /* <DEDUP_REMOVED lines=44> */
.L_x_22037:
[----:B------:R-:W-:Y:S05]  /*19db0*/  BSYNC B1 ;  /* 0x0000000000017941 */ /* 0x000fea0003800000 */
.L_x_22036:
        /* <DEDUP_REMOVED lines=14> */
.L_x_22040:
        /* <DEDUP_REMOVED lines=12> */
.L_x_22043:
[----:B------:R-:W-:Y:S02]  /*19f60*/  IMAD.MOV.U32 R75, RZ, RZ, R94 ;  /* 0x000000ffff4b7224 */ /* 0x000fe400078e005e */
.L_x_22044:
[----:B------:R-:W-:Y:S05]  /*19f70*/  BSYNC B1 ;  /* 0x0000000000017941 */ /* 0x000fea0003800000 */
.L_x_22042:
        /* <DEDUP_REMOVED lines=16> */
.L_x_22048:
[----:B------:R-:W-:Y:S05]  /*1a080*/  BSYNC B2 ;  /* 0x0000000000027941 */ /* 0x000fea0003800000 */
.L_x_22047:
        /* <DEDUP_REMOVED lines=44> */
.L_x_22046:
[----:B------:R-:W-:Y:S05]  /*1a350*/  BSYNC B1 ;  /* 0x0000000000017941 */ /* 0x000fea0003800000 */
.L_x_22045:
        /* <DEDUP_REMOVED lines=9> */
.L_x_22041:
        /* <DEDUP_REMOVED lines=12> */
.L_x_22050:
[----:B------:R-:W-:Y:S02]  /*1a4b0*/  IMAD.MOV.U32 R75, RZ, RZ, R94 ;  /* 0x000000ffff4b7224 */ /* 0x000fe400078e005e */
.L_x_22051:
[----:B------:R-:W-:Y:S05]  /*1a4c0*/  BSYNC B1 ;  /* 0x0000000000017941 */ /* 0x000fea0003800000 */
.L_x_22049:
        /* <DEDUP_REMOVED lines=16> */
.L_x_22055:
[----:B------:R-:W-:Y:S05]  /*1a5d0*/  BSYNC B2 ;  /* 0x0000000000027941 */ /* 0x000fea0003800000 */
.L_x_22054:
        /* <DEDUP_REMOVED lines=44> */
.L_x_22053:
[----:B------:R-:W-:Y:S05]  /*1a8a0*/  BSYNC B1 ;  /* 0x0000000000017941 */ /* 0x000fea0003800000 */
.L_x_22052:
        /* <DEDUP_REMOVED lines=14> */
.L_x_22056:
        /* <DEDUP_REMOVED lines=12> */
.L_x_22059:
[----:B------:R-:W-:Y:S02]  /*1aa50*/  IMAD.MOV.U32 R103, RZ, RZ, R94 ;  /* 0x000000ffff677224 */ /* 0x000fe400078e005e */
.L_x_22060:
[----:B------:R-:W-:Y:S05]  /*1aa60*/  BSYNC B1 ;  /* 0x0000000000017941 */ /* 0x000fea0003800000 */
.L_x_22058:
        /* <DEDUP_REMOVED lines=16> */
.L_x_22064:
[----:B------:R-:W-:Y:S05]  /*1ab70*/  BSYNC B2 ;  /* 0x0000000000027941 */ /* 0x000fea0003800000 */
.L_x_22063:
        /* <DEDUP_REMOVED lines=44> */
.L_x_22062:
[----:B------:R-:W-:Y:S05]  /*1ae40*/  BSYNC B1 ;  /* 0x0000000000017941 */ /* 0x000fea0003800000 */
.L_x_22061:
        /* <DEDUP_REMOVED lines=10> */
.L_x_22057:
        /* <DEDUP_REMOVED lines=12> */
.L_x_22066:
[----:B------:R-:W-:Y:S02]  /*1afb0*/  IMAD.MOV.U32 R108, RZ, RZ, R94 ;  /* 0x000000ffff6c7224 */ /* 0x000fe400078e005e */
.L_x_22067:
[----:B------:R-:W-:Y:S05]  /*1afc0*/  BSYNC B1 ;  /* 0x0000000000017941 */ /* 0x000fea0003800000 */
.L_x_22065:
        /* <DEDUP_REMOVED lines=16> */
.L_x_22071:
[----:B------:R-:W-:Y:S05]  /*1b0d0*/  BSYNC B2 ;  /* 0x0000000000027941 */ /* 0x000fea0003800000 */
.L_x_22070:
        /* <DEDUP_REMOVED lines=44> */
.L_x_22069:
[----:B------:R-:W-:Y:S05]  /*1b3a0*/  BSYNC B1 ;  /* 0x0000000000017941 */ /* 0x000fea0003800000 */
.L_x_22068:
        /* <DEDUP_REMOVED lines=12> */
.L_x_22072:
        /* <DEDUP_REMOVED lines=12> */
.L_x_22075:
[----:B------:R-:W-:Y:S02]  /*1b530*/  IMAD.MOV.U32 R77, RZ, RZ, R94 ;  /* 0x000000ffff4d7224 */ /* 0x000fe400078e005e */
.L_x_22076:
[----:B------:R-:W-:Y:S05]  /*1b540*/  BSYNC B1 ;  /* 0x0000000000017941 */ /* 0x000fea0003800000 */
.L_x_22074:
        /* <DEDUP_REMOVED lines=16> */
.L_x_22080:
[----:B------:R-:W-:Y:S05]  /*1b650*/  BSYNC B2 ;  /* 0x0000000000027941 */ /* 0x000fea0003800000 */
.L_x_22079:
        /* <DEDUP_REMOVED lines=44> */
.L_x_22078:
[----:B------:R-:W-:Y:S05]  /*1b920*/  BSYNC B1 ;  /* 0x0000000000017941 */ /* 0x000fea0003800000 */
.L_x_22077:
        /* <DEDUP_REMOVED lines=9> */
.L_x_22073:
        /* <DEDUP_REMOVED lines=12> */
.L_x_22082:
[----:B------:R-:W-:Y:S02]  /*1ba80*/  IMAD.MOV.U32 R77, RZ, RZ, R94 ;  /* 0x000000ffff4d7224 */ /* 0x000fe400078e005e */
.L_x_22083:
[----:B------:R-:W-:Y:S05]  /*1ba90*/  BSYNC B1 ;  /* 0x0000000000017941 */ /* 0x000fea0003800000 */
.L_x_22081:
        /* <DEDUP_REMOVED lines=16> */
.L_x_22087:
[----:B------:R-:W-:Y:S05]  /*1bba0*/  BSYNC B2 ;  /* 0x0000000000027941 */ /* 0x000fea0003800000 */
.L_x_22086:
        /* <DEDUP_REMOVED lines=44> */
.L_x_22085:
[----:B------:R-:W-:Y:S05]  /*1be70*/  BSYNC B1 ;  /* 0x0000000000017941 */ /* 0x000fea0003800000 */
.L_x_22084:
        /* <DEDUP_REMOVED lines=12> */
.L_x_22088:
        /* <DEDUP_REMOVED lines=12> */
.L_x_22091:
[----:B------:R-:W-:Y:S02]  /*1c000*/  IMAD.MOV.U32 R78, RZ, RZ, R94 ;  /* 0x000000ffff4e7224 */ /* 0x000fe400078e005e */
.L_x_22092:
[----:B------:R-:W-:Y:S05]  /*1c010*/  BSYNC B1 ;  /* 0x0000000000017941 */ /* 0x000fea0003800000 */
.L_x_22090:
        /* <DEDUP_REMOVED lines=16> */
.L_x_22096:
[----:B------:R-:W-:Y:S05]  /*1c120*/  BSYNC B2 ;  /* 0x0000000000027941 */ /* 0x000fea0003800000 */
.L_x_22095:
        /* <DEDUP_REMOVED lines=44> */
.L_x_22094:
[----:B------:R-:W-:Y:S05]  /*1c3f0*/  BSYNC B1 ;  /* 0x0000000000017941 */ /* 0x000fea0003800000 */
.L_x_22093:
        /* <DEDUP_REMOVED lines=9> */
.L_x_22089:
        /* <DEDUP_REMOVED lines=12> */
.L_x_22098:
[----:B------:R-:W-:Y:S02]  /*1c550*/  IMAD.MOV.U32 R78, RZ, RZ, R94 ;  /* 0x000000ffff4e7224 */ /* 0x000fe400078e005e */
.L_x_22099:
[----:B------:R-:W-:Y:S05]  /*1c560*/  BSYNC B1 ;  /* 0x0000000000017941 */ /* 0x000fea0003800000 */
.L_x_22097:
        /* <DEDUP_REMOVED lines=16> */
.L_x_22103:
[----:B------:R-:W-:Y:S05]  /*1c670*/  BSYNC B2 ;  /* 0x0000000000027941 */ /* 0x000fea0003800000 */
.L_x_22102:
        /* <DEDUP_REMOVED lines=44> */
.L_x_22101:
[----:B------:R-:W-:Y:S05]  /*1c940*/  BSYNC B1 ;  /* 0x0000000000017941 */ /* 0x000fea0003800000 */
.L_x_22100:
        /* <DEDUP_REMOVED lines=12> */
.L_x_22104:
        /* <DEDUP_REMOVED lines=12> */
.L_x_22107:
[----:B------:R-:W-:Y:S02]  /*1cad0*/  IMAD.MOV.U32 R106, RZ, RZ, R94 ;  /* 0x000000ffff6a7224 */ /* 0x000fe400078e005e */
.L_x_22108:
[----:B------:R-:W-:Y:S05]  /*1cae0*/  BSYNC B1 ;  /* 0x0000000000017941 */ /* 0x000fea0003800000 */
.L_x_22106:
        /* <DEDUP_REMOVED lines=16> */
.L_x_22112:
[----:B------:R-:W-:Y:S05]  /*1cbf0*/  BSYNC B2 ;  /* 0x0000000000027941 */ /* 0x000fea0003800000 */
.L_x_22111:
        /* <DEDUP_REMOVED lines=44> */
.L_x_22110:
[----:B------:R-:W-:Y:S05]  /*1cec0*/  BSYNC B1 ;  /* 0x0000000000017941 */ /* 0x000fea0003800000 */
.L_x_22109:
        /* <DEDUP_REMOVED lines=10> */
.L_x_22105:
        /* <DEDUP_REMOVED lines=12> */
.L_x_22114:
[----:B------:R-:W-:Y:S02]  /*1d030*/  IMAD.MOV.U32 R111, RZ, RZ, R94 ;  /* 0x000000ffff6f7224 */ /* 0x000fe400078e005e */
.L_x_22115:
[----:B------:R-:W-:Y:S05]  /*1d040*/  BSYNC B1 ;  /* 0x0000000000017941 */ /* 0x000fea0003800000 */
.L_x_22113:
        /* <DEDUP_REMOVED lines=16> */
.L_x_22119:
[----:B------:R-:W-:Y:S05]  /*1d150*/  BSYNC B2 ;  /* 0x0000000000027941 */ /* 0x000fea0003800000 */
.L_x_22118:
        /* <DEDUP_REMOVED lines=44> */
.L_x_22117:
[----:B------:R-:W-:Y:S05]  /*1d420*/  BSYNC B1 ;  /* 0x0000000000017941 */ /* 0x000fea0003800000 */
.L_x_22116:
        /* <DEDUP_REMOVED lines=12> */
.L_x_22120:
        /* <DEDUP_REMOVED lines=12> */
.L_x_22123:
[----:B------:R-:W-:Y:S02]  /*1d5b0*/  IMAD.MOV.U32 R107, RZ, RZ, R94 ;  /* 0x000000ffff6b7224 */ /* 0x000fe400078e005e */
.L_x_22124:
[----:B------:R-:W-:Y:S05]  /*1d5c0*/  BSYNC B1 ;  /* 0x0000000000017941 */ /* 0x000fea0003800000 */
.L_x_22122:
        /* <DEDUP_REMOVED lines=16> */
.L_x_22128:
[----:B------:R-:W-:Y:S05]  /*1d6d0*/  BSYNC B2 ;  /* 0x0000000000027941 */ /* 0x000fea0003800000 */
.L_x_22127:
        /* <DEDUP_REMOVED lines=44> */
.L_x_22126:
[----:B------:R-:W-:Y:S05]  /*1d9a0*/  BSYNC B1 ;  /* 0x0000000000017941 */ /* 0x000fea0003800000 */
.L_x_22125:
        /* <DEDUP_REMOVED lines=10> */
.L_x_22121:
        /* <DEDUP_REMOVED lines=51> */
.L_x_22000:
[----:B------:R-:W-:Y:S05]  /*1dd80*/  BSYNC B0 ;  /* 0x0000000000007941 */ /* 0x000fea0003800000 */
.L_x_21999:
        /* <DEDUP_REMOVED lines=52> */
.L_x_22143:
        /* <DEDUP_REMOVED lines=102> */
.L_x_22144:
        /* <DEDUP_REMOVED lines=20> */
[----:B------:R-:W-:-:S02]  /*1e870*/  LOP3.LUT P0, RZ, R82, 0x1f, R0, 0xf8, !PT ;  /* 0x0000001f52ff7812 */ /* 0x000fc4000780f800 */
[----:B0-----:R-:W-:Y:S02]  /*1e880*/  IADD3 R109, R110, R157, RZ ;  /* 0x0000009d6e6d7210 */ /* 0x001fe40007ffe0ff */
        /* <DEDUP_REMOVED lines=78> */
[----:B------:R-:W-:-:S02]  /*1ed70*/  F2FP.PACK_AB R82, R109, R82 ;  /* 0x000000526d52723e */ /* 0x000fc400000000ff */
[----:B------:R-:W-:Y:S01]  /*1ed80*/  F2FP.PACK_AB R83, R108, R83 ;  /* 0x000000536c53723e */ /* 0x000fe200000000ff */
[----:B------:R-:W-:Y:S01]  /*1ed90*/  IMAD.WIDE.U32 R108, R99, R114, c[0x0][0x208] ;  /* 0x00008200636c7625 */ /* 0x000fe200078e0072 */
[----:B------:R-:W-:Y:S02]  /*1eda0*/  F2FP.PACK_AB R80, R113, R80 ;  /* 0x000000507150723e */ /* 0x000fe400000000ff */
[----:B------:R-:W-:Y:S01]  /*1edb0*/  F2FP.PACK_AB R81, R112, R81 ;  /* 0x000000517051723e */ /* 0x000fe200000000ff */
[----:B------:R-:W1:Y:S04]  /*1edc0*/  S2R R0, SR_TID.X ;  /* 0x0000000000007919 */ /* 0x000e680000002100 */
[----:B------:R0:W-:Y:S01]  /*1edd0*/  STG.E.128 [R108.64], R80 ;  /* 0x000000506c007986 */ /* 0x0001e2000c101d06 */
[----:B------:R-:W-:-:S03]  /*1ede0*/  IADD3 R99, R99, 0x80, RZ ;  /* 0x0000008063637810 */ /* 0x000fc60007ffe0ff */
.L_x_22132:
[----:B------:R-:W-:Y:S05]  /*1edf0*/  BSYNC B0 ;  /* 0x0000000000007941 */ /* 0x000fea0003800000 */
.L_x_22131:
        /* <DEDUP_REMOVED lines=35> */
.L_x_22134:
[----:B------:R-:W-:Y:S05]  /*1f030*/  BSYNC B0 ;  /* 0x0000000000007941 */ /* 0x000fea0003800000 */
.L_x_22133:
        /* <DEDUP_REMOVED lines=35> */
.L_x_22136:
[----:B------:R-:W-:Y:S05]  /*1f270*/  BSYNC B0 ;  /* 0x0000000000007941 */ /* 0x000fea0003800000 */
.L_x_22135:
[----:B------:R-:W-:Y:S01]  /*1f280*/  LOP3.LUT P0, RZ, R98, 0x80, RZ, 0xc0, !PT ;  /* 0x0000008062ff7812 */ /* 0x000fe2000780c0ff */
[----:B------:R-:W-:-:S12]  /*1f290*/  BSSY B0, `(.L_x_22137) ;  /* 0x0000022000007945 */ /* 0x000fd80003800000 */
        /* <DEDUP_REMOVED lines=33> */
.L_x_22138:
[----:B------:R-:W-:Y:S05]  /*1f4b0*/  BSYNC B0 ;  /* 0x0000000000007941 */ /* 0x000fea0003800000 */
.L_x_22137:
        /* <DEDUP_REMOVED lines=34> */
.L_x_22140:
[----:B------:R-:W-:Y:S05]  /*1f6e0*/  BSYNC B0 ;  /* 0x0000000000007941 */ /* 0x000fea0003800000 */
.L_x_22139:
[----:B------:R-:W-:Y:S02]  /*1f6f0*/  IADD3 R6, R6, c[0x0][0x160], RZ ;  /* 0x0000580006067a10 */ /* 0x000fe40007ffe0ff */
[----:B------:R-:W-:Y:S02]  /*1f700*/  LOP3.LUT P1, RZ, R97, 0xff, RZ, 0xc0, !PT ;  /* 0x000000ff61ff7812 */ /* 0x000fe4000782c0ff */
[----:B------:R-:W-:Y:S02]  /*1f710*/  ISETP.GE.AND P0, PT, R6, c[0x0][0x164], PT ;  /* 0x0000590006007a0c */ /* 0x000fe40003f06270 */
[----:B------:R-:W-:-:S11]  /*1f720*/  SEL R97, RZ, 0x1, P1 ;  /* 0x00000001ff617807 */ /* 0x000fd60000800000 */
[----:B01---5:R-:W-:Y:S01]  /*1f730*/  @P0 CALL.REL.NOINC `(.L_x_22141) ;  /* 0x0000001000000944 */ /* 0x023fe20003c00000 */
[----:B------:R-:W-:Y:S05]  /*1f740*/  BRA `(.L_x_22142) ;  /* 0xfffe1a9000007947 */ /* 0x000fea000383ffff */
.L_x_22141:
[----:B------:R-:W-:Y:S05]  /*1f750*/  EXIT ;  /* 0x000000000000794d */ /* 0x000fea0003800000 */
.L_x_22129:
[----:B------:R-:W-:Y:S01]  /*1f760*/  IMAD.MOV.U32 R81, RZ, RZ, R80 ;  /* 0x000000ffff517224 */ /* 0x000fe200078e0050 */
[----:B------:R-:W-:Y:S01]  /*1f770*/  MOV R82, 0x1f7c0 ;  /* 0x0001f7c000527802 */ /* 0x000fe20000000f00 */
[----:B------:R-:W-:Y:S02]  /*1f780*/  IMAD.MOV.U32 R109, RZ, RZ, 0x1 ;  /* 0x00000001ff6d7424 */ /* 0x000fe400078e00ff */
[----:B------:R-:W-:Y:S02]  /*1f790*/  IMAD.MOV.U32 R110, RZ, RZ, 0x1f ;  /* 0x0000001fff6e7424 */ /* 0x000fe400078e00ff */
[----:B------:R-:W-:Y:S02]  /*1f7a0*/  IMAD.MOV.U32 R83, RZ, RZ, -0x1 ;  /* 0xffffffffff537424 */ /* 0x000fe400078e00ff */
[----:B------:R-:W-:Y:S05]  /*1f7b0*/  CALL.REL.NOINC `($__internal_54_$__cuda_sm70_shflsync_bfly_p) ;  /* 0x000008f000007944 */ /* 0x000fea0003c00000 */
[----:B-1----:R-:W-:Y:S05]  /*1f7c0*/  BRA `(.L_x_22143) ;  /* 0xffffe90000007947 */ /* 0x002fea000383ffff */
.L_x_22130:
[----:B------:R-:W-:Y:S01]  /*1f7d0*/  IMAD.MOV.U32 R81, RZ, RZ, R80 ;  /* 0x000000ffff517224 */ /* 0x000fe200078e0050 */
[----:B------:R-:W-:Y:S01]  /*1f7e0*/  MOV R110, 0x1f ;  /* 0x0000001f006e7802 */ /* 0x000fe20000000f00 */
[----:B------:R-:W-:Y:S01]  /*1f7f0*/  IMAD.MOV.U32 R109, RZ, RZ, 0x2 ;  /* 0x00000002ff6d7424 */ /* 0x000fe200078e00ff */
[----:B------:R-:W-:Y:S01]  /*1f800*/  MOV R82, 0x1f830 ;  /* 0x0001f83000527802 */ /* 0x000fe20000000f00 */
[----:B------:R-:W-:-:S02]  /*1f810*/  IMAD.MOV.U32 R83, RZ, RZ, -0x1 ;  /* 0xffffffffff537424 */ /* 0x000fc400078e00ff */
[----:B------:R-:W-:Y:S05]  /*1f820*/  CALL.REL.NOINC `($__internal_54_$__cuda_sm70_shflsync_bfly_p) ;  /* 0x0000088000007944 */ /* 0x000fea0003c00000 */
[----:B-1----:R-:W-:Y:S01]  /*1f830*/  FADD.FTZ R80, R80, R109 ;  /* 0x0000006d50507221 */ /* 0x002fe20000010000 */
[----:B------:R-:W-:Y:S01]  /*1f840*/  MOV R82, 0x1f8a0 ;  /* 0x0001f8a000527802 */ /* 0x000fe20000000f00 */
[----:B------:R-:W-:-:S02]  /*1f850*/  IMAD.MOV.U32 R109, RZ, RZ, 0x4 ;  /* 0x00000004ff6d7424 */ /* 0x000fc400078e00ff */
[----:B------:R-:W-:Y:S02]  /*1f860*/  IMAD.MOV.U32 R110, RZ, RZ, 0x1f ;  /* 0x0000001fff6e7424 */ /* 0x000fe400078e00ff */
[----:B------:R-:W-:Y:S02]  /*1f870*/  IMAD.MOV.U32 R83, RZ, RZ, -0x1 ;  /* 0xffffffffff537424 */ /* 0x000fe400078e00ff */
[----:B------:R-:W-:Y:S02]  /*1f880*/  IMAD.MOV.U32 R81, RZ, RZ, R80 ;  /* 0x000000ffff517224 */ /* 0x000fe400078e0050 */
[----:B------:R-:W-:Y:S05]  /*1f890*/  CALL.REL.NOINC `($__internal_54_$__cuda_sm70_shflsync_bfly_p) ;  /* 0x0000081000007944 */ /* 0x000fea0003c00000 */
[----:B-1----:R-:W-:Y:S01]  /*1f8a0*/  FADD.FTZ R80, R80, R109 ;  /* 0x0000006d50507221 */ /* 0x002fe20000010000 */
[----:B------:R-:W-:Y:S01]  /*1f8b0*/  MOV R83, 0xffffffff ;  /* 0xffffffff00537802 */ /* 0x000fe20000000f00 */
[----:B------:R-:W-:Y:S01]  /*1f8c0*/  IMAD.MOV.U32 R109, RZ, RZ, 0x8 ;  /* 0x00000008ff6d7424 */ /* 0x000fe200078e00ff */
[----:B------:R-:W-:Y:S01]  /*1f8d0*/  MOV R82, 0x1f910 ;  /* 0x0001f91000527802 */ /* 0x000fe20000000f00 */
[----:B------:R-:W-:Y:S02]  /*1f8e0*/  IMAD.MOV.U32 R110, RZ, RZ, 0x1f ;  /* 0x0000001fff6e7424 */ /* 0x000fe400078e00ff */
[----:B------:R-:W-:-:S02]  /*1f8f0*/  IMAD.MOV.U32 R81, RZ, RZ, R80 ;  /* 0x000000ffff517224 */ /* 0x000fc400078e0050 */
        /* <DEDUP_REMOVED lines=93> */
[----:B------:R-:W-:Y:S01]  /*1fed0*/  @P3 FFMA.FTZ R81, R83, R83, R110 ;  /* 0x0000005353513223 */ /* 0x000fe2000001006e */
[----:B------:R-:W-:Y:S01]  /*1fee0*/  MOV R83, 0xffffffff ;  /* 0xffffffff00537802 */ /* 0x000fe20000000f00 */
[----:B------:R-:W-:Y:S02]  /*1fef0*/  IMAD.MOV.U32 R110, RZ, RZ, 0x1f ;  /* 0x0000001fff6e7424 */ /* 0x000fe400078e00ff */
[----:B------:R-:W-:Y:S05]  /*1ff00*/  CALL.REL.NOINC `($__internal_54_$__cuda_sm70_shflsync_bfly_p) ;  /* 0x000001a000007944 */ /* 0x000fea0003c00000 */
[----:B-1----:R-:W-:Y:S01]  /*1ff10*/  FADD.FTZ R81, R81, R109 ;  /* 0x0000006d51517221 */ /* 0x002fe20000010000 */
[----:B------:R-:W-:Y:S01]  /*1ff20*/  MOV R82, 0x1ff70 ;  /* 0x0001ff7000527802 */ /* 0x000fe20000000f00 */
[----:B------:R-:W-:Y:S02]  /*1ff30*/  IMAD.MOV.U32 R109, RZ, RZ, 0x2 ;  /* 0x00000002ff6d7424 */ /* 0x000fe400078e00ff */
[----:B------:R-:W-:Y:S02]  /*1ff40*/  IMAD.MOV.U32 R110, RZ, RZ, 0x1f ;  /* 0x0000001fff6e7424 */ /* 0x000fe400078e00ff */
[----:B------:R-:W-:Y:S02]  /*1ff50*/  IMAD.MOV.U32 R83, RZ, RZ, -0x1 ;  /* 0xffffffffff537424 */ /* 0x000fe400078e00ff */
[----:B------:R-:W-:Y:S05]  /*1ff60*/  CALL.REL.NOINC `($__internal_54_$__cuda_sm70_shflsync_bfly_p) ;  /* 0x0000014000007944 */ /* 0x000fea0003c00000 */
[----:B-1----:R-:W-:Y:S01]  /*1ff70*/  FADD.FTZ R81, R81, R109 ;  /* 0x0000006d51517221 */ /* 0x002fe20000010000 */
[----:B------:R-:W-:Y:S01]  /*1ff80*/  MOV R82, 0x1ffd0 ;  /* 0x0001ffd000527802 */ /* 0x000fe20000000f00 */
[----:B------:R-:W-:-:S02]  /*1ff90*/  IMAD.MOV.U32 R109, RZ, RZ, 0x4 ;  /* 0x00000004ff6d7424 */ /* 0x000fc400078e00ff */
[----:B------:R-:W-:Y:S02]  /*1ffa0*/  IMAD.MOV.U32 R110, RZ, RZ, 0x1f ;  /* 0x0000001fff6e7424 */ /* 0x000fe400078e00ff */
[----:B------:R-:W-:Y:S02]  /*1ffb0*/  IMAD.MOV.U32 R83, RZ, RZ, -0x1 ;  /* 0xffffffffff537424 */ /* 0x000fe400078e00ff */
[----:B------:R-:W-:Y:S05]  /*1ffc0*/  CALL.REL.NOINC `($__internal_54_$__cuda_sm70_shflsync_bfly_p) ;  /* 0x000000e000007944 */ /* 0x000fea0003c00000 */
[----:B------:R-:W-:Y:S01]  /*1ffd0*/  HFMA2.MMA R110, -RZ, RZ, 0, 1.847743988037109375e-06 ;  /* 0x0000001fff6e7435 */ /* 0x000fe200000001ff */
[----:B-1----:R-:W-:Y:S01]  /*1ffe0*/  FADD.FTZ R81, R81, R109 ;  /* 0x0000006d51517221 */ /* 0x002fe20000010000 */
[----:B------:R-:W-:Y:S01]  /*1fff0*/  MOV R82, 0x20030 ;  /* 0x0002003000527802 */ /* 0x000fe20000000f00 */
[----:B------:R-:W-:Y:S02]  /*20000*/  IMAD.MOV.U32 R109, RZ, RZ, 0x8 ;  /* 0x00000008ff6d7424 */ /* 0x000fe400078e00ff */
[----:B------:R-:W-:Y:S02]  /*20010*/  IMAD.MOV.U32 R83, RZ, RZ, -0x1 ;  /* 0xffffffffff537424 */ /* 0x000fe400078e00ff */
[----:B------:R-:W-:Y:S05]  /*20020*/  CALL.REL.NOINC `($__internal_54_$__cuda_sm70_shflsync_bfly_p) ;  /* 0x0000008000007944 */ /* 0x000fea0003c00000 */
[----:B-1----:R-:W-:Y:S01]  /*20030*/  FADD.FTZ R81, R81, R109 ;  /* 0x0000006d51517221 */ /* 0x002fe20000010000 */
[----:B------:R-:W-:Y:S01]  /*20040*/  MOV R82, 0x20090 ;  /* 0x0002009000527802 */ /* 0x000fe20000000f00 */
[----:B------:R-:W-:Y:S02]  /*20050*/  IMAD.MOV.U32 R109, RZ, RZ, 0x10 ;  /* 0x00000010ff6d7424 */ /* 0x000fe400078e00ff */
[----:B------:R-:W-:-:S02]  /*20060*/  IMAD.MOV.U32 R110, RZ, RZ, 0x1f ;  /* 0x0000001fff6e7424 */ /* 0x000fc400078e00ff */
[----:B------:R-:W-:Y:S02]  /*20070*/  IMAD.MOV.U32 R83, RZ, RZ, -0x1 ;  /* 0xffffffffff537424 */ /* 0x000fe400078e00ff */
[----:B------:R-:W-:Y:S05]  /*20080*/  CALL.REL.NOINC `($__internal_54_$__cuda_sm70_shflsync_bfly_p) ;  /* 0x0000002000007944 */ /* 0x000fea0003c00000 */
[----:B-1----:R-:W-:Y:S01]  /*20090*/  IMAD.MOV.U32 R112, RZ, RZ, R109 ;  /* 0x000000ffff707224 */ /* 0x002fe200078e006d */
[----:B------:R-:W-:Y:S05]  /*200a0*/  BRA `(.L_x_22144) ;  /* 0xffffe68000007947 */ /* 0x000fea000383ffff */
        .weak           $__internal_54_$__cuda_sm70_shflsync_bfly_p
        .type           $__internal_54_$__cuda_sm70_shflsync_bfly_p,@function
        .size           $__internal_54_$__cuda_sm70_shflsync_bfly_p,(.L_x_32994 - $__internal_54_$__cuda_sm70_shflsync_bfly_p)
$__internal_54_$__cuda_sm70_shflsync_bfly_p:
[----:B------:R-:W-:Y:S04]  /*200b0*/  WARPSYNC R83 ;  /* 0x0000005300007348 */ /* 0x000fe80003800000 */
[----:B------:R0:W1:Y:S02]  /*200c0*/  SHFL.BFLY PT, R109, R81, R109, R110 ;  /* 0x0c00006d516d7389 */ /* 0x00006400000e006e */
[----:B0-----:R-:W-:-:S04]  /*200d0*/  IMAD.MOV.U32 R83, RZ, RZ, 0x0 ;  /* 0x00000000ff537424 */ /* 0x001fc800078e00ff */
[----:B------:R-:W-:Y:S05]  /*200e0*/  RET.REL.NODEC R82 `(_ZN10layer_norm31ln_parallel_residual_fwd_kernelINS_13Kernel_traitsI6__halfS2_fS2_fjLj5120ELj1ELj1ELj4ELj16ENS_18Kernel_traits_baseILj5120ES2_S2_fS2_fjLj128EEEEELb1ELb1ELb0EEEvNS_9FwdParamsE) ;  /* 0xfffdff1052007950 */ /* 0x000fea0003c3ffff */
.L_x_22145:
        /* <DEDUP_REMOVED lines=9> */
.L_x_32994:


//--------------------- .text._ZN10layer_norm31ln_parallel_residual_fwd_kernelINS_13Kernel_traitsI6__halfS2_fS2_fjLj5120ELj1ELj1ELj4ELj16ENS_18Kernel_traits_baseILj5120ES2_S2_fS2_fjLj128EEEEELb1ELb1ELb1EEEvNS_9FwdParamsE --------------------------
	.section	.text._ZN10layer_norm31ln_parallel_residual_fwd_kernelINS_13Kernel_traitsI6__halfS2_fS2_fjLj5120ELj1ELj1ELj4ELj16ENS_18Kernel_traits_baseILj5120ES2_S2_fS2_fjLj128EEEEELb1ELb1ELb1EEEvNS_9FwdParamsE,"ax",@progbits
	.sectioninfo	@"SHI_REGISTERS=155"
	.align	128
        .global         _ZN10layer_norm31ln_parallel_residual_fwd_kernelINS_13Kernel_traitsI6__halfS2_fS2_fjLj5120ELj1ELj1ELj4ELj16ENS_18Kernel_traits_baseILj5120ES2_S2_fS2_fjLj128EEEEELb1ELb1ELb1EEEvNS_9FwdParamsE
        .type           _ZN10layer_norm31ln_parallel_residual_fwd_kernelINS_13Kernel_traitsI6__halfS2_fS2_fjLj5120ELj1ELj1ELj4ELj16ENS_18Kernel_traits_baseILj5120ES2_S2_fS2_fjLj128EEEEELb1ELb1ELb1EEEvNS_9FwdParamsE,@function
        .size           _ZN10layer_norm31ln_parallel_residual_fwd_kernelINS_13Kernel_traitsI6__halfS2_fS2_fjLj5120ELj1ELj1ELj4ELj16ENS_18Kernel_traits_baseILj5120ES2_S2_fS2_fjLj128EEEEELb1ELb1ELb1EEEvNS_9FwdParamsE,(.L_x_32995 - _ZN10layer_norm31ln_parallel_residual_fwd_kernelINS_13Kernel_traitsI6__halfS2_fS2_fjLj5120ELj1ELj1ELj4ELj16ENS_18Kernel_traits_baseILj5120ES2_S2_fS2_fjLj128EEEEELb1ELb1ELb1EEEvNS_9FwdParamsE)
        .other          _ZN10layer_norm31ln_parallel_residual_fwd_kernelINS_13Kernel_traitsI6__halfS2_fS2_fjLj5120ELj1ELj1ELj4ELj16ENS_18Kernel_traits_baseILj5120ES2_S2_fS2_fjLj128EEEEELb1ELb1ELb1EEEvNS_9FwdParamsE,@"STO_CUDA_ENTRY STV_DEFAULT"
_ZN10layer_norm31ln_parallel_residual_fwd_kernelINS_13Kernel_traitsI6__halfS2_fS2_fjLj5120ELj1ELj1ELj4ELj16ENS_18Kernel_traits_baseILj5120ES2_S2_fS2_fjLj128EEEEELb1ELb1ELb1EEEvNS_9FwdParamsE:
.text._ZN10layer_norm31ln_parallel_residual_fwd_kernelINS_13Kernel_traitsI6__halfS2_fS2_fjLj5120ELj1ELj1ELj4ELj16ENS_18Kernel_traits_baseILj5120ES2_S2_fS2_fjLj128EEEEELb1ELb1ELb1EEEvNS_9FwdParamsE:
        /* <DEDUP_REMOVED lines=19> */
[----:B------:R-:W-:Y:S01]  /*0130*/  LEA.HI R107, R0, R107, RZ, 0x19 ;  /* 0x0000006b006b7211 */ /* 0x000fe200078fc8ff */
        /* <DEDUP_REMOVED lines=15> */
[----:B------:R-:W-:Y:S02]  /*0230*/  UIADD3 UR10, UR5, -0x4498517b, URZ ;  /* 0xbb67ae85050a7890 */ /* 0x000fe4000fffe03f */
[----:B------:R-:W-:Y:S02]  /*0240*/  UIADD3 UR11, UR4, 0x3c6ef372, URZ ;  /* 0x3c6ef372040b7890 */ /* 0x000fe4000fffe03f */
[----:B------:R-:W-:Y:S01]  /*0250*/  UIADD3 UR12, UR5, 0x76cf5d0a, URZ ;  /* 0x76cf5d0a050c7890 */ /* 0x000fe2000fffe03f */
[----:B------:R-:W-:Y:S01]  /*0260*/  IMAD.WIDE.U32 R14, R14, -0x326172a9, RZ ;  /* 0xcd9e8d570e0e7825 */ /* 0x000fe200078e00ff */
[----:B------:R-:W-:Y:S01]  /*0270*/  LOP3.LUT R7, R13, UR10, R4, 0x96, !PT ;  /* 0x0000000a0d077c12 */ /* 0x000fe2000f8e9604 */
[----:B------:R-:W-:Y:S02]  /*0280*/  UIADD3 UR14, UR5, 0x32370b8f, URZ ;  /* 0x32370b8f050e7890 */ /* 0x000fe4000fffe03f */
[----:B------:R-:W-:Y:S01]  /*0290*/  UIADD3 UR13, UR4, -0x255992d5, URZ ;  /* 0xdaa66d2b040d7890 */ /* 0x000fe2000fffe03f */
[----:B------:R-:W-:Y:S01]  /*02a0*/  LOP3.LUT R4, R15, UR9, R6, 0x96, !PT ;  /* 0x000000090f047c12 */ /* 0x000fe2000f8e9606 */
[----:B------:R-:W-:Y:S01]  /*02b0*/  IMAD.WIDE.U32 R6, R7, -0x326172a9, RZ ;  /* 0xcd9e8d5707067825 */ /* 0x000fe200078e00ff */
[----:B------:R-:W-:-:S02]  /*02c0*/  UIADD3 UR15, UR4, 0x78dde6e4, URZ ;  /* 0x78dde6e4040f7890 */ /* 0x000fc4000fffe03f */
[----:B------:R-:W-:Y:S01]  /*02d0*/  UIADD3 UR16, UR5, -0x126145ec, URZ ;  /* 0xed9eba1405107890 */ /* 0x000fe2000fffe03f */
[----:B------:R-:W-:Y:S01]  /*02e0*/  IMAD.WIDE.U32 R4, R4, -0x2daee0ad, RZ ;  /* 0xd2511f5304047825 */ /* 0x000fe200078e00ff */
[----:B------:R-:W-:Y:S01]  /*02f0*/  LOP3.LUT R13, R7, UR11, R14, 0x96, !PT ;  /* 0x0000000b070d7c12 */ /* 0x000fe2000f8e960e */
[----:B------:R-:W-:Y:S02]  /*0300*/  UIADD3 UR18, UR5, -0x56f99767, URZ ;  /* 0xa906689905127890 */ /* 0x000fe4000fffe03f */
[----:B------:R-:W-:Y:S01]  /*0310*/  UIADD3 UR17, UR4, 0x1715609d, URZ ;  /* 0x1715609d04117890 */ /* 0x000fe2000fffe03f */
[----:B------:R-:W-:Y:S01]  /*0320*/  LOP3.LUT R14, R5, UR12, R12, 0x96, !PT ;  /* 0x0000000c050e7c12 */ /* 0x000fe2000f8e960c */
[----:B------:R-:W-:Y:S01]  /*0330*/  IMAD.WIDE.U32 R12, R13, -0x2daee0ad, RZ ;  /* 0xd2511f530d0c7825 */ /* 0x000fe200078e00ff */
[----:B------:R-:W-:Y:S02]  /*0340*/  UIADD3 UR19, UR4, -0x4ab325aa, URZ ;  /* 0xb54cda5604137890 */ /* 0x000fe4000fffe03f */
[----:B------:R-:W-:Y:S01]  /*0350*/  UIADD3 UR20, UR5, 0x646e171e, URZ ;  /* 0x646e171e05147890 */ /* 0x000fe2000fffe03f */
[----:B------:R-:W-:Y:S01]  /*0360*/  IMAD.WIDE.U32 R14, R14, -0x326172a9, RZ ;  /* 0xcd9e8d570e0e7825 */ /* 0x000fe200078e00ff */
[----:B------:R-:W-:Y:S01]  /*0370*/  LOP3.LUT R7, R13, UR14, R4, 0x96, !PT ;  /* 0x0000000e0d077c12 */ /* 0x000fe2000f8e9604 */
[----:B------:R-:W-:Y:S01]  /*0380*/  UIADD3 UR21, UR4, 0x5384540f, URZ ;  /* 0x5384540f04157890 */ /* 0x000fe2000fffe03f */
[----:B------:R-:W-:Y:S01]  /*0390*/  ISETP.GE.AND P1, PT, R107, c[0x0][0x164], PT ;  /* 0x000059006b007a0c */ /* 0x000fe20003f26270 */
[----:B------:R-:W-:Y:S01]  /*03a0*/  UIADD3 UR22, UR5, 0x1fd5c5a3, URZ ;  /* 0x1fd5c5a305167890 */ /* 0x000fe2000fffe03f */
[----:B------:R-:W-:Y:S01]  /*03b0*/  LOP3.LUT R4, R15, UR13, R6, 0x96, !PT ;  /* 0x0000000d0f047c12 */ /* 0x000fe2000f8e9606 */
[----:B------:R-:W-:Y:S01]  /*03c0*/  IMAD.WIDE.U32 R6, R7, -0x326172a9, RZ ;  /* 0xcd9e8d5707067825 */ /* 0x000fe200078e00ff */
[----:B------:R0:W5:Y:S03]  /*03d0*/  @P0 LDG.E.128 R8, [R2.64] ;  /* 0x0000000602080981 */ /* 0x000166000c1e1d00 */
[----:B------:R-:W-:Y:S01]  /*03e0*/  IMAD.WIDE.U32 R4, R4, -0x2daee0ad, RZ ;  /* 0xd2511f5304047825 */ /* 0x000fe200078e00ff */
[----:B------:R-:W-:Y:S01]  /*03f0*/  LOP3.LUT R13, R7, UR15, R14, 0x96, !PT ;  /* 0x0000000f070d7c12 */ /* 0x000fe2000f8e960e */
[----:B------:R0:W5:Y:S03]  /*0400*/  @P0 LDG.E.128 R16, [R2.64+0x800] ;  /* 0x0008000602100981 */ /* 0x000166000c1e1d00 */
[----:B------:R-:W-:Y:S01]  /*0410*/  LOP3.LUT R14, R5, UR16, R12, 0x96, !PT ;  /* 0x00000010050e7c12 */ /* 0x000fe2000f8e960c */
[----:B------:R-:W-:Y:S01]  /*0420*/  IMAD.WIDE.U32 R12, R13, -0x2daee0ad, RZ ;  /* 0xd2511f530d0c7825 */ /* 0x000fe200078e00ff */
[----:B------:R0:W5:Y:S03]  /*0430*/  @P0 LDG.E.128 R32, [R2.64+0x1000] ;  /* 0x0010000602200981 */ /* 0x000166000c1e1d00 */
[----:B------:R-:W-:Y:S01]  /*0440*/  IMAD.WIDE.U32 R14, R14, -0x326172a9, RZ ;  /* 0xcd9e8d570e0e7825 */ /* 0x000fe200078e00ff */
[----:B------:R-:W-:Y:S01]  /*0450*/  LOP3.LUT R7, R13, UR18, R4, 0x96, !PT ;  /* 0x000000120d077c12 */ /* 0x000fe2000f8e9604 */
[----:B------:R0:W5:Y:S03]  /*0460*/  @P0 LDG.E.128 R28, [R2.64+0x1800] ;  /* 0x00180006021c0981 */ /* 0x000166000c1e1d00 */
[----:B------:R-:W-:Y:S01]  /*0470*/  LOP3.LUT R4, R15, UR17, R6, 0x96, !PT ;  /* 0x000000110f047c12 */ /* 0x000fe2000f8e9606 */
[----:B------:R-:W-:Y:S01]  /*0480*/  IMAD.WIDE.U32 R6, R7, -0x326172a9, RZ ;  /* 0xcd9e8d5707067825 */ /* 0x000fe200078e00ff */
[----:B------:R0:W5:Y:S01]  /*0490*/  @P0 LDG.E.128 R24, [R2.64+0x2000] ;  /* 0x0020000602180981 */ /* 0x000162000c1e1d00 */
[----:B------:R-:W-:-:S02]  /*04a0*/  UIADD3 UR23, UR4, -0xe443238, URZ ;  /* 0xf1bbcdc804177890 */ /* 0x000fc4000fffe03f */
[----:B------:R-:W-:Y:S01]  /*04b0*/  IMAD.WIDE.U32 R4, R4, -0x2daee0ad, RZ ;  /* 0xd2511f5304047825 */ /* 0x000fe200078e00ff */
[----:B------:R-:W-:Y:S01]  /*04c0*/  LOP3.LUT R14, R7, UR19, R14, 0x96, !PT ;  /* 0x00000013070e7c12 */ /* 0x000fe2000f8e960e */
[----:B------:R-:W-:-:S03]  /*04d0*/  UIADD3 UR24, UR5, -0x24c28bd8, URZ ;  /* 0xdb3d742805187890 */ /* 0x000fc6000fffe03f */
[----:B------:R-:W-:Y:S01]  /*04e0*/  LOP3.LUT R20, R5, UR20, R12, 0x96, !PT ;  /* 0x0000001405147c12 */ /* 0x000fe2000f8e960c */
[----:B------:R-:W-:Y:S01]  /*04f0*/  IMAD.WIDE.U32 R14, R14, -0x2daee0ad, RZ ;  /* 0xd2511f530e0e7825 */ /* 0x000fe200078e00ff */
[----:B------:R-:W-:-:S03]  /*0500*/  IADD3 R12, P2, R22, c[0x0][0x1b0], RZ ;  /* 0x00006c00160c7a10 */ /* 0x000fc60007f5e0ff */
[----:B------:R-:W-:Y:S01]  /*0510*/  IMAD.WIDE.U32 R20, R20, -0x326172a9, RZ ;  /* 0xcd9e8d5714147825 */ /* 0x000fe200078e00ff */
[----:B------:R-:W-:-:S03]  /*0520*/  LOP3.LUT R38, R15, UR22, R4, 0x96, !PT ;  /* 0x000000160f267c12 */ /* 0x000fc6000f8e9604 */
[----:B------:R-:W-:Y:S01]  /*0530*/  IMAD.X R13, RZ, RZ, c[0x0][0x1b4], P2 ;  /* 0x00006d00ff0d7624 */ /* 0x000fe200010e06ff */
[----:B------:R-:W-:Y:S01]  /*0540*/  LOP3.LUT R37, R21, UR21, R6, 0x96, !PT ;  /* 0x0000001515257c12 */ /* 0x000fe2000f8e9606 */
[----:B------:R-:W-:-:S04]  /*0550*/  IMAD.HI.U32 R5, R38, -0x326172a9, RZ ;  /* 0xcd9e8d5726057827 */ /* 0x000fc800078e00ff */
[----:B0-----:R-:W-:Y:S01]  /*0560*/  IMAD.HI.U32 R3, R37, -0x2daee0ad, RZ ;  /* 0xd2511f5325037827 */ /* 0x001fe200078e00ff */
[----:B------:R-:W-:-:S04]  /*0570*/  LOP3.LUT R132, R5, UR23, R20, 0x96, !PT ;  /* 0x0000001705847c12 */ /* 0x000fc8000f8e9614 */
[----:B------:R-:W-:Y:S01]  /*0580*/  LOP3.LUT R134, R3, UR24, R14, 0x96, !PT ;  /* 0x0000001803867c12 */ /* 0x000fe2000f8e960e */
[----:B------:R-:W-:Y:S06]  /*0590*/  @P1 EXIT ;  /* 0x000000000000194d */ /* 0x000fec0003800000 */
[----:B-----5:R-:W-:Y:S01]  /*05a0*/  @!P0 CS2R R24, SRZ ;  /* 0x0000000000188805 */ /* 0x020fe2000001ff00 */
[----:B------:R-:W-:Y:S01]  /*05b0*/  @!P0 CS2R R8, SRZ ;  /* 0x0000000000088805 */ /* 0x000fe2000001ff00 */
[----:B------:R-:W-:Y:S01]  /*05c0*/  @!P0 CS2R R10, SRZ ;  /* 0x00000000000a8805 */ /* 0x000fe2000001ff00 */
[----:B------:R-:W-:Y:S01]  /*05d0*/  @!P0 CS2R R16, SRZ ;  /* 0x0000000000108805 */ /* 0x000fe2000001ff00 */
[----:B------:R-:W-:Y:S01]  /*05e0*/  @!P0 CS2R R18, SRZ ;  /* 0x0000000000128805 */ /* 0x000fe2000001ff00 */
[----:B------:R-:W-:Y:S01]  /*05f0*/  UIADD3 UR26, UR5, -0x695add53, URZ ;  /* 0x96a522ad051a7890 */ /* 0x000fe2000fffe03f */
[--C-:B------:R-:W-:Y:S01]  /*0600*/  HADD2.F32 R109, -RZ, R25.reuse.H0_H0 ;  /* 0x20000019ff6d7230 */ /* 0x100fe20000004100 */
[----:B------:R-:W-:Y:S01]  /*0610*/  @!P0 CS2R R32, SRZ ;  /* 0x0000000000208805 */ /* 0x000fe2000001ff00 */
[----:B------:R-:W-:Y:S01]  /*0620*/  HADD2.F32 R110, -RZ, R25.H1_H1 ;  /* 0x30000019ff6e7230 */ /* 0x000fe20000004100 */
[----:B------:R-:W-:Y:S01]  /*0630*/  @!P0 CS2R R34, SRZ ;  /* 0x0000000000228805 */ /* 0x000fe2000001ff00 */
[----:B------:R-:W-:Y:S01]  /*0640*/  @!P0 CS2R R28, SRZ ;  /* 0x00000000001c8805 */ /* 0x000fe2000001ff00 */
[----:B------:R-:W-:Y:S01]  /*0650*/  @!P0 CS2R R30, SRZ ;  /* 0x00000000001e8805 */ /* 0x000fe2000001ff00 */
[----:B------:R-:W-:Y:S01]  /*0660*/  @!P0 CS2R R26, SRZ ;  /* 0x00000000001a8805 */ /* 0x000fe2000001ff00 */
[--C-:B------:R-:W-:Y:S01]  /*0670*/  HADD2.F32 R106, -RZ, R24.reuse.H0_H0 ;  /* 0x20000018ff6a7230 */ /* 0x100fe20000004100 */
[----:B------:R-:W-:Y:S01]  /*0680*/  UIADD3 UR25, UR4, -0x700cb87f, URZ ;  /* 0x8ff3478104197890 */ /* 0x000fe2000fffe03f */
[----:B------:R-:W-:Y:S01]  /*0690*/  HADD2.F32 R108, -RZ, R24.H1_H1 ;  /* 0x30000018ff6c7230 */ /* 0x000fe20000004100 */
[----:B------:R-:W-:Y:S01]  /*06a0*/  IMAD R25, R37, -0x2daee0ad, RZ ;  /* 0xd2511f5325197824 */ /* 0x000fe200078e02ff */
[----:B------:R0:W5:Y:S01]  /*06b0*/  LDG.E.128 R88, [R12.64] ;  /* 0x000000060c587981 */ /* 0x000162000c1e1d00 */
[----:B------:R-:W-:Y:S01]  /*06c0*/  IMAD.WIDE.U32 R132, R132, -0x2daee0ad, RZ ;  /* 0xd2511f5384847825 */ /* 0x000fe200078e00ff */
[----:B------:R-:W-:-:S02]  /*06d0*/  HADD2.F32 R2, -RZ, R8.H0_H0 ;  /* 0x20000008ff027230 */ /* 0x000fc40000004100 */
[----:B------:R-:W-:Y:S01]  /*06e0*/  HADD2.F32 R3, -RZ, R8.H1_H1 ;  /* 0x30000008ff037230 */ /* 0x000fe20000004100 */
[----:B------:R-:W-:Y:S01]  /*06f0*/  IMAD R24, R38, -0x326172a9, RZ ;  /* 0xcd9e8d5726187824 */ /* 0x000fe200078e02ff */
[--C-:B------:R-:W-:Y:S01]  /*0700*/  HADD2.F32 R4, -RZ, R9.reuse.H0_H0 ;  /* 0x20000009ff047230 */ /* 0x100fe20000004100 */
[----:B------:R-:W-:Y:S01]  /*0710*/  IMAD.HI.U32 R129, R134, -0x326172a9, RZ ;  /* 0xcd9e8d5786817827 */ /* 0x000fe200078e00ff */
[----:B------:R-:W-:Y:S01]  /*0720*/  HADD2.F32 R5, -RZ, R9.H1_H1 ;  /* 0x30000009ff057230 */ /* 0x000fe20000004100 */
[----:B------:R0:W5:Y:S01]  /*0730*/  LDG.E.128 R84, [R12.64+0x800] ;  /* 0x000800060c547981 */ /* 0x000162000c1e1d00 */
[--C-:B------:R-:W-:Y:S02]  /*0740*/  HADD2.F32 R6, -RZ, R10.reuse.H0_H0 ;  /* 0x2000000aff067230 */ /* 0x100fe40000004100 */
[----:B------:R-:W-:Y:S01]  /*0750*/  HADD2.F32 R7, -RZ, R10.H1_H1 ;  /* 0x3000000aff077230 */ /* 0x000fe20000004100 */
[----:B------:R0:W5:Y:S01]  /*0760*/  LDG.E.128 R80, [R12.64+0x1000] ;  /* 0x001000060c507981 */ /* 0x000162000c1e1d00 */
[----:B------:R-:W-:-:S02]  /*0770*/  HADD2.F32 R8, -RZ, R11.H0_H0 ;  /* 0x2000000bff087230 */ /* 0x000fc40000004100 */
[----:B------:R-:W-:Y:S01]  /*0780*/  HADD2.F32 R9, -RZ, R11.H1_H1 ;  /* 0x3000000bff097230 */ /* 0x000fe20000004100 */
[----:B------:R0:W5:Y:S01]  /*0790*/  LDG.E.128 R76, [R12.64+0x1800] ;  /* 0x001800060c4c7981 */ /* 0x000162000c1e1d00 */
[--C-:B------:R-:W-:Y:S01]  /*07a0*/  HADD2.F32 R10, -RZ, R16.reuse.H0_H0 ;  /* 0x20000010ff0a7230 */ /* 0x100fe20000004100 */
[----:B------:R-:W-:Y:S01]  /*07b0*/  LOP3.LUT R130, R133, UR26, R25, 0x96, !PT ;  /* 0x0000001a85827c12 */ /* 0x000fe2000f8e9619 */
[----:B------:R-:W-:Y:S01]  /*07c0*/  HADD2.F32 R11, -RZ, R16.H1_H1 ;  /* 0x30000010ff0b7230 */ /* 0x000fe20000004100 */
[----:B------:R0:W5:Y:S01]  /*07d0*/  LDG.E.128 R72, [R12.64+0x2000] ;  /* 0x002000060c487981 */ /* 0x000162000c1e1d00 */
[--C-:B------:R-:W-:Y:S01]  /*07e0*/  HADD2.F32 R14, -RZ, R18.reuse.H0_H0 ;  /* 0x20000012ff0e7230 */ /* 0x100fe20000004100 */
[----:B------:R-:W-:Y:S01]  /*07f0*/  LOP3.LUT R129, R129, UR25, R24, 0x96, !PT ;  /* 0x0000001981817c12 */ /* 0x000fe2000f8e9618 */
[----:B------:R-:W-:Y:S01]  /*0800*/  HADD2.F32 R15, -RZ, R18.H1_H1 ;  /* 0x30000012ff0f7230 */ /* 0x000fe20000004100 */
[----:B------:R-:W-:Y:S01]  /*0810*/  MOV R133, R36 ;  /* 0x0000002400857202 */ /* 0x000fe20000000f00 */
[----:B------:R-:W-:Y:S01]  /*0820*/  HADD2.F32 R16, -RZ, R19.H0_H0 ;  /* 0x20000013ff107230 */ /* 0x000fe20000004100 */
[----:B------:R-:W-:Y:S01]  /*0830*/  IMAD.MOV.U32 R128, RZ, RZ, 0x1 ;  /* 0x00000001ff807424 */ /* 0x000fe200078e00ff */
[----:B------:R-:W-:Y:S01]  /*0840*/  HADD2.F32 R18, -RZ, R32.H0_H0 ;  /* 0x20000020ff127230 */ /* 0x000fe20000004100 */
[----:B------:R-:W-:Y:S01]  /*0850*/  LOP3.LUT R138, R138, 0x3, RZ, 0xc0, !PT ;  /* 0x000000038a8a7812 */ /* 0x000fe200078ec0ff */
[----:B------:R-:W-:Y:S01]  /*0860*/  HADD2.F32 R20, -RZ, R33.H0_H0 ;  /* 0x20000021ff147230 */ /* 0x000fe20000004100 */
[----:B------:R-:W-:Y:S01]  /*0870*/  IMAD R134, R134, -0x326172a9, RZ ;  /* 0xcd9e8d5786867824 */ /* 0x000fe200078e02ff */
[--C-:B0-----:R-:W-:Y:S01]  /*0880*/  HADD2.F32 R12, -RZ, R17.reuse.H0_H0 ;  /* 0x20000011ff0c7230 */ /* 0x101fe20000004100 */
[----:B------:R-:W-:Y:S01]  /*0890*/  IMAD.MOV.U32 R127, RZ, RZ, RZ ;  /* 0x000000ffff7f7224 */ /* 0x000fe200078e00ff */
[----:B------:R-:W-:Y:S01]  /*08a0*/  HADD2.F32 R13, -RZ, R17.H1_H1 ;  /* 0x30000011ff0d7230 */ /* 0x000fe20000004100 */
[----:B------:R-:W-:Y:S01]  /*08b0*/  ULDC.U8 UR8, c[0x0][0x1f0] ;  /* 0x00007c0000087ab9 */ /* 0x000fe20000000000 */
[----:B------:R-:W-:-:S02]  /*08c0*/  HADD2.F32 R17, -RZ, R19.H1_H1 ;  /* 0x30000013ff117230 */ /* 0x000fc40000004100 */
[----:B------:R-:W-:Y:S02]  /*08d0*/  HADD2.F32 R19, -RZ, R32.H1_H1 ;  /* 0x30000020ff137230 */ /* 0x000fe40000004100 */
        /* <DEDUP_REMOVED lines=17> */
.L_x_22794:
        /* <DEDUP_REMOVED lines=32> */
.L_x_22147:
[----:B------:R-:W-:Y:S02]  /*0bf0*/  IMAD.MOV.U32 R38, RZ, RZ, R134 ;  /* 0x000000ffff267224 */ /* 0x000fe400078e0086 */
.L_x_22148:
[----:B------:R-:W-:Y:S05]  /*0c00*/  BSYNC B0 ;  /* 0x0000000000007941 */ /* 0x000fea0003800000 */
.L_x_22146:
        /* <DEDUP_REMOVED lines=16> */
.L_x_22152:
[----:B------:R-:W-:Y:S05]  /*0d10*/  BSYNC B1 ;  /* 0x0000000000017941 */ /* 0x000fea0003800000 */
.L_x_22151:
        /* <DEDUP_REMOVED lines=44> */
.L_x_22150:
[----:B------:R-:W-:Y:S05]  /*0fe0*/  BSYNC B0 ;  /* 0x0000000000007941 */ /* 0x000fea0003800000 */
.L_x_22149:
[----:B0-----:R-:W0:Y:S01]  /*0ff0*/  I2F.U32 R28, R38 ;  /* 0x00000026001c7306 */ /* 0x001e220000201000 */
        /* <DEDUP_REMOVED lines=13> */
[----:B------:R-:W-:Y:S01]  /*10d0*/  MOV R28, R32 ;  /* 0x00000020001c7202 */ /* 0x000fe20000000f00 */
[----:B------:R-:W-:Y:S05]  /*10e0*/  @!P0 BRA `(.L_x_22154) ;  /* 0x0000058000008947 */ /* 0x000fea0003800000 */
[----:B------:R-:W-:Y:S02]  /*10f0*/  IMAD.MOV.U32 R28, RZ, RZ, R32 ;  /* 0x000000ffff1c7224 */ /* 0x000fe400078e0020 */
[----:B------:R-:W-:Y:S01]  /*1100*/  FADD.FTZ R56, R64, R56 ;  /* 0x0000003840387221 */ /* 0x000fe20000010000 */
[----:B------:R-:W-:Y:S05]  /*1110*/  BRA `(.L_x_22154) ;  /* 0x0000055000007947 */ /* 0x000fea0003800000 */
.L_x_22153:
        /* <DEDUP_REMOVED lines=12> */
.L_x_22156:
[----:B------:R-:W-:Y:S02]  /*11e0*/  MOV R38, R134 ;  /* 0x0000008600267202 */ /* 0x000fe40000000f00 */
.L_x_22157:
[----:B------:R-:W-:Y:S05]  /*11f0*/  BSYNC B0 ;  /* 0x0000000000007941 */ /* 0x000fea0003800000 */
.L_x_22155:
        /* <DEDUP_REMOVED lines=16> */
.L_x_22161:
[----:B------:R-:W-:Y:S05]  /*1300*/  BSYNC B1 ;  /* 0x0000000000017941 */ /* 0x000fea0003800000 */
.L_x_22160:
        /* <DEDUP_REMOVED lines=44> */
.L_x_22159:
[----:B------:R-:W-:Y:S05]  /*15d0*/  BSYNC B0 ;  /* 0x0000000000007941 */ /* 0x000fea0003800000 */
.L_x_22158:
        /* <DEDUP_REMOVED lines=9> */
.L_x_22154:
        /* <DEDUP_REMOVED lines=12> */
.L_x_22163:
[----:B------:R-:W-:Y:S02]  /*1730*/  MOV R36, R134 ;  /* 0x0000008600247202 */ /* 0x000fe40000000f00 */
.L_x_22164:
[----:B------:R-:W-:Y:S05]  /*1740*/  BSYNC B0 ;  /* 0x0000000000007941 */ /* 0x000fea0003800000 */
.L_x_22162:
        /* <DEDUP_REMOVED lines=16> */
.L_x_22168:
[----:B------:R-:W-:Y:S05]  /*1850*/  BSYNC B1 ;  /* 0x0000000000017941 */ /* 0x000fea0003800000 */
.L_x_22167:
        /* <DEDUP_REMOVED lines=44> */
.L_x_22166:
[----:B------:R-:W-:Y:S05]  /*1b20*/  BSYNC B0 ;  /* 0x0000000000007941 */ /* 0x000fea0003800000 */
.L_x_22165:
        /* <DEDUP_REMOVED lines=14> */
.L_x_22169:
        /* <DEDUP_REMOVED lines=12> */
.L_x_22172:
[----:B------:R-:W-:Y:S02]  /*1cd0*/  IMAD.MOV.U32 R38, RZ, RZ, R134 ;  /* 0x000000ffff267224 */ /* 0x000fe400078e0086 */
.L_x_22173:
[----:B------:R-:W-:Y:S05]  /*1ce0*/  BSYNC B0 ;  /* 0x0000000000007941 */ /* 0x000fea0003800000 */
.L_x_22171:
        /* <DEDUP_REMOVED lines=16> */
.L_x_22177:
[----:B------:R-:W-:Y:S05]  /*1df0*/  BSYNC B1 ;  /* 0x0000000000017941 */ /* 0x000fea0003800000 */
.L_x_22176:
        /* <DEDUP_REMOVED lines=44> */
.L_x_22175:
[----:B------:R-:W-:Y:S05]  /*20c0*/  BSYNC B0 ;  /* 0x0000000000007941 */ /* 0x000fea0003800000 */
.L_x_22174:
        /* <DEDUP_REMOVED lines=9> */
.L_x_22170:
        /* <DEDUP_REMOVED lines=12> */
.L_x_22179:
[----:B------:R-:W-:Y:S02]  /*2220*/  IMAD.MOV.U32 R36, RZ, RZ, R134 ;  /* 0x000000ffff247224 */ /* 0x000fe400078e0086 */
.L_x_22180:
[----:B------:R-:W-:Y:S05]  /*2230*/  BSYNC B0 ;  /* 0x0000000000007941 */ /* 0x000fea0003800000 */
.L_x_22178:
        /* <DEDUP_REMOVED lines=16> */
.L_x_22184:
[----:B------:R-:W-:Y:S05]  /*2340*/  BSYNC B1 ;  /* 0x0000000000017941 */ /* 0x000fea0003800000 */
.L_x_22183:
        /* <DEDUP_REMOVED lines=44> */
.L_x_22182:
[----:B------:R-:W-:Y:S05]  /*2610*/  BSYNC B0 ;  /* 0x0000000000007941 */ /* 0x000fea0003800000 */
.L_x_22181:
        /* <DEDUP_REMOVED lines=14> */
.L_x_22185:
        /* <DEDUP_REMOVED lines=12> */
.L_x_22188:
[----:B------:R-:W-:Y:S02]  /*27c0*/  IMAD.MOV.U32 R36, RZ, RZ, R134 ;  /* 0x000000ffff247224 */ /* 0x000fe400078e0086 */
.L_x_22189:
[----:B------:R-:W-:Y:S05]  /*27d0*/  BSYNC B0 ;  /* 0x0000000000007941 */ /* 0x000fea0003800000 */
.L_x_22187:
        /* <DEDUP_REMOVED lines=16> */
.L_x_22193:
[----:B------:R-:W-:Y:S05]  /*28e0*/  BSYNC B1 ;  /* 0x0000000000017941 */ /* 0x000fea0003800000 */
.L_x_22192:
        /* <DEDUP_REMOVED lines=8> */
[----:B------:R-:W-:-:S03]  /*2970*/  HFMA2.MMA R24, -RZ, RZ, 0, 0 ;  /* 0x00000000ff187435 */ /* 0x000fc600000001ff */
        /* <DEDUP_REMOVED lines=35> */
.L_x_22191:
[----:B------:R-:W-:Y:S05]  /*2bb0*/  BSYNC B0 ;  /* 0x0000000000007941 */ /* 0x000fea0003800000 */
.L_x_22190:
        /* <DEDUP_REMOVED lines=9> */
.L_x_22186:
        /* <DEDUP_REMOVED lines=12> */
.L_x_22195:
[----:B------:R-:W-:Y:S02]  /*2d10*/  IMAD.MOV.U32 R36, RZ, RZ, R134 ;  /* 0x000000ffff247224 */ /* 0x000fe400078e0086 */
.L_x_22196:
[----:B------:R-:W-:Y:S05]  /*2d20*/  BSYNC B0 ;  /* 0x0000000000007941 */ /* 0x000fea0003800000 */
.L_x_22194:
        /* <DEDUP_REMOVED lines=16> */
.L_x_22200:
[----:B------:R-:W-:Y:S05]  /*2e30*/  BSYNC B1 ;  /* 0x0000000000017941 */ /* 0x000fea0003800000 */
.L_x_22199:
        /* <DEDUP_REMOVED lines=44> */
.L_x_22198:
[----:B------:R-:W-:Y:S05]  /*3100*/  BSYNC B0 ;  /* 0x0000000000007941 */ /* 0x000fea0003800000 */
.L_x_22197:
        /* <DEDUP_REMOVED lines=12> */
.L_x_22201:
        /* <DEDUP_REMOVED lines=12> */
.L_x_22204:
[----:B------:R-:W-:Y:S02]  /*3290*/  IMAD.MOV.U32 R36, RZ, RZ, R134 ;  /* 0x000000ffff247224 */ /* 0x000fe400078e0086 */
.L_x_22205:
[----:B------:R-:W-:Y:S05]  /*32a0*/  BSYNC B0 ;  /* 0x0000000000007941 */ /* 0x000fea0003800000 */
.L_x_22203:
        /* <DEDUP_REMOVED lines=16> */
.L_x_22209:
[----:B------:R-:W-:Y:S05]  /*33b0*/  BSYNC B1 ;  /* 0x0000000000017941 */ /* 0x000fea0003800000 */
.L_x_22208:
        /* <DEDUP_REMOVED lines=44> */
.L_x_22207:
[----:B------:R-:W-:Y:S05]  /*3680*/  BSYNC B0 ;  /* 0x0000000000007941 */ /* 0x000fea0003800000 */
.L_x_22206:
        /* <DEDUP_REMOVED lines=9> */
.L_x_22202:
        /* <DEDUP_REMOVED lines=12> */
.L_x_22211:
[----:B------:R-:W-:Y:S02]  /*37e0*/  IMAD.MOV.U32 R34, RZ, RZ, R134 ;  /* 0x000000ffff227224 */ /* 0x000fe400078e0086 */
.L_x_22212:
[----:B------:R-:W-:Y:S05]  /*37f0*/  BSYNC B0 ;  /* 0x0000000000007941 */ /* 0x000fea0003800000 */
.L_x_22210:
        /* <DEDUP_REMOVED lines=16> */
.L_x_22216:
[----:B------:R-:W-:Y:S05]  /*3900*/  BSYNC B1 ;  /* 0x0000000000017941 */ /* 0x000fea0003800000 */
.L_x_22215:
        /* <DEDUP_REMOVED lines=44> */
.L_x_22214:
[----:B------:R-:W-:Y:S05]  /*3bd0*/  BSYNC B0 ;  /* 0x0000000000007941 */ /* 0x000fea0003800000 */
.L_x_22213:
        /* <DEDUP_REMOVED lines=12> */
.L_x_22217:
        /* <DEDUP_REMOVED lines=12> */
.L_x_22220:
[----:B------:R-:W-:Y:S02]  /*3d60*/  IMAD.MOV.U32 R34, RZ, RZ, R134 ;  /* 0x000000ffff227224 */ /* 0x000fe400078e0086 */
.L_x_22221:
[----:B------:R-:W-:Y:S05]  /*3d70*/  BSYNC B0 ;  /* 0x0000000000007941 */ /* 0x000fea0003800000 */
.L_x_22219:
        /* <DEDUP_REMOVED lines=16> */
.L_x_22225:
[----:B------:R-:W-:Y:S05]  /*3e80*/  BSYNC B1 ;  /* 0x0000000000017941 */ /* 0x000fea0003800000 */
.L_x_22224:
        /* <DEDUP_REMOVED lines=44> */
.L_x_22223:
[----:B------:R-:W-:Y:S05]  /*4150*/  BSYNC B0 ;  /* 0x0000000000007941 */ /* 0x000fea0003800000 */
.L_x_22222:
        /* <DEDUP_REMOVED lines=9> */
.L_x_22218:
        /* <DEDUP_REMOVED lines=12> */
.L_x_22227:
[----:B------:R-:W-:Y:S02]  /*42b0*/  IMAD.MOV.U32 R34, RZ, RZ, R134 ;  /* 0x000000ffff227224 */ /* 0x000fe400078e0086 */
.L_x_22228:
[----:B------:R-:W-:Y:S05]  /*42c0*/  BSYNC B0 ;  /* 0x0000000000007941 */ /* 0x000fea0003800000 */
.L_x_22226:
        /* <DEDUP_REMOVED lines=16> */
.L_x_22232:
[----:B------:R-:W-:Y:S05]  /*43d0*/  BSYNC B1 ;  /* 0x0000000000017941 */ /* 0x000fea0003800000 */
.L_x_22231:
        /* <DEDUP_REMOVED lines=44> */
.L_x_22230:
[----:B------:R-:W-:Y:S05]  /*46a0*/  BSYNC B0 ;  /* 0x0000000000007941 */ /* 0x000fea0003800000 */
.L_x_22229:
        /* <DEDUP_REMOVED lines=12> */
.L_x_22233:
        /* <DEDUP_REMOVED lines=12> */
.L_x_22236:
[----:B------:R-:W-:Y:S02]  /*4830*/  MOV R26, R134 ;  /* 0x00000086001a7202 */ /* 0x000fe40000000f00 */
.L_x_22237:
[----:B------:R-:W-:Y:S05]  /*4840*/  BSYNC B0 ;  /* 0x0000000000007941 */ /* 0x000fea0003800000 */
.L_x_22235:
        /* <DEDUP_REMOVED lines=16> */
.L_x_22241:
[----:B------:R-:W-:Y:S05]  /*4950*/  BSYNC B1 ;  /* 0x0000000000017941 */ /* 0x000fea0003800000 */
.L_x_22240:
        /* <DEDUP_REMOVED lines=44> */
.L_x_22239:
[----:B------:R-:W-:Y:S05]  /*4c20*/  BSYNC B0 ;  /* 0x0000000000007941 */ /* 0x000fea0003800000 */
.L_x_22238:
        /* <DEDUP_REMOVED lines=9> */
.L_x_22234:
        /* <DEDUP_REMOVED lines=12> */
.L_x_22243:
[----:B------:R-:W-:Y:S02]  /*4d80*/  MOV R26, R134 ;  /* 0x00000086001a7202 */ /* 0x000fe40000000f00 */
.L_x_22244:
[----:B------:R-:W-:Y:S05]  /*4d90*/  BSYNC B0 ;  /* 0x0000000000007941 */ /* 0x000fea0003800000 */
.L_x_22242:
        /* <DEDUP_REMOVED lines=16> */
.L_x_22248:
[----:B------:R-:W-:Y:S05]  /*4ea0*/  BSYNC B1 ;  /* 0x0000000000017941 */ /* 0x000fea0003800000 */
.L_x_22247:
        /* <DEDUP_REMOVED lines=44> */
.L_x_22246:
[----:B------:R-:W-:Y:S05]  /*5170*/  BSYNC B0 ;  /* 0x0000000000007941 */ /* 0x000fea0003800000 */
.L_x_22245:
        /* <DEDUP_REMOVED lines=12> */
.L_x_22249:
        /* <DEDUP_REMOVED lines=12> */
.L_x_22252:
[----:B------:R-:W-:Y:S02]  /*5300*/  IMAD.MOV.U32 R26, RZ, RZ, R134 ;  /* 0x000000ffff1a7224 */ /* 0x000fe400078e0086 */
.L_x_22253:
[----:B------:R-:W-:Y:S05]  /*5310*/  BSYNC B0 ;  /* 0x0000000000007941 */ /* 0x000fea0003800000 */
.L_x_22251:
        /* <DEDUP_REMOVED lines=16> */
.L_x_22257:
[----:B------:R-:W-:Y:S05]  /*5420*/  BSYNC B1 ;  /* 0x0000000000017941 */ /* 0x000fea0003800000 */
.L_x_22256:
        /* <DEDUP_REMOVED lines=44> */
.L_x_22255:
[----:B------:R-:W-:Y:S05]  /*56f0*/  BSYNC B0 ;  /* 0x0000000000007941 */ /* 0x000fea0003800000 */
.L_x_22254:
        /* <DEDUP_REMOVED lines=9> */
.L_x_22250:
        /* <DEDUP_REMOVED lines=12> */
.L_x_22259:
[----:B------:R-:W-:Y:S02]  /*5850*/  IMAD.MOV.U32 R26, RZ, RZ, R134 ;  /* 0x000000ffff1a7224 */ /* 0x000fe400078e0086 */
.L_x_22260:
[----:B------:R-:W-:Y:S05]  /*5860*/  BSYNC B0 ;  /* 0x0000000000007941 */ /* 0x000fea0003800000 */
.L_x_22258:
        /* <DEDUP_REMOVED lines=16> */
.L_x_22264:
[----:B------:R-:W-:Y:S05]  /*5970*/  BSYNC B1 ;  /* 0x0000000000017941 */ /* 0x000fea0003800000 */
.L_x_22263:
        /* <DEDUP_REMOVED lines=44> */
.L_x_22262:
[----:B------:R-:W-:Y:S05]  /*5c40*/  BSYNC B0 ;  /* 0x0000000000007941 */ /* 0x000fea0003800000 */
.L_x_22261:
        /* <DEDUP_REMOVED lines=13> */
.L_x_22265:
        /* <DEDUP_REMOVED lines=12> */
.L_x_22268:
[----:B------:R-:W-:Y:S02]  /*5de0*/  IMAD.MOV.U32 R32, RZ, RZ, R134 ;  /* 0x000000ffff207224 */ /* 0x000fe400078e0086 */
.L_x_22269:
[----:B------:R-:W-:Y:S05]  /*5df0*/  BSYNC B0 ;  /* 0x0000000000007941 */ /* 0x000fea0003800000 */
.L_x_22267:
        /* <DEDUP_REMOVED lines=18> */
.L_x_22273:
[----:B------:R-:W-:Y:S05]  /*5f20*/  BSYNC B1 ;  /* 0x0000000000017941 */ /* 0x000fea0003800000 */
.L_x_22272:
        /* <DEDUP_REMOVED lines=44> */
.L_x_22271:
[----:B------:R-:W-:Y:S05]  /*61f0*/  BSYNC B0 ;  /* 0x0000000000007941 */ /* 0x000fea0003800000 */
.L_x_22270:
        /* <DEDUP_REMOVED lines=9> */
.L_x_22266:
        /* <DEDUP_REMOVED lines=51> */
.L_x_22274:
        /* <DEDUP_REMOVED lines=16> */
.L_x_22276:
[----:B-1----:R-:W-:Y:S02]  /*66c0*/  IMAD.MOV.U32 R38, RZ, RZ, R134 ;  /* 0x000000ffff267224 */ /* 0x002fe400078e0086 */
.L_x_22277:
[----:B------:R-:W-:Y:S05]  /*66d0*/  BSYNC B0 ;  /* 0x0000000000007941 */ /* 0x000fea0003800000 */
.L_x_22275:
        /* <DEDUP_REMOVED lines=16> */
.L_x_22281:
[----:B------:R-:W-:Y:S05]  /*67e0*/  BSYNC B1 ;  /* 0x0000000000017941 */ /* 0x000fea0003800000 */
.L_x_22280:
        /* <DEDUP_REMOVED lines=44> */
.L_x_22279:
[----:B------:R-:W-:Y:S05]  /*6ab0*/  BSYNC B0 ;  /* 0x0000000000007941 */ /* 0x000fea0003800000 */
.L_x_22278:
        /* <DEDUP_REMOVED lines=15> */
.L_x_22282:
        /* <DEDUP_REMOVED lines=12> */
.L_x_22285:
[----:B------:R-:W-:Y:S02]  /*6c70*/  IMAD.MOV.U32 R36, RZ, RZ, R134 ;  /* 0x000000ffff247224 */ /* 0x000fe400078e0086 */
.L_x_22286:
[----:B------:R-:W-:Y:S05]  /*6c80*/  BSYNC B0 ;  /* 0x0000000000007941 */ /* 0x000fea0003800000 */
.L_x_22284:
        /* <DEDUP_REMOVED lines=16> */
.L_x_22290:
[----:B------:R-:W-:Y:S05]  /*6d90*/  BSYNC B1 ;  /* 0x0000000000017941 */ /* 0x000fea0003800000 */
.L_x_22289:
        /* <DEDUP_REMOVED lines=44> */
.L_x_22288:
[----:B------:R-:W-:Y:S05]  /*7060*/  BSYNC B0 ;  /* 0x0000000000007941 */ /* 0x000fea0003800000 */
.L_x_22287:
        /* <DEDUP_REMOVED lines=9> */
.L_x_22283:
        /* <DEDUP_REMOVED lines=12> */
.L_x_22292:
[----:B------:R-:W-:Y:S02]  /*71c0*/  IMAD.MOV.U32 R36, RZ, RZ, R134 ;  /* 0x000000ffff247224 */ /* 0x000fe400078e0086 */
.L_x_22293:
[----:B------:R-:W-:Y:S05]  /*71d0*/  BSYNC B0 ;  /* 0x0000000000007941 */ /* 0x000fea0003800000 */
.L_x_22291:
        /* <DEDUP_REMOVED lines=16> */
.L_x_22297:
[----:B------:R-:W-:Y:S05]  /*72e0*/  BSYNC B1 ;  /* 0x0000000000017941 */ /* 0x000fea0003800000 */
.L_x_22296:
        /* <DEDUP_REMOVED lines=44> */
.L_x_22295:
[----:B------:R-:W-:Y:S05]  /*75b0*/  BSYNC B0 ;  /* 0x0000000000007941 */ /* 0x000fea0003800000 */
.L_x_22294:
        /* <DEDUP_REMOVED lines=14> */
.L_x_22298:
        /* <DEDUP_REMOVED lines=12> */
.L_x_22301:
[----:B------:R-:W-:Y:S02]  /*7760*/  IMAD.MOV.U32 R24, RZ, RZ, R134 ;  /* 0x000000ffff187224 */ /* 0x000fe400078e0086 */
.L_x_22302:
[----:B------:R-:W-:Y:S05]  /*7770*/  BSYNC B0 ;  /* 0x0000000000007941 */ /* 0x000fea0003800000 */
.L_x_22300:
        /* <DEDUP_REMOVED lines=16> */
.L_x_22306:
[----:B------:R-:W-:Y:S05]  /*7880*/  BSYNC B1 ;  /* 0x0000000000017941 */ /* 0x000fea0003800000 */
.L_x_22305:
        /* <DEDUP_REMOVED lines=44> */
.L_x_22304:
[----:B------:R-:W-:Y:S05]  /*7b50*/  BSYNC B0 ;  /* 0x0000000000007941 */ /* 0x000fea0003800000 */
.L_x_22303:
        /* <DEDUP_REMOVED lines=9> */
.L_x_22299:
        /* <DEDUP_REMOVED lines=12> */
.L_x_22308:
[----:B------:R-:W-:Y:S02]  /*7cb0*/  IMAD.MOV.U32 R24, RZ, RZ, R134 ;  /* 0x000000ffff187224 */ /* 0x000fe400078e0086 */
.L_x_22309:
[----:B------:R-:W-:Y:S05]  /*7cc0*/  BSYNC B0 ;  /* 0x0000000000007941 */ /* 0x000fea0003800000 */
.L_x_22307:
        /* <DEDUP_REMOVED lines=16> */
.L_x_22313:
[----:B------:R-:W-:Y:S05]  /*7dd0*/  BSYNC B1 ;  /* 0x0000000000017941 */ /* 0x000fea0003800000 */
.L_x_22312:
        /* <DEDUP_REMOVED lines=44> */
.L_x_22311:
[----:B------:R-:W-:Y:S05]  /*80a0*/  BSYNC B0 ;  /* 0x0000000000007941 */ /* 0x000fea0003800000 */
.L_x_22310:
        /* <DEDUP_REMOVED lines=14> */
.L_x_22314:
        /* <DEDUP_REMOVED lines=12> */
.L_x_22317:
[----:B------:R-:W-:Y:S02]  /*8250*/  IMAD.MOV.U32 R24, RZ, RZ, R134 ;  /* 0x000000ffff187224 */ /* 0x000fe400078e0086 */
.L_x_22318:
[----:B------:R-:W-:Y:S05]  /*8260*/  BSYNC B0 ;  /* 0x0000000000007941 */ /* 0x000fea0003800000 */
.L_x_22316:
        /* <DEDUP_REMOVED lines=16> */
.L_x_22322:
[----:B------:R-:W-:Y:S05]  /*8370*/  BSYNC B1 ;  /* 0x0000000000017941 */ /* 0x000fea0003800000 */
.L_x_22321:
        /* <DEDUP_REMOVED lines=44> */
.L_x_22320:
[----:B------:R-:W-:Y:S05]  /*8640*/  BSYNC B0 ;  /* 0x0000000000007941 */ /* 0x000fea0003800000 */
.L_x_22319:
        /* <DEDUP_REMOVED lines=9> */
.L_x_22315:
        /* <DEDUP_REMOVED lines=12> */
.L_x_22324:
[----:B------:R-:W-:Y:S02]  /*87a0*/  IMAD.MOV.U32 R24, RZ, RZ, R134 ;  /* 0x000000ffff187224 */ /* 0x000fe400078e0086 */
.L_x_22325:
[----:B------:R-:W-:Y:S05]  /*87b0*/  BSYNC B0 ;  /* 0x0000000000007941 */ /* 0x000fea0003800000 */
.L_x_22323:
        /* <DEDUP_REMOVED lines=16> */
.L_x_22329:
[----:B------:R-:W-:Y:S05]  /*88c0*/  BSYNC B1 ;  /* 0x0000000000017941 */ /* 0x000fea0003800000 */
.L_x_22328:
        /* <DEDUP_REMOVED lines=44> */
.L_x_22327:
[----:B------:R-:W-:Y:S05]  /*8b90*/  BSYNC B0 ;  /* 0x0000000000007941 */ /* 0x000fea0003800000 */
.L_x_22326:
        /* <DEDUP_REMOVED lines=12> */
.L_x_22330:
        /* <DEDUP_REMOVED lines=12> */
.L_x_22333:
[----:B------:R-:W-:Y:S02]  /*8d20*/  MOV R34, R134 ;  /* 0x0000008600227202 */ /* 0x000fe40000000f00 */
.L_x_22334:
[----:B------:R-:W-:Y:S05]  /*8d30*/  BSYNC B0 ;  /* 0x0000000000007941 */ /* 0x000fea0003800000 */
.L_x_22332:
        /* <DEDUP_REMOVED lines=16> */
.L_x_22338:
[----:B------:R-:W-:Y:S05]  /*8e40*/  BSYNC B1 ;  /* 0x0000000000017941 */ /* 0x000fea0003800000 */
.L_x_22337:
        /* <DEDUP_REMOVED lines=44> */
.L_x_22336:
[----:B------:R-:W-:Y:S05]  /*9110*/  BSYNC B0 ;  /* 0x0000000000007941 */ /* 0x000fea0003800000 */
.L_x_22335:
        /* <DEDUP_REMOVED lines=9> */
.L_x_22331:
        /* <DEDUP_REMOVED lines=12> */
.L_x_22340:
[----:B------:R-:W-:Y:S02]  /*9270*/  MOV R34, R134 ;  /* 0x0000008600227202 */ /* 0x000fe40000000f00 */
.L_x_22341:
[----:B------:R-:W-:Y:S05]  /*9280*/  BSYNC B0 ;  /* 0x0000000000007941 */ /* 0x000fea0003800000 */
.L_x_22339:
        /* <DEDUP_REMOVED lines=16> */
.L_x_22345:
[----:B------:R-:W-:Y:S05]  /*9390*/  BSYNC B1 ;  /* 0x0000000000017941 */ /* 0x000fea0003800000 */
.L_x_22344:
        /* <DEDUP_REMOVED lines=44> */
.L_x_22343:
[----:B------:R-:W-:Y:S05]  /*9660*/  BSYNC B0 ;  /* 0x0000000000007941 */ /* 0x000fea0003800000 */
.L_x_22342:
        /* <DEDUP_REMOVED lines=12> */
.L_x_22346:
        /* <DEDUP_REMOVED lines=12> */
.L_x_22349:
[----:B------:R-:W-:Y:S02]  /*97f0*/  IMAD.MOV.U32 R34, RZ, RZ, R134 ;  /* 0x000000ffff227224 */ /* 0x000fe400078e0086 */
.L_x_22350:
[----:B------:R-:W-:Y:S05]  /*9800*/  BSYNC B0 ;  /* 0x0000000000007941 */ /* 0x000fea0003800000 */
.L_x_22348:
        /* <DEDUP_REMOVED lines=16> */
.L_x_22354:
[----:B------:R-:W-:Y:S05]  /*9910*/  BSYNC B1 ;  /* 0x0000000000017941 */ /* 0x000fea0003800000 */
.L_x_22353:
        /* <DEDUP_REMOVED lines=44> */
.L_x_22352:
[----:B------:R-:W-:Y:S05]  /*9be0*/  BSYNC B0 ;  /* 0x0000000000007941 */ /* 0x000fea0003800000 */
.L_x_22351:
        /* <DEDUP_REMOVED lines=9> */
.L_x_22347:
        /* <DEDUP_REMOVED lines=12> */
.L_x_22356:
[----:B------:R-:W-:Y:S02]  /*9d40*/  IMAD.MOV.U32 R34, RZ, RZ, R134 ;  /* 0x000000ffff227224 */ /* 0x000fe400078e0086 */
.L_x_22357:
[----:B------:R-:W-:Y:S05]  /*9d50*/  BSYNC B0 ;  /* 0x0000000000007941 */ /* 0x000fea0003800000 */
.L_x_22355:
        /* <DEDUP_REMOVED lines=16> */
.L_x_22361:
[----:B------:R-:W-:Y:S05]  /*9e60*/  BSYNC B1 ;  /* 0x0000000000017941 */ /* 0x000fea0003800000 */
.L_x_22360:
        /* <DEDUP_REMOVED lines=44> */
.L_x_22359:
[----:B------:R-:W-:Y:S05]  /*a130*/  BSYNC B0 ;  /* 0x0000000000007941 */ /* 0x000fea0003800000 */
.L_x_22358:
        /* <DEDUP_REMOVED lines=12> */
.L_x_22362:
        /* <DEDUP_REMOVED lines=12> */
.L_x_22365:
[----:B------:R-:W-:Y:S02]  /*a2c0*/  IMAD.MOV.U32 R26, RZ, RZ, R134 ;  /* 0x000000ffff1a7224 */ /* 0x000fe400078e0086 */
.L_x_22366:
[----:B------:R-:W-:Y:S05]  /*a2d0*/  BSYNC B0 ;  /* 0x0000000000007941 */ /* 0x000fea0003800000 */
.L_x_22364:
        /* <DEDUP_REMOVED lines=16> */
.L_x_22370:
[----:B------:R-:W-:Y:S05]  /*a3e0*/  BSYNC B1 ;  /* 0x0000000000017941 */ /* 0x000fea0003800000 */
.L_x_22369:
        /* <DEDUP_REMOVED lines=44> */
.L_x_22368:
[----:B------:R-:W-:Y:S05]  /*a6b0*/  BSYNC B0 ;  /* 0x0000000000007941 */ /* 0x000fea0003800000 */
.L_x_22367:
        /* <DEDUP_REMOVED lines=9> */
.L_x_22363:
        /* <DEDUP_REMOVED lines=12> */
.L_x_22372:
[----:B------:R-:W-:Y:S02]  /*a810*/  IMAD.MOV.U32 R26, RZ, RZ, R134 ;  /* 0x000000ffff1a7224 */ /* 0x000fe400078e0086 */
.L_x_22373:
[----:B------:R-:W-:Y:S05]  /*a820*/  BSYNC B0 ;  /* 0x0000000000007941 */ /* 0x000fea0003800000 */
.L_x_22371:
        /* <DEDUP_REMOVED lines=16> */
.L_x_22377:
[----:B------:R-:W-:Y:S05]  /*a930*/  BSYNC B1 ;  /* 0x0000000000017941 */ /* 0x000fea0003800000 */
.L_x_22376:
        /* <DEDUP_REMOVED lines=44> */
.L_x_22375:
[----:B------:R-:W-:Y:S05]  /*ac00*/  BSYNC B0 ;  /* 0x0000000000007941 */ /* 0x000fea0003800000 */
.L_x_22374:
        /* <DEDUP_REMOVED lines=12> */
.L_x_22378:
        /* <DEDUP_REMOVED lines=12> */
.L_x_22381:
[----:B------:R-:W-:Y:S02]  /*ad90*/  IMAD.MOV.U32 R26, RZ, RZ, R134 ;  /* 0x000000ffff1a7224 */ /* 0x000fe400078e0086 */
.L_x_22382:
[----:B------:R-:W-:Y:S05]  /*ada0*/  BSYNC B0 ;  /* 0x0000000000007941 */ /* 0x000fea0003800000 */
.L_x_22380:
        /* <DEDUP_REMOVED lines=16> */
.L_x_22386:
[----:B------:R-:W-:Y:S05]  /*aeb0*/  BSYNC B1 ;  /* 0x0000000000017941 */ /* 0x000fea0003800000 */
.L_x_22385:
        /* <DEDUP_REMOVED lines=44> */
.L_x_22384:
[----:B------:R-:W-:Y:S05]  /*b180*/  BSYNC B0 ;  /* 0x0000000000007941 */ /* 0x000fea0003800000 */
.L_x_22383:
        /* <DEDUP_REMOVED lines=9> */
.L_x_22379:
        /* <DEDUP_REMOVED lines=12> */
.L_x_22388:
[----:B------:R-:W-:Y:S02]  /*b2e0*/  IMAD.MOV.U32 R26, RZ, RZ, R134 ;  /* 0x000000ffff1a7224 */ /* 0x000fe400078e0086 */
.L_x_22389:
[----:B------:R-:W-:Y:S05]  /*b2f0*/  BSYNC B0 ;  /* 0x0000000000007941 */ /* 0x000fea0003800000 */
.L_x_22387:
        /* <DEDUP_REMOVED lines=16> */
.L_x_22393:
[----:B------:R-:W-:Y:S05]  /*b400*/  BSYNC B1 ;  /* 0x0000000000017941 */ /* 0x000fea0003800000 */
.L_x_22392:
        /* <DEDUP_REMOVED lines=44> */
.L_x_22391:
[----:B------:R-:W-:Y:S05]  /*b6d0*/  BSYNC B0 ;  /* 0x0000000000007941 */ /* 0x000fea0003800000 */
.L_x_22390:
        /* <DEDUP_REMOVED lines=13> */
.L_x_22394:
        /* <DEDUP_REMOVED lines=12> */
.L_x_22397:
[----:B------:R-:W-:Y:S02]  /*b870*/  IMAD.MOV.U32 R32, RZ, RZ, R134 ;  /* 0x000000ffff207224 */ /* 0x000fe400078e0086 */
.L_x_22398:
[----:B------:R-:W-:Y:S05]  /*b880*/  BSYNC B0 ;  /* 0x0000000000007941 */ /* 0x000fea0003800000 */
.L_x_22396:
        /* <DEDUP_REMOVED lines=18> */
.L_x_22402:
[----:B------:R-:W-:Y:S05]  /*b9b0*/  BSYNC B1 ;  /* 0x0000000000017941 */ /* 0x000fea0003800000 */
.L_x_22401:
        /* <DEDUP_REMOVED lines=44> */
.L_x_22400:
[----:B------:R-:W-:Y:S05]  /*bc80*/  BSYNC B0 ;  /* 0x0000000000007941 */ /* 0x000fea0003800000 */
.L_x_22399:
        /* <DEDUP_REMOVED lines=9> */
.L_x_22395:
        /* <DEDUP_REMOVED lines=49> */
.L_x_22403:
        /* <DEDUP_REMOVED lines=16> */
.L_x_22405:
[----:B-1----:R-:W-:Y:S02]  /*c130*/  IMAD.MOV.U32 R37, RZ, RZ, R134 ;  /* 0x000000ffff257224 */ /* 0x002fe400078e0086 */
.L_x_22406:
[----:B------:R-:W-:Y:S05]  /*c140*/  BSYNC B0 ;  /* 0x0000000000007941 */ /* 0x000fea0003800000 */
.L_x_22404:
        /* <DEDUP_REMOVED lines=16> */
.L_x_22410:
[----:B------:R-:W-:Y:S05]  /*c250*/  BSYNC B1 ;  /* 0x0000000000017941 */ /* 0x000fea0003800000 */
.L_x_22409:
        /* <DEDUP_REMOVED lines=44> */
.L_x_22408:
[----:B------:R-:W-:Y:S05]  /*c520*/  BSYNC B0 ;  /* 0x0000000000007941 */ /* 0x000fea0003800000 */
.L_x_22407:
        /* <DEDUP_REMOVED lines=15> */
.L_x_22411:
        /* <DEDUP_REMOVED lines=12> */
.L_x_22414:
[----:B------:R-:W-:Y:S02]  /*c6e0*/  IMAD.MOV.U32 R36, RZ, RZ, R134 ;  /* 0x000000ffff247224 */ /* 0x000fe400078e0086 */
.L_x_22415:
[----:B------:R-:W-:Y:S05]  /*c6f0*/  BSYNC B0 ;  /* 0x0000000000007941 */ /* 0x000fea0003800000 */
.L_x_22413:
        /* <DEDUP_REMOVED lines=16> */
.L_x_22419:
[----:B------:R-:W-:Y:S05]  /*c800*/  BSYNC B1 ;  /* 0x0000000000017941 */ /* 0x000fea0003800000 */
.L_x_22418:
        /* <DEDUP_REMOVED lines=44> */
.L_x_22417:
[----:B------:R-:W-:Y:S05]  /*cad0*/  BSYNC B0 ;  /* 0x0000000000007941 */ /* 0x000fea0003800000 */
.L_x_22416:
        /* <DEDUP_REMOVED lines=9> */
.L_x_22412:
        /* <DEDUP_REMOVED lines=12> */
.L_x_22421:
[----:B------:R-:W-:Y:S02]  /*cc30*/  IMAD.MOV.U32 R36, RZ, RZ, R134 ;  /* 0x000000ffff247224 */ /* 0x000fe400078e0086 */
.L_x_22422:
[----:B------:R-:W-:Y:S05]  /*cc40*/  BSYNC B0 ;  /* 0x0000000000007941 */ /* 0x000fea0003800000 */
.L_x_22420:
        /* <DEDUP_REMOVED lines=16> */
.L_x_22426:
[----:B------:R-:W-:Y:S05]  /*cd50*/  BSYNC B1 ;  /* 0x0000000000017941 */ /* 0x000fea0003800000 */
.L_x_22425:
        /* <DEDUP_REMOVED lines=44> */
.L_x_22424:
[----:B------:R-:W-:Y:S05]  /*d020*/  BSYNC B0 ;  /* 0x0000000000007941 */ /* 0x000fea0003800000 */
.L_x_22423:
        /* <DEDUP_REMOVED lines=14> */
.L_x_22427:
        /* <DEDUP_REMOVED lines=12> */
.L_x_22430:
[----:B------:R-:W-:Y:S02]  /*d1d0*/  IMAD.MOV.U32 R24, RZ, RZ, R134 ;  /* 0x000000ffff187224 */ /* 0x000fe400078e0086 */
.L_x_22431:
[----:B------:R-:W-:Y:S05]  /*d1e0*/  BSYNC B0 ;  /* 0x0000000000007941 */ /* 0x000fea0003800000 */
.L_x_22429:
        /* <DEDUP_REMOVED lines=16> */
.L_x_22435:
[----:B------:R-:W-:Y:S05]  /*d2f0*/  BSYNC B1 ;  /* 0x0000000000017941 */ /* 0x000fea0003800000 */
.L_x_22434:
        /* <DEDUP_REMOVED lines=44> */
.L_x_22433:
[----:B------:R-:W-:Y:S05]  /*d5c0*/  BSYNC B0 ;  /* 0x0000000000007941 */ /* 0x000fea0003800000 */
.L_x_22432:
        /* <DEDUP_REMOVED lines=9> */
.L_x_22428:
        /* <DEDUP_REMOVED lines=12> */
.L_x_22437:
[----:B------:R-:W-:Y:S02]  /*d720*/  IMAD.MOV.U32 R24, RZ, RZ, R134 ;  /* 0x000000ffff187224 */ /* 0x000fe400078e0086 */
.L_x_22438:
[----:B------:R-:W-:Y:S05]  /*d730*/  BSYNC B0 ;  /* 0x0000000000007941 */ /* 0x000fea0003800000 */
.L_x_22436:
        /* <DEDUP_REMOVED lines=16> */
.L_x_22442:
[----:B------:R-:W-:Y:S05]  /*d840*/  BSYNC B1 ;  /* 0x0000000000017941 */ /* 0x000fea0003800000 */
.L_x_22441:
        /* <DEDUP_REMOVED lines=44> */
.L_x_22440:
[----:B------:R-:W-:Y:S05]  /*db10*/  BSYNC B0 ;  /* 0x0000000000007941 */ /* 0x000fea0003800000 */
.L_x_22439:
        /* <DEDUP_REMOVED lines=14> */
.L_x_22443:
        /* <DEDUP_REMOVED lines=12> */
.L_x_22446:
[----:B------:R-:W-:Y:S02]  /*dcc0*/  MOV R24, R134 ;  /* 0x0000008600187202 */ /* 0x000fe40000000f00 */
.L_x_22447:
[----:B------:R-:W-:Y:S05]  /*dcd0*/  BSYNC B0 ;  /* 0x0000000000007941 */ /* 0x000fea0003800000 */
.L_x_22445:
        /* <DEDUP_REMOVED lines=16> */
.L_x_22451:
[----:B------:R-:W-:Y:S05]  /*dde0*/  BSYNC B1 ;  /* 0x0000000000017941 */ /* 0x000fea0003800000 */
.L_x_22450:
        /* <DEDUP_REMOVED lines=44> */
.L_x_22449:
[----:B------:R-:W-:Y:S05]  /*e0b0*/  BSYNC B0 ;  /* 0x0000000000007941 */ /* 0x000fea0003800000 */
.L_x_22448:
        /* <DEDUP_REMOVED lines=9> */
.L_x_22444:
        /* <DEDUP_REMOVED lines=12> */
.L_x_22453:
[----:B------:R-:W-:Y:S02]  /*e210*/  MOV R24, R134 ;  /* 0x0000008600187202 */ /* 0x000fe40000000f00 */
.L_x_22454:
[----:B------:R-:W-:Y:S05]  /*e220*/  BSYNC B0 ;  /* 0x0000000000007941 */ /* 0x000fea0003800000 */
.L_x_22452:
        /* <DEDUP_REMOVED lines=16> */
.L_x_22458:
[----:B------:R-:W-:Y:S05]  /*e330*/  BSYNC B1 ;  /* 0x0000000000017941 */ /* 0x000fea0003800000 */
.L_x_22457:
        /* <DEDUP_REMOVED lines=44> */
.L_x_22456:
[----:B------:R-:W-:Y:S05]  /*e600*/  BSYNC B0 ;  /* 0x0000000000007941 */ /* 0x000fea0003800000 */
.L_x_22455:
        /* <DEDUP_REMOVED lines=12> */
.L_x_22459:
        /* <DEDUP_REMOVED lines=12> */
.L_x_22462:
[----:B------:R-:W-:Y:S02]  /*e790*/  IMAD.MOV.U32 R34, RZ, RZ, R134 ;  /* 0x000000ffff227224 */ /* 0x000fe400078e0086 */
.L_x_22463:
[----:B------:R-:W-:Y:S05]  /*e7a0*/  BSYNC B0 ;  /* 0x0000000000007941 */ /* 0x000fea0003800000 */
.L_x_22461:
        /* <DEDUP_REMOVED lines=16> */
.L_x_22467:
[----:B------:R-:W-:Y:S05]  /*e8b0*/  BSYNC B1 ;  /* 0x0000000000017941 */ /* 0x000fea0003800000 */
.L_x_22466:
        /* <DEDUP_REMOVED lines=44> */
.L_x_22465:
[----:B------:R-:W-:Y:S05]  /*eb80*/  BSYNC B0 ;  /* 0x0000000000007941 */ /* 0x000fea0003800000 */
.L_x_22464:
        /* <DEDUP_REMOVED lines=9> */
.L_x_22460:
        /* <DEDUP_REMOVED lines=12> */
.L_x_22469:
[----:B------:R-:W-:Y:S02]  /*ece0*/  IMAD.MOV.U32 R34, RZ, RZ, R134 ;  /* 0x000000ffff227224 */ /* 0x000fe400078e0086 */
.L_x_22470:
[----:B------:R-:W-:Y:S05]  /*ecf0*/  BSYNC B0 ;  /* 0x0000000000007941 */ /* 0x000fea0003800000 */
.L_x_22468:
        /* <DEDUP_REMOVED lines=16> */
.L_x_22474:
[----:B------:R-:W-:Y:S05]  /*ee00*/  BSYNC B1 ;  /* 0x0000000000017941 */ /* 0x000fea0003800000 */
.L_x_22473:
        /* <DEDUP_REMOVED lines=44> */
.L_x_22472:
[----:B------:R-:W-:Y:S05]  /*f0d0*/  BSYNC B0 ;  /* 0x0000000000007941 */ /* 0x000fea0003800000 */
.L_x_22471:
        /* <DEDUP_REMOVED lines=12> */
.L_x_22475:
        /* <DEDUP_REMOVED lines=12> */
.L_x_22478:
[----:B------:R-:W-:Y:S02]  /*f260*/  IMAD.MOV.U32 R34, RZ, RZ, R134 ;  /* 0x000000ffff227224 */ /* 0x000fe400078e0086 */
.L_x_22479:
[----:B------:R-:W-:Y:S05]  /*f270*/  BSYNC B0 ;  /* 0x0000000000007941 */ /* 0x000fea0003800000 */
.L_x_22477:
        /* <DEDUP_REMOVED lines=16> */
.L_x_22483:
[----:B------:R-:W-:Y:S05]  /*f380*/  BSYNC B1 ;  /* 0x0000000000017941 */ /* 0x000fea0003800000 */
.L_x_22482:
        /* <DEDUP_REMOVED lines=44> */
.L_x_22481:
[----:B------:R-:W-:Y:S05]  /*f650*/  BSYNC B0 ;  /* 0x0000000000007941 */ /* 0x000fea0003800000 */
.L_x_22480:
        /* <DEDUP_REMOVED lines=9> */
.L_x_22476:
        /* <DEDUP_REMOVED lines=12> */
.L_x_22485:
[----:B------:R-:W-:Y:S02]  /*f7b0*/  IMAD.MOV.U32 R34, RZ, RZ, R134 ;  /* 0x000000ffff227224 */ /* 0x000fe400078e0086 */
.L_x_22486:
[----:B------:R-:W-:Y:S05]  /*f7c0*/  BSYNC B0 ;  /* 0x0000000000007941 */ /* 0x000fea0003800000 */
.L_x_22484:
        /* <DEDUP_REMOVED lines=16> */
.L_x_22490:
[----:B------:R-:W-:Y:S05]  /*f8d0*/  BSYNC B1 ;  /* 0x0000000000017941 */ /* 0x000fea0003800000 */
.L_x_22489:
        /* <DEDUP_REMOVED lines=44> */
.L_x_22488:
[----:B------:R-:W-:Y:S05]  /*fba0*/  BSYNC B0 ;  /* 0x0000000000007941 */ /* 0x000fea0003800000 */
.L_x_22487:
        /* <DEDUP_REMOVED lines=12> */
.L_x_22491:
        /* <DEDUP_REMOVED lines=12> */
.L_x_22494:
[----:B------:R-:W-:Y:S02]  /*fd30*/  IMAD.MOV.U32 R26, RZ, RZ, R134 ;  /* 0x000000ffff1a7224 */ /* 0x000fe400078e0086 */
.L_x_22495:
[----:B------:R-:W-:Y:S05]  /*fd40*/  BSYNC B0 ;  /* 0x0000000000007941 */ /* 0x000fea0003800000 */
.L_x_22493:
        /* <DEDUP_REMOVED lines=16> */
.L_x_22499:
[----:B------:R-:W-:Y:S05]  /*fe50*/  BSYNC B1 ;  /* 0x0000000000017941 */ /* 0x000fea0003800000 */
.L_x_22498:
        /* <DEDUP_REMOVED lines=44> */
.L_x_22497:
[----:B------:R-:W-:Y:S05]  /*10120*/  BSYNC B0 ;  /* 0x0000000000007941 */ /* 0x000fea0003800000 */
.L_x_22496:
        /* <DEDUP_REMOVED lines=9> */
.L_x_22492:
        /* <DEDUP_REMOVED lines=12> */
.L_x_22501:
[----:B------:R-:W-:Y:S02]  /*10280*/  IMAD.MOV.U32 R26, RZ, RZ, R134 ;  /* 0x000000ffff1a7224 */ /* 0x000fe400078e0086 */
.L_x_22502:
[----:B------:R-:W-:Y:S05]  /*10290*/  BSYNC B0 ;  /* 0x0000000000007941 */ /* 0x000fea0003800000 */
.L_x_22500:
        /* <DEDUP_REMOVED lines=16> */
.L_x_22506:
[----:B------:R-:W-:Y:S05]  /*103a0*/  BSYNC B1 ;  /* 0x0000000000017941 */ /* 0x000fea0003800000 */
.L_x_22505:
        /* <DEDUP_REMOVED lines=44> */
.L_x_22504:
[----:B------:R-:W-:Y:S05]  /*10670*/  BSYNC B0 ;  /* 0x0000000000007941 */ /* 0x000fea0003800000 */
.L_x_22503:
        /* <DEDUP_REMOVED lines=12> */
.L_x_22507:
        /* <DEDUP_REMOVED lines=12> */
.L_x_22510:
[----:B------:R-:W-:Y:S02]  /*10800*/  IMAD.MOV.U32 R26, RZ, RZ, R134 ;  /* 0x000000ffff1a7224 */ /* 0x000fe400078e0086 */
.L_x_22511:
[----:B------:R-:W-:Y:S05]  /*10810*/  BSYNC B0 ;  /* 0x0000000000007941 */ /* 0x000fea0003800000 */
.L_x_22509:
        /* <DEDUP_REMOVED lines=16> */
.L_x_22515:
[----:B------:R-:W-:Y:S05]  /*10920*/  BSYNC B1 ;  /* 0x0000000000017941 */ /* 0x000fea0003800000 */
.L_x_22514:
        /* <DEDUP_REMOVED lines=44> */
.L_x_22513:
[----:B------:R-:W-:Y:S05]  /*10bf0*/  BSYNC B0 ;  /* 0x0000000000007941 */ /* 0x000fea0003800000 */
.L_x_22512:
        /* <DEDUP_REMOVED lines=9> */
.L_x_22508:
        /* <DEDUP_REMOVED lines=12> */
.L_x_22517:
[----:B------:R-:W-:Y:S02]  /*10d50*/  IMAD.MOV.U32 R26, RZ, RZ, R134 ;  /* 0x000000ffff1a7224 */ /* 0x000fe400078e0086 */
.L_x_22518:
[----:B------:R-:W-:Y:S05]  /*10d60*/  BSYNC B0 ;  /* 0x0000000000007941 */ /* 0x000fea0003800000 */
.L_x_22516:
        /* <DEDUP_REMOVED lines=16> */
.L_x_22522:
[----:B------:R-:W-:Y:S05]  /*10e70*/  BSYNC B1 ;  /* 0x0000000000017941 */ /* 0x000fea0003800000 */
.L_x_22521:
        /* <DEDUP_REMOVED lines=44> */
.L_x_22520:
[----:B------:R-:W-:Y:S05]  /*11140*/  BSYNC B0 ;  /* 0x0000000000007941 */ /* 0x000fea0003800000 */
.L_x_22519:
        /* <DEDUP_REMOVED lines=13> */
.L_x_22523:
        /* <DEDUP_REMOVED lines=12> */
.L_x_22526:
[----:B------:R-:W-:Y:S02]  /*112e0*/  MOV R32, R134 ;  /* 0x0000008600207202 */ /* 0x000fe40000000f00 */
.L_x_22527:
[----:B------:R-:W-:Y:S05]  /*112f0*/  BSYNC B0 ;  /* 0x0000000000007941 */ /* 0x000fea0003800000 */
.L_x_22525:
        /* <DEDUP_REMOVED lines=18> */
.L_x_22531:
[----:B------:R-:W-:Y:S05]  /*11420*/  BSYNC B1 ;  /* 0x0000000000017941 */ /* 0x000fea0003800000 */
.L_x_22530:
        /* <DEDUP_REMOVED lines=44> */
.L_x_22529:
[----:B------:R-:W-:Y:S05]  /*116f0*/  BSYNC B0 ;  /* 0x0000000000007941 */ /* 0x000fea0003800000 */
.L_x_22528:
        /* <DEDUP_REMOVED lines=9> */
.L_x_22524:
        /* <DEDUP_REMOVED lines=49> */
.L_x_22532:
        /* <DEDUP_REMOVED lines=16> */
.L_x_22534:
[----:B-1----:R-:W-:Y:S02]  /*11ba0*/  IMAD.MOV.U32 R93, RZ, RZ, R134 ;  /* 0x000000ffff5d7224 */ /* 0x002fe400078e0086 */
.L_x_22535:
[----:B------:R-:W-:Y:S05]  /*11bb0*/  BSYNC B0 ;  /* 0x0000000000007941 */ /* 0x000fea0003800000 */
.L_x_22533:
        /* <DEDUP_REMOVED lines=16> */
.L_x_22539:
[----:B------:R-:W-:Y:S05]  /*11cc0*/  BSYNC B1 ;  /* 0x0000000000017941 */ /* 0x000fea0003800000 */
.L_x_22538:
        /* <DEDUP_REMOVED lines=44> */
.L_x_22537:
[----:B------:R-:W-:Y:S05]  /*11f90*/  BSYNC B0 ;  /* 0x0000000000007941 */ /* 0x000fea0003800000 */
.L_x_22536:
        /* <DEDUP_REMOVED lines=15> */
.L_x_22540:
        /* <DEDUP_REMOVED lines=12> */
.L_x_22543:
[----:B------:R-:W-:Y:S02]  /*12150*/  IMAD.MOV.U32 R33, RZ, RZ, R134 ;  /* 0x000000ffff217224 */ /* 0x000fe400078e0086 */
.L_x_22544:
[----:B------:R-:W-:Y:S05]  /*12160*/  BSYNC B0 ;  /* 0x0000000000007941 */ /* 0x000fea0003800000 */
.L_x_22542:
        /* <DEDUP_REMOVED lines=16> */
.L_x_22548:
[----:B------:R-:W-:Y:S05]  /*12270*/  BSYNC B1 ;  /* 0x0000000000017941 */ /* 0x000fea0003800000 */
.L_x_22547:
        /* <DEDUP_REMOVED lines=44> */
.L_x_22546:
[----:B------:R-:W-:Y:S05]  /*12540*/  BSYNC B0 ;  /* 0x0000000000007941 */ /* 0x000fea0003800000 */
.L_x_22545:
        /* <DEDUP_REMOVED lines=9> */
.L_x_22541:
        /* <DEDUP_REMOVED lines=12> */
.L_x_22550:
[----:B------:R-:W-:Y:S02]  /*126a0*/  IMAD.MOV.U32 R94, RZ, RZ, R134 ;  /* 0x000000ffff5e7224 */ /* 0x000fe400078e0086 */
.L_x_22551:
[----:B------:R-:W-:Y:S05]  /*126b0*/  BSYNC B0 ;  /* 0x0000000000007941 */ /* 0x000fea0003800000 */
.L_x_22549:
        /* <DEDUP_REMOVED lines=16> */
.L_x_22555:
[----:B------:R-:W-:Y:S05]  /*127c0*/  BSYNC B1 ;  /* 0x0000000000017941 */ /* 0x000fea0003800000 */
.L_x_22554:
        /* <DEDUP_REMOVED lines=44> */
.L_x_22553:
[----:B------:R-:W-:Y:S05]  /*12a90*/  BSYNC B0 ;  /* 0x0000000000007941 */ /* 0x000fea0003800000 */
.L_x_22552:
        /* <DEDUP_REMOVED lines=14> */
.L_x_22556:
        /* <DEDUP_REMOVED lines=12> */
.L_x_22559:
[----:B------:R-:W-:Y:S02]  /*12c40*/  MOV R24, R134 ;  /* 0x0000008600187202 */ /* 0x000fe40000000f00 */
.L_x_22560:
[----:B------:R-:W-:Y:S05]  /*12c50*/  BSYNC B0 ;  /* 0x0000000000007941 */ /* 0x000fea0003800000 */
.L_x_22558:
        /* <DEDUP_REMOVED lines=16> */
.L_x_22564:
[----:B------:R-:W-:Y:S05]  /*12d60*/  BSYNC B1 ;  /* 0x0000000000017941 */ /* 0x000fea0003800000 */
.L_x_22563:
        /* <DEDUP_REMOVED lines=44> */
.L_x_22562:
[----:B------:R-:W-:Y:S05]  /*13030*/  BSYNC B0 ;  /* 0x0000000000007941 */ /* 0x000fea0003800000 */
.L_x_22561:
        /* <DEDUP_REMOVED lines=9> */
.L_x_22557:
        /* <DEDUP_REMOVED lines=12> */
.L_x_22566:
[----:B------:R-:W-:Y:S02]  /*13190*/  MOV R24, R134 ;  /* 0x0000008600187202 */ /* 0x000fe40000000f00 */
.L_x_22567:
[----:B------:R-:W-:Y:S05]  /*131a0*/  BSYNC B0 ;  /* 0x0000000000007941 */ /* 0x000fea0003800000 */
.L_x_22565:
        /* <DEDUP_REMOVED lines=16> */
.L_x_22571:
[----:B------:R-:W-:Y:S05]  /*132b0*/  BSYNC B1 ;  /* 0x0000000000017941 */ /* 0x000fea0003800000 */
.L_x_22570:
        /* <DEDUP_REMOVED lines=44> */
.L_x_22569:
[----:B------:R-:W-:Y:S05]  /*13580*/  BSYNC B0 ;  /* 0x0000000000007941 */ /* 0x000fea0003800000 */
.L_x_22568:
        /* <DEDUP_REMOVED lines=14> */
.L_x_22572:
        /* <DEDUP_REMOVED lines=12> */
.L_x_22575:
[----:B------:R-:W-:Y:S02]  /*13730*/  IMAD.MOV.U32 R24, RZ, RZ, R134 ;  /* 0x000000ffff187224 */ /* 0x000fe400078e0086 */
.L_x_22576:
[----:B------:R-:W-:Y:S05]  /*13740*/  BSYNC B0 ;  /* 0x0000000000007941 */ /* 0x000fea0003800000 */
.L_x_22574:
        /* <DEDUP_REMOVED lines=16> */
.L_x_22580:
[----:B------:R-:W-:Y:S05]  /*13850*/  BSYNC B1 ;  /* 0x0000000000017941 */ /* 0x000fea0003800000 */
.L_x_22579:
        /* <DEDUP_REMOVED lines=44> */
.L_x_22578:
[----:B------:R-:W-:Y:S05]  /*13b20*/  BSYNC B0 ;  /* 0x0000000000007941 */ /* 0x000fea0003800000 */
.L_x_22577:
        /* <DEDUP_REMOVED lines=9> */
.L_x_22573:
        /* <DEDUP_REMOVED lines=12> */
.L_x_22582:
[----:B------:R-:W-:Y:S02]  /*13c80*/  IMAD.MOV.U32 R24, RZ, RZ, R134 ;  /* 0x000000ffff187224 */ /* 0x000fe400078e0086 */
.L_x_22583:
[----:B------:R-:W-:Y:S05]  /*13c90*/  BSYNC B0 ;  /* 0x0000000000007941 */ /* 0x000fea0003800000 */
.L_x_22581:
        /* <DEDUP_REMOVED lines=16> */
.L_x_22587:
[----:B------:R-:W-:Y:S05]  /*13da0*/  BSYNC B1 ;  /* 0x0000000000017941 */ /* 0x000fea0003800000 */
.L_x_22586:
        /* <DEDUP_REMOVED lines=44> */
.L_x_22585:
[----:B------:R-:W-:Y:S05]  /*14070*/  BSYNC B0 ;  /* 0x0000000000007941 */ /* 0x000fea0003800000 */
.L_x_22584:
        /* <DEDUP_REMOVED lines=12> */
.L_x_22588:
        /* <DEDUP_REMOVED lines=12> */
.L_x_22591:
[----:B------:R-:W-:Y:S02]  /*14200*/  IMAD.MOV.U32 R94, RZ, RZ, R134 ;  /* 0x000000ffff5e7224 */ /* 0x000fe400078e0086 */
.L_x_22592:
[----:B------:R-:W-:Y:S05]  /*14210*/  BSYNC B0 ;  /* 0x0000000000007941 */ /* 0x000fea0003800000 */
.L_x_22590:
        /* <DEDUP_REMOVED lines=16> */
.L_x_22596:
[----:B------:R-:W-:Y:S05]  /*14320*/  BSYNC B1 ;  /* 0x0000000000017941 */ /* 0x000fea0003800000 */
.L_x_22595:
        /* <DEDUP_REMOVED lines=44> */
.L_x_22594:
[----:B------:R-:W-:Y:S05]  /*145f0*/  BSYNC B0 ;  /* 0x0000000000007941 */ /* 0x000fea0003800000 */
.L_x_22593:
        /* <DEDUP_REMOVED lines=9> */
.L_x_22589:
        /* <DEDUP_REMOVED lines=12> */
.L_x_22598:
[----:B------:R-:W-:Y:S02]  /*14750*/  IMAD.MOV.U32 R94, RZ, RZ, R134 ;  /* 0x000000ffff5e7224 */ /* 0x000fe400078e0086 */
.L_x_22599:
[----:B------:R-:W-:Y:S05]  /*14760*/  BSYNC B0 ;  /* 0x0000000000007941 */ /* 0x000fea0003800000 */
.L_x_22597:
        /* <DEDUP_REMOVED lines=16> */
.L_x_22603:
[----:B------:R-:W-:Y:S05]  /*14870*/  BSYNC B1 ;  /* 0x0000000000017941 */ /* 0x000fea0003800000 */
.L_x_22602:
        /* <DEDUP_REMOVED lines=44> */
.L_x_22601:
[----:B------:R-:W-:Y:S05]  /*14b40*/  BSYNC B0 ;  /* 0x0000000000007941 */ /* 0x000fea0003800000 */
.L_x_22600:
        /* <DEDUP_REMOVED lines=12> */
.L_x_22604:
        /* <DEDUP_REMOVED lines=12> */
.L_x_22607:
[----:B------:R-:W-:Y:S02]  /*14cd0*/  IMAD.MOV.U32 R29, RZ, RZ, R134 ;  /* 0x000000ffff1d7224 */ /* 0x000fe400078e0086 */
.L_x_22608:
[----:B------:R-:W-:Y:S05]  /*14ce0*/  BSYNC B0 ;  /* 0x0000000000007941 */ /* 0x000fea0003800000 */
.L_x_22606:
        /* <DEDUP_REMOVED lines=16> */
.L_x_22612:
[----:B------:R-:W-:Y:S05]  /*14df0*/  BSYNC B1 ;  /* 0x0000000000017941 */ /* 0x000fea0003800000 */
.L_x_22611:
        /* <DEDUP_REMOVED lines=44> */
.L_x_22610:
[----:B------:R-:W-:Y:S05]  /*150c0*/  BSYNC B0 ;  /* 0x0000000000007941 */ /* 0x000fea0003800000 */
.L_x_22609:
        /* <DEDUP_REMOVED lines=9> */
.L_x_22605:
        /* <DEDUP_REMOVED lines=12> */
.L_x_22614:
[----:B------:R-:W-:Y:S02]  /*15220*/  IMAD.MOV.U32 R119, RZ, RZ, R134 ;  /* 0x000000ffff777224 */ /* 0x000fe400078e0086 */
.L_x_22615:
[----:B------:R-:W-:Y:S05]  /*15230*/  BSYNC B0 ;  /* 0x0000000000007941 */ /* 0x000fea0003800000 */
.L_x_22613:
        /* <DEDUP_REMOVED lines=16> */
.L_x_22619:
[----:B------:R-:W-:Y:S05]  /*15340*/  BSYNC B1 ;  /* 0x0000000000017941 */ /* 0x000fea0003800000 */
.L_x_22618:
        /* <DEDUP_REMOVED lines=44> */
.L_x_22617:
[----:B------:R-:W-:Y:S05]  /*15610*/  BSYNC B0 ;  /* 0x0000000000007941 */ /* 0x000fea0003800000 */
.L_x_22616:
        /* <DEDUP_REMOVED lines=12> */
.L_x_22620:
        /* <DEDUP_REMOVED lines=12> */
.L_x_22623:
[----:B------:R-:W-:Y:S02]  /*157a0*/  IMAD.MOV.U32 R26, RZ, RZ, R134 ;  /* 0x000000ffff1a7224 */ /* 0x000fe400078e0086 */
.L_x_22624:
[----:B------:R-:W-:Y:S05]  /*157b0*/  BSYNC B0 ;  /* 0x0000000000007941 */ /* 0x000fea0003800000 */
.L_x_22622:
        /* <DEDUP_REMOVED lines=16> */
.L_x_22628:
[----:B------:R-:W-:Y:S05]  /*158c0*/  BSYNC B1 ;  /* 0x0000000000017941 */ /* 0x000fea0003800000 */
.L_x_22627:
        /* <DEDUP_REMOVED lines=44> */
.L_x_22626:
[----:B------:R-:W-:Y:S05]  /*15b90*/  BSYNC B0 ;  /* 0x0000000000007941 */ /* 0x000fea0003800000 */
.L_x_22625:
        /* <DEDUP_REMOVED lines=9> */
.L_x_22621:
        /* <DEDUP_REMOVED lines=12> */
.L_x_22630:
[----:B------:R-:W-:Y:S02]  /*15cf0*/  IMAD.MOV.U32 R26, RZ, RZ, R134 ;  /* 0x000000ffff1a7224 */ /* 0x000fe400078e0086 */
.L_x_22631:
[----:B------:R-:W-:Y:S05]  /*15d00*/  BSYNC B0 ;  /* 0x0000000000007941 */ /* 0x000fea0003800000 */
.L_x_22629:
        /* <DEDUP_REMOVED lines=16> */
.L_x_22635:
[----:B------:R-:W-:Y:S05]  /*15e10*/  BSYNC B1 ;  /* 0x0000000000017941 */ /* 0x000fea0003800000 */
.L_x_22634:
        /* <DEDUP_REMOVED lines=44> */
.L_x_22633:
[----:B------:R-:W-:Y:S05]  /*160e0*/  BSYNC B0 ;  /* 0x0000000000007941 */ /* 0x000fea0003800000 */
.L_x_22632:
        /* <DEDUP_REMOVED lines=12> */
.L_x_22636:
        /* <DEDUP_REMOVED lines=12> */
.L_x_22639:
[----:B------:R-:W-:Y:S02]  /*16270*/  MOV R26, R134 ;  /* 0x00000086001a7202 */ /* 0x000fe40000000f00 */
.L_x_22640:
[----:B------:R-:W-:Y:S05]  /*16280*/  BSYNC B0 ;  /* 0x0000000000007941 */ /* 0x000fea0003800000 */
.L_x_22638:
        /* <DEDUP_REMOVED lines=16> */
.L_x_22644:
[----:B------:R-:W-:Y:S05]  /*16390*/  BSYNC B1 ;  /* 0x0000000000017941 */ /* 0x000fea0003800000 */
.L_x_22643:
        /* <DEDUP_REMOVED lines=44> */
.L_x_22642:
[----:B------:R-:W-:Y:S05]  /*16660*/  BSYNC B0 ;  /* 0x0000000000007941 */ /* 0x000fea0003800000 */
.L_x_22641:
        /* <DEDUP_REMOVED lines=9> */
.L_x_22637:
        /* <DEDUP_REMOVED lines=12> */
.L_x_22646:
[----:B------:R-:W-:Y:S02]  /*167c0*/  MOV R26, R134 ;  /* 0x00000086001a7202 */ /* 0x000fe40000000f00 */
.L_x_22647:
[----:B------:R-:W-:Y:S05]  /*167d0*/  BSYNC B0 ;  /* 0x0000000000007941 */ /* 0x000fea0003800000 */
.L_x_22645:
        /* <DEDUP_REMOVED lines=16> */
.L_x_22651:
[----:B------:R-:W-:Y:S05]  /*168e0*/  BSYNC B1 ;  /* 0x0000000000017941 */ /* 0x000fea0003800000 */
.L_x_22650:
        /* <DEDUP_REMOVED lines=44> */
.L_x_22649:
[----:B------:R-:W-:Y:S05]  /*16bb0*/  BSYNC B0 ;  /* 0x0000000000007941 */ /* 0x000fea0003800000 */
.L_x_22648:
        /* <DEDUP_REMOVED lines=13> */
.L_x_22652:
        /* <DEDUP_REMOVED lines=12> */
.L_x_22655:
[----:B------:R-:W-:Y:S02]  /*16d50*/  IMAD.MOV.U32 R119, RZ, RZ, R134 ;  /* 0x000000ffff777224 */ /* 0x000fe400078e0086 */
.L_x_22656:
[----:B------:R-:W-:Y:S05]  /*16d60*/  BSYNC B0 ;  /* 0x0000000000007941 */ /* 0x000fea0003800000 */
.L_x_22654:
        /* <DEDUP_REMOVED lines=18> */
.L_x_22660:
[----:B------:R-:W-:Y:S05]  /*16e90*/  BSYNC B1 ;  /* 0x0000000000017941 */ /* 0x000fea0003800000 */
.L_x_22659:
        /* <DEDUP_REMOVED lines=44> */
.L_x_22658:
[----:B------:R-:W-:Y:S05]  /*17160*/  BSYNC B0 ;  /* 0x0000000000007941 */ /* 0x000fea0003800000 */
.L_x_22657:
        /* <DEDUP_REMOVED lines=9> */
.L_x_22653:
        /* <DEDUP_REMOVED lines=49> */
.L_x_22661:
        /* <DEDUP_REMOVED lines=16> */
.L_x_22663:
[----:B0-----:R-:W-:Y:S02]  /*17610*/  IMAD.MOV.U32 R138, RZ, RZ, R134 ;  /* 0x000000ffff8a7224 */ /* 0x001fe400078e0086 */
.L_x_22664:
[----:B------:R-:W-:Y:S05]  /*17620*/  BSYNC B0 ;  /* 0x0000000000007941 */ /* 0x000fea0003800000 */
.L_x_22662:
        /* <DEDUP_REMOVED lines=16> */
.L_x_22668:
[----:B------:R-:W-:Y:S05]  /*17730*/  BSYNC B1 ;  /* 0x0000000000017941 */ /* 0x000fea0003800000 */
.L_x_22667:
        /* <DEDUP_REMOVED lines=44> */
.L_x_22666:
[----:B------:R-:W-:Y:S05]  /*17a00*/  BSYNC B0 ;  /* 0x0000000000007941 */ /* 0x000fea0003800000 */
.L_x_22665:
        /* <DEDUP_REMOVED lines=15> */
.L_x_22669:
        /* <DEDUP_REMOVED lines=12> */
.L_x_22672:
[----:B------:R-:W-:Y:S02]  /*17bc0*/  MOV R25, R134 ;  /* 0x0000008600197202 */ /* 0x000fe40000000f00 */
.L_x_22673:
[----:B------:R-:W-:Y:S05]  /*17bd0*/  BSYNC B0 ;  /* 0x0000000000007941 */ /* 0x000fea0003800000 */
.L_x_22671:
        /* <DEDUP_REMOVED lines=16> */
.L_x_22677:
[----:B------:R-:W-:Y:S05]  /*17ce0*/  BSYNC B1 ;  /* 0x0000000000017941 */ /* 0x000fea0003800000 */
.L_x_22676:
        /* <DEDUP_REMOVED lines=44> */
.L_x_22675:
[----:B------:R-:W-:Y:S05]  /*17fb0*/  BSYNC B0 ;  /* 0x0000000000007941 */ /* 0x000fea0003800000 */
.L_x_22674:
        /* <DEDUP_REMOVED lines=9> */
.L_x_22670:
        /* <DEDUP_REMOVED lines=12> */
.L_x_22679:
[----:B------:R-:W-:Y:S02]  /*18110*/  MOV R138, R134 ;  /* 0x00000086008a7202 */ /* 0x000fe40000000f00 */
.L_x_22680:
[----:B------:R-:W-:Y:S05]  /*18120*/  BSYNC B0 ;  /* 0x0000000000007941 */ /* 0x000fea0003800000 */
.L_x_22678:
        /* <DEDUP_REMOVED lines=16> */
.L_x_22684:
[----:B------:R-:W-:Y:S05]  /*18230*/  BSYNC B1 ;  /* 0x0000000000017941 */ /* 0x000fea0003800000 */
.L_x_22683:
        /* <DEDUP_REMOVED lines=44> */
.L_x_22682:
[----:B------:R-:W-:Y:S05]  /*18500*/  BSYNC B0 ;  /* 0x0000000000007941 */ /* 0x000fea0003800000 */
.L_x_22681:
        /* <DEDUP_REMOVED lines=14> */
.L_x_22685:
        /* <DEDUP_REMOVED lines=12> */
.L_x_22688:
[----:B------:R-:W-:Y:S02]  /*186b0*/  IMAD.MOV.U32 R92, RZ, RZ, R134 ;  /* 0x000000ffff5c7224 */ /* 0x000fe400078e0086 */
.L_x_22689:
[----:B------:R-:W-:Y:S05]  /*186c0*/  BSYNC B0 ;  /* 0x0000000000007941 */ /* 0x000fea0003800000 */
.L_x_22687:
        /* <DEDUP_REMOVED lines=16> */
.L_x_22693:
[----:B------:R-:W-:Y:S05]  /*187d0*/  BSYNC B1 ;  /* 0x0000000000017941 */ /* 0x000fea0003800000 */
.L_x_22692:
        /* <DEDUP_REMOVED lines=44> */
.L_x_22691:
[----:B------:R-:W-:Y:S05]  /*18aa0*/  BSYNC B0 ;  /* 0x0000000000007941 */ /* 0x000fea0003800000 */
.L_x_22690:
        /* <DEDUP_REMOVED lines=9> */
.L_x_22686:
        /* <DEDUP_REMOVED lines=12> */
.L_x_22695:
[----:B------:R-:W-:Y:S02]  /*18c00*/  IMAD.MOV.U32 R92, RZ, RZ, R134 ;  /* 0x000000ffff5c7224 */ /* 0x000fe400078e0086 */
.L_x_22696:
[----:B------:R-:W-:Y:S05]  /*18c10*/  BSYNC B0 ;  /* 0x0000000000007941 */ /* 0x000fea0003800000 */
.L_x_22694:
        /* <DEDUP_REMOVED lines=16> */
.L_x_22700:
[----:B------:R-:W-:Y:S05]  /*18d20*/  BSYNC B1 ;  /* 0x0000000000017941 */ /* 0x000fea0003800000 */
.L_x_22699:
        /* <DEDUP_REMOVED lines=44> */
.L_x_22698:
[----:B------:R-:W-:Y:S05]  /*18ff0*/  BSYNC B0 ;  /* 0x0000000000007941 */ /* 0x000fea0003800000 */
.L_x_22697:
        /* <DEDUP_REMOVED lines=14> */
.L_x_22701:
        /* <DEDUP_REMOVED lines=12> */
.L_x_22704:
[----:B------:R-:W-:Y:S02]  /*191a0*/  IMAD.MOV.U32 R27, RZ, RZ, R134 ;  /* 0x000000ffff1b7224 */ /* 0x000fe400078e0086 */
.L_x_22705:
[----:B------:R-:W-:Y:S05]  /*191b0*/  BSYNC B0 ;  /* 0x0000000000007941 */ /* 0x000fea0003800000 */
.L_x_22703:
        /* <DEDUP_REMOVED lines=16> */
.L_x_22709:
[----:B------:R-:W-:Y:S05]  /*192c0*/  BSYNC B1 ;  /* 0x0000000000017941 */ /* 0x000fea0003800000 */
.L_x_22708:
        /* <DEDUP_REMOVED lines=44> */
.L_x_22707:
[----:B------:R-:W-:Y:S05]  /*19590*/  BSYNC B0 ;  /* 0x0000000000007941 */ /* 0x000fea0003800000 */
.L_x_22706:
        /* <DEDUP_REMOVED lines=9> */
.L_x_22702:
        /* <DEDUP_REMOVED lines=12> */
.L_x_22711:
[----:B------:R-:W-:Y:S02]  /*196f0*/  IMAD.MOV.U32 R92, RZ, RZ, R134 ;  /* 0x000000ffff5c7224 */ /* 0x000fe400078e0086 */
.L_x_22712:
[----:B------:R-:W-:Y:S05]  /*19700*/  BSYNC B0 ;  /* 0x0000000000007941 */ /* 0x000fea0003800000 */
.L_x_22710:
        /* <DEDUP_REMOVED lines=16> */
.L_x_22716:
[----:B------:R-:W-:Y:S05]  /*19810*/  BSYNC B1 ;  /* 0x0000000000017941 */ /* 0x000fea0003800000 */
.L_x_22715:
        /* <DEDUP_REMOVED lines=44> */
.L_x_22714:
[----:B------:R-:W-:Y:S05]  /*19ae0*/  BSYNC B0 ;  /* 0x0000000000007941 */ /* 0x000fea0003800000 */
.L_x_22713:
        /* <DEDUP_REMOVED lines=12> */
.L_x_22717:
        /* <DEDUP_REMOVED lines=12> */
.L_x_22720:
[----:B------:R-:W-:Y:S02]  /*19c70*/  IMAD.MOV.U32 R138, RZ, RZ, R134 ;  /* 0x000000ffff8a7224 */ /* 0x000fe400078e0086 */
.L_x_22721:
[----:B------:R-:W-:Y:S05]  /*19c80*/  BSYNC B0 ;  /* 0x0000000000007941 */ /* 0x000fea0003800000 */
.L_x_22719:
        /* <DEDUP_REMOVED lines=16> */
.L_x_22725:
[----:B------:R-:W-:Y:S05]  /*19d90*/  BSYNC B1 ;  /* 0x0000000000017941 */ /* 0x000fea0003800000 */
.L_x_22724:
        /* <DEDUP_REMOVED lines=44> */
.L_x_22723:
[----:B------:R-:W-:Y:S05]  /*1a060*/  BSYNC B0 ;  /* 0x0000000000007941 */ /* 0x000fea0003800000 */
.L_x_22722:
        /* <DEDUP_REMOVED lines=9> */
.L_x_22718:
        /* <DEDUP_REMOVED lines=12> */
.L_x_22727:
[----:B------:R-:W-:Y:S02]  /*1a1c0*/  IMAD.MOV.U32 R138, RZ, RZ, R134 ;  /* 0x000000ffff8a7224 */ /* 0x000fe400078e0086 */
.L_x_22728:
[----:B------:R-:W-:Y:S05]  /*1a1d0*/  BSYNC B0 ;  /* 0x0000000000007941 */ /* 0x000fea0003800000 */
.L_x_22726:
        /* <DEDUP_REMOVED lines=16> */
.L_x_22732:
[----:B------:R-:W-:Y:S05]  /*1a2e0*/  BSYNC B1 ;  /* 0x0000000000017941 */ /* 0x000fea0003800000 */
.L_x_22731:
        /* <DEDUP_REMOVED lines=44> */
.L_x_22730:
[----:B------:R-:W-:Y:S05]  /*1a5b0*/  BSYNC B0 ;  /* 0x0000000000007941 */ /* 0x000fea0003800000 */
.L_x_22729:
        /* <DEDUP_REMOVED lines=12> */
.L_x_22733:
        /* <DEDUP_REMOVED lines=12> */
.L_x_22736:
[----:B------:R-:W-:Y:S02]  /*1a740*/  IMAD.MOV.U32 R93, RZ, RZ, R134 ;  /* 0x000000ffff5d7224 */ /* 0x000fe400078e0086 */
.L_x_22737:
[----:B------:R-:W-:Y:S05]  /*1a750*/  BSYNC B0 ;  /* 0x0000000000007941 */ /* 0x000fea0003800000 */
.L_x_22735:
        /* <DEDUP_REMOVED lines=16> */
.L_x_22741:
[----:B------:R-:W-:Y:S05]  /*1a860*/  BSYNC B1 ;  /* 0x0000000000017941 */ /* 0x000fea0003800000 */
.L_x_22740:
        /* <DEDUP_REMOVED lines=44> */
.L_x_22739:
[----:B------:R-:W-:Y:S05]  /*1ab30*/  BSYNC B0 ;  /* 0x0000000000007941 */ /* 0x000fea0003800000 */
.L_x_22738:
        /* <DEDUP_REMOVED lines=9> */
.L_x_22734:
        /* <DEDUP_REMOVED lines=12> */
.L_x_22743:
[----:B------:R-:W-:Y:S02]  /*1ac90*/  IMAD.MOV.U32 R138, RZ, RZ, R134 ;  /* 0x000000ffff8a7224 */ /* 0x000fe400078e0086 */
.L_x_22744:
[----:B------:R-:W-:Y:S05]  /*1aca0*/  BSYNC B0 ;  /* 0x0000000000007941 */ /* 0x000fea0003800000 */
.L_x_22742:
        /* <DEDUP_REMOVED lines=16> */
.L_x_22748:
[----:B------:R-:W-:Y:S05]  /*1adb0*/  BSYNC B1 ;  /* 0x0000000000017941 */ /* 0x000fea0003800000 */
.L_x_22747:
        /* <DEDUP_REMOVED lines=44> */
.L_x_22746:
[----:B------:R-:W-:Y:S05]  /*1b080*/  BSYNC B0 ;  /* 0x0000000000007941 */ /* 0x000fea0003800000 */
.L_x_22745:
        /* <DEDUP_REMOVED lines=12> */
.L_x_22749:
        /* <DEDUP_REMOVED lines=12> */
.L_x_22752:
[----:B------:R-:W-:Y:S02]  /*1b210*/  MOV R94, R134 ;  /* 0x00000086005e7202 */ /* 0x000fe40000000f00 */
.L_x_22753:
[----:B------:R-:W-:Y:S05]  /*1b220*/  BSYNC B0 ;  /* 0x0000000000007941 */ /* 0x000fea0003800000 */
.L_x_22751:
        /* <DEDUP_REMOVED lines=16> */
.L_x_22757:
[----:B------:R-:W-:Y:S05]  /*1b330*/  BSYNC B1 ;  /* 0x0000000000017941 */ /* 0x000fea0003800000 */
.L_x_22756:
        /* <DEDUP_REMOVED lines=44> */
.L_x_22755:
[----:B------:R-:W-:Y:S05]  /*1b600*/  BSYNC B0 ;  /* 0x0000000000007941 */ /* 0x000fea0003800000 */
.L_x_22754:
        /* <DEDUP_REMOVED lines=9> */
.L_x_22750:
        /* <DEDUP_REMOVED lines=12> */
.L_x_22759:
[----:B------:R-:W-:Y:S02]  /*1b760*/  MOV R138, R134 ;  /* 0x00000086008a7202 */ /* 0x000fe40000000f00 */
.L_x_22760:
[----:B------:R-:W-:Y:S05]  /*1b770*/  BSYNC B0 ;  /* 0x0000000000007941 */ /* 0x000fea0003800000 */
.L_x_22758:
        /* <DEDUP_REMOVED lines=16> */
.L_x_22764:
[----:B------:R-:W-:Y:S05]  /*1b880*/  BSYNC B1 ;  /* 0x0000000000017941 */ /* 0x000fea0003800000 */
.L_x_22763:
        /* <DEDUP_REMOVED lines=44> */
.L_x_22762:
[----:B------:R-:W-:Y:S05]  /*1bb50*/  BSYNC B0 ;  /* 0x0000000000007941 */ /* 0x000fea0003800000 */
.L_x_22761:
        /* <DEDUP_REMOVED lines=12> */
.L_x_22765:
        /* <DEDUP_REMOVED lines=12> */
.L_x_22768:
[----:B------:R-:W-:Y:S02]  /*1bce0*/  IMAD.MOV.U32 R138, RZ, RZ, R134 ;  /* 0x000000ffff8a7224 */ /* 0x000fe400078e0086 */
.L_x_22769:
[----:B------:R-:W-:Y:S05]  /*1bcf0*/  BSYNC B0 ;  /* 0x0000000000007941 */ /* 0x000fea0003800000 */
.L_x_22767:
        /* <DEDUP_REMOVED lines=16> */
.L_x_22773:
[----:B------:R-:W-:Y:S05]  /*1be00*/  BSYNC B1 ;  /* 0x0000000000017941 */ /* 0x000fea0003800000 */
.L_x_22772:
        /* <DEDUP_REMOVED lines=44> */
.L_x_22771:
[----:B------:R-:W-:Y:S05]  /*1c0d0*/  BSYNC B0 ;  /* 0x0000000000007941 */ /* 0x000fea0003800000 */
.L_x_22770:
        /* <DEDUP_REMOVED lines=9> */
.L_x_22766:
        /* <DEDUP_REMOVED lines=12> */
.L_x_22775:
[----:B------:R-:W-:Y:S02]  /*1c230*/  IMAD.MOV.U32 R138, RZ, RZ, R134 ;  /* 0x000000ffff8a7224 */ /* 0x000fe400078e0086 */
.L_x_22776:
[----:B------:R-:W-:Y:S05]  /*1c240*/  BSYNC B0 ;  /* 0x0000000000007941 */ /* 0x000fea0003800000 */
.L_x_22774:
        /* <DEDUP_REMOVED lines=16> */
.L_x_22780:
[----:B------:R-:W-:Y:S05]  /*1c350*/  BSYNC B1 ;  /* 0x0000000000017941 */ /* 0x000fea0003800000 */
.L_x_22779:
        /* <DEDUP_REMOVED lines=44> */
.L_x_22778:
[----:B------:R-:W-:Y:S05]  /*1c620*/  BSYNC B0 ;  /* 0x0000000000007941 */ /* 0x000fea0003800000 */
.L_x_22777:
        /* <DEDUP_REMOVED lines=13> */
.L_x_22781:
        /* <DEDUP_REMOVED lines=12> */
.L_x_22784:
[----:B------:R-:W-:Y:S02]  /*1c7c0*/  IMAD.MOV.U32 R145, RZ, RZ, R134 ;  /* 0x000000ffff917224 */ /* 0x000fe400078e0086 */
.L_x_22785:
[----:B------:R-:W-:Y:S05]  /*1c7d0*/  BSYNC B0 ;  /* 0x0000000000007941 */ /* 0x000fea0003800000 */
.L_x_22783:
        /* <DEDUP_REMOVED lines=18> */
.L_x_22789:
[----:B------:R-:W-:Y:S05]  /*1c900*/  BSYNC B1 ;  /* 0x0000000000017941 */ /* 0x000fea0003800000 */
.L_x_22788:
        /* <DEDUP_REMOVED lines=44> */
.L_x_22787:
[----:B------:R-:W-:Y:S05]  /*1cbd0*/  BSYNC B0 ;  /* 0x0000000000007941 */ /* 0x000fea0003800000 */
.L_x_22786:
        /* <DEDUP_REMOVED lines=9> */
.L_x_22782:
        /* <DEDUP_REMOVED lines=88> */
.L_x_22790:
[----:B0-----:R-:W-:Y:S01]  /*1d1f0*/  @!P1 IADD3 R146, R146, 0x4, RZ ;  /* 0x0000000492929810 */ /* 0x001fe20007ffe0ff */
[----:B------:R-:W-:Y:S01]  /*1d200*/  FADD.FTZ R142, R148, R95 ;  /* 0x0000005f948e7221 */ /* 0x000fe20000010000 */
[----:B------:R-:W-:Y:S05]  /*1d210*/  BRA.DIV ~URZ, `(.L_x_22791) ;  /* 0x000017027f007947 */ /* 0x000fea000b800000 */
[----:B------:R0:W1:Y:S02]  /*1d220*/  SHFL.BFLY PT, R118, R142, 0x1, 0x1f ;  /* 0x0c201f008e767f89 */ /* 0x00006400000e0000 */
.L_x_22795:
        /* <DEDUP_REMOVED lines=100> */
.L_x_22796:
[----:B------:R-:W-:Y:S01]  /*1d870*/  SHF.R.U32.HI R141, RZ, 0x5, R0 ;  /* 0x00000005ff8d7819 */ /* 0x000fe20000011600 */
[----:B-1----:R-:W-:Y:S01]  /*1d880*/  FADD.FTZ R119, R143, R142 ;  /* 0x0000008e8f777221 */ /* 0x002fe20000010000 */
[----:B------:R-:W-:Y:S01]  /*1d890*/  WARPSYNC 0xffffffff ;  /* 0xffffffff00007948 */ /* 0x000fe20003800000 */
[----:B------:R-:W-:Y:S01]  /*1d8a0*/  LOP3.LUT R121, R0, 0x1f, RZ, 0xc0, !PT ;  /* 0x0000001f00797812 */ /* 0x000fe200078ec0ff */
[----:B------:R-:W-:Y:S01]  /*1d8b0*/  IMAD.MOV.U32 R143, RZ, RZ, RZ ;  /* 0x000000ffff8f7224 */ /* 0x000fe200078e00ff */
[----:B------:R-:W-:Y:S01]  /*1d8c0*/  LOP3.LUT R141, R141, 0x3, RZ, 0xc0, !PT ;  /* 0x000000038d8d7812 */ /* 0x000fe200078ec0ff */
[----:B------:R-:W-:Y:S01]  /*1d8d0*/  HADD2.F32 R152, -RZ, R91.H1_H1 ;  /* 0x3000005bff987230 */ /* 0x000fe20000004100 */
[----:B------:R-:W-:-:S03]  /*1d8e0*/  ISETP.GT.U32.AND P1, PT, R121, 0x3, PT ;  /* 0x000000037900780c */ /* 0x000fc60003f24070 */
[----:B0-----:R-:W-:-:S05]  /*1d8f0*/  @!P0 IMAD.IADD R142, R146, 0x1, R141 ;  /* 0x00000001928e8824 */ /* 0x001fca00078e028d */
[----:B------:R-:W-:Y:S04]  /*1d900*/  @!P0 STS.64 [R142.X8], R118 ;  /* 0x000000768e008388 */ /* 0x000fe80000008a00 */
[----:B------:R-:W-:Y:S01]  /*1d910*/  BAR.SYNC.DEFER_BLOCKING 0x0 ;  /* 0x0000000000007b1d */ /* 0x000fe20000010000 */
[----:B------:R-:W-:Y:S01]  /*1d920*/  @!P1 IMAD.IADD R146, R146, 0x1, R121 ;  /* 0x0000000192929824 */ /* 0x000fe200078e0279 */
[----:B------:R-:W-:Y:S01]  /*1d930*/  @!P1 MOV R143, 0x500 ;  /* 0x00000500008f9802 */ /* 0x000fe20000000f00 */
[----:B------:R-:W-:Y:S01]  /*1d940*/  CS2R R120, SRZ ;  /* 0x0000000000787805 */ /* 0x000fe2000001ff00 */
[----:B------:R-:W-:Y:S02]  /*1d950*/  LOP3.LUT P0, RZ, R141, 0x1f, R0, 0xf8, !PT ;  /* 0x0000001f8dff7812 */ /* 0x000fe4000780f800 */
[----:B------:R-:W-:Y:S01]  /*1d960*/  I2F R149, R143 ;  /* 0x0000008f00957306 */ /* 0x000fe20000201400 */
[----:B------:R-:W0:Y:S10]  /*1d970*/  SHFL.DOWN PT, R144, R143, 0x2, 0x1f ;  /* 0x08401f008f907f89 */ /* 0x000e3400000e0000 */
[----:B------:R-:W-:Y:S01]  /*1d980*/  @!P0 MOV R150, 0x4 ;  /* 0x0000000400968802 */ /* 0x000fe20000000f00 */
        /* <DEDUP_REMOVED lines=25> */
[----:B------:R-:W-:Y:S01]  /*1db20*/  FFMA.FTZ R120, R140, R143, R119 ;  /* 0x0000008f8c787223 */ /* 0x000fe20000010077 */
[----:B------:R-:W-:Y:S01]  /*1db30*/  HADD2.F32 R143, -RZ, R77.H1_H1 ;  /* 0x3000004dff8f7230 */ /* 0x000fe20000004100 */
        /* <DEDUP_REMOVED lines=10> */
[----:B------:R-:W-:Y:S01]  /*1dbe0*/  HADD2.F32 R145, -RZ, R76.H1_H1 ;  /* 0x3000004cff917230 */ /* 0x000fe20000004100 */
[----:B-1----:R-:W-:Y:S01]  /*1dbf0*/  FSEL R120, R121, RZ, !P1 ;  /* 0x000000ff79787208 */ /* 0x002fe20004800000 */
[----:B------:R0:W-:Y:S04]  /*1dc00*/  @!P0 STG.E [R118.64], R121 ;  /* 0x0000007976008986 */ /* 0x0001e8000c101906 */
[----:B------:R-:W1:Y:S01]  /*1dc10*/  SHFL.IDX PT, R141, R141, RZ, 0x1f ;  /* 0x00001fff8d8d7589 */ /* 0x000e6200000e0000 */
[C---:B------:R-:W-:Y:S02]  /*1dc20*/  FADD.FTZ R144, -R120.reuse, R24 ;  /* 0x0000001878907221 */ /* 0x040fe40000010100 */
[----:B------:R-:W-:-:S02]  /*1dc30*/  FADD.FTZ R146, -R120, R25 ;  /* 0x0000001978927221 */ /* 0x000fc40000010100 */
[C---:B------:R-:W-:Y:S01]  /*1dc40*/  @!P0 IMAD.WIDE R24, R107.reuse, R150, c[0x0][0x1a8] ;  /* 0x00006a006b188625 */ /* 0x040fe200078e0296 */
[----:B------:R-:W-:-:S03]  /*1dc50*/  IADD3 R107, R107, c[0x0][0x160], RZ ;  /* 0x000058006b6b7a10 */ /* 0x000fc60007ffe0ff */
[----:B0-----:R-:W-:Y:S02]  /*1dc60*/  FMUL.FTZ R121, R121, R121 ;  /* 0x0000007979797220 */ /* 0x001fe40000410000 */
[----:B------:R-:W-:Y:S02]  /*1dc70*/  IMAD.MOV.U32 R118, RZ, RZ, c[0x0][0x1e0] ;  /* 0x00007800ff767624 */ /* 0x000fe400078e00ff */
[C---:B------:R-:W-:Y:S01]  /*1dc80*/  FADD.FTZ R48, -R120.reuse, R48 ;  /* 0x0000003078307221 */ /* 0x040fe20000010100 */
[----:B------:R-:W-:Y:S01]  /*1dc90*/  FSEL R121, R121, RZ, P1 ;  /* 0x000000ff79797208 */ /* 0x000fe20000800000 */
[----:B------:R-:W-:Y:S01]  /*1dca0*/  FADD.FTZ R51, -R120, R51 ;  /* 0x0000003378337221 */ /* 0x000fe20000010100 */
[----:B------:R-:W-:Y:S01]  /*1dcb0*/  LOP3.LUT P1, RZ, R128, 0xff, RZ, 0xc0, !PT ;  /* 0x000000ff80ff7812 */ /* 0x000fe2000782c0ff */
[C---:B------:R-:W-:Y:S02]  /*1dcc0*/  FADD.FTZ R44, -R120.reuse, R44 ;  /* 0x0000002c782c7221 */ /* 0x040fe40000010100 */
[C---:B------:R-:W-:Y:S01]  /*1dcd0*/  FADD.FTZ R45, -R120.reuse, R45 ;  /* 0x0000002d782d7221 */ /* 0x040fe20000010100 */
[----:B------:R-:W-:Y:S01]  /*1dce0*/  SEL R128, RZ, 0x1, P1 ;  /* 0x00000001ff807807 */ /* 0x000fe20000800000 */
[----:B------:R-:W-:-:S02]  /*1dcf0*/  FADD.FTZ R46, -R120, R46 ;  /* 0x0000002e782e7221 */ /* 0x000fc40000010100 */
[C---:B------:R-:W-:Y:S02]  /*1dd00*/  FADD.FTZ R47, -R120.reuse, R47 ;  /* 0x0000002f782f7221 */ /* 0x040fe40000010100 */
[----:B-1----:R-:W-:Y:S01]  /*1dd10*/  FFMA.FTZ R118, R141, R118, c[0x0][0x228] ;  /* 0x00008a008d767623 */ /* 0x002fe20000010076 */
[----:B------:R-:W-:Y:S01]  /*1dd20*/  HADD2.F32 R141, -RZ, R83.H1_H1 ;  /* 0x30000053ff8d7230 */ /* 0x000fe20000004100 */
[----:B------:R-:W-:Y:S02]  /*1dd30*/  FADD.FTZ R40, -R120, R40 ;  /* 0x0000002878287221 */ /* 0x000fe40000010100 */
        /* <DEDUP_REMOVED lines=12> */
[----:B0-----:R0:W-:Y:S01]  /*1de00*/  @!P0 STG.E [R24.64], R119 ;  /* 0x0000007718008986 */ /* 0x0011e2000c101906 */
[C---:B------:R-:W-:Y:S02]  /*1de10*/  FADD.FTZ R38, -R120.reuse, R38 ;  /* 0x0000002678267221 */ /* 0x040fe40000010100 */
[----:B------:R-:W-:Y:S02]  /*1de20*/  FMUL.FTZ R31, R119, R58 ;  /* 0x0000003a771f7220 */ /* 0x000fe40000410000 */
[C---:B------:R-:W-:Y:S02]  /*1de30*/  FADD.FTZ R55, -R120.reuse, R55 ;  /* 0x0000003778377221 */ /* 0x040fe40000010100 */
[----:B------:R-:W-:-:S02]  /*1de40*/  FADD.FTZ R39, -R120, R39 ;  /* 0x0000002778277221 */ /* 0x000fc40000010100 */
[C---:B------:R-:W-:Y:S02]  /*1de50*/  FMUL.FTZ R58, R119.reuse, R59 ;  /* 0x0000003b773a7220 */ /* 0x040fe40000410000 */
        /* <DEDUP_REMOVED lines=13> */
[----:B------:R-:W-:Y:S01]  /*1df30*/  HADD2.F32 R28, -RZ, R88.H0_H0 ;  /* 0x20000058ff1c7230 */ /* 0x000fe20000004100 */
[C---:B------:R-:W-:Y:S02]  /*1df40*/  FADD.FTZ R33, -R120.reuse, R33 ;  /* 0x0000002178217221 */ /* 0x040fe40000010100 */
[C---:B------:R-:W-:Y:S02]  /*1df50*/  FADD.FTZ R140, -R120.reuse, R29 ;  /* 0x0000001d788c7221 */ /* 0x040fe40000010100 */
[----:B------:R-:W-:Y:S02]  /*1df60*/  FMUL.FTZ R36, R119, R37 ;  /* 0x0000002577247220 */ /* 0x000fe40000410000 */
[----:B------:R-:W-:-:S02]  /*1df70*/  FADD.FTZ R49, -R120, R49 ;  /* 0x0000003178317221 */ /* 0x000fc40000010100 */
[C---:B------:R-:W-:Y:S02]  /*1df80*/  FADD.FTZ R34, -R120.reuse, R34 ;  /* 0x0000002278227221 */ /* 0x040fe40000010100 */
[C---:B------:R-:W-:Y:S02]  /*1df90*/  FADD.FTZ R30, -R120.reuse, R30 ;  /* 0x0000001e781e7221 */ /* 0x040fe40000010100 */
[C---:B------:R-:W-:Y:S02]  /*1dfa0*/  FMUL.FTZ R29, R119.reuse, R56 ;  /* 0x00000038771d7220 */ /* 0x040fe40000410000 */
[C---:B------:R-:W-:Y:S02]  /*1dfb0*/  FMUL.FTZ R37, R119.reuse, R38 ;  /* 0x0000002677257220 */ /* 0x040fe40000410000 */
[----:B------:R-:W-:Y:S02]  /*1dfc0*/  FADD.FTZ R50, -R120, R50 ;  /* 0x0000003278327221 */ /* 0x000fe40000010100 */
        /* <DEDUP_REMOVED lines=8> */
[C---:B------:R-:W-:Y:S01]  /*1e050*/  FADD.FTZ R148, -R120.reuse, R27 ;  /* 0x0000001b78947221 */ /* 0x040fe20000010100 */
[----:B------:R-:W-:Y:S01]  /*1e060*/  HADD2.F32 R27, -RZ, R91.H0_H0 ;  /* 0x2000005bff1b7230 */ /* 0x000fe20000004100 */
[C---:B------:R-:W-:Y:S02]  /*1e070*/  FADD.FTZ R92, -R120.reuse, R92 ;  /* 0x0000005c785c7221 */ /* 0x040fe40000010100 */
[C---:B------:R-:W-:Y:S02]  /*1e080*/  FADD.FTZ R150, -R120.reuse, R93 ;  /* 0x0000005d78967221 */ /* 0x040fe40000010100 */
[----:B------:R-:W-:Y:S02]  /*1e090*/  FADD.FTZ R94, -R120, R94 ;  /* 0x0000005e785e7221 */ /* 0x000fe40000010100 */
[----:B------:R-:W-:-:S02]  /*1e0a0*/  FMUL.FTZ R39, R119, R32 ;  /* 0x0000002077277220 */ /* 0x000fc40000410000 */
[----:B------:R-:W-:Y:S02]  /*1e0b0*/  FADD.FTZ R120, -R120, R95 ;  /* 0x0000005f78787221 */ /* 0x000fe40000010100 */
[C---:B------:R-:W-:Y:S02]  /*1e0c0*/  FMUL.FTZ R32, R119.reuse, R33 ;  /* 0x0000002177207220 */ /* 0x040fe40000410000 */
[C---:B------:R-:W-:Y:S02]  /*1e0d0*/  FMUL.FTZ R24, R119.reuse, R49 ;  /* 0x0000003177187220 */ /* 0x040fe40000410000 */
[C---:B------:R-:W-:Y:S01]  /*1e0e0*/  FMUL.FTZ R33, R119.reuse, R34 ;  /* 0x0000002277217220 */ /* 0x040fe20000410000 */
[--C-:B------:R-:W-:Y:S01]  /*1e0f0*/  HADD2.F32 R34, -RZ, R89.reuse.H1_H1 ;  /* 0x30000059ff227230 */ /* 0x100fe20000004100 */
[----:B------:R-:W-:Y:S01]  /*1e100*/  FMUL.FTZ R95, R119, R30 ;  /* 0x0000001e775f7220 */ /* 0x000fe20000410000 */
[----:B------:R-:W-:Y:S01]  /*1e110*/  HADD2.F32 R30, -RZ, R89.H0_H0 ;  /* 0x20000059ff1e7230 */ /* 0x000fe20000004100 */
[----:B------:R-:W-:Y:S01]  /*1e120*/  FFMA.FTZ R29, R29, R28, R2 ;  /* 0x0000001c1d1d7223 */ /* 0x000fe20000010002 */
[----:B------:R-:W-:Y:S01]  /*1e130*/  HADD2.F32 R28, -RZ, R88.H1_H1 ;  /* 0x30000058ff1c7230 */ /* 0x000fe20000004100 */
[----:B------:R-:W-:Y:S01]  /*1e140*/  FMUL.FTZ R49, R119, R50 ;  /* 0x0000003277317220 */ /* 0x000fe20000410000 */
[----:B------:R-:W-:Y:S01]  /*1e150*/  HADD2.F32 R50, -RZ, R90.H0_H0 ;  /* 0x2000005aff327230 */ /* 0x000fe20000004100 */
[----:B------:R-:W-:Y:S01]  /*1e160*/  FFMA.FTZ R152, R55, R152, R9 ;  /* 0x0000009837987223 */ /* 0x000fe20000010009 */
[----:B------:R-:W-:Y:S01]  /*1e170*/  HADD2.F32 R55, -RZ, R84.H1_H1 ;  /* 0x30000054ff377230 */ /* 0x000fe20000004100 */
[----:B------:R-:W-:-:S02]  /*1e180*/  FMUL.FTZ R56, R119, R57 ;  /* 0x0000003977387220 */ /* 0x000fc40000410000 */
[----:B------:R-:W-:Y:S02]  /*1e190*/  FMUL.FTZ R35, R119, R52 ;  /* 0x0000003477237220 */ /* 0x000fe40000410000 */
[----:B------:R-:W-:Y:S01]  /*1e1a0*/  FFMA.FTZ R31, R31, R30, R4 ;  /* 0x0000001e1f1f7223 */ /* 0x000fe20000010004 */
[--C-:B------:R-:W-:Y:S01]  /*1e1b0*/  HADD2.F32 R30, -RZ, R86.reuse.H0_H0 ;  /* 0x20000056ff1e7230 */ /* 0x100fe20000004100 */
[----:B------:R-:W-:Y:S01]  /*1e1c0*/  FFMA.FTZ R58, R58, R34, R5 ;  /* 0x000000223a3a7223 */ /* 0x000fe20000010005 */
[----:B------:R-:W-:Y:S01]  /*1e1d0*/  HADD2.F32 R34, -RZ, R86.H1_H1 ;  /* 0x30000056ff227230 */ /* 0x000fe20000004100 */
[----:B------:R-:W-:Y:S01]  /*1e1e0*/  FFMA.FTZ R56, R56, R28, R3 ;  /* 0x0000001c38387223 */ /* 0x000fe20000010003 */
[----:B------:R-:W-:Y:S01]  /*1e1f0*/  HADD2.F32 R28, -RZ, R84.H0_H0 ;  /* 0x20000054ff1c7230 */ /* 0x000fe20000004100 */
[----:B------:R-:W-:Y:S01]  /*1e200*/  FFMA.FTZ R35, R35, R50, R6 ;  /* 0x0000003223237223 */ /* 0x000fe20000010006 */
[----:B------:R-:W-:Y:S01]  /*1e210*/  HADD2.F32 R50, -RZ, R87.H0_H0 ;  /* 0x20000057ff327230 */ /* 0x000fe20000004100 */
        /* <DEDUP_REMOVED lines=8> */
[----:B------:R-:W-:-:S02]  /*1e2a0*/  FMUL.FTZ R54, R119, R54 ;  /* 0x0000003677367220 */ /* 0x000fc40000410000 */
[----:B------:R-:W-:Y:S01]  /*1e2b0*/  FFMA.FTZ R45, R45, R50, R16 ;  /* 0x000000322d2d7223 */ /* 0x000fe20000010010 */
[----:B------:R-:W-:Y:S01]  /*1e2c0*/  HADD2.F32 R50, -RZ, R83.H0_H0 ;  /* 0x20000053ff327230 */ /* 0x000fe20000004100 */
[----:B------:R-:W-:Y:S01]  /*1e2d0*/  FFMA.FTZ R41, R41, R24, R20 ;  /* 0x0000001829297223 */ /* 0x000fe20000010014 */
[----:B------:R-:W-:Y:S01]  /*1e2e0*/  HADD2.F32 R24, -RZ, R80.H0_H0 ;  /* 0x20000050ff187230 */ /* 0x000fe20000004100 */
[----:B------:R-:W-:Y:S01]  /*1e2f0*/  FFMA.FTZ R27, R54, R27, R8 ;  /* 0x0000001b361b7223 */ /* 0x000fe20000010008 */
[----:B------:R-:W-:Y:S01]  /*1e300*/  HADD2.F32 R54, -RZ, R90.H1_H1 ;  /* 0x3000005aff367230 */ /* 0x000fe20000004100 */
[----:B------:R-:W-:Y:S02]  /*1e310*/  FFMA.FTZ R49, R49, R30, R12 ;  /* 0x0000001e31317223 */ /* 0x000fe4000001000c */
[----:B------:R-:W-:Y:S01]  /*1e320*/  FFMA.FTZ R48, R48, R34, R13 ;  /* 0x0000002230307223 */ /* 0x000fe2000001000d */
[----:B------:R-:W-:Y:S01]  /*1e330*/  HADD2.F32 R34, -RZ, R82.H0_H0 ;  /* 0x20000052ff227230 */ /* 0x000fe20000004100 */
[----:B------:R-:W-:Y:S01]  /*1e340*/  FFMA.FTZ R42, R42, R25, R21 ;  /* 0x000000192a2a7223 */ /* 0x000fe20000010015 */
[----:B------:R-:W-:Y:S01]  /*1e350*/  HADD2.F32 R25, -RZ, R80.H1_H1 ;  /* 0x30000050ff197230 */ /* 0x000fe20000004100 */
[----:B------:R-:W-:-:S02]  /*1e360*/  FMUL.FTZ R52, R119, R53 ;  /* 0x0000003577347220 */ /* 0x000fc40000410000 */
[----:B------:R-:W-:Y:S01]  /*1e370*/  FFMA.FTZ R30, R37, R50, R96 ;  /* 0x00000032251e7223 */ /* 0x000fe20000010060 */
[----:B------:R-:W-:Y:S01]  /*1e380*/  HADD2.F32 R37, -RZ, R82.H1_H1 ;  /* 0x30000052ff257230 */ /* 0x000fe20000004100 */
[----:B------:R-:W-:Y:S01]  /*1e390*/  FFMA.FTZ R47, R47, R24, R18 ;  /* 0x000000182f2f7223 */ /* 0x000fe20000010012 */
[----:B------:R-:W-:Y:S01]  /*1e3a0*/  HADD2.F32 R24, -RZ, R78.H1_H1 ;  /* 0x3000004eff187230 */ /* 0x000fe20000004100 */
[----:B------:R-:W-:Y:S01]  /*1e3b0*/  FMUL.FTZ R140, R119, R140 ;  /* 0x0000008c778c7220 */ /* 0x000fe20000410000 */
[----:B------:R-:W-:Y:S01]  /*1e3c0*/  HADD2.F32 R50, -RZ, R77.H0_H0 ;  /* 0x2000004dff327230 */ /* 0x000fe20000004100 */
[----:B------:R-:W-:Y:S01]  /*1e3d0*/  FFMA.FTZ R52, R52, R54, R7 ;  /* 0x0000003634347223 */ /* 0x000fe20000010007 */
[----:B------:R-:W-:Y:S01]  /*1e3e0*/  HADD2.F32 R54, -RZ, R87.H1_H1 ;  /* 0x30000057ff367230 */ /* 0x000fe20000004100 */
[----:B------:R-:W-:Y:S02]  /*1e3f0*/  FFMA.FTZ R43, R43, R34, R22 ;  /* 0x000000222b2b7223 */ /* 0x000fe40000010016 */
[----:B------:R-:W-:Y:S01]  /*1e400*/  FFMA.FTZ R40, R40, R25, R19 ;  /* 0x0000001928287223 */ /* 0x000fe20000010013 */
[----:B------:R-:W-:Y:S01]  /*1e410*/  HADD2.F32 R25, -RZ, R74.H0_H0 ;  /* 0x2000004aff197230 */ /* 0x000fe20000004100 */
[----:B------:R-:W-:-:S02]  /*1e420*/  FMUL.FTZ R118, R119, R118 ;  /* 0x0000007677767220 */ /* 0x000fc40000410000 */
[----:B------:R-:W-:Y:S01]  /*1e430*/  FFMA.FTZ R34, R36, R37, R23 ;  /* 0x0000002524227223 */ /* 0x000fe20000010017 */
[----:B------:R-:W-:Y:S01]  /*1e440*/  HADD2.F32 R36, -RZ, R78.H0_H0 ;  /* 0x2000004eff247230 */ /* 0x000fe20000004100 */
[----:B------:R-:W-:Y:S01]  /*1e450*/  FFMA.FTZ R140, R140, R24, R103 ;  /* 0x000000188c8c7223 */ /* 0x000fe20000010067 */
[----:B------:R-:W-:Y:S01]  /*1e460*/  HADD2.F32 R24, -RZ, R73.H0_H0 ;  /* 0x20000049ff187230 */ /* 0x000fe20000004100 */
[C---:B------:R-:W-:Y:S01]  /*1e470*/  FMUL.FTZ R92, R119.reuse, R92 ;  /* 0x0000005c775c7220 */ /* 0x040fe20000410000 */
[----:B------:R-:W-:Y:S01]  /*1e480*/  HADD2.F32 R37, -RZ, R79.H0_H0 ;  /* 0x2000004fff257230 */ /* 0x000fe20000004100 */
[----:B------:R-:W-:Y:S02]  /*1e490*/  FMUL.FTZ R26, R119, R26 ;  /* 0x0000001a771a7220 */ /* 0x000fe40000410000 */
[----:B------:R-:W-:Y:S01]  /*1e4a0*/  FFMA.FTZ R145, R32, R145, R99 ;  /* 0x0000009120917223 */ /* 0x000fe20000010063 */
[----:B------:R-:W-:Y:S01]  /*1e4b0*/  HADD2.F32 R32, -RZ, R74.H1_H1 ;  /* 0x3000004aff207230 */ /* 0x000fe20000004100 */
[----:B------:R-:W-:Y:S01]  /*1e4c0*/  FFMA.FTZ R46, R46, R54, R17 ;  /* 0x000000362e2e7223 */ /* 0x000fe20000010011 */
[----:B------:R-:W-:Y:S01]  /*1e4d0*/  HADD2.F32 R54, -RZ, R76.H0_H0 ;  /* 0x2000004cff367230 */ /* 0x000fe20000004100 */
[----:B------:R-:W-:-:S02]  /*1e4e0*/  FFMA.FTZ R143, R118, R143, R101 ;  /* 0x0000008f768f7223 */ /* 0x000fc40000010065 */
[----:B------:R-:W-:Y:S02]  /*1e4f0*/  FMUL.FTZ R121, R119, R150 ;  /* 0x0000009677797220 */ /* 0x000fe40000410000 */
[----:B------:R-:W-:Y:S01]  /*1e500*/  FFMA.FTZ R118, R92, R25, R111 ;  /* 0x000000195c767223 */ /* 0x000fe2000001006f */
[--C-:B------:R-:W-:Y:S01]  /*1e510*/  HADD2.F32 R25, -RZ, R72.reuse.H1_H1 ;  /* 0x30000048ff197230 */ /* 0x100fe20000004100 */
[----:B------:R-:W-:Y:S01]  /*1e520*/  FFMA.FTZ R59, R59, R36, R102 ;  /* 0x000000243b3b7223 */ /* 0x000fe20000010066 */
[----:B------:R-:W-:Y:S01]  /*1e530*/  HADD2.F32 R36, -RZ, R75.H1_H1 ;  /* 0x3000004bff247230 */ /* 0x000fe20000004100 */
[----:B------:R-:W-:Y:S01]  /*1e540*/  FFMA.FTZ R92, R26, R24, R109 ;  /* 0x000000181a5c7223 */ /* 0x000fe2000001006d */
[----:B------:R-:W-:Y:S01]  /*1e550*/  HADD2.F32 R26, -RZ, R73.H1_H1 ;  /* 0x30000049ff1a7230 */ /* 0x000fe20000004100 */
[C---:B------:R-:W-:Y:S01]  /*1e560*/  FMUL.FTZ R142, R119.reuse, R142 ;  /* 0x0000008e778e7220 */ /* 0x040fe20000410000 */
[----:B------:R-:W-:Y:S01]  /*1e570*/  HADD2.F32 R24, -RZ, R72.H0_H0 ;  /* 0x20000048ff187230 */ /* 0x000fe20000004100 */
[----:B------:R-:W-:-:S02]  /*1e580*/  FMUL.FTZ R53, R119, R144 ;  /* 0x0000009077357220 */ /* 0x000fc40000410000 */
[C---:B------:R-:W-:Y:S02]  /*1e590*/  FMUL.FTZ R57, R119.reuse, R146 ;  /* 0x0000009277397220 */ /* 0x040fe40000410000 */
[C---:B------:R-:W-:Y:S02]  /*1e5a0*/  FMUL.FTZ R93, R119.reuse, R148 ;  /* 0x00000094775d7220 */ /* 0x040fe40000410000 */
[----:B------:R-:W-:Y:S02]  /*1e5b0*/  FMUL.FTZ R94, R119, R94 ;  /* 0x0000005e775e7220 */ /* 0x000fe40000410000 */
[----:B------:R-:W-:Y:S01]  /*1e5c0*/  FFMA.FTZ R141, R38, R141, R97 ;  /* 0x0000008d268d7223 */ /* 0x000fe20000010061 */
[----:B------:R-:W-:Y:S01]  /*1e5d0*/  HADD2.F32 R38, -RZ, R79.H1_H1 ;  /* 0x3000004fff267230 */ /* 0x000fe20000004100 */
[----:B------:R-:W-:Y:S01]  /*1e5e0*/  FFMA.FTZ R50, R33, R50, R100 ;  /* 0x0000003221327223 */ /* 0x000fe20000010064 */
[----:B------:R-:W-:Y:S01]  /*1e5f0*/  HADD2.F32 R33, -RZ, R75.H0_H0 ;  /* 0x2000004bff217230 */ /* 0x000fe20000004100 */
[----:B------:R-:W-:-:S02]  /*1e600*/  FMUL.FTZ R119, R119, R120 ;  /* 0x0000007877777220 */ /* 0x000fc40000410000 */
[----:B------:R-:W-:Y:S01]  /*1e610*/  FFMA.FTZ R121, R121, R32, R112 ;  /* 0x0000002079797223 */ /* 0x000fe20000010070 */
[----:B------:R-:W-:Y:S01]  /*1e620*/  LEA R32, P0, R137, c[0x0][0x208], 0x4 ;  /* 0x0000820089207a11 */ /* 0x000fe200078020ff */
        /* <DEDUP_REMOVED lines=15> */
[----:B------:R-:W-:-:S02]  /*1e720*/  IADD3 R46, R137, 0x80, RZ ;  /* 0x00000080892e7810 */ /* 0x000fc40007ffe0ff */
[----:B------:R-:W-:Y:S01]  /*1e730*/  F2FP.PACK_AB R38, R52, R35 ;  /* 0x000000233426723e */ /* 0x000fe200000000ff */
[----:B------:R-:W-:Y:S01]  /*1e740*/  FFMA.FTZ R52, R57, R25, R108 ;  /* 0x0000001939347223 */ /* 0x000fe2000001006c */
[C---:B------:R-:W-:Y:S02]  /*1e750*/  LEA.HI.X R33, R137.reuse, c[0x0][0x20c], RZ, 0x4, P0 ;  /* 0x0000830089217a11 */ /* 0x040fe400000f24ff */
[----:B------:R-:W-:Y:S02]  /*1e760*/  F2FP.PACK_AB R29, R42, R41 ;  /* 0x000000292a1d723e */ /* 0x000fe400000000ff */
[----:B------:R-:W-:Y:S01]  /*1e770*/  IADD3 R44, R137, 0x100, RZ ;  /* 0x00000100892c7810 */ /* 0x000fe20007ffe0ff */
[----:B------:R0:W-:Y:S01]  /*1e780*/  STG.E.128 [R32.64], R36 ;  /* 0x0000002420007986 */ /* 0x0001e2000c101d06 */
[----:B------:R-:W-:Y:S02]  /*1e790*/  F2FP.PACK_AB R24, R55, R28 ;  /* 0x0000001c3718723e */ /* 0x000fe400000000ff */
[----:B------:R-:W-:Y:S01]  /*1e7a0*/  IADD3 R42, R137, 0x180, RZ ;  /* 0x00000180892a7810 */ /* 0x000fe20007ffe0ff */
[----:B------:R-:W-:Y:S01]  /*1e7b0*/  IMAD.WIDE.U32 R44, R44, R43, c[0x0][0x208] ;  /* 0x000082002c2c7625 */ /* 0x000fe200078e002b */
[----:B------:R-:W-:-:S02]  /*1e7c0*/  F2FP.PACK_AB R28, R40, R47 ;  /* 0x0000002f281c723e */ /* 0x000fc400000000ff */
[C---:B------:R-:W-:Y:S01]  /*1e7d0*/  LEA R40, P0, R139.reuse, c[0x0][0x208], 0x4 ;  /* 0x000082008b287a11 */ /* 0x040fe200078020ff */
[----:B------:R-:W-:Y:S01]  /*1e7e0*/  IMAD.WIDE.U32 R46, R46, R43, c[0x0][0x208] ;  /* 0x000082002e2e7625 */ /* 0x000fe200078e002b */
[----:B------:R-:W-:Y:S02]  /*1e7f0*/  F2FP.PACK_AB R25, R48, R49 ;  /* 0x000000313019723e */ /* 0x000fe400000000ff */
[----:B------:R-:W-:Y:S01]  /*1e800*/  F2FP.PACK_AB R35, R142, R95 ;  /* 0x0000005f8e23723e */ /* 0x000fe200000000ff */
[----:B------:R-:W-:Y:S01]  /*1e810*/  IMAD.WIDE.U32 R42, R42, R43, c[0x0][0x208] ;  /* 0x000082002a2a7625 */ /* 0x000fe200078e002b */
[----:B------:R-:W-:Y:S01]  /*1e820*/  F2FP.PACK_AB R34, R140, R59 ;  /* 0x0000003b8c22723e */ /* 0x000fe200000000ff */
[----:B------:R1:W-:Y:S01]  /*1e830*/  STG.E.128 [R46.64], R24 ;  /* 0x000000182e007986 */ /* 0x0003e2000c101d06 */
[----:B------:R-:W-:Y:S02]  /*1e840*/  LEA.HI.X R41, R139, c[0x0][0x20c], RZ, 0x4, P0 ;  /* 0x000083008b297a11 */ /* 0x000fe400000f24ff */
[----:B------:R-:W-:Y:S01]  /*1e850*/  ISETP.GE.AND P0, PT, R107, c[0x0][0x164], PT ;  /* 0x000059006b007a0c */ /* 0x000fe20003f06270 */
[----:B------:R1:W-:Y:S01]  /*1e860*/  STG.E.128 [R44.64], R28 ;  /* 0x0000001c2c007986 */ /* 0x0003e2000c101d06 */
[----:B0-----:R-:W-:-:S02]  /*1e870*/  F2FP.PACK_AB R33, R143, R50 ;  /* 0x000000328f21723e */ /* 0x001fc400000000ff */
[----:B------:R-:W-:Y:S02]  /*1e880*/  F2FP.PACK_AB R32, R145, R54 ;  /* 0x000000369120723e */ /* 0x000fe400000000ff */
[----:B------:R-:W-:Y:S02]  /*1e890*/  F2FP.PACK_AB R39, R119, R94 ;  /* 0x0000005e7727723e */ /* 0x000fe400000000ff */
[----:B------:R-:W-:Y:S01]  /*1e8a0*/  F2FP.PACK_AB R38, R121, R118 ;  /* 0x000000767926723e */ /* 0x000fe200000000ff */
[----:B------:R1:W-:Y:S01]  /*1e8b0*/  STG.E.128 [R42.64], R32 ;  /* 0x000000202a007986 */ /* 0x0003e2000c101d06 */
[----:B------:R-:W-:Y:S02]  /*1e8c0*/  F2FP.PACK_AB R37, R93, R92 ;  /* 0x0000005c5d25723e */ /* 0x000fe400000000ff */
[----:B------:R-:W-:-:S05]  /*1e8d0*/  F2FP.PACK_AB R36, R52, R53 ;  /* 0x000000353424723e */ /* 0x000fca00000000ff */
[----:B------:R1:W-:Y:S02]  /*1e8e0*/  STG.E.128 [R40.64], R36 ;  /* 0x0000002428007986 */ /* 0x0003e4000c101d06 */
[----:B-1----:R-:W-:Y:S01]  /*1e8f0*/  @P0 CALL.REL.NOINC `(.L_x_22793) ;  /* 0x0000001000000944 */ /* 0x002fe20003c00000 */
[----:B------:R-:W-:Y:S05]  /*1e900*/  BRA `(.L_x_22794) ;  /* 0xfffe20e000007947 */ /* 0x000fea000383ffff */
.L_x_22793:
[----:B------:R-:W-:Y:S05]  /*1e910*/  EXIT ;  /* 0x000000000000794d */ /* 0x000fea0003800000 */
.L_x_22791:
[----:B------:R-:W-:Y:S01]  /*1e920*/  IMAD.MOV.U32 R143, RZ, RZ, 0x1 ;  /* 0x00000001ff8f7424 */ /* 0x000fe200078e00ff */
[----:B------:R-:W-:Y:S01]  /*1e930*/  MOV R120, 0x1e970 ;  /* 0x0001e97000787802 */ /* 0x000fe20000000f00 */
[----:B------:R-:W-:Y:S02]  /*1e940*/  IMAD.MOV.U32 R119, RZ, RZ, 0x1f ;  /* 0x0000001fff777424 */ /* 0x000fe400078e00ff */
[----:B------:R-:W-:Y:S02]  /*1e950*/  IMAD.MOV.U32 R140, RZ, RZ, -0x1 ;  /* 0xffffffffff8c7424 */ /* 0x000fe400078e00ff */
[----:B------:R-:W-:Y:S05]  /*1e960*/  CALL.REL.NOINC `($__internal_55_$__cuda_sm70_shflsync_bfly_p) ;  /* 0x0000089000007944 */ /* 0x000fea0003c00000 */
[----:B-1----:R-:W-:Y:S01]  /*1e970*/  MOV R118, R143 ;  /* 0x0000008f00767202 */ /* 0x002fe20000000f00 */
[----:B0-----:R-:W-:Y:S05]  /*1e980*/  BRA `(.L_x_22795) ;  /* 0xffffe8a000007947 */ /* 0x001fea000383ffff */
.L_x_22792:
[----:B------:R-:W-:Y:S01]  /*1e990*/  IMAD.MOV.U32 R143, RZ, RZ, 0x2 ;  /* 0x00000002ff8f7424 */ /* 0x000fe200078e00ff */
[----:B------:R-:W-:Y:S01]  /*1e9a0*/  MOV R120, 0x1e9e0 ;  /* 0x0001e9e000787802 */ /* 0x000fe20000000f00 */
[----:B------:R-:W-:Y:S02]  /*1e9b0*/  IMAD.MOV.U32 R119, RZ, RZ, 0x1f ;  /* 0x0000001fff777424 */ /* 0x000fe400078e00ff */
[----:B------:R-:W-:-:S02]  /*1e9c0*/  IMAD.MOV.U32 R140, RZ, RZ, -0x1 ;  /* 0xffffffffff8c7424 */ /* 0x000fc400078e00ff */
[----:B------:R-:W-:Y:S05]  /*1e9d0*/  CALL.REL.NOINC `($__internal_55_$__cuda_sm70_shflsync_bfly_p) ;  /* 0x0000082000007944 */ /* 0x000fea0003c00000 */
[----:B0-----:R-:W-:Y:S01]  /*1e9e0*/  HFMA2.MMA R119, -RZ, RZ, 0, 1.847743988037109375e-06 ;  /* 0x0000001fff777435 */ /* 0x001fe200000001ff */
[----:B-1----:R-:W-:Y:S01]  /*1e9f0*/  FADD.FTZ R142, R142, R143 ;  /* 0x0000008f8e8e7221 */ /* 0x002fe20000010000 */
[----:B------:R-:W-:Y:S01]  /*1ea00*/  MOV R120, 0x1ea40 ;  /* 0x0001ea4000787802 */ /* 0x000fe20000000f00 */
[----:B------:R-:W-:-:S02]  /*1ea10*/  IMAD.MOV.U32 R143, RZ, RZ, 0x4 ;  /* 0x00000004ff8f7424 */ /* 0x000fc400078e00ff */
[----:B------:R-:W-:Y:S02]  /*1ea20*/  IMAD.MOV.U32 R140, RZ, RZ, -0x1 ;  /* 0xffffffffff8c7424 */ /* 0x000fe400078e00ff */
[----:B------:R-:W-:Y:S05]  /*1ea30*/  CALL.REL.NOINC `($__internal_55_$__cuda_sm70_shflsync_bfly_p) ;  /* 0x000007c000007944 */ /* 0x000fea0003c00000 */
[----:B01----:R-:W-:Y:S01]  /*1ea40*/  FADD.FTZ R142, R142, R143 ;  /* 0x0000008f8e8e7221 */ /* 0x003fe20000010000 */
[----:B------:R-:W-:Y:S01]  /*1ea50*/  MOV R120, 0x1eaa0 ;  /* 0x0001eaa000787802 */ /* 0x000fe20000000f00 */
[----:B------:R-:W-:Y:S02]  /*1ea60*/  IMAD.MOV.U32 R143, RZ, RZ, 0x8 ;  /* 0x00000008ff8f7424 */ /* 0x000fe400078e00ff */
[----:B------:R-:W-:Y:S02]  /*1ea70*/  IMAD.MOV.U32 R119, RZ, RZ, 0x1f ;  /* 0x0000001fff777424 */ /* 0x000fe400078e00ff */
[----:B------:R-:W-:Y:S02]  /*1ea80*/  IMAD.MOV.U32 R140, RZ, RZ, -0x1 ;  /* 0xffffffffff8c7424 */ /* 0x000fe400078e00ff */
[----:B------:R-:W-:Y:S05]  /*1ea90*/  CALL.REL.NOINC `($__internal_55_$__cuda_sm70_shflsync_bfly_p) ;  /* 0x0000076000007944 */ /* 0x000fea0003c00000 */
[----:B01----:R-:W-:Y:S01]  /*1eaa0*/  FADD.FTZ R142, R142, R143 ;  /* 0x0000008f8e8e7221 */ /* 0x003fe20000010000 */
[----:B------:R-:W-:Y:S01]  /*1eab0*/  MOV R143, 0x10 ;  /* 0x00000010008f7802 */ /* 0x000fe20000000f00 */
[----:B------:R-:W-:Y:S01]  /*1eac0*/  IMAD.MOV.U32 R119, RZ, RZ, 0x1f ;  /* 0x0000001fff777424 */ /* 0x000fe200078e00ff */
[----:B------:R-:W-:Y:S01]  /*1ead0*/  MOV R120, 0x1eb00 ;  /* 0x0001eb0000787802 */ /* 0x000fe20000000f00 */
[----:B------:R-:W-:-:S02]  /*1eae0*/  IMAD.MOV.U32 R140, RZ, RZ, -0x1 ;  /* 0xffffffffff8c7424 */ /* 0x000fc400078e00ff */
[----:B------:R-:W-:Y:S05]  /*1eaf0*/  CALL.REL.NOINC `($__internal_55_$__cuda_sm70_shflsync_bfly_p) ;  /* 0x0000070000007944 */ /* 0x000fea0003c00000 */
        /* <DEDUP_REMOVED lines=86> */
[----:B------:R-:W-:Y:S05]  /*1f060*/  CALL.REL.NOINC `($__internal_55_$__cuda_sm70_shflsync_bfly_p) ;  /* 0x0000019000007944 */ /* 0x000fea0003c00000 */
[----:B01----:R-:W-:Y:S01]  /*1f070*/  FADD.FTZ R142, R142, R143 ;  /* 0x0000008f8e8e7221 */ /* 0x003fe20000010000 */
[----:B------:R-:W-:Y:S01]  /*1f080*/  MOV R120, 0x1f0d0 ;  /* 0x0001f0d000787802 */ /* 0x000fe20000000f00 */
[----:B------:R-:W-:Y:S02]  /*1f090*/  IMAD.MOV.U32 R143, RZ, RZ, 0x2 ;  /* 0x00000002ff8f7424 */ /* 0x000fe400078e00ff */
[----:B------:R-:W-:Y:S02]  /*1f0a0*/  IMAD.MOV.U32 R119, RZ, RZ, 0x1f ;  /* 0x0000001fff777424 */ /* 0x000fe400078e00ff */
[----:B------:R-:W-:Y:S02]  /*1f0b0*/  IMAD.MOV.U32 R140, RZ, RZ, -0x1 ;  /* 0xffffffffff8c7424 */ /* 0x000fe400078e00ff */
        /* <DEDUP_REMOVED lines=19> */
[----:B01----:R-:W-:Y:S05]  /*1f1f0*/  BRA `(.L_x_22796) ;  /* 0xffffe67000007947 */ /* 0x003fea000383ffff */
        .weak           $__internal_55_$__cuda_sm70_shflsync_bfly_p
        .type           $__internal_55_$__cuda_sm70_shflsync_bfly_p,@function
        .size           $__internal_55_$__cuda_sm70_shflsync_bfly_p,(.L_x_32995 - $__internal_55_$__cuda_sm70_shflsync_bfly_p)
$__internal_55_$__cuda_sm70_shflsync_bfly_p:
[----:B------:R-:W-:Y:S01]  /*1f200*/  IMAD.MOV.U32 R121, RZ, RZ, 0x0 ;  /* 0x00000000ff797424 */ /* 0x000fe200078e00ff */
[----:B------:R-:W-:Y:S04]  /*1f210*/  WARPSYNC R140 ;  /* 0x0000008c00007348 */ /* 0x000fe80003800000 */
[----:B------:R0:W1:Y:S01]  /*1f220*/  SHFL.BFLY PT, R143, R142, R143, R119 ;  /* 0x0c00008f8e8f7389 */ /* 0x00006200000e0077 */
[----:B------:R-:W-:Y:S05]  /*1f230*/  RET.REL.NODEC R120 `(_ZN10layer_norm31ln_parallel_residual_fwd_kernelINS_13Kernel_traitsI6__halfS2_fS2_fjLj5120ELj1ELj1ELj4ELj16ENS_18Kernel_traits_baseILj5120ES2_S2_fS2_fjLj128EEEEELb1ELb1ELb1EEEvNS_9FwdParamsE) ;  /* 0xfffe0dc078007950 */ /* 0x000fea0003c3ffff */
.L_x_22797:
        /* <DEDUP_REMOVED lines=12> */
.L_x_32995:


//--------------------- .text._ZN10layer_norm31ln_parallel_residual_fwd_kernelINS_13Kernel_traitsIf6__halffS2_fjLj5120ELj1ELj1ELj4ELj16ENS_18Kernel_traits_baseILj5120EfS2_fS2_fjLj128EEEEELb0ELb0ELb0EEEvNS_9FwdParamsE --------------------------
	.section	.text._ZN10layer_norm31ln_parallel_residual_fwd_kernelINS_13Kernel_traitsIf6__halffS2_fjLj5120ELj1ELj1ELj4ELj16ENS_18Kernel_traits_baseILj5120EfS2_fS2_fjLj128EEEEELb0ELb0ELb0EEEvNS_9FwdParamsE,"ax",@progbits
	.sectioninfo	@"SHI_REGISTERS=239"
	.align	128
        .global         _ZN10layer_norm31ln_parallel_residual_fwd_kernelINS_13Kernel_traitsIf6__halffS2_fjLj5120ELj1ELj1ELj4ELj16ENS_18Kernel_traits_baseILj5120EfS2_fS2_fjLj128EEEEELb0ELb0ELb0EEEvNS_9FwdParamsE
        .type           _ZN10layer_norm31ln_parallel_residual_fwd_kernelINS_13Kernel_traitsIf6__halffS2_fjLj5120ELj1ELj1ELj4ELj16ENS_18Kernel_traits_baseILj5120EfS2_fS2_fjLj128EEEEELb0ELb0ELb0EEEvNS_9FwdParamsE,@function
        .size           _ZN10layer_norm31ln_parallel_residual_fwd_kernelINS_13Kernel_traitsIf6__halffS2_fjLj5120ELj1ELj1ELj4ELj16ENS_18Kernel_traits_baseILj5120EfS2_fS2_fjLj128EEEEELb0ELb0ELb0EEEvNS_9FwdParamsE,(.L_x_32996 - _ZN10layer_norm31ln_parallel_residual_fwd_kernelINS_13Kernel_traitsIf6__halffS2_fjLj5120ELj1ELj1ELj4ELj16ENS_18Kernel_traits_baseILj5120EfS2_fS2_fjLj128EEEEELb0ELb0ELb0EEEvNS_9FwdParamsE)
        .other          _ZN10layer_norm31ln_parallel_residual_fwd_kernelINS_13Kernel_traitsIf6__halffS2_fjLj5120ELj1ELj1ELj4ELj16ENS_18Kernel_traits_baseILj5120EfS2_fS2_fjLj128EEEEELb0ELb0ELb0EEEvNS_9FwdParamsE,@"STO_CUDA_ENTRY STV_DEFAULT"
_ZN10layer_norm31ln_parallel_residual_fwd_kernelINS_13Kernel_traitsIf6__halffS2_fjLj5120ELj1ELj1ELj4ELj16ENS_18Kernel_traits_baseILj5120EfS2_fS2_fjLj128EEEEELb0ELb0ELb0EEEvNS_9FwdParamsE:
.text._ZN10layer_norm31ln_parallel_residual_fwd_kernelINS_13Kernel_traitsIf6__halffS2_fjLj5120ELj1ELj1ELj4ELj16ENS_18Kernel_traits_baseILj5120EfS2_fS2_fjLj128EEEEELb0ELb0ELb0EEEvNS_9FwdParamsE:
        /* <DEDUP_REMOVED lines=48> */
.L_x_22799:
[----:B------:R-:W-:Y:S05]  /*0300*/  BSYNC B0 ;  /* 0x0000000000007941 */ /* 0x000fea0003800000 */
.L_x_22798:
        /* <DEDUP_REMOVED lines=33> */
.L_x_22801:
[----:B------:R-:W-:Y:S05]  /*0520*/  BSYNC B0 ;  /* 0x0000000000007941 */ /* 0x000fea0003800000 */
.L_x_22800:
        /* <DEDUP_REMOVED lines=33> */
.L_x_22803:
[----:B------:R-:W-:Y:S05]  /*0740*/  BSYNC B0 ;  /* 0x0000000000007941 */ /* 0x000fea0003800000 */
.L_x_22802:
        /* <DEDUP_REMOVED lines=33> */
.L_x_22805:
[----:B------:R-:W-:Y:S05]  /*0960*/  BSYNC B0 ;  /* 0x0000000000007941 */ /* 0x000fea0003800000 */
.L_x_22804:
        /* <DEDUP_REMOVED lines=33> */
.L_x_22807:
[----:B------:R-:W-:Y:S05]  /*0b80*/  BSYNC B0 ;  /* 0x0000000000007941 */ /* 0x000fea0003800000 */
.L_x_22806:
        /* <DEDUP_REMOVED lines=25> */
.L_x_22911:
        /* <DEDUP_REMOVED lines=29> */
.L_x_22810:
[----:B0----5:R-:W-:-:S05]  /*0ef0*/  HADD2.F32 R7, -RZ, R168.H0_H0 ;  /* 0x200000a8ff077230 */ /* 0x021fca0000004100 */
[----:B------:R-:W-:-:S04]  /*0f00*/  FADD.FTZ R180, R7, R180 ;  /* 0x000000b407b47221 */ /* 0x000fc80000010000 */
[----:B------:R-:W-:Y:S02]  /*0f10*/  @P3 FADD.FTZ R180, R172, R180 ;  /* 0x000000b4acb43221 */ /* 0x000fe40000010000 */
.L_x_22811:
[----:B------:R-:W-:Y:S01]  /*0f20*/  HADD2.F32 R181, -RZ, R184.H1_H1 ;  /* 0x300000b8ffb57230 */ /* 0x000fe20000004100 */
[----:B------:R-:W-:Y:S05]  /*0f30*/  @P4 BRA `(.L_x_22812) ;  /* 0x0000003000004947 */ /* 0x000fea0003800000 */
[----:B------:R-:W-:Y:S05]  /*0f40*/  @!P3 BRA `(.L_x_22813) ;  /* 0x000000500000b947 */ /* 0x000fea0003800000 */
[----:B-----5:R-:W-:Y:S01]  /*0f50*/  FADD.FTZ R181, R173, R181 ;  /* 0x000000b5adb57221 */ /* 0x020fe20000010000 */
[----:B------:R-:W-:Y:S05]  /*0f60*/  BRA `(.L_x_22813) ;  /* 0x0000003000007947 */ /* 0x000fea0003800000 */
.L_x_22812:
[----:B-----5:R-:W-:-:S05]  /*0f70*/  HADD2.F32 R182, -RZ, R168.H1_H1 ;  /* 0x300000a8ffb67230 */ /* 0x020fca0000004100 */
[----:B------:R-:W-:-:S04]  /*0f80*/  FADD.FTZ R181, R182, R181 ;  /* 0x000000b5b6b57221 */ /* 0x000fc80000010000 */
[----:B------:R-:W-:Y:S02]  /*0f90*/  @P3 FADD.FTZ R181, R173, R181 ;  /* 0x000000b5adb53221 */ /* 0x000fe40000010000 */
.L_x_22813:
[----:B------:R-:W-:Y:S01]  /*0fa0*/  HADD2.F32 R182, -RZ, R185.H0_H0 ;  /* 0x200000b9ffb67230 */ /* 0x000fe20000004100 */
[----:B------:R-:W-:Y:S05]  /*0fb0*/  @P4 BRA `(.L_x_22814) ;  /* 0x0000003000004947 */ /* 0x000fea0003800000 */
[----:B------:R-:W-:Y:S05]  /*0fc0*/  @!P3 BRA `(.L_x_22815) ;  /* 0x000000500000b947 */ /* 0x000fea0003800000 */
[----:B-----5:R-:W-:Y:S01]  /*0fd0*/  FADD.FTZ R182, R174, R182 ;  /* 0x000000b6aeb67221 */ /* 0x020fe20000010000 */
[----:B------:R-:W-:Y:S05]  /*0fe0*/  BRA `(.L_x_22815) ;  /* 0x0000003000007947 */ /* 0x000fea0003800000 */
.L_x_22814:
[----:B-----5:R-:W-:-:S05]  /*0ff0*/  HADD2.F32 R7, -RZ, R169.H0_H0 ;  /* 0x200000a9ff077230 */ /* 0x020fca0000004100 */
[----:B------:R-:W-:-:S04]  /*1000*/  FADD.FTZ R182, R7, R182 ;  /* 0x000000b607b67221 */ /* 0x000fc80000010000 */
[----:B------:R-:W-:Y:S02]  /*1010*/  @P3 FADD.FTZ R182, R174, R182 ;  /* 0x000000b6aeb63221 */ /* 0x000fe40000010000 */
.L_x_22815:
[----:B------:R-:W-:Y:S01]  /*1020*/  HADD2.F32 R183, -RZ, R185.H1_H1 ;  /* 0x300000b9ffb77230 */ /* 0x000fe20000004100 */
[----:B------:R-:W-:Y:S05]  /*1030*/  @P4 BRA `(.L_x_22816) ;  /* 0x0000003000004947 */ /* 0x000fea0003800000 */
[----:B------:R-:W-:Y:S05]  /*1040*/  @!P3 BRA `(.L_x_22817) ;  /* 0x000000500000b947 */ /* 0x000fea0003800000 */
[----:B-----5:R-:W-:Y:S01]  /*1050*/  FADD.FTZ R183, R175, R183 ;  /* 0x000000b7afb77221 */ /* 0x020fe20000010000 */
[----:B------:R-:W-:Y:S05]  /*1060*/  BRA `(.L_x_22817) ;  /* 0x0000003000007947 */ /* 0x000fea0003800000 */
.L_x_22816:
[----:B-----5:R-:W-:-:S05]  /*1070*/  HADD2.F32 R184, -RZ, R169.H1_H1 ;  /* 0x300000a9ffb87230 */ /* 0x020fca0000004100 */
[----:B------:R-:W-:-:S04]  /*1080*/  FADD.FTZ R183, R184, R183 ;  /* 0x000000b7b8b77221 */ /* 0x000fc80000010000 */
[----:B------:R-:W-:Y:S02]  /*1090*/  @P3 FADD.FTZ R183, R175, R183 ;  /* 0x000000b7afb73221 */ /* 0x000fe40000010000 */
.L_x_22817:
[----:B------:R-:W-:Y:S01]  /*10a0*/  HADD2.F32 R184, -RZ, R186.H0_H0 ;  /* 0x200000baffb87230 */ /* 0x000fe20000004100 */
[----:B------:R-:W-:Y:S05]  /*10b0*/  @P4 BRA `(.L_x_22818) ;  /* 0x0000003000004947 */ /* 0x000fea0003800000 */
[----:B------:R-:W-:Y:S05]  /*10c0*/  @!P3 BRA `(.L_x_22819) ;  /* 0x000000500000b947 */ /* 0x000fea0003800000 */
[----:B-----5:R-:W-:Y:S01]  /*10d0*/  FADD.FTZ R184, R176, R184 ;  /* 0x000000b8b0b87221 */ /* 0x020fe20000010000 */
[----:B------:R-:W-:Y:S05]  /*10e0*/  BRA `(.L_x_22819) ;  /* 0x0000003000007947 */ /* 0x000fea0003800000 */
.L_x_22818:
[----:B-----5:R-:W-:-:S05]  /*10f0*/  HADD2.F32 R7, -RZ, R170.H0_H0 ;  /* 0x200000aaff077230 */ /* 0x020fca0000004100 */
[----:B------:R-:W-:-:S04]  /*1100*/  FADD.FTZ R184, R7, R184 ;  /* 0x000000b807b87221 */ /* 0x000fc80000010000 */
[----:B------:R-:W-:Y:S02]  /*1110*/  @P3 FADD.FTZ R184, R176, R184 ;  /* 0x000000b8b0b83221 */ /* 0x000fe40000010000 */
.L_x_22819:
[----:B------:R-:W-:Y:S01]  /*1120*/  HADD2.F32 R185, -RZ, R186.H1_H1 ;  /* 0x300000baffb97230 */ /* 0x000fe20000004100 */
[----:B------:R-:W-:Y:S05]  /*1130*/  @P4 BRA `(.L_x_22820) ;  /* 0x0000003000004947 */ /* 0x000fea0003800000 */
[----:B------:R-:W-:Y:S05]  /*1140*/  @!P3 BRA `(.L_x_22821) ;  /* 0x000000500000b947 */ /* 0x000fea0003800000 */
[----:B-----5:R-:W-:Y:S01]  /*1150*/  FADD.FTZ R185, R177, R185 ;  /* 0x000000b9b1b97221 */ /* 0x020fe20000010000 */
[----:B------:R-:W-:Y:S05]  /*1160*/  BRA `(.L_x_22821) ;  /* 0x0000003000007947 */ /* 0x000fea0003800000 */
.L_x_22820:
[----:B-----5:R-:W-:-:S05]  /*1170*/  HADD2.F32 R186, -RZ, R170.H1_H1 ;  /* 0x300000aaffba7230 */ /* 0x020fca0000004100 */
[----:B------:R-:W-:-:S04]  /*1180*/  FADD.FTZ R185, R186, R185 ;  /* 0x000000b9bab97221 */ /* 0x000fc80000010000 */
[----:B------:R-:W-:Y:S02]  /*1190*/  @P3 FADD.FTZ R185, R177, R185 ;  /* 0x000000b9b1b93221 */ /* 0x000fe40000010000 */
.L_x_22821:
[----:B------:R-:W-:Y:S01]  /*11a0*/  HADD2.F32 R186, -RZ, R187.H0_H0 ;  /* 0x200000bbffba7230 */ /* 0x000fe20000004100 */
[----:B------:R-:W-:Y:S05]  /*11b0*/  @P4 BRA `(.L_x_22822) ;  /* 0x0000003000004947 */ /* 0x000fea0003800000 */
[----:B------:R-:W-:Y:S05]  /*11c0*/  @!P3 BRA `(.L_x_22823) ;  /* 0x000000500000b947 */ /* 0x000fea0003800000 */
[----:B-----5:R-:W-:Y:S01]  /*11d0*/  FADD.FTZ R186, R178, R186 ;  /* 0x000000bab2ba7221 */ /* 0x020fe20000010000 */
[----:B------:R-:W-:Y:S05]  /*11e0*/  BRA `(.L_x_22823) ;  /* 0x0000003000007947 */ /* 0x000fea0003800000 */
.L_x_22822:
[----:B-----5:R-:W-:-:S05]  /*11f0*/  HADD2.F32 R7, -RZ, R171.H0_H0 ;  /* 0x200000abff077230 */ /* 0x020fca0000004100 */
[----:B------:R-:W-:-:S04]  /*1200*/  FADD.FTZ R186, R7, R186 ;  /* 0x000000ba07ba7221 */ /* 0x000fc80000010000 */
[----:B------:R-:W-:Y:S02]  /*1210*/  @P3 FADD.FTZ R186, R178, R186 ;  /* 0x000000bab2ba3221 */ /* 0x000fe40000010000 */
.L_x_22823:
[----:B------:R-:W-:Y:S01]  /*1220*/  HADD2.F32 R187, -RZ, R187.H1_H1 ;  /* 0x300000bbffbb7230 */ /* 0x000fe20000004100 */
[----:B------:R-:W-:Y:S05]  /*1230*/  @P4 BRA `(.L_x_22824) ;  /* 0x0000003000004947 */ /* 0x000fea0003800000 */
[----:B------:R-:W-:Y:S05]  /*1240*/  @!P3 BRA `(.L_x_22825) ;  /* 0x000000500000b947 */ /* 0x000fea0003800000 */
[----:B-----5:R-:W-:Y:S01]  /*1250*/  FADD.FTZ R187, R179, R187 ;  /* 0x000000bbb3bb7221 */ /* 0x020fe20000010000 */
[----:B------:R-:W-:Y:S05]  /*1260*/  BRA `(.L_x_22825) ;  /* 0x0000003000007947 */ /* 0x000fea0003800000 */
.L_x_22824:
[----:B-----5:R-:W-:-:S05]  /*1270*/  HADD2.F32 R220, -RZ, R171.H1_H1 ;  /* 0x300000abffdc7230 */ /* 0x020fca0000004100 */
[----:B------:R-:W-:-:S04]  /*1280*/  FADD.FTZ R187, R220, R187 ;  /* 0x000000bbdcbb7221 */ /* 0x000fc80000010000 */
[----:B------:R-:W-:Y:S02]  /*1290*/  @P3 FADD.FTZ R187, R179, R187 ;  /* 0x000000bbb3bb3221 */ /* 0x000fe40000010000 */
.L_x_22825:
[C---:B------:R-:W-:Y:S02]  /*12a0*/  LEA R220, P3, R6.reuse, c[0x0][0x188], 0x5 ;  /* 0x0000620006dc7a11 */ /* 0x040fe400078628ff */
[C---:B------:R-:W-:Y:S02]  /*12b0*/  IADD3 R7, R6.reuse, 0x80, RZ ;  /* 0x0000008006077810 */ /* 0x040fe40007ffe0ff */
[----:B------:R-:W-:-:S05]  /*12c0*/  LEA.HI.X R221, R6, c[0x0][0x18c], RZ, 0x5, P3 ;  /* 0x0000630006dd7a11 */ /* 0x000fca00018f2cff */
[----:B------:R0:W-:Y:S04]  /*12d0*/  STG.E.128 [R220.64], R180 ;  /* 0x000000b4dc007986 */ /* 0x0001e8000c101d04 */
[----:B------:R0:W-:Y:S02]  /*12e0*/  STG.E.128 [R220.64+0x10], R184 ;  /* 0x000010b8dc007986 */ /* 0x0001e4000c101d04 */
.L_x_22809:
[----:B------:R-:W-:Y:S05]  /*12f0*/  BSYNC B0 ;  /* 0x0000000000007941 */ /* 0x000fea0003800000 */
.L_x_22808:
        /* <DEDUP_REMOVED lines=8> */
[----:B0-----:R-:W-:-:S04]  /*1380*/  @P4 LEA R220, P3, R7, c[0x0][0x178], 0x4 ;  /* 0x00005e0007dc4a11 */ /* 0x001fc800078620ff */
        /* <DEDUP_REMOVED lines=15> */
.L_x_22828:
[----:B0----5:R-:W-:-:S05]  /*1480*/  HADD2.F32 R189, -RZ, R168.H0_H0 ;  /* 0x200000a8ffbd7230 */ /* 0x021fca0000004100 */
[----:B------:R-:W-:-:S04]  /*1490*/  FADD.FTZ R188, R189, R188 ;  /* 0x000000bcbdbc7221 */ /* 0x000fc80000010000 */
[----:B------:R-:W-:Y:S02]  /*14a0*/  @P3 FADD.FTZ R188, R172, R188 ;  /* 0x000000bcacbc3221 */ /* 0x000fe40000010000 */
.L_x_22829:
[----:B------:R-:W-:Y:S01]  /*14b0*/  HADD2.F32 R189, -RZ, R192.H1_H1 ;  /* 0x300000c0ffbd7230 */ /* 0x000fe20000004100 */
[----:B------:R-:W-:Y:S05]  /*14c0*/  @P4 BRA `(.L_x_22830) ;  /* 0x0000003000004947 */ /* 0x000fea0003800000 */
[----:B------:R-:W-:Y:S05]  /*14d0*/  @!P3 BRA `(.L_x_22831) ;  /* 0x000000500000b947 */ /* 0x000fea0003800000 */
[----:B-----5:R-:W-:Y:S01]  /*14e0*/  FADD.FTZ R189, R173, R189 ;  /* 0x000000bdadbd7221 */ /* 0x020fe20000010000 */
[----:B------:R-:W-:Y:S05]  /*14f0*/  BRA `(.L_x_22831) ;  /* 0x0000003000007947 */ /* 0x000fea0003800000 */
.L_x_22830:
[----:B-----5:R-:W-:-:S05]  /*1500*/  HADD2.F32 R190, -RZ, R168.H1_H1 ;  /* 0x300000a8ffbe7230 */ /* 0x020fca0000004100 */
[----:B------:R-:W-:-:S04]  /*1510*/  FADD.FTZ R189, R190, R189 ;  /* 0x000000bdbebd7221 */ /* 0x000fc80000010000 */
[----:B------:R-:W-:Y:S02]  /*1520*/  @P3 FADD.FTZ R189, R173, R189 ;  /* 0x000000bdadbd3221 */ /* 0x000fe40000010000 */
.L_x_22831:
[----:B------:R-:W-:Y:S01]  /*1530*/  HADD2.F32 R190, -RZ, R193.H0_H0 ;  /* 0x200000c1ffbe7230 */ /* 0x000fe20000004100 */
[----:B------:R-:W-:Y:S05]  /*1540*/  @P4 BRA `(.L_x_22832) ;  /* 0x0000003000004947 */ /* 0x000fea0003800000 */
[----:B------:R-:W-:Y:S05]  /*1550*/  @!P3 BRA `(.L_x_22833) ;  /* 0x000000500000b947 */ /* 0x000fea0003800000 */
[----:B-----5:R-:W-:Y:S01]  /*1560*/  FADD.FTZ R190, R174, R190 ;  /* 0x000000beaebe7221 */ /* 0x020fe20000010000 */
[----:B------:R-:W-:Y:S05]  /*1570*/  BRA `(.L_x_22833) ;  /* 0x0000003000007947 */ /* 0x000fea0003800000 */
.L_x_22832:
[----:B-----5:R-:W-:-:S05]  /*1580*/  HADD2.F32 R191, -RZ, R169.H0_H0 ;  /* 0x200000a9ffbf7230 */ /* 0x020fca0000004100 */
[----:B------:R-:W-:-:S04]  /*1590*/  FADD.FTZ R190, R191, R190 ;  /* 0x000000bebfbe7221 */ /* 0x000fc80000010000 */
[----:B------:R-:W-:Y:S02]  /*15a0*/  @P3 FADD.FTZ R190, R174, R190 ;  /* 0x000000beaebe3221 */ /* 0x000fe40000010000 */
.L_x_22833:
[----:B------:R-:W-:Y:S01]  /*15b0*/  HADD2.F32 R191, -RZ, R193.H1_H1 ;  /* 0x300000c1ffbf7230 */ /* 0x000fe20000004100 */
[----:B------:R-:W-:Y:S05]  /*15c0*/  @P4 BRA `(.L_x_22834) ;  /* 0x0000003000004947 */ /* 0x000fea0003800000 */
[----:B------:R-:W-:Y:S05]  /*15d0*/  @!P3 BRA `(.L_x_22835) ;  /* 0x000000500000b947 */ /* 0x000fea0003800000 */
[----:B-----5:R-:W-:Y:S01]  /*15e0*/  FADD.FTZ R191, R175, R191 ;  /* 0x000000bfafbf7221 */ /* 0x020fe20000010000 */
[----:B------:R-:W-:Y:S05]  /*15f0*/  BRA `(.L_x_22835) ;  /* 0x0000003000007947 */ /* 0x000fea0003800000 */
.L_x_22834:
[----:B-----5:R-:W-:-:S05]  /*1600*/  HADD2.F32 R192, -RZ, R169.H1_H1 ;  /* 0x300000a9ffc07230 */ /* 0x020fca0000004100 */
[----:B------:R-:W-:-:S04]  /*1610*/  FADD.FTZ R191, R192, R191 ;  /* 0x000000bfc0bf7221 */ /* 0x000fc80000010000 */
[----:B------:R-:W-:Y:S02]  /*1620*/  @P3 FADD.FTZ R191, R175, R191 ;  /* 0x000000bfafbf3221 */ /* 0x000fe40000010000 */
.L_x_22835:
[----:B------:R-:W-:Y:S01]  /*1630*/  HADD2.F32 R192, -RZ, R194.H0_H0 ;  /* 0x200000c2ffc07230 */ /* 0x000fe20000004100 */
[----:B------:R-:W-:Y:S05]  /*1640*/  @P4 BRA `(.L_x_22836) ;  /* 0x0000003000004947 */ /* 0x000fea0003800000 */
[----:B------:R-:W-:Y:S05]  /*1650*/  @!P3 BRA `(.L_x_22837) ;  /* 0x000000500000b947 */ /* 0x000fea0003800000 */
[----:B-----5:R-:W-:Y:S01]  /*1660*/  FADD.FTZ R192, R176, R192 ;  /* 0x000000c0b0c07221 */ /* 0x020fe20000010000 */
[----:B------:R-:W-:Y:S05]  /*1670*/  BRA `(.L_x_22837) ;  /* 0x0000003000007947 */ /* 0x000fea0003800000 */
.L_x_22836:
[----:B-----5:R-:W-:-:S05]  /*1680*/  HADD2.F32 R193, -RZ, R170.H0_H0 ;  /* 0x200000aaffc17230 */ /* 0x020fca0000004100 */
[----:B------:R-:W-:-:S04]  /*1690*/  FADD.FTZ R192, R193, R192 ;  /* 0x000000c0c1c07221 */ /* 0x000fc80000010000 */
[----:B------:R-:W-:Y:S02]  /*16a0*/  @P3 FADD.FTZ R192, R176, R192 ;  /* 0x000000c0b0c03221 */ /* 0x000fe40000010000 */
.L_x_22837:
[----:B------:R-:W-:Y:S01]  /*16b0*/  HADD2.F32 R193, -RZ, R194.H1_H1 ;  /* 0x300000c2ffc17230 */ /* 0x000fe20000004100 */
[----:B------:R-:W-:Y:S05]  /*16c0*/  @P4 BRA `(.L_x_22838) ;  /* 0x0000003000004947 */ /* 0x000fea0003800000 */
[----:B------:R-:W-:Y:S05]  /*16d0*/  @!P3 BRA `(.L_x_22839) ;  /* 0x000000500000b947 */ /* 0x000fea0003800000 */
[----:B-----5:R-:W-:Y:S01]  /*16e0*/  FADD.FTZ R193, R177, R193 ;  /* 0x000000c1b1c17221 */ /* 0x020fe20000010000 */
[----:B------:R-:W-:Y:S05]  /*16f0*/  BRA `(.L_x_22839) ;  /* 0x0000003000007947 */ /* 0x000fea0003800000 */
.L_x_22838:
[----:B-----5:R-:W-:-:S05]  /*1700*/  HADD2.F32 R194, -RZ, R170.H1_H1 ;  /* 0x300000aaffc27230 */ /* 0x020fca0000004100 */
[----:B------:R-:W-:-:S04]  /*1710*/  FADD.FTZ R193, R194, R193 ;  /* 0x000000c1c2c17221 */ /* 0x000fc80000010000 */
[----:B------:R-:W-:Y:S02]  /*1720*/  @P3 FADD.FTZ R193, R177, R193 ;  /* 0x000000c1b1c13221 */ /* 0x000fe40000010000 */
.L_x_22839:
[----:B------:R-:W-:Y:S01]  /*1730*/  HADD2.F32 R194, -RZ, R195.H0_H0 ;  /* 0x200000c3ffc27230 */ /* 0x000fe20000004100 */
[----:B------:R-:W-:Y:S05]  /*1740*/  @P4 BRA `(.L_x_22840) ;  /* 0x0000003000004947 */ /* 0x000fea0003800000 */
[----:B------:R-:W-:Y:S05]  /*1750*/  @!P3 BRA `(.L_x_22841) ;  /* 0x000000500000b947 */ /* 0x000fea0003800000 */
[----:B-----5:R-:W-:Y:S01]  /*1760*/  FADD.FTZ R194, R178, R194 ;  /* 0x000000c2b2c27221 */ /* 0x020fe20000010000 */
[----:B------:R-:W-:Y:S05]  /*1770*/  BRA `(.L_x_22841) ;  /* 0x0000003000007947 */ /* 0x000fea0003800000 */
.L_x_22840:
[----:B-----5:R-:W-:-:S05]  /*1780*/  HADD2.F32 R221, -RZ, R171.H0_H0 ;  /* 0x200000abffdd7230 */ /* 0x020fca0000004100 */
[----:B------:R-:W-:-:S04]  /*1790*/  FADD.FTZ R194, R221, R194 ;  /* 0x000000c2ddc27221 */ /* 0x000fc80000010000 */
[----:B------:R-:W-:Y:S02]  /*17a0*/  @P3 FADD.FTZ R194, R178, R194 ;  /* 0x000000c2b2c23221 */ /* 0x000fe40000010000 */
.L_x_22841:
[----:B------:R-:W-:Y:S01]  /*17b0*/  HADD2.F32 R195, -RZ, R195.H1_H1 ;  /* 0x300000c3ffc37230 */ /* 0x000fe20000004100 */
[----:B------:R-:W-:Y:S05]  /*17c0*/  @P4 BRA `(.L_x_22842) ;  /* 0x0000003000004947 */ /* 0x000fea0003800000 */
[----:B------:R-:W-:Y:S05]  /*17d0*/  @!P3 BRA `(.L_x_22843) ;  /* 0x000000500000b947 */ /* 0x000fea0003800000 */
[----:B-----5:R-:W-:Y:S01]  /*17e0*/  FADD.FTZ R195, R179, R195 ;  /* 0x000000c3b3c37221 */ /* 0x020fe20000010000 */
[----:B------:R-:W-:Y:S05]  /*17f0*/  BRA `(.L_x_22843) ;  /* 0x0000003000007947 */ /* 0x000fea0003800000 */
.L_x_22842:
[----:B-----5:R-:W-:-:S05]  /*1800*/  HADD2.F32 R220, -RZ, R171.H1_H1 ;  /* 0x300000abffdc7230 */ /* 0x020fca0000004100 */
[----:B------:R-:W-:-:S04]  /*1810*/  FADD.FTZ R195, R220, R195 ;  /* 0x000000c3dcc37221 */ /* 0x000fc80000010000 */
[----:B------:R-:W-:Y:S02]  /*1820*/  @P3 FADD.FTZ R195, R179, R195 ;  /* 0x000000c3b3c33221 */ /* 0x000fe40000010000 */
.L_x_22843:
[----:B------:R-:W-:-:S04]  /*1830*/  LEA R220, P3, R7, c[0x0][0x188], 0x5 ;  /* 0x0000620007dc7a11 */ /* 0x000fc800078628ff */
[C---:B------:R-:W-:Y:S02]  /*1840*/  LEA.HI.X R221, R7.reuse, c[0x0][0x18c], RZ, 0x5, P3 ;  /* 0x0000630007dd7a11 */ /* 0x040fe400018f2cff */
[----:B------:R-:W-:-:S03]  /*1850*/  IADD3 R7, R7, 0x80, RZ ;  /* 0x0000008007077810 */ /* 0x000fc60007ffe0ff */
[----:B------:R0:W-:Y:S04]  /*1860*/  STG.E.128 [R220.64], R188 ;  /* 0x000000bcdc007986 */ /* 0x0001e8000c101d04 */
[----:B------:R0:W-:Y:S02]  /*1870*/  STG.E.128 [R220.64+0x10], R192 ;  /* 0x000010c0dc007986 */ /* 0x0001e4000c101d04 */
.L_x_22827:
[----:B------:R-:W-:Y:S05]  /*1880*/  BSYNC B0 ;  /* 0x0000000000007941 */ /* 0x000fea0003800000 */
.L_x_22826:
[----:B------:R-:W-:Y:S01]  /*1890*/  ISETP.GE.U32.AND P3, PT, R229, 0x180, PT ;  /* 0x00000180e500780c */ /* 0x000fe20003f66070 */
[----:B------:R-:W-:-:S12]  /*18a0*/  BSSY B0, `(.L_x_22844) ;  /* 0x0000057000007945 */ /* 0x000fd80003800000 */
[----:B------:R-:W-:Y:S05]  /*18b0*/  @!P3 BRA `(.L_x_22845) ;  /* 0x000005500000b947 */ /* 0x000fea0003800000 */
[----:B------:R-:W-:Y:S01]  /*18c0*/  ISETP.NE.U32.AND P4, PT, RZ, c[0x0][0x178], PT ;  /* 0x00005e00ff007a0c */ /* 0x000fe20003f85070 */
[----:B------:R-:W-:-:S03]  /*18d0*/  HFMA2.MMA R200, -RZ, RZ, 0, 9.5367431640625e-07 ;  /* 0x00000010ffc87435 */ /* 0x000fc600000001ff */
[----:B------:R-:W-:-:S07]  /*18e0*/  ISETP.NE.AND.EX P4, PT, RZ, c[0x0][0x17c], PT, P4 ;  /* 0x00005f00ff007a0c */ /* 0x000fce0003f85340 */
[----:B------:R-:W-:-:S06]  /*18f0*/  IMAD.WIDE.U32 R200, R7, R200, c[0x0][0x170] ;  /* 0x00005c0007c87625 */ /* 0x000fcc00078e00c8 */
[C---:B0-----:R-:W-:Y:S01]  /*1900*/  @P4 LEA R220, P3, R7.reuse, c[0x0][0x178], 0x4 ;  /* 0x00005e0007dc4a11 */ /* 0x041fe200078620ff */
        /* <DEDUP_REMOVED lines=16> */
.L_x_22846:
[----:B0----5:R-:W-:-:S05]  /*1a10*/  HADD2.F32 R197, -RZ, R168.H0_H0 ;  /* 0x200000a8ffc57230 */ /* 0x021fca0000004100 */
[----:B------:R-:W-:-:S04]  /*1a20*/  FADD.FTZ R196, R197, R196 ;  /* 0x000000c4c5c47221 */ /* 0x000fc80000010000 */
[----:B------:R-:W-:Y:S02]  /*1a30*/  @P3 FADD.FTZ R196, R172, R196 ;  /* 0x000000c4acc43221 */ /* 0x000fe40000010000 */
.L_x_22847:
[----:B------:R-:W-:Y:S01]  /*1a40*/  HADD2.F32 R197, -RZ, R200.H1_H1 ;  /* 0x300000c8ffc57230 */ /* 0x000fe20000004100 */
[----:B------:R-:W-:Y:S05]  /*1a50*/  @P4 BRA `(.L_x_22848) ;  /* 0x0000003000004947 */ /* 0x000fea0003800000 */
[----:B------:R-:W-:Y:S05]  /*1a60*/  @!P3 BRA `(.L_x_22849) ;  /* 0x000000500000b947 */ /* 0x000fea0003800000 */
[----:B-----5:R-:W-:Y:S01]  /*1a70*/  FADD.FTZ R197, R173, R197 ;  /* 0x000000c5adc57221 */ /* 0x020fe20000010000 */
[----:B------:R-:W-:Y:S05]  /*1a80*/  BRA `(.L_x_22849) ;  /* 0x0000003000007947 */ /* 0x000fea0003800000 */
.L_x_22848:
[----:B-----5:R-:W-:-:S05]  /*1a90*/  HADD2.F32 R198, -RZ, R168.H1_H1 ;  /* 0x300000a8ffc67230 */ /* 0x020fca0000004100 */
[----:B------:R-:W-:-:S04]  /*1aa0*/  FADD.FTZ R197, R198, R197 ;  /* 0x000000c5c6c57221 */ /* 0x000fc80000010000 */
[----:B------:R-:W-:Y:S02]  /*1ab0*/  @P3 FADD.FTZ R197, R173, R197 ;  /* 0x000000c5adc53221 */ /* 0x000fe40000010000 */
.L_x_22849:
[----:B------:R-:W-:Y:S01]  /*1ac0*/  HADD2.F32 R198, -RZ, R201.H0_H0 ;  /* 0x200000c9ffc67230 */ /* 0x000fe20000004100 */
[----:B------:R-:W-:Y:S05]  /*1ad0*/  @P4 BRA `(.L_x_22850) ;  /* 0x0000003000004947 */ /* 0x000fea0003800000 */
[----:B------:R-:W-:Y:S05]  /*1ae0*/  @!P3 BRA `(.L_x_22851) ;  /* 0x000000500000b947 */ /* 0x000fea0003800000 */
[----:B-----5:R-:W-:Y:S01]  /*1af0*/  FADD.FTZ R198, R174, R198 ;  /* 0x000000c6aec67221 */ /* 0x020fe20000010000 */
[----:B------:R-:W-:Y:S05]  /*1b00*/  BRA `(.L_x_22851) ;  /* 0x0000003000007947 */ /* 0x000fea0003800000 */
.L_x_22850:
[----:B-----5:R-:W-:-:S05]  /*1b10*/  HADD2.F32 R199, -RZ, R169.H0_H0 ;  /* 0x200000a9ffc77230 */ /* 0x020fca0000004100 */
[----:B------:R-:W-:-:S04]  /*1b20*/  FADD.FTZ R198, R199, R198 ;  /* 0x000000c6c7c67221 */ /* 0x000fc80000010000 */
[----:B------:R-:W-:Y:S02]  /*1b30*/  @P3 FADD.FTZ R198, R174, R198 ;  /* 0x000000c6aec63221 */ /* 0x000fe40000010000 */
.L_x_22851:
[----:B------:R-:W-:Y:S01]  /*1b40*/  HADD2.F32 R199, -RZ, R201.H1_H1 ;  /* 0x300000c9ffc77230 */ /* 0x000fe20000004100 */
[----:B------:R-:W-:Y:S05]  /*1b50*/  @P4 BRA `(.L_x_22852) ;  /* 0x0000003000004947 */ /* 0x000fea0003800000 */
[----:B------:R-:W-:Y:S05]  /*1b60*/  @!P3 BRA `(.L_x_22853) ;  /* 0x000000500000b947 */ /* 0x000fea0003800000 */
[----:B-----5:R-:W-:Y:S01]  /*1b70*/  FADD.FTZ R199, R175, R199 ;  /* 0x000000c7afc77221 */ /* 0x020fe20000010000 */
[----:B------:R-:W-:Y:S05]  /*1b80*/  BRA `(.L_x_22853) ;  /* 0x0000003000007947 */ /* 0x000fea0003800000 */
.L_x_22852:
[----:B-----5:R-:W-:-:S05]  /*1b90*/  HADD2.F32 R200, -RZ, R169.H1_H1 ;  /* 0x300000a9ffc87230 */ /* 0x020fca0000004100 */
[----:B------:R-:W-:-:S04]  /*1ba0*/  FADD.FTZ R199, R200, R199 ;  /* 0x000000c7c8c77221 */ /* 0x000fc80000010000 */
[----:B------:R-:W-:Y:S02]  /*1bb0*/  @P3 FADD.FTZ R199, R175, R199 ;  /* 0x000000c7afc73221 */ /* 0x000fe40000010000 */
.L_x_22853:
[----:B------:R-:W-:Y:S01]  /*1bc0*/  HADD2.F32 R200, -RZ, R202.H0_H0 ;  /* 0x200000caffc87230 */ /* 0x000fe20000004100 */
[----:B------:R-:W-:Y:S05]  /*1bd0*/  @P4 BRA `(.L_x_22854) ;  /* 0x0000003000004947 */ /* 0x000fea0003800000 */
[----:B------:R-:W-:Y:S05]  /*1be0*/  @!P3 BRA `(.L_x_22855) ;  /* 0x000000500000b947 */ /* 0x000fea0003800000 */
[----:B-----5:R-:W-:Y:S01]  /*1bf0*/  FADD.FTZ R200, R176, R200 ;  /* 0x000000c8b0c87221 */ /* 0x020fe20000010000 */
[----:B------:R-:W-:Y:S05]  /*1c00*/  BRA `(.L_x_22855) ;  /* 0x0000003000007947 */ /* 0x000fea0003800000 */
.L_x_22854:
[----:B-----5:R-:W-:-:S05]  /*1c10*/  HADD2.F32 R201, -RZ, R170.H0_H0 ;  /* 0x200000aaffc97230 */ /* 0x020fca0000004100 */
[----:B------:R-:W-:-:S04]  /*1c20*/  FADD.FTZ R200, R201, R200 ;  /* 0x000000c8c9c87221 */ /* 0x000fc80000010000 */
[----:B------:R-:W-:Y:S02]  /*1c30*/  @P3 FADD.FTZ R200, R176, R200 ;  /* 0x000000c8b0c83221 */ /* 0x000fe40000010000 */
.L_x_22855:
[----:B------:R-:W-:Y:S01]  /*1c40*/  HADD2.F32 R201, -RZ, R202.H1_H1 ;  /* 0x300000caffc97230 */ /* 0x000fe20000004100 */
[----:B------:R-:W-:Y:S05]  /*1c50*/  @P4 BRA `(.L_x_22856) ;  /* 0x0000003000004947 */ /* 0x000fea0003800000 */
[----:B------:R-:W-:Y:S05]  /*1c60*/  @!P3 BRA `(.L_x_22857) ;  /* 0x000000500000b947 */ /* 0x000fea0003800000 */
[----:B-----5:R-:W-:Y:S01]  /*1c70*/  FADD.FTZ R201, R177, R201 ;  /* 0x000000c9b1c97221 */ /* 0x020fe20000010000 */
[----:B------:R-:W-:Y:S05]  /*1c80*/  BRA `(.L_x_22857) ;  /* 0x0000003000007947 */ /* 0x000fea0003800000 */
.L_x_22856:
[----:B-----5:R-:W-:-:S05]  /*1c90*/  HADD2.F32 R202, -RZ, R170.H1_H1 ;  /* 0x300000aaffca7230 */ /* 0x020fca0000004100 */
[----:B------:R-:W-:-:S04]  /*1ca0*/  FADD.FTZ R201, R202, R201 ;  /* 0x000000c9cac97221 */ /* 0x000fc80000010000 */
[----:B------:R-:W-:Y:S02]  /*1cb0*/  @P3 FADD.FTZ R201, R177, R201 ;  /* 0x000000c9b1c93221 */ /* 0x000fe40000010000 */
.L_x_22857:
[----:B------:R-:W-:Y:S01]  /*1cc0*/  HADD2.F32 R202, -RZ, R203.H0_H0 ;  /* 0x200000cbffca7230 */ /* 0x000fe20000004100 */
[----:B------:R-:W-:Y:S05]  /*1cd0*/  @P4 BRA `(.L_x_22858) ;  /* 0x0000003000004947 */ /* 0x000fea0003800000 */
[----:B------:R-:W-:Y:S05]  /*1ce0*/  @!P3 BRA `(.L_x_22859) ;  /* 0x000000500000b947 */ /* 0x000fea0003800000 */
[----:B-----5:R-:W-:Y:S01]  /*1cf0*/  FADD.FTZ R202, R178, R202 ;  /* 0x000000cab2ca7221 */ /* 0x020fe20000010000 */
[----:B------:R-:W-:Y:S05]  /*1d00*/  BRA `(.L_x_22859) ;  /* 0x0000003000007947 */ /* 0x000fea0003800000 */
.L_x_22858:
[----:B-----5:R-:W-:-:S05]  /*1d10*/  HADD2.F32 R221, -RZ, R171.H0_H0 ;  /* 0x200000abffdd7230 */ /* 0x020fca0000004100 */
[----:B------:R-:W-:-:S04]  /*1d20*/  FADD.FTZ R202, R221, R202 ;  /* 0x000000caddca7221 */ /* 0x000fc80000010000 */
[----:B------:R-:W-:Y:S02]  /*1d30*/  @P3 FADD.FTZ R202, R178, R202 ;  /* 0x000000cab2ca3221 */ /* 0x000fe40000010000 */
.L_x_22859:
[----:B------:R-:W-:Y:S01]  /*1d40*/  HADD2.F32 R203, -RZ, R203.H1_H1 ;  /* 0x300000cbffcb7230 */ /* 0x000fe20000004100 */
[----:B------:R-:W-:Y:S05]  /*1d50*/  @P4 BRA `(.L_x_22860) ;  /* 0x0000003000004947 */ /* 0x000fea0003800000 */
[----:B------:R-:W-:Y:S05]  /*1d60*/  @!P3 BRA `(.L_x_22861) ;  /* 0x000000500000b947 */ /* 0x000fea0003800000 */
[----:B-----5:R-:W-:Y:S01]  /*1d70*/  FADD.FTZ R203, R179, R203 ;  /* 0x000000cbb3cb7221 */ /* 0x020fe20000010000 */
[----:B------:R-:W-:Y:S05]  /*1d80*/  BRA `(.L_x_22861) ;  /* 0x0000003000007947 */ /* 0x000fea0003800000 */
.L_x_22860:
[----:B-----5:R-:W-:-:S05]  /*1d90*/  HADD2.F32 R220, -RZ, R171.H1_H1 ;  /* 0x300000abffdc7230 */ /* 0x020fca0000004100 */
[----:B------:R-:W-:-:S04]  /*1da0*/  FADD.FTZ R203, R220, R203 ;  /* 0x000000cbdccb7221 */ /* 0x000fc80000010000 */
[----:B------:R-:W-:Y:S02]  /*1db0*/  @P3 FADD.FTZ R203, R179, R203 ;  /* 0x000000cbb3cb3221 */ /* 0x000fe40000010000 */
.L_x_22861:
[----:B------:R-:W-:-:S04]  /*1dc0*/  LEA R220, P3, R7, c[0x0][0x188], 0x5 ;  /* 0x0000620007dc7a11 */ /* 0x000fc800078628ff */
[C---:B------:R-:W-:Y:S02]  /*1dd0*/  LEA.HI.X R221, R7.reuse, c[0x0][0x18c], RZ, 0x5, P3 ;  /* 0x0000630007dd7a11 */ /* 0x040fe400018f2cff */
[----:B------:R-:W-:-:S03]  /*1de0*/  IADD3 R7, R7, 0x80, RZ ;  /* 0x0000008007077810 */ /* 0x000fc60007ffe0ff */
[----:B------:R0:W-:Y:S04]  /*1df0*/  STG.E.128 [R220.64], R196 ;  /* 0x000000c4dc007986 */ /* 0x0001e8000c101d04 */
[----:B------:R0:W-:Y:S02]  /*1e00*/  STG.E.128 [R220.64+0x10], R200 ;  /* 0x000010c8dc007986 */ /* 0x0001e4000c101d04 */
.L_x_22845:
[----:B------:R-:W-:Y:S05]  /*1e10*/  BSYNC B0 ;  /* 0x0000000000007941 */ /* 0x000fea0003800000 */
.L_x_22844:
[----:B------:R-:W-:Y:S01]  /*1e20*/  BSSY B0, `(.L_x_22862) ;  /* 0x0000057000007945 */ /* 0x000fe20003800000 */
        /* <DEDUP_REMOVED lines=22> */
.L_x_22864:
[----:B0----5:R-:W-:-:S05]  /*1f90*/  HADD2.F32 R205, -RZ, R168.H0_H0 ;  /* 0x200000a8ffcd7230 */ /* 0x021fca0000004100 */
[----:B------:R-:W-:-:S04]  /*1fa0*/  FADD.FTZ R204, R205, R204 ;  /* 0x000000cccdcc7221 */ /* 0x000fc80000010000 */
[----:B------:R-:W-:Y:S02]  /*1fb0*/  @P3 FADD.FTZ R204, R172, R204 ;  /* 0x000000ccaccc3221 */ /* 0x000fe40000010000 */
.L_x_22865:
[----:B------:R-:W-:Y:S01]  /*1fc0*/  HADD2.F32 R205, -RZ, R208.H1_H1 ;  /* 0x300000d0ffcd7230 */ /* 0x000fe20000004100 */
[----:B------:R-:W-:Y:S05]  /*1fd0*/  @P4 BRA `(.L_x_22866) ;  /* 0x0000003000004947 */ /* 0x000fea0003800000 */
[----:B------:R-:W-:Y:S05]  /*1fe0*/  @!P3 BRA `(.L_x_22867) ;  /* 0x000000500000b947 */ /* 0x000fea0003800000 */
[----:B-----5:R-:W-:Y:S01]  /*1ff0*/  FADD.FTZ R205, R173, R205 ;  /* 0x000000cdadcd7221 */ /* 0x020fe20000010000 */
[----:B------:R-:W-:Y:S05]  /*2000*/  BRA `(.L_x_22867) ;  /* 0x0000003000007947 */ /* 0x000fea0003800000 */
.L_x_22866:
[----:B-----5:R-:W-:-:S05]  /*2010*/  HADD2.F32 R206, -RZ, R168.H1_H1 ;  /* 0x300000a8ffce7230 */ /* 0x020fca0000004100 */
[----:B------:R-:W-:-:S04]  /*2020*/  FADD.FTZ R205, R206, R205 ;  /* 0x000000cdcecd7221 */ /* 0x000fc80000010000 */
[----:B------:R-:W-:Y:S02]  /*2030*/  @P3 FADD.FTZ R205, R173, R205 ;  /* 0x000000cdadcd3221 */ /* 0x000fe40000010000 */
.L_x_22867:
[----:B------:R-:W-:Y:S01]  /*2040*/  HADD2.F32 R206, -RZ, R209.H0_H0 ;  /* 0x200000d1ffce7230 */ /* 0x000fe20000004100 */
[----:B------:R-:W-:Y:S05]  /*2050*/  @P4 BRA `(.L_x_22868) ;  /* 0x0000003000004947 */ /* 0x000fea0003800000 */
[----:B------:R-:W-:Y:S05]  /*2060*/  @!P3 BRA `(.L_x_22869) ;  /* 0x000000500000b947 */ /* 0x000fea0003800000 */
[----:B-----5:R-:W-:Y:S01]  /*2070*/  FADD.FTZ R206, R174, R206 ;  /* 0x000000ceaece7221 */ /* 0x020fe20000010000 */
[----:B------:R-:W-:Y:S05]  /*2080*/  BRA `(.L_x_22869) ;  /* 0x0000003000007947 */ /* 0x000fea0003800000 */
.L_x_22868:
[----:B-----5:R-:W-:-:S05]  /*2090*/  HADD2.F32 R207, -RZ, R169.H0_H0 ;  /* 0x200000a9ffcf7230 */ /* 0x020fca0000004100 */
[----:B------:R-:W-:-:S04]  /*20a0*/  FADD.FTZ R206, R207, R206 ;  /* 0x000000cecfce7221 */ /* 0x000fc80000010000 */
[----:B------:R-:W-:Y:S02]  /*20b0*/  @P3 FADD.FTZ R206, R174, R206 ;  /* 0x000000ceaece3221 */ /* 0x000fe40000010000 */
.L_x_22869:
[----:B------:R-:W-:Y:S01]  /*20c0*/  HADD2.F32 R207, -RZ, R209.H1_H1 ;  /* 0x300000d1ffcf7230 */ /* 0x000fe20000004100 */
[----:B------:R-:W-:Y:S05]  /*20d0*/  @P4 BRA `(.L_x_22870) ;  /* 0x0000003000004947 */ /* 0x000fea0003800000 */
[----:B------:R-:W-:Y:S05]  /*20e0*/  @!P3 BRA `(.L_x_22871) ;  /* 0x000000500000b947 */ /* 0x000fea0003800000 */
[----:B-----5:R-:W-:Y:S01]  /*20f0*/  FADD.FTZ R207, R175, R207 ;  /* 0x000000cfafcf7221 */ /* 0x020fe20000010000 */
[----:B------:R-:W-:Y:S05]  /*2100*/  BRA `(.L_x_22871) ;  /* 0x0000003000007947 */ /* 0x000fea0003800000 */
.L_x_22870:
[----:B-----5:R-:W-:-:S05]  /*2110*/  HADD2.F32 R208, -RZ, R169.H1_H1 ;  /* 0x300000a9ffd07230 */ /* 0x020fca0000004100 */
[----:B------:R-:W-:-:S04]  /*2120*/  FADD.FTZ R207, R208, R207 ;  /* 0x000000cfd0cf7221 */ /* 0x000fc80000010000 */
[----:B------:R-:W-:Y:S02]  /*2130*/  @P3 FADD.FTZ R207, R175, R207 ;  /* 0x000000cfafcf3221 */ /* 0x000fe40000010000 */
.L_x_22871:
[----:B------:R-:W-:Y:S01]  /*2140*/  HADD2.F32 R208, -RZ, R210.H0_H0 ;  /* 0x200000d2ffd07230 */ /* 0x000fe20000004100 */
[----:B------:R-:W-:Y:S05]  /*2150*/  @P4 BRA `(.L_x_22872) ;  /* 0x0000003000004947 */ /* 0x000fea0003800000 */
[----:B------:R-:W-:Y:S05]  /*2160*/  @!P3 BRA `(.L_x_22873) ;  /* 0x000000500000b947 */ /* 0x000fea0003800000 */
[----:B-----5:R-:W-:Y:S01]  /*2170*/  FADD.FTZ R208, R176, R208 ;  /* 0x000000d0b0d07221 */ /* 0x020fe20000010000 */
[----:B------:R-:W-:Y:S05]  /*2180*/  BRA `(.L_x_22873) ;  /* 0x0000003000007947 */ /* 0x000fea0003800000 */
.L_x_22872:
[----:B-----5:R-:W-:-:S05]  /*2190*/  HADD2.F32 R209, -RZ, R170.H0_H0 ;  /* 0x200000aaffd17230 */ /* 0x020fca0000004100 */
[----:B------:R-:W-:-:S04]  /*21a0*/  FADD.FTZ R208, R209, R208 ;  /* 0x000000d0d1d07221 */ /* 0x000fc80000010000 */
[----:B------:R-:W-:Y:S02]  /*21b0*/  @P3 FADD.FTZ R208, R176, R208 ;  /* 0x000000d0b0d03221 */ /* 0x000fe40000010000 */
.L_x_22873:
[----:B------:R-:W-:Y:S01]  /*21c0*/  HADD2.F32 R209, -RZ, R210.H1_H1 ;  /* 0x300000d2ffd17230 */ /* 0x000fe20000004100 */
[----:B------:R-:W-:Y:S05]  /*21d0*/  @P4 BRA `(.L_x_22874) ;  /* 0x0000003000004947 */ /* 0x000fea0003800000 */
[----:B------:R-:W-:Y:S05]  /*21e0*/  @!P3 BRA `(.L_x_22875) ;  /* 0x000000500000b947 */ /* 0x000fea0003800000 */
[----:B-----5:R-:W-:Y:S01]  /*21f0*/  FADD.FTZ R209, R177, R209 ;  /* 0x000000d1b1d17221 */ /* 0x020fe20000010000 */
[----:B------:R-:W-:Y:S05]  /*2200*/  BRA `(.L_x_22875) ;  /* 0x0000003000007947 */ /* 0x000fea0003800000 */
.L_x_22874:
[----:B-----5:R-:W-:-:S05]  /*2210*/  HADD2.F32 R210, -RZ, R170.H1_H1 ;  /* 0x300000aaffd27230 */ /* 0x020fca0000004100 */
[----:B------:R-:W-:-:S04]  /*2220*/  FADD.FTZ R209, R210, R209 ;  /* 0x000000d1d2d17221 */ /* 0x000fc80000010000 */
[----:B------:R-:W-:Y:S02]  /*2230*/  @P3 FADD.FTZ R209, R177, R209 ;  /* 0x000000d1b1d13221 */ /* 0x000fe40000010000 */
.L_x_22875:
[----:B------:R-:W-:Y:S01]  /*2240*/  HADD2.F32 R210, -RZ, R211.H0_H0 ;  /* 0x200000d3ffd27230 */ /* 0x000fe20000004100 */
[----:B------:R-:W-:Y:S05]  /*2250*/  @P4 BRA `(.L_x_22876) ;  /* 0x0000003000004947 */ /* 0x000fea0003800000 */
[----:B------:R-:W-:Y:S05]  /*2260*/  @!P3 BRA `(.L_x_22877) ;  /* 0x000000500000b947 */ /* 0x000fea0003800000 */
[----:B-----5:R-:W-:Y:S01]  /*2270*/  FADD.FTZ R210, R178, R210 ;  /* 0x000000d2b2d27221 */ /* 0x020fe20000010000 */
[----:B------:R-:W-:Y:S05]  /*2280*/  BRA `(.L_x_22877) ;  /* 0x0000003000007947 */ /* 0x000fea0003800000 */
.L_x_22876:
[----:B-----5:R-:W-:-:S05]  /*2290*/  HADD2.F32 R221, -RZ, R171.H0_H0 ;  /* 0x200000abffdd7230 */ /* 0x020fca0000004100 */
[----:B------:R-:W-:-:S04]  /*22a0*/  FADD.FTZ R210, R221, R210 ;  /* 0x000000d2ddd27221 */ /* 0x000fc80000010000 */
[----:B------:R-:W-:Y:S02]  /*22b0*/  @P3 FADD.FTZ R210, R178, R210 ;  /* 0x000000d2b2d23221 */ /* 0x000fe40000010000 */
.L_x_22877:
[----:B------:R-:W-:Y:S01]  /*22c0*/  HADD2.F32 R211, -RZ, R211.H1_H1 ;  /* 0x300000d3ffd37230 */ /* 0x000fe20000004100 */
[----:B------:R-:W-:Y:S05]  /*22d0*/  @P4 BRA `(.L_x_22878) ;  /* 0x0000003000004947 */ /* 0x000fea0003800000 */
[----:B------:R-:W-:Y:S05]  /*22e0*/  @!P3 BRA `(.L_x_22879) ;  /* 0x000000500000b947 */ /* 0x000fea0003800000 */
[----:B-----5:R-:W-:Y:S01]  /*22f0*/  FADD.FTZ R211, R179, R211 ;  /* 0x000000d3b3d37221 */ /* 0x020fe20000010000 */
[----:B------:R-:W-:Y:S05]  /*2300*/  BRA `(.L_x_22879) ;  /* 0x0000003000007947 */ /* 0x000fea0003800000 */
.L_x_22878:
[----:B-----5:R-:W-:-:S05]  /*2310*/  HADD2.F32 R220, -RZ, R171.H1_H1 ;  /* 0x300000abffdc7230 */ /* 0x020fca0000004100 */
[----:B------:R-:W-:-:S04]  /*2320*/  FADD.FTZ R211, R220, R211 ;  /* 0x000000d3dcd37221 */ /* 0x000fc80000010000 */
[----:B------:R-:W-:Y:S02]  /*2330*/  @P3 FADD.FTZ R211, R179, R211 ;  /* 0x000000d3b3d33221 */ /* 0x000fe40000010000 */
.L_x_22879:
[----:B------:R-:W-:-:S04]  /*2340*/  LEA R220, P3, R7, c[0x0][0x188], 0x5 ;  /* 0x0000620007dc7a11 */ /* 0x000fc800078628ff */
[C---:B------:R-:W-:Y:S02]  /*2350*/  LEA.HI.X R221, R7.reuse, c[0x0][0x18c], RZ, 0x5, P3 ;  /* 0x0000630007dd7a11 */ /* 0x040fe400018f2cff */
[----:B------:R-:W-:-:S03]  /*2360*/  IADD3 R7, R7, 0x80, RZ ;  /* 0x0000008007077810 */ /* 0x000fc60007ffe0ff */
[----:B------:R0:W-:Y:S04]  /*2370*/  STG.E.128 [R220.64], R204 ;  /* 0x000000ccdc007986 */ /* 0x0001e8000c101d04 */
[----:B------:R0:W-:Y:S02]  /*2380*/  STG.E.128 [R220.64+0x10], R208 ;  /* 0x000010d0dc007986 */ /* 0x0001e4000c101d04 */
.L_x_22863:
[----:B------:R-:W-:Y:S05]  /*2390*/  BSYNC B0 ;  /* 0x0000000000007941 */ /* 0x000fea0003800000 */
.L_x_22862:
[----:B------:R-:W-:Y:S01]  /*23a0*/  BSSY B0, `(.L_x_22880) ;  /* 0x0000056000007945 */ /* 0x000fe20003800000 */
        /* <DEDUP_REMOVED lines=22> */
.L_x_22882:
[----:B0----5:R-:W-:-:S05]  /*2510*/  HADD2.F32 R213, -RZ, R168.H0_H0 ;  /* 0x200000a8ffd57230 */ /* 0x021fca0000004100 */
[----:B------:R-:W-:-:S04]  /*2520*/  FADD.FTZ R212, R213, R212 ;  /* 0x000000d4d5d47221 */ /* 0x000fc80000010000 */
[----:B------:R-:W-:Y:S02]  /*2530*/  @P3 FADD.FTZ R212, R172, R212 ;  /* 0x000000d4acd43221 */ /* 0x000fe40000010000 */
.L_x_22883:
[----:B------:R-:W-:Y:S01]  /*2540*/  HADD2.F32 R213, -RZ, R216.H1_H1 ;  /* 0x300000d8ffd57230 */ /* 0x000fe20000004100 */
[----:B------:R-:W-:Y:S05]  /*2550*/  @P4 BRA `(.L_x_22884) ;  /* 0x0000003000004947 */ /* 0x000fea0003800000 */
[----:B------:R-:W-:Y:S05]  /*2560*/  @!P3 BRA `(.L_x_22885) ;  /* 0x000000500000b947 */ /* 0x000fea0003800000 */
[----:B-----5:R-:W-:Y:S01]  /*2570*/  FADD.FTZ R213, R173, R213 ;  /* 0x000000d5add57221 */ /* 0x020fe20000010000 */
[----:B------:R-:W-:Y:S05]  /*2580*/  BRA `(.L_x_22885) ;  /* 0x0000003000007947 */ /* 0x000fea0003800000 */
.L_x_22884:
[----:B-----5:R-:W-:-:S05]  /*2590*/  HADD2.F32 R214, -RZ, R168.H1_H1 ;  /* 0x300000a8ffd67230 */ /* 0x020fca0000004100 */
[----:B------:R-:W-:-:S04]  /*25a0*/  FADD.FTZ R213, R214, R213 ;  /* 0x000000d5d6d57221 */ /* 0x000fc80000010000 */
[----:B------:R-:W-:Y:S02]  /*25b0*/  @P3 FADD.FTZ R213, R173, R213 ;  /* 0x000000d5add53221 */ /* 0x000fe40000010000 */
.L_x_22885:
[----:B------:R-:W-:Y:S01]  /*25c0*/  HADD2.F32 R214, -RZ, R217.H0_H0 ;  /* 0x200000d9ffd67230 */ /* 0x000fe20000004100 */
[----:B------:R-:W-:Y:S05]  /*25d0*/  @P4 BRA `(.L_x_22886) ;  /* 0x0000003000004947 */ /* 0x000fea0003800000 */
[----:B------:R-:W-:Y:S05]  /*25e0*/  @!P3 BRA `(.L_x_22887) ;  /* 0x000000500000b947 */ /* 0x000fea0003800000 */
[----:B-----5:R-:W-:Y:S01]  /*25f0*/  FADD.FTZ R214, R174, R214 ;  /* 0x000000d6aed67221 */ /* 0x020fe20000010000 */
[----:B------:R-:W-:Y:S05]  /*2600*/  BRA `(.L_x_22887) ;  /* 0x0000003000007947 */ /* 0x000fea0003800000 */
.L_x_22886:
[----:B-----5:R-:W-:-:S05]  /*2610*/  HADD2.F32 R215, -RZ, R169.H0_H0 ;  /* 0x200000a9ffd77230 */ /* 0x020fca0000004100 */
[----:B------:R-:W-:-:S04]  /*2620*/  FADD.FTZ R214, R215, R214 ;  /* 0x000000d6d7d67221 */ /* 0x000fc80000010000 */
[----:B------:R-:W-:Y:S02]  /*2630*/  @P3 FADD.FTZ R214, R174, R214 ;  /* 0x000000d6aed63221 */ /* 0x000fe40000010000 */
.L_x_22887:
[----:B------:R-:W-:Y:S01]  /*2640*/  HADD2.F32 R215, -RZ, R217.H1_H1 ;  /* 0x300000d9ffd77230 */ /* 0x000fe20000004100 */
[----:B------:R-:W-:Y:S05]  /*2650*/  @P4 BRA `(.L_x_22888) ;  /* 0x0000003000004947 */ /* 0x000fea0003800000 */
[----:B------:R-:W-:Y:S05]  /*2660*/  @!P3 BRA `(.L_x_22889) ;  /* 0x000000500000b947 */ /* 0x000fea0003800000 */
[----:B-----5:R-:W-:Y:S01]  /*2670*/  FADD.FTZ R215, R175, R215 ;  /* 0x000000d7afd77221 */ /* 0x020fe20000010000 */
[----:B------:R-:W-:Y:S05]  /*2680*/  BRA `(.L_x_22889) ;  /* 0x0000003000007947 */ /* 0x000fea0003800000 */
.L_x_22888:
[----:B-----5:R-:W-:-:S05]  /*2690*/  HADD2.F32 R216, -RZ, R169.H1_H1 ;  /* 0x300000a9ffd87230 */ /* 0x020fca0000004100 */
[----:B------:R-:W-:-:S04]  /*26a0*/  FADD.FTZ R215, R216, R215 ;  /* 0x000000d7d8d77221 */ /* 0x000fc80000010000 */
[----:B------:R-:W-:Y:S02]  /*26b0*/  @P3 FADD.FTZ R215, R175, R215 ;  /* 0x000000d7afd73221 */ /* 0x000fe40000010000 */
.L_x_22889:
[----:B------:R-:W-:Y:S01]  /*26c0*/  HADD2.F32 R216, -RZ, R218.H0_H0 ;  /* 0x200000daffd87230 */ /* 0x000fe20000004100 */
[----:B------:R-:W-:Y:S05]  /*26d0*/  @P4 BRA `(.L_x_22890) ;  /* 0x0000003000004947 */ /* 0x000fea0003800000 */
[----:B------:R-:W-:Y:S05]  /*26e0*/  @!P3 BRA `(.L_x_22891) ;  /* 0x000000500000b947 */ /* 0x000fea0003800000 */
[----:B-----5:R-:W-:Y:S01]  /*26f0*/  FADD.FTZ R216, R176, R216 ;  /* 0x000000d8b0d87221 */ /* 0x020fe20000010000 */
[----:B------:R-:W-:Y:S05]  /*2700*/  BRA `(.L_x_22891) ;  /* 0x0000003000007947 */ /* 0x000fea0003800000 */
.L_x_22890:
[----:B-----5:R-:W-:-:S05]  /*2710*/  HADD2.F32 R217, -RZ, R170.H0_H0 ;  /* 0x200000aaffd97230 */ /* 0x020fca0000004100 */
[----:B------:R-:W-:-:S04]  /*2720*/  FADD.FTZ R216, R217, R216 ;  /* 0x000000d8d9d87221 */ /* 0x000fc80000010000 */
[----:B------:R-:W-:Y:S02]  /*2730*/  @P3 FADD.FTZ R216, R176, R216 ;  /* 0x000000d8b0d83221 */ /* 0x000fe40000010000 */
.L_x_22891:
[----:B------:R-:W-:Y:S01]  /*2740*/  HADD2.F32 R217, -RZ, R218.H1_H1 ;  /* 0x300000daffd97230 */ /* 0x000fe20000004100 */
[----:B------:R-:W-:Y:S05]  /*2750*/  @P4 BRA `(.L_x_22892) ;  /* 0x0000003000004947 */ /* 0x000fea0003800000 */
[----:B------:R-:W-:Y:S05]  /*2760*/  @!P3 BRA `(.L_x_22893) ;  /* 0x000000500000b947 */ /* 0x000fea0003800000 */
[----:B-----5:R-:W-:Y:S01]  /*2770*/  FADD.FTZ R217, R177, R217 ;  /* 0x000000d9b1d97221 */ /* 0x020fe20000010000 */
[----:B------:R-:W-:Y:S05]  /*2780*/  BRA `(.L_x_22893) ;  /* 0x0000003000007947 */ /* 0x000fea0003800000 */
.L_x_22892:
[----:B-----5:R-:W-:-:S05]  /*2790*/  HADD2.F32 R218, -RZ, R170.H1_H1 ;  /* 0x300000aaffda7230 */ /* 0x020fca0000004100 */
[----:B------:R-:W-:-:S04]  /*27a0*/  FADD.FTZ R217, R218, R217 ;  /* 0x000000d9dad97221 */ /* 0x000fc80000010000 */
[----:B------:R-:W-:Y:S02]  /*27b0*/  @P3 FADD.FTZ R217, R177, R217 ;  /* 0x000000d9b1d93221 */ /* 0x000fe40000010000 */
.L_x_22893:
[----:B------:R-:W-:Y:S01]  /*27c0*/  HADD2.F32 R218, -RZ, R219.H0_H0 ;  /* 0x200000dbffda7230 */ /* 0x000fe20000004100 */
[----:B------:R-:W-:Y:S05]  /*27d0*/  @P4 BRA `(.L_x_22894) ;  /* 0x0000003000004947 */ /* 0x000fea0003800000 */
[----:B------:R-:W-:Y:S05]  /*27e0*/  @!P3 BRA `(.L_x_22895) ;  /* 0x000000500000b947 */ /* 0x000fea0003800000 */
[----:B-----5:R-:W-:Y:S01]  /*27f0*/  FADD.FTZ R218, R178, R218 ;  /* 0x000000dab2da7221 */ /* 0x020fe20000010000 */
[----:B------:R-:W-:Y:S05]  /*2800*/  BRA `(.L_x_22895) ;  /* 0x0000003000007947 */ /* 0x000fea0003800000 */
.L_x_22894:
[----:B-----5:R-:W-:-:S05]  /*2810*/  HADD2.F32 R221, -RZ, R171.H0_H0 ;  /* 0x200000abffdd7230 */ /* 0x020fca0000004100 */
[----:B------:R-:W-:-:S04]  /*2820*/  FADD.FTZ R218, R221, R218 ;  /* 0x000000daddda7221 */ /* 0x000fc80000010000 */
[----:B------:R-:W-:Y:S02]  /*2830*/  @P3 FADD.FTZ R218, R178, R218 ;  /* 0x000000dab2da3221 */ /* 0x000fe40000010000 */
.L_x_22895:
[----:B------:R-:W-:Y:S01]  /*2840*/  HADD2.F32 R219, -RZ, R219.H1_H1 ;  /* 0x300000dbffdb7230 */ /* 0x000fe20000004100 */
[----:B------:R-:W-:Y:S05]  /*2850*/  @P4 BRA `(.L_x_22896) ;  /* 0x0000003000004947 */ /* 0x000fea0003800000 */
[----:B------:R-:W-:Y:S05]  /*2860*/  @!P3 BRA `(.L_x_22897) ;  /* 0x000000500000b947 */ /* 0x000fea0003800000 */
[----:B-----5:R-:W-:Y:S01]  /*2870*/  FADD.FTZ R219, R179, R219 ;  /* 0x000000dbb3db7221 */ /* 0x020fe20000010000 */
[----:B------:R-:W-:Y:S05]  /*2880*/  BRA `(.L_x_22897) ;  /* 0x0000003000007947 */ /* 0x000fea0003800000 */
.L_x_22896:
[----:B-----5:R-:W-:-:S05]  /*2890*/  HADD2.F32 R220, -RZ, R171.H1_H1 ;  /* 0x300000abffdc7230 */ /* 0x020fca0000004100 */
[----:B------:R-:W-:-:S04]  /*28a0*/  FADD.FTZ R219, R220, R219 ;  /* 0x000000dbdcdb7221 */ /* 0x000fc80000010000 */
[----:B------:R-:W-:Y:S02]  /*28b0*/  @P3 FADD.FTZ R219, R179, R219 ;  /* 0x000000dbb3db3221 */ /* 0x000fe40000010000 */
.L_x_22897:
[----:B------:R-:W-:-:S04]  /*28c0*/  LEA R220, P3, R7, c[0x0][0x188], 0x5 ;  /* 0x0000620007dc7a11 */ /* 0x000fc800078628ff */
[----:B------:R-:W-:-:S05]  /*28d0*/  LEA.HI.X R221, R7, c[0x0][0x18c], RZ, 0x5, P3 ;  /* 0x0000630007dd7a11 */ /* 0x000fca00018f2cff */
[----:B------:R0:W-:Y:S04]  /*28e0*/  STG.E.128 [R220.64], R212 ;  /* 0x000000d4dc007986 */ /* 0x0001e8000c101d04 */
[----:B------:R0:W-:Y:S02]  /*28f0*/  STG.E.128 [R220.64+0x10], R216 ;  /* 0x000010d8dc007986 */ /* 0x0001e4000c101d04 */
.L_x_22881:
[----:B------:R-:W-:Y:S05]  /*2900*/  BSYNC B0 ;  /* 0x0000000000007941 */ /* 0x000fea0003800000 */
.L_x_22880:
        /* <DEDUP_REMOVED lines=51> */
.L_x_22912:
        /* <DEDUP_REMOVED lines=101> */
.L_x_22913:
        /* <DEDUP_REMOVED lines=77> */
[----:B------:R-:W-:Y:S01]  /*3760*/  F2FP.PACK_AB R223, R226, R223 ;  /* 0x000000dfe2df723e */ /* 0x000fe200000000ff */
        /* <DEDUP_REMOVED lines=22> */
[----:B------:R-:W-:Y:S01]  /*38d0*/  HFMA2.MMA R235, -RZ, RZ, 0, 9.5367431640625e-07 ;  /* 0x00000010ffeb7435 */ /* 0x000fe200000001ff */
[----:B------:R-:W-:-:S02]  /*38e0*/  FFMA.FTZ R225, R34, R231, R18 ;  /* 0x000000e722e17223 */ /* 0x000fc40000010012 */
        /* <DEDUP_REMOVED lines=11> */
.L_x_22901:
[----:B------:R-:W-:Y:S05]  /*39a0*/  BSYNC B0 ;  /* 0x0000000000007941 */ /* 0x000fea0003800000 */
.L_x_22900:
        /* <DEDUP_REMOVED lines=36> */
[----:B------:R-:W-:Y:S01]  /*3bf0*/  FFMA.FTZ R225, R66, R231, R50 ;  /* 0x000000e742e17223 */ /* 0x000fe20000010032 */
[----:B------:R-:W-:Y:S01]  /*3c00*/  MOV R235, 0x10 ;  /* 0x0000001000eb7802 */ /* 0x000fe20000000f00 */
        /* <DEDUP_REMOVED lines=11> */
.L_x_22903:
[----:B------:R-:W-:Y:S05]  /*3cc0*/  BSYNC B0 ;  /* 0x0000000000007941 */ /* 0x000fea0003800000 */
.L_x_22902:
        /* <DEDUP_REMOVED lines=36> */
[----:B------:R-:W-:Y:S01]  /*3f10*/  HFMA2.MMA R235, -RZ, RZ, 0, 9.5367431640625e-07 ;  /* 0x00000010ffeb7435 */ /* 0x000fe200000001ff */
        /* <DEDUP_REMOVED lines=12> */
.L_x_22905:
[----:B------:R-:W-:Y:S05]  /*3fe0*/  BSYNC B0 ;  /* 0x0000000000007941 */ /* 0x000fea0003800000 */
.L_x_22904:
        /* <DEDUP_REMOVED lines=48> */
.L_x_22907:
[----:B------:R-:W-:Y:S05]  /*42f0*/  BSYNC B0 ;  /* 0x0000000000007941 */ /* 0x000fea0003800000 */
.L_x_22906:
        /* <DEDUP_REMOVED lines=32> */
[----:B------:R-:W-:Y:S01]  /*4500*/  FFMA.FTZ R227, R166, R233, R150 ;  /* 0x000000e9a6e37223 */ /* 0x000fe20000010096 */
[----:B------:R-:W-:Y:S01]  /*4510*/  HFMA2.MMA R233, -RZ, RZ, 0, 9.5367431640625e-07 ;  /* 0x00000010ffe97435 */ /* 0x000fe200000001ff */
        /* <DEDUP_REMOVED lines=13> */
.L_x_22909:
[----:B------:R-:W-:Y:S05]  /*45f0*/  BSYNC B0 ;  /* 0x0000000000007941 */ /* 0x000fea0003800000 */
.L_x_22908:
[----:B------:R-:W-:Y:S02]  /*4600*/  IADD3 R3, R3, c[0x0][0x160], RZ ;  /* 0x0000580003037a10 */ /* 0x000fe40007ffe0ff */
[----:B------:R-:W-:Y:S02]  /*4610*/  LOP3.LUT P4, RZ, R4, 0xff, RZ, 0xc0, !PT ;  /* 0x000000ff04ff7812 */ /* 0x000fe4000788c0ff */
[----:B------:R-:W-:-:S02]  /*4620*/  ISETP.GE.AND P3, PT, R3, c[0x0][0x164], PT ;  /* 0x0000590003007a0c */ /* 0x000fc40003f66270 */
[----:B------:R-:W-:-:S11]  /*4630*/  SEL R4, RZ, 0x1, P4 ;  /* 0x00000001ff047807 */ /* 0x000fd60002000000 */
[----:B01---5:R-:W-:Y:S01]  /*4640*/  @P3 CALL.REL.NOINC `(.L_x_22910) ;  /* 0x0000001000003944 */ /* 0x023fe20003c00000 */
[----:B------:R-:W-:Y:S05]  /*4650*/  BRA `(.L_x_22911) ;  /* 0xffffc6c000007947 */ /* 0x000fea000383ffff */
.L_x_22910:
[----:B------:R-:W-:Y:S05]  /*4660*/  EXIT ;  /* 0x000000000000794d */ /* 0x000fea0003800000 */
.L_x_22898:
[----:B------:R-:W-:Y:S01]  /*4670*/  HFMA2.MMA R221, -RZ, RZ, 0, 1.847743988037109375e-06 ;  /* 0x0000001fffdd7435 */ /* 0x000fe200000001ff */
[----:B------:R-:W-:Y:S02]  /*4680*/  MOV R228, 0x1 ;  /* 0x0000000100e47802 */ /* 0x000fe40000000f00 */
[----:B------:R-:W-:Y:S02]  /*4690*/  MOV R226, 0xffffffff ;  /* 0xffffffff00e27802 */ /* 0x000fe40000000f00 */
[----:B------:R-:W-:Y:S02]  /*46a0*/  MOV R224, 0x46c0 ;  /* 0x000046c000e07802 */ /* 0x000fe40000000f00 */
[----:B-1---5:R-:W-:Y:S05]  /*46b0*/  CALL.REL.NOINC `($__internal_56_$__cuda_sm70_shflsync_bfly_p) ;  /* 0x000008c000007944 */ /* 0x022fea0003c00000 */
[----:B-1----:R-:W-:Y:S01]  /*46c0*/  MOV R222, R228 ;  /* 0x000000e400de7202 */ /* 0x002fe20000000f00 */
[----:B0-----:R-:W-:Y:S05]  /*46d0*/  BRA `(.L_x_22912) ;  /* 0xffffe56000007947 */ /* 0x001fea000383ffff */
.L_x_22899:
[----:B------:R-:W-:Y:S01]  /*46e0*/  HFMA2.MMA R228, -RZ, RZ, 0, 1.1920928955078125e-07 ;  /* 0x00000002ffe47435 */ /* 0x000fe200000001ff */
[----:B0-----:R-:W-:Y:S02]  /*46f0*/  MOV R7, R227 ;  /* 0x000000e300077202 */ /* 0x001fe40000000f00 */
[----:B------:R-:W-:Y:S02]  /*4700*/  MOV R221, 0x1f ;  /* 0x0000001f00dd7802 */ /* 0x000fe40000000f00 */
[----:B------:R-:W-:-:S02]  /*4710*/  MOV R226, 0xffffffff ;  /* 0xffffffff00e27802 */ /* 0x000fc40000000f00 */
[----:B------:R-:W-:Y:S02]  /*4720*/  MOV R224, 0x4740 ;  /* 0x0000474000e07802 */ /* 0x000fe40000000f00 */
[----:B-1---5:R-:W-:Y:S05]  /*4730*/  CALL.REL.NOINC `($__internal_56_$__cuda_sm70_shflsync_bfly_p) ;  /* 0x0000084000007944 */ /* 0x022fea0003c00000 */
[----:B01----:R-:W-:Y:S01]  /*4740*/  FADD.FTZ R7, R227, R228 ;  /* 0x000000e4e3077221 */ /* 0x003fe20000010000 */
[----:B------:R-:W-:Y:S01]  /*4750*/  HFMA2.MMA R228, -RZ, RZ, 0, 2.384185791015625e-07 ;  /* 0x00000004ffe47435 */ /* 0x000fe200000001ff */
[----:B------:R-:W-:Y:S02]  /*4760*/  MOV R221, 0x1f ;  /* 0x0000001f00dd7802 */ /* 0x000fe40000000f00 */
[----:B------:R-:W-:Y:S02]  /*4770*/  MOV R226, 0xffffffff ;  /* 0xffffffff00e27802 */ /* 0x000fe40000000f00 */
[----:B------:R-:W-:Y:S02]  /*4780*/  MOV R224, 0x47a0 ;  /* 0x000047a000e07802 */ /* 0x000fe40000000f00 */
[----:B------:R-:W-:Y:S05]  /*4790*/  CALL.REL.NOINC `($__internal_56_$__cuda_sm70_shflsync_bfly_p) ;  /* 0x000007e000007944 */ /* 0x000fea0003c00000 */
[----:B01----:R-:W-:Y:S01]  /*47a0*/  FADD.FTZ R7, R7, R228 ;  /* 0x000000e407077221 */ /* 0x003fe20000010000 */
[----:B------:R-:W-:Y:S01]  /*47b0*/  HFMA2.MMA R228, -RZ, RZ, 0, 4.76837158203125e-07 ;  /* 0x00000008ffe47435 */ /* 0x000fe200000001ff */
[----:B------:R-:W-:Y:S02]  /*47c0*/  MOV R221, 0x1f ;  /* 0x0000001f00dd7802 */ /* 0x000fe40000000f00 */
[----:B------:R-:W-:-:S02]  /*47d0*/  MOV R226, 0xffffffff ;  /* 0xffffffff00e27802 */ /* 0x000fc40000000f00 */
[----:B------:R-:W-:Y:S02]  /*47e0*/  MOV R224, 0x4800 ;  /* 0x0000480000e07802 */ /* 0x000fe40000000f00 */
[----:B------:R-:W-:Y:S05]  /*47f0*/  CALL.REL.NOINC `($__internal_56_$__cuda_sm70_shflsync_bfly_p) ;  /* 0x0000078000007944 */ /* 0x000fea0003c00000 */
[----:B01----:R-:W-:Y:S01]  /*4800*/  FADD.FTZ R7, R7, R228 ;  /* 0x000000e407077221 */ /* 0x003fe20000010000 */
[----:B------:R-:W-:Y:S01]  /*4810*/  HFMA2.MMA R228, -RZ, RZ, 0, 9.5367431640625e-07 ;  /* 0x00000010ffe47435 */ /* 0x000fe200000001ff */
[----:B------:R-:W-:Y:S02]  /*4820*/  MOV R221, 0x1f ;  /* 0x0000001f00dd7802 */ /* 0x000fe40000000f00 */
[----:B------:R-:W-:Y:S02]  /*4830*/  MOV R226, 0xffffffff ;  /* 0xffffffff00e27802 */ /* 0x000fe40000000f00 */
[----:B------:R-:W-:Y:S02]  /*4840*/  MOV R224, 0x4860 ;  /* 0x0000486000e07802 */ /* 0x000fe40000000f00 */
[----:B------:R-:W-:Y:S05]  /*4850*/  CALL.REL.NOINC `($__internal_56_$__cuda_sm70_shflsync_bfly_p) ;  /* 0x0000072000007944 */ /* 0x000fea0003c00000 */
        /* <DEDUP_REMOVED lines=87> */
[----:B------:R-:W-:Y:S05]  /*4dd0*/  CALL.REL.NOINC `($__internal_56_$__cuda_sm70_shflsync_bfly_p) ;  /* 0x000001a000007944 */ /* 0x000fea0003c00000 */
[----:B01----:R-:W-:Y:S01]  /*4de0*/  FADD.FTZ R7, R7, R228 ;  /* 0x000000e407077221 */ /* 0x003fe20000010000 */
[----:B------:R-:W-:Y:S01]  /*4df0*/  HFMA2.MMA R228, -RZ, RZ, 0, 1.1920928955078125e-07 ;  /* 0x00000002ffe47435 */ /* 0x000fe200000001ff */
[----:B------:R-:W-:Y:S02]  /*4e00*/  MOV R221, 0x1f ;  /* 0x0000001f00dd7802 */ /* 0x000fe40000000f00 */
[----:B------:R-:W-:Y:S02]  /*4e10*/  MOV R226, 0xffffffff ;  /* 0xffffffff00e27802 */ /* 0x000fe40000000f00 */
[----:B------:R-:W-:Y:S02]  /*4e20*/  MOV R224, 0x4e40 ;  /* 0x00004e4000e07802 */ /* 0x000fe40000000f00 */
[----:B------:R-:W-:Y:S05]  /*4e30*/  CALL.REL.NOINC `($__internal_56_$__cuda_sm70_shflsync_bfly_p) ;  /* 0x0000014000007944 */ /* 0x000fea0003c00000 */
[----:B01----:R-:W-:Y:S01]  /*4e40*/  FADD.FTZ R7, R7, R228 ;  /* 0x000000e407077221 */ /* 0x003fe20000010000 */
[----:B------:R-:W-:Y:S01]  /*4e50*/  HFMA2.MMA R228, -RZ, RZ, 0, 2.384185791015625e-07 ;  /* 0x00000004ffe47435 */ /* 0x000fe200000001ff */
[----:B------:R-:W-:-:S02]  /*4e60*/  MOV R221, 0x1f ;  /* 0x0000001f00dd7802 */ /* 0x000fc40000000f00 */
[----:B------:R-:W-:Y:S02]  /*4e70*/  MOV R226, 0xffffffff ;  /* 0xffffffff00e27802 */ /* 0x000fe40000000f00 */
[----:B------:R-:W-:Y:S02]  /*4e80*/  MOV R224, 0x4ea0 ;  /* 0x00004ea000e07802 */ /* 0x000fe40000000f00 */
[----:B------:R-:W-:Y:S05]  /*4e90*/  CALL.REL.NOINC `($__internal_56_$__cuda_sm70_shflsync_bfly_p) ;  /* 0x000000e000007944 */ /* 0x000fea0003c00000 */
[----:B01----:R-:W-:Y:S01]  /*4ea0*/  FADD.FTZ R7, R7, R228 ;  /* 0x000000e407077221 */ /* 0x003fe20000010000 */
[----:B------:R-:W-:Y:S01]  /*4eb0*/  HFMA2.MMA R228, -RZ, RZ, 0, 4.76837158203125e-07 ;  /* 0x00000008ffe47435 */ /* 0x000fe200000001ff */
[----:B------:R-:W-:Y:S02]  /*4ec0*/  MOV R221, 0x1f ;  /* 0x0000001f00dd7802 */ /* 0x000fe40000000f00 */
[----:B------:R-:W-:Y:S02]  /*4ed0*/  MOV R226, 0xffffffff ;  /* 0xffffffff00e27802 */ /* 0x000fe40000000f00 */
[----:B------:R-:W-:Y:S02]  /*4ee0*/  MOV R224, 0x4f00 ;  /* 0x00004f0000e07802 */ /* 0x000fe40000000f00 */
[----:B------:R-:W-:Y:S05]  /*4ef0*/  CALL.REL.NOINC `($__internal_56_$__cuda_sm70_shflsync_bfly_p) ;  /* 0x0000008000007944 */ /* 0x000fea0003c00000 */
[----:B-1----:R-:W-:Y:S01]  /*4f00*/  FADD.FTZ R223, R7, R228 ;  /* 0x000000e407df7221 */ /* 0x002fe20000010000 */
[----:B------:R-:W-:Y:S01]  /*4f10*/  HFMA2.MMA R228, -RZ, RZ, 0, 9.5367431640625e-07 ;  /* 0x00000010ffe47435 */ /* 0x000fe200000001ff */
[----:B0-----:R-:W-:-:S02]  /*4f20*/  MOV R221, 0x1f ;  /* 0x0000001f00dd7802 */ /* 0x001fc40000000f00 */
[----:B------:R-:W-:Y:S02]  /*4f30*/  MOV R226, 0xffffffff ;  /* 0xffffffff00e27802 */ /* 0x000fe40000000f00 */
[----:B------:R-:W-:Y:S02]  /*4f40*/  MOV R7, R223 ;  /* 0x000000df00077202 */ /* 0x000fe40000000f00 */
[----:B------:R-:W-:Y:S02]  /*4f50*/  MOV R224, 0x4f70 ;  /* 0x00004f7000e07802 */ /* 0x000fe40000000f00 */
[----:B------:R-:W-:Y:S05]  /*4f60*/  CALL.REL.NOINC `($__internal_56_$__cuda_sm70_shflsync_bfly_p) ;  /* 0x0000001000007944 */ /* 0x000fea0003c00000 */
[----:B01----:R-:W-:Y:S05]  /*4f70*/  BRA `(.L_x_22913) ;  /* 0xffffe31000007947 */ /* 0x003fea000383ffff */
        .weak           $__internal_56_$__cuda_sm70_shflsync_bfly_p
        .type           $__internal_56_$__cuda_sm70_shflsync_bfly_p,@function
        .size           $__internal_56_$__cuda_sm70_shflsync_bfly_p,(.L_x_32996 - $__internal_56_$__cuda_sm70_shflsync_bfly_p)
$__internal_56_$__cuda_sm70_shflsync_bfly_p:
[----:B------:R-:W-:Y:S01]  /*4f80*/  HFMA2.MMA R225, -RZ, RZ, 0, 0 ;  /* 0x00000000ffe17435 */ /* 0x000fe200000001ff */
[----:B------:R-:W-:Y:S04]  /*4f90*/  WARPSYNC R226 ;  /* 0x000000e200007348 */ /* 0x000fe80003800000 */
[----:B------:R0:W1:Y:S01]  /*4fa0*/  SHFL.BFLY PT, R228, R7, R228, R221 ;  /* 0x0c0000e407e47389 */ /* 0x00006200000e00dd */
[----:B------:R-:W-:Y:S05]  /*4fb0*/  RET.REL.NODEC R224 `(_ZN10layer_norm31ln_parallel_residual_fwd_kernelINS_13Kernel_traitsIf6__halffS2_fjLj5120ELj1ELj1ELj4ELj16ENS_18Kernel_traits_baseILj5120EfS2_fS2_fjLj128EEEEELb0ELb0ELb0EEEvNS_9FwdParamsE) ;  /* 0xffffb040e0007950 */ /* 0x000fea0003c3ffff */
.L_x_22914:
        /* <DEDUP_REMOVED lines=12> */
.L_x_32996:


//--------------------- .text._ZN10layer_norm31ln_parallel_residual_fwd_kernelINS_13Kernel_traitsIf6__halffS2_fjLj5120ELj1ELj1ELj4ELj16ENS_18Kernel_traits_baseILj5120EfS2_fS2_fjLj128EEEEELb0ELb0ELb1EEEvNS_9FwdParamsE --------------------------
	.section	.text._ZN10layer_norm31ln_parallel_residual_fwd_kernelINS_13Kernel_traitsIf6__halffS2_fjLj5120ELj1ELj1ELj4ELj16ENS_18Kernel_traits_baseILj5120EfS2_fS2_fjLj128EEEEELb0ELb0ELb1EEEvNS_9FwdParamsE,"ax",@progbits
	.sectioninfo	@"SHI_REGISTERS=248"
	.align	128
        .global         _ZN10layer_norm31ln_parallel_residual_fwd_kernelINS_13Kernel_traitsIf6__halffS2_fjLj5120ELj1ELj1ELj4ELj16ENS_18Kernel_traits_baseILj5120EfS2_fS2_fjLj128EEEEELb0ELb0ELb1EEEvNS_9FwdParamsE
        .type           _ZN10layer_norm31ln_parallel_residual_fwd_kernelINS_13Kernel_traitsIf6__halffS2_fjLj5120ELj1ELj1ELj4ELj16ENS_18Kernel_traits_baseILj5120EfS2_fS2_fjLj128EEEEELb0ELb0ELb1EEEvNS_9FwdParamsE,@function
        .size           _ZN10layer_norm31ln_parallel_residual_fwd_kernelINS_13Kernel_traitsIf6__halffS2_fjLj5120ELj1ELj1ELj4ELj16ENS_18Kernel_traits_baseILj5120EfS2_fS2_fjLj128EEEEELb0ELb0ELb1EEEvNS_9FwdParamsE,(.L_x_32997 - _ZN10layer_norm31ln_parallel_residual_fwd_kernelINS_13Kernel_traitsIf6__halffS2_fjLj5120ELj1ELj1ELj4ELj16ENS_18Kernel_traits_baseILj5120EfS2_fS2_fjLj128EEEEELb0ELb0ELb1EEEvNS_9FwdParamsE)
        .other          _ZN10layer_norm31ln_parallel_residual_fwd_kernelINS_13Kernel_traitsIf6__halffS2_fjLj5120ELj1ELj1ELj4ELj16ENS_18Kernel_traits_baseILj5120EfS2_fS2_fjLj128EEEEELb0ELb0ELb1EEEvNS_9FwdParamsE,@"STO_CUDA_ENTRY STV_DEFAULT"
_ZN10layer_norm31ln_parallel_residual_fwd_kernelINS_13Kernel_traitsIf6__halffS2_fjLj5120ELj1ELj1ELj4ELj16ENS_18Kernel_traits_baseILj5120EfS2_fS2_fjLj128EEEEELb0ELb0ELb1EEEvNS_9FwdParamsE:
.text._ZN10layer_norm31ln_parallel_residual_fwd_kernelINS_13Kernel_traitsIf6__halffS2_fjLj5120ELj1ELj1ELj4ELj16ENS_18Kernel_traits_baseILj5120EfS2_fS2_fjLj128EEEEELb0ELb0ELb1EEEvNS_9FwdParamsE:
        /* <DEDUP_REMOVED lines=107> */
.L_x_22998:
[----:B------:R-:W-:Y:S01]  /*06b0*/  IMAD R3, R2, c[0x0][0x168], RZ ;  /* 0x00005a0002037a24 */ /* 0x000fe200078e02ff */
[----:B------:R-:W-:Y:S02]  /*06c0*/  ISETP.NE.U32.AND P0, PT, RZ, c[0x0][0x180], PT ;  /* 0x00006000ff007a0c */ /* 0x000fe40003f05070 */
        /* <DEDUP_REMOVED lines=22> */
.L_x_22915:
[----:B0----5:R-:W-:-:S05]  /*0830*/  HADD2.F32 R3, -RZ, R172.H0_H0 ;  /* 0x200000acff037230 */ /* 0x021fca0000004100 */
[----:B------:R-:W-:-:S04]  /*0840*/  FADD.FTZ R220, R220, R3 ;  /* 0x00000003dcdc7221 */ /* 0x000fc80000010000 */
[----:B------:R-:W-:Y:S02]  /*0850*/  @P0 FADD.FTZ R220, R176, R220 ;  /* 0x000000dcb0dc0221 */ /* 0x000fe40000010000 */
.L_x_22916:
[----:B------:R-:W-:Y:S01]  /*0860*/  HADD2.F32 R221, -RZ, R212.H1_H1 ;  /* 0x300000d4ffdd7230 */ /* 0x000fe20000004100 */
[----:B------:R-:W-:Y:S05]  /*0870*/  @P2 BRA `(.L_x_22917) ;  /* 0x0000003000002947 */ /* 0x000fea0003800000 */
[----:B------:R-:W-:Y:S05]  /*0880*/  @!P0 BRA `(.L_x_22918) ;  /* 0x0000005000008947 */ /* 0x000fea0003800000 */
[----:B-----5:R-:W-:Y:S01]  /*0890*/  FADD.FTZ R221, R177, R221 ;  /* 0x000000ddb1dd7221 */ /* 0x020fe20000010000 */
[----:B------:R-:W-:Y:S05]  /*08a0*/  BRA `(.L_x_22918) ;  /* 0x0000003000007947 */ /* 0x000fea0003800000 */
.L_x_22917:
[----:B-----5:R-:W-:-:S05]  /*08b0*/  HADD2.F32 R4, -RZ, R172.H1_H1 ;  /* 0x300000acff047230 */ /* 0x020fca0000004100 */
[----:B------:R-:W-:-:S04]  /*08c0*/  FADD.FTZ R221, R221, R4 ;  /* 0x00000004dddd7221 */ /* 0x000fc80000010000 */
[----:B------:R-:W-:Y:S02]  /*08d0*/  @P0 FADD.FTZ R221, R177, R221 ;  /* 0x000000ddb1dd0221 */ /* 0x000fe40000010000 */
.L_x_22918:
[----:B------:R-:W-:Y:S01]  /*08e0*/  HADD2.F32 R222, -RZ, R213.H0_H0 ;  /* 0x200000d5ffde7230 */ /* 0x000fe20000004100 */
[----:B------:R-:W-:Y:S05]  /*08f0*/  @P2 BRA `(.L_x_22919) ;  /* 0x0000003000002947 */ /* 0x000fea0003800000 */
[----:B------:R-:W-:Y:S05]  /*0900*/  @!P0 BRA `(.L_x_22920) ;  /* 0x0000005000008947 */ /* 0x000fea0003800000 */
[----:B-----5:R-:W-:Y:S01]  /*0910*/  FADD.FTZ R222, R178, R222 ;  /* 0x000000deb2de7221 */ /* 0x020fe20000010000 */
[----:B------:R-:W-:Y:S05]  /*0920*/  BRA `(.L_x_22920) ;  /* 0x0000003000007947 */ /* 0x000fea0003800000 */
.L_x_22919:
[----:B-----5:R-:W-:-:S05]  /*0930*/  HADD2.F32 R3, -RZ, R173.H0_H0 ;  /* 0x200000adff037230 */ /* 0x020fca0000004100 */
[----:B------:R-:W-:-:S04]  /*0940*/  FADD.FTZ R222, R222, R3 ;  /* 0x00000003dede7221 */ /* 0x000fc80000010000 */
[----:B------:R-:W-:Y:S02]  /*0950*/  @P0 FADD.FTZ R222, R178, R222 ;  /* 0x000000deb2de0221 */ /* 0x000fe40000010000 */
.L_x_22920:
[----:B------:R-:W-:Y:S01]  /*0960*/  HADD2.F32 R223, -RZ, R213.H1_H1 ;  /* 0x300000d5ffdf7230 */ /* 0x000fe20000004100 */
[----:B------:R-:W-:Y:S05]  /*0970*/  @P2 BRA `(.L_x_22921) ;  /* 0x0000003000002947 */ /* 0x000fea0003800000 */
[----:B------:R-:W-:Y:S05]  /*0980*/  @!P0 BRA `(.L_x_22922) ;  /* 0x0000005000008947 */ /* 0x000fea0003800000 */
[----:B-----5:R-:W-:Y:S01]  /*0990*/  FADD.FTZ R223, R179, R223 ;  /* 0x000000dfb3df7221 */ /* 0x020fe20000010000 */
[----:B------:R-:W-:Y:S05]  /*09a0*/  BRA `(.L_x_22922) ;  /* 0x0000003000007947 */ /* 0x000fea0003800000 */
.L_x_22921:
[----:B-----5:R-:W-:-:S05]  /*09b0*/  HADD2.F32 R4, -RZ, R173.H1_H1 ;  /* 0x300000adff047230 */ /* 0x020fca0000004100 */
[----:B------:R-:W-:-:S04]  /*09c0*/  FADD.FTZ R223, R223, R4 ;  /* 0x00000004dfdf7221 */ /* 0x000fc80000010000 */
[----:B------:R-:W-:Y:S02]  /*09d0*/  @P0 FADD.FTZ R223, R179, R223 ;  /* 0x000000dfb3df0221 */ /* 0x000fe40000010000 */
.L_x_22922:
[----:B------:R-:W-:Y:S01]  /*09e0*/  HADD2.F32 R212, -RZ, R214.H0_H0 ;  /* 0x200000d6ffd47230 */ /* 0x000fe20000004100 */
[----:B------:R-:W-:Y:S05]  /*09f0*/  @P2 BRA `(.L_x_22923) ;  /* 0x0000003000002947 */ /* 0x000fea0003800000 */
[----:B------:R-:W-:Y:S05]  /*0a00*/  @!P0 BRA `(.L_x_22924) ;  /* 0x0000005000008947 */ /* 0x000fea0003800000 */
[----:B-----5:R-:W-:Y:S01]  /*0a10*/  FADD.FTZ R212, R180, R212 ;  /* 0x000000d4b4d47221 */ /* 0x020fe20000010000 */
[----:B------:R-:W-:Y:S05]  /*0a20*/  BRA `(.L_x_22924) ;  /* 0x0000003000007947 */ /* 0x000fea0003800000 */
.L_x_22923:
[----:B-----5:R-:W-:-:S05]  /*0a30*/  HADD2.F32 R3, -RZ, R174.H0_H0 ;  /* 0x200000aeff037230 */ /* 0x020fca0000004100 */
[----:B------:R-:W-:-:S04]  /*0a40*/  FADD.FTZ R212, R212, R3 ;  /* 0x00000003d4d47221 */ /* 0x000fc80000010000 */
[----:B------:R-:W-:Y:S02]  /*0a50*/  @P0 FADD.FTZ R212, R180, R212 ;  /* 0x000000d4b4d40221 */ /* 0x000fe40000010000 */
.L_x_22924:
[----:B------:R-:W-:Y:S01]  /*0a60*/  HADD2.F32 R213, -RZ, R214.H1_H1 ;  /* 0x300000d6ffd57230 */ /* 0x000fe20000004100 */
[----:B------:R-:W-:Y:S05]  /*0a70*/  @P2 BRA `(.L_x_22925) ;  /* 0x0000003000002947 */ /* 0x000fea0003800000 */
[----:B------:R-:W-:Y:S05]  /*0a80*/  @!P0 BRA `(.L_x_22926) ;  /* 0x0000005000008947 */ /* 0x000fea0003800000 */
[----:B-----5:R-:W-:Y:S01]  /*0a90*/  FADD.FTZ R213, R181, R213 ;  /* 0x000000d5b5d57221 */ /* 0x020fe20000010000 */
[----:B------:R-:W-:Y:S05]  /*0aa0*/  BRA `(.L_x_22926) ;  /* 0x0000003000007947 */ /* 0x000fea0003800000 */
.L_x_22925:
[----:B-----5:R-:W-:-:S05]  /*0ab0*/  HADD2.F32 R4, -RZ, R174.H1_H1 ;  /* 0x300000aeff047230 */ /* 0x020fca0000004100 */
[----:B------:R-:W-:-:S04]  /*0ac0*/  FADD.FTZ R213, R213, R4 ;  /* 0x00000004d5d57221 */ /* 0x000fc80000010000 */
[----:B------:R-:W-:Y:S02]  /*0ad0*/  @P0 FADD.FTZ R213, R181, R213 ;  /* 0x000000d5b5d50221 */ /* 0x000fe40000010000 */
.L_x_22926:
[----:B------:R-:W-:Y:S01]  /*0ae0*/  HADD2.F32 R214, -RZ, R215.H0_H0 ;  /* 0x200000d7ffd67230 */ /* 0x000fe20000004100 */
[----:B------:R-:W-:Y:S05]  /*0af0*/  @P2 BRA `(.L_x_22927) ;  /* 0x0000003000002947 */ /* 0x000fea0003800000 */
[----:B------:R-:W-:Y:S05]  /*0b00*/  @!P0 BRA `(.L_x_22928) ;  /* 0x0000005000008947 */ /* 0x000fea0003800000 */
[----:B-----5:R-:W-:Y:S01]  /*0b10*/  FADD.FTZ R214, R182, R214 ;  /* 0x000000d6b6d67221 */ /* 0x020fe20000010000 */
[----:B------:R-:W-:Y:S05]  /*0b20*/  BRA `(.L_x_22928) ;  /* 0x0000003000007947 */ /* 0x000fea0003800000 */
.L_x_22927:
[----:B-----5:R-:W-:-:S05]  /*0b30*/  HADD2.F32 R3, -RZ, R175.H0_H0 ;  /* 0x200000afff037230 */ /* 0x020fca0000004100 */
[----:B------:R-:W-:-:S04]  /*0b40*/  FADD.FTZ R214, R214, R3 ;  /* 0x00000003d6d67221 */ /* 0x000fc80000010000 */
[----:B------:R-:W-:Y:S02]  /*0b50*/  @P0 FADD.FTZ R214, R182, R214 ;  /* 0x000000d6b6d60221 */ /* 0x000fe40000010000 */
.L_x_22928:
[----:B------:R-:W-:Y:S01]  /*0b60*/  HADD2.F32 R215, -RZ, R215.H1_H1 ;  /* 0x300000d7ffd77230 */ /* 0x000fe20000004100 */
[----:B------:R-:W-:Y:S05]  /*0b70*/  @P2 BRA `(.L_x_22929) ;  /* 0x0000003000002947 */ /* 0x000fea0003800000 */
[----:B------:R-:W-:Y:S05]  /*0b80*/  @!P0 BRA `(.L_x_22930) ;  /* 0x0000005000008947 */ /* 0x000fea0003800000 */
[----:B-----5:R-:W-:Y:S01]  /*0b90*/  FADD.FTZ R215, R183, R215 ;  /* 0x000000d7b7d77221 */ /* 0x020fe20000010000 */
[----:B------:R-:W-:Y:S05]  /*0ba0*/  BRA `(.L_x_22930) ;  /* 0x0000003000007947 */ /* 0x000fea0003800000 */
.L_x_22929:
[----:B-----5:R-:W-:-:S05]  /*0bb0*/  HADD2.F32 R4, -RZ, R175.H1_H1 ;  /* 0x300000afff047230 */ /* 0x020fca0000004100 */
[----:B------:R-:W-:-:S04]  /*0bc0*/  FADD.FTZ R215, R215, R4 ;  /* 0x00000004d7d77221 */ /* 0x000fc80000010000 */
[----:B------:R-:W-:Y:S02]  /*0bd0*/  @P0 FADD.FTZ R215, R183, R215 ;  /* 0x000000d7b7d70221 */ /* 0x000fe40000010000 */
.L_x_22930:
        /* <DEDUP_REMOVED lines=13> */
[----:B--2---:R-:W-:Y:S01]  /*0cb0*/  HADD2.F32 R208, -RZ, R204.H0_H0 ;  /* 0x200000ccffd07230 */ /* 0x004fe20000004100 */
[----:B------:R-:W-:Y:S05]  /*0cc0*/  @P2 BRA `(.L_x_22931) ;  /* 0x0000003000002947 */ /* 0x000fea0003800000 */
[----:B01----:R-:W-:Y:S05]  /*0cd0*/  @!P0 BRA `(.L_x_22932) ;  /* 0x0000005000008947 */ /* 0x003fea0003800000 */
[----:B-----5:R-:W-:Y:S01]  /*0ce0*/  FADD.FTZ R208, R176, R208 ;  /* 0x000000d0b0d07221 */ /* 0x020fe20000010000 */
[----:B------:R-:W-:Y:S05]  /*0cf0*/  BRA `(.L_x_22932) ;  /* 0x0000003000007947 */ /* 0x000fea0003800000 */
.L_x_22931:
[----:B01---5:R-:W-:-:S05]  /*0d00*/  HADD2.F32 R3, -RZ, R172.H0_H0 ;  /* 0x200000acff037230 */ /* 0x023fca0000004100 */
[----:B------:R-:W-:-:S04]  /*0d10*/  FADD.FTZ R208, R3, R208 ;  /* 0x000000d003d07221 */ /* 0x000fc80000010000 */
[----:B------:R-:W-:Y:S02]  /*0d20*/  @P0 FADD.FTZ R208, R176, R208 ;  /* 0x000000d0b0d00221 */ /* 0x000fe40000010000 */
.L_x_22932:
[----:B------:R-:W-:Y:S01]  /*0d30*/  HADD2.F32 R209, -RZ, R204.H1_H1 ;  /* 0x300000ccffd17230 */ /* 0x000fe20000004100 */
[----:B------:R-:W-:Y:S05]  /*0d40*/  @P2 BRA `(.L_x_22933) ;  /* 0x0000003000002947 */ /* 0x000fea0003800000 */
[----:B------:R-:W-:Y:S05]  /*0d50*/  @!P0 BRA `(.L_x_22934) ;  /* 0x0000005000008947 */ /* 0x000fea0003800000 */
[----:B-----5:R-:W-:Y:S01]  /*0d60*/  FADD.FTZ R209, R177, R209 ;  /* 0x000000d1b1d17221 */ /* 0x020fe20000010000 */
[----:B------:R-:W-:Y:S05]  /*0d70*/  BRA `(.L_x_22934) ;  /* 0x0000003000007947 */ /* 0x000fea0003800000 */
.L_x_22933:
[----:B-----5:R-:W-:-:S05]  /*0d80*/  HADD2.F32 R6, -RZ, R172.H1_H1 ;  /* 0x300000acff067230 */ /* 0x020fca0000004100 */
[----:B------:R-:W-:-:S04]  /*0d90*/  FADD.FTZ R209, R6, R209 ;  /* 0x000000d106d17221 */ /* 0x000fc80000010000 */
[----:B------:R-:W-:Y:S02]  /*0da0*/  @P0 FADD.FTZ R209, R177, R209 ;  /* 0x000000d1b1d10221 */ /* 0x000fe40000010000 */
.L_x_22934:
[----:B------:R-:W-:Y:S01]  /*0db0*/  HADD2.F32 R210, -RZ, R205.H0_H0 ;  /* 0x200000cdffd27230 */ /* 0x000fe20000004100 */
[----:B------:R-:W-:Y:S05]  /*0dc0*/  @P2 BRA `(.L_x_22935) ;  /* 0x0000003000002947 */ /* 0x000fea0003800000 */
[----:B------:R-:W-:Y:S05]  /*0dd0*/  @!P0 BRA `(.L_x_22936) ;  /* 0x0000005000008947 */ /* 0x000fea0003800000 */
[----:B-----5:R-:W-:Y:S01]  /*0de0*/  FADD.FTZ R210, R178, R210 ;  /* 0x000000d2b2d27221 */ /* 0x020fe20000010000 */
[----:B------:R-:W-:Y:S05]  /*0df0*/  BRA `(.L_x_22936) ;  /* 0x0000003000007947 */ /* 0x000fea0003800000 */
.L_x_22935:
[----:B-----5:R-:W-:-:S05]  /*0e00*/  HADD2.F32 R3, -RZ, R173.H0_H0 ;  /* 0x200000adff037230 */ /* 0x020fca0000004100 */
[----:B------:R-:W-:-:S04]  /*0e10*/  FADD.FTZ R210, R3, R210 ;  /* 0x000000d203d27221 */ /* 0x000fc80000010000 */
[----:B------:R-:W-:Y:S02]  /*0e20*/  @P0 FADD.FTZ R210, R178, R210 ;  /* 0x000000d2b2d20221 */ /* 0x000fe40000010000 */
.L_x_22936:
[----:B------:R-:W-:Y:S01]  /*0e30*/  HADD2.F32 R211, -RZ, R205.H1_H1 ;  /* 0x300000cdffd37230 */ /* 0x000fe20000004100 */
[----:B------:R-:W-:Y:S05]  /*0e40*/  @P2 BRA `(.L_x_22937) ;  /* 0x0000003000002947 */ /* 0x000fea0003800000 */
[----:B------:R-:W-:Y:S05]  /*0e50*/  @!P0 BRA `(.L_x_22938) ;  /* 0x0000005000008947 */ /* 0x000fea0003800000 */
[----:B-----5:R-:W-:Y:S01]  /*0e60*/  FADD.FTZ R211, R179, R211 ;  /* 0x000000d3b3d37221 */ /* 0x020fe20000010000 */
[----:B------:R-:W-:Y:S05]  /*0e70*/  BRA `(.L_x_22938) ;  /* 0x0000003000007947 */ /* 0x000fea0003800000 */
.L_x_22937:
[----:B-----5:R-:W-:-:S05]  /*0e80*/  HADD2.F32 R6, -RZ, R173.H1_H1 ;  /* 0x300000adff067230 */ /* 0x020fca0000004100 */
[----:B------:R-:W-:-:S04]  /*0e90*/  FADD.FTZ R211, R6, R211 ;  /* 0x000000d306d37221 */ /* 0x000fc80000010000 */
[----:B------:R-:W-:Y:S02]  /*0ea0*/  @P0 FADD.FTZ R211, R179, R211 ;  /* 0x000000d3b3d30221 */ /* 0x000fe40000010000 */
.L_x_22938:
[----:B------:R-:W-:Y:S01]  /*0eb0*/  HADD2.F32 R204, -RZ, R206.H0_H0 ;  /* 0x200000ceffcc7230 */ /* 0x000fe20000004100 */
[----:B------:R-:W-:Y:S05]  /*0ec0*/  @P2 BRA `(.L_x_22939) ;  /* 0x0000003000002947 */ /* 0x000fea0003800000 */
[----:B------:R-:W-:Y:S05]  /*0ed0*/  @!P0 BRA `(.L_x_22940) ;  /* 0x0000005000008947 */ /* 0x000fea0003800000 */
[----:B-----5:R-:W-:Y:S01]  /*0ee0*/  FADD.FTZ R204, R180, R204 ;  /* 0x000000ccb4cc7221 */ /* 0x020fe20000010000 */
[----:B------:R-:W-:Y:S05]  /*0ef0*/  BRA `(.L_x_22940) ;  /* 0x0000003000007947 */ /* 0x000fea0003800000 */
.L_x_22939:
[----:B-----5:R-:W-:-:S05]  /*0f00*/  HADD2.F32 R3, -RZ, R174.H0_H0 ;  /* 0x200000aeff037230 */ /* 0x020fca0000004100 */
[----:B------:R-:W-:-:S04]  /*0f10*/  FADD.FTZ R204, R3, R204 ;  /* 0x000000cc03cc7221 */ /* 0x000fc80000010000 */
[----:B------:R-:W-:Y:S02]  /*0f20*/  @P0 FADD.FTZ R204, R180, R204 ;  /* 0x000000ccb4cc0221 */ /* 0x000fe40000010000 */
.L_x_22940:
[----:B------:R-:W-:Y:S01]  /*0f30*/  HADD2.F32 R205, -RZ, R206.H1_H1 ;  /* 0x300000ceffcd7230 */ /* 0x000fe20000004100 */
[----:B------:R-:W-:Y:S05]  /*0f40*/  @P2 BRA `(.L_x_22941) ;  /* 0x0000003000002947 */ /* 0x000fea0003800000 */
[----:B------:R-:W-:Y:S05]  /*0f50*/  @!P0 BRA `(.L_x_22942) ;  /* 0x0000005000008947 */ /* 0x000fea0003800000 */
[----:B-----5:R-:W-:Y:S01]  /*0f60*/  FADD.FTZ R205, R181, R205 ;  /* 0x000000cdb5cd7221 */ /* 0x020fe20000010000 */
[----:B------:R-:W-:Y:S05]  /*0f70*/  BRA `(.L_x_22942) ;  /* 0x0000003000007947 */ /* 0x000fea0003800000 */
.L_x_22941:
[----:B-----5:R-:W-:-:S05]  /*0f80*/  HADD2.F32 R6, -RZ, R174.H1_H1 ;  /* 0x300000aeff067230 */ /* 0x020fca0000004100 */
[----:B------:R-:W-:-:S04]  /*0f90*/  FADD.FTZ R205, R6, R205 ;  /* 0x000000cd06cd7221 */ /* 0x000fc80000010000 */
[----:B------:R-:W-:Y:S02]  /*0fa0*/  @P0 FADD.FTZ R205, R181, R205 ;  /* 0x000000cdb5cd0221 */ /* 0x000fe40000010000 */
.L_x_22942:
[----:B------:R-:W-:Y:S01]  /*0fb0*/  HADD2.F32 R206, -RZ, R207.H0_H0 ;  /* 0x200000cfffce7230 */ /* 0x000fe20000004100 */
[----:B------:R-:W-:Y:S05]  /*0fc0*/  @P2 BRA `(.L_x_22943) ;  /* 0x0000003000002947 */ /* 0x000fea0003800000 */
[----:B------:R-:W-:Y:S05]  /*0fd0*/  @!P0 BRA `(.L_x_22944) ;  /* 0x0000005000008947 */ /* 0x000fea0003800000 */
[----:B-----5:R-:W-:Y:S01]  /*0fe0*/  FADD.FTZ R206, R182, R206 ;  /* 0x000000ceb6ce7221 */ /* 0x020fe20000010000 */
[----:B------:R-:W-:Y:S05]  /*0ff0*/  BRA `(.L_x_22944) ;  /* 0x0000003000007947 */ /* 0x000fea0003800000 */
.L_x_22943:
[----:B-----5:R-:W-:-:S05]  /*1000*/  HADD2.F32 R3, -RZ, R175.H0_H0 ;  /* 0x200000afff037230 */ /* 0x020fca0000004100 */
[----:B------:R-:W-:-:S04]  /*1010*/  FADD.FTZ R206, R3, R206 ;  /* 0x000000ce03ce7221 */ /* 0x000fc80000010000 */
[----:B------:R-:W-:Y:S02]  /*1020*/  @P0 FADD.FTZ R206, R182, R206 ;  /* 0x000000ceb6ce0221 */ /* 0x000fe40000010000 */
.L_x_22944:
[----:B------:R-:W-:Y:S01]  /*1030*/  HADD2.F32 R207, -RZ, R207.H1_H1 ;  /* 0x300000cfffcf7230 */ /* 0x000fe20000004100 */
[----:B------:R-:W-:Y:S05]  /*1040*/  @P2 BRA `(.L_x_22945) ;  /* 0x0000003000002947 */ /* 0x000fea0003800000 */
[----:B------:R-:W-:Y:S05]  /*1050*/  @!P0 BRA `(.L_x_22946) ;  /* 0x0000005000008947 */ /* 0x000fea0003800000 */
[----:B-----5:R-:W-:Y:S01]  /*1060*/  FADD.FTZ R207, R183, R207 ;  /* 0x000000cfb7cf7221 */ /* 0x020fe20000010000 */
[----:B------:R-:W-:Y:S05]  /*1070*/  BRA `(.L_x_22946) ;  /* 0x0000003000007947 */ /* 0x000fea0003800000 */
.L_x_22945:
[----:B-----5:R-:W-:-:S05]  /*1080*/  HADD2.F32 R6, -RZ, R175.H1_H1 ;  /* 0x300000afff067230 */ /* 0x020fca0000004100 */
[----:B------:R-:W-:-:S04]  /*1090*/  FADD.FTZ R207, R6, R207 ;  /* 0x000000cf06cf7221 */ /* 0x000fc80000010000 */
[----:B------:R-:W-:Y:S02]  /*10a0*/  @P0 FADD.FTZ R207, R183, R207 ;  /* 0x000000cfb7cf0221 */ /* 0x000fe40000010000 */
.L_x_22946:
        /* <DEDUP_REMOVED lines=16> */
.L_x_22947:
[----:B0----5:R-:W-:-:S05]  /*11b0*/  HADD2.F32 R11, -RZ, R172.H0_H0 ;  /* 0x200000acff0b7230 */ /* 0x021fca0000004100 */
[----:B------:R-:W-:-:S04]  /*11c0*/  FADD.FTZ R216, R11, R216 ;  /* 0x000000d80bd87221 */ /* 0x000fc80000010000 */
[----:B------:R-:W-:Y:S02]  /*11d0*/  @P0 FADD.FTZ R216, R176, R216 ;  /* 0x000000d8b0d80221 */ /* 0x000fe40000010000 */
.L_x_22948:
[----:B------:R-:W-:Y:S01]  /*11e0*/  HADD2.F32 R217, -RZ, R196.H1_H1 ;  /* 0x300000c4ffd97230 */ /* 0x000fe20000004100 */
[----:B------:R-:W-:Y:S05]  /*11f0*/  @P2 BRA `(.L_x_22949) ;  /* 0x0000003000002947 */ /* 0x000fea0003800000 */
[----:B------:R-:W-:Y:S05]  /*1200*/  @!P0 BRA `(.L_x_22950) ;  /* 0x0000005000008947 */ /* 0x000fea0003800000 */
[----:B-----5:R-:W-:Y:S01]  /*1210*/  FADD.FTZ R217, R177, R217 ;  /* 0x000000d9b1d97221 */ /* 0x020fe20000010000 */
[----:B------:R-:W-:Y:S05]  /*1220*/  BRA `(.L_x_22950) ;  /* 0x0000003000007947 */ /* 0x000fea0003800000 */
.L_x_22949:
[----:B-----5:R-:W-:-:S05]  /*1230*/  HADD2.F32 R4, -RZ, R172.H1_H1 ;  /* 0x300000acff047230 */ /* 0x020fca0000004100 */
[----:B------:R-:W-:-:S04]  /*1240*/  FADD.FTZ R217, R4, R217 ;  /* 0x000000d904d97221 */ /* 0x000fc80000010000 */
[----:B------:R-:W-:Y:S02]  /*1250*/  @P0 FADD.FTZ R217, R177, R217 ;  /* 0x000000d9b1d90221 */ /* 0x000fe40000010000 */
.L_x_22950:
[----:B------:R-:W-:Y:S01]  /*1260*/  HADD2.F32 R218, -RZ, R197.H0_H0 ;  /* 0x200000c5ffda7230 */ /* 0x000fe20000004100 */
[----:B------:R-:W-:Y:S05]  /*1270*/  @P2 BRA `(.L_x_22951) ;  /* 0x0000003000002947 */ /* 0x000fea0003800000 */
[----:B------:R-:W-:Y:S05]  /*1280*/  @!P0 BRA `(.L_x_22952) ;  /* 0x0000005000008947 */ /* 0x000fea0003800000 */
[----:B-----5:R-:W-:Y:S01]  /*1290*/  FADD.FTZ R218, R178, R218 ;  /* 0x000000dab2da7221 */ /* 0x020fe20000010000 */
[----:B------:R-:W-:Y:S05]  /*12a0*/  BRA `(.L_x_22952) ;  /* 0x0000003000007947 */ /* 0x000fea0003800000 */
.L_x_22951:
[----:B-----5:R-:W-:-:S05]  /*12b0*/  HADD2.F32 R11, -RZ, R173.H0_H0 ;  /* 0x200000adff0b7230 */ /* 0x020fca0000004100 */
[----:B------:R-:W-:-:S04]  /*12c0*/  FADD.FTZ R218, R11, R218 ;  /* 0x000000da0bda7221 */ /* 0x000fc80000010000 */
[----:B------:R-:W-:Y:S02]  /*12d0*/  @P0 FADD.FTZ R218, R178, R218 ;  /* 0x000000dab2da0221 */ /* 0x000fe40000010000 */
.L_x_22952:
[----:B------:R-:W-:Y:S01]  /*12e0*/  HADD2.F32 R219, -RZ, R197.H1_H1 ;  /* 0x300000c5ffdb7230 */ /* 0x000fe20000004100 */
[----:B------:R-:W-:Y:S05]  /*12f0*/  @P2 BRA `(.L_x_22953) ;  /* 0x0000003000002947 */ /* 0x000fea0003800000 */
[----:B------:R-:W-:Y:S05]  /*1300*/  @!P0 BRA `(.L_x_22954) ;  /* 0x0000005000008947 */ /* 0x000fea0003800000 */
[----:B-----5:R-:W-:Y:S01]  /*1310*/  FADD.FTZ R219, R179, R219 ;  /* 0x000000dbb3db7221 */ /* 0x020fe20000010000 */
[----:B------:R-:W-:Y:S05]  /*1320*/  BRA `(.L_x_22954) ;  /* 0x0000003000007947 */ /* 0x000fea0003800000 */
.L_x_22953:
[----:B-----5:R-:W-:-:S05]  /*1330*/  HADD2.F32 R4, -RZ, R173.H1_H1 ;  /* 0x300000adff047230 */ /* 0x020fca0000004100 */
[----:B------:R-:W-:-:S04]  /*1340*/  FADD.FTZ R219, R4, R219 ;  /* 0x000000db04db7221 */ /* 0x000fc80000010000 */
[----:B------:R-:W-:Y:S02]  /*1350*/  @P0 FADD.FTZ R219, R179, R219 ;  /* 0x000000dbb3db0221 */ /* 0x000fe40000010000 */
.L_x_22954:
[----:B------:R-:W-:Y:S01]  /*1360*/  HADD2.F32 R196, -RZ, R198.H0_H0 ;  /* 0x200000c6ffc47230 */ /* 0x000fe20000004100 */
[----:B------:R-:W-:Y:S05]  /*1370*/  @P2 BRA `(.L_x_22955) ;  /* 0x0000003000002947 */ /* 0x000fea0003800000 */
[----:B------:R-:W-:Y:S05]  /*1380*/  @!P0 BRA `(.L_x_22956) ;  /* 0x0000005000008947 */ /* 0x000fea0003800000 */
[----:B-----5:R-:W-:Y:S01]  /*1390*/  FADD.FTZ R196, R180, R196 ;  /* 0x000000c4b4c47221 */ /* 0x020fe20000010000 */
[----:B------:R-:W-:Y:S05]  /*13a0*/  BRA `(.L_x_22956) ;  /* 0x0000003000007947 */ /* 0x000fea0003800000 */
.L_x_22955:
[----:B-----5:R-:W-:-:S05]  /*13b0*/  HADD2.F32 R11, -RZ, R174.H0_H0 ;  /* 0x200000aeff0b7230 */ /* 0x020fca0000004100 */
[----:B------:R-:W-:-:S04]  /*13c0*/  FADD.FTZ R196, R11, R196 ;  /* 0x000000c40bc47221 */ /* 0x000fc80000010000 */
[----:B------:R-:W-:Y:S02]  /*13d0*/  @P0 FADD.FTZ R196, R180, R196 ;  /* 0x000000c4b4c40221 */ /* 0x000fe40000010000 */
.L_x_22956:
[----:B------:R-:W-:Y:S01]  /*13e0*/  HADD2.F32 R197, -RZ, R198.H1_H1 ;  /* 0x300000c6ffc57230 */ /* 0x000fe20000004100 */
[----:B------:R-:W-:Y:S05]  /*13f0*/  @P2 BRA `(.L_x_22957) ;  /* 0x0000003000002947 */ /* 0x000fea0003800000 */
[----:B------:R-:W-:Y:S05]  /*1400*/  @!P0 BRA `(.L_x_22958) ;  /* 0x0000005000008947 */ /* 0x000fea0003800000 */
[----:B-----5:R-:W-:Y:S01]  /*1410*/  FADD.FTZ R197, R181, R197 ;  /* 0x000000c5b5c57221 */ /* 0x020fe20000010000 */
[----:B------:R-:W-:Y:S05]  /*1420*/  BRA `(.L_x_22958) ;  /* 0x0000003000007947 */ /* 0x000fea0003800000 */
.L_x_22957:
[----:B-----5:R-:W-:-:S05]  /*1430*/  HADD2.F32 R4, -RZ, R174.H1_H1 ;  /* 0x300000aeff047230 */ /* 0x020fca0000004100 */
[----:B------:R-:W-:-:S04]  /*1440*/  FADD.FTZ R197, R4, R197 ;  /* 0x000000c504c57221 */ /* 0x000fc80000010000 */
[----:B------:R-:W-:Y:S02]  /*1450*/  @P0 FADD.FTZ R197, R181, R197 ;  /* 0x000000c5b5c50221 */ /* 0x000fe40000010000 */
.L_x_22958:
[----:B------:R-:W-:Y:S01]  /*1460*/  HADD2.F32 R198, -RZ, R199.H0_H0 ;  /* 0x200000c7ffc67230 */ /* 0x000fe20000004100 */
[----:B------:R-:W-:Y:S05]  /*1470*/  @P2 BRA `(.L_x_22959) ;  /* 0x0000003000002947 */ /* 0x000fea0003800000 */
[----:B------:R-:W-:Y:S05]  /*1480*/  @!P0 BRA `(.L_x_22960) ;  /* 0x0000005000008947 */ /* 0x000fea0003800000 */
[----:B-----5:R-:W-:Y:S01]  /*1490*/  FADD.FTZ R198, R182, R198 ;  /* 0x000000c6b6c67221 */ /* 0x020fe20000010000 */
[----:B------:R-:W-:Y:S05]  /*14a0*/  BRA `(.L_x_22960) ;  /* 0x0000003000007947 */ /* 0x000fea0003800000 */
.L_x_22959:
[----:B-----5:R-:W-:-:S05]  /*14b0*/  HADD2.F32 R11, -RZ, R175.H0_H0 ;  /* 0x200000afff0b7230 */ /* 0x020fca0000004100 */
[----:B------:R-:W-:-:S04]  /*14c0*/  FADD.FTZ R198, R11, R198 ;  /* 0x000000c60bc67221 */ /* 0x000fc80000010000 */
[----:B------:R-:W-:Y:S02]  /*14d0*/  @P0 FADD.FTZ R198, R182, R198 ;  /* 0x000000c6b6c60221 */ /* 0x000fe40000010000 */
.L_x_22960:
[----:B------:R-:W-:Y:S01]  /*14e0*/  HADD2.F32 R199, -RZ, R199.H1_H1 ;  /* 0x300000c7ffc77230 */ /* 0x000fe20000004100 */
[----:B------:R-:W-:Y:S05]  /*14f0*/  @P2 BRA `(.L_x_22961) ;  /* 0x0000003000002947 */ /* 0x000fea0003800000 */
[----:B------:R-:W-:Y:S05]  /*1500*/  @!P0 BRA `(.L_x_22962) ;  /* 0x0000005000008947 */ /* 0x000fea0003800000 */
[----:B-----5:R-:W-:Y:S01]  /*1510*/  FADD.FTZ R199, R183, R199 ;  /* 0x000000c7b7c77221 */ /* 0x020fe20000010000 */
[----:B------:R-:W-:Y:S05]  /*1520*/  BRA `(.L_x_22962) ;  /* 0x0000003000007947 */ /* 0x000fea0003800000 */
.L_x_22961:
[----:B-----5:R-:W-:-:S05]  /*1530*/  HADD2.F32 R4, -RZ, R175.H1_H1 ;  /* 0x300000afff047230 */ /* 0x020fca0000004100 */
[----:B------:R-:W-:-:S04]  /*1540*/  FADD.FTZ R199, R4, R199 ;  /* 0x000000c704c77221 */ /* 0x000fc80000010000 */
[----:B------:R-:W-:Y:S02]  /*1550*/  @P0 FADD.FTZ R199, R183, R199 ;  /* 0x000000c7b7c70221 */ /* 0x000fe40000010000 */
.L_x_22962:
        /* <DEDUP_REMOVED lines=17> */
.L_x_22963:
[----:B0----5:R-:W-:-:S05]  /*1670*/  HADD2.F32 R11, -RZ, R172.H0_H0 ;  /* 0x200000acff0b7230 */ /* 0x021fca0000004100 */
[----:B------:R-:W-:-:S04]  /*1680*/  FADD.FTZ R192, R11, R192 ;  /* 0x000000c00bc07221 */ /* 0x000fc80000010000 */
[----:B------:R-:W-:Y:S02]  /*1690*/  @P0 FADD.FTZ R192, R176, R192 ;  /* 0x000000c0b0c00221 */ /* 0x000fe40000010000 */
.L_x_22964:
[----:B------:R-:W-:Y:S01]  /*16a0*/  HADD2.F32 R193, -RZ, R184.H1_H1 ;  /* 0x300000b8ffc17230 */ /* 0x000fe20000004100 */
[----:B------:R-:W-:Y:S05]  /*16b0*/  @P2 BRA `(.L_x_22965) ;  /* 0x0000003000002947 */ /* 0x000fea0003800000 */
[----:B------:R-:W-:Y:S05]  /*16c0*/  @!P0 BRA `(.L_x_22966) ;  /* 0x0000005000008947 */ /* 0x000fea0003800000 */
[----:B-----5:R-:W-:Y:S01]  /*16d0*/  FADD.FTZ R193, R177, R193 ;  /* 0x000000c1b1c17221 */ /* 0x020fe20000010000 */
[----:B------:R-:W-:Y:S05]  /*16e0*/  BRA `(.L_x_22966) ;  /* 0x0000003000007947 */ /* 0x000fea0003800000 */
.L_x_22965:
[----:B-----5:R-:W-:-:S05]  /*16f0*/  HADD2.F32 R4, -RZ, R172.H1_H1 ;  /* 0x300000acff047230 */ /* 0x020fca0000004100 */
[----:B------:R-:W-:-:S04]  /*1700*/  FADD.FTZ R193, R4, R193 ;  /* 0x000000c104c17221 */ /* 0x000fc80000010000 */
[----:B------:R-:W-:Y:S02]  /*1710*/  @P0 FADD.FTZ R193, R177, R193 ;  /* 0x000000c1b1c10221 */ /* 0x000fe40000010000 */
.L_x_22966:
[----:B------:R-:W-:Y:S01]  /*1720*/  HADD2.F32 R194, -RZ, R185.H0_H0 ;  /* 0x200000b9ffc27230 */ /* 0x000fe20000004100 */
[----:B------:R-:W-:Y:S05]  /*1730*/  @P2 BRA `(.L_x_22967) ;  /* 0x0000003000002947 */ /* 0x000fea0003800000 */
[----:B------:R-:W-:Y:S05]  /*1740*/  @!P0 BRA `(.L_x_22968) ;  /* 0x0000005000008947 */ /* 0x000fea0003800000 */
[----:B-----5:R-:W-:Y:S01]  /*1750*/  FADD.FTZ R194, R178, R194 ;  /* 0x000000c2b2c27221 */ /* 0x020fe20000010000 */
[----:B------:R-:W-:Y:S05]  /*1760*/  BRA `(.L_x_22968) ;  /* 0x0000003000007947 */ /* 0x000fea0003800000 */
.L_x_22967:
[----:B-----5:R-:W-:-:S05]  /*1770*/  HADD2.F32 R11, -RZ, R173.H0_H0 ;  /* 0x200000adff0b7230 */ /* 0x020fca0000004100 */
[----:B------:R-:W-:-:S04]  /*1780*/  FADD.FTZ R194, R11, R194 ;  /* 0x000000c20bc27221 */ /* 0x000fc80000010000 */
[----:B------:R-:W-:Y:S02]  /*1790*/  @P0 FADD.FTZ R194, R178, R194 ;  /* 0x000000c2b2c20221 */ /* 0x000fe40000010000 */
.L_x_22968:
[----:B------:R-:W-:Y:S01]  /*17a0*/  HADD2.F32 R195, -RZ, R185.H1_H1 ;  /* 0x300000b9ffc37230 */ /* 0x000fe20000004100 */
[----:B------:R-:W-:Y:S05]  /*17b0*/  @P2 BRA `(.L_x_22969) ;  /* 0x0000003000002947 */ /* 0x000fea0003800000 */
[----:B------:R-:W-:Y:S05]  /*17c0*/  @!P0 BRA `(.L_x_22970) ;  /* 0x0000005000008947 */ /* 0x000fea0003800000 */
[----:B-----5:R-:W-:Y:S01]  /*17d0*/  FADD.FTZ R195, R179, R195 ;  /* 0x000000c3b3c37221 */ /* 0x020fe20000010000 */
[----:B------:R-:W-:Y:S05]  /*17e0*/  BRA `(.L_x_22970) ;  /* 0x0000003000007947 */ /* 0x000fea0003800000 */
.L_x_22969:
[----:B-----5:R-:W-:-:S05]  /*17f0*/  HADD2.F32 R4, -RZ, R173.H1_H1 ;  /* 0x300000adff047230 */ /* 0x020fca0000004100 */
[----:B------:R-:W-:-:S04]  /*1800*/  FADD.FTZ R195, R4, R195 ;  /* 0x000000c304c37221 */ /* 0x000fc80000010000 */
[----:B------:R-:W-:Y:S02]  /*1810*/  @P0 FADD.FTZ R195, R179, R195 ;  /* 0x000000c3b3c30221 */ /* 0x000fe40000010000 */
.L_x_22970:
[----:B------:R-:W-:Y:S01]  /*1820*/  HADD2.F32 R184, -RZ, R186.H0_H0 ;  /* 0x200000baffb87230 */ /* 0x000fe20000004100 */
[----:B------:R-:W-:Y:S05]  /*1830*/  @P2 BRA `(.L_x_22971) ;  /* 0x0000003000002947 */ /* 0x000fea0003800000 */
[----:B------:R-:W-:Y:S05]  /*1840*/  @!P0 BRA `(.L_x_22972) ;  /* 0x0000005000008947 */ /* 0x000fea0003800000 */
[----:B-----5:R-:W-:Y:S01]  /*1850*/  FADD.FTZ R184, R180, R184 ;  /* 0x000000b8b4b87221 */ /* 0x020fe20000010000 */
[----:B------:R-:W-:Y:S05]  /*1860*/  BRA `(.L_x_22972) ;  /* 0x0000003000007947 */ /* 0x000fea0003800000 */
.L_x_22971:
[----:B-----5:R-:W-:-:S05]  /*1870*/  HADD2.F32 R11, -RZ, R174.H0_H0 ;  /* 0x200000aeff0b7230 */ /* 0x020fca0000004100 */
[----:B------:R-:W-:-:S04]  /*1880*/  FADD.FTZ R184, R11, R184 ;  /* 0x000000b80bb87221 */ /* 0x000fc80000010000 */
[----:B------:R-:W-:Y:S02]  /*1890*/  @P0 FADD.FTZ R184, R180, R184 ;  /* 0x000000b8b4b80221 */ /* 0x000fe40000010000 */
.L_x_22972:
[----:B------:R-:W-:Y:S01]  /*18a0*/  HADD2.F32 R185, -RZ, R186.H1_H1 ;  /* 0x300000baffb97230 */ /* 0x000fe20000004100 */
[----:B------:R-:W-:Y:S05]  /*18b0*/  @P2 BRA `(.L_x_22973) ;  /* 0x0000003000002947 */ /* 0x000fea0003800000 */
[----:B------:R-:W-:Y:S05]  /*18c0*/  @!P0 BRA `(.L_x_22974) ;  /* 0x0000005000008947 */ /* 0x000fea0003800000 */
[----:B-----5:R-:W-:Y:S01]  /*18d0*/  FADD.FTZ R185, R181, R185 ;  /* 0x000000b9b5b97221 */ /* 0x020fe20000010000 */
[----:B------:R-:W-:Y:S05]  /*18e0*/  BRA `(.L_x_22974) ;  /* 0x0000003000007947 */ /* 0x000fea0003800000 */
.L_x_22973:
[----:B-----5:R-:W-:-:S05]  /*18f0*/  HADD2.F32 R4, -RZ, R174.H1_H1 ;  /* 0x300000aeff047230 */ /* 0x020fca0000004100 */
[----:B------:R-:W-:-:S04]  /*1900*/  FADD.FTZ R185, R4, R185 ;  /* 0x000000b904b97221 */ /* 0x000fc80000010000 */
[----:B------:R-:W-:Y:S02]  /*1910*/  @P0 FADD.FTZ R185, R181, R185 ;  /* 0x000000b9b5b90221 */ /* 0x000fe40000010000 */
.L_x_22974:
[----:B------:R-:W-:Y:S01]  /*1920*/  HADD2.F32 R186, -RZ, R187.H0_H0 ;  /* 0x200000bbffba7230 */ /* 0x000fe20000004100 */
[----:B------:R-:W-:Y:S05]  /*1930*/  @P2 BRA `(.L_x_22975) ;  /* 0x0000003000002947 */ /* 0x000fea0003800000 */
[----:B------:R-:W-:Y:S05]  /*1940*/  @!P0 BRA `(.L_x_22976) ;  /* 0x0000005000008947 */ /* 0x000fea0003800000 */
[----:B-----5:R-:W-:Y:S01]  /*1950*/  FADD.FTZ R186, R182, R186 ;  /* 0x000000bab6ba7221 */ /* 0x020fe20000010000 */
[----:B------:R-:W-:Y:S05]  /*1960*/  BRA `(.L_x_22976) ;  /* 0x0000003000007947 */ /* 0x000fea0003800000 */
.L_x_22975:
[----:B-----5:R-:W-:-:S05]  /*1970*/  HADD2.F32 R11, -RZ, R175.H0_H0 ;  /* 0x200000afff0b7230 */ /* 0x020fca0000004100 */
[----:B------:R-:W-:-:S04]  /*1980*/  FADD.FTZ R186, R11, R186 ;  /* 0x000000ba0bba7221 */ /* 0x000fc80000010000 */
[----:B------:R-:W-:Y:S02]  /*1990*/  @P0 FADD.FTZ R186, R182, R186 ;  /* 0x000000bab6ba0221 */ /* 0x000fe40000010000 */
.L_x_22976:
[----:B------:R-:W-:Y:S01]  /*19a0*/  HADD2.F32 R187, -RZ, R187.H1_H1 ;  /* 0x300000bbffbb7230 */ /* 0x000fe20000004100 */
[----:B------:R-:W-:Y:S05]  /*19b0*/  @P2 BRA `(.L_x_22977) ;  /* 0x0000003000002947 */ /* 0x000fea0003800000 */
[----:B------:R-:W-:Y:S05]  /*19c0*/  @!P0 BRA `(.L_x_22978) ;  /* 0x0000005000008947 */ /* 0x000fea0003800000 */
[----:B-----5:R-:W-:Y:S01]  /*19d0*/  FADD.FTZ R187, R183, R187 ;  /* 0x000000bbb7bb7221 */ /* 0x020fe20000010000 */
[----:B------:R-:W-:Y:S05]  /*19e0*/  BRA `(.L_x_22978) ;  /* 0x0000003000007947 */ /* 0x000fea0003800000 */
.L_x_22977:
[----:B-----5:R-:W-:-:S05]  /*19f0*/  HADD2.F32 R4, -RZ, R175.H1_H1 ;  /* 0x300000afff047230 */ /* 0x020fca0000004100 */
[----:B------:R-:W-:-:S04]  /*1a00*/  FADD.FTZ R187, R4, R187 ;  /* 0x000000bb04bb7221 */ /* 0x000fc80000010000 */
[----:B------:R-:W-:Y:S02]  /*1a10*/  @P0 FADD.FTZ R187, R183, R187 ;  /* 0x000000bbb7bb0221 */ /* 0x000fe40000010000 */
.L_x_22978:
[C---:B------:R-:W-:Y:S02]  /*1a20*/  IADD3 R10, R8.reuse, 0x180, RZ ;  /* 0x00000180080a7810 */ /* 0x040fe40007ffe0ff */
[----:B------:R-:W-:-:S03]  /*1a30*/  IADD3 R4, R8, 0x200, RZ ;  /* 0x0000020008047810 */ /* 0x000fc60007ffe0ff */
[----:B------:R-:W-:Y:S01]  /*1a40*/  IMAD.WIDE.U32 R10, R10, R9, c[0x0][0x188] ;  /* 0x000062000a0a7625 */ /* 0x000fe200078e0009 */
[C---:B------:R-:W-:Y:S02]  /*1a50*/  @P1 LEA R224, P3, R4.reuse, c[0x0][0x178], 0x4 ;  /* 0x00005e0004e01a11 */ /* 0x040fe400078620ff */
[C---:B------:R-:W-:Y:S01]  /*1a60*/  @P0 LEA R190, P4, R4.reuse, c[0x0][0x180], 0x5 ;  /* 0x0000600004be0a11 */ /* 0x040fe200078828ff */
[C---:B------:R-:W-:Y:S01]  /*1a70*/  IMAD.WIDE.U32 R200, R4.reuse, R7, c[0x0][0x170] ;  /* 0x00005c0004c87625 */ /* 0x040fe200078e0007 */
[----:B------:R0:W-:Y:S01]  /*1a80*/  STG.E.128 [R10.64], R192 ;  /* 0x000000c00a007986 */ /* 0x0001e2000c101d04 */
[C---:B------:R-:W-:Y:S02]  /*1a90*/  @P1 LEA.HI.X R225, R4.reuse, c[0x0][0x17c], RZ, 0x4, P3 ;  /* 0x00005f0004e11a11 */ /* 0x040fe400018f24ff */
[----:B------:R-:W-:Y:S01]  /*1aa0*/  @P0 LEA.HI.X R191, R4, c[0x0][0x184], RZ, 0x5, P4 ;  /* 0x0000610004bf0a11 */ /* 0x000fe200020f2cff */
        /* <DEDUP_REMOVED lines=10> */
.L_x_22979:
[----:B0----5:R-:W-:-:S05]  /*1b50*/  HADD2.F32 R7, -RZ, R172.H0_H0 ;  /* 0x200000acff077230 */ /* 0x021fca0000004100 */
[----:B------:R-:W-:-:S04]  /*1b60*/  FADD.FTZ R188, R7, R188 ;  /* 0x000000bc07bc7221 */ /* 0x000fc80000010000 */
[----:B------:R-:W-:Y:S02]  /*1b70*/  @P0 FADD.FTZ R188, R176, R188 ;  /* 0x000000bcb0bc0221 */ /* 0x000fe40000010000 */
.L_x_22980:
[----:B------:R-:W-:Y:S01]  /*1b80*/  HADD2.F32 R189, -RZ, R200.H1_H1 ;  /* 0x300000c8ffbd7230 */ /* 0x000fe20000004100 */
[----:B------:R-:W-:Y:S05]  /*1b90*/  @P2 BRA `(.L_x_22981) ;  /* 0x0000003000002947 */ /* 0x000fea0003800000 */
[----:B------:R-:W-:Y:S05]  /*1ba0*/  @!P0 BRA `(.L_x_22982) ;  /* 0x0000005000008947 */ /* 0x000fea0003800000 */
[----:B-----5:R-:W-:Y:S01]  /*1bb0*/  FADD.FTZ R189, R177, R189 ;  /* 0x000000bdb1bd7221 */ /* 0x020fe20000010000 */
[----:B------:R-:W-:Y:S05]  /*1bc0*/  BRA `(.L_x_22982) ;  /* 0x0000003000007947 */ /* 0x000fea0003800000 */
.L_x_22981:
[----:B-----5:R-:W-:-:S05]  /*1bd0*/  HADD2.F32 R10, -RZ, R172.H1_H1 ;  /* 0x300000acff0a7230 */ /* 0x020fca0000004100 */
[----:B------:R-:W-:-:S04]  /*1be0*/  FADD.FTZ R189, R10, R189 ;  /* 0x000000bd0abd7221 */ /* 0x000fc80000010000 */
[----:B------:R-:W-:Y:S02]  /*1bf0*/  @P0 FADD.FTZ R189, R177, R189 ;  /* 0x000000bdb1bd0221 */ /* 0x000fe40000010000 */
.L_x_22982:
[----:B------:R-:W-:Y:S01]  /*1c00*/  HADD2.F32 R190, -RZ, R201.H0_H0 ;  /* 0x200000c9ffbe7230 */ /* 0x000fe20000004100 */
[----:B------:R-:W-:Y:S05]  /*1c10*/  @P2 BRA `(.L_x_22983) ;  /* 0x0000003000002947 */ /* 0x000fea0003800000 */
[----:B------:R-:W-:Y:S05]  /*1c20*/  @!P0 BRA `(.L_x_22984) ;  /* 0x0000005000008947 */ /* 0x000fea0003800000 */
[----:B-----5:R-:W-:Y:S01]  /*1c30*/  FADD.FTZ R190, R178, R190 ;  /* 0x000000beb2be7221 */ /* 0x020fe20000010000 */
[----:B------:R-:W-:Y:S05]  /*1c40*/  BRA `(.L_x_22984) ;  /* 0x0000003000007947 */ /* 0x000fea0003800000 */
.L_x_22983:
[----:B-----5:R-:W-:-:S05]  /*1c50*/  HADD2.F32 R7, -RZ, R173.H0_H0 ;  /* 0x200000adff077230 */ /* 0x020fca0000004100 */
[----:B------:R-:W-:-:S04]  /*1c60*/  FADD.FTZ R190, R7, R190 ;  /* 0x000000be07be7221 */ /* 0x000fc80000010000 */
[----:B------:R-:W-:Y:S02]  /*1c70*/  @P0 FADD.FTZ R190, R178, R190 ;  /* 0x000000beb2be0221 */ /* 0x000fe40000010000 */
.L_x_22984:
[----:B------:R-:W-:Y:S01]  /*1c80*/  HADD2.F32 R191, -RZ, R201.H1_H1 ;  /* 0x300000c9ffbf7230 */ /* 0x000fe20000004100 */
[----:B------:R-:W-:Y:S05]  /*1c90*/  @P2 BRA `(.L_x_22985) ;  /* 0x0000003000002947 */ /* 0x000fea0003800000 */
[----:B------:R-:W-:Y:S05]  /*1ca0*/  @!P0 BRA `(.L_x_22986) ;  /* 0x0000005000008947 */ /* 0x000fea0003800000 */
[----:B-----5:R-:W-:Y:S01]  /*1cb0*/  FADD.FTZ R191, R179, R191 ;  /* 0x000000bfb3bf7221 */ /* 0x020fe20000010000 */
[----:B------:R-:W-:Y:S05]  /*1cc0*/  BRA `(.L_x_22986) ;  /* 0x0000003000007947 */ /* 0x000fea0003800000 */
.L_x_22985:
[----:B-----5:R-:W-:-:S05]  /*1cd0*/  HADD2.F32 R10, -RZ, R173.H1_H1 ;  /* 0x300000adff0a7230 */ /* 0x020fca0000004100 */
[----:B------:R-:W-:-:S04]  /*1ce0*/  FADD.FTZ R191, R10, R191 ;  /* 0x000000bf0abf7221 */ /* 0x000fc80000010000 */
[----:B------:R-:W-:Y:S02]  /*1cf0*/  @P0 FADD.FTZ R191, R179, R191 ;  /* 0x000000bfb3bf0221 */ /* 0x000fe40000010000 */
.L_x_22986:
[----:B------:R-:W-:Y:S01]  /*1d00*/  HADD2.F32 R200, -RZ, R202.H0_H0 ;  /* 0x200000caffc87230 */ /* 0x000fe20000004100 */
[----:B------:R-:W-:Y:S05]  /*1d10*/  @P2 BRA `(.L_x_22987) ;  /* 0x0000003000002947 */ /* 0x000fea0003800000 */
[----:B------:R-:W-:Y:S05]  /*1d20*/  @!P0 BRA `(.L_x_22988) ;  /* 0x0000005000008947 */ /* 0x000fea0003800000 */
[----:B-----5:R-:W-:Y:S01]  /*1d30*/  FADD.FTZ R200, R180, R200 ;  /* 0x000000c8b4c87221 */ /* 0x020fe20000010000 */
[----:B------:R-:W-:Y:S05]  /*1d40*/  BRA `(.L_x_22988) ;  /* 0x0000003000007947 */ /* 0x000fea0003800000 */
.L_x_22987:
[----:B-----5:R-:W-:-:S05]  /*1d50*/  HADD2.F32 R7, -RZ, R174.H0_H0 ;  /* 0x200000aeff077230 */ /* 0x020fca0000004100 */
[----:B------:R-:W-:-:S04]  /*1d60*/  FADD.FTZ R200, R7, R200 ;  /* 0x000000c807c87221 */ /* 0x000fc80000010000 */
[----:B------:R-:W-:Y:S02]  /*1d70*/  @P0 FADD.FTZ R200, R180, R200 ;  /* 0x000000c8b4c80221 */ /* 0x000fe40000010000 */
.L_x_22988:
[----:B------:R-:W-:Y:S01]  /*1d80*/  HADD2.F32 R201, -RZ, R202.H1_H1 ;  /* 0x300000caffc97230 */ /* 0x000fe20000004100 */
[----:B------:R-:W-:Y:S05]  /*1d90*/  @P2 BRA `(.L_x_22989) ;  /* 0x0000003000002947 */ /* 0x000fea0003800000 */
[----:B------:R-:W-:Y:S05]  /*1da0*/  @!P0 BRA `(.L_x_22990) ;  /* 0x0000005000008947 */ /* 0x000fea0003800000 */
[----:B-----5:R-:W-:Y:S01]  /*1db0*/  FADD.FTZ R201, R181, R201 ;  /* 0x000000c9b5c97221 */ /* 0x020fe20000010000 */
[----:B------:R-:W-:Y:S05]  /*1dc0*/  BRA `(.L_x_22990) ;  /* 0x0000003000007947 */ /* 0x000fea0003800000 */
.L_x_22989:
[----:B-----5:R-:W-:-:S05]  /*1dd0*/  HADD2.F32 R10, -RZ, R174.H1_H1 ;  /* 0x300000aeff0a7230 */ /* 0x020fca0000004100 */
[----:B------:R-:W-:-:S04]  /*1de0*/  FADD.FTZ R201, R10, R201 ;  /* 0x000000c90ac97221 */ /* 0x000fc80000010000 */
[----:B------:R-:W-:Y:S02]  /*1df0*/  @P0 FADD.FTZ R201, R181, R201 ;  /* 0x000000c9b5c90221 */ /* 0x000fe40000010000 */
.L_x_22990:
[----:B------:R-:W-:Y:S01]  /*1e00*/  HADD2.F32 R202, -RZ, R203.H0_H0 ;  /* 0x200000cbffca7230 */ /* 0x000fe20000004100 */
[----:B------:R-:W-:Y:S05]  /*1e10*/  @P2 BRA `(.L_x_22991) ;  /* 0x0000003000002947 */ /* 0x000fea0003800000 */
[----:B------:R-:W-:Y:S05]  /*1e20*/  @!P0 BRA `(.L_x_22992) ;  /* 0x0000005000008947 */ /* 0x000fea0003800000 */
[----:B-----5:R-:W-:Y:S01]  /*1e30*/  FADD.FTZ R202, R182, R202 ;  /* 0x000000cab6ca7221 */ /* 0x020fe20000010000 */
[----:B------:R-:W-:Y:S05]  /*1e40*/  BRA `(.L_x_22992) ;  /* 0x0000003000007947 */ /* 0x000fea0003800000 */
.L_x_22991:
[----:B-----5:R-:W-:-:S05]  /*1e50*/  HADD2.F32 R7, -RZ, R175.H0_H0 ;  /* 0x200000afff077230 */ /* 0x020fca0000004100 */
[----:B------:R-:W-:-:S04]  /*1e60*/  FADD.FTZ R202, R7, R202 ;  /* 0x000000ca07ca7221 */ /* 0x000fc80000010000 */
[----:B------:R-:W-:Y:S02]  /*1e70*/  @P0 FADD.FTZ R202, R182, R202 ;  /* 0x000000cab6ca0221 */ /* 0x000fe40000010000 */
.L_x_22992:
[----:B------:R-:W-:Y:S01]  /*1e80*/  HADD2.F32 R203, -RZ, R203.H1_H1 ;  /* 0x300000cbffcb7230 */ /* 0x000fe20000004100 */
[----:B------:R-:W-:Y:S05]  /*1e90*/  @P2 BRA `(.L_x_22993) ;  /* 0x0000003000002947 */ /* 0x000fea0003800000 */
[----:B------:R-:W-:Y:S05]  /*1ea0*/  @!P0 BRA `(.L_x_22994) ;  /* 0x0000005000008947 */ /* 0x000fea0003800000 */
[----:B-----5:R-:W-:Y:S01]  /*1eb0*/  FADD.FTZ R203, R183, R203 ;  /* 0x000000cbb7cb7221 */ /* 0x020fe20000010000 */
[----:B------:R-:W-:Y:S05]  /*1ec0*/  BRA `(.L_x_22994) ;  /* 0x0000003000007947 */ /* 0x000fea0003800000 */
.L_x_22993:
[----:B-----5:R-:W-:-:S05]  /*1ed0*/  HADD2.F32 R10, -RZ, R175.H1_H1 ;  /* 0x300000afff0a7230 */ /* 0x020fca0000004100 */
[----:B------:R-:W-:-:S04]  /*1ee0*/  FADD.FTZ R203, R10, R203 ;  /* 0x000000cb0acb7221 */ /* 0x000fc80000010000 */
[----:B------:R-:W-:Y:S02]  /*1ef0*/  @P0 FADD.FTZ R203, R183, R203 ;  /* 0x000000cbb7cb0221 */ /* 0x000fe40000010000 */
.L_x_22994:
        /* <DEDUP_REMOVED lines=51> */
.L_x_22999:
        /* <DEDUP_REMOVED lines=100> */
.L_x_23000:
        /* <DEDUP_REMOVED lines=110> */
[----:B------:R-:W-:Y:S01]  /*2f50*/  F2FP.PACK_AB R197, R198, R197 ;  /* 0x000000c5c6c5723e */ /* 0x000fe200000000ff */
[----:B------:R-:W-:-:S02]  /*2f60*/  FADD.FTZ R207, -R5, R207 ;  /* 0x000000cf05cf7221 */ /* 0x000fc40000010100 */
[----:B------:R-:W-:Y:S02]  /*2f70*/  FFMA.FTZ R189, R96, R223, R16 ;  /* 0x000000df60bd7223 */ /* 0x000fe40000010010 */
[----:B------:R-:W-:Y:S02]  /*2f80*/  FFMA.FTZ R216, R97, R200, R17 ;  /* 0x000000c861d87223 */ /* 0x000fe40000010011 */
[C---:B------:R-:W-:Y:S02]  /*2f90*/  FADD.FTZ R210, -R5.reuse, R210 ;  /* 0x000000d205d27221 */ /* 0x040fe40000010100 */
[C---:B------:R-:W-:Y:S01]  /*2fa0*/  FADD.FTZ R211, -R5.reuse, R211 ;  /* 0x000000d305d37221 */ /* 0x040fe20000010100 */
[----:B------:R-:W-:Y:S01]  /*2fb0*/  F2FP.PACK_AB R198, R216, R189 ;  /* 0x000000bdd8c6723e */ /* 0x000fe200000000ff */
        /* <DEDUP_REMOVED lines=77> */
[----:B------:R-:W-:Y:S01]  /*3490*/  LOP3.LUT R214, R9, 0x7f, RZ, 0xc0, !PT ;  /* 0x0000007f09d67812 */ /* 0x000fe200078ec0ff */
[----:B------:R-:W-:Y:S01]  /*34a0*/  FFMA.FTZ R184, R143, R184, R63 ;  /* 0x000000b88fb87223 */ /* 0x000fe2000001003f */
[----:B------:R-:W-:Y:S01]  /*34b0*/  F2FP.PACK_AB R186, R5, R186 ;  /* 0x000000ba05ba723e */ /* 0x000fe200000000ff */
[----:B------:R-:W-:Y:S01]  /*34c0*/  FFMA.FTZ R213, R140, R213, R60 ;  /* 0x000000d58cd57223 */ /* 0x000fe2000001003c */
[----:B------:R-:W-:Y:S01]  /*34d0*/  HFMA2.MMA R5, -RZ, RZ, 0, 9.5367431640625e-07 ;  /* 0x00000010ff057435 */ /* 0x000fe200000001ff */
[----:B------:R-:W-:Y:S01]  /*34e0*/  FFMA.FTZ R190, R141, R190, R61 ;  /* 0x000000be8dbe7223 */ /* 0x000fe2000001003d */
[----:B------:R-:W-:Y:S01]  /*34f0*/  F2FP.PACK_AB R185, R184, R185 ;  /* 0x000000b9b8b9723e */ /* 0x000fe200000000ff */
[----:B------:R-:W-:Y:S01]  /*3500*/  FFMA.FTZ R188, R108, R205, R28 ;  /* 0x000000cd6cbc7223 */ /* 0x000fe2000001001c */
[----:B------:R-:W-:Y:S01]  /*3510*/  LEA.HI.SX32 R238, R7, R214, 0x1d ;  /* 0x000000d607ee7211 */ /* 0x000fe200078feaff */
        /* <DEDUP_REMOVED lines=35> */
[----:B--2---:R-:W-:Y:S01]  /*3750*/  F2FP.PACK_AB R188, R194, R7 ;  /* 0x00000007c2bc723e */ /* 0x004fe200000000ff */
        /* <DEDUP_REMOVED lines=47> */
[----:B------:R-:W-:Y:S01]  /*3a50*/  IMAD.WIDE.U32 R200, R3, R5, c[0x0][0x210] ;  /* 0x0000840003c87625 */ /* 0x000fe200078e0005 */
        /* <DEDUP_REMOVED lines=13> */
.L_x_22997:
[----:B------:R-:W-:Y:S05]  /*3b30*/  EXIT ;  /* 0x000000000000794d */ /* 0x000fea0003800000 */
.L_x_22995:
[----:B0-----:R-:W-:Y:S01]  /*3b40*/  HFMA2.MMA R226, -RZ, RZ, 0, 5.9604644775390625e-08 ;  /* 0x00000001ffe27435 */ /* 0x001fe200000001ff */
[----:B------:R-:W-:-:S02]  /*3b50*/  MOV R11, R230 ;  /* 0x000000e6000b7202 */ /* 0x000fc40000000f00 */
[----:B------:R-:W-:Y:S02]  /*3b60*/  MOV R9, 0x1f ;  /* 0x0000001f00097802 */ /* 0x000fe40000000f00 */
[----:B------:R-:W-:Y:S02]  /*3b70*/  MOV R228, 0xffffffff ;  /* 0xffffffff00e47802 */ /* 0x000fe40000000f00 */
[----:B------:R-:W-:Y:S02]  /*3b80*/  MOV R224, 0x3ba0 ;  /* 0x00003ba000e07802 */ /* 0x000fe40000000f00 */
[----:B-----5:R-:W-:Y:S05]  /*3b90*/  CALL.REL.NOINC `($__internal_57_$__cuda_sm70_shflsync_bfly_p) ;  /* 0x000008a000007944 */ /* 0x020fea0003c00000 */
[----:B01----:R-:W-:Y:S05]  /*3ba0*/  BRA `(.L_x_22999) ;  /* 0xffffe68000007947 */ /* 0x003fea000383ffff */
.L_x_22996:
[----:B------:R-:W-:Y:S01]  /*3bb0*/  HFMA2.MMA R226, -RZ, RZ, 0, 1.1920928955078125e-07 ;  /* 0x00000002ffe27435 */ /* 0x000fe200000001ff */
[----:B------:R-:W-:Y:S02]  /*3bc0*/  MOV R11, R230 ;  /* 0x000000e6000b7202 */ /* 0x000fe40000000f00 */
[----:B------:R-:W-:Y:S02]  /*3bd0*/  MOV R9, 0x1f ;  /* 0x0000001f00097802 */ /* 0x000fe40000000f00 */
[----:B------:R-:W-:Y:S02]  /*3be0*/  MOV R228, 0xffffffff ;  /* 0xffffffff00e47802 */ /* 0x000fe40000000f00 */
[----:B------:R-:W-:-:S02]  /*3bf0*/  MOV R224, 0x3c10 ;  /* 0x00003c1000e07802 */ /* 0x000fc40000000f00 */
[----:B-----5:R-:W-:Y:S05]  /*3c00*/  CALL.REL.NOINC `($__internal_57_$__cuda_sm70_shflsync_bfly_p) ;  /* 0x0000083000007944 */ /* 0x020fea0003c00000 */
[----:B0-----:R-:W-:Y:S01]  /*3c10*/  HFMA2.MMA R226, -RZ, RZ, 0, 2.384185791015625e-07 ;  /* 0x00000004ffe27435 */ /* 0x001fe200000001ff */
[----:B-1----:R-:W-:Y:S01]  /*3c20*/  FADD.FTZ R11, R230, R9 ;  /* 0x00000009e60b7221 */ /* 0x002fe20000010000 */
[----:B------:R-:W-:-:S02]  /*3c30*/  MOV R9, 0x1f ;  /* 0x0000001f00097802 */ /* 0x000fc40000000f00 */
[----:B------:R-:W-:Y:S02]  /*3c40*/  MOV R228, 0xffffffff ;  /* 0xffffffff00e47802 */ /* 0x000fe40000000f00 */
[----:B------:R-:W-:Y:S02]  /*3c50*/  MOV R224, 0x3c70 ;  /* 0x00003c7000e07802 */ /* 0x000fe40000000f00 */
[----:B------:R-:W-:Y:S05]  /*3c60*/  CALL.REL.NOINC `($__internal_57_$__cuda_sm70_shflsync_bfly_p) ;  /* 0x000007d000007944 */ /* 0x000fea0003c00000 */
[----:B0-----:R-:W-:Y:S01]  /*3c70*/  HFMA2.MMA R226, -RZ, RZ, 0, 4.76837158203125e-07 ;  /* 0x00000008ffe27435 */ /* 0x001fe200000001ff */
[----:B-1----:R-:W-:Y:S01]  /*3c80*/  FADD.FTZ R11, R11, R9 ;  /* 0x000000090b0b7221 */ /* 0x002fe20000010000 */
[----:B------:R-:W-:Y:S02]  /*3c90*/  MOV R9, 0x1f ;  /* 0x0000001f00097802 */ /* 0x000fe40000000f00 */
[----:B------:R-:W-:Y:S02]  /*3ca0*/  MOV R228, 0xffffffff ;  /* 0xffffffff00e47802 */ /* 0x000fe40000000f00 */
[----:B------:R-:W-:Y:S02]  /*3cb0*/  MOV R224, 0x3cd0 ;  /* 0x00003cd000e07802 */ /* 0x000fe40000000f00 */
[----:B------:R-:W-:Y:S05]  /*3cc0*/  CALL.REL.NOINC `($__internal_57_$__cuda_sm70_shflsync_bfly_p) ;  /* 0x0000077000007944 */ /* 0x000fea0003c00000 */
[----:B0-----:R-:W-:Y:S01]  /*3cd0*/  HFMA2.MMA R226, -RZ, RZ, 0, 9.5367431640625e-07 ;  /* 0x00000010ffe27435 */ /* 0x001fe200000001ff */
[----:B-1----:R-:W-:Y:S01]  /*3ce0*/  FADD.FTZ R11, R11, R9 ;  /* 0x000000090b0b7221 */ /* 0x002fe20000010000 */
[----:B------:R-:W-:-:S02]  /*3cf0*/  MOV R9, 0x1f ;  /* 0x0000001f00097802 */ /* 0x000fc40000000f00 */
[----:B------:R-:W-:Y:S02]  /*3d00*/  MOV R228, 0xffffffff ;  /* 0xffffffff00e47802 */ /* 0x000fe40000000f00 */
[----:B------:R-:W-:Y:S02]  /*3d10*/  MOV R224, 0x3d30 ;  /* 0x00003d3000e07802 */ /* 0x000fe40000000f00 */
[----:B------:R-:W-:Y:S05]  /*3d20*/  CALL.REL.NOINC `($__internal_57_$__cuda_sm70_shflsync_bfly_p) ;  /* 0x0000071000007944 */ /* 0x000fea0003c00000 */
        /* <DEDUP_REMOVED lines=86> */
[----:B------:R-:W-:Y:S05]  /*4290*/  CALL.REL.NOINC `($__internal_57_$__cuda_sm70_shflsync_bfly_p) ;  /* 0x000001a000007944 */ /* 0x000fea0003c00000 */
[----:B0-----:R-:W-:Y:S01]  /*42a0*/  HFMA2.MMA R226, -RZ, RZ, 0, 1.1920928955078125e-07 ;  /* 0x00000002ffe27435 */ /* 0x001fe200000001ff */
[----:B-1----:R-:W-:Y:S01]  /*42b0*/  FADD.FTZ R11, R11, R9 ;  /* 0x000000090b0b7221 */ /* 0x002fe20000010000 */
[----:B------:R-:W-:Y:S02]  /*42c0*/  MOV R9, 0x1f ;  /* 0x0000001f00097802 */ /* 0x000fe40000000f00 */
[----:B------:R-:W-:Y:S02]  /*42d0*/  MOV R228, 0xffffffff ;  /* 0xffffffff00e47802 */ /* 0x000fe40000000f00 */
[----:B------:R-:W-:Y:S02]  /*42e0*/  MOV R224, 0x4300 ;  /* 0x0000430000e07802 */ /* 0x000fe40000000f00 */
[----:B------:R-:W-:Y:S05]  /*42f0*/  CALL.REL.NOINC `($__internal_57_$__cuda_sm70_shflsync_bfly_p) ;  /* 0x0000014000007944 */ /* 0x000fea0003c00000 */
        /* <DEDUP_REMOVED lines=18> */
[----:B01----:R-:W-:Y:S01]  /*4420*/  MOV R228, R9 ;  /* 0x0000000900e47202 */ /* 0x003fe20000000f00 */
[----:B------:R-:W-:Y:S05]  /*4430*/  BRA `(.L_x_23000) ;  /* 0xffffe43000007947 */ /* 0x000fea000383ffff */
        .weak           $__internal_57_$__cuda_sm70_shflsync_bfly_p
        .type           $__internal_57_$__cuda_sm70_shflsync_bfly_p,@function
        .size           $__internal_57_$__cuda_sm70_shflsync_bfly_p,(.L_x_32997 - $__internal_57_$__cuda_sm70_shflsync_bfly_p)
$__internal_57_$__cuda_sm70_shflsync_bfly_p:
[----:B------:R-:W-:Y:S01]  /*4440*/  HFMA2.MMA R225, -RZ, RZ, 0, 0 ;  /* 0x00000000ffe17435 */ /* 0x000fe200000001ff */
[----:B------:R-:W-:Y:S04]  /*4450*/  WARPSYNC R228 ;  /* 0x000000e400007348 */ /* 0x000fe80003800000 */
[----:B------:R0:W1:Y:S01]  /*4460*/  SHFL.BFLY PT, R9, R11, R226, R9 ;  /* 0x0c0000e20b097389 */ /* 0x00006200000e0009 */
[----:B------:R-:W-:Y:S05]  /*4470*/  RET.REL.NODEC R224 `(_ZN10layer_norm31ln_parallel_residual_fwd_kernelINS_13Kernel_traitsIf6__halffS2_fjLj5120ELj1ELj1ELj4ELj16ENS_18Kernel_traits_baseILj5120EfS2_fS2_fjLj128EEEEELb0ELb0ELb1EEEvNS_9FwdParamsE) ;  /* 0xffffbb80e0007950 */ /* 0x000fea0003c3ffff */
.L_x_23001:
        /* <DEDUP_REMOVED lines=16> */
.L_x_32997:


//--------------------- .text._ZN10layer_norm31ln_parallel_residual_fwd_kernelINS_13Kernel_traitsIf6__halffS2_fjLj5120ELj1ELj1ELj4ELj16ENS_18Kernel_traits_baseILj5120EfS2_fS2_fjLj128EEEEELb0ELb1ELb0EEEvNS_9FwdParamsE --------------------------
	.section	.text._ZN10layer_norm31ln_parallel_residual_fwd_kernelINS_13Kernel_traitsIf6__halffS2_fjLj5120ELj1ELj1ELj4ELj16ENS_18Kernel_traits_baseILj5120EfS2_fS2_fjLj128EEEEELb0ELb1ELb0EEEvNS_9FwdParamsE,"ax",@progbits
	.sectioninfo	@"SHI_REGISTERS=158"
	.align	128
        .global         _ZN10layer_norm31ln_parallel_residual_fwd_kernelINS_13Kernel_traitsIf6__halffS2_fjLj5120ELj1ELj1ELj4ELj16ENS_18Kernel_traits_baseILj5120EfS2_fS2_fjLj128EEEEELb0ELb1ELb0EEEvNS_9FwdParamsE
        .type           _ZN10layer_norm31ln_parallel_residual_fwd_kernelINS_13Kernel_traitsIf6__halffS2_fjLj5120ELj1ELj1ELj4ELj16ENS_18Kernel_traits_baseILj5120EfS2_fS2_fjLj128EEEEELb0ELb1ELb0EEEvNS_9FwdParamsE,@function
        .size           _ZN10layer_norm31ln_parallel_residual_fwd_kernelINS_13Kernel_traitsIf6__halffS2_fjLj5120ELj1ELj1ELj4ELj16ENS_18Kernel_traits_baseILj5120EfS2_fS2_fjLj128EEEEELb0ELb1ELb0EEEvNS_9FwdParamsE,(.L_x_32998 - _ZN10layer_norm31ln_parallel_residual_fwd_kernelINS_13Kernel_traitsIf6__halffS2_fjLj5120ELj1ELj1ELj4ELj16ENS_18Kernel_traits_baseILj5120EfS2_fS2_fjLj128EEEEELb0ELb1ELb0EEEvNS_9FwdParamsE)
        .other          _ZN10layer_norm31ln_parallel_residual_fwd_kernelINS_13Kernel_traitsIf6__halffS2_fjLj5120ELj1ELj1ELj4ELj16ENS_18Kernel_traits_baseILj5120EfS2_fS2_fjLj128EEEEELb0ELb1ELb0EEEvNS_9FwdParamsE,@"STO_CUDA_ENTRY STV_DEFAULT"
_ZN10layer_norm31ln_parallel_residual_fwd_kernelINS_13Kernel_traitsIf6__halffS2_fjLj5120ELj1ELj1ELj4ELj16ENS_18Kernel_traits_baseILj5120EfS2_fS2_fjLj128EEEEELb0ELb1ELb0EEEvNS_9FwdParamsE:
.text._ZN10layer_norm31ln_parallel_residual_fwd_kernelINS_13Kernel_traitsIf6__halffS2_fjLj5120ELj1ELj1ELj4ELj16ENS_18Kernel_traits_baseILj5120EfS2_fS2_fjLj128EEEEELb0ELb1ELb0EEEvNS_9FwdParamsE:
        /* <DEDUP_REMOVED lines=33> */
.L_x_23003:
[----:B------:R-:W-:Y:S05]  /*0210*/  BSYNC B0 ;  /* 0x0000000000007941 */ /* 0x000fea0003800000 */
.L_x_23002:
        /* <DEDUP_REMOVED lines=17> */
.L_x_23005:
[----:B------:R-:W-:Y:S05]  /*0330*/  BSYNC B0 ;  /* 0x0000000000007941 */ /* 0x000fea0003800000 */
.L_x_23004:
        /* <DEDUP_REMOVED lines=17> */
.L_x_23007:
[----:B------:R-:W-:Y:S05]  /*0450*/  BSYNC B0 ;  /* 0x0000000000007941 */ /* 0x000fea0003800000 */
.L_x_23006:
        /* <DEDUP_REMOVED lines=17> */
.L_x_23009:
[----:B------:R-:W-:Y:S05]  /*0570*/  BSYNC B0 ;  /* 0x0000000000007941 */ /* 0x000fea0003800000 */
.L_x_23008:
        /* <DEDUP_REMOVED lines=16> */
.L_x_23011:
[----:B------:R-:W-:Y:S05]  /*0680*/  BSYNC B0 ;  /* 0x0000000000007941 */ /* 0x000fea0003800000 */
.L_x_23010:
        /* <DEDUP_REMOVED lines=26> */
.L_x_23115:
        /* <DEDUP_REMOVED lines=16> */
[----:B0-----:R0:W5:Y:S01]  /*0930*/  @P4 LDG.E.128 R84, [R136.64] ;  /* 0x0000000488544981 */ /* 0x001162000c1e1d00 */
        /* <DEDUP_REMOVED lines=12> */
.L_x_23014:
[----:B0----5:R-:W-:-:S05]  /*0a00*/  HADD2.F32 R97, -RZ, R84.H0_H0 ;  /* 0x20000054ff617230 */ /* 0x021fca0000004100 */
[----:B------:R-:W-:-:S04]  /*0a10*/  FADD.FTZ R96, R97, R96 ;  /* 0x0000006061607221 */ /* 0x000fc80000010000 */
[----:B------:R-:W-:Y:S02]  /*0a20*/  @P3 FADD.FTZ R96, R88, R96 ;  /* 0x0000006058603221 */ /* 0x000fe40000010000 */
.L_x_23015:
[----:B------:R-:W-:Y:S01]  /*0a30*/  HADD2.F32 R97, -RZ, R100.H1_H1 ;  /* 0x30000064ff617230 */ /* 0x000fe20000004100 */
[----:B------:R-:W-:Y:S05]  /*0a40*/  @P4 BRA `(.L_x_23016) ;  /* 0x0000003000004947 */ /* 0x000fea0003800000 */
[----:B------:R-:W-:Y:S05]  /*0a50*/  @!P3 BRA `(.L_x_23017) ;  /* 0x000000500000b947 */ /* 0x000fea0003800000 */
[----:B-----5:R-:W-:Y:S01]  /*0a60*/  FADD.FTZ R97, R89, R97 ;  /* 0x0000006159617221 */ /* 0x020fe20000010000 */
[----:B------:R-:W-:Y:S05]  /*0a70*/  BRA `(.L_x_23017) ;  /* 0x0000003000007947 */ /* 0x000fea0003800000 */
.L_x_23016:
[----:B-----5:R-:W-:-:S05]  /*0a80*/  HADD2.F32 R98, -RZ, R84.H1_H1 ;  /* 0x30000054ff627230 */ /* 0x020fca0000004100 */
[----:B------:R-:W-:-:S04]  /*0a90*/  FADD.FTZ R97, R98, R97 ;  /* 0x0000006162617221 */ /* 0x000fc80000010000 */
[----:B------:R-:W-:Y:S02]  /*0aa0*/  @P3 FADD.FTZ R97, R89, R97 ;  /* 0x0000006159613221 */ /* 0x000fe40000010000 */
.L_x_23017:
[----:B------:R-:W-:Y:S01]  /*0ab0*/  HADD2.F32 R98, -RZ, R101.H0_H0 ;  /* 0x20000065ff627230 */ /* 0x000fe20000004100 */
[----:B------:R-:W-:Y:S05]  /*0ac0*/  @P4 BRA `(.L_x_23018) ;  /* 0x0000003000004947 */ /* 0x000fea0003800000 */
[----:B------:R-:W-:Y:S05]  /*0ad0*/  @!P3 BRA `(.L_x_23019) ;  /* 0x000000500000b947 */ /* 0x000fea0003800000 */
[----:B-----5:R-:W-:Y:S01]  /*0ae0*/  FADD.FTZ R98, R90, R98 ;  /* 0x000000625a627221 */ /* 0x020fe20000010000 */
[----:B------:R-:W-:Y:S05]  /*0af0*/  BRA `(.L_x_23019) ;  /* 0x0000003000007947 */ /* 0x000fea0003800000 */
.L_x_23018:
[----:B-----5:R-:W-:-:S05]  /*0b00*/  HADD2.F32 R99, -RZ, R85.H0_H0 ;  /* 0x20000055ff637230 */ /* 0x020fca0000004100 */
[----:B------:R-:W-:-:S04]  /*0b10*/  FADD.FTZ R98, R99, R98 ;  /* 0x0000006263627221 */ /* 0x000fc80000010000 */
[----:B------:R-:W-:Y:S02]  /*0b20*/  @P3 FADD.FTZ R98, R90, R98 ;  /* 0x000000625a623221 */ /* 0x000fe40000010000 */
.L_x_23019:
[----:B------:R-:W-:Y:S01]  /*0b30*/  HADD2.F32 R99, -RZ, R101.H1_H1 ;  /* 0x30000065ff637230 */ /* 0x000fe20000004100 */
[----:B------:R-:W-:Y:S05]  /*0b40*/  @P4 BRA `(.L_x_23020) ;  /* 0x0000003000004947 */ /* 0x000fea0003800000 */
[----:B------:R-:W-:Y:S05]  /*0b50*/  @!P3 BRA `(.L_x_23021) ;  /* 0x000000500000b947 */ /* 0x000fea0003800000 */
[----:B-----5:R-:W-:Y:S01]  /*0b60*/  FADD.FTZ R99, R91, R99 ;  /* 0x000000635b637221 */ /* 0x020fe20000010000 */
[----:B------:R-:W-:Y:S05]  /*0b70*/  BRA `(.L_x_23021) ;  /* 0x0000003000007947 */ /* 0x000fea0003800000 */
.L_x_23020:
[----:B-----5:R-:W-:-:S05]  /*0b80*/  HADD2.F32 R100, -RZ, R85.H1_H1 ;  /* 0x30000055ff647230 */ /* 0x020fca0000004100 */
[----:B------:R-:W-:-:S04]  /*0b90*/  FADD.FTZ R99, R100, R99 ;  /* 0x0000006364637221 */ /* 0x000fc80000010000 */
[----:B------:R-:W-:Y:S02]  /*0ba0*/  @P3 FADD.FTZ R99, R91, R99 ;  /* 0x000000635b633221 */ /* 0x000fe40000010000 */
.L_x_23021:
[----:B------:R-:W-:Y:S01]  /*0bb0*/  HADD2.F32 R100, -RZ, R102.H0_H0 ;  /* 0x20000066ff647230 */ /* 0x000fe20000004100 */
[----:B------:R-:W-:Y:S05]  /*0bc0*/  @P4 BRA `(.L_x_23022) ;  /* 0x0000003000004947 */ /* 0x000fea0003800000 */
[----:B------:R-:W-:Y:S05]  /*0bd0*/  @!P3 BRA `(.L_x_23023) ;  /* 0x000000500000b947 */ /* 0x000fea0003800000 */
[----:B-----5:R-:W-:Y:S01]  /*0be0*/  FADD.FTZ R100, R92, R100 ;  /* 0x000000645c647221 */ /* 0x020fe20000010000 */
[----:B------:R-:W-:Y:S05]  /*0bf0*/  BRA `(.L_x_23023) ;  /* 0x0000003000007947 */ /* 0x000fea0003800000 */
.L_x_23022:
[----:B-----5:R-:W-:-:S05]  /*0c00*/  HADD2.F32 R101, -RZ, R86.H0_H0 ;  /* 0x20000056ff657230 */ /* 0x020fca0000004100 */
[----:B------:R-:W-:-:S04]  /*0c10*/  FADD.FTZ R100, R101, R100 ;  /* 0x0000006465647221 */ /* 0x000fc80000010000 */
[----:B------:R-:W-:Y:S02]  /*0c20*/  @P3 FADD.FTZ R100, R92, R100 ;  /* 0x000000645c643221 */ /* 0x000fe40000010000 */
.L_x_23023:
[----:B------:R-:W-:Y:S01]  /*0c30*/  HADD2.F32 R101, -RZ, R102.H1_H1 ;  /* 0x30000066ff657230 */ /* 0x000fe20000004100 */
[----:B------:R-:W-:Y:S05]  /*0c40*/  @P4 BRA `(.L_x_23024) ;  /* 0x0000003000004947 */ /* 0x000fea0003800000 */
[----:B------:R-:W-:Y:S05]  /*0c50*/  @!P3 BRA `(.L_x_23025) ;  /* 0x000000500000b947 */ /* 0x000fea0003800000 */
[----:B-----5:R-:W-:Y:S01]  /*0c60*/  FADD.FTZ R101, R93, R101 ;  /* 0x000000655d657221 */ /* 0x020fe20000010000 */
[----:B------:R-:W-:Y:S05]  /*0c70*/  BRA `(.L_x_23025) ;  /* 0x0000003000007947 */ /* 0x000fea0003800000 */
.L_x_23024:
[----:B-----5:R-:W-:-:S05]  /*0c80*/  HADD2.F32 R102, -RZ, R86.H1_H1 ;  /* 0x30000056ff667230 */ /* 0x020fca0000004100 */
[----:B------:R-:W-:-:S04]  /*0c90*/  FADD.FTZ R101, R102, R101 ;  /* 0x0000006566657221 */ /* 0x000fc80000010000 */
[----:B------:R-:W-:Y:S02]  /*0ca0*/  @P3 FADD.FTZ R101, R93, R101 ;  /* 0x000000655d653221 */ /* 0x000fe40000010000 */
.L_x_23025:
[----:B------:R-:W-:Y:S01]  /*0cb0*/  HADD2.F32 R102, -RZ, R103.H0_H0 ;  /* 0x20000067ff667230 */ /* 0x000fe20000004100 */
[----:B------:R-:W-:Y:S05]  /*0cc0*/  @P4 BRA `(.L_x_23026) ;  /* 0x0000003000004947 */ /* 0x000fea0003800000 */
[----:B------:R-:W-:Y:S05]  /*0cd0*/  @!P3 BRA `(.L_x_23027) ;  /* 0x000000500000b947 */ /* 0x000fea0003800000 */
[----:B-----5:R-:W-:Y:S01]  /*0ce0*/  FADD.FTZ R102, R94, R102 ;  /* 0x000000665e667221 */ /* 0x020fe20000010000 */
[----:B------:R-:W-:Y:S05]  /*0cf0*/  BRA `(.L_x_23027) ;  /* 0x0000003000007947 */ /* 0x000fea0003800000 */
.L_x_23026:
[----:B-----5:R-:W-:-:S05]  /*0d00*/  HADD2.F32 R137, -RZ, R87.H0_H0 ;  /* 0x20000057ff897230 */ /* 0x020fca0000004100 */
[----:B------:R-:W-:-:S04]  /*0d10*/  FADD.FTZ R102, R137, R102 ;  /* 0x0000006689667221 */ /* 0x000fc80000010000 */
[----:B------:R-:W-:Y:S02]  /*0d20*/  @P3 FADD.FTZ R102, R94, R102 ;  /* 0x000000665e663221 */ /* 0x000fe40000010000 */
.L_x_23027:
[----:B------:R-:W-:Y:S01]  /*0d30*/  HADD2.F32 R103, -RZ, R103.H1_H1 ;  /* 0x30000067ff677230 */ /* 0x000fe20000004100 */
[----:B------:R-:W-:Y:S05]  /*0d40*/  @P4 BRA `(.L_x_23028) ;  /* 0x0000003000004947 */ /* 0x000fea0003800000 */
[----:B------:R-:W-:Y:S05]  /*0d50*/  @!P3 BRA `(.L_x_23029) ;  /* 0x000000500000b947 */ /* 0x000fea0003800000 */
[----:B-----5:R-:W-:Y:S01]  /*0d60*/  FADD.FTZ R103, R95, R103 ;  /* 0x000000675f677221 */ /* 0x020fe20000010000 */
[----:B------:R-:W-:Y:S05]  /*0d70*/  BRA `(.L_x_23029) ;  /* 0x0000003000007947 */ /* 0x000fea0003800000 */
.L_x_23028:
[----:B-----5:R-:W-:-:S05]  /*0d80*/  HADD2.F32 R136, -RZ, R87.H1_H1 ;  /* 0x30000057ff887230 */ /* 0x020fca0000004100 */
[----:B------:R-:W-:-:S04]  /*0d90*/  FADD.FTZ R103, R136, R103 ;  /* 0x0000006788677221 */ /* 0x000fc80000010000 */
[----:B------:R-:W-:Y:S02]  /*0da0*/  @P3 FADD.FTZ R103, R95, R103 ;  /* 0x000000675f673221 */ /* 0x000fe40000010000 */
.L_x_23029:
[C---:B------:R-:W-:Y:S02]  /*0db0*/  LEA R138, P3, R0.reuse, c[0x0][0x188], 0x5 ;  /* 0x00006200008a7a11 */ /* 0x040fe400078628ff */
[C---:B------:R-:W-:Y:S02]  /*0dc0*/  IADD3 R136, R0.reuse, 0x80, RZ ;  /* 0x0000008000887810 */ /* 0x040fe40007ffe0ff */
[----:B------:R-:W-:-:S05]  /*0dd0*/  LEA.HI.X R139, R0, c[0x0][0x18c], RZ, 0x5, P3 ;  /* 0x00006300008b7a11 */ /* 0x000fca00018f2cff */
[----:B------:R0:W-:Y:S04]  /*0de0*/  STG.E.128 [R138.64], R96 ;  /* 0x000000608a007986 */ /* 0x0001e8000c101d04 */
[----:B------:R0:W-:Y:S02]  /*0df0*/  STG.E.128 [R138.64+0x10], R100 ;  /* 0x000010648a007986 */ /* 0x0001e4000c101d04 */
.L_x_23013:
[----:B------:R-:W-:Y:S05]  /*0e00*/  BSYNC B0 ;  /* 0x0000000000007941 */ /* 0x000fea0003800000 */
.L_x_23012:
        /* <DEDUP_REMOVED lines=24> */
.L_x_23032:
[----:B0----5:R-:W-:-:S05]  /*0f90*/  HADD2.F32 R105, -RZ, R84.H0_H0 ;  /* 0x20000054ff697230 */ /* 0x021fca0000004100 */
[----:B------:R-:W-:-:S04]  /*0fa0*/  FADD.FTZ R104, R105, R104 ;  /* 0x0000006869687221 */ /* 0x000fc80000010000 */
[----:B------:R-:W-:Y:S02]  /*0fb0*/  @P3 FADD.FTZ R104, R88, R104 ;  /* 0x0000006858683221 */ /* 0x000fe40000010000 */
.L_x_23033:
[----:B------:R-:W-:Y:S01]  /*0fc0*/  HADD2.F32 R105, -RZ, R108.H1_H1 ;  /* 0x3000006cff697230 */ /* 0x000fe20000004100 */
[----:B------:R-:W-:Y:S05]  /*0fd0*/  @P4 BRA `(.L_x_23034) ;  /* 0x0000003000004947 */ /* 0x000fea0003800000 */
[----:B------:R-:W-:Y:S05]  /*0fe0*/  @!P3 BRA `(.L_x_23035) ;  /* 0x000000500000b947 */ /* 0x000fea0003800000 */
[----:B-----5:R-:W-:Y:S01]  /*0ff0*/  FADD.FTZ R105, R89, R105 ;  /* 0x0000006959697221 */ /* 0x020fe20000010000 */
[----:B------:R-:W-:Y:S05]  /*1000*/  BRA `(.L_x_23035) ;  /* 0x0000003000007947 */ /* 0x000fea0003800000 */
.L_x_23034:
[----:B-----5:R-:W-:-:S05]  /*1010*/  HADD2.F32 R106, -RZ, R84.H1_H1 ;  /* 0x30000054ff6a7230 */ /* 0x020fca0000004100 */
[----:B------:R-:W-:-:S04]  /*1020*/  FADD.FTZ R105, R106, R105 ;  /* 0x000000696a697221 */ /* 0x000fc80000010000 */
[----:B------:R-:W-:Y:S02]  /*1030*/  @P3 FADD.FTZ R105, R89, R105 ;  /* 0x0000006959693221 */ /* 0x000fe40000010000 */
.L_x_23035:
[----:B------:R-:W-:Y:S01]  /*1040*/  HADD2.F32 R106, -RZ, R109.H0_H0 ;  /* 0x2000006dff6a7230 */ /* 0x000fe20000004100 */
[----:B------:R-:W-:Y:S05]  /*1050*/  @P4 BRA `(.L_x_23036) ;  /* 0x0000003000004947 */ /* 0x000fea0003800000 */
[----:B------:R-:W-:Y:S05]  /*1060*/  @!P3 BRA `(.L_x_23037) ;  /* 0x000000500000b947 */ /* 0x000fea0003800000 */
[----:B-----5:R-:W-:Y:S01]  /*1070*/  FADD.FTZ R106, R90, R106 ;  /* 0x0000006a5a6a7221 */ /* 0x020fe20000010000 */
[----:B------:R-:W-:Y:S05]  /*1080*/  BRA `(.L_x_23037) ;  /* 0x0000003000007947 */ /* 0x000fea0003800000 */
.L_x_23036:
[----:B-----5:R-:W-:-:S05]  /*1090*/  HADD2.F32 R107, -RZ, R85.H0_H0 ;  /* 0x20000055ff6b7230 */ /* 0x020fca0000004100 */
[----:B------:R-:W-:-:S04]  /*10a0*/  FADD.FTZ R106, R107, R106 ;  /* 0x0000006a6b6a7221 */ /* 0x000fc80000010000 */
[----:B------:R-:W-:Y:S02]  /*10b0*/  @P3 FADD.FTZ R106, R90, R106 ;  /* 0x0000006a5a6a3221 */ /* 0x000fe40000010000 */
.L_x_23037:
[----:B------:R-:W-:Y:S01]  /*10c0*/  HADD2.F32 R107, -RZ, R109.H1_H1 ;  /* 0x3000006dff6b7230 */ /* 0x000fe20000004100 */
[----:B------:R-:W-:Y:S05]  /*10d0*/  @P4 BRA `(.L_x_23038) ;  /* 0x0000003000004947 */ /* 0x000fea0003800000 */
[----:B------:R-:W-:Y:S05]  /*10e0*/  @!P3 BRA `(.L_x_23039) ;  /* 0x000000500000b947 */ /* 0x000fea0003800000 */
[----:B-----5:R-:W-:Y:S01]  /*10f0*/  FADD.FTZ R107, R91, R107 ;  /* 0x0000006b5b6b7221 */ /* 0x020fe20000010000 */
[----:B------:R-:W-:Y:S05]  /*1100*/  BRA `(.L_x_23039) ;  /* 0x0000003000007947 */ /* 0x000fea0003800000 */
.L_x_23038:
[----:B-----5:R-:W-:-:S05]  /*1110*/  HADD2.F32 R108, -RZ, R85.H1_H1 ;  /* 0x30000055ff6c7230 */ /* 0x020fca0000004100 */
[----:B------:R-:W-:-:S04]  /*1120*/  FADD.FTZ R107, R108, R107 ;  /* 0x0000006b6c6b7221 */ /* 0x000fc80000010000 */
[----:B------:R-:W-:Y:S02]  /*1130*/  @P3 FADD.FTZ R107, R91, R107 ;  /* 0x0000006b5b6b3221 */ /* 0x000fe40000010000 */
.L_x_23039:
[----:B------:R-:W-:Y:S01]  /*1140*/  HADD2.F32 R108, -RZ, R110.H0_H0 ;  /* 0x2000006eff6c7230 */ /* 0x000fe20000004100 */
[----:B------:R-:W-:Y:S05]  /*1150*/  @P4 BRA `(.L_x_23040) ;  /* 0x0000003000004947 */ /* 0x000fea0003800000 */
[----:B------:R-:W-:Y:S05]  /*1160*/  @!P3 BRA `(.L_x_23041) ;  /* 0x000000500000b947 */ /* 0x000fea0003800000 */
[----:B-----5:R-:W-:Y:S01]  /*1170*/  FADD.FTZ R108, R92, R108 ;  /* 0x0000006c5c6c7221 */ /* 0x020fe20000010000 */
[----:B------:R-:W-:Y:S05]  /*1180*/  BRA `(.L_x_23041) ;  /* 0x0000003000007947 */ /* 0x000fea0003800000 */
.L_x_23040:
[----:B-----5:R-:W-:-:S05]  /*1190*/  HADD2.F32 R109, -RZ, R86.H0_H0 ;  /* 0x20000056ff6d7230 */ /* 0x020fca0000004100 */
[----:B------:R-:W-:-:S04]  /*11a0*/  FADD.FTZ R108, R109, R108 ;  /* 0x0000006c6d6c7221 */ /* 0x000fc80000010000 */
[----:B------:R-:W-:Y:S02]  /*11b0*/  @P3 FADD.FTZ R108, R92, R108 ;  /* 0x0000006c5c6c3221 */ /* 0x000fe40000010000 */
.L_x_23041:
[----:B------:R-:W-:Y:S01]  /*11c0*/  HADD2.F32 R109, -RZ, R110.H1_H1 ;  /* 0x3000006eff6d7230 */ /* 0x000fe20000004100 */
[----:B------:R-:W-:Y:S05]  /*11d0*/  @P4 BRA `(.L_x_23042) ;  /* 0x0000003000004947 */ /* 0x000fea0003800000 */
[----:B------:R-:W-:Y:S05]  /*11e0*/  @!P3 BRA `(.L_x_23043) ;  /* 0x000000500000b947 */ /* 0x000fea0003800000 */
[----:B-----5:R-:W-:Y:S01]  /*11f0*/  FADD.FTZ R109, R93, R109 ;  /* 0x0000006d5d6d7221 */ /* 0x020fe20000010000 */
[----:B------:R-:W-:Y:S05]  /*1200*/  BRA `(.L_x_23043) ;  /* 0x0000003000007947 */ /* 0x000fea0003800000 */
.L_x_23042:
[----:B-----5:R-:W-:-:S05]  /*1210*/  HADD2.F32 R110, -RZ, R86.H1_H1 ;  /* 0x30000056ff6e7230 */ /* 0x020fca0000004100 */
[----:B------:R-:W-:-:S04]  /*1220*/  FADD.FTZ R109, R110, R109 ;  /* 0x0000006d6e6d7221 */ /* 0x000fc80000010000 */
[----:B------:R-:W-:Y:S02]  /*1230*/  @P3 FADD.FTZ R109, R93, R109 ;  /* 0x0000006d5d6d3221 */ /* 0x000fe40000010000 */
.L_x_23043:
[----:B------:R-:W-:Y:S01]  /*1240*/  HADD2.F32 R110, -RZ, R111.H0_H0 ;  /* 0x2000006fff6e7230 */ /* 0x000fe20000004100 */
[----:B------:R-:W-:Y:S05]  /*1250*/  @P4 BRA `(.L_x_23044) ;  /* 0x0000003000004947 */ /* 0x000fea0003800000 */
[----:B------:R-:W-:Y:S05]  /*1260*/  @!P3 BRA `(.L_x_23045) ;  /* 0x000000500000b947 */ /* 0x000fea0003800000 */
[----:B-----5:R-:W-:Y:S01]  /*1270*/  FADD.FTZ R110, R94, R110 ;  /* 0x0000006e5e6e7221 */ /* 0x020fe20000010000 */
[----:B------:R-:W-:Y:S05]  /*1280*/  BRA `(.L_x_23045) ;  /* 0x0000003000007947 */ /* 0x000fea0003800000 */
.L_x_23044:
[----:B-----5:R-:W-:-:S05]  /*1290*/  HADD2.F32 R137, -RZ, R87.H0_H0 ;  /* 0x20000057ff897230 */ /* 0x020fca0000004100 */
[----:B------:R-:W-:-:S04]  /*12a0*/  FADD.FTZ R110, R137, R110 ;  /* 0x0000006e896e7221 */ /* 0x000fc80000010000 */
[----:B------:R-:W-:Y:S02]  /*12b0*/  @P3 FADD.FTZ R110, R94, R110 ;  /* 0x0000006e5e6e3221 */ /* 0x000fe40000010000 */
.L_x_23045:
[----:B------:R-:W-:Y:S01]  /*12c0*/  HADD2.F32 R111, -RZ, R111.H1_H1 ;  /* 0x3000006fff6f7230 */ /* 0x000fe20000004100 */
[----:B------:R-:W-:Y:S05]  /*12d0*/  @P4 BRA `(.L_x_23046) ;  /* 0x0000003000004947 */ /* 0x000fea0003800000 */
[----:B------:R-:W-:Y:S05]  /*12e0*/  @!P3 BRA `(.L_x_23047) ;  /* 0x000000500000b947 */ /* 0x000fea0003800000 */
[----:B-----5:R-:W-:Y:S01]  /*12f0*/  FADD.FTZ R111, R95, R111 ;  /* 0x0000006f5f6f7221 */ /* 0x020fe20000010000 */
[----:B------:R-:W-:Y:S05]  /*1300*/  BRA `(.L_x_23047) ;  /* 0x0000003000007947 */ /* 0x000fea0003800000 */
.L_x_23046:
[----:B-----5:R-:W-:-:S05]  /*1310*/  HADD2.F32 R138, -RZ, R87.H1_H1 ;  /* 0x30000057ff8a7230 */ /* 0x020fca0000004100 */
[----:B------:R-:W-:-:S04]  /*1320*/  FADD.FTZ R111, R138, R111 ;  /* 0x0000006f8a6f7221 */ /* 0x000fc80000010000 */
[----:B------:R-:W-:Y:S02]  /*1330*/  @P3 FADD.FTZ R111, R95, R111 ;  /* 0x0000006f5f6f3221 */ /* 0x000fe40000010000 */
.L_x_23047:
[----:B------:R-:W-:-:S04]  /*1340*/  LEA R138, P3, R136, c[0x0][0x188], 0x5 ;  /* 0x00006200888a7a11 */ /* 0x000fc800078628ff */
[C---:B------:R-:W-:Y:S02]  /*1350*/  LEA.HI.X R139, R136.reuse, c[0x0][0x18c], RZ, 0x5, P3 ;  /* 0x00006300888b7a11 */ /* 0x040fe400018f2cff */
[----:B------:R-:W-:-:S03]  /*1360*/  IADD3 R136, R136, 0x80, RZ ;  /* 0x0000008088887810 */ /* 0x000fc60007ffe0ff */
[----:B------:R0:W-:Y:S04]  /*1370*/  STG.E.128 [R138.64], R104 ;  /* 0x000000688a007986 */ /* 0x0001e8000c101d04 */
[----:B------:R0:W-:Y:S02]  /*1380*/  STG.E.128 [R138.64+0x10], R108 ;  /* 0x0000106c8a007986 */ /* 0x0001e4000c101d04 */
.L_x_23031:
[----:B------:R-:W-:Y:S05]  /*1390*/  BSYNC B0 ;  /* 0x0000000000007941 */ /* 0x000fea0003800000 */
.L_x_23030:
        /* <DEDUP_REMOVED lines=24> */
.L_x_23050:
[----:B0----5:R-:W-:-:S05]  /*1520*/  HADD2.F32 R113, -RZ, R84.H0_H0 ;  /* 0x20000054ff717230 */ /* 0x021fca0000004100 */
[----:B------:R-:W-:-:S04]  /*1530*/  FADD.FTZ R112, R113, R112 ;  /* 0x0000007071707221 */ /* 0x000fc80000010000 */
[----:B------:R-:W-:Y:S02]  /*1540*/  @P3 FADD.FTZ R112, R88, R112 ;  /* 0x0000007058703221 */ /* 0x000fe40000010000 */
.L_x_23051:
[----:B------:R-:W-:Y:S01]  /*1550*/  HADD2.F32 R113, -RZ, R116.H1_H1 ;  /* 0x30000074ff717230 */ /* 0x000fe20000004100 */
[----:B------:R-:W-:Y:S05]  /*1560*/  @P4 BRA `(.L_x_23052) ;  /* 0x0000003000004947 */ /* 0x000fea0003800000 */
[----:B------:R-:W-:Y:S05]  /*1570*/  @!P3 BRA `(.L_x_23053) ;  /* 0x000000500000b947 */ /* 0x000fea0003800000 */
[----:B-----5:R-:W-:Y:S01]  /*1580*/  FADD.FTZ R113, R89, R113 ;  /* 0x0000007159717221 */ /* 0x020fe20000010000 */
[----:B------:R-:W-:Y:S05]  /*1590*/  BRA `(.L_x_23053) ;  /* 0x0000003000007947 */ /* 0x000fea0003800000 */
.L_x_23052:
[----:B-----5:R-:W-:-:S05]  /*15a0*/  HADD2.F32 R114, -RZ, R84.H1_H1 ;  /* 0x30000054ff727230 */ /* 0x020fca0000004100 */
[----:B------:R-:W-:-:S04]  /*15b0*/  FADD.FTZ R113, R114, R113 ;  /* 0x0000007172717221 */ /* 0x000fc80000010000 */
[----:B------:R-:W-:Y:S02]  /*15c0*/  @P3 FADD.FTZ R113, R89, R113 ;  /* 0x0000007159713221 */ /* 0x000fe40000010000 */
.L_x_23053:
[----:B------:R-:W-:Y:S01]  /*15d0*/  HADD2.F32 R114, -RZ, R117.H0_H0 ;  /* 0x20000075ff727230 */ /* 0x000fe20000004100 */
[----:B------:R-:W-:Y:S05]  /*15e0*/  @P4 BRA `(.L_x_23054) ;  /* 0x0000003000004947 */ /* 0x000fea0003800000 */
[----:B------:R-:W-:Y:S05]  /*15f0*/  @!P3 BRA `(.L_x_23055) ;  /* 0x000000500000b947 */ /* 0x000fea0003800000 */
[----:B-----5:R-:W-:Y:S01]  /*1600*/  FADD.FTZ R114, R90, R114 ;  /* 0x000000725a727221 */ /* 0x020fe20000010000 */
[----:B------:R-:W-:Y:S05]  /*1610*/  BRA `(.L_x_23055) ;  /* 0x0000003000007947 */ /* 0x000fea0003800000 */
.L_x_23054:
[----:B-----5:R-:W-:-:S05]  /*1620*/  HADD2.F32 R115, -RZ, R85.H0_H0 ;  /* 0x20000055ff737230 */ /* 0x020fca0000004100 */
[----:B------:R-:W-:-:S04]  /*1630*/  FADD.FTZ R114, R115, R114 ;  /* 0x0000007273727221 */ /* 0x000fc80000010000 */
[----:B------:R-:W-:Y:S02]  /*1640*/  @P3 FADD.FTZ R114, R90, R114 ;  /* 0x000000725a723221 */ /* 0x000fe40000010000 */
.L_x_23055:
[----:B------:R-:W-:Y:S01]  /*1650*/  HADD2.F32 R115, -RZ, R117.H1_H1 ;  /* 0x30000075ff737230 */ /* 0x000fe20000004100 */
[----:B------:R-:W-:Y:S05]  /*1660*/  @P4 BRA `(.L_x_23056) ;  /* 0x0000003000004947 */ /* 0x000fea0003800000 */
[----:B------:R-:W-:Y:S05]  /*1670*/  @!P3 BRA `(.L_x_23057) ;  /* 0x000000500000b947 */ /* 0x000fea0003800000 */
[----:B-----5:R-:W-:Y:S01]  /*1680*/  FADD.FTZ R115, R91, R115 ;  /* 0x000000735b737221 */ /* 0x020fe20000010000 */
[----:B------:R-:W-:Y:S05]  /*1690*/  BRA `(.L_x_23057) ;  /* 0x0000003000007947 */ /* 0x000fea0003800000 */
.L_x_23056:
[----:B-----5:R-:W-:-:S05]  /*16a0*/  HADD2.F32 R116, -RZ, R85.H1_H1 ;  /* 0x30000055ff747230 */ /* 0x020fca0000004100 */
[----:B------:R-:W-:-:S04]  /*16b0*/  FADD.FTZ R115, R116, R115 ;  /* 0x0000007374737221 */ /* 0x000fc80000010000 */
[----:B------:R-:W-:Y:S02]  /*16c0*/  @P3 FADD.FTZ R115, R91, R115 ;  /* 0x000000735b733221 */ /* 0x000fe40000010000 */
.L_x_23057:
[----:B------:R-:W-:Y:S01]  /*16d0*/  HADD2.F32 R116, -RZ, R118.H0_H0 ;  /* 0x20000076ff747230 */ /* 0x000fe20000004100 */
[----:B------:R-:W-:Y:S05]  /*16e0*/  @P4 BRA `(.L_x_23058) ;  /* 0x0000003000004947 */ /* 0x000fea0003800000 */
[----:B------:R-:W-:Y:S05]  /*16f0*/  @!P3 BRA `(.L_x_23059) ;  /* 0x000000500000b947 */ /* 0x000fea0003800000 */
[----:B-----5:R-:W-:Y:S01]  /*1700*/  FADD.FTZ R116, R92, R116 ;  /* 0x000000745c747221 */ /* 0x020fe20000010000 */
[----:B------:R-:W-:Y:S05]  /*1710*/  BRA `(.L_x_23059) ;  /* 0x0000003000007947 */ /* 0x000fea0003800000 */
.L_x_23058:
[----:B-----5:R-:W-:-:S05]  /*1720*/  HADD2.F32 R117, -RZ, R86.H0_H0 ;  /* 0x20000056ff757230 */ /* 0x020fca0000004100 */
[----:B------:R-:W-:-:S04]  /*1730*/  FADD.FTZ R116, R117, R116 ;  /* 0x0000007475747221 */ /* 0x000fc80000010000 */
[----:B------:R-:W-:Y:S02]  /*1740*/  @P3 FADD.FTZ R116, R92, R116 ;  /* 0x000000745c743221 */ /* 0x000fe40000010000 */
.L_x_23059:
[----:B------:R-:W-:Y:S01]  /*1750*/  HADD2.F32 R117, -RZ, R118.H1_H1 ;  /* 0x30000076ff757230 */ /* 0x000fe20000004100 */
[----:B------:R-:W-:Y:S05]  /*1760*/  @P4 BRA `(.L_x_23060) ;  /* 0x0000003000004947 */ /* 0x000fea0003800000 */
[----:B------:R-:W-:Y:S05]  /*1770*/  @!P3 BRA `(.L_x_23061) ;  /* 0x000000500000b947 */ /* 0x000fea0003800000 */
[----:B-----5:R-:W-:Y:S01]  /*1780*/  FADD.FTZ R117, R93, R117 ;  /* 0x000000755d757221 */ /* 0x020fe20000010000 */
[----:B------:R-:W-:Y:S05]  /*1790*/  BRA `(.L_x_23061) ;  /* 0x0000003000007947 */ /* 0x000fea0003800000 */
.L_x_23060:
[----:B-----5:R-:W-:-:S05]  /*17a0*/  HADD2.F32 R118, -RZ, R86.H1_H1 ;  /* 0x30000056ff767230 */ /* 0x020fca0000004100 */
[----:B------:R-:W-:-:S04]  /*17b0*/  FADD.FTZ R117, R118, R117 ;  /* 0x0000007576757221 */ /* 0x000fc80000010000 */
[----:B------:R-:W-:Y:S02]  /*17c0*/  @P3 FADD.FTZ R117, R93, R117 ;  /* 0x000000755d753221 */ /* 0x000fe40000010000 */
.L_x_23061:
[----:B------:R-:W-:Y:S01]  /*17d0*/  HADD2.F32 R118, -RZ, R119.H0_H0 ;  /* 0x20000077ff767230 */ /* 0x000fe20000004100 */
[----:B------:R-:W-:Y:S05]  /*17e0*/  @P4 BRA `(.L_x_23062) ;  /* 0x0000003000004947 */ /* 0x000fea0003800000 */
[----:B------:R-:W-:Y:S05]  /*17f0*/  @!P3 BRA `(.L_x_23063) ;  /* 0x000000500000b947 */ /* 0x000fea0003800000 */
[----:B-----5:R-:W-:Y:S01]  /*1800*/  FADD.FTZ R118, R94, R118 ;  /* 0x000000765e767221 */ /* 0x020fe20000010000 */
[----:B------:R-:W-:Y:S05]  /*1810*/  BRA `(.L_x_23063) ;  /* 0x0000003000007947 */ /* 0x000fea0003800000 */
.L_x_23062:
[----:B-----5:R-:W-:-:S05]  /*1820*/  HADD2.F32 R137, -RZ, R87.H0_H0 ;  /* 0x20000057ff897230 */ /* 0x020fca0000004100 */
[----:B------:R-:W-:-:S04]  /*1830*/  FADD.FTZ R118, R137, R118 ;  /* 0x0000007689767221 */ /* 0x000fc80000010000 */
[----:B------:R-:W-:Y:S02]  /*1840*/  @P3 FADD.FTZ R118, R94, R118 ;  /* 0x000000765e763221 */ /* 0x000fe40000010000 */
.L_x_23063:
[----:B------:R-:W-:Y:S01]  /*1850*/  HADD2.F32 R119, -RZ, R119.H1_H1 ;  /* 0x30000077ff777230 */ /* 0x000fe20000004100 */
[----:B------:R-:W-:Y:S05]  /*1860*/  @P4 BRA `(.L_x_23064) ;  /* 0x0000003000004947 */ /* 0x000fea0003800000 */
[----:B------:R-:W-:Y:S05]  /*1870*/  @!P3 BRA `(.L_x_23065) ;  /* 0x000000500000b947 */ /* 0x000fea0003800000 */
[----:B-----5:R-:W-:Y:S01]  /*1880*/  FADD.FTZ R119, R95, R119 ;  /* 0x000000775f777221 */ /* 0x020fe20000010000 */
[----:B------:R-:W-:Y:S05]  /*1890*/  BRA `(.L_x_23065) ;  /* 0x0000003000007947 */ /* 0x000fea0003800000 */
.L_x_23064:
[----:B-----5:R-:W-:-:S05]  /*18a0*/  HADD2.F32 R138, -RZ, R87.H1_H1 ;  /* 0x30000057ff8a7230 */ /* 0x020fca0000004100 */
[----:B------:R-:W-:-:S04]  /*18b0*/  FADD.FTZ R119, R138, R119 ;  /* 0x000000778a777221 */ /* 0x000fc80000010000 */
[----:B------:R-:W-:Y:S02]  /*18c0*/  @P3 FADD.FTZ R119, R95, R119 ;  /* 0x000000775f773221 */ /* 0x000fe40000010000 */
.L_x_23065:
[----:B------:R-:W-:-:S04]  /*18d0*/  LEA R138, P3, R136, c[0x0][0x188], 0x5 ;  /* 0x00006200888a7a11 */ /* 0x000fc800078628ff */
[C---:B------:R-:W-:Y:S02]  /*18e0*/  LEA.HI.X R139, R136.reuse, c[0x0][0x18c], RZ, 0x5, P3 ;  /* 0x00006300888b7a11 */ /* 0x040fe400018f2cff */
[----:B------:R-:W-:-:S03]  /*18f0*/  IADD3 R136, R136, 0x80, RZ ;  /* 0x0000008088887810 */ /* 0x000fc60007ffe0ff */
[----:B------:R0:W-:Y:S04]  /*1900*/  STG.E.128 [R138.64], R112 ;  /* 0x000000708a007986 */ /* 0x0001e8000c101d04 */
[----:B------:R0:W-:Y:S02]  /*1910*/  STG.E.128 [R138.64+0x10], R116 ;  /* 0x000010748a007986 */ /* 0x0001e4000c101d04 */
.L_x_23049:
[----:B------:R-:W-:Y:S05]  /*1920*/  BSYNC B0 ;  /* 0x0000000000007941 */ /* 0x000fea0003800000 */
.L_x_23048:
        /* <DEDUP_REMOVED lines=23> */
.L_x_23068:
[----:B0----5:R-:W-:-:S05]  /*1aa0*/  HADD2.F32 R121, -RZ, R84.H0_H0 ;  /* 0x20000054ff797230 */ /* 0x021fca0000004100 */
[----:B------:R-:W-:-:S04]  /*1ab0*/  FADD.FTZ R120, R121, R120 ;  /* 0x0000007879787221 */ /* 0x000fc80000010000 */
[----:B------:R-:W-:Y:S02]  /*1ac0*/  @P3 FADD.FTZ R120, R88, R120 ;  /* 0x0000007858783221 */ /* 0x000fe40000010000 */
.L_x_23069:
[----:B------:R-:W-:Y:S01]  /*1ad0*/  HADD2.F32 R121, -RZ, R124.H1_H1 ;  /* 0x3000007cff797230 */ /* 0x000fe20000004100 */
[----:B------:R-:W-:Y:S05]  /*1ae0*/  @P4 BRA `(.L_x_23070) ;  /* 0x0000003000004947 */ /* 0x000fea0003800000 */
[----:B------:R-:W-:Y:S05]  /*1af0*/  @!P3 BRA `(.L_x_23071) ;  /* 0x000000500000b947 */ /* 0x000fea0003800000 */
[----:B-----5:R-:W-:Y:S01]  /*1b00*/  FADD.FTZ R121, R89, R121 ;  /* 0x0000007959797221 */ /* 0x020fe20000010000 */
[----:B------:R-:W-:Y:S05]  /*1b10*/  BRA `(.L_x_23071) ;  /* 0x0000003000007947 */ /* 0x000fea0003800000 */
.L_x_23070:
[----:B-----5:R-:W-:-:S05]  /*1b20*/  HADD2.F32 R122, -RZ, R84.H1_H1 ;  /* 0x30000054ff7a7230 */ /* 0x020fca0000004100 */
[----:B------:R-:W-:-:S04]  /*1b30*/  FADD.FTZ R121, R122, R121 ;  /* 0x000000797a797221 */ /* 0x000fc80000010000 */
[----:B------:R-:W-:Y:S02]  /*1b40*/  @P3 FADD.FTZ R121, R89, R121 ;  /* 0x0000007959793221 */ /* 0x000fe40000010000 */
.L_x_23071:
[----:B------:R-:W-:Y:S01]  /*1b50*/  HADD2.F32 R122, -RZ, R125.H0_H0 ;  /* 0x2000007dff7a7230 */ /* 0x000fe20000004100 */
[----:B------:R-:W-:Y:S05]  /*1b60*/  @P4 BRA `(.L_x_23072) ;  /* 0x0000003000004947 */ /* 0x000fea0003800000 */
[----:B------:R-:W-:Y:S05]  /*1b70*/  @!P3 BRA `(.L_x_23073) ;  /* 0x000000500000b947 */ /* 0x000fea0003800000 */
[----:B-----5:R-:W-:Y:S01]  /*1b80*/  FADD.FTZ R122, R90, R122 ;  /* 0x0000007a5a7a7221 */ /* 0x020fe20000010000 */
[----:B------:R-:W-:Y:S05]  /*1b90*/  BRA `(.L_x_23073) ;  /* 0x0000003000007947 */ /* 0x000fea0003800000 */
.L_x_23072:
[----:B-----5:R-:W-:-:S05]  /*1ba0*/  HADD2.F32 R123, -RZ, R85.H0_H0 ;  /* 0x20000055ff7b7230 */ /* 0x020fca0000004100 */
[----:B------:R-:W-:-:S04]  /*1bb0*/  FADD.FTZ R122, R123, R122 ;  /* 0x0000007a7b7a7221 */ /* 0x000fc80000010000 */
[----:B------:R-:W-:Y:S02]  /*1bc0*/  @P3 FADD.FTZ R122, R90, R122 ;  /* 0x0000007a5a7a3221 */ /* 0x000fe40000010000 */
.L_x_23073:
[----:B------:R-:W-:Y:S01]  /*1bd0*/  HADD2.F32 R123, -RZ, R125.H1_H1 ;  /* 0x3000007dff7b7230 */ /* 0x000fe20000004100 */
[----:B------:R-:W-:Y:S05]  /*1be0*/  @P4 BRA `(.L_x_23074) ;  /* 0x0000003000004947 */ /* 0x000fea0003800000 */
[----:B------:R-:W-:Y:S05]  /*1bf0*/  @!P3 BRA `(.L_x_23075) ;  /* 0x000000500000b947 */ /* 0x000fea0003800000 */
[----:B-----5:R-:W-:Y:S01]  /*1c00*/  FADD.FTZ R123, R91, R123 ;  /* 0x0000007b5b7b7221 */ /* 0x020fe20000010000 */
[----:B------:R-:W-:Y:S05]  /*1c10*/  BRA `(.L_x_23075) ;  /* 0x0000003000007947 */ /* 0x000fea0003800000 */
.L_x_23074:
[----:B-----5:R-:W-:-:S05]  /*1c20*/  HADD2.F32 R124, -RZ, R85.H1_H1 ;  /* 0x30000055ff7c7230 */ /* 0x020fca0000004100 */
[----:B------:R-:W-:-:S04]  /*1c30*/  FADD.FTZ R123, R124, R123 ;  /* 0x0000007b7c7b7221 */ /* 0x000fc80000010000 */
[----:B------:R-:W-:Y:S02]  /*1c40*/  @P3 FADD.FTZ R123, R91, R123 ;  /* 0x0000007b5b7b3221 */ /* 0x000fe40000010000 */
.L_x_23075:
[----:B------:R-:W-:Y:S01]  /*1c50*/  HADD2.F32 R124, -RZ, R126.H0_H0 ;  /* 0x2000007eff7c7230 */ /* 0x000fe20000004100 */
[----:B------:R-:W-:Y:S05]  /*1c60*/  @P4 BRA `(.L_x_23076) ;  /* 0x0000003000004947 */ /* 0x000fea0003800000 */
[----:B------:R-:W-:Y:S05]  /*1c70*/  @!P3 BRA `(.L_x_23077) ;  /* 0x000000500000b947 */ /* 0x000fea0003800000 */
[----:B-----5:R-:W-:Y:S01]  /*1c80*/  FADD.FTZ R124, R92, R124 ;  /* 0x0000007c5c7c7221 */ /* 0x020fe20000010000 */
[----:B------:R-:W-:Y:S05]  /*1c90*/  BRA `(.L_x_23077) ;  /* 0x0000003000007947 */ /* 0x000fea0003800000 */
.L_x_23076:
[----:B-----5:R-:W-:-:S05]  /*1ca0*/  HADD2.F32 R125, -RZ, R86.H0_H0 ;  /* 0x20000056ff7d7230 */ /* 0x020fca0000004100 */
[----:B------:R-:W-:-:S04]  /*1cb0*/  FADD.FTZ R124, R125, R124 ;  /* 0x0000007c7d7c7221 */ /* 0x000fc80000010000 */
[----:B------:R-:W-:Y:S02]  /*1cc0*/  @P3 FADD.FTZ R124, R92, R124 ;  /* 0x0000007c5c7c3221 */ /* 0x000fe40000010000 */
.L_x_23077:
[----:B------:R-:W-:Y:S01]  /*1cd0*/  HADD2.F32 R125, -RZ, R126.H1_H1 ;  /* 0x3000007eff7d7230 */ /* 0x000fe20000004100 */
[----:B------:R-:W-:Y:S05]  /*1ce0*/  @P4 BRA `(.L_x_23078) ;  /* 0x0000003000004947 */ /* 0x000fea0003800000 */
[----:B------:R-:W-:Y:S05]  /*1cf0*/  @!P3 BRA `(.L_x_23079) ;  /* 0x000000500000b947 */ /* 0x000fea0003800000 */
[----:B-----5:R-:W-:Y:S01]  /*1d00*/  FADD.FTZ R125, R93, R125 ;  /* 0x0000007d5d7d7221 */ /* 0x020fe20000010000 */
[----:B------:R-:W-:Y:S05]  /*1d10*/  BRA `(.L_x_23079) ;  /* 0x0000003000007947 */ /* 0x000fea0003800000 */
.L_x_23078:
[----:B-----5:R-:W-:-:S05]  /*1d20*/  HADD2.F32 R126, -RZ, R86.H1_H1 ;  /* 0x30000056ff7e7230 */ /* 0x020fca0000004100 */
[----:B------:R-:W-:-:S04]  /*1d30*/  FADD.FTZ R125, R126, R125 ;  /* 0x0000007d7e7d7221 */ /* 0x000fc80000010000 */
[----:B------:R-:W-:Y:S02]  /*1d40*/  @P3 FADD.FTZ R125, R93, R125 ;  /* 0x0000007d5d7d3221 */ /* 0x000fe40000010000 */
.L_x_23079:
[----:B------:R-:W-:Y:S01]  /*1d50*/  HADD2.F32 R126, -RZ, R127.H0_H0 ;  /* 0x2000007fff7e7230 */ /* 0x000fe20000004100 */
[----:B------:R-:W-:Y:S05]  /*1d60*/  @P4 BRA `(.L_x_23080) ;  /* 0x0000003000004947 */ /* 0x000fea0003800000 */
[----:B------:R-:W-:Y:S05]  /*1d70*/  @!P3 BRA `(.L_x_23081) ;  /* 0x000000500000b947 */ /* 0x000fea0003800000 */
[----:B-----5:R-:W-:Y:S01]  /*1d80*/  FADD.FTZ R126, R94, R126 ;  /* 0x0000007e5e7e7221 */ /* 0x020fe20000010000 */
[----:B------:R-:W-:Y:S05]  /*1d90*/  BRA `(.L_x_23081) ;  /* 0x0000003000007947 */ /* 0x000fea0003800000 */
.L_x_23080:
[----:B-----5:R-:W-:-:S05]  /*1da0*/  HADD2.F32 R137, -RZ, R87.H0_H0 ;  /* 0x20000057ff897230 */ /* 0x020fca0000004100 */
[----:B------:R-:W-:-:S04]  /*1db0*/  FADD.FTZ R126, R137, R126 ;  /* 0x0000007e897e7221 */ /* 0x000fc80000010000 */
[----:B------:R-:W-:Y:S02]  /*1dc0*/  @P3 FADD.FTZ R126, R94, R126 ;  /* 0x0000007e5e7e3221 */ /* 0x000fe40000010000 */
.L_x_23081:
[----:B------:R-:W-:Y:S01]  /*1dd0*/  HADD2.F32 R127, -RZ, R127.H1_H1 ;  /* 0x3000007fff7f7230 */ /* 0x000fe20000004100 */
[----:B------:R-:W-:Y:S05]  /*1de0*/  @P4 BRA `(.L_x_23082) ;  /* 0x0000003000004947 */ /* 0x000fea0003800000 */
[----:B------:R-:W-:Y:S05]  /*1df0*/  @!P3 BRA `(.L_x_23083) ;  /* 0x000000500000b947 */ /* 0x000fea0003800000 */
[----:B-----5:R-:W-:Y:S01]  /*1e00*/  FADD.FTZ R127, R95, R127 ;  /* 0x0000007f5f7f7221 */ /* 0x020fe20000010000 */
[----:B------:R-:W-:Y:S05]  /*1e10*/  BRA `(.L_x_23083) ;  /* 0x0000003000007947 */ /* 0x000fea0003800000 */
.L_x_23082:
[----:B-----5:R-:W-:-:S05]  /*1e20*/  HADD2.F32 R138, -RZ, R87.H1_H1 ;  /* 0x30000057ff8a7230 */ /* 0x020fca0000004100 */
[----:B------:R-:W-:-:S04]  /*1e30*/  FADD.FTZ R127, R138, R127 ;  /* 0x0000007f8a7f7221 */ /* 0x000fc80000010000 */
[----:B------:R-:W-:Y:S02]  /*1e40*/  @P3 FADD.FTZ R127, R95, R127 ;  /* 0x0000007f5f7f3221 */ /* 0x000fe40000010000 */
.L_x_23083:
[----:B------:R-:W-:-:S04]  /*1e50*/  LEA R138, P3, R136, c[0x0][0x188], 0x5 ;  /* 0x00006200888a7a11 */ /* 0x000fc800078628ff */
[C---:B------:R-:W-:Y:S02]  /*1e60*/  LEA.HI.X R139, R136.reuse, c[0x0][0x18c], RZ, 0x5, P3 ;  /* 0x00006300888b7a11 */ /* 0x040fe400018f2cff */
[----:B------:R-:W-:-:S03]  /*1e70*/  IADD3 R136, R136, 0x80, RZ ;  /* 0x0000008088887810 */ /* 0x000fc60007ffe0ff */
[----:B------:R0:W-:Y:S04]  /*1e80*/  STG.E.128 [R138.64], R120 ;  /* 0x000000788a007986 */ /* 0x0001e8000c101d04 */
[----:B------:R0:W-:Y:S02]  /*1e90*/  STG.E.128 [R138.64+0x10], R124 ;  /* 0x0000107c8a007986 */ /* 0x0001e4000c101d04 */
.L_x_23067:
[----:B------:R-:W-:Y:S05]  /*1ea0*/  BSYNC B0 ;  /* 0x0000000000007941 */ /* 0x000fea0003800000 */
.L_x_23066:
        /* <DEDUP_REMOVED lines=23> */
.L_x_23086:
[----:B0----5:R-:W-:-:S05]  /*2020*/  HADD2.F32 R129, -RZ, R84.H0_H0 ;  /* 0x20000054ff817230 */ /* 0x021fca0000004100 */
[----:B------:R-:W-:-:S04]  /*2030*/  FADD.FTZ R128, R129, R128 ;  /* 0x0000008081807221 */ /* 0x000fc80000010000 */
[----:B------:R-:W-:Y:S02]  /*2040*/  @P3 FADD.FTZ R128, R88, R128 ;  /* 0x0000008058803221 */ /* 0x000fe40000010000 */
.L_x_23087:
[----:B------:R-:W-:Y:S01]  /*2050*/  HADD2.F32 R129, -RZ, R132.H1_H1 ;  /* 0x30000084ff817230 */ /* 0x000fe20000004100 */
[----:B------:R-:W-:Y:S05]  /*2060*/  @P4 BRA `(.L_x_23088) ;  /* 0x0000003000004947 */ /* 0x000fea0003800000 */
[----:B------:R-:W-:Y:S05]  /*2070*/  @!P3 BRA `(.L_x_23089) ;  /* 0x000000500000b947 */ /* 0x000fea0003800000 */
[----:B-----5:R-:W-:Y:S01]  /*2080*/  FADD.FTZ R129, R89, R129 ;  /* 0x0000008159817221 */ /* 0x020fe20000010000 */
[----:B------:R-:W-:Y:S05]  /*2090*/  BRA `(.L_x_23089) ;  /* 0x0000003000007947 */ /* 0x000fea0003800000 */
.L_x_23088:
[----:B-----5:R-:W-:-:S05]  /*20a0*/  HADD2.F32 R130, -RZ, R84.H1_H1 ;  /* 0x30000054ff827230 */ /* 0x020fca0000004100 */
[----:B------:R-:W-:-:S04]  /*20b0*/  FADD.FTZ R129, R130, R129 ;  /* 0x0000008182817221 */ /* 0x000fc80000010000 */
[----:B------:R-:W-:Y:S02]  /*20c0*/  @P3 FADD.FTZ R129, R89, R129 ;  /* 0x0000008159813221 */ /* 0x000fe40000010000 */
.L_x_23089:
[----:B------:R-:W-:Y:S01]  /*20d0*/  HADD2.F32 R130, -RZ, R133.H0_H0 ;  /* 0x20000085ff827230 */ /* 0x000fe20000004100 */
[----:B------:R-:W-:Y:S05]  /*20e0*/  @P4 BRA `(.L_x_23090) ;  /* 0x0000003000004947 */ /* 0x000fea0003800000 */
[----:B------:R-:W-:Y:S05]  /*20f0*/  @!P3 BRA `(.L_x_23091) ;  /* 0x000000500000b947 */ /* 0x000fea0003800000 */
[----:B-----5:R-:W-:Y:S01]  /*2100*/  FADD.FTZ R130, R90, R130 ;  /* 0x000000825a827221 */ /* 0x020fe20000010000 */
[----:B------:R-:W-:Y:S05]  /*2110*/  BRA `(.L_x_23091) ;  /* 0x0000003000007947 */ /* 0x000fea0003800000 */
.L_x_23090:
[----:B-----5:R-:W-:-:S05]  /*2120*/  HADD2.F32 R131, -RZ, R85.H0_H0 ;  /* 0x20000055ff837230 */ /* 0x020fca0000004100 */
[----:B------:R-:W-:-:S04]  /*2130*/  FADD.FTZ R130, R131, R130 ;  /* 0x0000008283827221 */ /* 0x000fc80000010000 */
[----:B------:R-:W-:Y:S02]  /*2140*/  @P3 FADD.FTZ R130, R90, R130 ;  /* 0x000000825a823221 */ /* 0x000fe40000010000 */
.L_x_23091:
[----:B------:R-:W-:Y:S01]  /*2150*/  HADD2.F32 R131, -RZ, R133.H1_H1 ;  /* 0x30000085ff837230 */ /* 0x000fe20000004100 */
[----:B------:R-:W-:Y:S05]  /*2160*/  @P4 BRA `(.L_x_23092) ;  /* 0x0000003000004947 */ /* 0x000fea0003800000 */
[----:B------:R-:W-:Y:S05]  /*2170*/  @!P3 BRA `(.L_x_23093) ;  /* 0x000000500000b947 */ /* 0x000fea0003800000 */
[----:B-----5:R-:W-:Y:S01]  /*2180*/  FADD.FTZ R131, R91, R131 ;  /* 0x000000835b837221 */ /* 0x020fe20000010000 */
[----:B------:R-:W-:Y:S05]  /*2190*/  BRA `(.L_x_23093) ;  /* 0x0000003000007947 */ /* 0x000fea0003800000 */
.L_x_23092:
[----:B-----5:R-:W-:-:S05]  /*21a0*/  HADD2.F32 R132, -RZ, R85.H1_H1 ;  /* 0x30000055ff847230 */ /* 0x020fca0000004100 */
[----:B------:R-:W-:-:S04]  /*21b0*/  FADD.FTZ R131, R132, R131 ;  /* 0x0000008384837221 */ /* 0x000fc80000010000 */
[----:B------:R-:W-:Y:S02]  /*21c0*/  @P3 FADD.FTZ R131, R91, R131 ;  /* 0x000000835b833221 */ /* 0x000fe40000010000 */
.L_x_23093:
[----:B------:R-:W-:Y:S01]  /*21d0*/  HADD2.F32 R132, -RZ, R134.H0_H0 ;  /* 0x20000086ff847230 */ /* 0x000fe20000004100 */
[----:B------:R-:W-:Y:S05]  /*21e0*/  @P4 BRA `(.L_x_23094) ;  /* 0x0000003000004947 */ /* 0x000fea0003800000 */
[----:B------:R-:W-:Y:S05]  /*21f0*/  @!P3 BRA `(.L_x_23095) ;  /* 0x000000500000b947 */ /* 0x000fea0003800000 */
[----:B-----5:R-:W-:Y:S01]  /*2200*/  FADD.FTZ R132, R92, R132 ;  /* 0x000000845c847221 */ /* 0x020fe20000010000 */
[----:B------:R-:W-:Y:S05]  /*2210*/  BRA `(.L_x_23095) ;  /* 0x0000003000007947 */ /* 0x000fea0003800000 */
.L_x_23094:
[----:B-----5:R-:W-:-:S05]  /*2220*/  HADD2.F32 R133, -RZ, R86.H0_H0 ;  /* 0x20000056ff857230 */ /* 0x020fca0000004100 */
[----:B------:R-:W-:-:S04]  /*2230*/  FADD.FTZ R132, R133, R132 ;  /* 0x0000008485847221 */ /* 0x000fc80000010000 */
[----:B------:R-:W-:Y:S02]  /*2240*/  @P3 FADD.FTZ R132, R92, R132 ;  /* 0x000000845c843221 */ /* 0x000fe40000010000 */
.L_x_23095:
[----:B------:R-:W-:Y:S01]  /*2250*/  HADD2.F32 R133, -RZ, R134.H1_H1 ;  /* 0x30000086ff857230 */ /* 0x000fe20000004100 */
[----:B------:R-:W-:Y:S05]  /*2260*/  @P4 BRA `(.L_x_23096) ;  /* 0x0000003000004947 */ /* 0x000fea0003800000 */
[----:B------:R-:W-:Y:S05]  /*2270*/  @!P3 BRA `(.L_x_23097) ;  /* 0x000000500000b947 */ /* 0x000fea0003800000 */
[----:B-----5:R-:W-:Y:S01]  /*2280*/  FADD.FTZ R133, R93, R133 ;  /* 0x000000855d857221 */ /* 0x020fe20000010000 */
[----:B------:R-:W-:Y:S05]  /*2290*/  BRA `(.L_x_23097) ;  /* 0x0000003000007947 */ /* 0x000fea0003800000 */
.L_x_23096:
[----:B-----5:R-:W-:-:S05]  /*22a0*/  HADD2.F32 R134, -RZ, R86.H1_H1 ;  /* 0x30000056ff867230 */ /* 0x020fca0000004100 */
[----:B------:R-:W-:-:S04]  /*22b0*/  FADD.FTZ R133, R134, R133 ;  /* 0x0000008586857221 */ /* 0x000fc80000010000 */
[----:B------:R-:W-:Y:S02]  /*22c0*/  @P3 FADD.FTZ R133, R93, R133 ;  /* 0x000000855d853221 */ /* 0x000fe40000010000 */
.L_x_23097:
[----:B------:R-:W-:Y:S01]  /*22d0*/  HADD2.F32 R134, -RZ, R135.H0_H0 ;  /* 0x20000087ff867230 */ /* 0x000fe20000004100 */
[----:B------:R-:W-:Y:S05]  /*22e0*/  @P4 BRA `(.L_x_23098) ;  /* 0x0000003000004947 */ /* 0x000fea0003800000 */
[----:B------:R-:W-:Y:S05]  /*22f0*/  @!P3 BRA `(.L_x_23099) ;  /* 0x000000500000b947 */ /* 0x000fea0003800000 */
[----:B-----5:R-:W-:Y:S01]  /*2300*/  FADD.FTZ R134, R94, R134 ;  /* 0x000000865e867221 */ /* 0x020fe20000010000 */
[----:B------:R-:W-:Y:S05]  /*2310*/  BRA `(.L_x_23099) ;  /* 0x0000003000007947 */ /* 0x000fea0003800000 */
.L_x_23098:
[----:B-----5:R-:W-:-:S05]  /*2320*/  HADD2.F32 R137, -RZ, R87.H0_H0 ;  /* 0x20000057ff897230 */ /* 0x020fca0000004100 */
[----:B------:R-:W-:-:S04]  /*2330*/  FADD.FTZ R134, R137, R134 ;  /* 0x0000008689867221 */ /* 0x000fc80000010000 */
[----:B------:R-:W-:Y:S02]  /*2340*/  @P3 FADD.FTZ R134, R94, R134 ;  /* 0x000000865e863221 */ /* 0x000fe40000010000 */
.L_x_23099:
[----:B------:R-:W-:Y:S01]  /*2350*/  HADD2.F32 R135, -RZ, R135.H1_H1 ;  /* 0x30000087ff877230 */ /* 0x000fe20000004100 */
[----:B------:R-:W-:Y:S05]  /*2360*/  @P4 BRA `(.L_x_23100) ;  /* 0x0000003000004947 */ /* 0x000fea0003800000 */
[----:B------:R-:W-:Y:S05]  /*2370*/  @!P3 BRA `(.L_x_23101) ;  /* 0x000000500000b947 */ /* 0x000fea0003800000 */
[----:B-----5:R-:W-:Y:S01]  /*2380*/  FADD.FTZ R135, R95, R135 ;  /* 0x000000875f877221 */ /* 0x020fe20000010000 */
[----:B------:R-:W-:Y:S05]  /*2390*/  BRA `(.L_x_23101) ;  /* 0x0000003000007947 */ /* 0x000fea0003800000 */
.L_x_23100:
[----:B-----5:R-:W-:-:S05]  /*23a0*/  HADD2.F32 R138, -RZ, R87.H1_H1 ;  /* 0x30000057ff8a7230 */ /* 0x020fca0000004100 */
[----:B------:R-:W-:-:S04]  /*23b0*/  FADD.FTZ R135, R138, R135 ;  /* 0x000000878a877221 */ /* 0x000fc80000010000 */
[----:B------:R-:W-:Y:S02]  /*23c0*/  @P3 FADD.FTZ R135, R95, R135 ;  /* 0x000000875f873221 */ /* 0x000fe40000010000 */
.L_x_23101:
[----:B------:R-:W-:-:S04]  /*23d0*/  LEA R138, P3, R136, c[0x0][0x188], 0x5 ;  /* 0x00006200888a7a11 */ /* 0x000fc800078628ff */
[----:B------:R-:W-:-:S05]  /*23e0*/  LEA.HI.X R139, R136, c[0x0][0x18c], RZ, 0x5, P3 ;  /* 0x00006300888b7a11 */ /* 0x000fca00018f2cff */
[----:B------:R0:W-:Y:S04]  /*23f0*/  STG.E.128 [R138.64], R128 ;  /* 0x000000808a007986 */ /* 0x0001e8000c101d04 */
[----:B------:R0:W-:Y:S02]  /*2400*/  STG.E.128 [R138.64+0x10], R132 ;  /* 0x000010848a007986 */ /* 0x0001e4000c101d04 */
.L_x_23085:
[----:B------:R-:W-:Y:S05]  /*2410*/  BSYNC B0 ;  /* 0x0000000000007941 */ /* 0x000fea0003800000 */
.L_x_23084:
        /* <DEDUP_REMOVED lines=51> */
.L_x_23116:
        /* <DEDUP_REMOVED lines=101> */
.L_x_23117:
        /* <DEDUP_REMOVED lines=75> */
[----:B------:R-:W-:Y:S01]  /*3250*/  F2FP.PACK_AB R136, R137, R136 ;  /* 0x000000888988723e */ /* 0x000fe200000000ff */
        /* <DEDUP_REMOVED lines=23> */
.L_x_23105:
[----:B------:R-:W-:Y:S05]  /*33d0*/  BSYNC B0 ;  /* 0x0000000000007941 */ /* 0x000fea0003800000 */
.L_x_23104:
        /* <DEDUP_REMOVED lines=35> */
.L_x_23107:
[----:B------:R-:W-:Y:S05]  /*3610*/  BSYNC B0 ;  /* 0x0000000000007941 */ /* 0x000fea0003800000 */
.L_x_23106:
        /* <DEDUP_REMOVED lines=35> */
.L_x_23109:
[----:B------:R-:W-:Y:S05]  /*3850*/  BSYNC B0 ;  /* 0x0000000000007941 */ /* 0x000fea0003800000 */
.L_x_23108:
        /* <DEDUP_REMOVED lines=34> */
.L_x_23111:
[----:B------:R-:W-:Y:S05]  /*3a80*/  BSYNC B0 ;  /* 0x0000000000007941 */ /* 0x000fea0003800000 */
.L_x_23110:
        /* <DEDUP_REMOVED lines=29> */
[----:B------:R-:W-:Y:S01]  /*3c60*/  IMAD.WIDE.U32 R144, R0, R147, c[0x0][0x208] ;  /* 0x0000820000907625 */ /* 0x000fe200078e0093 */
[----:B------:R-:W-:Y:S02]  /*3c70*/  F2FP.PACK_AB R138, R148, R151 ;  /* 0x00000097948a723e */ /* 0x000fe400000000ff */
[----:B------:R-:W-:-:S05]  /*3c80*/  F2FP.PACK_AB R137, R146, R137 ;  /* 0x000000899289723e */ /* 0x000fca00000000ff */
[----:B------:R0:W-:Y:S02]  /*3c90*/  STG.E.128 [R144.64], R136 ;  /* 0x0000008890007986 */ /* 0x0001e4000c101d04 */
.L_x_23113:
[----:B------:R-:W-:Y:S05]  /*3ca0*/  BSYNC B0 ;  /* 0x0000000000007941 */ /* 0x000fea0003800000 */
.L_x_23112:
[----:B------:R-:W-:Y:S02]  /*3cb0*/  IADD3 R140, R140, c[0x0][0x160], RZ ;  /* 0x000058008c8c7a10 */ /* 0x000fe40007ffe0ff */
[----:B------:R-:W-:Y:S02]  /*3cc0*/  LOP3.LUT P4, RZ, R3, 0xff, RZ, 0xc0, !PT ;  /* 0x000000ff03ff7812 */ /* 0x000fe4000788c0ff */
[----:B------:R-:W-:Y:S02]  /*3cd0*/  ISETP.GE.AND P3, PT, R140, c[0x0][0x164], PT ;  /* 0x000059008c007a0c */ /* 0x000fe40003f66270 */
[----:B------:R-:W-:-:S11]  /*3ce0*/  SEL R3, RZ, 0x1, P4 ;  /* 0x00000001ff037807 */ /* 0x000fd60002000000 */
[----:B01---5:R-:W-:Y:S01]  /*3cf0*/  @P3 CALL.REL.NOINC `(.L_x_23114) ;  /* 0x0000001000003944 */ /* 0x023fe20003c00000 */
[----:B------:R-:W-:Y:S05]  /*3d00*/  BRA `(.L_x_23115) ;  /* 0xffffcb2000007947 */ /* 0x000fea000383ffff */
.L_x_23114:
[----:B------:R-:W-:Y:S05]  /*3d10*/  EXIT ;  /* 0x000000000000794d */ /* 0x000fea0003800000 */
.L_x_23102:
[----:B------:R-:W-:Y:S01]  /*3d20*/  HFMA2.MMA R139, -RZ, RZ, 0, 1.847743988037109375e-06 ;  /* 0x0000001fff8b7435 */ /* 0x000fe200000001ff */
[----:B------:R-:W-:Y:S02]  /*3d30*/  MOV R148, 0x1 ;  /* 0x0000000100947802 */ /* 0x000fe40000000f00 */
[----:B------:R-:W-:Y:S02]  /*3d40*/  MOV R146, 0xffffffff ;  /* 0xffffffff00927802 */ /* 0x000fe40000000f00 */
[----:B------:R-:W-:Y:S02]  /*3d50*/  MOV R144, 0x3d70 ;  /* 0x00003d7000907802 */ /* 0x000fe40000000f00 */
[----:B-1---5:R-:W-:Y:S05]  /*3d60*/  CALL.REL.NOINC `($__internal_58_$__cuda_sm70_shflsync_bfly_p) ;  /* 0x000008c000007944 */ /* 0x022fea0003c00000 */
[----:B-1----:R-:W-:Y:S01]  /*3d70*/  MOV R138, R148 ;  /* 0x00000094008a7202 */ /* 0x002fe20000000f00 */
[----:B0-----:R-:W-:Y:S05]  /*3d80*/  BRA `(.L_x_23116) ;  /* 0xffffe9c000007947 */ /* 0x001fea000383ffff */
.L_x_23103:
[----:B------:R-:W-:Y:S01]  /*3d90*/  HFMA2.MMA R148, -RZ, RZ, 0, 1.1920928955078125e-07 ;  /* 0x00000002ff947435 */ /* 0x000fe200000001ff */
[----:B0-----:R-:W-:Y:S02]  /*3da0*/  MOV R137, R147 ;  /* 0x0000009300897202 */ /* 0x001fe40000000f00 */
[----:B------:R-:W-:Y:S02]  /*3db0*/  MOV R139, 0x1f ;  /* 0x0000001f008b7802 */ /* 0x000fe40000000f00 */
[----:B------:R-:W-:-:S02]  /*3dc0*/  MOV R146, 0xffffffff ;  /* 0xffffffff00927802 */ /* 0x000fc40000000f00 */
[----:B------:R-:W-:Y:S02]  /*3dd0*/  MOV R144, 0x3df0 ;  /* 0x00003df000907802 */ /* 0x000fe40000000f00 */
[----:B-1---5:R-:W-:Y:S05]  /*3de0*/  CALL.REL.NOINC `($__internal_58_$__cuda_sm70_shflsync_bfly_p) ;  /* 0x0000084000007944 */ /* 0x022fea0003c00000 */
[----:B01----:R-:W-:Y:S01]  /*3df0*/  FADD.FTZ R137, R147, R148 ;  /* 0x0000009493897221 */ /* 0x003fe20000010000 */
[----:B------:R-:W-:Y:S01]  /*3e00*/  HFMA2.MMA R148, -RZ, RZ, 0, 2.384185791015625e-07 ;  /* 0x00000004ff947435 */ /* 0x000fe200000001ff */
[----:B------:R-:W-:Y:S02]  /*3e10*/  MOV R139, 0x1f ;  /* 0x0000001f008b7802 */ /* 0x000fe40000000f00 */
[----:B------:R-:W-:Y:S02]  /*3e20*/  MOV R146, 0xffffffff ;  /* 0xffffffff00927802 */ /* 0x000fe40000000f00 */
[----:B------:R-:W-:Y:S02]  /*3e30*/  MOV R144, 0x3e50 ;  /* 0x00003e5000907802 */ /* 0x000fe40000000f00 */
[----:B------:R-:W-:Y:S05]  /*3e40*/  CALL.REL.NOINC `($__internal_58_$__cuda_sm70_shflsync_bfly_p) ;  /* 0x000007e000007944 */ /* 0x000fea0003c00000 */
[----:B01----:R-:W-:Y:S01]  /*3e50*/  FADD.FTZ R137, R137, R148 ;  /* 0x0000009489897221 */ /* 0x003fe20000010000 */
[----:B------:R-:W-:Y:S01]  /*3e60*/  HFMA2.MMA R148, -RZ, RZ, 0, 4.76837158203125e-07 ;  /* 0x00000008ff947435 */ /* 0x000fe200000001ff */
[----:B------:R-:W-:Y:S02]  /*3e70*/  MOV R139, 0x1f ;  /* 0x0000001f008b7802 */ /* 0x000fe40000000f00 */
[----:B------:R-:W-:-:S02]  /*3e80*/  MOV R146, 0xffffffff ;  /* 0xffffffff00927802 */ /* 0x000fc40000000f00 */
[----:B------:R-:W-:Y:S02]  /*3e90*/  MOV R144, 0x3eb0 ;  /* 0x00003eb000907802 */ /* 0x000fe40000000f00 */
[----:B------:R-:W-:Y:S05]  /*3ea0*/  CALL.REL.NOINC `($__internal_58_$__cuda_sm70_shflsync_bfly_p) ;  /* 0x0000078000007944 */ /* 0x000fea0003c00000 */
[----:B01----:R-:W-:Y:S01]  /*3eb0*/  FADD.FTZ R137, R137, R148 ;  /* 0x0000009489897221 */ /* 0x003fe20000010000 */
[----:B------:R-:W-:Y:S01]  /*3ec0*/  HFMA2.MMA R148, -RZ, RZ, 0, 9.5367431640625e-07 ;  /* 0x00000010ff947435 */ /* 0x000fe200000001ff */
[----:B------:R-:W-:Y:S02]  /*3ed0*/  MOV R139, 0x1f ;  /* 0x0000001f008b7802 */ /* 0x000fe40000000f00 */
[----:B------:R-:W-:Y:S02]  /*3ee0*/  MOV R146, 0xffffffff ;  /* 0xffffffff00927802 */ /* 0x000fe40000000f00 */
[----:B------:R-:W-:Y:S02]  /*3ef0*/  MOV R144, 0x3f10 ;  /* 0x00003f1000907802 */ /* 0x000fe40000000f00 */
[----:B------:R-:W-:Y:S05]  /*3f00*/  CALL.REL.NOINC `($__internal_58_$__cuda_sm70_shflsync_bfly_p) ;  /* 0x0000072000007944 */ /* 0x000fea0003c00000 */
        /* <DEDUP_REMOVED lines=87> */
[----:B------:R-:W-:Y:S05]  /*4480*/  CALL.REL.NOINC `($__internal_58_$__cuda_sm70_shflsync_bfly_p) ;  /* 0x000001a000007944 */ /* 0x000fea0003c00000 */
[----:B01----:R-:W-:Y:S01]  /*4490*/  FADD.FTZ R137, R137, R148 ;  /* 0x0000009489897221 */ /* 0x003fe20000010000 */
[----:B------:R-:W-:Y:S01]  /*44a0*/  HFMA2.MMA R148, -RZ, RZ, 0, 1.1920928955078125e-07 ;  /* 0x00000002ff947435 */ /* 0x000fe200000001ff */
[----:B------:R-:W-:Y:S02]  /*44b0*/  MOV R139, 0x1f ;  /* 0x0000001f008b7802 */ /* 0x000fe40000000f00 */
[----:B------:R-:W-:Y:S02]  /*44c0*/  MOV R146, 0xffffffff ;  /* 0xffffffff00927802 */ /* 0x000fe40000000f00 */
[----:B------:R-:W-:Y:S02]  /*44d0*/  MOV R144, 0x44f0 ;  /* 0x000044f000907802 */ /* 0x000fe40000000f00 */
[----:B------:R-:W-:Y:S05]  /*44e0*/  CALL.REL.NOINC `($__internal_58_$__cuda_sm70_shflsync_bfly_p) ;  /* 0x0000014000007944 */ /* 0x000fea0003c00000 */
[----:B01----:R-:W-:Y:S01]  /*44f0*/  FADD.FTZ R137, R137, R148 ;  /* 0x0000009489897221 */ /* 0x003fe20000010000 */
[----:B------:R-:W-:Y:S01]  /*4500*/  HFMA2.MMA R148, -RZ, RZ, 0, 2.384185791015625e-07 ;  /* 0x00000004ff947435 */ /* 0x000fe200000001ff */
[----:B------:R-:W-:-:S02]  /*4510*/  MOV R139, 0x1f ;  /* 0x0000001f008b7802 */ /* 0x000fc40000000f00 */
[----:B------:R-:W-:Y:S02]  /*4520*/  MOV R146, 0xffffffff ;  /* 0xffffffff00927802 */ /* 0x000fe40000000f00 */
[----:B------:R-:W-:Y:S02]  /*4530*/  MOV R144, 0x4550 ;  /* 0x0000455000907802 */ /* 0x000fe40000000f00 */
[----:B------:R-:W-:Y:S05]  /*4540*/  CALL.REL.NOINC `($__internal_58_$__cuda_sm70_shflsync_bfly_p) ;  /* 0x000000e000007944 */ /* 0x000fea0003c00000 */
[----:B01----:R-:W-:Y:S01]  /*4550*/  FADD.FTZ R137, R137, R148 ;  /* 0x0000009489897221 */ /* 0x003fe20000010000 */
[----:B------:R-:W-:Y:S01]  /*4560*/  HFMA2.MMA R148, -RZ, RZ, 0, 4.76837158203125e-07 ;  /* 0x00000008ff947435 */ /* 0x000fe200000001ff */
[----:B------:R-:W-:Y:S02]  /*4570*/  MOV R139, 0x1f ;  /* 0x0000001f008b7802 */ /* 0x000fe40000000f00 */
[----:B------:R-:W-:Y:S02]  /*4580*/  MOV R146, 0xffffffff ;  /* 0xffffffff00927802 */ /* 0x000fe40000000f00 */
[----:B------:R-:W-:Y:S02]  /*4590*/  MOV R144, 0x45b0 ;  /* 0x000045b000907802 */ /* 0x000fe40000000f00 */
[----:B------:R-:W-:Y:S05]  /*45a0*/  CALL.REL.NOINC `($__internal_58_$__cuda_sm70_shflsync_bfly_p) ;  /* 0x0000008000007944 */ /* 0x000fea0003c00000 */
[----:B-1----:R-:W-:Y:S01]  /*45b0*/  FADD.FTZ R147, R137, R148 ;  /* 0x0000009489937221 */ /* 0x002fe20000010000 */
[----:B------:R-:W-:Y:S01]  /*45c0*/  HFMA2.MMA R148, -RZ, RZ, 0, 9.5367431640625e-07 ;  /* 0x00000010ff947435 */ /* 0x000fe200000001ff */
[----:B0-----:R-:W-:-:S02]  /*45d0*/  MOV R139, 0x1f ;  /* 0x0000001f008b7802 */ /* 0x001fc40000000f00 */
[----:B------:R-:W-:Y:S02]  /*45e0*/  MOV R146, 0xffffffff ;  /* 0xffffffff00927802 */ /* 0x000fe40000000f00 */
[----:B------:R-:W-:Y:S02]  /*45f0*/  MOV R137, R147 ;  /* 0x0000009300897202 */ /* 0x000fe40000000f00 */
[----:B------:R-:W-:Y:S02]  /*4600*/  MOV R144, 0x4620 ;  /* 0x0000462000907802 */ /* 0x000fe40000000f00 */
[----:B------:R-:W-:Y:S05]  /*4610*/  CALL.REL.NOINC `($__internal_58_$__cuda_sm70_shflsync_bfly_p) ;  /* 0x0000001000007944 */ /* 0x000fea0003c00000 */
[----:B01----:R-:W-:Y:S05]  /*4620*/  BRA `(.L_x_23117) ;  /* 0xffffe77000007947 */ /* 0x003fea000383ffff */
        .weak           $__internal_58_$__cuda_sm70_shflsync_bfly_p
        .type           $__internal_58_$__cuda_sm70_shflsync_bfly_p,@function
        .size           $__internal_58_$__cuda_sm70_shflsync_bfly_p,(.L_x_32998 - $__internal_58_$__cuda_sm70_shflsync_bfly_p)
$__internal_58_$__cuda_sm70_shflsync_bfly_p:
[----:B------:R-:W-:Y:S01]  /*4630*/  HFMA2.MMA R145, -RZ, RZ, 0, 0 ;  /* 0x00000000ff917435 */ /* 0x000fe200000001ff */
[----:B------:R-:W-:Y:S04]  /*4640*/  WARPSYNC R146 ;  /* 0x0000009200007348 */ /* 0x000fe80003800000 */
[----:B------:R0:W1:Y:S01]  /*4650*/  SHFL.BFLY PT, R148, R137, R148, R139 ;  /* 0x0c00009489947389 */ /* 0x00006200000e008b */
[----:B------:R-:W-:Y:S05]  /*4660*/  RET.REL.NODEC R144 `(_ZN10layer_norm31ln_parallel_residual_fwd_kernelINS_13Kernel_traitsIf6__halffS2_fjLj5120ELj1ELj1ELj4ELj16ENS_18Kernel_traits_baseILj5120EfS2_fS2_fjLj128EEEEELb0ELb1ELb0EEEvNS_9FwdParamsE) ;  /* 0xffffb99090007950 */ /* 0x000fea0003c3ffff */
.L_x_23118:
        /* <DEDUP_REMOVED lines=9> */
.L_x_32998:


//--------------------- .text._ZN10layer_norm31ln_parallel_residual_fwd_kernelINS_13Kernel_traitsIf6__halffS2_fjLj5120ELj1ELj1ELj4ELj16ENS_18Kernel_traits_baseILj5120EfS2_fS2_fjLj128EEEEELb0ELb1ELb1EEEvNS_9FwdParamsE --------------------------
	.section	.text._ZN10layer_norm31ln_parallel_residual_fwd_kernelINS_13Kernel_traitsIf6__halffS2_fjLj5120ELj1ELj1ELj4ELj16ENS_18Kernel_traits_baseILj5120EfS2_fS2_fjLj128EEEEELb0ELb1ELb1EEEvNS_9FwdParamsE,"ax",@progbits
	.sectioninfo	@"SHI_REGISTERS=165"
	.align	128
        .global         _ZN10layer_norm31ln_parallel_residual_fwd_kernelINS_13Kernel_traitsIf6__halffS2_fjLj5120ELj1ELj1ELj4ELj16ENS_18Kernel_traits_baseILj5120EfS2_fS2_fjLj128EEEEELb0ELb1ELb1EEEvNS_9FwdParamsE
        .type           _ZN10layer_norm31ln_parallel_residual_fwd_kernelINS_13Kernel_traitsIf6__halffS2_fjLj5120ELj1ELj1ELj4ELj16ENS_18Kernel_traits_baseILj5120EfS2_fS2_fjLj128EEEEELb0ELb1ELb1EEEvNS_9FwdParamsE,@function
        .size           _ZN10layer_norm31ln_parallel_residual_fwd_kernelINS_13Kernel_traitsIf6__halffS2_fjLj5120ELj1ELj1ELj4ELj16ENS_18Kernel_traits_baseILj5120EfS2_fS2_fjLj128EEEEELb0ELb1ELb1EEEvNS_9FwdParamsE,(.L_x_32999 - _ZN10layer_norm31ln_parallel_residual_fwd_kernelINS_13Kernel_traitsIf6__halffS2_fjLj5120ELj1ELj1ELj4ELj16ENS_18Kernel_traits_baseILj5120EfS2_fS2_fjLj128EEEEELb0ELb1ELb1EEEvNS_9FwdParamsE)
        .other          _ZN10layer_norm31ln_parallel_residual_fwd_kernelINS_13Kernel_traitsIf6__halffS2_fjLj5120ELj1ELj1ELj4ELj16ENS_18Kernel_traits_baseILj5120EfS2_fS2_fjLj128EEEEELb0ELb1ELb1EEEvNS_9FwdParamsE,@"STO_CUDA_ENTRY STV_DEFAULT"
_ZN10layer_norm31ln_parallel_residual_fwd_kernelINS_13Kernel_traitsIf6__halffS2_fjLj5120ELj1ELj1ELj4ELj16ENS_18Kernel_traits_baseILj5120EfS2_fS2_fjLj128EEEEELb0ELb1ELb1EEEvNS_9FwdParamsE:
.text._ZN10layer_norm31ln_parallel_residual_fwd_kernelINS_13Kernel_traitsIf6__halffS2_fjLj5120ELj1ELj1ELj4ELj16ENS_18Kernel_traits_baseILj5120EfS2_fS2_fjLj128EEEEELb0ELb1ELb1EEEvNS_9FwdParamsE:
        /* <DEDUP_REMOVED lines=64> */
.L_x_23202:
        /* <DEDUP_REMOVED lines=25> */
.L_x_23119:
[----:B0----5:R-:W-:-:S05]  /*0590*/  HADD2.F32 R97, -RZ, R84.H0_H0 ;  /* 0x20000054ff617230 */ /* 0x021fca0000004100 */
[----:B------:R-:W-:-:S04]  /*05a0*/  FADD.FTZ R96, R96, R97 ;  /* 0x0000006160607221 */ /* 0x000fc80000010000 */
[----:B------:R-:W-:Y:S02]  /*05b0*/  @P1 FADD.FTZ R96, R88, R96 ;  /* 0x0000006058601221 */ /* 0x000fe40000010000 */
.L_x_23120:
[----:B------:R-:W-:Y:S01]  /*05c0*/  HADD2.F32 R97, -RZ, R100.H1_H1 ;  /* 0x30000064ff617230 */ /* 0x000fe20000004100 */
[----:B------:R-:W-:Y:S05]  /*05d0*/  @P2 BRA `(.L_x_23121) ;  /* 0x0000003000002947 */ /* 0x000fea0003800000 */
[----:B------:R-:W-:Y:S05]  /*05e0*/  @!P1 BRA `(.L_x_23122) ;  /* 0x0000005000009947 */ /* 0x000fea0003800000 */
[----:B-----5:R-:W-:Y:S01]  /*05f0*/  FADD.FTZ R97, R89, R97 ;  /* 0x0000006159617221 */ /* 0x020fe20000010000 */
[----:B------:R-:W-:Y:S05]  /*0600*/  BRA `(.L_x_23122) ;  /* 0x0000003000007947 */ /* 0x000fea0003800000 */
.L_x_23121:
[----:B-----5:R-:W-:-:S05]  /*0610*/  HADD2.F32 R98, -RZ, R84.H1_H1 ;  /* 0x30000054ff627230 */ /* 0x020fca0000004100 */
[----:B------:R-:W-:-:S04]  /*0620*/  FADD.FTZ R97, R97, R98 ;  /* 0x0000006261617221 */ /* 0x000fc80000010000 */
[----:B------:R-:W-:Y:S02]  /*0630*/  @P1 FADD.FTZ R97, R89, R97 ;  /* 0x0000006159611221 */ /* 0x000fe40000010000 */
.L_x_23122:
[----:B------:R-:W-:Y:S01]  /*0640*/  HADD2.F32 R98, -RZ, R101.H0_H0 ;  /* 0x20000065ff627230 */ /* 0x000fe20000004100 */
[----:B------:R-:W-:Y:S05]  /*0650*/  @P2 BRA `(.L_x_23123) ;  /* 0x0000003000002947 */ /* 0x000fea0003800000 */
[----:B------:R-:W-:Y:S05]  /*0660*/  @!P1 BRA `(.L_x_23124) ;  /* 0x0000005000009947 */ /* 0x000fea0003800000 */
[----:B-----5:R-:W-:Y:S01]  /*0670*/  FADD.FTZ R98, R90, R98 ;  /* 0x000000625a627221 */ /* 0x020fe20000010000 */
[----:B------:R-:W-:Y:S05]  /*0680*/  BRA `(.L_x_23124) ;  /* 0x0000003000007947 */ /* 0x000fea0003800000 */
.L_x_23123:
[----:B-----5:R-:W-:-:S05]  /*0690*/  HADD2.F32 R99, -RZ, R85.H0_H0 ;  /* 0x20000055ff637230 */ /* 0x020fca0000004100 */
[----:B------:R-:W-:-:S04]  /*06a0*/  FADD.FTZ R98, R98, R99 ;  /* 0x0000006362627221 */ /* 0x000fc80000010000 */
[----:B------:R-:W-:Y:S02]  /*06b0*/  @P1 FADD.FTZ R98, R90, R98 ;  /* 0x000000625a621221 */ /* 0x000fe40000010000 */
.L_x_23124:
[----:B------:R-:W-:Y:S01]  /*06c0*/  HADD2.F32 R99, -RZ, R101.H1_H1 ;  /* 0x30000065ff637230 */ /* 0x000fe20000004100 */
[----:B------:R-:W-:Y:S05]  /*06d0*/  @P2 BRA `(.L_x_23125) ;  /* 0x0000003000002947 */ /* 0x000fea0003800000 */
[----:B------:R-:W-:Y:S05]  /*06e0*/  @!P1 BRA `(.L_x_23126) ;  /* 0x0000005000009947 */ /* 0x000fea0003800000 */
[----:B-----5:R-:W-:Y:S01]  /*06f0*/  FADD.FTZ R99, R91, R99 ;  /* 0x000000635b637221 */ /* 0x020fe20000010000 */
[----:B------:R-:W-:Y:S05]  /*0700*/  BRA `(.L_x_23126) ;  /* 0x0000003000007947 */ /* 0x000fea0003800000 */
.L_x_23125:
[----:B-----5:R-:W-:-:S05]  /*0710*/  HADD2.F32 R100, -RZ, R85.H1_H1 ;  /* 0x30000055ff647230 */ /* 0x020fca0000004100 */
[----:B------:R-:W-:-:S04]  /*0720*/  FADD.FTZ R99, R99, R100 ;  /* 0x0000006463637221 */ /* 0x000fc80000010000 */
[----:B------:R-:W-:Y:S02]  /*0730*/  @P1 FADD.FTZ R99, R91, R99 ;  /* 0x000000635b631221 */ /* 0x000fe40000010000 */
.L_x_23126:
[----:B------:R-:W-:Y:S01]  /*0740*/  HADD2.F32 R100, -RZ, R102.H0_H0 ;  /* 0x20000066ff647230 */ /* 0x000fe20000004100 */
[----:B------:R-:W-:Y:S05]  /*0750*/  @P2 BRA `(.L_x_23127) ;  /* 0x0000003000002947 */ /* 0x000fea0003800000 */
[----:B------:R-:W-:Y:S05]  /*0760*/  @!P1 BRA `(.L_x_23128) ;  /* 0x0000005000009947 */ /* 0x000fea0003800000 */
[----:B-----5:R-:W-:Y:S01]  /*0770*/  FADD.FTZ R100, R92, R100 ;  /* 0x000000645c647221 */ /* 0x020fe20000010000 */
[----:B------:R-:W-:Y:S05]  /*0780*/  BRA `(.L_x_23128) ;  /* 0x0000003000007947 */ /* 0x000fea0003800000 */
.L_x_23127:
[----:B-----5:R-:W-:-:S05]  /*0790*/  HADD2.F32 R101, -RZ, R86.H0_H0 ;  /* 0x20000056ff657230 */ /* 0x020fca0000004100 */
[----:B------:R-:W-:-:S04]  /*07a0*/  FADD.FTZ R100, R100, R101 ;  /* 0x0000006564647221 */ /* 0x000fc80000010000 */
[----:B------:R-:W-:Y:S02]  /*07b0*/  @P1 FADD.FTZ R100, R92, R100 ;  /* 0x000000645c641221 */ /* 0x000fe40000010000 */
.L_x_23128:
[----:B------:R-:W-:Y:S01]  /*07c0*/  HADD2.F32 R101, -RZ, R102.H1_H1 ;  /* 0x30000066ff657230 */ /* 0x000fe20000004100 */
[----:B------:R-:W-:Y:S05]  /*07d0*/  @P2 BRA `(.L_x_23129) ;  /* 0x0000003000002947 */ /* 0x000fea0003800000 */
[----:B------:R-:W-:Y:S05]  /*07e0*/  @!P1 BRA `(.L_x_23130) ;  /* 0x0000005000009947 */ /* 0x000fea0003800000 */
[----:B-----5:R-:W-:Y:S01]  /*07f0*/  FADD.FTZ R101, R93, R101 ;  /* 0x000000655d657221 */ /* 0x020fe20000010000 */
[----:B------:R-:W-:Y:S05]  /*0800*/  BRA `(.L_x_23130) ;  /* 0x0000003000007947 */ /* 0x000fea0003800000 */
.L_x_23129:
[----:B-----5:R-:W-:-:S05]  /*0810*/  HADD2.F32 R102, -RZ, R86.H1_H1 ;  /* 0x30000056ff667230 */ /* 0x020fca0000004100 */
[----:B------:R-:W-:-:S04]  /*0820*/  FADD.FTZ R101, R101, R102 ;  /* 0x0000006665657221 */ /* 0x000fc80000010000 */
[----:B------:R-:W-:Y:S02]  /*0830*/  @P1 FADD.FTZ R101, R93, R101 ;  /* 0x000000655d651221 */ /* 0x000fe40000010000 */
.L_x_23130:
[----:B------:R-:W-:Y:S01]  /*0840*/  HADD2.F32 R102, -RZ, R103.H0_H0 ;  /* 0x20000067ff667230 */ /* 0x000fe20000004100 */
[----:B------:R-:W-:Y:S05]  /*0850*/  @P2 BRA `(.L_x_23131) ;  /* 0x0000003000002947 */ /* 0x000fea0003800000 */
[----:B------:R-:W-:Y:S05]  /*0860*/  @!P1 BRA `(.L_x_23132) ;  /* 0x0000005000009947 */ /* 0x000fea0003800000 */
[----:B-----5:R-:W-:Y:S01]  /*0870*/  FADD.FTZ R102, R94, R102 ;  /* 0x000000665e667221 */ /* 0x020fe20000010000 */
[----:B------:R-:W-:Y:S05]  /*0880*/  BRA `(.L_x_23132) ;  /* 0x0000003000007947 */ /* 0x000fea0003800000 */
.L_x_23131:
[----:B-----5:R-:W-:-:S05]  /*0890*/  HADD2.F32 R105, -RZ, R87.H0_H0 ;  /* 0x20000057ff697230 */ /* 0x020fca0000004100 */
[----:B------:R-:W-:-:S04]  /*08a0*/  FADD.FTZ R102, R102, R105 ;  /* 0x0000006966667221 */ /* 0x000fc80000010000 */
[----:B------:R-:W-:Y:S02]  /*08b0*/  @P1 FADD.FTZ R102, R94, R102 ;  /* 0x000000665e661221 */ /* 0x000fe40000010000 */
.L_x_23132:
[----:B------:R-:W-:Y:S01]  /*08c0*/  HADD2.F32 R103, -RZ, R103.H1_H1 ;  /* 0x30000067ff677230 */ /* 0x000fe20000004100 */
[----:B------:R-:W-:Y:S05]  /*08d0*/  @P2 BRA `(.L_x_23133) ;  /* 0x0000003000002947 */ /* 0x000fea0003800000 */
[----:B------:R-:W-:Y:S05]  /*08e0*/  @!P1 BRA `(.L_x_23134) ;  /* 0x0000005000009947 */ /* 0x000fea0003800000 */
[----:B-----5:R-:W-:Y:S01]  /*08f0*/  FADD.FTZ R103, R95, R103 ;  /* 0x000000675f677221 */ /* 0x020fe20000010000 */
[----:B------:R-:W-:Y:S05]  /*0900*/  BRA `(.L_x_23134) ;  /* 0x0000003000007947 */ /* 0x000fea0003800000 */
.L_x_23133:
[----:B-----5:R-:W-:-:S05]  /*0910*/  HADD2.F32 R104, -RZ, R87.H1_H1 ;  /* 0x30000057ff687230 */ /* 0x020fca0000004100 */
[----:B------:R-:W-:-:S04]  /*0920*/  FADD.FTZ R103, R103, R104 ;  /* 0x0000006867677221 */ /* 0x000fc80000010000 */
[----:B------:R-:W-:Y:S02]  /*0930*/  @P1 FADD.FTZ R103, R95, R103 ;  /* 0x000000675f671221 */ /* 0x000fe40000010000 */
.L_x_23134:
        /* <DEDUP_REMOVED lines=19> */
.L_x_23135:
[----:B0----5:R-:W-:-:S05]  /*0a70*/  HADD2.F32 R105, -RZ, R84.H0_H0 ;  /* 0x20000054ff697230 */ /* 0x021fca0000004100 */
[----:B------:R-:W-:-:S04]  /*0a80*/  FADD.FTZ R104, R105, R104 ;  /* 0x0000006869687221 */ /* 0x000fc80000010000 */
[----:B------:R-:W-:Y:S02]  /*0a90*/  @P1 FADD.FTZ R104, R88, R104 ;  /* 0x0000006858681221 */ /* 0x000fe40000010000 */
.L_x_23136:
[----:B------:R-:W-:Y:S01]  /*0aa0*/  HADD2.F32 R105, -RZ, R108.H1_H1 ;  /* 0x3000006cff697230 */ /* 0x000fe20000004100 */
[----:B------:R-:W-:Y:S05]  /*0ab0*/  @P2 BRA `(.L_x_23137) ;  /* 0x0000003000002947 */ /* 0x000fea0003800000 */
[----:B------:R-:W-:Y:S05]  /*0ac0*/  @!P1 BRA `(.L_x_23138) ;  /* 0x0000005000009947 */ /* 0x000fea0003800000 */
[----:B-----5:R-:W-:Y:S01]  /*0ad0*/  FADD.FTZ R105, R89, R105 ;  /* 0x0000006959697221 */ /* 0x020fe20000010000 */
[----:B------:R-:W-:Y:S05]  /*0ae0*/  BRA `(.L_x_23138) ;  /* 0x0000003000007947 */ /* 0x000fea0003800000 */
.L_x_23137:
[----:B-----5:R-:W-:-:S05]  /*0af0*/  HADD2.F32 R106, -RZ, R84.H1_H1 ;  /* 0x30000054ff6a7230 */ /* 0x020fca0000004100 */
[----:B------:R-:W-:-:S04]  /*0b00*/  FADD.FTZ R105, R106, R105 ;  /* 0x000000696a697221 */ /* 0x000fc80000010000 */
[----:B------:R-:W-:Y:S02]  /*0b10*/  @P1 FADD.FTZ R105, R89, R105 ;  /* 0x0000006959691221 */ /* 0x000fe40000010000 */
.L_x_23138:
[----:B------:R-:W-:Y:S01]  /*0b20*/  HADD2.F32 R106, -RZ, R109.H0_H0 ;  /* 0x2000006dff6a7230 */ /* 0x000fe20000004100 */
[----:B------:R-:W-:Y:S05]  /*0b30*/  @P2 BRA `(.L_x_23139) ;  /* 0x0000003000002947 */ /* 0x000fea0003800000 */
[----:B------:R-:W-:Y:S05]  /*0b40*/  @!P1 BRA `(.L_x_23140) ;  /* 0x0000005000009947 */ /* 0x000fea0003800000 */
[----:B-----5:R-:W-:Y:S01]  /*0b50*/  FADD.FTZ R106, R90, R106 ;  /* 0x0000006a5a6a7221 */ /* 0x020fe20000010000 */
[----:B------:R-:W-:Y:S05]  /*0b60*/  BRA `(.L_x_23140) ;  /* 0x0000003000007947 */ /* 0x000fea0003800000 */
.L_x_23139:
[----:B-----5:R-:W-:-:S05]  /*0b70*/  HADD2.F32 R107, -RZ, R85.H0_H0 ;  /* 0x20000055ff6b7230 */ /* 0x020fca0000004100 */
[----:B------:R-:W-:-:S04]  /*0b80*/  FADD.FTZ R106, R107, R106 ;  /* 0x0000006a6b6a7221 */ /* 0x000fc80000010000 */
[----:B------:R-:W-:Y:S02]  /*0b90*/  @P1 FADD.FTZ R106, R90, R106 ;  /* 0x0000006a5a6a1221 */ /* 0x000fe40000010000 */
.L_x_23140:
[----:B------:R-:W-:Y:S01]  /*0ba0*/  HADD2.F32 R107, -RZ, R109.H1_H1 ;  /* 0x3000006dff6b7230 */ /* 0x000fe20000004100 */
[----:B------:R-:W-:Y:S05]  /*0bb0*/  @P2 BRA `(.L_x_23141) ;  /* 0x0000003000002947 */ /* 0x000fea0003800000 */
[----:B------:R-:W-:Y:S05]  /*0bc0*/  @!P1 BRA `(.L_x_23142) ;  /* 0x0000005000009947 */ /* 0x000fea0003800000 */
[----:B-----5:R-:W-:Y:S01]  /*0bd0*/  FADD.FTZ R107, R91, R107 ;  /* 0x0000006b5b6b7221 */ /* 0x020fe20000010000 */
[----:B------:R-:W-:Y:S05]  /*0be0*/  BRA `(.L_x_23142) ;  /* 0x0000003000007947 */ /* 0x000fea0003800000 */
.L_x_23141:
[----:B-----5:R-:W-:-:S05]  /*0bf0*/  HADD2.F32 R108, -RZ, R85.H1_H1 ;  /* 0x30000055ff6c7230 */ /* 0x020fca0000004100 */
[----:B------:R-:W-:-:S04]  /*0c00*/  FADD.FTZ R107, R108, R107 ;  /* 0x0000006b6c6b7221 */ /* 0x000fc80000010000 */
[----:B------:R-:W-:Y:S02]  /*0c10*/  @P1 FADD.FTZ R107, R91, R107 ;  /* 0x0000006b5b6b1221 */ /* 0x000fe40000010000 */
.L_x_23142:
[----:B------:R-:W-:Y:S01]  /*0c20*/  HADD2.F32 R108, -RZ, R110.H0_H0 ;  /* 0x2000006eff6c7230 */ /* 0x000fe20000004100 */
[----:B------:R-:W-:Y:S05]  /*0c30*/  @P2 BRA `(.L_x_23143) ;  /* 0x0000003000002947 */ /* 0x000fea0003800000 */
[----:B------:R-:W-:Y:S05]  /*0c40*/  @!P1 BRA `(.L_x_23144) ;  /* 0x0000005000009947 */ /* 0x000fea0003800000 */
[----:B-----5:R-:W-:Y:S01]  /*0c50*/  FADD.FTZ R108, R92, R108 ;  /* 0x0000006c5c6c7221 */ /* 0x020fe20000010000 */
[----:B------:R-:W-:Y:S05]  /*0c60*/  BRA `(.L_x_23144) ;  /* 0x0000003000007947 */ /* 0x000fea0003800000 */
.L_x_23143:
[----:B-----5:R-:W-:-:S05]  /*0c70*/  HADD2.F32 R109, -RZ, R86.H0_H0 ;  /* 0x20000056ff6d7230 */ /* 0x020fca0000004100 */
[----:B------:R-:W-:-:S04]  /*0c80*/  FADD.FTZ R108, R109, R108 ;  /* 0x0000006c6d6c7221 */ /* 0x000fc80000010000 */
[----:B------:R-:W-:Y:S02]  /*0c90*/  @P1 FADD.FTZ R108, R92, R108 ;  /* 0x0000006c5c6c1221 */ /* 0x000fe40000010000 */
.L_x_23144:
[----:B------:R-:W-:Y:S01]  /*0ca0*/  HADD2.F32 R109, -RZ, R110.H1_H1 ;  /* 0x3000006eff6d7230 */ /* 0x000fe20000004100 */
[----:B------:R-:W-:Y:S05]  /*0cb0*/  @P2 BRA `(.L_x_23145) ;  /* 0x0000003000002947 */ /* 0x000fea0003800000 */
[----:B------:R-:W-:Y:S05]  /*0cc0*/  @!P1 BRA `(.L_x_23146) ;  /* 0x0000005000009947 */ /* 0x000fea0003800000 */
[----:B-----5:R-:W-:Y:S01]  /*0cd0*/  FADD.FTZ R109, R93, R109 ;  /* 0x0000006d5d6d7221 */ /* 0x020fe20000010000 */
[----:B------:R-:W-:Y:S05]  /*0ce0*/  BRA `(.L_x_23146) ;  /* 0x0000003000007947 */ /* 0x000fea0003800000 */
.L_x_23145:
[----:B-----5:R-:W-:-:S05]  /*0cf0*/  HADD2.F32 R110, -RZ, R86.H1_H1 ;  /* 0x30000056ff6e7230 */ /* 0x020fca0000004100 */
[----:B------:R-:W-:-:S04]  /*0d00*/  FADD.FTZ R109, R110, R109 ;  /* 0x0000006d6e6d7221 */ /* 0x000fc80000010000 */
[----:B------:R-:W-:Y:S02]  /*0d10*/  @P1 FADD.FTZ R109, R93, R109 ;  /* 0x0000006d5d6d1221 */ /* 0x000fe40000010000 */
.L_x_23146:
[----:B------:R-:W-:Y:S01]  /*0d20*/  HADD2.F32 R110, -RZ, R111.H0_H0 ;  /* 0x2000006fff6e7230 */ /* 0x000fe20000004100 */
[----:B------:R-:W-:Y:S05]  /*0d30*/  @P2 BRA `(.L_x_23147) ;  /* 0x0000003000002947 */ /* 0x000fea0003800000 */
[----:B------:R-:W-:Y:S05]  /*0d40*/  @!P1 BRA `(.L_x_23148) ;  /* 0x0000005000009947 */ /* 0x000fea0003800000 */
[----:B-----5:R-:W-:Y:S01]  /*0d50*/  FADD.FTZ R110, R94, R110 ;  /* 0x0000006e5e6e7221 */ /* 0x020fe20000010000 */
[----:B------:R-:W-:Y:S05]  /*0d60*/  BRA `(.L_x_23148) ;  /* 0x0000003000007947 */ /* 0x000fea0003800000 */
.L_x_23147:
[----:B-----5:R-:W-:-:S05]  /*0d70*/  HADD2.F32 R113, -RZ, R87.H0_H0 ;  /* 0x20000057ff717230 */ /* 0x020fca0000004100 */
[----:B------:R-:W-:-:S04]  /*0d80*/  FADD.FTZ R110, R113, R110 ;  /* 0x0000006e716e7221 */ /* 0x000fc80000010000 */
[----:B------:R-:W-:Y:S02]  /*0d90*/  @P1 FADD.FTZ R110, R94, R110 ;  /* 0x0000006e5e6e1221 */ /* 0x000fe40000010000 */
.L_x_23148:
[----:B------:R-:W-:Y:S01]  /*0da0*/  HADD2.F32 R111, -RZ, R111.H1_H1 ;  /* 0x3000006fff6f7230 */ /* 0x000fe20000004100 */
[----:B------:R-:W-:Y:S05]  /*0db0*/  @P2 BRA `(.L_x_23149) ;  /* 0x0000003000002947 */ /* 0x000fea0003800000 */
[----:B------:R-:W-:Y:S05]  /*0dc0*/  @!P1 BRA `(.L_x_23150) ;  /* 0x0000005000009947 */ /* 0x000fea0003800000 */
[----:B-----5:R-:W-:Y:S01]  /*0dd0*/  FADD.FTZ R111, R95, R111 ;  /* 0x0000006f5f6f7221 */ /* 0x020fe20000010000 */
[----:B------:R-:W-:Y:S05]  /*0de0*/  BRA `(.L_x_23150) ;  /* 0x0000003000007947 */ /* 0x000fea0003800000 */
.L_x_23149:
[----:B-----5:R-:W-:-:S05]  /*0df0*/  HADD2.F32 R112, -RZ, R87.H1_H1 ;  /* 0x30000057ff707230 */ /* 0x020fca0000004100 */
[----:B------:R-:W-:-:S04]  /*0e00*/  FADD.FTZ R111, R112, R111 ;  /* 0x0000006f706f7221 */ /* 0x000fc80000010000 */
[----:B------:R-:W-:Y:S02]  /*0e10*/  @P1 FADD.FTZ R111, R95, R111 ;  /* 0x0000006f5f6f1221 */ /* 0x000fe40000010000 */
.L_x_23150:
        /* <DEDUP_REMOVED lines=19> */
.L_x_23151:
[----:B0----5:R-:W-:-:S05]  /*0f50*/  HADD2.F32 R113, -RZ, R84.H0_H0 ;  /* 0x20000054ff717230 */ /* 0x021fca0000004100 */
[----:B------:R-:W-:-:S04]  /*0f60*/  FADD.FTZ R112, R113, R112 ;  /* 0x0000007071707221 */ /* 0x000fc80000010000 */
[----:B------:R-:W-:Y:S02]  /*0f70*/  @P1 FADD.FTZ R112, R88, R112 ;  /* 0x0000007058701221 */ /* 0x000fe40000010000 */
.L_x_23152:
[----:B------:R-:W-:Y:S01]  /*0f80*/  HADD2.F32 R113, -RZ, R116.H1_H1 ;  /* 0x30000074ff717230 */ /* 0x000fe20000004100 */
[----:B------:R-:W-:Y:S05]  /*0f90*/  @P2 BRA `(.L_x_23153) ;  /* 0x0000003000002947 */ /* 0x000fea0003800000 */
[----:B------:R-:W-:Y:S05]  /*0fa0*/  @!P1 BRA `(.L_x_23154) ;  /* 0x0000005000009947 */ /* 0x000fea0003800000 */
[----:B-----5:R-:W-:Y:S01]  /*0fb0*/  FADD.FTZ R113, R89, R113 ;  /* 0x0000007159717221 */ /* 0x020fe20000010000 */
[----:B------:R-:W-:Y:S05]  /*0fc0*/  BRA `(.L_x_23154) ;  /* 0x0000003000007947 */ /* 0x000fea0003800000 */
.L_x_23153:
[----:B-----5:R-:W-:-:S05]  /*0fd0*/  HADD2.F32 R114, -RZ, R84.H1_H1 ;  /* 0x30000054ff727230 */ /* 0x020fca0000004100 */
[----:B------:R-:W-:-:S04]  /*0fe0*/  FADD.FTZ R113, R114, R113 ;  /* 0x0000007172717221 */ /* 0x000fc80000010000 */
[----:B------:R-:W-:Y:S02]  /*0ff0*/  @P1 FADD.FTZ R113, R89, R113 ;  /* 0x0000007159711221 */ /* 0x000fe40000010000 */
.L_x_23154:
[----:B------:R-:W-:Y:S01]  /*1000*/  HADD2.F32 R114, -RZ, R117.H0_H0 ;  /* 0x20000075ff727230 */ /* 0x000fe20000004100 */
[----:B------:R-:W-:Y:S05]  /*1010*/  @P2 BRA `(.L_x_23155) ;  /* 0x0000003000002947 */ /* 0x000fea0003800000 */
[----:B------:R-:W-:Y:S05]  /*1020*/  @!P1 BRA `(.L_x_23156) ;  /* 0x0000005000009947 */ /* 0x000fea0003800000 */
[----:B-----5:R-:W-:Y:S01]  /*1030*/  FADD.FTZ R114, R90, R114 ;  /* 0x000000725a727221 */ /* 0x020fe20000010000 */
[----:B------:R-:W-:Y:S05]  /*1040*/  BRA `(.L_x_23156) ;  /* 0x0000003000007947 */ /* 0x000fea0003800000 */
.L_x_23155:
[----:B-----5:R-:W-:-:S05]  /*1050*/  HADD2.F32 R115, -RZ, R85.H0_H0 ;  /* 0x20000055ff737230 */ /* 0x020fca0000004100 */
[----:B------:R-:W-:-:S04]  /*1060*/  FADD.FTZ R114, R115, R114 ;  /* 0x0000007273727221 */ /* 0x000fc80000010000 */
[----:B------:R-:W-:Y:S02]  /*1070*/  @P1 FADD.FTZ R114, R90, R114 ;  /* 0x000000725a721221 */ /* 0x000fe40000010000 */
.L_x_23156:
[----:B------:R-:W-:Y:S01]  /*1080*/  HADD2.F32 R115, -RZ, R117.H1_H1 ;  /* 0x30000075ff737230 */ /* 0x000fe20000004100 */
[----:B------:R-:W-:Y:S05]  /*1090*/  @P2 BRA `(.L_x_23157) ;  /* 0x0000003000002947 */ /* 0x000fea0003800000 */
[----:B------:R-:W-:Y:S05]  /*10a0*/  @!P1 BRA `(.L_x_23158) ;  /* 0x0000005000009947 */ /* 0x000fea0003800000 */
[----:B-----5:R-:W-:Y:S01]  /*10b0*/  FADD.FTZ R115, R91, R115 ;  /* 0x000000735b737221 */ /* 0x020fe20000010000 */
[----:B------:R-:W-:Y:S05]  /*10c0*/  BRA `(.L_x_23158) ;  /* 0x0000003000007947 */ /* 0x000fea0003800000 */
.L_x_23157:
[----:B-----5:R-:W-:-:S05]  /*10d0*/  HADD2.F32 R116, -RZ, R85.H1_H1 ;  /* 0x30000055ff747230 */ /* 0x020fca0000004100 */
[----:B------:R-:W-:-:S04]  /*10e0*/  FADD.FTZ R115, R116, R115 ;  /* 0x0000007374737221 */ /* 0x000fc80000010000 */
[----:B------:R-:W-:Y:S02]  /*10f0*/  @P1 FADD.FTZ R115, R91, R115 ;  /* 0x000000735b731221 */ /* 0x000fe40000010000 */
.L_x_23158:
[----:B------:R-:W-:Y:S01]  /*1100*/  HADD2.F32 R116, -RZ, R118.H0_H0 ;  /* 0x20000076ff747230 */ /* 0x000fe20000004100 */
[----:B------:R-:W-:Y:S05]  /*1110*/  @P2 BRA `(.L_x_23159) ;  /* 0x0000003000002947 */ /* 0x000fea0003800000 */
[----:B------:R-:W-:Y:S05]  /*1120*/  @!P1 BRA `(.L_x_23160) ;  /* 0x0000005000009947 */ /* 0x000fea0003800000 */
[----:B-----5:R-:W-:Y:S01]  /*1130*/  FADD.FTZ R116, R92, R116 ;  /* 0x000000745c747221 */ /* 0x020fe20000010000 */
[----:B------:R-:W-:Y:S05]  /*1140*/  BRA `(.L_x_23160) ;  /* 0x0000003000007947 */ /* 0x000fea0003800000 */
.L_x_23159:
[----:B-----5:R-:W-:-:S05]  /*1150*/  HADD2.F32 R117, -RZ, R86.H0_H0 ;  /* 0x20000056ff757230 */ /* 0x020fca0000004100 */
[----:B------:R-:W-:-:S04]  /*1160*/  FADD.FTZ R116, R117, R116 ;  /* 0x0000007475747221 */ /* 0x000fc80000010000 */
[----:B------:R-:W-:Y:S02]  /*1170*/  @P1 FADD.FTZ R116, R92, R116 ;  /* 0x000000745c741221 */ /* 0x000fe40000010000 */
.L_x_23160:
[----:B------:R-:W-:Y:S01]  /*1180*/  HADD2.F32 R117, -RZ, R118.H1_H1 ;  /* 0x30000076ff757230 */ /* 0x000fe20000004100 */
[----:B------:R-:W-:Y:S05]  /*1190*/  @P2 BRA `(.L_x_23161) ;  /* 0x0000003000002947 */ /* 0x000fea0003800000 */
[----:B------:R-:W-:Y:S05]  /*11a0*/  @!P1 BRA `(.L_x_23162) ;  /* 0x0000005000009947 */ /* 0x000fea0003800000 */
[----:B-----5:R-:W-:Y:S01]  /*11b0*/  FADD.FTZ R117, R93, R117 ;  /* 0x000000755d757221 */ /* 0x020fe20000010000 */
[----:B------:R-:W-:Y:S05]  /*11c0*/  BRA `(.L_x_23162) ;  /* 0x0000003000007947 */ /* 0x000fea0003800000 */
.L_x_23161:
[----:B-----5:R-:W-:-:S05]  /*11d0*/  HADD2.F32 R118, -RZ, R86.H1_H1 ;  /* 0x30000056ff767230 */ /* 0x020fca0000004100 */
[----:B------:R-:W-:-:S04]  /*11e0*/  FADD.FTZ R117, R118, R117 ;  /* 0x0000007576757221 */ /* 0x000fc80000010000 */
[----:B------:R-:W-:Y:S02]  /*11f0*/  @P1 FADD.FTZ R117, R93, R117 ;  /* 0x000000755d751221 */ /* 0x000fe40000010000 */
.L_x_23162:
[----:B------:R-:W-:Y:S01]  /*1200*/  HADD2.F32 R118, -RZ, R119.H0_H0 ;  /* 0x20000077ff767230 */ /* 0x000fe20000004100 */
[----:B------:R-:W-:Y:S05]  /*1210*/  @P2 BRA `(.L_x_23163) ;  /* 0x0000003000002947 */ /* 0x000fea0003800000 */
[----:B------:R-:W-:Y:S05]  /*1220*/  @!P1 BRA `(.L_x_23164) ;  /* 0x0000005000009947 */ /* 0x000fea0003800000 */
[----:B-----5:R-:W-:Y:S01]  /*1230*/  FADD.FTZ R118, R94, R118 ;  /* 0x000000765e767221 */ /* 0x020fe20000010000 */
[----:B------:R-:W-:Y:S05]  /*1240*/  BRA `(.L_x_23164) ;  /* 0x0000003000007947 */ /* 0x000fea0003800000 */
.L_x_23163:
[----:B-----5:R-:W-:-:S05]  /*1250*/  HADD2.F32 R121, -RZ, R87.H0_H0 ;  /* 0x20000057ff797230 */ /* 0x020fca0000004100 */
[----:B------:R-:W-:-:S04]  /*1260*/  FADD.FTZ R118, R121, R118 ;  /* 0x0000007679767221 */ /* 0x000fc80000010000 */
[----:B------:R-:W-:Y:S02]  /*1270*/  @P1 FADD.FTZ R118, R94, R118 ;  /* 0x000000765e761221 */ /* 0x000fe40000010000 */
.L_x_23164:
[----:B------:R-:W-:Y:S01]  /*1280*/  HADD2.F32 R119, -RZ, R119.H1_H1 ;  /* 0x30000077ff777230 */ /* 0x000fe20000004100 */
[----:B------:R-:W-:Y:S05]  /*1290*/  @P2 BRA `(.L_x_23165) ;  /* 0x0000003000002947 */ /* 0x000fea0003800000 */
[----:B------:R-:W-:Y:S05]  /*12a0*/  @!P1 BRA `(.L_x_23166) ;  /* 0x0000005000009947 */ /* 0x000fea0003800000 */
[----:B-----5:R-:W-:Y:S01]  /*12b0*/  FADD.FTZ R119, R95, R119 ;  /* 0x000000775f777221 */ /* 0x020fe20000010000 */
[----:B------:R-:W-:Y:S05]  /*12c0*/  BRA `(.L_x_23166) ;  /* 0x0000003000007947 */ /* 0x000fea0003800000 */
.L_x_23165:
[----:B-----5:R-:W-:-:S05]  /*12d0*/  HADD2.F32 R120, -RZ, R87.H1_H1 ;  /* 0x30000057ff787230 */ /* 0x020fca0000004100 */
[----:B------:R-:W-:-:S04]  /*12e0*/  FADD.FTZ R119, R120, R119 ;  /* 0x0000007778777221 */ /* 0x000fc80000010000 */
[----:B------:R-:W-:Y:S02]  /*12f0*/  @P1 FADD.FTZ R119, R95, R119 ;  /* 0x000000775f771221 */ /* 0x000fe40000010000 */
.L_x_23166:
        /* <DEDUP_REMOVED lines=19> */
.L_x_23167:
[----:B0----5:R-:W-:-:S05]  /*1430*/  HADD2.F32 R121, -RZ, R84.H0_H0 ;  /* 0x20000054ff797230 */ /* 0x021fca0000004100 */
[----:B------:R-:W-:-:S04]  /*1440*/  FADD.FTZ R120, R121, R120 ;  /* 0x0000007879787221 */ /* 0x000fc80000010000 */
[----:B------:R-:W-:Y:S02]  /*1450*/  @P1 FADD.FTZ R120, R88, R120 ;  /* 0x0000007858781221 */ /* 0x000fe40000010000 */
.L_x_23168:
[----:B------:R-:W-:Y:S01]  /*1460*/  HADD2.F32 R121, -RZ, R124.H1_H1 ;  /* 0x3000007cff797230 */ /* 0x000fe20000004100 */
[----:B------:R-:W-:Y:S05]  /*1470*/  @P2 BRA `(.L_x_23169) ;  /* 0x0000003000002947 */ /* 0x000fea0003800000 */
[----:B------:R-:W-:Y:S05]  /*1480*/  @!P1 BRA `(.L_x_23170) ;  /* 0x0000005000009947 */ /* 0x000fea0003800000 */
[----:B-----5:R-:W-:Y:S01]  /*1490*/  FADD.FTZ R121, R89, R121 ;  /* 0x0000007959797221 */ /* 0x020fe20000010000 */
[----:B------:R-:W-:Y:S05]  /*14a0*/  BRA `(.L_x_23170) ;  /* 0x0000003000007947 */ /* 0x000fea0003800000 */
.L_x_23169:
[----:B-----5:R-:W-:-:S05]  /*14b0*/  HADD2.F32 R122, -RZ, R84.H1_H1 ;  /* 0x30000054ff7a7230 */ /* 0x020fca0000004100 */
[----:B------:R-:W-:-:S04]  /*14c0*/  FADD.FTZ R121, R122, R121 ;  /* 0x000000797a797221 */ /* 0x000fc80000010000 */
[----:B------:R-:W-:Y:S02]  /*14d0*/  @P1 FADD.FTZ R121, R89, R121 ;  /* 0x0000007959791221 */ /* 0x000fe40000010000 */
.L_x_23170:
[----:B------:R-:W-:Y:S01]  /*14e0*/  HADD2.F32 R122, -RZ, R125.H0_H0 ;  /* 0x2000007dff7a7230 */ /* 0x000fe20000004100 */
[----:B------:R-:W-:Y:S05]  /*14f0*/  @P2 BRA `(.L_x_23171) ;  /* 0x0000003000002947 */ /* 0x000fea0003800000 */
[----:B------:R-:W-:Y:S05]  /*1500*/  @!P1 BRA `(.L_x_23172) ;  /* 0x0000005000009947 */ /* 0x000fea0003800000 */
[----:B-----5:R-:W-:Y:S01]  /*1510*/  FADD.FTZ R122, R90, R122 ;  /* 0x0000007a5a7a7221 */ /* 0x020fe20000010000 */
[----:B------:R-:W-:Y:S05]  /*1520*/  BRA `(.L_x_23172) ;  /* 0x0000003000007947 */ /* 0x000fea0003800000 */
.L_x_23171:
[----:B-----5:R-:W-:-:S05]  /*1530*/  HADD2.F32 R123, -RZ, R85.H0_H0 ;  /* 0x20000055ff7b7230 */ /* 0x020fca0000004100 */
[----:B------:R-:W-:-:S04]  /*1540*/  FADD.FTZ R122, R123, R122 ;  /* 0x0000007a7b7a7221 */ /* 0x000fc80000010000 */
[----:B------:R-:W-:Y:S02]  /*1550*/  @P1 FADD.FTZ R122, R90, R122 ;  /* 0x0000007a5a7a1221 */ /* 0x000fe40000010000 */
.L_x_23172:
[----:B------:R-:W-:Y:S01]  /*1560*/  HADD2.F32 R123, -RZ, R125.H1_H1 ;  /* 0x3000007dff7b7230 */ /* 0x000fe20000004100 */
[----:B------:R-:W-:Y:S05]  /*1570*/  @P2 BRA `(.L_x_23173) ;  /* 0x0000003000002947 */ /* 0x000fea0003800000 */
[----:B------:R-:W-:Y:S05]  /*1580*/  @!P1 BRA `(.L_x_23174) ;  /* 0x0000005000009947 */ /* 0x000fea0003800000 */
[----:B-----5:R-:W-:Y:S01]  /*1590*/  FADD.FTZ R123, R91, R123 ;  /* 0x0000007b5b7b7221 */ /* 0x020fe20000010000 */
[----:B------:R-:W-:Y:S05]  /*15a0*/  BRA `(.L_x_23174) ;  /* 0x0000003000007947 */ /* 0x000fea0003800000 */
.L_x_23173:
[----:B-----5:R-:W-:-:S05]  /*15b0*/  HADD2.F32 R124, -RZ, R85.H1_H1 ;  /* 0x30000055ff7c7230 */ /* 0x020fca0000004100 */
[----:B------:R-:W-:-:S04]  /*15c0*/  FADD.FTZ R123, R124, R123 ;  /* 0x0000007b7c7b7221 */ /* 0x000fc80000010000 */
[----:B------:R-:W-:Y:S02]  /*15d0*/  @P1 FADD.FTZ R123, R91, R123 ;  /* 0x0000007b5b7b1221 */ /* 0x000fe40000010000 */
.L_x_23174:
[----:B------:R-:W-:Y:S01]  /*15e0*/  HADD2.F32 R124, -RZ, R126.H0_H0 ;  /* 0x2000007eff7c7230 */ /* 0x000fe20000004100 */
[----:B------:R-:W-:Y:S05]  /*15f0*/  @P2 BRA `(.L_x_23175) ;  /* 0x0000003000002947 */ /* 0x000fea0003800000 */
[----:B------:R-:W-:Y:S05]  /*1600*/  @!P1 BRA `(.L_x_23176) ;  /* 0x0000005000009947 */ /* 0x000fea0003800000 */
[----:B-----5:R-:W-:Y:S01]  /*1610*/  FADD.FTZ R124, R92, R124 ;  /* 0x0000007c5c7c7221 */ /* 0x020fe20000010000 */
[----:B------:R-:W-:Y:S05]  /*1620*/  BRA `(.L_x_23176) ;  /* 0x0000003000007947 */ /* 0x000fea0003800000 */
.L_x_23175:
[----:B-----5:R-:W-:-:S05]  /*1630*/  HADD2.F32 R125, -RZ, R86.H0_H0 ;  /* 0x20000056ff7d7230 */ /* 0x020fca0000004100 */
[----:B------:R-:W-:-:S04]  /*1640*/  FADD.FTZ R124, R125, R124 ;  /* 0x0000007c7d7c7221 */ /* 0x000fc80000010000 */
[----:B------:R-:W-:Y:S02]  /*1650*/  @P1 FADD.FTZ R124, R92, R124 ;  /* 0x0000007c5c7c1221 */ /* 0x000fe40000010000 */
.L_x_23176:
[----:B------:R-:W-:Y:S01]  /*1660*/  HADD2.F32 R125, -RZ, R126.H1_H1 ;  /* 0x3000007eff7d7230 */ /* 0x000fe20000004100 */
[----:B------:R-:W-:Y:S05]  /*1670*/  @P2 BRA `(.L_x_23177) ;  /* 0x0000003000002947 */ /* 0x000fea0003800000 */
[----:B------:R-:W-:Y:S05]  /*1680*/  @!P1 BRA `(.L_x_23178) ;  /* 0x0000005000009947 */ /* 0x000fea0003800000 */
[----:B-----5:R-:W-:Y:S01]  /*1690*/  FADD.FTZ R125, R93, R125 ;  /* 0x0000007d5d7d7221 */ /* 0x020fe20000010000 */
[----:B------:R-:W-:Y:S05]  /*16a0*/  BRA `(.L_x_23178) ;  /* 0x0000003000007947 */ /* 0x000fea0003800000 */
.L_x_23177:
[----:B-----5:R-:W-:-:S05]  /*16b0*/  HADD2.F32 R126, -RZ, R86.H1_H1 ;  /* 0x30000056ff7e7230 */ /* 0x020fca0000004100 */
[----:B------:R-:W-:-:S04]  /*16c0*/  FADD.FTZ R125, R126, R125 ;  /* 0x0000007d7e7d7221 */ /* 0x000fc80000010000 */
[----:B------:R-:W-:Y:S02]  /*16d0*/  @P1 FADD.FTZ R125, R93, R125 ;  /* 0x0000007d5d7d1221 */ /* 0x000fe40000010000 */
.L_x_23178:
[----:B------:R-:W-:Y:S01]  /*16e0*/  HADD2.F32 R126, -RZ, R127.H0_H0 ;  /* 0x2000007fff7e7230 */ /* 0x000fe20000004100 */
[----:B------:R-:W-:Y:S05]  /*16f0*/  @P2 BRA `(.L_x_23179) ;  /* 0x0000003000002947 */ /* 0x000fea0003800000 */
[----:B------:R-:W-:Y:S05]  /*1700*/  @!P1 BRA `(.L_x_23180) ;  /* 0x0000005000009947 */ /* 0x000fea0003800000 */
[----:B-----5:R-:W-:Y:S01]  /*1710*/  FADD.FTZ R126, R94, R126 ;  /* 0x0000007e5e7e7221 */ /* 0x020fe20000010000 */
[----:B------:R-:W-:Y:S05]  /*1720*/  BRA `(.L_x_23180) ;  /* 0x0000003000007947 */ /* 0x000fea0003800000 */
.L_x_23179:
[----:B-----5:R-:W-:-:S05]  /*1730*/  HADD2.F32 R131, -RZ, R87.H0_H0 ;  /* 0x20000057ff837230 */ /* 0x020fca0000004100 */
[----:B------:R-:W-:-:S04]  /*1740*/  FADD.FTZ R126, R131, R126 ;  /* 0x0000007e837e7221 */ /* 0x000fc80000010000 */
[----:B------:R-:W-:Y:S02]  /*1750*/  @P1 FADD.FTZ R126, R94, R126 ;  /* 0x0000007e5e7e1221 */ /* 0x000fe40000010000 */
.L_x_23180:
[----:B------:R-:W-:Y:S01]  /*1760*/  HADD2.F32 R127, -RZ, R127.H1_H1 ;  /* 0x3000007fff7f7230 */ /* 0x000fe20000004100 */
[----:B------:R-:W-:Y:S05]  /*1770*/  @P2 BRA `(.L_x_23181) ;  /* 0x0000003000002947 */ /* 0x000fea0003800000 */
[----:B------:R-:W-:Y:S05]  /*1780*/  @!P1 BRA `(.L_x_23182) ;  /* 0x0000005000009947 */ /* 0x000fea0003800000 */
[----:B-----5:R-:W-:Y:S01]  /*1790*/  FADD.FTZ R127, R95, R127 ;  /* 0x0000007f5f7f7221 */ /* 0x020fe20000010000 */
[----:B------:R-:W-:Y:S05]  /*17a0*/  BRA `(.L_x_23182) ;  /* 0x0000003000007947 */ /* 0x000fea0003800000 */
.L_x_23181:
[----:B-----5:R-:W-:-:S05]  /*17b0*/  HADD2.F32 R128, -RZ, R87.H1_H1 ;  /* 0x30000057ff807230 */ /* 0x020fca0000004100 */
[----:B------:R-:W-:-:S04]  /*17c0*/  FADD.FTZ R127, R128, R127 ;  /* 0x0000007f807f7221 */ /* 0x000fc80000010000 */
[----:B------:R-:W-:Y:S02]  /*17d0*/  @P1 FADD.FTZ R127, R95, R127 ;  /* 0x0000007f5f7f1221 */ /* 0x000fe40000010000 */
.L_x_23182:
        /* <DEDUP_REMOVED lines=19> */
.L_x_23183:
[----:B0----5:R-:W-:-:S05]  /*1910*/  HADD2.F32 R129, -RZ, R84.H0_H0 ;  /* 0x20000054ff817230 */ /* 0x021fca0000004100 */
[----:B------:R-:W-:-:S04]  /*1920*/  FADD.FTZ R128, R129, R128 ;  /* 0x0000008081807221 */ /* 0x000fc80000010000 */
[----:B------:R-:W-:Y:S02]  /*1930*/  @P1 FADD.FTZ R128, R88, R128 ;  /* 0x0000008058801221 */ /* 0x000fe40000010000 */
.L_x_23184:
[----:B------:R-:W-:Y:S01]  /*1940*/  HADD2.F32 R129, -RZ, R132.H1_H1 ;  /* 0x30000084ff817230 */ /* 0x000fe20000004100 */
[----:B------:R-:W-:Y:S05]  /*1950*/  @P2 BRA `(.L_x_23185) ;  /* 0x0000003000002947 */ /* 0x000fea0003800000 */
[----:B------:R-:W-:Y:S05]  /*1960*/  @!P1 BRA `(.L_x_23186) ;  /* 0x0000005000009947 */ /* 0x000fea0003800000 */
[----:B-----5:R-:W-:Y:S01]  /*1970*/  FADD.FTZ R129, R89, R129 ;  /* 0x0000008159817221 */ /* 0x020fe20000010000 */
[----:B------:R-:W-:Y:S05]  /*1980*/  BRA `(.L_x_23186) ;  /* 0x0000003000007947 */ /* 0x000fea0003800000 */
.L_x_23185:
[----:B-----5:R-:W-:-:S05]  /*1990*/  HADD2.F32 R130, -RZ, R84.H1_H1 ;  /* 0x30000054ff827230 */ /* 0x020fca0000004100 */
[----:B------:R-:W-:-:S04]  /*19a0*/  FADD.FTZ R129, R130, R129 ;  /* 0x0000008182817221 */ /* 0x000fc80000010000 */
[----:B------:R-:W-:Y:S02]  /*19b0*/  @P1 FADD.FTZ R129, R89, R129 ;  /* 0x0000008159811221 */ /* 0x000fe40000010000 */
.L_x_23186:
[----:B------:R-:W-:Y:S01]  /*19c0*/  HADD2.F32 R130, -RZ, R133.H0_H0 ;  /* 0x20000085ff827230 */ /* 0x000fe20000004100 */
[----:B------:R-:W-:Y:S05]  /*19d0*/  @P2 BRA `(.L_x_23187) ;  /* 0x0000003000002947 */ /* 0x000fea0003800000 */
[----:B------:R-:W-:Y:S05]  /*19e0*/  @!P1 BRA `(.L_x_23188) ;  /* 0x0000005000009947 */ /* 0x000fea0003800000 */
[----:B-----5:R-:W-:Y:S01]  /*19f0*/  FADD.FTZ R130, R90, R130 ;  /* 0x000000825a827221 */ /* 0x020fe20000010000 */
[----:B------:R-:W-:Y:S05]  /*1a00*/  BRA `(.L_x_23188) ;  /* 0x0000003000007947 */ /* 0x000fea0003800000 */
.L_x_23187:
[----:B-----5:R-:W-:-:S05]  /*1a10*/  HADD2.F32 R131, -RZ, R85.H0_H0 ;  /* 0x20000055ff837230 */ /* 0x020fca0000004100 */
[----:B------:R-:W-:-:S04]  /*1a20*/  FADD.FTZ R130, R131, R130 ;  /* 0x0000008283827221 */ /* 0x000fc80000010000 */
[----:B------:R-:W-:Y:S02]  /*1a30*/  @P1 FADD.FTZ R130, R90, R130 ;  /* 0x000000825a821221 */ /* 0x000fe40000010000 */
.L_x_23188:
[----:B------:R-:W-:Y:S01]  /*1a40*/  HADD2.F32 R131, -RZ, R133.H1_H1 ;  /* 0x30000085ff837230 */ /* 0x000fe20000004100 */
[----:B------:R-:W-:Y:S05]  /*1a50*/  @P2 BRA `(.L_x_23189) ;  /* 0x0000003000002947 */ /* 0x000fea0003800000 */
[----:B------:R-:W-:Y:S05]  /*1a60*/  @!P1 BRA `(.L_x_23190) ;  /* 0x0000005000009947 */ /* 0x000fea0003800000 */
[----:B-----5:R-:W-:Y:S01]  /*1a70*/  FADD.FTZ R131, R91, R131 ;  /* 0x000000835b837221 */ /* 0x020fe20000010000 */
[----:B------:R-:W-:Y:S05]  /*1a80*/  BRA `(.L_x_23190) ;  /* 0x0000003000007947 */ /* 0x000fea0003800000 */
.L_x_23189:
[----:B-----5:R-:W-:-:S05]  /*1a90*/  HADD2.F32 R132, -RZ, R85.H1_H1 ;  /* 0x30000055ff847230 */ /* 0x020fca0000004100 */
[----:B------:R-:W-:-:S04]  /*1aa0*/  FADD.FTZ R131, R132, R131 ;  /* 0x0000008384837221 */ /* 0x000fc80000010000 */
[----:B------:R-:W-:Y:S02]  /*1ab0*/  @P1 FADD.FTZ R131, R91, R131 ;  /* 0x000000835b831221 */ /* 0x000fe40000010000 */
.L_x_23190:
[----:B------:R-:W-:Y:S01]  /*1ac0*/  HADD2.F32 R132, -RZ, R134.H0_H0 ;  /* 0x20000086ff847230 */ /* 0x000fe20000004100 */
[----:B------:R-:W-:Y:S05]  /*1ad0*/  @P2 BRA `(.L_x_23191) ;  /* 0x0000003000002947 */ /* 0x000fea0003800000 */
[----:B------:R-:W-:Y:S05]  /*1ae0*/  @!P1 BRA `(.L_x_23192) ;  /* 0x0000005000009947 */ /* 0x000fea0003800000 */
[----:B-----5:R-:W-:Y:S01]  /*1af0*/  FADD.FTZ R132, R92, R132 ;  /* 0x000000845c847221 */ /* 0x020fe20000010000 */
[----:B------:R-:W-:Y:S05]  /*1b00*/  BRA `(.L_x_23192) ;  /* 0x0000003000007947 */ /* 0x000fea0003800000 */
.L_x_23191:
[----:B-----5:R-:W-:-:S05]  /*1b10*/  HADD2.F32 R133, -RZ, R86.H0_H0 ;  /* 0x20000056ff857230 */ /* 0x020fca0000004100 */
[----:B------:R-:W-:-:S04]  /*1b20*/  FADD.FTZ R132, R133, R132 ;  /* 0x0000008485847221 */ /* 0x000fc80000010000 */
[----:B------:R-:W-:Y:S02]  /*1b30*/  @P1 FADD.FTZ R132, R92, R132 ;  /* 0x000000845c841221 */ /* 0x000fe40000010000 */
.L_x_23192:
[----:B------:R-:W-:Y:S01]  /*1b40*/  HADD2.F32 R133, -RZ, R134.H1_H1 ;  /* 0x30000086ff857230 */ /* 0x000fe20000004100 */
[----:B------:R-:W-:Y:S05]  /*1b50*/  @P2 BRA `(.L_x_23193) ;  /* 0x0000003000002947 */ /* 0x000fea0003800000 */
[----:B------:R-:W-:Y:S05]  /*1b60*/  @!P1 BRA `(.L_x_23194) ;  /* 0x0000005000009947 */ /* 0x000fea0003800000 */
[----:B-----5:R-:W-:Y:S01]  /*1b70*/  FADD.FTZ R133, R93, R133 ;  /* 0x000000855d857221 */ /* 0x020fe20000010000 */
[----:B------:R-:W-:Y:S05]  /*1b80*/  BRA `(.L_x_23194) ;  /* 0x0000003000007947 */ /* 0x000fea0003800000 */
.L_x_23193:
[----:B-----5:R-:W-:-:S05]  /*1b90*/  HADD2.F32 R134, -RZ, R86.H1_H1 ;  /* 0x30000056ff867230 */ /* 0x020fca0000004100 */
[----:B------:R-:W-:-:S04]  /*1ba0*/  FADD.FTZ R133, R134, R133 ;  /* 0x0000008586857221 */ /* 0x000fc80000010000 */
[----:B------:R-:W-:Y:S02]  /*1bb0*/  @P1 FADD.FTZ R133, R93, R133 ;  /* 0x000000855d851221 */ /* 0x000fe40000010000 */
.L_x_23194:
[----:B------:R-:W-:Y:S01]  /*1bc0*/  HADD2.F32 R134, -RZ, R135.H0_H0 ;  /* 0x20000087ff867230 */ /* 0x000fe20000004100 */
[----:B------:R-:W-:Y:S05]  /*1bd0*/  @P2 BRA `(.L_x_23195) ;  /* 0x0000003000002947 */ /* 0x000fea0003800000 */
[----:B------:R-:W-:Y:S05]  /*1be0*/  @!P1 BRA `(.L_x_23196) ;  /* 0x0000005000009947 */ /* 0x000fea0003800000 */
[----:B-----5:R-:W-:Y:S01]  /*1bf0*/  FADD.FTZ R134, R94, R134 ;  /* 0x000000865e867221 */ /* 0x020fe20000010000 */
[----:B------:R-:W-:Y:S05]  /*1c00*/  BRA `(.L_x_23196) ;  /* 0x0000003000007947 */ /* 0x000fea0003800000 */
.L_x_23195:
[----:B-----5:R-:W-:-:S05]  /*1c10*/  HADD2.F32 R147, -RZ, R87.H0_H0 ;  /* 0x20000057ff937230 */ /* 0x020fca0000004100 */
[----:B------:R-:W-:-:S04]  /*1c20*/  FADD.FTZ R134, R147, R134 ;  /* 0x0000008693867221 */ /* 0x000fc80000010000 */
[----:B------:R-:W-:Y:S02]  /*1c30*/  @P1 FADD.FTZ R134, R94, R134 ;  /* 0x000000865e861221 */ /* 0x000fe40000010000 */
.L_x_23196:
[----:B------:R-:W-:Y:S01]  /*1c40*/  HADD2.F32 R135, -RZ, R135.H1_H1 ;  /* 0x30000087ff877230 */ /* 0x000fe20000004100 */
[----:B------:R-:W-:Y:S05]  /*1c50*/  @P2 BRA `(.L_x_23197) ;  /* 0x0000003000002947 */ /* 0x000fea0003800000 */
[----:B------:R-:W-:Y:S05]  /*1c60*/  @!P1 BRA `(.L_x_23198) ;  /* 0x0000005000009947 */ /* 0x000fea0003800000 */
[----:B-----5:R-:W-:Y:S01]  /*1c70*/  FADD.FTZ R135, R95, R135 ;  /* 0x000000875f877221 */ /* 0x020fe20000010000 */
[----:B------:R-:W-:Y:S05]  /*1c80*/  BRA `(.L_x_23198) ;  /* 0x0000003000007947 */ /* 0x000fea0003800000 */
.L_x_23197:
[----:B-----5:R-:W-:-:S05]  /*1c90*/  HADD2.F32 R146, -RZ, R87.H1_H1 ;  /* 0x30000057ff927230 */ /* 0x020fca0000004100 */
[----:B------:R-:W-:-:S04]  /*1ca0*/  FADD.FTZ R135, R146, R135 ;  /* 0x0000008792877221 */ /* 0x000fc80000010000 */
[----:B------:R-:W-:Y:S02]  /*1cb0*/  @P1 FADD.FTZ R135, R95, R135 ;  /* 0x000000875f871221 */ /* 0x000fe40000010000 */
.L_x_23198:
        /* <DEDUP_REMOVED lines=48> */
.L_x_23203:
        /* <DEDUP_REMOVED lines=100> */
.L_x_23204:
        /* <DEDUP_REMOVED lines=91> */
[----:B------:R-:W-:Y:S01]  /*2bb0*/  F2FP.PACK_AB R97, R100, R97 ;  /* 0x000000616461723e */ /* 0x000fe200000000ff */
[----:B------:R-:W-:Y:S02]  /*2bc0*/  FFMA.FTZ R99, R38, R99, R78 ;  /* 0x0000006326637223 */ /* 0x000fe4000001004e */
[----:B------:R-:W-:Y:S01]  /*2bd0*/  FFMA.FTZ R102, R39, R102, R79 ;  /* 0x0000006627667223 */ /* 0x000fe2000001004f */
[----:B------:R-:W-:Y:S01]  /*2be0*/  F2FP.PACK_AB R96, R101, R96 ;  /* 0x000000606560723e */ /* 0x000fe200000000ff */
[----:B------:R-:W-:-:S02]  /*2bf0*/  FMUL.FTZ R103, R149, R110 ;  /* 0x0000006e95677220 */ /* 0x000fc40000410000 */
[C---:B------:R-:W-:Y:S01]  /*2c00*/  FMUL.FTZ R110, R149.reuse, R111 ;  /* 0x0000006f956e7220 */ /* 0x040fe20000410000 */
[----:B------:R-:W-:Y:S01]  /*2c10*/  F2FP.PACK_AB R99, R102, R99 ;  /* 0x000000636663723e */ /* 0x000fe200000000ff */
        /* <DEDUP_REMOVED lines=13> */
[----:B------:R-:W-:Y:S01]  /*2cf0*/  F2FP.PACK_AB R102, R106, R111 ;  /* 0x0000006f6a66723e */ /* 0x000fe200000000ff */
[----:B------:R-:W-:Y:S01]  /*2d00*/  FFMA.FTZ R147, R36, R147, R76 ;  /* 0x0000009324937223 */ /* 0x000fe2000001004c */
[----:B------:R-:W-:Y:S01]  /*2d10*/  LEA R106, P1, R144, c[0x0][0x208], 0x4 ;  /* 0x00008200906a7a11 */ /* 0x000fe200078220ff */
[----:B------:R-:W-:Y:S01]  /*2d20*/  FFMA.FTZ R148, R37, R148, R77 ;  /* 0x0000009425947223 */ /* 0x000fe2000001004d */
[----:B------:R-:W-:Y:S01]  /*2d30*/  F2FP.PACK_AB R100, R105, R100 ;  /* 0x000000646964723e */ /* 0x000fe200000000ff */
[----:B------:R-:W-:Y:S01]  /*2d40*/  FFMA.FTZ R108, R35, R104, R75 ;  /* 0x00000068236c7223 */ /* 0x000fe2000001004b */
[----:B------:R-:W-:Y:S01]  /*2d50*/  LEA R104, P0, R143, c[0x0][0x208], 0x4 ;  /* 0x000082008f687a11 */ /* 0x000fe200078020ff */
[----:B------:R-:W-:Y:S01]  /*2d60*/  FFMA.FTZ R103, R30, R103, R70 ;  /* 0x000000671e677223 */ /* 0x000fe20000010046 */
[----:B------:R-:W-:Y:S01]  /*2d70*/  F2FP.PACK_AB R98, R148, R147 ;  /* 0x000000939462723e */ /* 0x000fe200000000ff */
[----:B------:R-:W-:Y:S01]  /*2d80*/  FFMA.FTZ R110, R31, R110, R71 ;  /* 0x0000006e1f6e7223 */ /* 0x000fe20000010047 */
[----:B------:R-:W-:Y:S01]  /*2d90*/  LEA.HI.X R105, R143, c[0x0][0x20c], RZ, 0x4, P0 ;  /* 0x000083008f697a11 */ /* 0x000fe200000f24ff */
[----:B------:R-:W-:Y:S01]  /*2da0*/  FADD.FTZ R113, -R146, R113 ;  /* 0x0000007192717221 */ /* 0x000fe20000010100 */
[----:B------:R-:W-:Y:S01]  /*2db0*/  F2FP.PACK_AB R101, R108, R101 ;  /* 0x000000656c65723e */ /* 0x000fe200000000ff */
[----:B------:R-:W-:Y:S01]  /*2dc0*/  FADD.FTZ R114, -R146, R114 ;  /* 0x0000007292727221 */ /* 0x000fe20000010100 */
[----:B------:R-:W-:Y:S01]  /*2dd0*/  F2FP.PACK_AB R103, R110, R103 ;  /* 0x000000676e67723e */ /* 0x000fe200000000ff */
        /* <DEDUP_REMOVED lines=39> */
[----:B------:R-:W-:Y:S01]  /*3050*/  F2FP.PACK_AB R106, R113, R106 ;  /* 0x0000006a716a723e */ /* 0x000fe200000000ff */
[----:B------:R-:W-:Y:S02]  /*3060*/  FFMA.FTZ R125, R26, R125, R66 ;  /* 0x0000007d1a7d7223 */ /* 0x000fe40000010042 */
[----:B------:R-:W-:Y:S02]  /*3070*/  FFMA.FTZ R110, R27, R110, R67 ;  /* 0x0000006e1b6e7223 */ /* 0x000fe40000010043 */
[----:B------:R-:W-:-:S02]  /*3080*/  FFMA.FTZ R100, R16, R117, R56 ;  /* 0x0000007510647223 */ /* 0x000fc40000010038 */
[----:B------:R-:W-:Y:S01]  /*3090*/  FFMA.FTZ R105, R17, R108, R57 ;  /* 0x0000006c11697223 */ /* 0x000fe20000010039 */
[----:B------:R-:W-:Y:S01]  /*30a0*/  F2FP.PACK_AB R97, R110, R125 ;  /* 0x0000007d6e61723e */ /* 0x000fe200000000ff */
[C---:B------:R-:W-:Y:S01]  /*30b0*/  FMUL.FTZ R150, R149.reuse, R150 ;  /* 0x0000009695967220 */ /* 0x040fe20000410000 */
[----:B------:R-:W-:Y:S01]  /*30c0*/  LEA R108, P0, R142, c[0x0][0x208], 0x4 ;  /* 0x000082008e6c7a11 */ /* 0x000fe200078020ff */
[----:B------:R-:W-:Y:S01]  /*30d0*/  FMUL.FTZ R115, R149, R124 ;  /* 0x0000007c95737220 */ /* 0x000fe20000410000 */
[----:B------:R-:W-:Y:S01]  /*30e0*/  F2FP.PACK_AB R100, R105, R100 ;  /* 0x000000646964723e */ /* 0x000fe200000000ff */
        /* <DEDUP_REMOVED lines=10> */
[----:B------:R-:W-:Y:S01]  /*3190*/  F2FP.PACK_AB R96, R112, R123 ;  /* 0x0000007b7060723e */ /* 0x000fe200000000ff */
        /* <DEDUP_REMOVED lines=17> */
[----:B------:R-:W-:Y:S01]  /*32b0*/  LEA.HI.X R109, R142, c[0x0][0x20c], RZ, 0x4, P0 ;  /* 0x000083008e6d7a11 */ /* 0x000fe200000f24ff */
[----:B------:R-:W-:Y:S01]  /*32c0*/  FFMA.FTZ R113, R9, R156, R49 ;  /* 0x0000009c09717223 */ /* 0x000fe20000010031 */
[----:B------:R-:W-:Y:S01]  /*32d0*/  F2FP.PACK_AB R102, R107, R102 ;  /* 0x000000666b66723e */ /* 0x000fe200000000ff */
[----:B------:R-:W-:Y:S01]  /*32e0*/  FFMA.FTZ R131, R6, R131, R46 ;  /* 0x0000008306837223 */ /* 0x000fe2000001002e */
[----:B------:R-:W-:Y:S01]  /*32f0*/  ISETP.GE.AND P0, PT, R138, c[0x0][0x164], PT ;  /* 0x000059008a007a0c */ /* 0x000fe20003f06270 */
[----:B------:R-:W-:Y:S01]  /*3300*/  FFMA.FTZ R146, R7, R146, R47 ;  /* 0x0000009207927223 */ /* 0x000fe2000001002f */
[----:B------:R-:W-:Y:S01]  /*3310*/  F2FP.PACK_AB R104, R113, R104 ;  /* 0x000000687168723e */ /* 0x000fe200000000ff */
[----:B------:R-:W-:Y:S01]  /*3320*/  FFMA.FTZ R105, R10, R111, R50 ;  /* 0x0000006f0a697223 */ /* 0x000fe20000010032 */
[----:B------:R-:W-:Y:S01]  /*3330*/  LEA.HI.X R111, R140, c[0x0][0x20c], RZ, 0x4, P1 ;  /* 0x000083008c6f7a11 */ /* 0x000fe200008f24ff */
[----:B------:R-:W-:Y:S01]  /*3340*/  FFMA.FTZ R158, R11, R158, R51 ;  /* 0x0000009e0b9e7223 */ /* 0x000fe20000010033 */
[----:B------:R-:W-:Y:S01]  /*3350*/  F2FP.PACK_AB R107, R146, R131 ;  /* 0x00000083926b723e */ /* 0x000fe200000000ff */
[----:B------:R0:W-:Y:S01]  /*3360*/  STG.E.128 [R108.64], R96 ;  /* 0x000000606c007986 */ /* 0x0001e2000c101d04 */
[----:B------:R-:W-:-:S02]  /*3370*/  LEA.HI.X R113, R145, c[0x0][0x20c], RZ, 0x4, P2 ;  /* 0x0000830091717a11 */ /* 0x000fc400010f24ff */
[----:B------:R-:W-:Y:S01]  /*3380*/  F2FP.PACK_AB R105, R158, R105 ;  /* 0x000000699e69723e */ /* 0x000fe200000000ff */
[----:B------:R0:W-:Y:S01]  /*3390*/  STG.E.128 [R110.64], R100 ;  /* 0x000000646e007986 */ /* 0x0001e2000c101d04 */
[----:B------:R-:W-:-:S03]  /*33a0*/  LOP3.LUT P1, RZ, R3, 0xff, RZ, 0xc0, !PT ;  /* 0x000000ff03ff7812 */ /* 0x000fc6000782c0ff */
[----:B------:R0:W-:Y:S01]  /*33b0*/  STG.E.128 [R112.64], R104 ;  /* 0x0000006870007986 */ /* 0x0001e2000c101d04 */
[----:B------:R-:W-:Y:S01]  /*33c0*/  SEL R3, RZ, 0x1, P1 ;  /* 0x00000001ff037807 */ /* 0x000fe20000800000 */
[----:B0----5:R-:W-:Y:S01]  /*33d0*/  @P0 CALL.REL.NOINC `(.L_x_23201) ;  /* 0x0000001000000944 */ /* 0x021fe20003c00000 */
[----:B------:R-:W-:Y:S05]  /*33e0*/  BRA `(.L_x_23202) ;  /* 0xffffd01000007947 */ /* 0x000fea000383ffff */
.L_x_23201:
[----:B------:R-:W-:Y:S05]  /*33f0*/  EXIT ;  /* 0x000000000000794d */ /* 0x000fea0003800000 */
.L_x_23199:
[----:B0-----:R-:W-:Y:S01]  /*3400*/  HFMA2.MMA R154, -RZ, RZ, 0, 5.9604644775390625e-08 ;  /* 0x00000001ff9a7435 */ /* 0x001fe200000001ff */
[----:B------:R-:W-:Y:S02]  /*3410*/  MOV R151, 0x1f ;  /* 0x0000001f00977802 */ /* 0x000fe40000000f00 */
[----:B------:R-:W-:Y:S02]  /*3420*/  MOV R152, 0xffffffff ;  /* 0xffffffff00987802 */ /* 0x000fe40000000f00 */
[----:B------:R-:W-:Y:S02]  /*3430*/  MOV R146, 0x3450 ;  /* 0x0000345000927802 */ /* 0x000fe40000000f00 */
[----:B-----5:R-:W-:Y:S05]  /*3440*/  CALL.REL.NOINC `($__internal_59_$__cuda_sm70_shflsync_bfly_p) ;  /* 0x0000089000007944 */ /* 0x020fea0003c00000 */
[----:B-1----:R-:W-:Y:S01]  /*3450*/  MOV R146, R154 ;  /* 0x0000009a00927202 */ /* 0x002fe20000000f00 */
[----:B0-----:R-:W-:Y:S05]  /*3460*/  BRA `(.L_x_23203) ;  /* 0xffffeb5000007947 */ /* 0x001fea000383ffff */
.L_x_23200:
[----:B------:R-:W-:Y:S01]  /*3470*/  HFMA2.MMA R154, -RZ, RZ, 0, 1.1920928955078125e-07 ;  /* 0x00000002ff9a7435 */ /* 0x000fe200000001ff */
[----:B------:R-:W-:Y:S02]  /*3480*/  MOV R151, 0x1f ;  /* 0x0000001f00977802 */ /* 0x000fe40000000f00 */
[----:B------:R-:W-:-:S02]  /*3490*/  MOV R152, 0xffffffff ;  /* 0xffffffff00987802 */ /* 0x000fc40000000f00 */
[----:B------:R-:W-:Y:S02]  /*34a0*/  MOV R146, 0x34c0 ;  /* 0x000034c000927802 */ /* 0x000fe40000000f00 */
[----:B-----5:R-:W-:Y:S05]  /*34b0*/  CALL.REL.NOINC `($__internal_59_$__cuda_sm70_shflsync_bfly_p) ;  /* 0x0000082000007944 */ /* 0x020fea0003c00000 */
[----:B01----:R-:W-:Y:S01]  /*34c0*/  FADD.FTZ R149, R149, R154 ;  /* 0x0000009a95957221 */ /* 0x003fe20000010000 */
[----:B------:R-:W-:Y:S01]  /*34d0*/  HFMA2.MMA R154, -RZ, RZ, 0, 2.384185791015625e-07 ;  /* 0x00000004ff9a7435 */ /* 0x000fe200000001ff */
[----:B------:R-:W-:Y:S02]  /*34e0*/  MOV R151, 0x1f ;  /* 0x0000001f00977802 */ /* 0x000fe40000000f00 */
[----:B------:R-:W-:Y:S02]  /*34f0*/  MOV R152, 0xffffffff ;  /* 0xffffffff00987802 */ /* 0x000fe40000000f00 */
[----:B------:R-:W-:Y:S02]  /*3500*/  MOV R146, 0x3520 ;  /* 0x0000352000927802 */ /* 0x000fe40000000f00 */
[----:B------:R-:W-:Y:S05]  /*3510*/  CALL.REL.NOINC `($__internal_59_$__cuda_sm70_shflsync_bfly_p) ;  /* 0x000007c000007944 */ /* 0x000fea0003c00000 */
[----:B01----:R-:W-:Y:S01]  /*3520*/  FADD.FTZ R149, R149, R154 ;  /* 0x0000009a95957221 */ /* 0x003fe20000010000 */
[----:B------:R-:W-:Y:S01]  /*3530*/  HFMA2.MMA R154, -RZ, RZ, 0, 4.76837158203125e-07 ;  /* 0x00000008ff9a7435 */ /* 0x000fe200000001ff */
[----:B------:R-:W-:Y:S02]  /*3540*/  MOV R151, 0x1f ;  /* 0x0000001f00977802 */ /* 0x000fe40000000f00 */
[----:B------:R-:W-:-:S02]  /*3550*/  MOV R152, 0xffffffff ;  /* 0xffffffff00987802 */ /* 0x000fc40000000f00 */
[----:B------:R-:W-:Y:S02]  /*3560*/  MOV R146, 0x3580 ;  /* 0x0000358000927802 */ /* 0x000fe40000000f00 */
[----:B------:R-:W-:Y:S05]  /*3570*/  CALL.REL.NOINC `($__internal_59_$__cuda_sm70_shflsync_bfly_p) ;  /* 0x0000076000007944 */ /* 0x000fea0003c00000 */
[----:B01----:R-:W-:Y:S01]  /*3580*/  FADD.FTZ R149, R149, R154 ;  /* 0x0000009a95957221 */ /* 0x003fe20000010000 */
[----:B------:R-:W-:Y:S01]  /*3590*/  HFMA2.MMA R154, -RZ, RZ, 0, 9.5367431640625e-07 ;  /* 0x00000010ff9a7435 */ /* 0x000fe200000001ff */
[----:B------:R-:W-:Y:S02]  /*35a0*/  MOV R151, 0x1f ;  /* 0x0000001f00977802 */ /* 0x000fe40000000f00 */
[----:B------:R-:W-:Y:S02]  /*35b0*/  MOV R152, 0xffffffff ;  /* 0xffffffff00987802 */ /* 0x000fe40000000f00 */
[----:B------:R-:W-:Y:S02]  /*35c0*/  MOV R146, 0x35e0 ;  /* 0x000035e000927802 */ /* 0x000fe40000000f00 */
[----:B------:R-:W-:Y:S05]  /*35d0*/  CALL.REL.NOINC `($__internal_59_$__cuda_sm70_shflsync_bfly_p) ;  /* 0x0000070000007944 */ /* 0x000fea0003c00000 */
        /* <DEDUP_REMOVED lines=86> */
[----:B------:R-:W-:Y:S05]  /*3b40*/  CALL.REL.NOINC `($__internal_59_$__cuda_sm70_shflsync_bfly_p) ;  /* 0x0000019000007944 */ /* 0x000fea0003c00000 */
[----:B01----:R-:W-:Y:S01]  /*3b50*/  FADD.FTZ R149, R149, R154 ;  /* 0x0000009a95957221 */ /* 0x003fe20000010000 */
[----:B------:R-:W-:Y:S01]  /*3b60*/  HFMA2.MMA R154, -RZ, RZ, 0, 1.1920928955078125e-07 ;  /* 0x00000002ff9a7435 */ /* 0x000fe200000001ff */
[----:B------:R-:W-:Y:S02]  /*3b70*/  MOV R151, 0x1f ;  /* 0x0000001f00977802 */ /* 0x000fe40000000f00 */
[----:B------:R-:W-:Y:S02]  /*3b80*/  MOV R152, 0xffffffff ;  /* 0xffffffff00987802 */ /* 0x000fe40000000f00 */
[----:B------:R-:W-:Y:S02]  /*3b90*/  MOV R146, 0x3bb0 ;  /* 0x00003bb000927802 */ /* 0x000fe40000000f00 */
[----:B------:R-:W-:Y:S05]  /*3ba0*/  CALL.REL.NOINC `($__internal_59_$__cuda_sm70_shflsync_bfly_p) ;  /* 0x0000013000007944 */ /* 0x000fea0003c00000 */
[----:B01----:R-:W-:Y:S01]  /*3bb0*/  FADD.FTZ R149, R149, R154 ;  /* 0x0000009a95957221 */ /* 0x003fe20000010000 */
[----:B------:R-:W-:Y:S01]  /*3bc0*/  HFMA2.MMA R154, -RZ, RZ, 0, 2.384185791015625e-07 ;  /* 0x00000004ff9a7435 */ /* 0x000fe200000001ff */
[----:B------:R-:W-:Y:S02]  /*3bd0*/  MOV R151, 0x1f ;  /* 0x0000001f00977802 */ /* 0x000fe40000000f00 */
[----:B------:R-:W-:-:S02]  /*3be0*/  MOV R152, 0xffffffff ;  /* 0xffffffff00987802 */ /* 0x000fc40000000f00 */
[----:B------:R-:W-:Y:S02]  /*3bf0*/  MOV R146, 0x3c10 ;  /* 0x00003c1000927802 */ /* 0x000fe40000000f00 */
[----:B------:R-:W-:Y:S05]  /*3c00*/  CALL.REL.NOINC `($__internal_59_$__cuda_sm70_shflsync_bfly_p) ;  /* 0x000000d000007944 */ /* 0x000fea0003c00000 */
[----:B01----:R-:W-:Y:S01]  /*3c10*/  FADD.FTZ R149, R149, R154 ;  /* 0x0000009a95957221 */ /* 0x003fe20000010000 */
[----:B------:R-:W-:Y:S01]  /*3c20*/  HFMA2.MMA R154, -RZ, RZ, 0, 4.76837158203125e-07 ;  /* 0x00000008ff9a7435 */ /* 0x000fe200000001ff */
[----:B------:R-:W-:Y:S02]  /*3c30*/  MOV R151, 0x1f ;  /* 0x0000001f00977802 */ /* 0x000fe40000000f00 */
[----:B------:R-:W-:Y:S02]  /*3c40*/  MOV R152, 0xffffffff ;  /* 0xffffffff00987802 */ /* 0x000fe40000000f00 */
[----:B------:R-:W-:Y:S02]  /*3c50*/  MOV R146, 0x3c70 ;  /* 0x00003c7000927802 */ /* 0x000fe40000000f00 */
[----:B------:R-:W-:Y:S05]  /*3c60*/  CALL.REL.NOINC `($__internal_59_$__cuda_sm70_shflsync_bfly_p) ;  /* 0x0000007000007944 */ /* 0x000fea0003c00000 */
[----:B01----:R-:W-:Y:S01]  /*3c70*/  FADD.FTZ R149, R149, R154 ;  /* 0x0000009a95957221 */ /* 0x003fe20000010000 */
[----:B------:R-:W-:Y:S01]  /*3c80*/  HFMA2.MMA R154, -RZ, RZ, 0, 9.5367431640625e-07 ;  /* 0x00000010ff9a7435 */ /* 0x000fe200000001ff */
[----:B------:R-:W-:Y:S02]  /*3c90*/  MOV R151, 0x1f ;  /* 0x0000001f00977802 */ /* 0x000fe40000000f00 */
[----:B------:R-:W-:-:S02]  /*3ca0*/  MOV R152, 0xffffffff ;  /* 0xffffffff00987802 */ /* 0x000fc40000000f00 */
[----:B------:R-:W-:Y:S02]  /*3cb0*/  MOV R146, 0x3cd0 ;  /* 0x00003cd000927802 */ /* 0x000fe40000000f00 */
[----:B------:R-:W-:Y:S05]  /*3cc0*/  CALL.REL.NOINC `($__internal_59_$__cuda_sm70_shflsync_bfly_p) ;  /* 0x0000001000007944 */ /* 0x000fea0003c00000 */
[----:B01----:R-:W-:Y:S05]  /*3cd0*/  BRA `(.L_x_23204) ;  /* 0xffffe92000007947 */ /* 0x003fea000383ffff */
        .weak           $__internal_59_$__cuda_sm70_shflsync_bfly_p
        .type           $__internal_59_$__cuda_sm70_shflsync_bfly_p,@function
        .size           $__internal_59_$__cuda_sm70_shflsync_bfly_p,(.L_x_32999 - $__internal_59_$__cuda_sm70_shflsync_bfly_p)
$__internal_59_$__cuda_sm70_shflsync_bfly_p:
[----:B------:R-:W-:Y:S01]  /*3ce0*/  HFMA2.MMA R147, -RZ, RZ, 0, 0 ;  /* 0x00000000ff937435 */ /* 0x000fe200000001ff */
[----:B------:R-:W-:Y:S04]  /*3cf0*/  WARPSYNC R152 ;  /* 0x0000009800007348 */ /* 0x000fe80003800000 */
[----:B------:R0:W1:Y:S01]  /*3d00*/  SHFL.BFLY PT, R154, R149, R154, R151 ;  /* 0x0c00009a959a7389 */ /* 0x00006200000e0097 */
[----:B------:R-:W-:Y:S05]  /*3d10*/  RET.REL.NODEC R146 `(_ZN10layer_norm31ln_parallel_residual_fwd_kernelINS_13Kernel_traitsIf6__halffS2_fjLj5120ELj1ELj1ELj4ELj16ENS_18Kernel_traits_baseILj5120EfS2_fS2_fjLj128EEEEELb0ELb1ELb1EEEvNS_9FwdParamsE) ;  /* 0xffffc2e092007950 */ /* 0x000fea0003c3ffff */
.L_x_23205:
        /* <DEDUP_REMOVED lines=14> */
.L_x_32999:


//--------------------- .text._ZN10layer_norm31ln_parallel_residual_fwd_kernelINS_13Kernel_traitsIf6__halffS2_fjLj5120ELj1ELj1ELj4ELj16ENS_18Kernel_traits_baseILj5120EfS2_fS2_fjLj128EEEEELb1ELb0ELb0EEEvNS_9FwdParamsE --------------------------
	.section	.text._ZN10layer_norm31ln_parallel_residual_fwd_kernelINS_13Kernel_traitsIf6__halffS2_fjLj5120ELj1ELj1ELj4ELj16ENS_18Kernel_traits_baseILj5120EfS2_fS2_fjLj128EEEEELb1ELb0ELb0EEEvNS_9FwdParamsE,"ax",@progbits
	.sectioninfo	@"SHI_REGISTERS=255"
	.align	128
        .global         _ZN10layer_norm31ln_parallel_residual_fwd_kernelINS_13Kernel_traitsIf6__halffS2_fjLj5120ELj1ELj1ELj4ELj16ENS_18Kernel_traits_baseILj5120EfS2_fS2_fjLj128EEEEELb1ELb0ELb0EEEvNS_9FwdParamsE
        .type           _ZN10layer_norm31ln_parallel_residual_fwd_kernelINS_13Kernel_traitsIf6__halffS2_fjLj5120ELj1ELj1ELj4ELj16ENS_18Kernel_traits_baseILj5120EfS2_fS2_fjLj128EEEEELb1ELb0ELb0EEEvNS_9FwdParamsE,@function
        .size           _ZN10layer_norm31ln_parallel_residual_fwd_kernelINS_13Kernel_traitsIf6__halffS2_fjLj5120ELj1ELj1ELj4ELj16ENS_18Kernel_traits_baseILj5120EfS2_fS2_fjLj128EEEEELb1ELb0ELb0EEEvNS_9FwdParamsE,(.L_x_33000 - _ZN10layer_norm31ln_parallel_residual_fwd_kernelINS_13Kernel_traitsIf6__halffS2_fjLj5120ELj1ELj1ELj4ELj16ENS_18Kernel_traits_baseILj5120EfS2_fS2_fjLj128EEEEELb1ELb0ELb0EEEvNS_9FwdParamsE)
        .other          _ZN10layer_norm31ln_parallel_residual_fwd_kernelINS_13Kernel_traitsIf6__halffS2_fjLj5120ELj1ELj1ELj4ELj16ENS_18Kernel_traits_baseILj5120EfS2_fS2_fjLj128EEEEELb1ELb0ELb0EEEvNS_9FwdParamsE,@"STO_CUDA_ENTRY STV_DEFAULT"
_ZN10layer_norm31ln_parallel_residual_fwd_kernelINS_13Kernel_traitsIf6__halffS2_fjLj5120ELj1ELj1ELj4ELj16ENS_18Kernel_traits_baseILj5120EfS2_fS2_fjLj128EEEEELb1ELb0ELb0EEEvNS_9FwdParamsE:
.text._ZN10layer_norm31ln_parallel_residual_fwd_kernelINS_13Kernel_traitsIf6__halffS2_fjLj5120ELj1ELj1ELj4ELj16ENS_18Kernel_traits_baseILj5120EfS2_fS2_fjLj128EEEEELb1ELb0ELb0EEEvNS_9FwdParamsE:
        /* <DEDUP_REMOVED lines=54> */
[----:B------:R-:W-:Y:S01]  /*0360*/  UIADD3 UR23, UR4, -0xe443238, URZ ;  /* 0xf1bbcdc804177890 */ /* 0x000fe2000fffe03f */
[----:B------:R-:W-:Y:S01]  /*0370*/  MOV R3, c[0x0][0x168] ;  /* 0x00005a0000037a02 */ /* 0x000fe20000000f00 */
[----:B------:R-:W-:Y:S01]  /*0380*/  UIADD3 UR24, UR5, -0x24c28bd8, URZ ;  /* 0xdb3d742805187890 */ /* 0x000fe2000fffe03f */
[----:B------:R-:W-:Y:S01]  /*0390*/  LOP3.LUT R4, R9, UR13, R6, 0x96, !PT ;  /* 0x0000000d09047c12 */ /* 0x000fe2000f8e9606 */
[----:B------:R-:W-:Y:S01]  /*03a0*/  IMAD.WIDE.U32 R6, R7, -0x326172a9, RZ ;  /* 0xcd9e8d5707067825 */ /* 0x000fe200078e00ff */
[----:B------:R-:W-:-:S03]  /*03b0*/  SHF.R.S32.HI R3, RZ, 0x1f, R3 ;  /* 0x0000001fff037819 */ /* 0x000fc60000011403 */
[----:B------:R-:W-:Y:S01]  /*03c0*/  IMAD.WIDE.U32 R4, R4, -0x2daee0ad, RZ ;  /* 0xd2511f5304047825 */ /* 0x000fe200078e00ff */
[----:B------:R-:W-:Y:S02]  /*03d0*/  LEA.HI R3, R3, c[0x0][0x168], RZ, 0x3 ;  /* 0x00005a0003037a11 */ /* 0x000fe400078f18ff */
[----:B------:R-:W-:Y:S02]  /*03e0*/  LOP3.LUT R8, R7, UR15, R8, 0x96, !PT ;  /* 0x0000000f07087c12 */ /* 0x000fe4000f8e9608 */
[----:B------:R-:W-:Y:S02]  /*03f0*/  LOP3.LUT R10, R5, UR16, R2, 0x96, !PT ;  /* 0x00000010050a7c12 */ /* 0x000fe4000f8e9602 */
[----:B------:R-:W-:Y:S01]  /*0400*/  LOP3.LUT R2, R156, 0x7f, RZ, 0x3c, !PT ;  /* 0x0000007f9c027812 */ /* 0x000fe200078e3cff */
[----:B------:R-:W-:-:S03]  /*0410*/  IMAD.WIDE.U32 R8, R8, -0x2daee0ad, RZ ;  /* 0xd2511f5308087825 */ /* 0x000fc600078e00ff */
[----:B------:R-:W-:Y:S01]  /*0420*/  LEA.HI.SX32 R2, R3, R2, 0x1d ;  /* 0x0000000203027211 */ /* 0x000fe200078feaff */
[----:B------:R-:W-:Y:S01]  /*0430*/  IMAD.WIDE.U32 R10, R10, -0x326172a9, RZ ;  /* 0xcd9e8d570a0a7825 */ /* 0x000fe200078e00ff */
        /* <DEDUP_REMOVED lines=52> */
.L_x_23207:
[----:B------:R-:W-:Y:S05]  /*0780*/  BSYNC B0 ;  /* 0x0000000000007941 */ /* 0x000fea0003800000 */
.L_x_23206:
        /* <DEDUP_REMOVED lines=33> */
.L_x_23209:
[----:B------:R-:W-:Y:S05]  /*09a0*/  BSYNC B0 ;  /* 0x0000000000007941 */ /* 0x000fea0003800000 */
.L_x_23208:
        /* <DEDUP_REMOVED lines=33> */
.L_x_23211:
[----:B------:R-:W-:Y:S05]  /*0bc0*/  BSYNC B0 ;  /* 0x0000000000007941 */ /* 0x000fea0003800000 */
.L_x_23210:
        /* <DEDUP_REMOVED lines=33> */
.L_x_23213:
[----:B------:R-:W-:Y:S05]  /*0de0*/  BSYNC B0 ;  /* 0x0000000000007941 */ /* 0x000fea0003800000 */
.L_x_23212:
        /* <DEDUP_REMOVED lines=17> */
[----:B------:R-:W-:-:S11]  /*0f00*/  SHF.L.U32 R174, R156, 0x5, RZ ;  /* 0x000000059cae7819 */ /* 0x000fd600000006ff */
        /* <DEDUP_REMOVED lines=23> */
.L_x_23215:
[----:B------:R-:W-:Y:S05]  /*1080*/  BSYNC B0 ;  /* 0x0000000000007941 */ /* 0x000fea0003800000 */
.L_x_23214:
        /* <DEDUP_REMOVED lines=9> */
[----:B------:R-:W-:Y:S01]  /*1120*/  HFMA2.MMA R235, -RZ, RZ, 0, 0 ;  /* 0x00000000ffeb7435 */ /* 0x000fe200000001ff */
        /* <DEDUP_REMOVED lines=8> */
[----:B------:R-:W-:Y:S01]  /*11b0*/  IMNMX R5, RZ, R5, !PT ;  /* 0x00000005ff057217 */ /* 0x000fe20007800200 */
[----:B------:R-:W-:Y:S01]  /*11c0*/  ULDC.U8 UR8, c[0x0][0x1f0] ;  /* 0x00007c0000087ab9 */ /* 0x000fe20000000000 */
[----:B------:R-:W-:Y:S01]  /*11d0*/  LOP3.LUT R3, R3, 0x3e0, RZ, 0xc0, !PT ;  /* 0x000003e003037812 */ /* 0x000fe200078ec0ff */
[----:B------:R-:W-:Y:S01]  /*11e0*/  IMAD.MOV.U32 R232, RZ, RZ, 0x1 ;  /* 0x00000001ffe87424 */ /* 0x000fe200078e00ff */
[----:B------:R-:W-:Y:S01]  /*11f0*/  IMNMX R5, R5, 0x20, PT ;  /* 0x0000002005057817 */ /* 0x000fe20003800200 */
[----:B------:R-:W-:Y:S01]  /*1200*/  IMAD R240, R9, -0x326172a9, RZ ;  /* 0xcd9e8d5709f07824 */ /* 0x000fe200078e02ff */
[----:B------:R-:W-:Y:S01]  /*1210*/  LOP3.LUT R234, R234, UR26, R7, 0x96, !PT ;  /* 0x0000001aeaea7c12 */ /* 0x000fe2000f8e9607 */
[----:B------:R-:W-:-:S02]  /*1220*/  IMAD.IADD R3, R4, 0x1, -R3 ;  /* 0x0000000104037824 */ /* 0x000fc400078e0a03 */
[----:B------:R-:W-:Y:S02]  /*1230*/  IMAD.IADD R5, R5, 0x1, R6 ;  /* 0x0000000105057824 */ /* 0x000fe400078e0206 */
[----:B------:R-:W-:Y:S01]  /*1240*/  IMAD R238, R177, -0x2daee0ad, RZ ;  /* 0xd2511f53b1ee7824 */ /* 0x000fe200078e02ff */
[----:B------:R-:W-:Y:S01]  /*1250*/  IMNMX R3, RZ, R3, !PT ;  /* 0x00000003ff037217 */ /* 0x000fe20007800200 */
[----:B------:R-:W-:-:S03]  /*1260*/  IMAD.SHL.U32 R5, R5, 0x8, RZ ;  /* 0x0000000805057824 */ /* 0x000fc600078e00ff */
[----:B------:R-:W-:-:S03]  /*1270*/  IMNMX R3, R3, 0x20, PT ;  /* 0x0000002003037817 */ /* 0x000fc60003800200 */
[----:B------:R-:W2:Y:S02]  /*1280*/  I2F.U32 R5, R5 ;  /* 0x0000000500057306 */ /* 0x000ea40000201000 */
[----:B------:R-:W-:-:S04]  /*1290*/  IMAD.IADD R3, R6, 0x1, R3 ;  /* 0x0000000106037824 */ /* 0x000fc800078e0203 */
[----:B------:R-:W-:Y:S02]  /*12a0*/  IMAD.SHL.U32 R237, R3, 0x8, RZ ;  /* 0x0000000803ed7824 */ /* 0x000fe400078e00ff */
[----:B--2---:R2:W3:Y:S05]  /*12b0*/  MUFU.RCP R239, R5 ;  /* 0x0000000500ef7308 */ /* 0x0044ea0000001000 */
.L_x_23883:
        /* <DEDUP_REMOVED lines=37> */
.L_x_23219:
[----:B0-----:R-:W-:Y:S02]  /*1510*/  IMAD.MOV.U32 R226, RZ, RZ, R240 ;  /* 0x000000ffffe27224 */ /* 0x001fe400078e00f0 */
.L_x_23220:
[----:B------:R-:W-:Y:S05]  /*1520*/  BSYNC B1 ;  /* 0x0000000000017941 */ /* 0x000fea0003800000 */
.L_x_23218:
        /* <DEDUP_REMOVED lines=16> */
.L_x_23224:
[----:B------:R-:W-:Y:S05]  /*1630*/  BSYNC B2 ;  /* 0x0000000000027941 */ /* 0x000fea0003800000 */
.L_x_23223:
        /* <DEDUP_REMOVED lines=44> */
.L_x_23222:
[----:B------:R-:W-:Y:S05]  /*1900*/  BSYNC B1 ;  /* 0x0000000000017941 */ /* 0x000fea0003800000 */
.L_x_23221:
        /* <DEDUP_REMOVED lines=17> */
.L_x_23225:
        /* <DEDUP_REMOVED lines=12> */
.L_x_23228:
[----:B------:R-:W-:Y:S02]  /*1ae0*/  IMAD.MOV.U32 R185, RZ, RZ, R240 ;  /* 0x000000ffffb97224 */ /* 0x000fe400078e00f0 */
.L_x_23229:
[----:B------:R-:W-:Y:S05]  /*1af0*/  BSYNC B1 ;  /* 0x0000000000017941 */ /* 0x000fea0003800000 */
.L_x_23227:
        /* <DEDUP_REMOVED lines=16> */
.L_x_23233:
[----:B------:R-:W-:Y:S05]  /*1c00*/  BSYNC B2 ;  /* 0x0000000000027941 */ /* 0x000fea0003800000 */
.L_x_23232:
        /* <DEDUP_REMOVED lines=44> */
.L_x_23231:
[----:B------:R-:W-:Y:S05]  /*1ed0*/  BSYNC B1 ;  /* 0x0000000000017941 */ /* 0x000fea0003800000 */
.L_x_23230:
        /* <DEDUP_REMOVED lines=9> */
.L_x_23226:
        /* <DEDUP_REMOVED lines=12> */
.L_x_23235:
[----:B------:R-:W-:Y:S02]  /*2030*/  IMAD.MOV.U32 R228, RZ, RZ, R240 ;  /* 0x000000ffffe47224 */ /* 0x000fe400078e00f0 */
.L_x_23236:
[----:B------:R-:W-:Y:S05]  /*2040*/  BSYNC B1 ;  /* 0x0000000000017941 */ /* 0x000fea0003800000 */
.L_x_23234:
        /* <DEDUP_REMOVED lines=16> */
.L_x_23240:
[----:B------:R-:W-:Y:S05]  /*2150*/  BSYNC B2 ;  /* 0x0000000000027941 */ /* 0x000fea0003800000 */
.L_x_23239:
        /* <DEDUP_REMOVED lines=44> */
.L_x_23238:
[----:B------:R-:W-:Y:S05]  /*2420*/  BSYNC B1 ;  /* 0x0000000000017941 */ /* 0x000fea0003800000 */
.L_x_23237:
        /* <DEDUP_REMOVED lines=14> */
.L_x_23241:
        /* <DEDUP_REMOVED lines=12> */
.L_x_23244:
[----:B------:R-:W-:Y:S02]  /*25d0*/  IMAD.MOV.U32 R188, RZ, RZ, R240 ;  /* 0x000000ffffbc7224 */ /* 0x000fe400078e00f0 */
.L_x_23245:
[----:B------:R-:W-:Y:S05]  /*25e0*/  BSYNC B1 ;  /* 0x0000000000017941 */ /* 0x000fea0003800000 */
.L_x_23243:
        /* <DEDUP_REMOVED lines=16> */
.L_x_23249:
[----:B------:R-:W-:Y:S05]  /*26f0*/  BSYNC B2 ;  /* 0x0000000000027941 */ /* 0x000fea0003800000 */
.L_x_23248:
        /* <DEDUP_REMOVED lines=44> */
.L_x_23247:
[----:B------:R-:W-:Y:S05]  /*29c0*/  BSYNC B1 ;  /* 0x0000000000017941 */ /* 0x000fea0003800000 */
.L_x_23246:
        /* <DEDUP_REMOVED lines=9> */
.L_x_23242:
        /* <DEDUP_REMOVED lines=12> */
.L_x_23251:
[----:B------:R-:W-:Y:S02]  /*2b20*/  IMAD.MOV.U32 R188, RZ, RZ, R240 ;  /* 0x000000ffffbc7224 */ /* 0x000fe400078e00f0 */
.L_x_23252:
[----:B------:R-:W-:Y:S05]  /*2b30*/  BSYNC B1 ;  /* 0x0000000000017941 */ /* 0x000fea0003800000 */
.L_x_23250:
        /* <DEDUP_REMOVED lines=16> */
.L_x_23256:
[----:B------:R-:W-:Y:S05]  /*2c40*/  BSYNC B2 ;  /* 0x0000000000027941 */ /* 0x000fea0003800000 */
.L_x_23255:
        /* <DEDUP_REMOVED lines=44> */
.L_x_23254:
[----:B------:R-:W-:Y:S05]  /*2f10*/  BSYNC B1 ;  /* 0x0000000000017941 */ /* 0x000fea0003800000 */
.L_x_23253:
        /* <DEDUP_REMOVED lines=14> */
.L_x_23257:
        /* <DEDUP_REMOVED lines=12> */
.L_x_23260:
[----:B------:R-:W-:Y:S02]  /*30c0*/  IMAD.MOV.U32 R187, RZ, RZ, R240 ;  /* 0x000000ffffbb7224 */ /* 0x000fe400078e00f0 */
.L_x_23261:
[----:B------:R-:W-:Y:S05]  /*30d0*/  BSYNC B1 ;  /* 0x0000000000017941 */ /* 0x000fea0003800000 */
.L_x_23259:
        /* <DEDUP_REMOVED lines=16> */
.L_x_23265:
[----:B------:R-:W-:Y:S05]  /*31e0*/  BSYNC B2 ;  /* 0x0000000000027941 */ /* 0x000fea0003800000 */
.L_x_23264:
        /* <DEDUP_REMOVED lines=44> */
.L_x_23263:
[----:B------:R-:W-:Y:S05]  /*34b0*/  BSYNC B1 ;  /* 0x0000000000017941 */ /* 0x000fea0003800000 */
.L_x_23262:
        /* <DEDUP_REMOVED lines=9> */
.L_x_23258:
        /* <DEDUP_REMOVED lines=12> */
.L_x_23267:
[----:B------:R-:W-:Y:S02]  /*3610*/  IMAD.MOV.U32 R188, RZ, RZ, R240 ;  /* 0x000000ffffbc7224 */ /* 0x000fe400078e00f0 */
.L_x_23268:
[----:B------:R-:W-:Y:S05]  /*3620*/  BSYNC B1 ;  /* 0x0000000000017941 */ /* 0x000fea0003800000 */
.L_x_23266:
        /* <DEDUP_REMOVED lines=16> */
.L_x_23272:
[----:B------:R-:W-:Y:S05]  /*3730*/  BSYNC B2 ;  /* 0x0000000000027941 */ /* 0x000fea0003800000 */
.L_x_23271:
        /* <DEDUP_REMOVED lines=44> */
.L_x_23270:
[----:B------:R-:W-:Y:S05]  /*3a00*/  BSYNC B1 ;  /* 0x0000000000017941 */ /* 0x000fea0003800000 */
.L_x_23269:
        /* <DEDUP_REMOVED lines=14> */
.L_x_23273:
        /* <DEDUP_REMOVED lines=12> */
.L_x_23276:
[----:B------:R-:W-:Y:S02]  /*3bb0*/  IMAD.MOV.U32 R228, RZ, RZ, R240 ;  /* 0x000000ffffe47224 */ /* 0x000fe400078e00f0 */
.L_x_23277:
[----:B------:R-:W-:Y:S05]  /*3bc0*/  BSYNC B1 ;  /* 0x0000000000017941 */ /* 0x000fea0003800000 */
.L_x_23275:
        /* <DEDUP_REMOVED lines=16> */
.L_x_23281:
[----:B------:R-:W-:Y:S05]  /*3cd0*/  BSYNC B2 ;  /* 0x0000000000027941 */ /* 0x000fea0003800000 */
.L_x_23280:
        /* <DEDUP_REMOVED lines=44> */
.L_x_23279:
[----:B------:R-:W-:Y:S05]  /*3fa0*/  BSYNC B1 ;  /* 0x0000000000017941 */ /* 0x000fea0003800000 */
.L_x_23278:
        /* <DEDUP_REMOVED lines=9> */
.L_x_23274:
        /* <DEDUP_REMOVED lines=12> */
.L_x_23283:
[----:B------:R-:W-:Y:S02]  /*4100*/  IMAD.MOV.U32 R228, RZ, RZ, R240 ;  /* 0x000000ffffe47224 */ /* 0x000fe400078e00f0 */
.L_x_23284:
[----:B------:R-:W-:Y:S05]  /*4110*/  BSYNC B1 ;  /* 0x0000000000017941 */ /* 0x000fea0003800000 */
.L_x_23282:
        /* <DEDUP_REMOVED lines=16> */
.L_x_23288:
[----:B------:R-:W-:Y:S05]  /*4220*/  BSYNC B2 ;  /* 0x0000000000027941 */ /* 0x000fea0003800000 */
.L_x_23287:
        /* <DEDUP_REMOVED lines=44> */
.L_x_23286:
[----:B------:R-:W-:Y:S05]  /*44f0*/  BSYNC B1 ;  /* 0x0000000000017941 */ /* 0x000fea0003800000 */
.L_x_23285:
        /* <DEDUP_REMOVED lines=12> */
.L_x_23289:
        /* <DEDUP_REMOVED lines=12> */
.L_x_23292:
[----:B------:R-:W-:Y:S02]  /*4680*/  MOV R189, R240 ;  /* 0x000000f000bd7202 */ /* 0x000fe40000000f00 */
.L_x_23293:
[----:B------:R-:W-:Y:S05]  /*4690*/  BSYNC B1 ;  /* 0x0000000000017941 */ /* 0x000fea0003800000 */
.L_x_23291:
        /* <DEDUP_REMOVED lines=16> */
.L_x_23297:
[----:B------:R-:W-:Y:S05]  /*47a0*/  BSYNC B2 ;  /* 0x0000000000027941 */ /* 0x000fea0003800000 */
.L_x_23296:
        /* <DEDUP_REMOVED lines=44> */
.L_x_23295:
[----:B------:R-:W-:Y:S05]  /*4a70*/  BSYNC B1 ;  /* 0x0000000000017941 */ /* 0x000fea0003800000 */
.L_x_23294:
[----:B--2---:R-:W0:Y:S01]  /*4a80*/  I2F.U32 R5, R189 ;  /* 0x000000bd00057306 */ /* 0x004e220000201000 */
        /* <DEDUP_REMOVED lines=8> */
.L_x_23290:
        /* <DEDUP_REMOVED lines=12> */
.L_x_23299:
[----:B------:R-:W-:Y:S02]  /*4bd0*/  IMAD.MOV.U32 R231, RZ, RZ, R240 ;  /* 0x000000ffffe77224 */ /* 0x000fe400078e00f0 */
.L_x_23300:
[----:B------:R-:W-:Y:S05]  /*4be0*/  BSYNC B1 ;  /* 0x0000000000017941 */ /* 0x000fea0003800000 */
.L_x_23298:
        /* <DEDUP_REMOVED lines=16> */
.L_x_23304:
[----:B------:R-:W-:Y:S05]  /*4cf0*/  BSYNC B2 ;  /* 0x0000000000027941 */ /* 0x000fea0003800000 */
.L_x_23303:
        /* <DEDUP_REMOVED lines=44> */
.L_x_23302:
[----:B------:R-:W-:Y:S05]  /*4fc0*/  BSYNC B1 ;  /* 0x0000000000017941 */ /* 0x000fea0003800000 */
.L_x_23301:
        /* <DEDUP_REMOVED lines=12> */
.L_x_23305:
        /* <DEDUP_REMOVED lines=12> */
.L_x_23308:
[----:B------:R-:W-:Y:S02]  /*5150*/  IMAD.MOV.U32 R190, RZ, RZ, R240 ;  /* 0x000000ffffbe7224 */ /* 0x000fe400078e00f0 */
.L_x_23309:
[----:B------:R-:W-:Y:S05]  /*5160*/  BSYNC B1 ;  /* 0x0000000000017941 */ /* 0x000fea0003800000 */
.L_x_23307:
        /* <DEDUP_REMOVED lines=16> */
.L_x_23313:
[----:B------:R-:W-:Y:S05]  /*5270*/  BSYNC B2 ;  /* 0x0000000000027941 */ /* 0x000fea0003800000 */
.L_x_23312:
        /* <DEDUP_REMOVED lines=44> */
.L_x_23311:
[----:B------:R-:W-:Y:S05]  /*5540*/  BSYNC B1 ;  /* 0x0000000000017941 */ /* 0x000fea0003800000 */
.L_x_23310:
        /* <DEDUP_REMOVED lines=9> */
.L_x_23306:
        /* <DEDUP_REMOVED lines=12> */
.L_x_23315:
[----:B------:R-:W-:Y:S02]  /*56a0*/  IMAD.MOV.U32 R231, RZ, RZ, R240 ;  /* 0x000000ffffe77224 */ /* 0x000fe400078e00f0 */
.L_x_23316:
[----:B------:R-:W-:Y:S05]  /*56b0*/  BSYNC B1 ;  /* 0x0000000000017941 */ /* 0x000fea0003800000 */
.L_x_23314:
        /* <DEDUP_REMOVED lines=16> */
.L_x_23320:
[----:B------:R-:W-:Y:S05]  /*57c0*/  BSYNC B2 ;  /* 0x0000000000027941 */ /* 0x000fea0003800000 */
.L_x_23319:
        /* <DEDUP_REMOVED lines=44> */
.L_x_23318:
[----:B------:R-:W-:Y:S05]  /*5a90*/  BSYNC B1 ;  /* 0x0000000000017941 */ /* 0x000fea0003800000 */
.L_x_23317:
        /* <DEDUP_REMOVED lines=12> */
.L_x_23321:
        /* <DEDUP_REMOVED lines=12> */
.L_x_23324:
[----:B------:R-:W-:Y:S02]  /*5c20*/  IMAD.MOV.U32 R231, RZ, RZ, R240 ;  /* 0x000000ffffe77224 */ /* 0x000fe400078e00f0 */
.L_x_23325:
[----:B------:R-:W-:Y:S05]  /*5c30*/  BSYNC B1 ;  /* 0x0000000000017941 */ /* 0x000fea0003800000 */
.L_x_23323:
        /* <DEDUP_REMOVED lines=16> */
.L_x_23329:
[----:B------:R-:W-:Y:S05]  /*5d40*/  BSYNC B2 ;  /* 0x0000000000027941 */ /* 0x000fea0003800000 */
.L_x_23328:
        /* <DEDUP_REMOVED lines=44> */
.L_x_23327:
[----:B------:R-:W-:Y:S05]  /*6010*/  BSYNC B1 ;  /* 0x0000000000017941 */ /* 0x000fea0003800000 */
.L_x_23326:
        /* <DEDUP_REMOVED lines=9> */
.L_x_23322:
        /* <DEDUP_REMOVED lines=12> */
.L_x_23331:
[----:B------:R-:W-:Y:S02]  /*6170*/  MOV R231, R240 ;  /* 0x000000f000e77202 */ /* 0x000fe40000000f00 */
.L_x_23332:
[----:B------:R-:W-:Y:S05]  /*6180*/  BSYNC B1 ;  /* 0x0000000000017941 */ /* 0x000fea0003800000 */
.L_x_23330:
        /* <DEDUP_REMOVED lines=16> */
.L_x_23336:
[----:B------:R-:W-:Y:S05]  /*6290*/  BSYNC B2 ;  /* 0x0000000000027941 */ /* 0x000fea0003800000 */
.L_x_23335:
        /* <DEDUP_REMOVED lines=44> */
.L_x_23334:
[----:B------:R-:W-:Y:S05]  /*6560*/  BSYNC B1 ;  /* 0x0000000000017941 */ /* 0x000fea0003800000 */
.L_x_23333:
        /* <DEDUP_REMOVED lines=12> */
.L_x_23337:
        /* <DEDUP_REMOVED lines=12> */
.L_x_23340:
[----:B------:R-:W-:Y:S02]  /*66f0*/  IMAD.MOV.U32 R231, RZ, RZ, R240 ;  /* 0x000000ffffe77224 */ /* 0x000fe400078e00f0 */
.L_x_23341:
[----:B------:R-:W-:Y:S05]  /*6700*/  BSYNC B1 ;  /* 0x0000000000017941 */ /* 0x000fea0003800000 */
.L_x_23339:
        /* <DEDUP_REMOVED lines=16> */
.L_x_23345:
[----:B------:R-:W-:Y:S05]  /*6810*/  BSYNC B2 ;  /* 0x0000000000027941 */ /* 0x000fea0003800000 */
.L_x_23344:
        /* <DEDUP_REMOVED lines=44> */
.L_x_23343:
[----:B------:R-:W-:Y:S05]  /*6ae0*/  BSYNC B1 ;  /* 0x0000000000017941 */ /* 0x000fea0003800000 */
.L_x_23342:
        /* <DEDUP_REMOVED lines=9> */
.L_x_23338:
        /* <DEDUP_REMOVED lines=51> */
.L_x_23346:
[----:B0-----:R-:W-:Y:S02]  /*6eb0*/  IADD3 R224, R11, 0x80, RZ ;  /* 0x000000800be07810 */ /* 0x001fe40007ffe0ff */
.L_x_23217:
[----:B------:R-:W-:Y:S05]  /*6ec0*/  BSYNC B0 ;  /* 0x0000000000007941 */ /* 0x000fea0003800000 */
.L_x_23216:
        /* <DEDUP_REMOVED lines=31> */
.L_x_23350:
[----:B0-----:R-:W-:Y:S02]  /*70c0*/  IMAD.MOV.U32 R228, RZ, RZ, R240 ;  /* 0x000000ffffe47224 */ /* 0x001fe400078e00f0 */
.L_x_23351:
[----:B------:R-:W-:Y:S05]  /*70d0*/  BSYNC B1 ;  /* 0x0000000000017941 */ /* 0x000fea0003800000 */
.L_x_23349:
        /* <DEDUP_REMOVED lines=16> */
.L_x_23355:
[----:B------:R-:W-:Y:S05]  /*71e0*/  BSYNC B2 ;  /* 0x0000000000027941 */ /* 0x000fea0003800000 */
.L_x_23354:
        /* <DEDUP_REMOVED lines=44> */
.L_x_23353:
[----:B------:R-:W-:Y:S05]  /*74b0*/  BSYNC B1 ;  /* 0x0000000000017941 */ /* 0x000fea0003800000 */
.L_x_23352:
        /* <DEDUP_REMOVED lines=17> */
.L_x_23356:
        /* <DEDUP_REMOVED lines=12> */
.L_x_23359:
[----:B------:R-:W-:Y:S02]  /*7690*/  IMAD.MOV.U32 R193, RZ, RZ, R240 ;  /* 0x000000ffffc17224 */ /* 0x000fe400078e00f0 */
.L_x_23360:
[----:B------:R-:W-:Y:S05]  /*76a0*/  BSYNC B1 ;  /* 0x0000000000017941 */ /* 0x000fea0003800000 */
.L_x_23358:
        /* <DEDUP_REMOVED lines=16> */
.L_x_23364:
[----:B------:R-:W-:Y:S05]  /*77b0*/  BSYNC B2 ;  /* 0x0000000000027941 */ /* 0x000fea0003800000 */
.L_x_23363:
        /* <DEDUP_REMOVED lines=44> */
.L_x_23362:
[----:B------:R-:W-:Y:S05]  /*7a80*/  BSYNC B1 ;  /* 0x0000000000017941 */ /* 0x000fea0003800000 */
.L_x_23361:
        /* <DEDUP_REMOVED lines=9> */
.L_x_23357:
        /* <DEDUP_REMOVED lines=12> */
.L_x_23366:
[----:B------:R-:W-:Y:S02]  /*7be0*/  IMAD.MOV.U32 R230, RZ, RZ, R240 ;  /* 0x000000ffffe67224 */ /* 0x000fe400078e00f0 */
.L_x_23367:
[----:B------:R-:W-:Y:S05]  /*7bf0*/  BSYNC B1 ;  /* 0x0000000000017941 */ /* 0x000fea0003800000 */
.L_x_23365:
        /* <DEDUP_REMOVED lines=16> */
.L_x_23371:
[----:B------:R-:W-:Y:S05]  /*7d00*/  BSYNC B2 ;  /* 0x0000000000027941 */ /* 0x000fea0003800000 */
.L_x_23370:
        /* <DEDUP_REMOVED lines=44> */
.L_x_23369:
[----:B------:R-:W-:Y:S05]  /*7fd0*/  BSYNC B1 ;  /* 0x0000000000017941 */ /* 0x000fea0003800000 */
.L_x_23368:
        /* <DEDUP_REMOVED lines=14> */
.L_x_23372:
        /* <DEDUP_REMOVED lines=12> */
.L_x_23375:
[----:B------:R-:W-:Y:S02]  /*8180*/  IMAD.MOV.U32 R196, RZ, RZ, R240 ;  /* 0x000000ffffc47224 */ /* 0x000fe400078e00f0 */
.L_x_23376:
[----:B------:R-:W-:Y:S05]  /*8190*/  BSYNC B1 ;  /* 0x0000000000017941 */ /* 0x000fea0003800000 */
.L_x_23374:
        /* <DEDUP_REMOVED lines=16> */
.L_x_23380:
[----:B------:R-:W-:Y:S05]  /*82a0*/  BSYNC B2 ;  /* 0x0000000000027941 */ /* 0x000fea0003800000 */
.L_x_23379:
        /* <DEDUP_REMOVED lines=44> */
.L_x_23378:
[----:B------:R-:W-:Y:S05]  /*8570*/  BSYNC B1 ;  /* 0x0000000000017941 */ /* 0x000fea0003800000 */
.L_x_23377:
        /* <DEDUP_REMOVED lines=9> */
.L_x_23373:
        /* <DEDUP_REMOVED lines=12> */
.L_x_23382:
[----:B------:R-:W-:Y:S02]  /*86d0*/  IMAD.MOV.U32 R196, RZ, RZ, R240 ;  /* 0x000000ffffc47224 */ /* 0x000fe400078e00f0 */
.L_x_23383:
[----:B------:R-:W-:Y:S05]  /*86e0*/  BSYNC B1 ;  /* 0x0000000000017941 */ /* 0x000fea0003800000 */
.L_x_23381:
        /* <DEDUP_REMOVED lines=16> */
.L_x_23387:
[----:B------:R-:W-:Y:S05]  /*87f0*/  BSYNC B2 ;  /* 0x0000000000027941 */ /* 0x000fea0003800000 */
.L_x_23386:
        /* <DEDUP_REMOVED lines=44> */
.L_x_23385:
[----:B------:R-:W-:Y:S05]  /*8ac0*/  BSYNC B1 ;  /* 0x0000000000017941 */ /* 0x000fea0003800000 */
.L_x_23384:
        /* <DEDUP_REMOVED lines=14> */
.L_x_23388:
        /* <DEDUP_REMOVED lines=12> */
.L_x_23391:
[----:B------:R-:W-:Y:S02]  /*8c70*/  IMAD.MOV.U32 R195, RZ, RZ, R240 ;  /* 0x000000ffffc37224 */ /* 0x000fe400078e00f0 */
.L_x_23392:
[----:B------:R-:W-:Y:S05]  /*8c80*/  BSYNC B1 ;  /* 0x0000000000017941 */ /* 0x000fea0003800000 */
.L_x_23390:
        /* <DEDUP_REMOVED lines=16> */
.L_x_23396:
[----:B------:R-:W-:Y:S05]  /*8d90*/  BSYNC B2 ;  /* 0x0000000000027941 */ /* 0x000fea0003800000 */
.L_x_23395:
        /* <DEDUP_REMOVED lines=44> */
.L_x_23394:
[----:B------:R-:W-:Y:S05]  /*9060*/  BSYNC B1 ;  /* 0x0000000000017941 */ /* 0x000fea0003800000 */
.L_x_23393:
        /* <DEDUP_REMOVED lines=9> */
.L_x_23389:
        /* <DEDUP_REMOVED lines=12> */
.L_x_23398:
[----:B------:R-:W-:Y:S02]  /*91c0*/  IMAD.MOV.U32 R196, RZ, RZ, R240 ;  /* 0x000000ffffc47224 */ /* 0x000fe400078e00f0 */
.L_x_23399:
[----:B------:R-:W-:Y:S05]  /*91d0*/  BSYNC B1 ;  /* 0x0000000000017941 */ /* 0x000fea0003800000 */
.L_x_23397:
        /* <DEDUP_REMOVED lines=16> */
.L_x_23403:
[----:B------:R-:W-:Y:S05]  /*92e0*/  BSYNC B2 ;  /* 0x0000000000027941 */ /* 0x000fea0003800000 */
.L_x_23402:
        /* <DEDUP_REMOVED lines=44> */
.L_x_23401:
[----:B------:R-:W-:Y:S05]  /*95b0*/  BSYNC B1 ;  /* 0x0000000000017941 */ /* 0x000fea0003800000 */
.L_x_23400:
        /* <DEDUP_REMOVED lines=14> */
.L_x_23404:
        /* <DEDUP_REMOVED lines=12> */
.L_x_23407:
[----:B------:R-:W-:Y:S02]  /*9760*/  IMAD.MOV.U32 R230, RZ, RZ, R240 ;  /* 0x000000ffffe67224 */ /* 0x000fe400078e00f0 */
.L_x_23408:
[----:B------:R-:W-:Y:S05]  /*9770*/  BSYNC B1 ;  /* 0x0000000000017941 */ /* 0x000fea0003800000 */
.L_x_23406:
        /* <DEDUP_REMOVED lines=16> */
.L_x_23412:
[----:B------:R-:W-:Y:S05]  /*9880*/  BSYNC B2 ;  /* 0x0000000000027941 */ /* 0x000fea0003800000 */
.L_x_23411:
        /* <DEDUP_REMOVED lines=44> */
.L_x_23410:
[----:B------:R-:W-:Y:S05]  /*9b50*/  BSYNC B1 ;  /* 0x0000000000017941 */ /* 0x000fea0003800000 */
.L_x_23409:
        /* <DEDUP_REMOVED lines=9> */
.L_x_23405:
        /* <DEDUP_REMOVED lines=12> */
.L_x_23414:
[----:B------:R-:W-:Y:S02]  /*9cb0*/  IMAD.MOV.U32 R230, RZ, RZ, R240 ;  /* 0x000000ffffe67224 */ /* 0x000fe400078e00f0 */
.L_x_23415:
[----:B------:R-:W-:Y:S05]  /*9cc0*/  BSYNC B1 ;  /* 0x0000000000017941 */ /* 0x000fea0003800000 */
.L_x_23413:
        /* <DEDUP_REMOVED lines=16> */
.L_x_23419:
[----:B------:R-:W-:Y:S05]  /*9dd0*/  BSYNC B2 ;  /* 0x0000000000027941 */ /* 0x000fea0003800000 */
.L_x_23418:
        /* <DEDUP_REMOVED lines=44> */
.L_x_23417:
[----:B------:R-:W-:Y:S05]  /*a0a0*/  BSYNC B1 ;  /* 0x0000000000017941 */ /* 0x000fea0003800000 */
.L_x_23416:
        /* <DEDUP_REMOVED lines=12> */
.L_x_23420:
        /* <DEDUP_REMOVED lines=12> */
.L_x_23423:
[----:B------:R-:W-:Y:S02]  /*a230*/  MOV R197, R240 ;  /* 0x000000f000c57202 */ /* 0x000fe40000000f00 */
.L_x_23424:
[----:B------:R-:W-:Y:S05]  /*a240*/  BSYNC B1 ;  /* 0x0000000000017941 */ /* 0x000fea0003800000 */
.L_x_23422:
        /* <DEDUP_REMOVED lines=16> */
.L_x_23428:
[----:B------:R-:W-:Y:S05]  /*a350*/  BSYNC B2 ;  /* 0x0000000000027941 */ /* 0x000fea0003800000 */
.L_x_23427:
        /* <DEDUP_REMOVED lines=44> */
.L_x_23426:
[----:B------:R-:W-:Y:S05]  /*a620*/  BSYNC B1 ;  /* 0x0000000000017941 */ /* 0x000fea0003800000 */
.L_x_23425:
[----:B------:R-:W0:Y:S01]  /*a630*/  I2F.U32 R226, R197 ;  /* 0x000000c500e27306 */ /* 0x000e220000201000 */
[----:B--2---:R-:W-:-:S05]  /*a640*/  HADD2.F32 R5, -RZ, R174.H0_H0 ;  /* 0x200000aeff057230 */ /* 0x004fca0000004100 */
[----:B------:R-:W-:Y:S02]  /*a650*/  FMUL.FTZ R5, R5, c[0x0][0x1e8] ;  /* 0x00007a0005057a20 */ /* 0x000fe40000410000 */
[----:B0-----:R-:W-:-:S05]  /*a660*/  FFMA.FTZ R226, R226, R225, 1.1641532182693481445e-10 ;  /* 0x2f000000e2e27423 */ /* 0x001fca00000100e1 */
[----:B------:R-:W-:-:S04]  /*a670*/  FSETP.GTU.FTZ.AND P3, PT, R226, c[0x0][0x1e4], PT ;  /* 0x00007900e2007a0b */ /* 0x000fc80003f7c000 */
[----:B------:R-:W-:Y:S02]  /*a680*/  FSEL R229, R5, RZ, !P3 ;  /* 0x000000ff05e57208 */ /* 0x000fe40005800000 */
[----:B------:R-:W-:-:S03]  /*a690*/  SEL R5, RZ, 0x1, P3 ;  /* 0x00000001ff057807 */ /* 0x000fc60001800000 */
[----:B------:R-:W-:-:S04]  /*a6a0*/  FADD.FTZ R196, R229, R196 ;  /* 0x000000c4e5c47221 */ /* 0x000fc80000010000 */
[----:B------:R-:W-:Y:S02]  /*a6b0*/  @P0 FADD.FTZ R196, R180, R196 ;  /* 0x000000c4b4c40221 */ /* 0x000fe40000010000 */
.L_x_23421:
        /* <DEDUP_REMOVED lines=12> */
.L_x_23430:
[----:B------:R-:W-:Y:S02]  /*a780*/  IMAD.MOV.U32 R236, RZ, RZ, R240 ;  /* 0x000000ffffec7224 */ /* 0x000fe400078e00f0 */
.L_x_23431:
[----:B------:R-:W-:Y:S05]  /*a790*/  BSYNC B1 ;  /* 0x0000000000017941 */ /* 0x000fea0003800000 */
.L_x_23429:
        /* <DEDUP_REMOVED lines=16> */
.L_x_23435:
[----:B------:R-:W-:Y:S05]  /*a8a0*/  BSYNC B2 ;  /* 0x0000000000027941 */ /* 0x000fea0003800000 */
.L_x_23434:
        /* <DEDUP_REMOVED lines=44> */
.L_x_23433:
[----:B------:R-:W-:Y:S05]  /*ab70*/  BSYNC B1 ;  /* 0x0000000000017941 */ /* 0x000fea0003800000 */
.L_x_23432:
        /* <DEDUP_REMOVED lines=12> */
.L_x_23436:
        /* <DEDUP_REMOVED lines=12> */
.L_x_23439:
[----:B------:R-:W-:Y:S02]  /*ad00*/  IMAD.MOV.U32 R198, RZ, RZ, R240 ;  /* 0x000000ffffc67224 */ /* 0x000fe400078e00f0 */
.L_x_23440:
[----:B------:R-:W-:Y:S05]  /*ad10*/  BSYNC B1 ;  /* 0x0000000000017941 */ /* 0x000fea0003800000 */
.L_x_23438:
        /* <DEDUP_REMOVED lines=16> */
.L_x_23444:
[----:B------:R-:W-:Y:S05]  /*ae20*/  BSYNC B2 ;  /* 0x0000000000027941 */ /* 0x000fea0003800000 */
.L_x_23443:
        /* <DEDUP_REMOVED lines=44> */
.L_x_23442:
[----:B------:R-:W-:Y:S05]  /*b0f0*/  BSYNC B1 ;  /* 0x0000000000017941 */ /* 0x000fea0003800000 */
.L_x_23441:
        /* <DEDUP_REMOVED lines=9> */
.L_x_23437:
        /* <DEDUP_REMOVED lines=12> */
.L_x_23446:
[----:B------:R-:W-:Y:S02]  /*b250*/  MOV R236, R240 ;  /* 0x000000f000ec7202 */ /* 0x000fe40000000f00 */
.L_x_23447:
[----:B------:R-:W-:Y:S05]  /*b260*/  BSYNC B1 ;  /* 0x0000000000017941 */ /* 0x000fea0003800000 */
.L_x_23445:
        /* <DEDUP_REMOVED lines=16> */
.L_x_23451:
[----:B------:R-:W-:Y:S05]  /*b370*/  BSYNC B2 ;  /* 0x0000000000027941 */ /* 0x000fea0003800000 */
.L_x_23450:
        /* <DEDUP_REMOVED lines=44> */
.L_x_23449:
[----:B------:R-:W-:Y:S05]  /*b640*/  BSYNC B1 ;  /* 0x0000000000017941 */ /* 0x000fea0003800000 */
.L_x_23448:
        /* <DEDUP_REMOVED lines=12> */
.L_x_23452:
        /* <DEDUP_REMOVED lines=12> */
.L_x_23455:
[----:B------:R-:W-:Y:S02]  /*b7d0*/  IMAD.MOV.U32 R236, RZ, RZ, R240 ;  /* 0x000000ffffec7224 */ /* 0x000fe400078e00f0 */
.L_x_23456:
[----:B------:R-:W-:Y:S05]  /*b7e0*/  BSYNC B1 ;  /* 0x0000000000017941 */ /* 0x000fea0003800000 */
.L_x_23454:
        /* <DEDUP_REMOVED lines=16> */
.L_x_23460:
[----:B------:R-:W-:Y:S05]  /*b8f0*/  BSYNC B2 ;  /* 0x0000000000027941 */ /* 0x000fea0003800000 */
.L_x_23459:
        /* <DEDUP_REMOVED lines=44> */
.L_x_23458:
[----:B------:R-:W-:Y:S05]  /*bbc0*/  BSYNC B1 ;  /* 0x0000000000017941 */ /* 0x000fea0003800000 */
.L_x_23457:
        /* <DEDUP_REMOVED lines=9> */
.L_x_23453:
        /* <DEDUP_REMOVED lines=12> */
.L_x_23462:
[----:B------:R-:W-:Y:S02]  /*bd20*/  IMAD.MOV.U32 R236, RZ, RZ, R240 ;  /* 0x000000ffffec7224 */ /* 0x000fe400078e00f0 */
.L_x_23463:
[----:B------:R-:W-:Y:S05]  /*bd30*/  BSYNC B1 ;  /* 0x0000000000017941 */ /* 0x000fea0003800000 */
.L_x_23461:
        /* <DEDUP_REMOVED lines=16> */
.L_x_23467:
[----:B------:R-:W-:Y:S05]  /*be40*/  BSYNC B2 ;  /* 0x0000000000027941 */ /* 0x000fea0003800000 */
.L_x_23466:
        /* <DEDUP_REMOVED lines=44> */
.L_x_23465:
[----:B------:R-:W-:Y:S05]  /*c110*/  BSYNC B1 ;  /* 0x0000000000017941 */ /* 0x000fea0003800000 */
.L_x_23464:
        /* <DEDUP_REMOVED lines=12> */
.L_x_23468:
        /* <DEDUP_REMOVED lines=12> */
.L_x_23471:
[----:B------:R-:W-:Y:S02]  /*c2a0*/  IMAD.MOV.U32 R246, RZ, RZ, R240 ;  /* 0x000000fffff67224 */ /* 0x000fe400078e00f0 */
.L_x_23472:
[----:B------:R-:W-:Y:S05]  /*c2b0*/  BSYNC B1 ;  /* 0x0000000000017941 */ /* 0x000fea0003800000 */
.L_x_23470:
        /* <DEDUP_REMOVED lines=16> */
.L_x_23476:
[----:B------:R-:W-:Y:S05]  /*c3c0*/  BSYNC B2 ;  /* 0x0000000000027941 */ /* 0x000fea0003800000 */
.L_x_23475:
        /* <DEDUP_REMOVED lines=44> */
.L_x_23474:
[----:B------:R-:W-:Y:S05]  /*c690*/  BSYNC B1 ;  /* 0x0000000000017941 */ /* 0x000fea0003800000 */
.L_x_23473:
        /* <DEDUP_REMOVED lines=9> */
.L_x_23469:
        /* <DEDUP_REMOVED lines=51> */
.L_x_23477:
[----:B------:R-:W-:Y:S02]  /*ca60*/  IADD3 R224, R224, 0x80, RZ ;  /* 0x00000080e0e07810 */ /* 0x000fe40007ffe0ff */
.L_x_23348:
[----:B------:R-:W-:Y:S05]  /*ca70*/  BSYNC B0 ;  /* 0x0000000000007941 */ /* 0x000fea0003800000 */
.L_x_23347:
        /* <DEDUP_REMOVED lines=31> */
.L_x_23481:
[----:B-1----:R-:W-:Y:S02]  /*cc70*/  IMAD.MOV.U32 R228, RZ, RZ, R240 ;  /* 0x000000ffffe47224 */ /* 0x002fe400078e00f0 */
.L_x_23482:
[----:B------:R-:W-:Y:S05]  /*cc80*/  BSYNC B1 ;  /* 0x0000000000017941 */ /* 0x000fea0003800000 */
.L_x_23480:
        /* <DEDUP_REMOVED lines=16> */
.L_x_23486:
[----:B------:R-:W-:Y:S05]  /*cd90*/  BSYNC B2 ;  /* 0x0000000000027941 */ /* 0x000fea0003800000 */
.L_x_23485:
        /* <DEDUP_REMOVED lines=44> */
.L_x_23484:
[----:B------:R-:W-:Y:S05]  /*d060*/  BSYNC B1 ;  /* 0x0000000000017941 */ /* 0x000fea0003800000 */
.L_x_23483:
        /* <DEDUP_REMOVED lines=17> */
.L_x_23487:
        /* <DEDUP_REMOVED lines=12> */
.L_x_23490:
[----:B------:R-:W-:Y:S02]  /*d240*/  IMAD.MOV.U32 R201, RZ, RZ, R240 ;  /* 0x000000ffffc97224 */ /* 0x000fe400078e00f0 */
.L_x_23491:
[----:B------:R-:W-:Y:S05]  /*d250*/  BSYNC B1 ;  /* 0x0000000000017941 */ /* 0x000fea0003800000 */
.L_x_23489:
        /* <DEDUP_REMOVED lines=16> */
.L_x_23495:
[----:B------:R-:W-:Y:S05]  /*d360*/  BSYNC B2 ;  /* 0x0000000000027941 */ /* 0x000fea0003800000 */
.L_x_23494:
        /* <DEDUP_REMOVED lines=44> */
.L_x_23493:
[----:B------:R-:W-:Y:S05]  /*d630*/  BSYNC B1 ;  /* 0x0000000000017941 */ /* 0x000fea0003800000 */
.L_x_23492:
        /* <DEDUP_REMOVED lines=9> */
.L_x_23488:
        /* <DEDUP_REMOVED lines=12> */
.L_x_23497:
[----:B------:R-:W-:Y:S02]  /*d790*/  IMAD.MOV.U32 R230, RZ, RZ, R240 ;  /* 0x000000ffffe67224 */ /* 0x000fe400078e00f0 */
.L_x_23498:
[----:B------:R-:W-:Y:S05]  /*d7a0*/  BSYNC B1 ;  /* 0x0000000000017941 */ /* 0x000fea0003800000 */
.L_x_23496:
        /* <DEDUP_REMOVED lines=16> */
.L_x_23502:
[----:B------:R-:W-:Y:S05]  /*d8b0*/  BSYNC B2 ;  /* 0x0000000000027941 */ /* 0x000fea0003800000 */
.L_x_23501:
        /* <DEDUP_REMOVED lines=44> */
.L_x_23500:
[----:B------:R-:W-:Y:S05]  /*db80*/  BSYNC B1 ;  /* 0x0000000000017941 */ /* 0x000fea0003800000 */
.L_x_23499:
        /* <DEDUP_REMOVED lines=14> */
.L_x_23503:
        /* <DEDUP_REMOVED lines=12> */
.L_x_23506:
[----:B------:R-:W-:Y:S02]  /*dd30*/  IMAD.MOV.U32 R204, RZ, RZ, R240 ;  /* 0x000000ffffcc7224 */ /* 0x000fe400078e00f0 */
.L_x_23507:
[----:B------:R-:W-:Y:S05]  /*dd40*/  BSYNC B1 ;  /* 0x0000000000017941 */ /* 0x000fea0003800000 */
.L_x_23505:
        /* <DEDUP_REMOVED lines=16> */
.L_x_23511:
[----:B------:R-:W-:Y:S05]  /*de50*/  BSYNC B2 ;  /* 0x0000000000027941 */ /* 0x000fea0003800000 */
.L_x_23510:
        /* <DEDUP_REMOVED lines=44> */
.L_x_23509:
[----:B------:R-:W-:Y:S05]  /*e120*/  BSYNC B1 ;  /* 0x0000000000017941 */ /* 0x000fea0003800000 */
.L_x_23508:
        /* <DEDUP_REMOVED lines=9> */
.L_x_23504:
        /* <DEDUP_REMOVED lines=12> */
.L_x_23513:
[----:B------:R-:W-:Y:S02]  /*e280*/  IMAD.MOV.U32 R204, RZ, RZ, R240 ;  /* 0x000000ffffcc7224 */ /* 0x000fe400078e00f0 */
.L_x_23514:
[----:B------:R-:W-:Y:S05]  /*e290*/  BSYNC B1 ;  /* 0x0000000000017941 */ /* 0x000fea0003800000 */
.L_x_23512:
        /* <DEDUP_REMOVED lines=16> */
.L_x_23518:
[----:B------:R-:W-:Y:S05]  /*e3a0*/  BSYNC B2 ;  /* 0x0000000000027941 */ /* 0x000fea0003800000 */
.L_x_23517:
        /* <DEDUP_REMOVED lines=44> */
.L_x_23516:
[----:B------:R-:W-:Y:S05]  /*e670*/  BSYNC B1 ;  /* 0x0000000000017941 */ /* 0x000fea0003800000 */
.L_x_23515:
        /* <DEDUP_REMOVED lines=14> */
.L_x_23519:
        /* <DEDUP_REMOVED lines=12> */
.L_x_23522:
[----:B------:R-:W-:Y:S02]  /*e820*/  MOV R203, R240 ;  /* 0x000000f000cb7202 */ /* 0x000fe40000000f00 */
.L_x_23523:
[----:B------:R-:W-:Y:S05]  /*e830*/  BSYNC B1 ;  /* 0x0000000000017941 */ /* 0x000fea0003800000 */
.L_x_23521:
        /* <DEDUP_REMOVED lines=16> */
.L_x_23527:
[----:B------:R-:W-:Y:S05]  /*e940*/  BSYNC B2 ;  /* 0x0000000000027941 */ /* 0x000fea0003800000 */
.L_x_23526:
        /* <DEDUP_REMOVED lines=44> */
.L_x_23525:
[----:B------:R-:W-:Y:S05]  /*ec10*/  BSYNC B1 ;  /* 0x0000000000017941 */ /* 0x000fea0003800000 */
.L_x_23524:
        /* <DEDUP_REMOVED lines=9> */
.L_x_23520:
        /* <DEDUP_REMOVED lines=12> */
.L_x_23529:
[----:B------:R-:W-:Y:S02]  /*ed70*/  IMAD.MOV.U32 R204, RZ, RZ, R240 ;  /* 0x000000ffffcc7224 */ /* 0x000fe400078e00f0 */
.L_x_23530:
[----:B------:R-:W-:Y:S05]  /*ed80*/  BSYNC B1 ;  /* 0x0000000000017941 */ /* 0x000fea0003800000 */
.L_x_23528:
        /* <DEDUP_REMOVED lines=16> */
.L_x_23534:
[----:B------:R-:W-:Y:S05]  /*ee90*/  BSYNC B2 ;  /* 0x0000000000027941 */ /* 0x000fea0003800000 */
.L_x_23533:
        /* <DEDUP_REMOVED lines=44> */
.L_x_23532:
[----:B------:R-:W-:Y:S05]  /*f160*/  BSYNC B1 ;  /* 0x0000000000017941 */ /* 0x000fea0003800000 */
.L_x_23531:
        /* <DEDUP_REMOVED lines=14> */
.L_x_23535:
        /* <DEDUP_REMOVED lines=12> */
.L_x_23538:
[----:B------:R-:W-:Y:S02]  /*f310*/  IMAD.MOV.U32 R230, RZ, RZ, R240 ;  /* 0x000000ffffe67224 */ /* 0x000fe400078e00f0 */
.L_x_23539:
[----:B------:R-:W-:Y:S05]  /*f320*/  BSYNC B1 ;  /* 0x0000000000017941 */ /* 0x000fea0003800000 */
.L_x_23537:
        /* <DEDUP_REMOVED lines=16> */
.L_x_23543:
[----:B------:R-:W-:Y:S05]  /*f430*/  BSYNC B2 ;  /* 0x0000000000027941 */ /* 0x000fea0003800000 */
.L_x_23542:
        /* <DEDUP_REMOVED lines=44> */
.L_x_23541:
[----:B------:R-:W-:Y:S05]  /*f700*/  BSYNC B1 ;  /* 0x0000000000017941 */ /* 0x000fea0003800000 */
.L_x_23540:
        /* <DEDUP_REMOVED lines=9> */
.L_x_23536:
        /* <DEDUP_REMOVED lines=12> */
.L_x_23545:
[----:B------:R-:W-:Y:S02]  /*f860*/  MOV R230, R240 ;  /* 0x000000f000e67202 */ /* 0x000fe40000000f00 */
.L_x_23546:
[----:B------:R-:W-:Y:S05]  /*f870*/  BSYNC B1 ;  /* 0x0000000000017941 */ /* 0x000fea0003800000 */
.L_x_23544:
        /* <DEDUP_REMOVED lines=16> */
.L_x_23550:
[----:B------:R-:W-:Y:S05]  /*f980*/  BSYNC B2 ;  /* 0x0000000000027941 */ /* 0x000fea0003800000 */
.L_x_23549:
        /* <DEDUP_REMOVED lines=44> */
.L_x_23548:
[----:B------:R-:W-:Y:S05]  /*fc50*/  BSYNC B1 ;  /* 0x0000000000017941 */ /* 0x000fea0003800000 */
.L_x_23547:
        /* <DEDUP_REMOVED lines=12> */
.L_x_23551:
        /* <DEDUP_REMOVED lines=12> */
.L_x_23554:
[----:B------:R-:W-:Y:S02]  /*fde0*/  IMAD.MOV.U32 R205, RZ, RZ, R240 ;  /* 0x000000ffffcd7224 */ /* 0x000fe400078e00f0 */
.L_x_23555:
[----:B------:R-:W-:Y:S05]  /*fdf0*/  BSYNC B1 ;  /* 0x0000000000017941 */ /* 0x000fea0003800000 */
.L_x_23553:
        /* <DEDUP_REMOVED lines=16> */
.L_x_23559:
[----:B------:R-:W-:Y:S05]  /*ff00*/  BSYNC B2 ;  /* 0x0000000000027941 */ /* 0x000fea0003800000 */
.L_x_23558:
        /* <DEDUP_REMOVED lines=44> */
.L_x_23557:
[----:B------:R-:W-:Y:S05]  /*101d0*/  BSYNC B1 ;  /* 0x0000000000017941 */ /* 0x000fea0003800000 */
.L_x_23556:
        /* <DEDUP_REMOVED lines=9> */
.L_x_23552:
        /* <DEDUP_REMOVED lines=12> */
.L_x_23561:
[----:B------:R-:W-:Y:S02]  /*10330*/  IMAD.MOV.U32 R236, RZ, RZ, R240 ;  /* 0x000000ffffec7224 */ /* 0x000fe400078e00f0 */
.L_x_23562:
[----:B------:R-:W-:Y:S05]  /*10340*/  BSYNC B1 ;  /* 0x0000000000017941 */ /* 0x000fea0003800000 */
.L_x_23560:
        /* <DEDUP_REMOVED lines=16> */
.L_x_23566:
[----:B------:R-:W-:Y:S05]  /*10450*/  BSYNC B2 ;  /* 0x0000000000027941 */ /* 0x000fea0003800000 */
.L_x_23565:
        /* <DEDUP_REMOVED lines=44> */
.L_x_23564:
[----:B------:R-:W-:Y:S05]  /*10720*/  BSYNC B1 ;  /* 0x0000000000017941 */ /* 0x000fea0003800000 */
.L_x_23563:
        /* <DEDUP_REMOVED lines=12> */
.L_x_23567:
        /* <DEDUP_REMOVED lines=12> */
.L_x_23570:
[----:B------:R-:W-:Y:S02]  /*108b0*/  IMAD.MOV.U32 R206, RZ, RZ, R240 ;  /* 0x000000ffffce7224 */ /* 0x000fe400078e00f0 */
.L_x_23571:
[----:B------:R-:W-:Y:S05]  /*108c0*/  BSYNC B1 ;  /* 0x0000000000017941 */ /* 0x000fea0003800000 */
.L_x_23569:
        /* <DEDUP_REMOVED lines=16> */
.L_x_23575:
[----:B------:R-:W-:Y:S05]  /*109d0*/  BSYNC B2 ;  /* 0x0000000000027941 */ /* 0x000fea0003800000 */
.L_x_23574:
        /* <DEDUP_REMOVED lines=44> */
.L_x_23573:
[----:B------:R-:W-:Y:S05]  /*10ca0*/  BSYNC B1 ;  /* 0x0000000000017941 */ /* 0x000fea0003800000 */
.L_x_23572:
        /* <DEDUP_REMOVED lines=9> */
.L_x_23568:
        /* <DEDUP_REMOVED lines=12> */
.L_x_23577:
[----:B------:R-:W-:Y:S02]  /*10e00*/  IMAD.MOV.U32 R236, RZ, RZ, R240 ;  /* 0x000000ffffec7224 */ /* 0x000fe400078e00f0 */
.L_x_23578:
[----:B------:R-:W-:Y:S05]  /*10e10*/  BSYNC B1 ;  /* 0x0000000000017941 */ /* 0x000fea0003800000 */
.L_x_23576:
        /* <DEDUP_REMOVED lines=16> */
.L_x_23582:
[----:B------:R-:W-:Y:S05]  /*10f20*/  BSYNC B2 ;  /* 0x0000000000027941 */ /* 0x000fea0003800000 */
.L_x_23581:
        /* <DEDUP_REMOVED lines=44> */
.L_x_23580:
[----:B------:R-:W-:Y:S05]  /*111f0*/  BSYNC B1 ;  /* 0x0000000000017941 */ /* 0x000fea0003800000 */
.L_x_23579:
        /* <DEDUP_REMOVED lines=12> */
.L_x_23583:
        /* <DEDUP_REMOVED lines=12> */
.L_x_23586:
[----:B------:R-:W-:Y:S02]  /*11380*/  MOV R236, R240 ;  /* 0x000000f000ec7202 */ /* 0x000fe40000000f00 */
.L_x_23587:
[----:B------:R-:W-:Y:S05]  /*11390*/  BSYNC B1 ;  /* 0x0000000000017941 */ /* 0x000fea0003800000 */
.L_x_23585:
        /* <DEDUP_REMOVED lines=16> */
.L_x_23591:
[----:B------:R-:W-:Y:S05]  /*114a0*/  BSYNC B2 ;  /* 0x0000000000027941 */ /* 0x000fea0003800000 */
.L_x_23590:
        /* <DEDUP_REMOVED lines=44> */
.L_x_23589:
[----:B------:R-:W-:Y:S05]  /*11770*/  BSYNC B1 ;  /* 0x0000000000017941 */ /* 0x000fea0003800000 */
.L_x_23588:
        /* <DEDUP_REMOVED lines=9> */
.L_x_23584:
        /* <DEDUP_REMOVED lines=12> */
.L_x_23593:
[----:B------:R-:W-:Y:S02]  /*118d0*/  IMAD.MOV.U32 R236, RZ, RZ, R240 ;  /* 0x000000ffffec7224 */ /* 0x000fe400078e00f0 */
.L_x_23594:
[----:B------:R-:W-:Y:S05]  /*118e0*/  BSYNC B1 ;  /* 0x0000000000017941 */ /* 0x000fea0003800000 */
.L_x_23592:
        /* <DEDUP_REMOVED lines=16> */
.L_x_23598:
[----:B------:R-:W-:Y:S05]  /*119f0*/  BSYNC B2 ;  /* 0x0000000000027941 */ /* 0x000fea0003800000 */
.L_x_23597:
        /* <DEDUP_REMOVED lines=44> */
.L_x_23596:
[----:B------:R-:W-:Y:S05]  /*11cc0*/  BSYNC B1 ;  /* 0x0000000000017941 */ /* 0x000fea0003800000 */
.L_x_23595:
        /* <DEDUP_REMOVED lines=12> */
.L_x_23599:
        /* <DEDUP_REMOVED lines=12> */
.L_x_23602:
[----:B------:R-:W-:Y:S02]  /*11e50*/  IMAD.MOV.U32 R246, RZ, RZ, R240 ;  /* 0x000000fffff67224 */ /* 0x000fe400078e00f0 */
.L_x_23603:
[----:B------:R-:W-:Y:S05]  /*11e60*/  BSYNC B1 ;  /* 0x0000000000017941 */ /* 0x000fea0003800000 */
.L_x_23601:
        /* <DEDUP_REMOVED lines=16> */
.L_x_23607:
[----:B------:R-:W-:Y:S05]  /*11f70*/  BSYNC B2 ;  /* 0x0000000000027941 */ /* 0x000fea0003800000 */
.L_x_23606:
        /* <DEDUP_REMOVED lines=44> */
.L_x_23605:
[----:B------:R-:W-:Y:S05]  /*12240*/  BSYNC B1 ;  /* 0x0000000000017941 */ /* 0x000fea0003800000 */
.L_x_23604:
        /* <DEDUP_REMOVED lines=9> */
.L_x_23600:
        /* <DEDUP_REMOVED lines=51> */
.L_x_23608:
[----:B------:R-:W-:Y:S02]  /*12610*/  IADD3 R224, R224, 0x80, RZ ;  /* 0x00000080e0e07810 */ /* 0x000fe40007ffe0ff */
.L_x_23479:
[----:B------:R-:W-:Y:S05]  /*12620*/  BSYNC B0 ;  /* 0x0000000000007941 */ /* 0x000fea0003800000 */
.L_x_23478:
        /* <DEDUP_REMOVED lines=31> */
.L_x_23612:
[----:B-1----:R-:W-:Y:S02]  /*12820*/  IMAD.MOV.U32 R228, RZ, RZ, R240 ;  /* 0x000000ffffe47224 */ /* 0x002fe400078e00f0 */
.L_x_23613:
[----:B------:R-:W-:Y:S05]  /*12830*/  BSYNC B1 ;  /* 0x0000000000017941 */ /* 0x000fea0003800000 */
.L_x_23611:
        /* <DEDUP_REMOVED lines=16> */
.L_x_23617:
[----:B------:R-:W-:Y:S05]  /*12940*/  BSYNC B2 ;  /* 0x0000000000027941 */ /* 0x000fea0003800000 */
.L_x_23616:
        /* <DEDUP_REMOVED lines=44> */
.L_x_23615:
[----:B------:R-:W-:Y:S05]  /*12c10*/  BSYNC B1 ;  /* 0x0000000000017941 */ /* 0x000fea0003800000 */
.L_x_23614:
        /* <DEDUP_REMOVED lines=17> */
.L_x_23618:
        /* <DEDUP_REMOVED lines=12> */
.L_x_23621:
[----:B------:R-:W-:Y:S02]  /*12df0*/  MOV R209, R240 ;  /* 0x000000f000d17202 */ /* 0x000fe40000000f00 */
.L_x_23622:
[----:B------:R-:W-:Y:S05]  /*12e00*/  BSYNC B1 ;  /* 0x0000000000017941 */ /* 0x000fea0003800000 */
.L_x_23620:
        /* <DEDUP_REMOVED lines=16> */
.L_x_23626:
[----:B------:R-:W-:Y:S05]  /*12f10*/  BSYNC B2 ;  /* 0x0000000000027941 */ /* 0x000fea0003800000 */
.L_x_23625:
        /* <DEDUP_REMOVED lines=44> */
.L_x_23624:
[----:B------:R-:W-:Y:S05]  /*131e0*/  BSYNC B1 ;  /* 0x0000000000017941 */ /* 0x000fea0003800000 */
.L_x_23623:
        /* <DEDUP_REMOVED lines=9> */
.L_x_23619:
        /* <DEDUP_REMOVED lines=12> */
.L_x_23628:
[----:B------:R-:W-:Y:S02]  /*13340*/  IMAD.MOV.U32 R230, RZ, RZ, R240 ;  /* 0x000000ffffe67224 */ /* 0x000fe400078e00f0 */
.L_x_23629:
[----:B------:R-:W-:Y:S05]  /*13350*/  BSYNC B1 ;  /* 0x0000000000017941 */ /* 0x000fea0003800000 */
.L_x_23627:
        /* <DEDUP_REMOVED lines=16> */
.L_x_23633:
[----:B------:R-:W-:Y:S05]  /*13460*/  BSYNC B2 ;  /* 0x0000000000027941 */ /* 0x000fea0003800000 */
.L_x_23632:
        /* <DEDUP_REMOVED lines=44> */
.L_x_23631:
[----:B------:R-:W-:Y:S05]  /*13730*/  BSYNC B1 ;  /* 0x0000000000017941 */ /* 0x000fea0003800000 */
.L_x_23630:
        /* <DEDUP_REMOVED lines=14> */
.L_x_23634:
        /* <DEDUP_REMOVED lines=12> */
.L_x_23637:
[----:B------:R-:W-:Y:S02]  /*138e0*/  IMAD.MOV.U32 R212, RZ, RZ, R240 ;  /* 0x000000ffffd47224 */ /* 0x000fe400078e00f0 */
.L_x_23638:
[----:B------:R-:W-:Y:S05]  /*138f0*/  BSYNC B1 ;  /* 0x0000000000017941 */ /* 0x000fea0003800000 */
.L_x_23636:
        /* <DEDUP_REMOVED lines=16> */
.L_x_23642:
[----:B------:R-:W-:Y:S05]  /*13a00*/  BSYNC B2 ;  /* 0x0000000000027941 */ /* 0x000fea0003800000 */
.L_x_23641:
        /* <DEDUP_REMOVED lines=44> */
.L_x_23640:
[----:B------:R-:W-:Y:S05]  /*13cd0*/  BSYNC B1 ;  /* 0x0000000000017941 */ /* 0x000fea0003800000 */
.L_x_23639:
        /* <DEDUP_REMOVED lines=9> */
.L_x_23635:
        /* <DEDUP_REMOVED lines=12> */
.L_x_23644:
[----:B------:R-:W-:Y:S02]  /*13e30*/  MOV R212, R240 ;  /* 0x000000f000d47202 */ /* 0x000fe40000000f00 */
.L_x_23645:
[----:B------:R-:W-:Y:S05]  /*13e40*/  BSYNC B1 ;  /* 0x0000000000017941 */ /* 0x000fea0003800000 */
.L_x_23643:
        /* <DEDUP_REMOVED lines=16> */
.L_x_23649:
[----:B------:R-:W-:Y:S05]  /*13f50*/  BSYNC B2 ;  /* 0x0000000000027941 */ /* 0x000fea0003800000 */
.L_x_23648:
        /* <DEDUP_REMOVED lines=44> */
.L_x_23647:
[----:B------:R-:W-:Y:S05]  /*14220*/  BSYNC B1 ;  /* 0x0000000000017941 */ /* 0x000fea0003800000 */
.L_x_23646:
        /* <DEDUP_REMOVED lines=14> */
.L_x_23650:
        /* <DEDUP_REMOVED lines=12> */
.L_x_23653:
[----:B------:R-:W-:Y:S02]  /*143d0*/  IMAD.MOV.U32 R211, RZ, RZ, R240 ;  /* 0x000000ffffd37224 */ /* 0x000fe400078e00f0 */
.L_x_23654:
[----:B------:R-:W-:Y:S05]  /*143e0*/  BSYNC B1 ;  /* 0x0000000000017941 */ /* 0x000fea0003800000 */
.L_x_23652:
        /* <DEDUP_REMOVED lines=16> */
.L_x_23658:
[----:B------:R-:W-:Y:S05]  /*144f0*/  BSYNC B2 ;  /* 0x0000000000027941 */ /* 0x000fea0003800000 */
.L_x_23657:
        /* <DEDUP_REMOVED lines=44> */
.L_x_23656:
[----:B------:R-:W-:Y:S05]  /*147c0*/  BSYNC B1 ;  /* 0x0000000000017941 */ /* 0x000fea0003800000 */
.L_x_23655:
        /* <DEDUP_REMOVED lines=9> */
.L_x_23651:
        /* <DEDUP_REMOVED lines=12> */
.L_x_23660:
[----:B------:R-:W-:Y:S02]  /*14920*/  IMAD.MOV.U32 R212, RZ, RZ, R240 ;  /* 0x000000ffffd47224 */ /* 0x000fe400078e00f0 */
.L_x_23661:
[----:B------:R-:W-:Y:S05]  /*14930*/  BSYNC B1 ;  /* 0x0000000000017941 */ /* 0x000fea0003800000 */
.L_x_23659:
        /* <DEDUP_REMOVED lines=16> */
.L_x_23665:
[----:B------:R-:W-:Y:S05]  /*14a40*/  BSYNC B2 ;  /* 0x0000000000027941 */ /* 0x000fea0003800000 */
.L_x_23664:
        /* <DEDUP_REMOVED lines=44> */
.L_x_23663:
[----:B------:R-:W-:Y:S05]  /*14d10*/  BSYNC B1 ;  /* 0x0000000000017941 */ /* 0x000fea0003800000 */
.L_x_23662:
        /* <DEDUP_REMOVED lines=14> */
.L_x_23666:
        /* <DEDUP_REMOVED lines=12> */
.L_x_23669:
[----:B------:R-:W-:Y:S02]  /*14ec0*/  IMAD.MOV.U32 R230, RZ, RZ, R240 ;  /* 0x000000ffffe67224 */ /* 0x000fe400078e00f0 */
.L_x_23670:
[----:B------:R-:W-:Y:S05]  /*14ed0*/  BSYNC B1 ;  /* 0x0000000000017941 */ /* 0x000fea0003800000 */
.L_x_23668:
        /* <DEDUP_REMOVED lines=16> */
.L_x_23674:
[----:B------:R-:W-:Y:S05]  /*14fe0*/  BSYNC B2 ;  /* 0x0000000000027941 */ /* 0x000fea0003800000 */
.L_x_23673:
        /* <DEDUP_REMOVED lines=44> */
.L_x_23672:
[----:B------:R-:W-:Y:S05]  /*152b0*/  BSYNC B1 ;  /* 0x0000000000017941 */ /* 0x000fea0003800000 */
.L_x_23671:
        /* <DEDUP_REMOVED lines=9> */
.L_x_23667:
        /* <DEDUP_REMOVED lines=12> */
.L_x_23676:
[----:B------:R-:W-:Y:S02]  /*15410*/  IMAD.MOV.U32 R230, RZ, RZ, R240 ;  /* 0x000000ffffe67224 */ /* 0x000fe400078e00f0 */
.L_x_23677:
[----:B------:R-:W-:Y:S05]  /*15420*/  BSYNC B1 ;  /* 0x0000000000017941 */ /* 0x000fea0003800000 */
.L_x_23675:
        /* <DEDUP_REMOVED lines=16> */
.L_x_23681:
[----:B------:R-:W-:Y:S05]  /*15530*/  BSYNC B2 ;  /* 0x0000000000027941 */ /* 0x000fea0003800000 */
.L_x_23680:
        /* <DEDUP_REMOVED lines=44> */
.L_x_23679:
[----:B------:R-:W-:Y:S05]  /*15800*/  BSYNC B1 ;  /* 0x0000000000017941 */ /* 0x000fea0003800000 */
.L_x_23678:
        /* <DEDUP_REMOVED lines=12> */
.L_x_23682:
        /* <DEDUP_REMOVED lines=12> */
.L_x_23685:
[----:B------:R-:W-:Y:S02]  /*15990*/  MOV R213, R240 ;  /* 0x000000f000d57202 */ /* 0x000fe40000000f00 */
.L_x_23686:
[----:B------:R-:W-:Y:S05]  /*159a0*/  BSYNC B1 ;  /* 0x0000000000017941 */ /* 0x000fea0003800000 */
.L_x_23684:
        /* <DEDUP_REMOVED lines=16> */
.L_x_23690:
[----:B------:R-:W-:Y:S05]  /*15ab0*/  BSYNC B2 ;  /* 0x0000000000027941 */ /* 0x000fea0003800000 */
.L_x_23689:
        /* <DEDUP_REMOVED lines=44> */
.L_x_23688:
[----:B------:R-:W-:Y:S05]  /*15d80*/  BSYNC B1 ;  /* 0x0000000000017941 */ /* 0x000fea0003800000 */
.L_x_23687:
        /* <DEDUP_REMOVED lines=9> */
.L_x_23683:
        /* <DEDUP_REMOVED lines=12> */
.L_x_23692:
[----:B------:R-:W-:Y:S02]  /*15ee0*/  IMAD.MOV.U32 R236, RZ, RZ, R240 ;  /* 0x000000ffffec7224 */ /* 0x000fe400078e00f0 */
.L_x_23693:
[----:B------:R-:W-:Y:S05]  /*15ef0*/  BSYNC B1 ;  /* 0x0000000000017941 */ /* 0x000fea0003800000 */
.L_x_23691:
        /* <DEDUP_REMOVED lines=16> */
.L_x_23697:
[----:B------:R-:W-:Y:S05]  /*16000*/  BSYNC B2 ;  /* 0x0000000000027941 */ /* 0x000fea0003800000 */
.L_x_23696:
        /* <DEDUP_REMOVED lines=44> */
.L_x_23695:
[----:B------:R-:W-:Y:S05]  /*162d0*/  BSYNC B1 ;  /* 0x0000000000017941 */ /* 0x000fea0003800000 */
.L_x_23694:
        /* <DEDUP_REMOVED lines=12> */
.L_x_23698:
        /* <DEDUP_REMOVED lines=12> */
.L_x_23701:
[----:B------:R-:W-:Y:S02]  /*16460*/  IMAD.MOV.U32 R214, RZ, RZ, R240 ;  /* 0x000000ffffd67224 */ /* 0x000fe400078e00f0 */
.L_x_23702:
[----:B------:R-:W-:Y:S05]  /*16470*/  BSYNC B1 ;  /* 0x0000000000017941 */ /* 0x000fea0003800000 */
.L_x_23700:
        /* <DEDUP_REMOVED lines=16> */
.L_x_23706:
[----:B------:R-:W-:Y:S05]  /*16580*/  BSYNC B2 ;  /* 0x0000000000027941 */ /* 0x000fea0003800000 */
.L_x_23705:
        /* <DEDUP_REMOVED lines=44> */
.L_x_23704:
[----:B------:R-:W-:Y:S05]  /*16850*/  BSYNC B1 ;  /* 0x0000000000017941 */ /* 0x000fea0003800000 */
.L_x_23703:
        /* <DEDUP_REMOVED lines=9> */
.L_x_23699:
        /* <DEDUP_REMOVED lines=12> */
.L_x_23708:
[----:B------:R-:W-:Y:S02]  /*169b0*/  MOV R236, R240 ;  /* 0x000000f000ec7202 */ /* 0x000fe40000000f00 */
.L_x_23709:
[----:B------:R-:W-:Y:S05]  /*169c0*/  BSYNC B1 ;  /* 0x0000000000017941 */ /* 0x000fea0003800000 */
.L_x_23707:
        /* <DEDUP_REMOVED lines=16> */
.L_x_23713:
[----:B------:R-:W-:Y:S05]  /*16ad0*/  BSYNC B2 ;  /* 0x0000000000027941 */ /* 0x000fea0003800000 */
.L_x_23712:
        /* <DEDUP_REMOVED lines=44> */
.L_x_23711:
[----:B------:R-:W-:Y:S05]  /*16da0*/  BSYNC B1 ;  /* 0x0000000000017941 */ /* 0x000fea0003800000 */
.L_x_23710:
        /* <DEDUP_REMOVED lines=12> */
.L_x_23714:
        /* <DEDUP_REMOVED lines=12> */
.L_x_23717:
[----:B------:R-:W-:Y:S02]  /*16f30*/  IMAD.MOV.U32 R236, RZ, RZ, R240 ;  /* 0x000000ffffec7224 */ /* 0x000fe400078e00f0 */
.L_x_23718:
[----:B------:R-:W-:Y:S05]  /*16f40*/  BSYNC B1 ;  /* 0x0000000000017941 */ /* 0x000fea0003800000 */
.L_x_23716:
        /* <DEDUP_REMOVED lines=16> */
.L_x_23722:
[----:B------:R-:W-:Y:S05]  /*17050*/  BSYNC B2 ;  /* 0x0000000000027941 */ /* 0x000fea0003800000 */
.L_x_23721:
        /* <DEDUP_REMOVED lines=44> */
.L_x_23720:
[----:B------:R-:W-:Y:S05]  /*17320*/  BSYNC B1 ;  /* 0x0000000000017941 */ /* 0x000fea0003800000 */
.L_x_23719:
        /* <DEDUP_REMOVED lines=9> */
.L_x_23715:
        /* <DEDUP_REMOVED lines=12> */
.L_x_23724:
[----:B------:R-:W-:Y:S02]  /*17480*/  IMAD.MOV.U32 R236, RZ, RZ, R240 ;  /* 0x000000ffffec7224 */ /* 0x000fe400078e00f0 */
.L_x_23725:
[----:B------:R-:W-:Y:S05]  /*17490*/  BSYNC B1 ;  /* 0x0000000000017941 */ /* 0x000fea0003800000 */
.L_x_23723:
        /* <DEDUP_REMOVED lines=16> */
.L_x_23729:
[----:B------:R-:W-:Y:S05]  /*175a0*/  BSYNC B2 ;  /* 0x0000000000027941 */ /* 0x000fea0003800000 */
.L_x_23728:
        /* <DEDUP_REMOVED lines=44> */
.L_x_23727:
[----:B------:R-:W-:Y:S05]  /*17870*/  BSYNC B1 ;  /* 0x0000000000017941 */ /* 0x000fea0003800000 */
.L_x_23726:
        /* <DEDUP_REMOVED lines=12> */
.L_x_23730:
        /* <DEDUP_REMOVED lines=12> */
.L_x_23733:
[----:B------:R-:W-:Y:S02]  /*17a00*/  IMAD.MOV.U32 R246, RZ, RZ, R240 ;  /* 0x000000fffff67224 */ /* 0x000fe400078e00f0 */
.L_x_23734:
[----:B------:R-:W-:Y:S05]  /*17a10*/  BSYNC B1 ;  /* 0x0000000000017941 */ /* 0x000fea0003800000 */
.L_x_23732:
        /* <DEDUP_REMOVED lines=16> */
.L_x_23738:
[----:B------:R-:W-:Y:S05]  /*17b20*/  BSYNC B2 ;  /* 0x0000000000027941 */ /* 0x000fea0003800000 */
.L_x_23737:
        /* <DEDUP_REMOVED lines=44> */
.L_x_23736:
[----:B------:R-:W-:Y:S05]  /*17df0*/  BSYNC B1 ;  /* 0x0000000000017941 */ /* 0x000fea0003800000 */
.L_x_23735:
        /* <DEDUP_REMOVED lines=9> */
.L_x_23731:
        /* <DEDUP_REMOVED lines=51> */
.L_x_23739:
[----:B------:R-:W-:Y:S02]  /*181c0*/  IADD3 R224, R224, 0x80, RZ ;  /* 0x00000080e0e07810 */ /* 0x000fe40007ffe0ff */
.L_x_23610:
[----:B------:R-:W-:Y:S05]  /*181d0*/  BSYNC B0 ;  /* 0x0000000000007941 */ /* 0x000fea0003800000 */
.L_x_23609:
        /* <DEDUP_REMOVED lines=31> */
.L_x_23743:
[----:B-1----:R-:W-:Y:S02]  /*183d0*/  IMAD.MOV.U32 R228, RZ, RZ, R240 ;  /* 0x000000ffffe47224 */ /* 0x002fe400078e00f0 */
.L_x_23744:
[----:B------:R-:W-:Y:S05]  /*183e0*/  BSYNC B1 ;  /* 0x0000000000017941 */ /* 0x000fea0003800000 */
.L_x_23742:
        /* <DEDUP_REMOVED lines=16> */
.L_x_23748:
[----:B------:R-:W-:Y:S05]  /*184f0*/  BSYNC B2 ;  /* 0x0000000000027941 */ /* 0x000fea0003800000 */
.L_x_23747:
        /* <DEDUP_REMOVED lines=44> */
.L_x_23746:
[----:B------:R-:W-:Y:S05]  /*187c0*/  BSYNC B1 ;  /* 0x0000000000017941 */ /* 0x000fea0003800000 */
.L_x_23745:
        /* <DEDUP_REMOVED lines=17> */
.L_x_23749:
        /* <DEDUP_REMOVED lines=12> */
.L_x_23752:
[----:B------:R-:W-:Y:S02]  /*189a0*/  IMAD.MOV.U32 R217, RZ, RZ, R240 ;  /* 0x000000ffffd97224 */ /* 0x000fe400078e00f0 */
.L_x_23753:
[----:B------:R-:W-:Y:S05]  /*189b0*/  BSYNC B1 ;  /* 0x0000000000017941 */ /* 0x000fea0003800000 */
.L_x_23751:
        /* <DEDUP_REMOVED lines=16> */
.L_x_23757:
[----:B------:R-:W-:Y:S05]  /*18ac0*/  BSYNC B2 ;  /* 0x0000000000027941 */ /* 0x000fea0003800000 */
.L_x_23756:
        /* <DEDUP_REMOVED lines=44> */
.L_x_23755:
[----:B------:R-:W-:Y:S05]  /*18d90*/  BSYNC B1 ;  /* 0x0000000000017941 */ /* 0x000fea0003800000 */
.L_x_23754:
        /* <DEDUP_REMOVED lines=9> */
.L_x_23750:
        /* <DEDUP_REMOVED lines=12> */
.L_x_23759:
[----:B------:R-:W-:Y:S02]  /*18ef0*/  IMAD.MOV.U32 R230, RZ, RZ, R240 ;  /* 0x000000ffffe67224 */ /* 0x000fe400078e00f0 */
.L_x_23760:
[----:B------:R-:W-:Y:S05]  /*18f00*/  BSYNC B1 ;  /* 0x0000000000017941 */ /* 0x000fea0003800000 */
.L_x_23758:
        /* <DEDUP_REMOVED lines=16> */
.L_x_23764:
[----:B------:R-:W-:Y:S05]  /*19010*/  BSYNC B2 ;  /* 0x0000000000027941 */ /* 0x000fea0003800000 */
.L_x_23763:
        /* <DEDUP_REMOVED lines=44> */
.L_x_23762:
[----:B------:R-:W-:Y:S05]  /*192e0*/  BSYNC B1 ;  /* 0x0000000000017941 */ /* 0x000fea0003800000 */
.L_x_23761:
        /* <DEDUP_REMOVED lines=14> */
.L_x_23765:
        /* <DEDUP_REMOVED lines=12> */
.L_x_23768:
[----:B------:R-:W-:Y:S02]  /*19490*/  IMAD.MOV.U32 R220, RZ, RZ, R240 ;  /* 0x000000ffffdc7224 */ /* 0x000fe400078e00f0 */
.L_x_23769:
[----:B------:R-:W-:Y:S05]  /*194a0*/  BSYNC B1 ;  /* 0x0000000000017941 */ /* 0x000fea0003800000 */
.L_x_23767:
        /* <DEDUP_REMOVED lines=16> */
.L_x_23773:
[----:B------:R-:W-:Y:S05]  /*195b0*/  BSYNC B2 ;  /* 0x0000000000027941 */ /* 0x000fea0003800000 */
.L_x_23772:
        /* <DEDUP_REMOVED lines=44> */
.L_x_23771:
[----:B------:R-:W-:Y:S05]  /*19880*/  BSYNC B1 ;  /* 0x0000000000017941 */ /* 0x000fea0003800000 */
.L_x_23770:
        /* <DEDUP_REMOVED lines=9> */
.L_x_23766:
        /* <DEDUP_REMOVED lines=12> */
.L_x_23775:
[----:B------:R-:W-:Y:S02]  /*199e0*/  IMAD.MOV.U32 R220, RZ, RZ, R240 ;  /* 0x000000ffffdc7224 */ /* 0x000fe400078e00f0 */
.L_x_23776:
[----:B------:R-:W-:Y:S05]  /*199f0*/  BSYNC B1 ;  /* 0x0000000000017941 */ /* 0x000fea0003800000 */
.L_x_23774:
        /* <DEDUP_REMOVED lines=16> */
.L_x_23780:
[----:B------:R-:W-:Y:S05]  /*19b00*/  BSYNC B2 ;  /* 0x0000000000027941 */ /* 0x000fea0003800000 */
.L_x_23779:
        /* <DEDUP_REMOVED lines=44> */
.L_x_23778:
[----:B------:R-:W-:Y:S05]  /*19dd0*/  BSYNC B1 ;  /* 0x0000000000017941 */ /* 0x000fea0003800000 */
.L_x_23777:
        /* <DEDUP_REMOVED lines=14> */
.L_x_23781:
        /* <DEDUP_REMOVED lines=12> */
.L_x_23784:
[----:B------:R-:W-:Y:S02]  /*19f80*/  MOV R219, R240 ;  /* 0x000000f000db7202 */ /* 0x000fe40000000f00 */
.L_x_23785:
[----:B------:R-:W-:Y:S05]  /*19f90*/  BSYNC B1 ;  /* 0x0000000000017941 */ /* 0x000fea0003800000 */
.L_x_23783:
        /* <DEDUP_REMOVED lines=16> */
.L_x_23789:
[----:B------:R-:W-:Y:S05]  /*1a0a0*/  BSYNC B2 ;  /* 0x0000000000027941 */ /* 0x000fea0003800000 */
.L_x_23788:
        /* <DEDUP_REMOVED lines=44> */
.L_x_23787:
[----:B------:R-:W-:Y:S05]  /*1a370*/  BSYNC B1 ;  /* 0x0000000000017941 */ /* 0x000fea0003800000 */
.L_x_23786:
        /* <DEDUP_REMOVED lines=9> */
.L_x_23782:
        /* <DEDUP_REMOVED lines=12> */
.L_x_23791:
[----:B------:R-:W-:Y:S02]  /*1a4d0*/  IMAD.MOV.U32 R220, RZ, RZ, R240 ;  /* 0x000000ffffdc7224 */ /* 0x000fe400078e00f0 */
.L_x_23792:
[----:B------:R-:W-:Y:S05]  /*1a4e0*/  BSYNC B1 ;  /* 0x0000000000017941 */ /* 0x000fea0003800000 */
.L_x_23790:
        /* <DEDUP_REMOVED lines=16> */
.L_x_23796:
[----:B------:R-:W-:Y:S05]  /*1a5f0*/  BSYNC B2 ;  /* 0x0000000000027941 */ /* 0x000fea0003800000 */
.L_x_23795:
        /* <DEDUP_REMOVED lines=44> */
.L_x_23794:
[----:B------:R-:W-:Y:S05]  /*1a8c0*/  BSYNC B1 ;  /* 0x0000000000017941 */ /* 0x000fea0003800000 */
.L_x_23793:
        /* <DEDUP_REMOVED lines=14> */
.L_x_23797:
        /* <DEDUP_REMOVED lines=12> */
.L_x_23800:
[----:B------:R-:W-:Y:S02]  /*1aa70*/  IMAD.MOV.U32 R230, RZ, RZ, R240 ;  /* 0x000000ffffe67224 */ /* 0x000fe400078e00f0 */
.L_x_23801:
[----:B------:R-:W-:Y:S05]  /*1aa80*/  BSYNC B1 ;  /* 0x0000000000017941 */ /* 0x000fea0003800000 */
.L_x_23799:
        /* <DEDUP_REMOVED lines=16> */
.L_x_23805:
[----:B------:R-:W-:Y:S05]  /*1ab90*/  BSYNC B2 ;  /* 0x0000000000027941 */ /* 0x000fea0003800000 */
.L_x_23804:
        /* <DEDUP_REMOVED lines=44> */
.L_x_23803:
[----:B------:R-:W-:Y:S05]  /*1ae60*/  BSYNC B1 ;  /* 0x0000000000017941 */ /* 0x000fea0003800000 */
.L_x_23802:
        /* <DEDUP_REMOVED lines=9> */
.L_x_23798:
        /* <DEDUP_REMOVED lines=12> */
.L_x_23807:
[----:B------:R-:W-:Y:S02]  /*1afc0*/  MOV R230, R240 ;  /* 0x000000f000e67202 */ /* 0x000fe40000000f00 */
.L_x_23808:
[----:B------:R-:W-:Y:S05]  /*1afd0*/  BSYNC B1 ;  /* 0x0000000000017941 */ /* 0x000fea0003800000 */
.L_x_23806:
        /* <DEDUP_REMOVED lines=16> */
.L_x_23812:
[----:B------:R-:W-:Y:S05]  /*1b0e0*/  BSYNC B2 ;  /* 0x0000000000027941 */ /* 0x000fea0003800000 */
.L_x_23811:
        /* <DEDUP_REMOVED lines=44> */
.L_x_23810:
[----:B------:R-:W-:Y:S05]  /*1b3b0*/  BSYNC B1 ;  /* 0x0000000000017941 */ /* 0x000fea0003800000 */
.L_x_23809:
        /* <DEDUP_REMOVED lines=12> */
.L_x_23813:
        /* <DEDUP_REMOVED lines=12> */
.L_x_23816:
[----:B------:R-:W-:Y:S02]  /*1b540*/  IMAD.MOV.U32 R221, RZ, RZ, R240 ;  /* 0x000000ffffdd7224 */ /* 0x000fe400078e00f0 */
.L_x_23817:
[----:B------:R-:W-:Y:S05]  /*1b550*/  BSYNC B1 ;  /* 0x0000000000017941 */ /* 0x000fea0003800000 */
.L_x_23815:
        /* <DEDUP_REMOVED lines=16> */
.L_x_23821:
[----:B------:R-:W-:Y:S05]  /*1b660*/  BSYNC B2 ;  /* 0x0000000000027941 */ /* 0x000fea0003800000 */
.L_x_23820:
        /* <DEDUP_REMOVED lines=44> */
.L_x_23819:
[----:B------:R-:W-:Y:S05]  /*1b930*/  BSYNC B1 ;  /* 0x0000000000017941 */ /* 0x000fea0003800000 */
.L_x_23818:
        /* <DEDUP_REMOVED lines=9> */
.L_x_23814:
        /* <DEDUP_REMOVED lines=12> */
.L_x_23823:
[----:B------:R-:W-:Y:S02]  /*1ba90*/  IMAD.MOV.U32 R236, RZ, RZ, R240 ;  /* 0x000000ffffec7224 */ /* 0x000fe400078e00f0 */
.L_x_23824:
[----:B------:R-:W-:Y:S05]  /*1baa0*/  BSYNC B1 ;  /* 0x0000000000017941 */ /* 0x000fea0003800000 */
.L_x_23822:
        /* <DEDUP_REMOVED lines=16> */
.L_x_23828:
[----:B------:R-:W-:Y:S05]  /*1bbb0*/  BSYNC B2 ;  /* 0x0000000000027941 */ /* 0x000fea0003800000 */
.L_x_23827:
        /* <DEDUP_REMOVED lines=44> */
.L_x_23826:
[----:B------:R-:W-:Y:S05]  /*1be80*/  BSYNC B1 ;  /* 0x0000000000017941 */ /* 0x000fea0003800000 */
.L_x_23825:
        /* <DEDUP_REMOVED lines=12> */
.L_x_23829:
        /* <DEDUP_REMOVED lines=12> */
.L_x_23832:
[----:B------:R-:W-:Y:S02]  /*1c010*/  IMAD.MOV.U32 R222, RZ, RZ, R240 ;  /* 0x000000ffffde7224 */ /* 0x000fe400078e00f0 */
.L_x_23833:
[----:B------:R-:W-:Y:S05]  /*1c020*/  BSYNC B1 ;  /* 0x0000000000017941 */ /* 0x000fea0003800000 */
.L_x_23831:
        /* <DEDUP_REMOVED lines=16> */
.L_x_23837:
[----:B------:R-:W-:Y:S05]  /*1c130*/  BSYNC B2 ;  /* 0x0000000000027941 */ /* 0x000fea0003800000 */
.L_x_23836:
        /* <DEDUP_REMOVED lines=44> */
.L_x_23835:
[----:B------:R-:W-:Y:S05]  /*1c400*/  BSYNC B1 ;  /* 0x0000000000017941 */ /* 0x000fea0003800000 */
.L_x_23834:
        /* <DEDUP_REMOVED lines=9> */
.L_x_23830:
        /* <DEDUP_REMOVED lines=12> */
.L_x_23839:
[----:B------:R-:W-:Y:S02]  /*1c560*/  IMAD.MOV.U32 R236, RZ, RZ, R240 ;  /* 0x000000ffffec7224 */ /* 0x000fe400078e00f0 */
.L_x_23840:
[----:B------:R-:W-:Y:S05]  /*1c570*/  BSYNC B1 ;  /* 0x0000000000017941 */ /* 0x000fea0003800000 */
.L_x_23838:
        /* <DEDUP_REMOVED lines=16> */
.L_x_23844:
[----:B------:R-:W-:Y:S05]  /*1c680*/  BSYNC B2 ;  /* 0x0000000000027941 */ /* 0x000fea0003800000 */
.L_x_23843:
        /* <DEDUP_REMOVED lines=44> */
.L_x_23842:
[----:B------:R-:W-:Y:S05]  /*1c950*/  BSYNC B1 ;  /* 0x0000000000017941 */ /* 0x000fea0003800000 */
.L_x_23841:
        /* <DEDUP_REMOVED lines=12> */
.L_x_23845:
        /* <DEDUP_REMOVED lines=12> */
.L_x_23848:
[----:B------:R-:W-:Y:S02]  /*1cae0*/  MOV R236, R240 ;  /* 0x000000f000ec7202 */ /* 0x000fe40000000f00 */
.L_x_23849:
[----:B------:R-:W-:Y:S05]  /*1caf0*/  BSYNC B1 ;  /* 0x0000000000017941 */ /* 0x000fea0003800000 */
.L_x_23847:
        /* <DEDUP_REMOVED lines=16> */
.L_x_23853:
[----:B------:R-:W-:Y:S05]  /*1cc00*/  BSYNC B2 ;  /* 0x0000000000027941 */ /* 0x000fea0003800000 */
.L_x_23852:
        /* <DEDUP_REMOVED lines=44> */
.L_x_23851:
[----:B------:R-:W-:Y:S05]  /*1ced0*/  BSYNC B1 ;  /* 0x0000000000017941 */ /* 0x000fea0003800000 */
.L_x_23850:
        /* <DEDUP_REMOVED lines=9> */
.L_x_23846:
        /* <DEDUP_REMOVED lines=12> */
.L_x_23855:
[----:B------:R-:W-:Y:S02]  /*1d030*/  IMAD.MOV.U32 R236, RZ, RZ, R240 ;  /* 0x000000ffffec7224 */ /* 0x000fe400078e00f0 */
.L_x_23856:
[----:B------:R-:W-:Y:S05]  /*1d040*/  BSYNC B1 ;  /* 0x0000000000017941 */ /* 0x000fea0003800000 */
.L_x_23854:
        /* <DEDUP_REMOVED lines=16> */
.L_x_23860:
[----:B------:R-:W-:Y:S05]  /*1d150*/  BSYNC B2 ;  /* 0x0000000000027941 */ /* 0x000fea0003800000 */
.L_x_23859:
        /* <DEDUP_REMOVED lines=44> */
.L_x_23858:
[----:B------:R-:W-:Y:S05]  /*1d420*/  BSYNC B1 ;  /* 0x0000000000017941 */ /* 0x000fea0003800000 */
.L_x_23857:
        /* <DEDUP_REMOVED lines=12> */
.L_x_23861:
        /* <DEDUP_REMOVED lines=12> */
.L_x_23864:
[----:B------:R-:W-:Y:S02]  /*1d5b0*/  IMAD.MOV.U32 R246, RZ, RZ, R240 ;  /* 0x000000fffff67224 */ /* 0x000fe400078e00f0 */
.L_x_23865:
[----:B------:R-:W-:Y:S05]  /*1d5c0*/  BSYNC B1 ;  /* 0x0000000000017941 */ /* 0x000fea0003800000 */
.L_x_23863:
        /* <DEDUP_REMOVED lines=16> */
.L_x_23869:
[----:B------:R-:W-:Y:S05]  /*1d6d0*/  BSYNC B2 ;  /* 0x0000000000027941 */ /* 0x000fea0003800000 */
.L_x_23868:
        /* <DEDUP_REMOVED lines=44> */
.L_x_23867:
[----:B------:R-:W-:Y:S05]  /*1d9a0*/  BSYNC B1 ;  /* 0x0000000000017941 */ /* 0x000fea0003800000 */
.L_x_23866:
        /* <DEDUP_REMOVED lines=9> */
.L_x_23862:
        /* <DEDUP_REMOVED lines=51> */
.L_x_23741:
[----:B------:R-:W-:Y:S05]  /*1dd70*/  BSYNC B0 ;  /* 0x0000000000007941 */ /* 0x000fea0003800000 */
.L_x_23740:
        /* <DEDUP_REMOVED lines=52> */
.L_x_23884:
        /* <DEDUP_REMOVED lines=102> */
.L_x_23885:
        /* <DEDUP_REMOVED lines=110> */
[----:B------:R-:W-:Y:S01]  /*1ee00*/  FFMA.FTZ R248, R37, R248, R21 ;  /* 0x000000f825f87223 */ /* 0x000fe20000010015 */
[----:B------:R-:W-:Y:S02]  /*1ee10*/  F2FP.PACK_AB R230, R252, R251 ;  /* 0x000000fbfce6723e */ /* 0x000fe400000000ff */
[----:B0-----:R-:W-:Y:S01]  /*1ee20*/  F2FP.PACK_AB R229, R250, R249 ;  /* 0x000000f9fae5723e */ /* 0x001fe200000000ff */
[----:B------:R-:W-:Y:S01]  /*1ee30*/  IMAD.WIDE.U32 R224, R11, R246, c[0x0][0x210] ;  /* 0x000084000be07625 */ /* 0x000fe200078e00f6 */
[----:B------:R-:W-:-:S02]  /*1ee40*/  F2FP.PACK_AB R228, R248, R247 ;  /* 0x000000f7f8e4723e */ /* 0x000fc400000000ff */
[----:B------:R-:W-:-:S03]  /*1ee50*/  IADD3 R11, R11, 0x80, RZ ;  /* 0x000000800b0b7810 */ /* 0x000fc60007ffe0ff */
[----:B------:R0:W-:Y:S04]  /*1ee60*/  STG.E.128 [R224.64], R228 ;  /* 0x000000e4e0007986 */ /* 0x0001e8000c101d06 */
.L_x_23873:
[----:B---3--:R-:W-:Y:S05]  /*1ee70*/  BSYNC B0 ;  /* 0x0000000000007941 */ /* 0x008fea0003800000 */
.L_x_23872:
        /* <DEDUP_REMOVED lines=49> */
.L_x_23875:
[----:B------:R-:W-:Y:S05]  /*1f190*/  BSYNC B0 ;  /* 0x0000000000007941 */ /* 0x000fea0003800000 */
.L_x_23874:
        /* <DEDUP_REMOVED lines=49> */
.L_x_23877:
[----:B------:R-:W-:Y:S05]  /*1f4b0*/  BSYNC B0 ;  /* 0x0000000000007941 */ /* 0x000fea0003800000 */
.L_x_23876:
        /* <DEDUP_REMOVED lines=49> */
.L_x_23879:
[----:B------:R-:W-:Y:S05]  /*1f7d0*/  BSYNC B0 ;  /* 0x0000000000007941 */ /* 0x000fea0003800000 */
.L_x_23878:
        /* <DEDUP_REMOVED lines=46> */
[----:B------:R-:W-:-:S05]  /*1fac0*/  F2FP.PACK_AB R228, R248, R247 ;  /* 0x000000f7f8e4723e */ /* 0x000fca00000000ff */
[----:B------:R0:W-:Y:S02]  /*1fad0*/  STG.E.128 [R224.64], R228 ;  /* 0x000000e4e0007986 */ /* 0x0001e4000c101d06 */
.L_x_23881:
[----:B------:R-:W-:Y:S05]  /*1fae0*/  BSYNC B0 ;  /* 0x0000000000007941 */ /* 0x000fea0003800000 */
.L_x_23880:
[----:B------:R-:W-:Y:S02]  /*1faf0*/  IADD3 R244, R244, c[0x0][0x160], RZ ;  /* 0x00005800f4f47a10 */ /* 0x000fe40007ffe0ff */
[----:B------:R-:W-:Y:S02]  /*1fb00*/  LOP3.LUT P1, RZ, R232, 0xff, RZ, 0xc0, !PT ;  /* 0x000000ffe8ff7812 */ /* 0x000fe4000782c0ff */
[----:B------:R-:W-:Y:S02]  /*1fb10*/  ISETP.GE.AND P0, PT, R244, c[0x0][0x164], PT ;  /* 0x00005900f4007a0c */ /* 0x000fe40003f06270 */
[----:B------:R-:W-:-:S11]  /*1fb20*/  SEL R232, RZ, 0x1, P1 ;  /* 0x00000001ffe87807 */ /* 0x000fd60000800000 */
[----:B0-2--5:R-:W-:Y:S01]  /*1fb30*/  @P0 CALL.REL.NOINC `(.L_x_23882) ;  /* 0x0000001000000944 */ /* 0x025fe20003c00000 */
[----:B------:R-:W-:Y:S05]  /*1fb40*/  BRA `(.L_x_23883) ;  /* 0xfffe177000007947 */ /* 0x000fea000383ffff */
.L_x_23882:
[----:B------:R-:W-:Y:S05]  /*1fb50*/  EXIT ;  /* 0x000000000000794d */ /* 0x000fea0003800000 */
.L_x_23870:
[----:B------:R-:W-:Y:S01]  /*1fb60*/  IMAD.MOV.U32 R231, RZ, RZ, 0x1 ;  /* 0x00000001ffe77424 */ /* 0x000fe200078e00ff */
[----:B------:R-:W-:Y:S01]  /*1fb70*/  MOV R230, 0xffffffff ;  /* 0xffffffff00e67802 */ /* 0x000fe20000000f00 */
[----:B------:R-:W-:Y:S01]  /*1fb80*/  IMAD.MOV.U32 R229, RZ, RZ, 0x1f ;  /* 0x0000001fffe57424 */ /* 0x000fe200078e00ff */
[----:B------:R-:W-:Y:S02]  /*1fb90*/  MOV R226, 0x1fbb0 ;  /* 0x0001fbb000e27802 */ /* 0x000fe40000000f00 */
[----:B--23-5:R-:W-:Y:S05]  /*1fba0*/  CALL.REL.NOINC `($__internal_60_$__cuda_sm70_shflsync_bfly_p) ;  /* 0x000008c000007944 */ /* 0x02cfea0003c00000 */
[----:B01----:R-:W-:Y:S05]  /*1fbb0*/  BRA `(.L_x_23884) ;  /* 0xffffe50000007947 */ /* 0x003fea000383ffff */
.L_x_23871:
[----:B------:R-:W-:Y:S01]  /*1fbc0*/  IMAD.MOV.U32 R231, RZ, RZ, 0x2 ;  /* 0x00000002ffe77424 */ /* 0x000fe200078e00ff */
[----:B------:R-:W-:Y:S01]  /*1fbd0*/  MOV R226, 0x1fc10 ;  /* 0x0001fc1000e27802 */ /* 0x000fe20000000f00 */
[----:B------:R-:W-:Y:S02]  /*1fbe0*/  IMAD.MOV.U32 R229, RZ, RZ, 0x1f ;  /* 0x0000001fffe57424 */ /* 0x000fe400078e00ff */
[----:B------:R-:W-:Y:S02]  /*1fbf0*/  IMAD.MOV.U32 R230, RZ, RZ, -0x1 ;  /* 0xffffffffffe67424 */ /* 0x000fe400078e00ff */
[----:B--23-5:R-:W-:Y:S05]  /*1fc00*/  CALL.REL.NOINC `($__internal_60_$__cuda_sm70_shflsync_bfly_p) ;  /* 0x0000086000007944 */ /* 0x02cfea0003c00000 */
[----:B01----:R-:W-:Y:S01]  /*1fc10*/  FADD.FTZ R225, R225, R230 ;  /* 0x000000e6e1e17221 */ /* 0x003fe20000010000 */
[----:B------:R-:W-:Y:S01]  /*1fc20*/  MOV R226, 0x1fc70 ;  /* 0x0001fc7000e27802 */ /* 0x000fe20000000f00 */
[----:B------:R-:W-:Y:S02]  /*1fc30*/  IMAD.MOV.U32 R231, RZ, RZ, 0x4 ;  /* 0x00000004ffe77424 */ /* 0x000fe400078e00ff */
[----:B------:R-:W-:-:S02]  /*1fc40*/  IMAD.MOV.U32 R229, RZ, RZ, 0x1f ;  /* 0x0000001fffe57424 */ /* 0x000fc400078e00ff */
[----:B------:R-:W-:Y:S02]  /*1fc50*/  IMAD.MOV.U32 R230, RZ, RZ, -0x1 ;  /* 0xffffffffffe67424 */ /* 0x000fe400078e00ff */
[----:B------:R-:W-:Y:S05]  /*1fc60*/  CALL.REL.NOINC `($__internal_60_$__cuda_sm70_shflsync_bfly_p) ;  /* 0x0000080000007944 */ /* 0x000fea0003c00000 */
[----:B0-----:R-:W-:Y:S01]  /*1fc70*/  HFMA2.MMA R229, -RZ, RZ, 0, 1.847743988037109375e-06 ;  /* 0x0000001fffe57435 */ /* 0x001fe200000001ff */
[----:B-1----:R-:W-:Y:S01]  /*1fc80*/  FADD.FTZ R225, R225, R230 ;  /* 0x000000e6e1e17221 */ /* 0x002fe20000010000 */
[----:B------:R-:W-:Y:S01]  /*1fc90*/  MOV R226, 0x1fcd0 ;  /* 0x0001fcd000e27802 */ /* 0x000fe20000000f00 */
[----:B------:R-:W-:Y:S02]  /*1fca0*/  IMAD.MOV.U32 R231, RZ, RZ, 0x8 ;  /* 0x00000008ffe77424 */ /* 0x000fe400078e00ff */
[----:B------:R-:W-:Y:S02]  /*1fcb0*/  IMAD.MOV.U32 R230, RZ, RZ, -0x1 ;  /* 0xffffffffffe67424 */ /* 0x000fe400078e00ff */
[----:B------:R-:W-:Y:S05]  /*1fcc0*/  CALL.REL.NOINC `($__internal_60_$__cuda_sm70_shflsync_bfly_p) ;  /* 0x000007a000007944 */ /* 0x000fea0003c00000 */
[----:B01----:R-:W-:Y:S01]  /*1fcd0*/  FADD.FTZ R225, R225, R230 ;  /* 0x000000e6e1e17221 */ /* 0x003fe20000010000 */
[----:B------:R-:W-:Y:S01]  /*1fce0*/  MOV R226, 0x1fd30 ;  /* 0x0001fd3000e27802 */ /* 0x000fe20000000f00 */
[----:B------:R-:W-:Y:S02]  /*1fcf0*/  IMAD.MOV.U32 R231, RZ, RZ, 0x10 ;  /* 0x00000010ffe77424 */ /* 0x000fe400078e00ff */
[----:B------:R-:W-:Y:S02]  /*1fd00*/  IMAD.MOV.U32 R229, RZ, RZ, 0x1f ;  /* 0x0000001fffe57424 */ /* 0x000fe400078e00ff */
[----:B------:R-:W-:-:S02]  /*1fd10*/  IMAD.MOV.U32 R230, RZ, RZ, -0x1 ;  /* 0xffffffffffe67424 */ /* 0x000fc400078e00ff */
[----:B------:R-:W-:Y:S05]  /*1fd20*/  CALL.REL.NOINC `($__internal_60_$__cuda_sm70_shflsync_bfly_p) ;  /* 0x0000074000007944 */ /* 0x000fea0003c00000 */
        /* <DEDUP_REMOVED lines=88> */
[----:B------:R-:W-:Y:S05]  /*202b0*/  CALL.REL.NOINC `($__internal_60_$__cuda_sm70_shflsync_bfly_p) ;  /* 0x000001b000007944 */ /* 0x000fea0003c00000 */
[----:B01----:R-:W-:Y:S01]  /*202c0*/  FADD.FTZ R225, R225, R230 ;  /* 0x000000e6e1e17221 */ /* 0x003fe20000010000 */
[----:B------:R-:W-:Y:S01]  /*202d0*/  MOV R231, 0x2 ;  /* 0x0000000200e77802 */ /* 0x000fe20000000f00 */
[----:B------:R-:W-:Y:S01]  /*202e0*/  IMAD.MOV.U32 R229, RZ, RZ, 0x1f ;  /* 0x0000001fffe57424 */ /* 0x000fe200078e00ff */
[----:B------:R-:W-:Y:S01]  /*202f0*/  MOV R226, 0x20320 ;  /* 0x0002032000e27802 */ /* 0x000fe20000000f00 */
        /* <DEDUP_REMOVED lines=8> */
[----:B01----:R-:W-:Y:S01]  /*20380*/  FADD.FTZ R225, R225, R230 ;  /* 0x000000e6e1e17221 */ /* 0x003fe20000010000 */
[----:B------:R-:W-:Y:S01]  /*20390*/  MOV R230, 0xffffffff ;  /* 0xffffffff00e67802 */ /* 0x000fe20000000f00 */
[----:B------:R-:W-:Y:S01]  /*203a0*/  IMAD.MOV.U32 R231, RZ, RZ, 0x8 ;  /* 0x00000008ffe77424 */ /* 0x000fe200078e00ff */
[----:B------:R-:W-:Y:S01]  /*203b0*/  MOV R226, 0x203e0 ;  /* 0x000203e000e27802 */ /* 0x000fe20000000f00 */
[----:B------:R-:W-:-:S02]  /*203c0*/  IMAD.MOV.U32 R229, RZ, RZ, 0x1f ;  /* 0x0000001fffe57424 */ /* 0x000fc400078e00ff */
[----:B------:R-:W-:Y:S05]  /*203d0*/  CALL.REL.NOINC `($__internal_60_$__cuda_sm70_shflsync_bfly_p) ;  /* 0x0000009000007944 */ /* 0x000fea0003c00000 */
[----:B-1----:R-:W-:Y:S01]  /*203e0*/  FADD.FTZ R246, R225, R230 ;  /* 0x000000e6e1f67221 */ /* 0x002fe20000010000 */
[----:B------:R-:W-:Y:S01]  /*203f0*/  MOV R226, 0x20450 ;  /* 0x0002045000e27802 */ /* 0x000fe20000000f00 */
[----:B0-----:R-:W-:-:S02]  /*20400*/  IMAD.MOV.U32 R231, RZ, RZ, 0x10 ;  /* 0x00000010ffe77424 */ /* 0x001fc400078e00ff */
[----:B------:R-:W-:Y:S02]  /*20410*/  IMAD.MOV.U32 R229, RZ, RZ, 0x1f ;  /* 0x0000001fffe57424 */ /* 0x000fe400078e00ff */
[----:B------:R-:W-:Y:S02]  /*20420*/  IMAD.MOV.U32 R230, RZ, RZ, -0x1 ;  /* 0xffffffffffe67424 */ /* 0x000fe400078e00ff */
[----:B------:R-:W-:Y:S02]  /*20430*/  IMAD.MOV.U32 R225, RZ, RZ, R246 ;  /* 0x000000ffffe17224 */ /* 0x000fe400078e00f6 */
[----:B------:R-:W-:Y:S05]  /*20440*/  CALL.REL.NOINC `($__internal_60_$__cuda_sm70_shflsync_bfly_p) ;  /* 0x0000002000007944 */ /* 0x000fea0003c00000 */
[----:B01----:R-:W-:Y:S01]  /*20450*/  IMAD.MOV.U32 R229, RZ, RZ, R230 ;  /* 0x000000ffffe57224 */ /* 0x003fe200078e00e6 */
[----:B------:R-:W-:Y:S05]  /*20460*/  BRA `(.L_x_23885) ;  /* 0xffffe2b000007947 */ /* 0x000fea000383ffff */
        .weak           $__internal_60_$__cuda_sm70_shflsync_bfly_p
        .type           $__internal_60_$__cuda_sm70_shflsync_bfly_p,@function
        .size           $__internal_60_$__cuda_sm70_shflsync_bfly_p,(.L_x_33000 - $__internal_60_$__cuda_sm70_shflsync_bfly_p)
$__internal_60_$__cuda_sm70_shflsync_bfly_p:
[----:B------:R-:W-:Y:S01]  /*20470*/  IMAD.MOV.U32 R227, RZ, RZ, 0x0 ;  /* 0x00000000ffe37424 */ /* 0x000fe200078e00ff */
[----:B------:R-:W-:Y:S04]  /*20480*/  WARPSYNC R230 ;  /* 0x000000e600007348 */ /* 0x000fe80003800000 */
[----:B------:R0:W1:Y:S01]  /*20490*/  SHFL.BFLY PT, R230, R225, R231, R229 ;  /* 0x0c0000e7e1e67389 */ /* 0x00006200000e00e5 */
[----:B------:R-:W-:Y:S05]  /*204a0*/  RET.REL.NODEC R226 `(_ZN10layer_norm31ln_parallel_residual_fwd_kernelINS_13Kernel_traitsIf6__halffS2_fjLj5120ELj1ELj1ELj4ELj16ENS_18Kernel_traits_baseILj5120EfS2_fS2_fjLj128EEEEELb1ELb0ELb0EEEvNS_9FwdParamsE) ;  /* 0xfffdfb50e2007950 */ /* 0x000fea0003c3ffff */
.L_x_23886:
        /* <DEDUP_REMOVED lines=13> */
.L_x_33000:


//--------------------- .text._ZN10layer_norm31ln_parallel_residual_fwd_kernelINS_13Kernel_traitsIf6__halffS2_fjLj5120ELj1ELj1ELj4ELj16ENS_18Kernel_traits_baseILj5120EfS2_fS2_fjLj128EEEEELb1ELb0ELb1EEEvNS_9FwdParamsE --------------------------
	.section	.text._ZN10layer_norm31ln_parallel_residual_fwd_kernelINS_13Kernel_traitsIf6__halffS2_fjLj5120ELj1ELj1ELj4ELj16ENS_18Kernel_traits_baseILj5120EfS2_fS2_fjLj128EEEEELb1ELb0ELb1EEEvNS_9FwdParamsE,"ax",@progbits
	.sectioninfo	@"SHI_REGISTERS=254"
	.align	128
        .global         _ZN10layer_norm31ln_parallel_residual_fwd_kernelINS_13Kernel_traitsIf6__halffS2_fjLj5120ELj1ELj1ELj4ELj16ENS_18Kernel_traits_baseILj5120EfS2_fS2_fjLj128EEEEELb1ELb0ELb1EEEvNS_9FwdParamsE
        .type           _ZN10layer_norm31ln_parallel_residual_fwd_kernelINS_13Kernel_traitsIf6__halffS2_fjLj5120ELj1ELj1ELj4ELj16ENS_18Kernel_traits_baseILj5120EfS2_fS2_fjLj128EEEEELb1ELb0ELb1EEEvNS_9FwdParamsE,@function
        .size           _ZN10layer_norm31ln_parallel_residual_fwd_kernelINS_13Kernel_traitsIf6__halffS2_fjLj5120ELj1ELj1ELj4ELj16ENS_18Kernel_traits_baseILj5120EfS2_fS2_fjLj128EEEEELb1ELb0ELb1EEEvNS_9FwdParamsE,(.L_x_33001 - _ZN10layer_norm31ln_parallel_residual_fwd_kernelINS_13Kernel_traitsIf6__halffS2_fjLj5120ELj1ELj1ELj4ELj16ENS_18Kernel_traits_baseILj5120EfS2_fS2_fjLj128EEEEELb1ELb0ELb1EEEvNS_9FwdParamsE)
        .other          _ZN10layer_norm31ln_parallel_residual_fwd_kernelINS_13Kernel_traitsIf6__halffS2_fjLj5120ELj1ELj1ELj4ELj16ENS_18Kernel_traits_baseILj5120EfS2_fS2_fjLj128EEEEELb1ELb0ELb1EEEvNS_9FwdParamsE,@"STO_CUDA_ENTRY STV_DEFAULT"
_ZN10layer_norm31ln_parallel_residual_fwd_kernelINS_13Kernel_traitsIf6__halffS2_fjLj5120ELj1ELj1ELj4ELj16ENS_18Kernel_traits_baseILj5120EfS2_fS2_fjLj128EEEEELb1ELb0ELb1EEEvNS_9FwdParamsE:
.text._ZN10layer_norm31ln_parallel_residual_fwd_kernelINS_13Kernel_traitsIf6__halffS2_fjLj5120ELj1ELj1ELj4ELj16ENS_18Kernel_traits_baseILj5120EfS2_fS2_fjLj128EEEEELb1ELb0ELb1EEEvNS_9FwdParamsE:
[----:B------:R-:W-:Y:S02]  /*0000*/  IMAD.MOV.U32 R1, RZ, RZ, c[0x0][0x28] ;  /* 0x00000a00ff017624 */ /* 0x000fe400078e00ff */
[----:B------:R-:W-:Y:S02]  /*0010*/  ULDC.U8 UR4, c[0x0][0x244] ;  /* 0x0000910000047ab9 */ /* 0x000fe40000000000 */
[----:B------:R-:W-:Y:S01]  /*0020*/  ISETP.NE.AND P0, PT, RZ, UR4, PT ;  /* 0x00000004ff007c0c */ /* 0x000fe2000bf05270 */
[----:B------:R-:W-:Y:S01]  /*0030*/  ULDC.64 UR4, c[0x0][0x230] ;  /* 0x00008c0000047ab9 */ /* 0x000fe20000000a00 */
[----:B------:R-:W-:Y:S01]  /*0040*/  MOV R239, c[0x0][0x23c] ;  /* 0x00008f0000ef7a02 */ /* 0x000fe20000000f00 */
[----:B------:R-:W-:Y:S01]  /*0050*/  IMAD.U32 R2, RZ, RZ, UR4 ;  /* 0x00000004ff027e24 */ /* 0x000fe2000f8e00ff */
[----:B------:R-:W-:Y:S01]  /*0060*/  ULDC.64 UR6, c[0x0][0x118] ;  /* 0x0000460000067ab9 */ /* 0x000fe20000000a00 */
[----:B------:R-:W-:Y:S02]  /*0070*/  IMAD.U32 R3, RZ, RZ, UR5 ;  /* 0x00000005ff037e24 */ /* 0x000fe4000f8e00ff */
[----:B------:R-:W-:-:S06]  /*0080*/  IMAD.MOV.U32 R238, RZ, RZ, c[0x0][0x238] ;  /* 0x00008e00ffee7624 */ /* 0x000fcc00078e00ff */
        /* <DEDUP_REMOVED lines=111> */
[----:B------:R-:W-:-:S04]  /*0780*/  IADD3 R2, P1, R0, c[0x0][0x218], RZ ;  /* 0x0000860000027a10 */ /* 0x000fc80007f3e0ff */
[----:B------:R-:W-:Y:S01]  /*0790*/  IADD3.X R3, RZ, c[0x0][0x21c], RZ, P1, !PT ;  /* 0x00008700ff037a10 */ /* 0x000fe20000ffe4ff */
[----:B------:R-:W-:-:S04]  /*07a0*/  IMAD.SHL.U32 R4, R230, 0x20, RZ ;  /* 0x00000020e6047824 */ /* 0x000fc800078e00ff */
        /* <DEDUP_REMOVED lines=11> */
[C---:B------:R-:W-:Y:S02]  /*0860*/  IADD3 R6, P1, R4.reuse, c[0x0][0x220], RZ ;  /* 0x0000880004067a10 */ /* 0x040fe40007f3e0ff */
[----:B------:R-:W-:Y:S02]  /*0870*/  ISETP.NE.AND.EX P0, PT, RZ, c[0x0][0x224], PT, P0 ;  /* 0x00008900ff007a0c */ /* 0x000fe40003f05300 */
[----:B------:R-:W-:Y:S01]  /*0880*/  IADD3 R4, P3, R4, c[0x0][0x1b8], RZ ;  /* 0x00006e0004047a10 */ /* 0x000fe20007f7e0ff */
[----:B------:R-:W-:Y:S01]  /*0890*/  IMAD.X R7, RZ, RZ, c[0x0][0x224], P1 ;  /* 0x00008900ff077624 */ /* 0x000fe200008e06ff */
[----:B------:R-:W-:Y:S02]  /*08a0*/  ISETP.GE.AND P1, PT, R231, c[0x0][0x164], PT ;  /* 0x00005900e7007a0c */ /* 0x000fe40003f26270 */
[----:B0-----:R-:W-:Y:S01]  /*08b0*/  IADD3 R2, P2, R0, c[0x0][0x1b0], RZ ;  /* 0x00006c0000027a10 */ /* 0x001fe20007f5e0ff */
[----:B------:R-:W-:-:S04]  /*08c0*/  IMAD.X R5, RZ, RZ, c[0x0][0x1bc], P3 ;  /* 0x00006f00ff057624 */ /* 0x000fc800018e06ff */
        /* <DEDUP_REMOVED lines=14> */
[----:B------:R-:W-:-:S02]  /*09b0*/  IMAD.HI.U32 R0, R8, -0x2daee0ad, RZ ;  /* 0xd2511f5308007827 */ /* 0x000fc400078e00ff */
[----:B------:R1:W5:Y:S01]  /*09c0*/  LDG.E.128 R128, [R2.64+0x10] ;  /* 0x0000100602807981 */ /* 0x000362000c1e1d00 */
[----:B------:R-:W-:-:S03]  /*09d0*/  UIADD3 UR25, UR4, -0x700cb87f, URZ ;  /* 0x8ff3478104197890 */ /* 0x000fc6000fffe03f */
        /* <DEDUP_REMOVED lines=8> */
[----:B0-----:R-:W-:Y:S01]  /*0a60*/  IMAD.HI.U32 R7, R11, -0x326172a9, RZ ;  /* 0xcd9e8d570b077827 */ /* 0x001fe200078e00ff */
[----:B------:R-:W-:-:S02]  /*0a70*/  LOP3.LUT R238, R238, 0x3, RZ, 0xc0, !PT ;  /* 0x00000003eeee7812 */ /* 0x000fc400078ec0ff */
[----:B------:R0:W5:Y:S04]  /*0a80*/  LDG.E.128 R92, [R4.64] ;  /* 0x00000006045c7981 */ /* 0x000168000c1e1d00 */
[----:B------:R0:W5:Y:S01]  /*0a90*/  LDG.E.128 R88, [R4.64+0x10] ;  /* 0x0000100604587981 */ /* 0x000162000c1e1d00 */
[----:B-1----:R-:W-:Y:S02]  /*0aa0*/  IMAD R3, R9, -0x2daee0ad, RZ ;  /* 0xd2511f5309037824 */ /* 0x002fe400078e02ff */
[----:B------:R-:W-:Y:S01]  /*0ab0*/  IMAD R2, R10, -0x326172a9, RZ ;  /* 0xcd9e8d570a027824 */ /* 0x000fe200078e02ff */
[----:B------:R0:W5:Y:S02]  /*0ac0*/  LDG.E.128 R84, [R4.64+0x1000] ;  /* 0x0010000604547981 */ /* 0x000164000c1e1d00 */
[----:B------:R-:W-:Y:S01]  /*0ad0*/  LOP3.LUT R3, R0, UR26, R3, 0x96, !PT ;  /* 0x0000001a00037c12 */ /* 0x000fe2000f8e9603 */
[----:B------:R-:W-:Y:S01]  /*0ae0*/  HFMA2.MMA R0, -RZ, RZ, 0, 5.9604644775390625e-08 ;  /* 0x00000001ff007435 */ /* 0x000fe200000001ff */
[----:B------:R0:W5:Y:S01]  /*0af0*/  LDG.E.128 R80, [R4.64+0x1010] ;  /* 0x0010100604507981 */ /* 0x000162000c1e1d00 */
[----:B------:R-:W-:Y:S01]  /*0b00*/  LOP3.LUT R2, R7, UR25, R2, 0x96, !PT ;  /* 0x0000001907027c12 */ /* 0x000fe2000f8e9602 */
[----:B------:R-:W-:-:S02]  /*0b10*/  IMAD R6, R8, -0x2daee0ad, RZ ;  /* 0xd2511f5308067824 */ /* 0x000fc400078e02ff */
        /* <DEDUP_REMOVED lines=9> */
.L_x_24535:
        /* <DEDUP_REMOVED lines=31> */
.L_x_23888:
[----:B0-----:R-:W-:Y:S02]  /*0da0*/  IMAD.MOV.U32 R16, RZ, RZ, R4 ;  /* 0x000000ffff107224 */ /* 0x001fe400078e0004 */
.L_x_23889:
[----:B------:R-:W-:Y:S05]  /*0db0*/  BSYNC B0 ;  /* 0x0000000000007941 */ /* 0x000fea0003800000 */
.L_x_23887:
        /* <DEDUP_REMOVED lines=16> */
.L_x_23893:
[----:B------:R-:W-:Y:S05]  /*0ec0*/  BSYNC B1 ;  /* 0x0000000000017941 */ /* 0x000fea0003800000 */
.L_x_23892:
        /* <DEDUP_REMOVED lines=44> */
.L_x_23891:
[----:B------:R-:W-:Y:S05]  /*1190*/  BSYNC B0 ;  /* 0x0000000000007941 */ /* 0x000fea0003800000 */
.L_x_23890:
[----:B------:R-:W0:Y:S01]  /*11a0*/  I2F.U32 R17, R16 ;  /* 0x0000001000117306 */ /* 0x000e220000201000 */
[----:B------:R-:W-:Y:S01]  /*11b0*/  ISETP.NE.U32.AND P1, PT, RZ, c[0x0][0x178], PT ;  /* 0x00005e00ff007a0c */ /* 0x000fe20003f25070 */
[----:B------:R-:W-:Y:S01]  /*11c0*/  IMAD.MOV.U32 R232, RZ, RZ, 0x2f800000 ;  /* 0x2f800000ffe87424 */ /* 0x000fe200078e00ff */
[----:B-----5:R-:W-:Y:S01]  /*11d0*/  HADD2.F32 R18, -RZ, R12.H0_H0 ;  /* 0x2000000cff127230 */ /* 0x020fe20000004100 */
[----:B------:R-:W-:Y:S02]  /*11e0*/  LOP3.LUT R236, R236, 0xffffffef, RZ, 0xc0, !PT ;  /* 0xffffffefecec7812 */ /* 0x000fe400078ec0ff */
[----:B------:R-:W-:-:S02]  /*11f0*/  ISETP.NE.AND.EX P6, PT, RZ, c[0x0][0x17c], PT, P1 ;  /* 0x00005f00ff007a0c */ /* 0x000fc40003fc5310 */
[----:B------:R-:W-:Y:S02]  /*1200*/  FMUL.FTZ R18, R18, c[0x0][0x1e8] ;  /* 0x00007a0012127a20 */ /* 0x000fe40000410000 */
[----:B0-----:R-:W-:-:S09]  /*1210*/  FFMA.FTZ R17, R17, R232, 1.1641532182693481445e-10 ;  /* 0x2f00000011117423 */ /* 0x001fd200000100e8 */
        /* <DEDUP_REMOVED lines=10> */
.L_x_23894:
        /* <DEDUP_REMOVED lines=12> */
.L_x_23897:
[----:B------:R-:W-:Y:S02]  /*1380*/  MOV R16, R4 ;  /* 0x0000000400107202 */ /* 0x000fe40000000f00 */
.L_x_23898:
[----:B------:R-:W-:Y:S05]  /*1390*/  BSYNC B0 ;  /* 0x0000000000007941 */ /* 0x000fea0003800000 */
.L_x_23896:
        /* <DEDUP_REMOVED lines=16> */
.L_x_23902:
[----:B------:R-:W-:Y:S05]  /*14a0*/  BSYNC B1 ;  /* 0x0000000000017941 */ /* 0x000fea0003800000 */
.L_x_23901:
        /* <DEDUP_REMOVED lines=44> */
.L_x_23900:
[----:B------:R-:W-:Y:S05]  /*1770*/  BSYNC B0 ;  /* 0x0000000000007941 */ /* 0x000fea0003800000 */
.L_x_23899:
        /* <DEDUP_REMOVED lines=9> */
.L_x_23895:
        /* <DEDUP_REMOVED lines=12> */
.L_x_23904:
[----:B------:R-:W-:Y:S02]  /*18d0*/  MOV R16, R4 ;  /* 0x0000000400107202 */ /* 0x000fe40000000f00 */
.L_x_23905:
[----:B------:R-:W-:Y:S05]  /*18e0*/  BSYNC B0 ;  /* 0x0000000000007941 */ /* 0x000fea0003800000 */
.L_x_23903:
        /* <DEDUP_REMOVED lines=16> */
.L_x_23909:
[----:B------:R-:W-:Y:S05]  /*19f0*/  BSYNC B1 ;  /* 0x0000000000017941 */ /* 0x000fea0003800000 */
.L_x_23908:
        /* <DEDUP_REMOVED lines=44> */
.L_x_23907:
[----:B------:R-:W-:Y:S05]  /*1cc0*/  BSYNC B0 ;  /* 0x0000000000007941 */ /* 0x000fea0003800000 */
.L_x_23906:
        /* <DEDUP_REMOVED lines=13> */
.L_x_23910:
        /* <DEDUP_REMOVED lines=12> */
.L_x_23913:
[----:B------:R-:W-:Y:S02]  /*1e60*/  IMAD.MOV.U32 R12, RZ, RZ, R4 ;  /* 0x000000ffff0c7224 */ /* 0x000fe400078e0004 */
.L_x_23914:
[----:B------:R-:W-:Y:S05]  /*1e70*/  BSYNC B0 ;  /* 0x0000000000007941 */ /* 0x000fea0003800000 */
.L_x_23912:
        /* <DEDUP_REMOVED lines=16> */
.L_x_23918:
[----:B------:R-:W-:Y:S05]  /*1f80*/  BSYNC B1 ;  /* 0x0000000000017941 */ /* 0x000fea0003800000 */
.L_x_23917:
        /* <DEDUP_REMOVED lines=44> */
.L_x_23916:
[----:B------:R-:W-:Y:S05]  /*2250*/  BSYNC B0 ;  /* 0x0000000000007941 */ /* 0x000fea0003800000 */
.L_x_23915:
        /* <DEDUP_REMOVED lines=9> */
.L_x_23911:
        /* <DEDUP_REMOVED lines=12> */
.L_x_23920:
[----:B------:R-:W-:Y:S02]  /*23b0*/  IMAD.MOV.U32 R12, RZ, RZ, R4 ;  /* 0x000000ffff0c7224 */ /* 0x000fe400078e0004 */
.L_x_23921:
[----:B------:R-:W-:Y:S05]  /*23c0*/  BSYNC B0 ;  /* 0x0000000000007941 */ /* 0x000fea0003800000 */
.L_x_23919:
        /* <DEDUP_REMOVED lines=16> */
.L_x_23925:
[----:B------:R-:W-:Y:S05]  /*24d0*/  BSYNC B1 ;  /* 0x0000000000017941 */ /* 0x000fea0003800000 */
.L_x_23924:
        /* <DEDUP_REMOVED lines=44> */
.L_x_23923:
[----:B------:R-:W-:Y:S05]  /*27a0*/  BSYNC B0 ;  /* 0x0000000000007941 */ /* 0x000fea0003800000 */
.L_x_23922:
        /* <DEDUP_REMOVED lines=13> */
.L_x_23926:
        /* <DEDUP_REMOVED lines=12> */
.L_x_23929:
[----:B------:R-:W-:Y:S02]  /*2940*/  IMAD.MOV.U32 R12, RZ, RZ, R4 ;  /* 0x000000ffff0c7224 */ /* 0x000fe400078e0004 */
.L_x_23930:
[----:B------:R-:W-:Y:S05]  /*2950*/  BSYNC B0 ;  /* 0x0000000000007941 */ /* 0x000fea0003800000 */
.L_x_23928:
        /* <DEDUP_REMOVED lines=16> */
.L_x_23934:
[----:B------:R-:W-:Y:S05]  /*2a60*/  BSYNC B1 ;  /* 0x0000000000017941 */ /* 0x000fea0003800000 */
.L_x_23933:
        /* <DEDUP_REMOVED lines=44> */
.L_x_23932:
[----:B------:R-:W-:Y:S05]  /*2d30*/  BSYNC B0 ;  /* 0x0000000000007941 */ /* 0x000fea0003800000 */
.L_x_23931:
        /* <DEDUP_REMOVED lines=9> */
.L_x_23927:
        /* <DEDUP_REMOVED lines=12> */
.L_x_23936:
[----:B------:R-:W-:Y:S02]  /*2e90*/  IMAD.MOV.U32 R12, RZ, RZ, R4 ;  /* 0x000000ffff0c7224 */ /* 0x000fe400078e0004 */
.L_x_23937:
[----:B------:R-:W-:Y:S05]  /*2ea0*/  BSYNC B0 ;  /* 0x0000000000007941 */ /* 0x000fea0003800000 */
.L_x_23935:
        /* <DEDUP_REMOVED lines=16> */
.L_x_23941:
[----:B------:R-:W-:Y:S05]  /*2fb0*/  BSYNC B1 ;  /* 0x0000000000017941 */ /* 0x000fea0003800000 */
.L_x_23940:
        /* <DEDUP_REMOVED lines=44> */
.L_x_23939:
[----:B------:R-:W-:Y:S05]  /*3280*/  BSYNC B0 ;  /* 0x0000000000007941 */ /* 0x000fea0003800000 */
.L_x_23938:
        /* <DEDUP_REMOVED lines=12> */
.L_x_23942:
        /* <DEDUP_REMOVED lines=12> */
.L_x_23945:
[----:B------:R-:W-:Y:S02]  /*3410*/  IMAD.MOV.U32 R12, RZ, RZ, R4 ;  /* 0x000000ffff0c7224 */ /* 0x000fe400078e0004 */
.L_x_23946:
[----:B------:R-:W-:Y:S05]  /*3420*/  BSYNC B0 ;  /* 0x0000000000007941 */ /* 0x000fea0003800000 */
.L_x_23944:
        /* <DEDUP_REMOVED lines=16> */
.L_x_23950:
[----:B------:R-:W-:Y:S05]  /*3530*/  BSYNC B1 ;  /* 0x0000000000017941 */ /* 0x000fea0003800000 */
.L_x_23949:
        /* <DEDUP_REMOVED lines=44> */
.L_x_23948:
[----:B------:R-:W-:Y:S05]  /*3800*/  BSYNC B0 ;  /* 0x0000000000007941 */ /* 0x000fea0003800000 */
.L_x_23947:
        /* <DEDUP_REMOVED lines=9> */
.L_x_23943:
        /* <DEDUP_REMOVED lines=12> */
.L_x_23952:
[----:B------:R-:W-:Y:S02]  /*3960*/  IMAD.MOV.U32 R12, RZ, RZ, R4 ;  /* 0x000000ffff0c7224 */ /* 0x000fe400078e0004 */
.L_x_23953:
[----:B------:R-:W-:Y:S05]  /*3970*/  BSYNC B0 ;  /* 0x0000000000007941 */ /* 0x000fea0003800000 */
.L_x_23951:
        /* <DEDUP_REMOVED lines=16> */
.L_x_23957:
[----:B------:R-:W-:Y:S05]  /*3a80*/  BSYNC B1 ;  /* 0x0000000000017941 */ /* 0x000fea0003800000 */
.L_x_23956:
        /* <DEDUP_REMOVED lines=44> */
.L_x_23955:
[----:B------:R-:W-:Y:S05]  /*3d50*/  BSYNC B0 ;  /* 0x0000000000007941 */ /* 0x000fea0003800000 */
.L_x_23954:
        /* <DEDUP_REMOVED lines=12> */
.L_x_23958:
        /* <DEDUP_REMOVED lines=12> */
.L_x_23961:
[----:B------:R-:W-:Y:S02]  /*3ee0*/  IMAD.MOV.U32 R12, RZ, RZ, R4 ;  /* 0x000000ffff0c7224 */ /* 0x000fe400078e0004 */
.L_x_23962:
[----:B------:R-:W-:Y:S05]  /*3ef0*/  BSYNC B0 ;  /* 0x0000000000007941 */ /* 0x000fea0003800000 */
.L_x_23960:
        /* <DEDUP_REMOVED lines=16> */
.L_x_23966:
[----:B------:R-:W-:Y:S05]  /*4000*/  BSYNC B1 ;  /* 0x0000000000017941 */ /* 0x000fea0003800000 */
.L_x_23965:
        /* <DEDUP_REMOVED lines=44> */
.L_x_23964:
[----:B------:R-:W-:Y:S05]  /*42d0*/  BSYNC B0 ;  /* 0x0000000000007941 */ /* 0x000fea0003800000 */
.L_x_23963:
        /* <DEDUP_REMOVED lines=9> */
.L_x_23959:
        /* <DEDUP_REMOVED lines=12> */
.L_x_23968:
[----:B------:R-:W-:Y:S02]  /*4430*/  IMAD.MOV.U32 R12, RZ, RZ, R4 ;  /* 0x000000ffff0c7224 */ /* 0x000fe400078e0004 */
.L_x_23969:
[----:B------:R-:W-:Y:S05]  /*4440*/  BSYNC B0 ;  /* 0x0000000000007941 */ /* 0x000fea0003800000 */
.L_x_23967:
        /* <DEDUP_REMOVED lines=16> */
.L_x_23973:
[----:B------:R-:W-:Y:S05]  /*4550*/  BSYNC B1 ;  /* 0x0000000000017941 */ /* 0x000fea0003800000 */
.L_x_23972:
        /* <DEDUP_REMOVED lines=44> */
.L_x_23971:
[----:B------:R-:W-:Y:S05]  /*4820*/  BSYNC B0 ;  /* 0x0000000000007941 */ /* 0x000fea0003800000 */
.L_x_23970:
        /* <DEDUP_REMOVED lines=12> */
.L_x_23974:
        /* <DEDUP_REMOVED lines=12> */
.L_x_23977:
[----:B------:R-:W-:Y:S02]  /*49b0*/  MOV R12, R4 ;  /* 0x00000004000c7202 */ /* 0x000fe40000000f00 */
.L_x_23978:
[----:B------:R-:W-:Y:S05]  /*49c0*/  BSYNC B0 ;  /* 0x0000000000007941 */ /* 0x000fea0003800000 */
.L_x_23976:
        /* <DEDUP_REMOVED lines=16> */
.L_x_23982:
[----:B------:R-:W-:Y:S05]  /*4ad0*/  BSYNC B1 ;  /* 0x0000000000017941 */ /* 0x000fea0003800000 */
.L_x_23981:
        /* <DEDUP_REMOVED lines=44> */
.L_x_23980:
[----:B------:R-:W-:Y:S05]  /*4da0*/  BSYNC B0 ;  /* 0x0000000000007941 */ /* 0x000fea0003800000 */
.L_x_23979:
        /* <DEDUP_REMOVED lines=9> */
.L_x_23975:
        /* <DEDUP_REMOVED lines=12> */
.L_x_23984:
[----:B------:R-:W-:Y:S02]  /*4f00*/  MOV R12, R4 ;  /* 0x00000004000c7202 */ /* 0x000fe40000000f00 */
.L_x_23985:
[----:B------:R-:W-:Y:S05]  /*4f10*/  BSYNC B0 ;  /* 0x0000000000007941 */ /* 0x000fea0003800000 */
.L_x_23983:
        /* <DEDUP_REMOVED lines=16> */
.L_x_23989:
[----:B------:R-:W-:Y:S05]  /*5020*/  BSYNC B1 ;  /* 0x0000000000017941 */ /* 0x000fea0003800000 */
.L_x_23988:
        /* <DEDUP_REMOVED lines=44> */
.L_x_23987:
[----:B------:R-:W-:Y:S05]  /*52f0*/  BSYNC B0 ;  /* 0x0000000000007941 */ /* 0x000fea0003800000 */
.L_x_23986:
        /* <DEDUP_REMOVED lines=12> */
.L_x_23990:
        /* <DEDUP_REMOVED lines=12> */
.L_x_23993:
[----:B------:R-:W-:Y:S02]  /*5480*/  IMAD.MOV.U32 R12, RZ, RZ, R4 ;  /* 0x000000ffff0c7224 */ /* 0x000fe400078e0004 */
.L_x_23994:
[----:B------:R-:W-:Y:S05]  /*5490*/  BSYNC B0 ;  /* 0x0000000000007941 */ /* 0x000fea0003800000 */
.L_x_23992:
        /* <DEDUP_REMOVED lines=16> */
.L_x_23998:
[----:B------:R-:W-:Y:S05]  /*55a0*/  BSYNC B1 ;  /* 0x0000000000017941 */ /* 0x000fea0003800000 */
.L_x_23997:
        /* <DEDUP_REMOVED lines=44> */
.L_x_23996:
[----:B------:R-:W-:Y:S05]  /*5870*/  BSYNC B0 ;  /* 0x0000000000007941 */ /* 0x000fea0003800000 */
.L_x_23995:
        /* <DEDUP_REMOVED lines=9> */
.L_x_23991:
        /* <DEDUP_REMOVED lines=12> */
.L_x_24000:
[----:B------:R-:W-:Y:S02]  /*59d0*/  IMAD.MOV.U32 R12, RZ, RZ, R4 ;  /* 0x000000ffff0c7224 */ /* 0x000fe400078e0004 */
.L_x_24001:
[----:B------:R-:W-:Y:S05]  /*59e0*/  BSYNC B0 ;  /* 0x0000000000007941 */ /* 0x000fea0003800000 */
.L_x_23999:
        /* <DEDUP_REMOVED lines=16> */
.L_x_24005:
[----:B------:R-:W-:Y:S05]  /*5af0*/  BSYNC B1 ;  /* 0x0000000000017941 */ /* 0x000fea0003800000 */
.L_x_24004:
        /* <DEDUP_REMOVED lines=44> */
.L_x_24003:
[----:B------:R-:W-:Y:S05]  /*5dc0*/  BSYNC B0 ;  /* 0x0000000000007941 */ /* 0x000fea0003800000 */
.L_x_24002:
        /* <DEDUP_REMOVED lines=13> */
.L_x_24006:
        /* <DEDUP_REMOVED lines=12> */
.L_x_24009:
[----:B------:R-:W-:Y:S02]  /*5f60*/  IMAD.MOV.U32 R12, RZ, RZ, R4 ;  /* 0x000000ffff0c7224 */ /* 0x000fe400078e0004 */
.L_x_24010:
[----:B------:R-:W-:Y:S05]  /*5f70*/  BSYNC B0 ;  /* 0x0000000000007941 */ /* 0x000fea0003800000 */
.L_x_24008:
        /* <DEDUP_REMOVED lines=18> */
.L_x_24014:
[----:B------:R-:W-:Y:S05]  /*60a0*/  BSYNC B1 ;  /* 0x0000000000017941 */ /* 0x000fea0003800000 */
.L_x_24013:
        /* <DEDUP_REMOVED lines=43> */
.L_x_24012:
[----:B------:R-:W-:Y:S05]  /*6360*/  BSYNC B0 ;  /* 0x0000000000007941 */ /* 0x000fea0003800000 */
.L_x_24011:
        /* <DEDUP_REMOVED lines=9> */
.L_x_24007:
[----:B------:R-:W-:Y:S01]  /*6400*/  SEL R14, RZ, 0x1000000, P5 ;  /* 0x01000000ff0e7807 */ /* 0x000fe20002800000 */
[----:B------:R-:W-:Y:S01]  /*6410*/  HFMA2.MMA R234, -RZ, RZ, 0, 1.9073486328125e-06 ;  /* 0x00000020ffea7435 */ /* 0x000fe200000001ff */
[----:B------:R-:W-:Y:S01]  /*6420*/  SEL R13, RZ, 0x10000, P4 ;  /* 0x00010000ff0d7807 */ /* 0x000fe20002000000 */
[----:B------:R-:W-:Y:S01]  /*6430*/  IMAD.MOV.U32 R240, RZ, RZ, 0x8 ;  /* 0x00000008fff07424 */ /* 0x000fe200078e00ff */
[----:B------:R-:W-:Y:S02]  /*6440*/  SEL R18, RZ, 0x100, P3 ;  /* 0x00000100ff127807 */ /* 0x000fe40001800000 */
[----:B------:R-:W-:Y:S02]  /*6450*/  ISETP.NE.AND P4, PT, R16, RZ, PT ;  /* 0x000000ff1000720c */ /* 0x000fe40003f85270 */
[----:B------:R-:W-:Y:S02]  /*6460*/  ISETP.NE.AND P3, PT, R24, RZ, PT ;  /* 0x000000ff1800720c */ /* 0x000fe40003f65270 */
[----:B------:R-:W-:Y:S01]  /*6470*/  SEL R16, RZ, 0x1, P1 ;  /* 0x00000001ff107807 */ /* 0x000fe20000800000 */
[----:B------:R-:W-:Y:S01]  /*6480*/  IMAD.WIDE.U32 R22, R237, R234, c[0x0][0x188] ;  /* 0x00006200ed167625 */ /* 0x000fe200078e00ea */
[----:B------:R-:W-:-:S02]  /*6490*/  LOP3.LUT R18, R18, R14, R13, 0xfe, !PT ;  /* 0x0000000e12127212 */ /* 0x000fc400078efe0d */
[----:B------:R-:W-:Y:S02]  /*64a0*/  SEL R12, RZ, 0x1, P3 ;  /* 0x00000001ff0c7807 */ /* 0x000fe40001800000 */
[----:B------:R-:W-:Y:S01]  /*64b0*/  SEL R14, RZ, 0x1, P4 ;  /* 0x00000001ff0e7807 */ /* 0x000fe20002000000 */
[----:B------:R0:W-:Y:S01]  /*64c0*/  STG.E.128 [R22.64], R40 ;  /* 0x0000002816007986 */ /* 0x0001e2000c101d06 */
[----:B------:R-:W-:Y:S01]  /*64d0*/  ISETP.NE.AND P5, PT, R17, RZ, PT ;  /* 0x000000ff1100720c */ /* 0x000fe20003fa5270 */
[----:B------:R-:W-:Y:S01]  /*64e0*/  IMAD.WIDE.U32 R16, R16, 0x1000000, RZ ;  /* 0x0100000010107825 */ /* 0x000fe200078e00ff */
[----:B------:R-:W-:Y:S01]  /*64f0*/  SEL R27, RZ, 0x1, P2 ;  /* 0x00000001ff1b7807 */ /* 0x000fe20001000000 */
[----:B------:R0:W-:Y:S01]  /*6500*/  STG.E.128 [R22.64+0x10], R36 ;  /* 0x0000102416007986 */ /* 0x0001e2000c101d06 */
        /* <DEDUP_REMOVED lines=34> */
.L_x_24015:
        /* <DEDUP_REMOVED lines=16> */
.L_x_24017:
[----:B-1----:R-:W-:Y:S02]  /*6830*/  IMAD.MOV.U32 R16, RZ, RZ, R4 ;  /* 0x000000ffff107224 */ /* 0x002fe400078e0004 */
.L_x_24018:
[----:B------:R-:W-:Y:S05]  /*6840*/  BSYNC B0 ;  /* 0x0000000000007941 */ /* 0x000fea0003800000 */
.L_x_24016:
        /* <DEDUP_REMOVED lines=16> */
.L_x_24022:
[----:B------:R-:W-:Y:S05]  /*6950*/  BSYNC B1 ;  /* 0x0000000000017941 */ /* 0x000fea0003800000 */
.L_x_24021:
        /* <DEDUP_REMOVED lines=44> */
.L_x_24020:
[----:B------:R-:W-:Y:S05]  /*6c20*/  BSYNC B0 ;  /* 0x0000000000007941 */ /* 0x000fea0003800000 */
.L_x_24019:
        /* <DEDUP_REMOVED lines=14> */
.L_x_24023:
        /* <DEDUP_REMOVED lines=12> */
.L_x_24026:
[----:B------:R-:W-:Y:S02]  /*6dd0*/  IMAD.MOV.U32 R16, RZ, RZ, R4 ;  /* 0x000000ffff107224 */ /* 0x000fe400078e0004 */
.L_x_24027:
[----:B------:R-:W-:Y:S05]  /*6de0*/  BSYNC B0 ;  /* 0x0000000000007941 */ /* 0x000fea0003800000 */
.L_x_24025:
        /* <DEDUP_REMOVED lines=16> */
.L_x_24031:
[----:B------:R-:W-:Y:S05]  /*6ef0*/  BSYNC B1 ;  /* 0x0000000000017941 */ /* 0x000fea0003800000 */
.L_x_24030:
        /* <DEDUP_REMOVED lines=44> */
.L_x_24029:
[----:B------:R-:W-:Y:S05]  /*71c0*/  BSYNC B0 ;  /* 0x0000000000007941 */ /* 0x000fea0003800000 */
.L_x_24028:
        /* <DEDUP_REMOVED lines=9> */
.L_x_24024:
        /* <DEDUP_REMOVED lines=12> */
.L_x_24033:
[----:B------:R-:W-:Y:S02]  /*7320*/  IMAD.MOV.U32 R16, RZ, RZ, R4 ;  /* 0x000000ffff107224 */ /* 0x000fe400078e0004 */
.L_x_24034:
[----:B------:R-:W-:Y:S05]  /*7330*/  BSYNC B0 ;  /* 0x0000000000007941 */ /* 0x000fea0003800000 */
.L_x_24032:
        /* <DEDUP_REMOVED lines=16> */
.L_x_24038:
[----:B------:R-:W-:Y:S05]  /*7440*/  BSYNC B1 ;  /* 0x0000000000017941 */ /* 0x000fea0003800000 */
.L_x_24037:
        /* <DEDUP_REMOVED lines=44> */
.L_x_24036:
[----:B------:R-:W-:Y:S05]  /*7710*/  BSYNC B0 ;  /* 0x0000000000007941 */ /* 0x000fea0003800000 */
.L_x_24035:
        /* <DEDUP_REMOVED lines=13> */
.L_x_24039:
        /* <DEDUP_REMOVED lines=12> */
.L_x_24042:
[----:B------:R-:W-:Y:S02]  /*78b0*/  MOV R12, R4 ;  /* 0x00000004000c7202 */ /* 0x000fe40000000f00 */
.L_x_24043:
[----:B------:R-:W-:Y:S05]  /*78c0*/  BSYNC B0 ;  /* 0x0000000000007941 */ /* 0x000fea0003800000 */
.L_x_24041:
        /* <DEDUP_REMOVED lines=16> */
.L_x_24047:
[----:B------:R-:W-:Y:S05]  /*79d0*/  BSYNC B1 ;  /* 0x0000000000017941 */ /* 0x000fea0003800000 */
.L_x_24046:
        /* <DEDUP_REMOVED lines=44> */
.L_x_24045:
[----:B------:R-:W-:Y:S05]  /*7ca0*/  BSYNC B0 ;  /* 0x0000000000007941 */ /* 0x000fea0003800000 */
.L_x_24044:
        /* <DEDUP_REMOVED lines=9> */
.L_x_24040:
        /* <DEDUP_REMOVED lines=12> */
.L_x_24049:
[----:B------:R-:W-:Y:S02]  /*7e00*/  MOV R12, R4 ;  /* 0x00000004000c7202 */ /* 0x000fe40000000f00 */
.L_x_24050:
[----:B------:R-:W-:Y:S05]  /*7e10*/  BSYNC B0 ;  /* 0x0000000000007941 */ /* 0x000fea0003800000 */
.L_x_24048:
        /* <DEDUP_REMOVED lines=16> */
.L_x_24054:
[----:B------:R-:W-:Y:S05]  /*7f20*/  BSYNC B1 ;  /* 0x0000000000017941 */ /* 0x000fea0003800000 */
.L_x_24053:
        /* <DEDUP_REMOVED lines=44> */
.L_x_24052:
[----:B------:R-:W-:Y:S05]  /*81f0*/  BSYNC B0 ;  /* 0x0000000000007941 */ /* 0x000fea0003800000 */
.L_x_24051:
        /* <DEDUP_REMOVED lines=13> */
.L_x_24055:
        /* <DEDUP_REMOVED lines=12> */
.L_x_24058:
[----:B------:R-:W-:Y:S02]  /*8390*/  IMAD.MOV.U32 R12, RZ, RZ, R4 ;  /* 0x000000ffff0c7224 */ /* 0x000fe400078e0004 */
.L_x_24059:
[----:B------:R-:W-:Y:S05]  /*83a0*/  BSYNC B0 ;  /* 0x0000000000007941 */ /* 0x000fea0003800000 */
.L_x_24057:
        /* <DEDUP_REMOVED lines=16> */
.L_x_24063:
[----:B------:R-:W-:Y:S05]  /*84b0*/  BSYNC B1 ;  /* 0x0000000000017941 */ /* 0x000fea0003800000 */
.L_x_24062:
        /* <DEDUP_REMOVED lines=44> */
.L_x_24061:
[----:B------:R-:W-:Y:S05]  /*8780*/  BSYNC B0 ;  /* 0x0000000000007941 */ /* 0x000fea0003800000 */
.L_x_24060:
        /* <DEDUP_REMOVED lines=9> */
.L_x_24056:
        /* <DEDUP_REMOVED lines=12> */
.L_x_24065:
[----:B------:R-:W-:Y:S02]  /*88e0*/  IMAD.MOV.U32 R12, RZ, RZ, R4 ;  /* 0x000000ffff0c7224 */ /* 0x000fe400078e0004 */
.L_x_24066:
[----:B------:R-:W-:Y:S05]  /*88f0*/  BSYNC B0 ;  /* 0x0000000000007941 */ /* 0x000fea0003800000 */
.L_x_24064:
        /* <DEDUP_REMOVED lines=16> */
.L_x_24070:
[----:B------:R-:W-:Y:S05]  /*8a00*/  BSYNC B1 ;  /* 0x0000000000017941 */ /* 0x000fea0003800000 */
.L_x_24069:
        /* <DEDUP_REMOVED lines=44> */
.L_x_24068:
[----:B------:R-:W-:Y:S05]  /*8cd0*/  BSYNC B0 ;  /* 0x0000000000007941 */ /* 0x000fea0003800000 */
.L_x_24067:
        /* <DEDUP_REMOVED lines=12> */
.L_x_24071:
        /* <DEDUP_REMOVED lines=12> */
.L_x_24074:
[----:B------:R-:W-:Y:S02]  /*8e60*/  IMAD.MOV.U32 R16, RZ, RZ, R4 ;  /* 0x000000ffff107224 */ /* 0x000fe400078e0004 */
.L_x_24075:
[----:B------:R-:W-:Y:S05]  /*8e70*/  BSYNC B0 ;  /* 0x0000000000007941 */ /* 0x000fea0003800000 */
.L_x_24073:
        /* <DEDUP_REMOVED lines=16> */
.L_x_24079:
[----:B------:R-:W-:Y:S05]  /*8f80*/  BSYNC B1 ;  /* 0x0000000000017941 */ /* 0x000fea0003800000 */
.L_x_24078:
        /* <DEDUP_REMOVED lines=44> */
.L_x_24077:
[----:B------:R-:W-:Y:S05]  /*9250*/  BSYNC B0 ;  /* 0x0000000000007941 */ /* 0x000fea0003800000 */
.L_x_24076:
        /* <DEDUP_REMOVED lines=9> */
.L_x_24072:
        /* <DEDUP_REMOVED lines=12> */
.L_x_24081:
[----:B------:R-:W-:Y:S02]  /*93b0*/  IMAD.MOV.U32 R18, RZ, RZ, R4 ;  /* 0x000000ffff127224 */ /* 0x000fe400078e0004 */
.L_x_24082:
[----:B------:R-:W-:Y:S05]  /*93c0*/  BSYNC B0 ;  /* 0x0000000000007941 */ /* 0x000fea0003800000 */
.L_x_24080:
        /* <DEDUP_REMOVED lines=16> */
.L_x_24086:
[----:B------:R-:W-:Y:S05]  /*94d0*/  BSYNC B1 ;  /* 0x0000000000017941 */ /* 0x000fea0003800000 */
.L_x_24085:
        /* <DEDUP_REMOVED lines=36> */
[----:B------:R-:W-:Y:S02]  /*9720*/  MOV R13, RZ ;  /* 0x000000ff000d7202 */ /* 0x000fe40000000f00 */
[----:B------:R-:W-:Y:S01]  /*9730*/  LOP3.LUT R16, R21, UR23, R2, 0x96, !PT ;  /* 0x0000001715107c12 */ /* 0x000fe2000f8e9602 */
[----:B------:R-:W-:-:S04]  /*9740*/  IMAD.WIDE.U32 R26, R26, -0x326172a9, RZ ;  /* 0xcd9e8d571a1a7825 */ /* 0x000fc800078e00ff */
[----:B------:R-:W-:Y:S01]  /*9750*/  IMAD.WIDE.U32 R16, R16, -0x2daee0ad, RZ ;  /* 0xd2511f5310107825 */ /* 0x000fe200078e00ff */
[----:B------:R-:W-:-:S03]  /*9760*/  LOP3.LUT R2, R27, UR25, R20, 0x96, !PT ;  /* 0x000000191b027c12 */ /* 0x000fc6000f8e9614 */
[----:B------:R-:W-:Y:S01]  /*9770*/  IMAD.MOV.U32 R4, RZ, RZ, R26 ;  /* 0x000000ffff047224 */ /* 0x000fe200078e001a */
[----:B------:R-:W-:Y:S01]  /*9780*/  LOP3.LUT R3, R17, UR26, R12, 0x96, !PT ;  /* 0x0000001a11037c12 */ /* 0x000fe2000f8e960c */
[----:B------:R-:W-:Y:S02]  /*9790*/  IMAD.MOV.U32 R6, RZ, RZ, R16 ;  /* 0x000000ffff067224 */ /* 0x000fe400078e0010 */
.L_x_24084:
[----:B------:R-:W-:Y:S05]  /*97a0*/  BSYNC B0 ;  /* 0x0000000000007941 */ /* 0x000fea0003800000 */
.L_x_24083:
        /* <DEDUP_REMOVED lines=12> */
.L_x_24087:
        /* <DEDUP_REMOVED lines=12> */
.L_x_24090:
[----:B------:R-:W-:Y:S02]  /*9930*/  IMAD.MOV.U32 R18, RZ, RZ, R4 ;  /* 0x000000ffff127224 */ /* 0x000fe400078e0004 */
.L_x_24091:
[----:B------:R-:W-:Y:S05]  /*9940*/  BSYNC B0 ;  /* 0x0000000000007941 */ /* 0x000fea0003800000 */
.L_x_24089:
        /* <DEDUP_REMOVED lines=16> */
.L_x_24095:
[----:B------:R-:W-:Y:S05]  /*9a50*/  BSYNC B1 ;  /* 0x0000000000017941 */ /* 0x000fea0003800000 */
.L_x_24094:
        /* <DEDUP_REMOVED lines=44> */
.L_x_24093:
[----:B------:R-:W-:Y:S05]  /*9d20*/  BSYNC B0 ;  /* 0x0000000000007941 */ /* 0x000fea0003800000 */
.L_x_24092:
        /* <DEDUP_REMOVED lines=9> */
.L_x_24088:
        /* <DEDUP_REMOVED lines=12> */
.L_x_24097:
[----:B------:R-:W-:Y:S02]  /*9e80*/  IMAD.MOV.U32 R26, RZ, RZ, R4 ;  /* 0x000000ffff1a7224 */ /* 0x000fe400078e0004 */
.L_x_24098:
[----:B------:R-:W-:Y:S05]  /*9e90*/  BSYNC B0 ;  /* 0x0000000000007941 */ /* 0x000fea0003800000 */
.L_x_24096:
        /* <DEDUP_REMOVED lines=16> */
.L_x_24102:
[----:B------:R-:W-:Y:S05]  /*9fa0*/  BSYNC B1 ;  /* 0x0000000000017941 */ /* 0x000fea0003800000 */
.L_x_24101:
        /* <DEDUP_REMOVED lines=44> */
.L_x_24100:
[----:B------:R-:W-:Y:S05]  /*a270*/  BSYNC B0 ;  /* 0x0000000000007941 */ /* 0x000fea0003800000 */
.L_x_24099:
        /* <DEDUP_REMOVED lines=12> */
.L_x_24103:
        /* <DEDUP_REMOVED lines=12> */
.L_x_24106:
[----:B------:R-:W-:Y:S02]  /*a400*/  IMAD.MOV.U32 R14, RZ, RZ, R4 ;  /* 0x000000ffff0e7224 */ /* 0x000fe400078e0004 */
.L_x_24107:
[----:B------:R-:W-:Y:S05]  /*a410*/  BSYNC B0 ;  /* 0x0000000000007941 */ /* 0x000fea0003800000 */
.L_x_24105:
        /* <DEDUP_REMOVED lines=16> */
.L_x_24111:
[----:B------:R-:W-:Y:S05]  /*a520*/  BSYNC B1 ;  /* 0x0000000000017941 */ /* 0x000fea0003800000 */
.L_x_24110:
        /* <DEDUP_REMOVED lines=44> */
.L_x_24109:
[----:B------:R-:W-:Y:S05]  /*a7f0*/  BSYNC B0 ;  /* 0x0000000000007941 */ /* 0x000fea0003800000 */
.L_x_24108:
        /* <DEDUP_REMOVED lines=9> */
.L_x_24104:
        /* <DEDUP_REMOVED lines=12> */
.L_x_24113:
[----:B------:R-:W-:Y:S02]  /*a950*/  IMAD.MOV.U32 R14, RZ, RZ, R4 ;  /* 0x000000ffff0e7224 */ /* 0x000fe400078e0004 */
.L_x_24114:
[----:B------:R-:W-:Y:S05]  /*a960*/  BSYNC B0 ;  /* 0x0000000000007941 */ /* 0x000fea0003800000 */
.L_x_24112:
        /* <DEDUP_REMOVED lines=16> */
.L_x_24118:
[----:B------:R-:W-:Y:S05]  /*aa70*/  BSYNC B1 ;  /* 0x0000000000017941 */ /* 0x000fea0003800000 */
.L_x_24117:
        /* <DEDUP_REMOVED lines=44> */
.L_x_24116:
[----:B------:R-:W-:Y:S05]  /*ad40*/  BSYNC B0 ;  /* 0x0000000000007941 */ /* 0x000fea0003800000 */
.L_x_24115:
        /* <DEDUP_REMOVED lines=12> */
.L_x_24119:
        /* <DEDUP_REMOVED lines=12> */
.L_x_24122:
[----:B------:R-:W-:Y:S02]  /*aed0*/  MOV R14, R4 ;  /* 0x00000004000e7202 */ /* 0x000fe40000000f00 */
.L_x_24123:
[----:B------:R-:W-:Y:S05]  /*aee0*/  BSYNC B0 ;  /* 0x0000000000007941 */ /* 0x000fea0003800000 */
.L_x_24121:
        /* <DEDUP_REMOVED lines=16> */
.L_x_24127:
[----:B------:R-:W-:Y:S05]  /*aff0*/  BSYNC B1 ;  /* 0x0000000000017941 */ /* 0x000fea0003800000 */
.L_x_24126:
        /* <DEDUP_REMOVED lines=44> */
.L_x_24125:
[----:B------:R-:W-:Y:S05]  /*b2c0*/  BSYNC B0 ;  /* 0x0000000000007941 */ /* 0x000fea0003800000 */
.L_x_24124:
        /* <DEDUP_REMOVED lines=9> */
.L_x_24120:
        /* <DEDUP_REMOVED lines=12> */
.L_x_24129:
[----:B------:R-:W-:Y:S02]  /*b420*/  MOV R14, R4 ;  /* 0x00000004000e7202 */ /* 0x000fe40000000f00 */
.L_x_24130:
[----:B------:R-:W-:Y:S05]  /*b430*/  BSYNC B0 ;  /* 0x0000000000007941 */ /* 0x000fea0003800000 */
.L_x_24128:
        /* <DEDUP_REMOVED lines=16> */
.L_x_24134:
[----:B------:R-:W-:Y:S05]  /*b540*/  BSYNC B1 ;  /* 0x0000000000017941 */ /* 0x000fea0003800000 */
.L_x_24133:
        /* <DEDUP_REMOVED lines=44> */
.L_x_24132:
[----:B------:R-:W-:Y:S05]  /*b810*/  BSYNC B0 ;  /* 0x0000000000007941 */ /* 0x000fea0003800000 */
.L_x_24131:
        /* <DEDUP_REMOVED lines=13> */
.L_x_24135:
        /* <DEDUP_REMOVED lines=12> */
.L_x_24138:
[----:B------:R-:W-:Y:S02]  /*b9b0*/  IMAD.MOV.U32 R12, RZ, RZ, R4 ;  /* 0x000000ffff0c7224 */ /* 0x000fe400078e0004 */
.L_x_24139:
[----:B------:R-:W-:Y:S05]  /*b9c0*/  BSYNC B0 ;  /* 0x0000000000007941 */ /* 0x000fea0003800000 */
.L_x_24137:
        /* <DEDUP_REMOVED lines=18> */
.L_x_24143:
[----:B------:R-:W-:Y:S05]  /*baf0*/  BSYNC B1 ;  /* 0x0000000000017941 */ /* 0x000fea0003800000 */
.L_x_24142:
        /* <DEDUP_REMOVED lines=44> */
.L_x_24141:
[----:B------:R-:W-:Y:S05]  /*bdc0*/  BSYNC B0 ;  /* 0x0000000000007941 */ /* 0x000fea0003800000 */
.L_x_24140:
        /* <DEDUP_REMOVED lines=9> */
.L_x_24136:
        /* <DEDUP_REMOVED lines=49> */
.L_x_24144:
        /* <DEDUP_REMOVED lines=16> */
.L_x_24146:
[----:B-1----:R-:W-:Y:S02]  /*c270*/  IMAD.MOV.U32 R18, RZ, RZ, R4 ;  /* 0x000000ffff127224 */ /* 0x002fe400078e0004 */
.L_x_24147:
[----:B------:R-:W-:Y:S05]  /*c280*/  BSYNC B0 ;  /* 0x0000000000007941 */ /* 0x000fea0003800000 */
.L_x_24145:
        /* <DEDUP_REMOVED lines=16> */
.L_x_24151:
[----:B------:R-:W-:Y:S05]  /*c390*/  BSYNC B1 ;  /* 0x0000000000017941 */ /* 0x000fea0003800000 */
.L_x_24150:
        /* <DEDUP_REMOVED lines=44> */
.L_x_24149:
[----:B------:R-:W-:Y:S05]  /*c660*/  BSYNC B0 ;  /* 0x0000000000007941 */ /* 0x000fea0003800000 */
.L_x_24148:
        /* <DEDUP_REMOVED lines=15> */
.L_x_24152:
        /* <DEDUP_REMOVED lines=12> */
.L_x_24155:
[----:B------:R-:W-:Y:S02]  /*c820*/  MOV R18, R4 ;  /* 0x0000000400127202 */ /* 0x000fe40000000f00 */
.L_x_24156:
[----:B------:R-:W-:Y:S05]  /*c830*/  BSYNC B0 ;  /* 0x0000000000007941 */ /* 0x000fea0003800000 */
.L_x_24154:
        /* <DEDUP_REMOVED lines=16> */
.L_x_24160:
[----:B------:R-:W-:Y:S05]  /*c940*/  BSYNC B1 ;  /* 0x0000000000017941 */ /* 0x000fea0003800000 */
.L_x_24159:
        /* <DEDUP_REMOVED lines=44> */
.L_x_24158:
[----:B------:R-:W-:Y:S05]  /*cc10*/  BSYNC B0 ;  /* 0x0000000000007941 */ /* 0x000fea0003800000 */
.L_x_24157:
        /* <DEDUP_REMOVED lines=9> */
.L_x_24153:
        /* <DEDUP_REMOVED lines=12> */
.L_x_24162:
[----:B------:R-:W-:Y:S02]  /*cd70*/  MOV R22, R4 ;  /* 0x0000000400167202 */ /* 0x000fe40000000f00 */
.L_x_24163:
[----:B------:R-:W-:Y:S05]  /*cd80*/  BSYNC B0 ;  /* 0x0000000000007941 */ /* 0x000fea0003800000 */
.L_x_24161:
        /* <DEDUP_REMOVED lines=16> */
.L_x_24167:
[----:B------:R-:W-:Y:S05]  /*ce90*/  BSYNC B1 ;  /* 0x0000000000017941 */ /* 0x000fea0003800000 */
.L_x_24166:
        /* <DEDUP_REMOVED lines=44> */
.L_x_24165:
[----:B------:R-:W-:Y:S05]  /*d160*/  BSYNC B0 ;  /* 0x0000000000007941 */ /* 0x000fea0003800000 */
.L_x_24164:
        /* <DEDUP_REMOVED lines=13> */
.L_x_24168:
        /* <DEDUP_REMOVED lines=12> */
.L_x_24171:
[----:B------:R-:W-:Y:S02]  /*d300*/  IMAD.MOV.U32 R12, RZ, RZ, R4 ;  /* 0x000000ffff0c7224 */ /* 0x000fe400078e0004 */
.L_x_24172:
[----:B------:R-:W-:Y:S05]  /*d310*/  BSYNC B0 ;  /* 0x0000000000007941 */ /* 0x000fea0003800000 */
.L_x_24170:
        /* <DEDUP_REMOVED lines=16> */
.L_x_24176:
[----:B------:R-:W-:Y:S05]  /*d420*/  BSYNC B1 ;  /* 0x0000000000017941 */ /* 0x000fea0003800000 */
.L_x_24175:
        /* <DEDUP_REMOVED lines=44> */
.L_x_24174:
[----:B------:R-:W-:Y:S05]  /*d6f0*/  BSYNC B0 ;  /* 0x0000000000007941 */ /* 0x000fea0003800000 */
.L_x_24173:
        /* <DEDUP_REMOVED lines=9> */
.L_x_24169:
        /* <DEDUP_REMOVED lines=12> */
.L_x_24178:
[----:B------:R-:W-:Y:S02]  /*d850*/  IMAD.MOV.U32 R12, RZ, RZ, R4 ;  /* 0x000000ffff0c7224 */ /* 0x000fe400078e0004 */
.L_x_24179:
[----:B------:R-:W-:Y:S05]  /*d860*/  BSYNC B0 ;  /* 0x0000000000007941 */ /* 0x000fea0003800000 */
.L_x_24177:
        /* <DEDUP_REMOVED lines=16> */
.L_x_24183:
[----:B------:R-:W-:Y:S05]  /*d970*/  BSYNC B1 ;  /* 0x0000000000017941 */ /* 0x000fea0003800000 */
.L_x_24182:
        /* <DEDUP_REMOVED lines=44> */
.L_x_24181:
[----:B------:R-:W-:Y:S05]  /*dc40*/  BSYNC B0 ;  /* 0x0000000000007941 */ /* 0x000fea0003800000 */
.L_x_24180:
        /* <DEDUP_REMOVED lines=13> */
.L_x_24184:
        /* <DEDUP_REMOVED lines=12> */
.L_x_24187:
[----:B------:R-:W-:Y:S02]  /*dde0*/  IMAD.MOV.U32 R12, RZ, RZ, R4 ;  /* 0x000000ffff0c7224 */ /* 0x000fe400078e0004 */
.L_x_24188:
[----:B------:R-:W-:Y:S05]  /*ddf0*/  BSYNC B0 ;  /* 0x0000000000007941 */ /* 0x000fea0003800000 */
.L_x_24186:
        /* <DEDUP_REMOVED lines=16> */
.L_x_24192:
[----:B------:R-:W-:Y:S05]  /*df00*/  BSYNC B1 ;  /* 0x0000000000017941 */ /* 0x000fea0003800000 */
.L_x_24191:
        /* <DEDUP_REMOVED lines=44> */
.L_x_24190:
[----:B------:R-:W-:Y:S05]  /*e1d0*/  BSYNC B0 ;  /* 0x0000000000007941 */ /* 0x000fea0003800000 */
.L_x_24189:
        /* <DEDUP_REMOVED lines=9> */
.L_x_24185:
        /* <DEDUP_REMOVED lines=12> */
.L_x_24194:
[----:B------:R-:W-:Y:S02]  /*e330*/  IMAD.MOV.U32 R12, RZ, RZ, R4 ;  /* 0x000000ffff0c7224 */ /* 0x000fe400078e0004 */
.L_x_24195:
[----:B------:R-:W-:Y:S05]  /*e340*/  BSYNC B0 ;  /* 0x0000000000007941 */ /* 0x000fea0003800000 */
.L_x_24193:
        /* <DEDUP_REMOVED lines=16> */
.L_x_24199:
[----:B------:R-:W-:Y:S05]  /*e450*/  BSYNC B1 ;  /* 0x0000000000017941 */ /* 0x000fea0003800000 */
.L_x_24198:
        /* <DEDUP_REMOVED lines=44> */
.L_x_24197:
[----:B------:R-:W-:Y:S05]  /*e720*/  BSYNC B0 ;  /* 0x0000000000007941 */ /* 0x000fea0003800000 */
.L_x_24196:
        /* <DEDUP_REMOVED lines=12> */
.L_x_24200:
        /* <DEDUP_REMOVED lines=12> */
.L_x_24203:
[----:B------:R-:W-:Y:S02]  /*e8b0*/  IMAD.MOV.U32 R20, RZ, RZ, R4 ;  /* 0x000000ffff147224 */ /* 0x000fe400078e0004 */
.L_x_24204:
[----:B------:R-:W-:Y:S05]  /*e8c0*/  BSYNC B0 ;  /* 0x0000000000007941 */ /* 0x000fea0003800000 */
.L_x_24202:
        /* <DEDUP_REMOVED lines=16> */
.L_x_24208:
[----:B------:R-:W-:Y:S05]  /*e9d0*/  BSYNC B1 ;  /* 0x0000000000017941 */ /* 0x000fea0003800000 */
.L_x_24207:
        /* <DEDUP_REMOVED lines=44> */
.L_x_24206:
[----:B------:R-:W-:Y:S05]  /*eca0*/  BSYNC B0 ;  /* 0x0000000000007941 */ /* 0x000fea0003800000 */
.L_x_24205:
        /* <DEDUP_REMOVED lines=9> */
.L_x_24201:
        /* <DEDUP_REMOVED lines=12> */
.L_x_24210:
[----:B------:R-:W-:Y:S02]  /*ee00*/  IMAD.MOV.U32 R21, RZ, RZ, R4 ;  /* 0x000000ffff157224 */ /* 0x000fe400078e0004 */
.L_x_24211:
[----:B------:R-:W-:Y:S05]  /*ee10*/  BSYNC B0 ;  /* 0x0000000000007941 */ /* 0x000fea0003800000 */
.L_x_24209:
        /* <DEDUP_REMOVED lines=16> */
.L_x_24215:
[----:B------:R-:W-:Y:S05]  /*ef20*/  BSYNC B1 ;  /* 0x0000000000017941 */ /* 0x000fea0003800000 */
.L_x_24214:
        /* <DEDUP_REMOVED lines=44> */
.L_x_24213:
[----:B------:R-:W-:Y:S05]  /*f1f0*/  BSYNC B0 ;  /* 0x0000000000007941 */ /* 0x000fea0003800000 */
.L_x_24212:
        /* <DEDUP_REMOVED lines=12> */
.L_x_24216:
        /* <DEDUP_REMOVED lines=12> */
.L_x_24219:
[----:B------:R-:W-:Y:S02]  /*f380*/  IMAD.MOV.U32 R21, RZ, RZ, R4 ;  /* 0x000000ffff157224 */ /* 0x000fe400078e0004 */
.L_x_24220:
[----:B------:R-:W-:Y:S05]  /*f390*/  BSYNC B0 ;  /* 0x0000000000007941 */ /* 0x000fea0003800000 */
.L_x_24218:
        /* <DEDUP_REMOVED lines=16> */
.L_x_24224:
[----:B------:R-:W-:Y:S05]  /*f4a0*/  BSYNC B1 ;  /* 0x0000000000017941 */ /* 0x000fea0003800000 */
.L_x_24223:
        /* <DEDUP_REMOVED lines=44> */
.L_x_24222:
[----:B------:R-:W-:Y:S05]  /*f770*/  BSYNC B0 ;  /* 0x0000000000007941 */ /* 0x000fea0003800000 */
.L_x_24221:
        /* <DEDUP_REMOVED lines=9> */
.L_x_24217:
        /* <DEDUP_REMOVED lines=12> */
.L_x_24226:
[----:B------:R-:W-:Y:S02]  /*f8d0*/  IMAD.MOV.U32 R22, RZ, RZ, R4 ;  /* 0x000000ffff167224 */ /* 0x000fe400078e0004 */
.L_x_24227:
[----:B------:R-:W-:Y:S05]  /*f8e0*/  BSYNC B0 ;  /* 0x0000000000007941 */ /* 0x000fea0003800000 */
.L_x_24225:
        /* <DEDUP_REMOVED lines=16> */
.L_x_24231:
[----:B------:R-:W-:Y:S05]  /*f9f0*/  BSYNC B1 ;  /* 0x0000000000017941 */ /* 0x000fea0003800000 */
.L_x_24230:
        /* <DEDUP_REMOVED lines=44> */
.L_x_24229:
[----:B------:R-:W-:Y:S05]  /*fcc0*/  BSYNC B0 ;  /* 0x0000000000007941 */ /* 0x000fea0003800000 */
.L_x_24228:
        /* <DEDUP_REMOVED lines=12> */
.L_x_24232:
        /* <DEDUP_REMOVED lines=12> */
.L_x_24235:
[----:B------:R-:W-:Y:S02]  /*fe50*/  MOV R14, R4 ;  /* 0x00000004000e7202 */ /* 0x000fe40000000f00 */
.L_x_24236:
[----:B------:R-:W-:Y:S05]  /*fe60*/  BSYNC B0 ;  /* 0x0000000000007941 */ /* 0x000fea0003800000 */
.L_x_24234:
        /* <DEDUP_REMOVED lines=16> */
.L_x_24240:
[----:B------:R-:W-:Y:S05]  /*ff70*/  BSYNC B1 ;  /* 0x0000000000017941 */ /* 0x000fea0003800000 */
.L_x_24239:
        /* <DEDUP_REMOVED lines=44> */
.L_x_24238:
[----:B------:R-:W-:Y:S05]  /*10240*/  BSYNC B0 ;  /* 0x0000000000007941 */ /* 0x000fea0003800000 */
.L_x_24237:
        /* <DEDUP_REMOVED lines=9> */
.L_x_24233:
        /* <DEDUP_REMOVED lines=12> */
.L_x_24242:
[----:B------:R-:W-:Y:S02]  /*103a0*/  MOV R14, R4 ;  /* 0x00000004000e7202 */ /* 0x000fe40000000f00 */
.L_x_24243:
[----:B------:R-:W-:Y:S05]  /*103b0*/  BSYNC B0 ;  /* 0x0000000000007941 */ /* 0x000fea0003800000 */
.L_x_24241:
        /* <DEDUP_REMOVED lines=16> */
.L_x_24247:
[----:B------:R-:W-:Y:S05]  /*104c0*/  BSYNC B1 ;  /* 0x0000000000017941 */ /* 0x000fea0003800000 */
.L_x_24246:
        /* <DEDUP_REMOVED lines=44> */
.L_x_24245:
[----:B------:R-:W-:Y:S05]  /*10790*/  BSYNC B0 ;  /* 0x0000000000007941 */ /* 0x000fea0003800000 */
.L_x_24244:
        /* <DEDUP_REMOVED lines=12> */
.L_x_24248:
        /* <DEDUP_REMOVED lines=12> */
.L_x_24251:
[----:B------:R-:W-:Y:S02]  /*10920*/  IMAD.MOV.U32 R14, RZ, RZ, R4 ;  /* 0x000000ffff0e7224 */ /* 0x000fe400078e0004 */
.L_x_24252:
[----:B------:R-:W-:Y:S05]  /*10930*/  BSYNC B0 ;  /* 0x0000000000007941 */ /* 0x000fea0003800000 */
.L_x_24250:
        /* <DEDUP_REMOVED lines=16> */
.L_x_24256:
[----:B------:R-:W-:Y:S05]  /*10a40*/  BSYNC B1 ;  /* 0x0000000000017941 */ /* 0x000fea0003800000 */
.L_x_24255:
        /* <DEDUP_REMOVED lines=44> */
.L_x_24254:
[----:B------:R-:W-:Y:S05]  /*10d10*/  BSYNC B0 ;  /* 0x0000000000007941 */ /* 0x000fea0003800000 */
.L_x_24253:
        /* <DEDUP_REMOVED lines=9> */
.L_x_24249:
        /* <DEDUP_REMOVED lines=12> */
.L_x_24258:
[----:B------:R-:W-:Y:S02]  /*10e70*/  IMAD.MOV.U32 R14, RZ, RZ, R4 ;  /* 0x000000ffff0e7224 */ /* 0x000fe400078e0004 */
.L_x_24259:
[----:B------:R-:W-:Y:S05]  /*10e80*/  BSYNC B0 ;  /* 0x0000000000007941 */ /* 0x000fea0003800000 */
.L_x_24257:
        /* <DEDUP_REMOVED lines=16> */
.L_x_24263:
[----:B------:R-:W-:Y:S05]  /*10f90*/  BSYNC B1 ;  /* 0x0000000000017941 */ /* 0x000fea0003800000 */
.L_x_24262:
        /* <DEDUP_REMOVED lines=44> */
.L_x_24261:
[----:B------:R-:W-:Y:S05]  /*11260*/  BSYNC B0 ;  /* 0x0000000000007941 */ /* 0x000fea0003800000 */
.L_x_24260:
        /* <DEDUP_REMOVED lines=13> */
.L_x_24264:
        /* <DEDUP_REMOVED lines=12> */
.L_x_24267:
[----:B------:R-:W-:Y:S02]  /*11400*/  IMAD.MOV.U32 R16, RZ, RZ, R4 ;  /* 0x000000ffff107224 */ /* 0x000fe400078e0004 */
.L_x_24268:
[----:B------:R-:W-:Y:S05]  /*11410*/  BSYNC B0 ;  /* 0x0000000000007941 */ /* 0x000fea0003800000 */
.L_x_24266:
        /* <DEDUP_REMOVED lines=18> */
.L_x_24272:
[----:B------:R-:W-:Y:S05]  /*11540*/  BSYNC B1 ;  /* 0x0000000000017941 */ /* 0x000fea0003800000 */
.L_x_24271:
        /* <DEDUP_REMOVED lines=43> */
.L_x_24270:
[----:B------:R-:W-:Y:S05]  /*11800*/  BSYNC B0 ;  /* 0x0000000000007941 */ /* 0x000fea0003800000 */
.L_x_24269:
        /* <DEDUP_REMOVED lines=9> */
.L_x_24265:
        /* <DEDUP_REMOVED lines=36> */
[----:B------:R-:W-:Y:S02]  /*11ae0*/  LOP3.LUT R15, R12, 0xff00, R15, 0xf8, !PT ;  /* 0x0000ff000c0f7812 */ /* 0x000fe400078ef80f */
[----:B------:R-:W-:Y:S01]  /*11af0*/  LOP3.LUT R14, R10, 0xff, RZ, 0xc0, !PT ;  /* 0x000000ff0a0e7812 */ /* 0x000fe200078ec0ff */
        /* <DEDUP_REMOVED lines=11> */
.L_x_24273:
        /* <DEDUP_REMOVED lines=16> */
.L_x_24275:
[----:B-1----:R-:W-:Y:S02]  /*11cb0*/  IMAD.MOV.U32 R218, RZ, RZ, R4 ;  /* 0x000000ffffda7224 */ /* 0x002fe400078e0004 */
.L_x_24276:
[----:B------:R-:W-:Y:S05]  /*11cc0*/  BSYNC B0 ;  /* 0x0000000000007941 */ /* 0x000fea0003800000 */
.L_x_24274:
        /* <DEDUP_REMOVED lines=16> */
.L_x_24280:
[----:B------:R-:W-:Y:S05]  /*11dd0*/  BSYNC B1 ;  /* 0x0000000000017941 */ /* 0x000fea0003800000 */
.L_x_24279:
        /* <DEDUP_REMOVED lines=44> */
.L_x_24278:
[----:B------:R-:W-:Y:S05]  /*120a0*/  BSYNC B0 ;  /* 0x0000000000007941 */ /* 0x000fea0003800000 */
.L_x_24277:
        /* <DEDUP_REMOVED lines=15> */
.L_x_24281:
        /* <DEDUP_REMOVED lines=12> */
.L_x_24284:
[----:B------:R-:W-:Y:S02]  /*12260*/  IMAD.MOV.U32 R17, RZ, RZ, R4 ;  /* 0x000000ffff117224 */ /* 0x000fe400078e0004 */
.L_x_24285:
[----:B------:R-:W-:Y:S05]  /*12270*/  BSYNC B0 ;  /* 0x0000000000007941 */ /* 0x000fea0003800000 */
.L_x_24283:
        /* <DEDUP_REMOVED lines=16> */
.L_x_24289:
[----:B------:R-:W-:Y:S05]  /*12380*/  BSYNC B1 ;  /* 0x0000000000017941 */ /* 0x000fea0003800000 */
.L_x_24288:
        /* <DEDUP_REMOVED lines=44> */
.L_x_24287:
[----:B------:R-:W-:Y:S05]  /*12650*/  BSYNC B0 ;  /* 0x0000000000007941 */ /* 0x000fea0003800000 */
.L_x_24286:
        /* <DEDUP_REMOVED lines=9> */
.L_x_24282:
        /* <DEDUP_REMOVED lines=12> */
.L_x_24291:
[----:B------:R-:W-:Y:S02]  /*127b0*/  IMAD.MOV.U32 R222, RZ, RZ, R4 ;  /* 0x000000ffffde7224 */ /* 0x000fe400078e0004 */
.L_x_24292:
[----:B------:R-:W-:Y:S05]  /*127c0*/  BSYNC B0 ;  /* 0x0000000000007941 */ /* 0x000fea0003800000 */
.L_x_24290:
        /* <DEDUP_REMOVED lines=16> */
.L_x_24296:
[----:B------:R-:W-:Y:S05]  /*128d0*/  BSYNC B1 ;  /* 0x0000000000017941 */ /* 0x000fea0003800000 */
.L_x_24295:
        /* <DEDUP_REMOVED lines=44> */
.L_x_24294:
[----:B------:R-:W-:Y:S05]  /*12ba0*/  BSYNC B0 ;  /* 0x0000000000007941 */ /* 0x000fea0003800000 */
.L_x_24293:
        /* <DEDUP_REMOVED lines=14> */
.L_x_24297:
        /* <DEDUP_REMOVED lines=12> */
.L_x_24300:
[----:B------:R-:W-:Y:S02]  /*12d50*/  IMAD.MOV.U32 R12, RZ, RZ, R4 ;  /* 0x000000ffff0c7224 */ /* 0x000fe400078e0004 */
.L_x_24301:
[----:B------:R-:W-:Y:S05]  /*12d60*/  BSYNC B0 ;  /* 0x0000000000007941 */ /* 0x000fea0003800000 */
.L_x_24299:
        /* <DEDUP_REMOVED lines=16> */
.L_x_24305:
[----:B------:R-:W-:Y:S05]  /*12e70*/  BSYNC B1 ;  /* 0x0000000000017941 */ /* 0x000fea0003800000 */
.L_x_24304:
        /* <DEDUP_REMOVED lines=44> */
.L_x_24303:
[----:B------:R-:W-:Y:S05]  /*13140*/  BSYNC B0 ;  /* 0x0000000000007941 */ /* 0x000fea0003800000 */
.L_x_24302:
        /* <DEDUP_REMOVED lines=9> */
.L_x_24298:
        /* <DEDUP_REMOVED lines=12> */
.L_x_24307:
[----:B------:R-:W-:Y:S02]  /*132a0*/  IMAD.MOV.U32 R12, RZ, RZ, R4 ;  /* 0x000000ffff0c7224 */ /* 0x000fe400078e0004 */
.L_x_24308:
[----:B------:R-:W-:Y:S05]  /*132b0*/  BSYNC B0 ;  /* 0x0000000000007941 */ /* 0x000fea0003800000 */
.L_x_24306:
        /* <DEDUP_REMOVED lines=16> */
.L_x_24312:
[----:B------:R-:W-:Y:S05]  /*133c0*/  BSYNC B1 ;  /* 0x0000000000017941 */ /* 0x000fea0003800000 */
.L_x_24311:
        /* <DEDUP_REMOVED lines=44> */
.L_x_24310:
[----:B------:R-:W-:Y:S05]  /*13690*/  BSYNC B0 ;  /* 0x0000000000007941 */ /* 0x000fea0003800000 */
.L_x_24309:
        /* <DEDUP_REMOVED lines=14> */
.L_x_24313:
        /* <DEDUP_REMOVED lines=12> */
.L_x_24316:
[----:B------:R-:W-:Y:S02]  /*13840*/  MOV R12, R4 ;  /* 0x00000004000c7202 */ /* 0x000fe40000000f00 */
.L_x_24317:
[----:B------:R-:W-:Y:S05]  /*13850*/  BSYNC B0 ;  /* 0x0000000000007941 */ /* 0x000fea0003800000 */
.L_x_24315:
        /* <DEDUP_REMOVED lines=16> */
.L_x_24321:
[----:B------:R-:W-:Y:S05]  /*13960*/  BSYNC B1 ;  /* 0x0000000000017941 */ /* 0x000fea0003800000 */
.L_x_24320:
        /* <DEDUP_REMOVED lines=44> */
.L_x_24319:
[----:B------:R-:W-:Y:S05]  /*13c30*/  BSYNC B0 ;  /* 0x0000000000007941 */ /* 0x000fea0003800000 */
.L_x_24318:
        /* <DEDUP_REMOVED lines=9> */
.L_x_24314:
        /* <DEDUP_REMOVED lines=12> */
.L_x_24323:
[----:B------:R-:W-:Y:S02]  /*13d90*/  MOV R12, R4 ;  /* 0x00000004000c7202 */ /* 0x000fe40000000f00 */
.L_x_24324:
[----:B------:R-:W-:Y:S05]  /*13da0*/  BSYNC B0 ;  /* 0x0000000000007941 */ /* 0x000fea0003800000 */
.L_x_24322:
        /* <DEDUP_REMOVED lines=16> */
.L_x_24328:
[----:B------:R-:W-:Y:S05]  /*13eb0*/  BSYNC B1 ;  /* 0x0000000000017941 */ /* 0x000fea0003800000 */
.L_x_24327:
        /* <DEDUP_REMOVED lines=44> */
.L_x_24326:
[----:B------:R-:W-:Y:S05]  /*14180*/  BSYNC B0 ;  /* 0x0000000000007941 */ /* 0x000fea0003800000 */
.L_x_24325:
        /* <DEDUP_REMOVED lines=12> */
.L_x_24329:
        /* <DEDUP_REMOVED lines=12> */
.L_x_24332:
[----:B------:R-:W-:Y:S02]  /*14310*/  IMAD.MOV.U32 R222, RZ, RZ, R4 ;  /* 0x000000ffffde7224 */ /* 0x000fe400078e0004 */
.L_x_24333:
[----:B------:R-:W-:Y:S05]  /*14320*/  BSYNC B0 ;  /* 0x0000000000007941 */ /* 0x000fea0003800000 */
.L_x_24331:
        /* <DEDUP_REMOVED lines=16> */
.L_x_24337:
[----:B------:R-:W-:Y:S05]  /*14430*/  BSYNC B1 ;  /* 0x0000000000017941 */ /* 0x000fea0003800000 */
.L_x_24336:
        /* <DEDUP_REMOVED lines=44> */
.L_x_24335:
[----:B------:R-:W-:Y:S05]  /*14700*/  BSYNC B0 ;  /* 0x0000000000007941 */ /* 0x000fea0003800000 */
.L_x_24334:
        /* <DEDUP_REMOVED lines=9> */
.L_x_24330:
        /* <DEDUP_REMOVED lines=12> */
.L_x_24339:
[----:B------:R-:W-:Y:S02]  /*14860*/  IMAD.MOV.U32 R222, RZ, RZ, R4 ;  /* 0x000000ffffde7224 */ /* 0x000fe400078e0004 */
.L_x_24340:
[----:B------:R-:W-:Y:S05]  /*14870*/  BSYNC B0 ;  /* 0x0000000000007941 */ /* 0x000fea0003800000 */
.L_x_24338:
        /* <DEDUP_REMOVED lines=16> */
.L_x_24344:
[----:B------:R-:W-:Y:S05]  /*14980*/  BSYNC B1 ;  /* 0x0000000000017941 */ /* 0x000fea0003800000 */
.L_x_24343:
        /* <DEDUP_REMOVED lines=44> */
.L_x_24342:
[----:B------:R-:W-:Y:S05]  /*14c50*/  BSYNC B0 ;  /* 0x0000000000007941 */ /* 0x000fea0003800000 */
.L_x_24341:
        /* <DEDUP_REMOVED lines=12> */
.L_x_24345:
        /* <DEDUP_REMOVED lines=12> */
.L_x_24348:
[----:B------:R-:W-:Y:S02]  /*14de0*/  IMAD.MOV.U32 R13, RZ, RZ, R4 ;  /* 0x000000ffff0d7224 */ /* 0x000fe400078e0004 */
.L_x_24349:
[----:B------:R-:W-:Y:S05]  /*14df0*/  BSYNC B0 ;  /* 0x0000000000007941 */ /* 0x000fea0003800000 */
.L_x_24347:
        /* <DEDUP_REMOVED lines=16> */
.L_x_24353:
[----:B------:R-:W-:Y:S05]  /*14f00*/  BSYNC B1 ;  /* 0x0000000000017941 */ /* 0x000fea0003800000 */
.L_x_24352:
        /* <DEDUP_REMOVED lines=44> */
.L_x_24351:
[----:B------:R-:W-:Y:S05]  /*151d0*/  BSYNC B0 ;  /* 0x0000000000007941 */ /* 0x000fea0003800000 */
.L_x_24350:
        /* <DEDUP_REMOVED lines=9> */
.L_x_24346:
        /* <DEDUP_REMOVED lines=12> */
.L_x_24355:
[----:B------:R-:W-:Y:S02]  /*15330*/  IMAD.MOV.U32 R233, RZ, RZ, R4 ;  /* 0x000000ffffe97224 */ /* 0x000fe400078e0004 */
.L_x_24356:
[----:B------:R-:W-:Y:S05]  /*15340*/  BSYNC B0 ;  /* 0x0000000000007941 */ /* 0x000fea0003800000 */
.L_x_24354:
        /* <DEDUP_REMOVED lines=16> */
.L_x_24360:
[----:B------:R-:W-:Y:S05]  /*15450*/  BSYNC B1 ;  /* 0x0000000000017941 */ /* 0x000fea0003800000 */
.L_x_24359:
        /* <DEDUP_REMOVED lines=44> */
.L_x_24358:
[----:B------:R-:W-:Y:S05]  /*15720*/  BSYNC B0 ;  /* 0x0000000000007941 */ /* 0x000fea0003800000 */
.L_x_24357:
        /* <DEDUP_REMOVED lines=12> */
.L_x_24361:
        /* <DEDUP_REMOVED lines=12> */
.L_x_24364:
[----:B------:R-:W-:Y:S02]  /*158b0*/  IMAD.MOV.U32 R14, RZ, RZ, R4 ;  /* 0x000000ffff0e7224 */ /* 0x000fe400078e0004 */
.L_x_24365:
[----:B------:R-:W-:Y:S05]  /*158c0*/  BSYNC B0 ;  /* 0x0000000000007941 */ /* 0x000fea0003800000 */
.L_x_24363:
        /* <DEDUP_REMOVED lines=16> */
.L_x_24369:
[----:B------:R-:W-:Y:S05]  /*159d0*/  BSYNC B1 ;  /* 0x0000000000017941 */ /* 0x000fea0003800000 */
.L_x_24368:
        /* <DEDUP_REMOVED lines=44> */
.L_x_24367:
[----:B------:R-:W-:Y:S05]  /*15ca0*/  BSYNC B0 ;  /* 0x0000000000007941 */ /* 0x000fea0003800000 */
.L_x_24366:
        /* <DEDUP_REMOVED lines=9> */
.L_x_24362:
        /* <DEDUP_REMOVED lines=12> */
.L_x_24371:
[----:B------:R-:W-:Y:S02]  /*15e00*/  IMAD.MOV.U32 R233, RZ, RZ, R4 ;  /* 0x000000ffffe97224 */ /* 0x000fe400078e0004 */
.L_x_24372:
[----:B------:R-:W-:Y:S05]  /*15e10*/  BSYNC B0 ;  /* 0x0000000000007941 */ /* 0x000fea0003800000 */
.L_x_24370:
        /* <DEDUP_REMOVED lines=16> */
.L_x_24376:
[----:B------:R-:W-:Y:S05]  /*15f20*/  BSYNC B1 ;  /* 0x0000000000017941 */ /* 0x000fea0003800000 */
.L_x_24375:
        /* <DEDUP_REMOVED lines=44> */
.L_x_24374:
[----:B------:R-:W-:Y:S05]  /*161f0*/  BSYNC B0 ;  /* 0x0000000000007941 */ /* 0x000fea0003800000 */
.L_x_24373:
        /* <DEDUP_REMOVED lines=12> */
.L_x_24377:
        /* <DEDUP_REMOVED lines=12> */
.L_x_24380:
[----:B------:R-:W-:Y:S02]  /*16380*/  IMAD.MOV.U32 R233, RZ, RZ, R4 ;  /* 0x000000ffffe97224 */ /* 0x000fe400078e0004 */
.L_x_24381:
[----:B------:R-:W-:Y:S05]  /*16390*/  BSYNC B0 ;  /* 0x0000000000007941 */ /* 0x000fea0003800000 */
.L_x_24379:
        /* <DEDUP_REMOVED lines=16> */
.L_x_24385:
[----:B------:R-:W-:Y:S05]  /*164a0*/  BSYNC B1 ;  /* 0x0000000000017941 */ /* 0x000fea0003800000 */
.L_x_24384:
        /* <DEDUP_REMOVED lines=44> */
.L_x_24383:
[----:B------:R-:W-:Y:S05]  /*16770*/  BSYNC B0 ;  /* 0x0000000000007941 */ /* 0x000fea0003800000 */
.L_x_24382:
        /* <DEDUP_REMOVED lines=9> */
.L_x_24378:
        /* <DEDUP_REMOVED lines=12> */
.L_x_24387:
[----:B------:R-:W-:Y:S02]  /*168d0*/  IMAD.MOV.U32 R233, RZ, RZ, R4 ;  /* 0x000000ffffe97224 */ /* 0x000fe400078e0004 */
.L_x_24388:
[----:B------:R-:W-:Y:S05]  /*168e0*/  BSYNC B0 ;  /* 0x0000000000007941 */ /* 0x000fea0003800000 */
.L_x_24386:
        /* <DEDUP_REMOVED lines=16> */
.L_x_24392:
[----:B------:R-:W-:Y:S05]  /*169f0*/  BSYNC B1 ;  /* 0x0000000000017941 */ /* 0x000fea0003800000 */
.L_x_24391:
        /* <DEDUP_REMOVED lines=44> */
.L_x_24390:
[----:B------:R-:W-:Y:S05]  /*16cc0*/  BSYNC B0 ;  /* 0x0000000000007941 */ /* 0x000fea0003800000 */
.L_x_24389:
        /* <DEDUP_REMOVED lines=13> */
.L_x_24393:
        /* <DEDUP_REMOVED lines=12> */
.L_x_24396:
[----:B------:R-:W-:Y:S02]  /*16e60*/  MOV R222, R4 ;  /* 0x0000000400de7202 */ /* 0x000fe40000000f00 */
.L_x_24397:
[----:B------:R-:W-:Y:S05]  /*16e70*/  BSYNC B0 ;  /* 0x0000000000007941 */ /* 0x000fea0003800000 */
.L_x_24395:
        /* <DEDUP_REMOVED lines=18> */
.L_x_24401:
[----:B------:R-:W-:Y:S05]  /*16fa0*/  BSYNC B1 ;  /* 0x0000000000017941 */ /* 0x000fea0003800000 */
.L_x_24400:
        /* <DEDUP_REMOVED lines=43> */
.L_x_24399:
[----:B------:R-:W-:Y:S05]  /*17260*/  BSYNC B0 ;  /* 0x0000000000007941 */ /* 0x000fea0003800000 */
.L_x_24398:
        /* <DEDUP_REMOVED lines=9> */
.L_x_24394:
        /* <DEDUP_REMOVED lines=47> */
.L_x_24402:
        /* <DEDUP_REMOVED lines=18> */
.L_x_24404:
[----:B-1----:R-:W-:Y:S02]  /*17710*/  MOV R235, R4 ;  /* 0x0000000400eb7202 */ /* 0x002fe40000000f00 */
.L_x_24405:
[----:B------:R-:W-:Y:S05]  /*17720*/  BSYNC B0 ;  /* 0x0000000000007941 */ /* 0x000fea0003800000 */
.L_x_24403:
        /* <DEDUP_REMOVED lines=16> */
.L_x_24409:
[----:B------:R-:W-:Y:S05]  /*17830*/  BSYNC B1 ;  /* 0x0000000000017941 */ /* 0x000fea0003800000 */
.L_x_24408:
        /* <DEDUP_REMOVED lines=44> */
.L_x_24407:
[----:B------:R-:W-:Y:S05]  /*17b00*/  BSYNC B0 ;  /* 0x0000000000007941 */ /* 0x000fea0003800000 */
.L_x_24406:
        /* <DEDUP_REMOVED lines=15> */
.L_x_24410:
        /* <DEDUP_REMOVED lines=12> */
.L_x_24413:
[----:B------:R-:W-:Y:S02]  /*17cc0*/  IMAD.MOV.U32 R217, RZ, RZ, R4 ;  /* 0x000000ffffd97224 */ /* 0x000fe400078e0004 */
.L_x_24414:
[----:B------:R-:W-:Y:S05]  /*17cd0*/  BSYNC B0 ;  /* 0x0000000000007941 */ /* 0x000fea0003800000 */
.L_x_24412:
        /* <DEDUP_REMOVED lines=16> */
.L_x_24418:
[----:B------:R-:W-:Y:S05]  /*17de0*/  BSYNC B1 ;  /* 0x0000000000017941 */ /* 0x000fea0003800000 */
.L_x_24417:
        /* <DEDUP_REMOVED lines=44> */
.L_x_24416:
[----:B------:R-:W-:Y:S05]  /*180b0*/  BSYNC B0 ;  /* 0x0000000000007941 */ /* 0x000fea0003800000 */
.L_x_24415:
        /* <DEDUP_REMOVED lines=9> */
.L_x_24411:
        /* <DEDUP_REMOVED lines=12> */
.L_x_24420:
[----:B------:R-:W-:Y:S02]  /*18210*/  IMAD.MOV.U32 R233, RZ, RZ, R4 ;  /* 0x000000ffffe97224 */ /* 0x000fe400078e0004 */
.L_x_24421:
[----:B------:R-:W-:Y:S05]  /*18220*/  BSYNC B0 ;  /* 0x0000000000007941 */ /* 0x000fea0003800000 */
.L_x_24419:
        /* <DEDUP_REMOVED lines=16> */
.L_x_24425:
[----:B------:R-:W-:Y:S05]  /*18330*/  BSYNC B1 ;  /* 0x0000000000017941 */ /* 0x000fea0003800000 */
.L_x_24424:
        /* <DEDUP_REMOVED lines=44> */
.L_x_24423:
[----:B------:R-:W-:Y:S05]  /*18600*/  BSYNC B0 ;  /* 0x0000000000007941 */ /* 0x000fea0003800000 */
.L_x_24422:
        /* <DEDUP_REMOVED lines=14> */
.L_x_24426:
        /* <DEDUP_REMOVED lines=12> */
.L_x_24429:
[----:B------:R-:W-:Y:S02]  /*187b0*/  MOV R220, R4 ;  /* 0x0000000400dc7202 */ /* 0x000fe40000000f00 */
.L_x_24430:
[----:B------:R-:W-:Y:S05]  /*187c0*/  BSYNC B0 ;  /* 0x0000000000007941 */ /* 0x000fea0003800000 */
.L_x_24428:
        /* <DEDUP_REMOVED lines=16> */
.L_x_24434:
[----:B------:R-:W-:Y:S05]  /*188d0*/  BSYNC B1 ;  /* 0x0000000000017941 */ /* 0x000fea0003800000 */
.L_x_24433:
        /* <DEDUP_REMOVED lines=44> */
.L_x_24432:
[----:B------:R-:W-:Y:S05]  /*18ba0*/  BSYNC B0 ;  /* 0x0000000000007941 */ /* 0x000fea0003800000 */
.L_x_24431:
        /* <DEDUP_REMOVED lines=9> */
.L_x_24427:
        /* <DEDUP_REMOVED lines=12> */
.L_x_24436:
[----:B------:R-:W-:Y:S02]  /*18d00*/  IMAD.MOV.U32 R220, RZ, RZ, R4 ;  /* 0x000000ffffdc7224 */ /* 0x000fe400078e0004 */
.L_x_24437:
[----:B------:R-:W-:Y:S05]  /*18d10*/  BSYNC B0 ;  /* 0x0000000000007941 */ /* 0x000fea0003800000 */
.L_x_24435:
        /* <DEDUP_REMOVED lines=16> */
.L_x_24441:
[----:B------:R-:W-:Y:S05]  /*18e20*/  BSYNC B1 ;  /* 0x0000000000017941 */ /* 0x000fea0003800000 */
.L_x_24440:
        /* <DEDUP_REMOVED lines=44> */
.L_x_24439:
[----:B------:R-:W-:Y:S05]  /*190f0*/  BSYNC B0 ;  /* 0x0000000000007941 */ /* 0x000fea0003800000 */
.L_x_24438:
        /* <DEDUP_REMOVED lines=14> */
.L_x_24442:
        /* <DEDUP_REMOVED lines=12> */
.L_x_24445:
[----:B------:R-:W-:Y:S02]  /*192a0*/  IMAD.MOV.U32 R219, RZ, RZ, R4 ;  /* 0x000000ffffdb7224 */ /* 0x000fe400078e0004 */
.L_x_24446:
[----:B------:R-:W-:Y:S05]  /*192b0*/  BSYNC B0 ;  /* 0x0000000000007941 */ /* 0x000fea0003800000 */
.L_x_24444:
        /* <DEDUP_REMOVED lines=16> */
.L_x_24450:
[----:B------:R-:W-:Y:S05]  /*193c0*/  BSYNC B1 ;  /* 0x0000000000017941 */ /* 0x000fea0003800000 */
.L_x_24449:
        /* <DEDUP_REMOVED lines=44> */
.L_x_24448:
[----:B------:R-:W-:Y:S05]  /*19690*/  BSYNC B0 ;  /* 0x0000000000007941 */ /* 0x000fea0003800000 */
.L_x_24447:
[----:B------:R-:W0:Y:S02]  /*196a0*/  I2F.U32 R219, R219 ;  /* 0x000000db00db7306 */ /* 0x000e240000201000 */
[----:B0-----:R-:W-:-:S05]  /*196b0*/  FFMA.FTZ R10, R219, R232, 1.1641532182693481445e-10 ;  /* 0x2f000000db0a7423 */ /* 0x001fca00000100e8 */
[----:B------:R-:W-:Y:S01]  /*196c0*/  FSETP.GTU.FTZ.AND P1, PT, R10, c[0x0][0x1e4], PT ;  /* 0x000079000a007a0b */ /* 0x000fe20003f3c000 */
[----:B------:R-:W-:-:S05]  /*196d0*/  HADD2.F32 R10, -RZ, R53.H0_H0 ;  /* 0x20000035ff0a7230 */ /* 0x000fca0000004100 */
[----:B------:R-:W-:-:S05]  /*196e0*/  FMUL.FTZ R10, R10, c[0x0][0x1e8] ;  /* 0x00007a000a0a7a20 */ /* 0x000fca0000410000 */
[----:B------:R-:W-:Y:S02]  /*196f0*/  FSEL R233, R10, RZ, !P1 ;  /* 0x000000ff0ae97208 */ /* 0x000fe40004800000 */
[----:B------:R-:W-:-:S03]  /*19700*/  SEL R10, RZ, 0x1, P1 ;  /* 0x00000001ff0a7807 */ /* 0x000fc60000800000 */
[----:B------:R-:W-:-:S04]  /*19710*/  FADD.FTZ R218, R218, R233 ;  /* 0x000000e9dada7221 */ /* 0x000fc80000010000 */
[----:B------:R-:W-:Y:S02]  /*19720*/  @P0 FADD.FTZ R218, R50, R218 ;  /* 0x000000da32da0221 */ /* 0x000fe40000010000 */
.L_x_24443:
        /* <DEDUP_REMOVED lines=12> */
.L_x_24452:
[----:B------:R-:W-:Y:S02]  /*197f0*/  MOV R220, R4 ;  /* 0x0000000400dc7202 */ /* 0x000fe40000000f00 */
.L_x_24453:
[----:B------:R-:W-:Y:S05]  /*19800*/  BSYNC B0 ;  /* 0x0000000000007941 */ /* 0x000fea0003800000 */
.L_x_24451:
        /* <DEDUP_REMOVED lines=16> */
.L_x_24457:
[----:B------:R-:W-:Y:S05]  /*19910*/  BSYNC B1 ;  /* 0x0000000000017941 */ /* 0x000fea0003800000 */
.L_x_24456:
        /* <DEDUP_REMOVED lines=44> */
.L_x_24455:
[----:B------:R-:W-:Y:S05]  /*19be0*/  BSYNC B0 ;  /* 0x0000000000007941 */ /* 0x000fea0003800000 */
.L_x_24454:
        /* <DEDUP_REMOVED lines=12> */
.L_x_24458:
        /* <DEDUP_REMOVED lines=12> */
.L_x_24461:
[----:B------:R-:W-:Y:S02]  /*19d70*/  MOV R233, R4 ;  /* 0x0000000400e97202 */ /* 0x000fe40000000f00 */
.L_x_24462:
[----:B------:R-:W-:Y:S05]  /*19d80*/  BSYNC B0 ;  /* 0x0000000000007941 */ /* 0x000fea0003800000 */
.L_x_24460:
        /* <DEDUP_REMOVED lines=16> */
.L_x_24466:
[----:B------:R-:W-:Y:S05]  /*19e90*/  BSYNC B1 ;  /* 0x0000000000017941 */ /* 0x000fea0003800000 */
.L_x_24465:
        /* <DEDUP_REMOVED lines=44> */
.L_x_24464:
[----:B------:R-:W-:Y:S05]  /*1a160*/  BSYNC B0 ;  /* 0x0000000000007941 */ /* 0x000fea0003800000 */
.L_x_24463:
        /* <DEDUP_REMOVED lines=9> */
.L_x_24459:
        /* <DEDUP_REMOVED lines=12> */
.L_x_24468:
[----:B------:R-:W-:Y:S02]  /*1a2c0*/  IMAD.MOV.U32 R233, RZ, RZ, R4 ;  /* 0x000000ffffe97224 */ /* 0x000fe400078e0004 */
.L_x_24469:
[----:B------:R-:W-:Y:S05]  /*1a2d0*/  BSYNC B0 ;  /* 0x0000000000007941 */ /* 0x000fea0003800000 */
.L_x_24467:
        /* <DEDUP_REMOVED lines=16> */
.L_x_24473:
[----:B------:R-:W-:Y:S05]  /*1a3e0*/  BSYNC B1 ;  /* 0x0000000000017941 */ /* 0x000fea0003800000 */
.L_x_24472:
        /* <DEDUP_REMOVED lines=44> */
.L_x_24471:
[----:B------:R-:W-:Y:S05]  /*1a6b0*/  BSYNC B0 ;  /* 0x0000000000007941 */ /* 0x000fea0003800000 */
.L_x_24470:
        /* <DEDUP_REMOVED lines=12> */
.L_x_24474:
        /* <DEDUP_REMOVED lines=12> */
.L_x_24477:
[----:B------:R-:W-:Y:S02]  /*1a840*/  IMAD.MOV.U32 R221, RZ, RZ, R4 ;  /* 0x000000ffffdd7224 */ /* 0x000fe400078e0004 */
.L_x_24478:
[----:B------:R-:W-:Y:S05]  /*1a850*/  BSYNC B0 ;  /* 0x0000000000007941 */ /* 0x000fea0003800000 */
.L_x_24476:
        /* <DEDUP_REMOVED lines=16> */
.L_x_24482:
[----:B------:R-:W-:Y:S05]  /*1a960*/  BSYNC B1 ;  /* 0x0000000000017941 */ /* 0x000fea0003800000 */
.L_x_24481:
        /* <DEDUP_REMOVED lines=44> */
.L_x_24480:
[----:B------:R-:W-:Y:S05]  /*1ac30*/  BSYNC B0 ;  /* 0x0000000000007941 */ /* 0x000fea0003800000 */
.L_x_24479:
        /* <DEDUP_REMOVED lines=9> */
.L_x_24475:
        /* <DEDUP_REMOVED lines=12> */
.L_x_24484:
[----:B------:R-:W-:Y:S02]  /*1ad90*/  MOV R233, R4 ;  /* 0x0000000400e97202 */ /* 0x000fe40000000f00 */
.L_x_24485:
[----:B------:R-:W-:Y:S05]  /*1ada0*/  BSYNC B0 ;  /* 0x0000000000007941 */ /* 0x000fea0003800000 */
.L_x_24483:
        /* <DEDUP_REMOVED lines=16> */
.L_x_24489:
[----:B------:R-:W-:Y:S05]  /*1aeb0*/  BSYNC B1 ;  /* 0x0000000000017941 */ /* 0x000fea0003800000 */
.L_x_24488:
        /* <DEDUP_REMOVED lines=44> */
.L_x_24487:
[----:B------:R-:W-:Y:S05]  /*1b180*/  BSYNC B0 ;  /* 0x0000000000007941 */ /* 0x000fea0003800000 */
.L_x_24486:
        /* <DEDUP_REMOVED lines=12> */
.L_x_24490:
        /* <DEDUP_REMOVED lines=12> */
.L_x_24493:
[----:B------:R-:W-:Y:S02]  /*1b310*/  MOV R222, R4 ;  /* 0x0000000400de7202 */ /* 0x000fe40000000f00 */
.L_x_24494:
[----:B------:R-:W-:Y:S05]  /*1b320*/  BSYNC B0 ;  /* 0x0000000000007941 */ /* 0x000fea0003800000 */
.L_x_24492:
        /* <DEDUP_REMOVED lines=16> */
.L_x_24498:
[----:B------:R-:W-:Y:S05]  /*1b430*/  BSYNC B1 ;  /* 0x0000000000017941 */ /* 0x000fea0003800000 */
.L_x_24497:
        /* <DEDUP_REMOVED lines=44> */
.L_x_24496:
[----:B------:R-:W-:Y:S05]  /*1b700*/  BSYNC B0 ;  /* 0x0000000000007941 */ /* 0x000fea0003800000 */
.L_x_24495:
        /* <DEDUP_REMOVED lines=9> */
.L_x_24491:
        /* <DEDUP_REMOVED lines=12> */
.L_x_24500:
[----:B------:R-:W-:Y:S02]  /*1b860*/  IMAD.MOV.U32 R233, RZ, RZ, R4 ;  /* 0x000000ffffe97224 */ /* 0x000fe400078e0004 */
.L_x_24501:
[----:B------:R-:W-:Y:S05]  /*1b870*/  BSYNC B0 ;  /* 0x0000000000007941 */ /* 0x000fea0003800000 */
.L_x_24499:
        /* <DEDUP_REMOVED lines=16> */
.L_x_24505:
[----:B------:R-:W-:Y:S05]  /*1b980*/  BSYNC B1 ;  /* 0x0000000000017941 */ /* 0x000fea0003800000 */
.L_x_24504:
        /* <DEDUP_REMOVED lines=44> */
.L_x_24503:
[----:B------:R-:W-:Y:S05]  /*1bc50*/  BSYNC B0 ;  /* 0x0000000000007941 */ /* 0x000fea0003800000 */
.L_x_24502:
        /* <DEDUP_REMOVED lines=12> */
.L_x_24506:
        /* <DEDUP_REMOVED lines=12> */
.L_x_24509:
[----:B------:R-:W-:Y:S02]  /*1bde0*/  IMAD.MOV.U32 R233, RZ, RZ, R4 ;  /* 0x000000ffffe97224 */ /* 0x000fe400078e0004 */
.L_x_24510:
[----:B------:R-:W-:Y:S05]  /*1bdf0*/  BSYNC B0 ;  /* 0x0000000000007941 */ /* 0x000fea0003800000 */
.L_x_24508:
        /* <DEDUP_REMOVED lines=16> */
.L_x_24514:
[----:B------:R-:W-:Y:S05]  /*1bf00*/  BSYNC B1 ;  /* 0x0000000000017941 */ /* 0x000fea0003800000 */
.L_x_24513:
        /* <DEDUP_REMOVED lines=44> */
.L_x_24512:
[----:B------:R-:W-:Y:S05]  /*1c1d0*/  BSYNC B0 ;  /* 0x0000000000007941 */ /* 0x000fea0003800000 */
.L_x_24511:
        /* <DEDUP_REMOVED lines=9> */
.L_x_24507:
        /* <DEDUP_REMOVED lines=12> */
.L_x_24516:
[----:B------:R-:W-:Y:S02]  /*1c330*/  MOV R233, R4 ;  /* 0x0000000400e97202 */ /* 0x000fe40000000f00 */
.L_x_24517:
[----:B------:R-:W-:Y:S05]  /*1c340*/  BSYNC B0 ;  /* 0x0000000000007941 */ /* 0x000fea0003800000 */
.L_x_24515:
        /* <DEDUP_REMOVED lines=16> */
.L_x_24521:
[----:B------:R-:W-:Y:S05]  /*1c450*/  BSYNC B1 ;  /* 0x0000000000017941 */ /* 0x000fea0003800000 */
.L_x_24520:
        /* <DEDUP_REMOVED lines=44> */
.L_x_24519:
[----:B------:R-:W-:Y:S05]  /*1c720*/  BSYNC B0 ;  /* 0x0000000000007941 */ /* 0x000fea0003800000 */
.L_x_24518:
        /* <DEDUP_REMOVED lines=13> */
.L_x_24522:
        /* <DEDUP_REMOVED lines=12> */
.L_x_24525:
[----:B------:R-:W-:Y:S02]  /*1c8c0*/  MOV R233, R4 ;  /* 0x0000000400e97202 */ /* 0x000fe40000000f00 */
.L_x_24526:
[----:B------:R-:W-:Y:S05]  /*1c8d0*/  BSYNC B0 ;  /* 0x0000000000007941 */ /* 0x000fea0003800000 */
.L_x_24524:
        /* <DEDUP_REMOVED lines=18> */
.L_x_24530:
[----:B------:R-:W-:Y:S05]  /*1ca00*/  BSYNC B1 ;  /* 0x0000000000017941 */ /* 0x000fea0003800000 */
.L_x_24529:
        /* <DEDUP_REMOVED lines=43> */
.L_x_24528:
[----:B------:R-:W-:Y:S05]  /*1ccc0*/  BSYNC B0 ;  /* 0x0000000000007941 */ /* 0x000fea0003800000 */
.L_x_24527:
        /* <DEDUP_REMOVED lines=9> */
.L_x_24523:
        /* <DEDUP_REMOVED lines=84> */
.L_x_24531:
        /* <DEDUP_REMOVED lines=9> */
.L_x_24536:
        /* <DEDUP_REMOVED lines=100> */
.L_x_24537:
        /* <DEDUP_REMOVED lines=32> */
[----:B--2---:R-:W-:Y:S01]  /*1db70*/  FADD.FTZ R245, R246, R235 ;  /* 0x000000ebf6f57221 */ /* 0x004fe20000010000 */
[----:B------:R-:W-:Y:S02]  /*1db80*/  IADD3 R235, R233, R240, RZ ;  /* 0x000000f0e9eb7210 */ /* 0x000fe40007ffe0ff */
[----:B------:R-:W-:Y:S01]  /*1db90*/  I2F R240, R240 ;  /* 0x000000f000f07306 */ /* 0x000fe20000201400 */
[----:B------:R-:W-:Y:S02]  /*1dba0*/  FFMA.FTZ R242, R242, R234, R245 ;  /* 0x000000eaf2f27223 */ /* 0x000fe400000100f5 */
[----:B------:R-:W0:Y:S04]  /*1dbb0*/  SHFL.DOWN PT, R234, R243, 0x1, 0x1f ;  /* 0x08201f00f3ea7f89 */ /* 0x000e2800000e0000 */
[----:B------:R-:W1:Y:S01]  /*1dbc0*/  SHFL.DOWN PT, R233, R242, 0x1, 0x1f ;  /* 0x08201f00f2e97f89 */ /* 0x000e6200000e0000 */
        /* <DEDUP_REMOVED lines=48> */
[----:B------:R-:W-:-:S02]  /*1ded0*/  FMUL.FTZ R245, R232, R245 ;  /* 0x000000f5e8f57220 */ /* 0x000fc40000410000 */
[C---:B------:R-:W-:Y:S01]  /*1dee0*/  FMUL.FTZ R246, R232.reuse, R39 ;  /* 0x00000027e8f67220 */ /* 0x040fe20000410000 */
[----:B------:R-:W-:Y:S01]  /*1def0*/  F2FP.PACK_AB R41, R43, R42 ;  /* 0x0000002a2b29723e */ /* 0x000fe200000000ff */
[C---:B------:R-:W-:Y:S02]  /*1df00*/  FADD.FTZ R43, -R233.reuse, R36 ;  /* 0x00000024e92b7221 */ /* 0x040fe40000010100 */
[----:B0-----:R-:W-:Y:S02]  /*1df10*/  FADD.FTZ R235, -R233, R37 ;  /* 0x00000025e9eb7221 */ /* 0x001fe40000010100 */
[----:B------:R-:W-:Y:S02]  /*1df20*/  FMUL.FTZ R37, R232, R43 ;  /* 0x0000002be8257220 */ /* 0x000fe40000410000 */
[----:B------:R-:W-:Y:S02]  /*1df30*/  FFMA.FTZ R43, R130, R245, R210 ;  /* 0x000000f5822b7223 */ /* 0x000fe400000100d2 */
[----:B------:R-:W-:-:S02]  /*1df40*/  FFMA.FTZ R36, R131, R246, R211 ;  /* 0x000000f683247223 */ /* 0x000fc400000100d3 */
[----:B------:R-:W-:Y:S02]  /*1df50*/  FMUL.FTZ R38, R232, R235 ;  /* 0x000000ebe8267220 */ /* 0x000fe40000410000 */
[----:B------:R-:W-:Y:S01]  /*1df60*/  FFMA.FTZ R42, R128, R37, R208 ;  /* 0x00000025802a7223 */ /* 0x000fe200000100d0 */
[----:B------:R-:W-:Y:S01]  /*1df70*/  F2FP.PACK_AB R43, R36, R43 ;  /* 0x0000002b242b723e */ /* 0x000fe200000000ff */
[-C--:B------:R-:W-:Y:S01]  /*1df80*/  FFMA.FTZ R39, R129, R38.reuse, R209 ;  /* 0x0000002681277223 */ /* 0x080fe200000100d1 */
[----:B------:R-:W-:Y:S01]  /*1df90*/  SHF.L.U32 R36, R237, 0x4, RZ ;  /* 0x00000004ed247819 */ /* 0x000fe200000006ff */
[----:B------:R-:W-:Y:S02]  /*1dfa0*/  FFMA.FTZ R37, R88, R37, R168 ;  /* 0x0000002558257223 */ /* 0x000fe400000100a8 */
[----:B------:R-:W-:Y:S01]  /*1dfb0*/  FFMA.FTZ R38, R89, R38, R169 ;  /* 0x0000002659267223 */ /* 0x000fe200000100a9 */
[----:B------:R-:W-:Y:S01]  /*1dfc0*/  IADD3 R234, P0, R36, c[0x0][0x208], RZ ;  /* 0x0000820024ea7a10 */ /* 0x000fe20007f1e0ff */
[----:B------:R-:W-:Y:S01]  /*1dfd0*/  FFMA.FTZ R241, R94, R241, R174 ;  /* 0x000000f15ef17223 */ /* 0x000fe200000100ae */
[----:B------:R-:W-:Y:S01]  /*1dfe0*/  F2FP.PACK_AB R42, R39, R42 ;  /* 0x0000002a272a723e */ /* 0x000fe200000000ff */
[----:B------:R-:W-:Y:S01]  /*1dff0*/  FFMA.FTZ R39, R90, R245, R170 ;  /* 0x000000f55a277223 */ /* 0x000fe200000100aa */
[----:B------:R-:W-:Y:S01]  /*1e000*/  IADD3.X R235, R244, c[0x0][0x20c], RZ, P0, !PT ;  /* 0x00008300f4eb7a10 */ /* 0x000fe200007fe4ff */
[----:B------:R-:W-:Y:S01]  /*1e010*/  FADD.FTZ R245, -R233, R29 ;  /* 0x0000001de9f57221 */ /* 0x000fe20000010100 */
[----:B------:R-:W-:Y:S01]  /*1e020*/  F2FP.PACK_AB R38, R38, R37 ;  /* 0x000000252626723e */ /* 0x000fe200000000ff */
[----:B------:R-:W-:-:S02]  /*1e030*/  FFMA.FTZ R240, R95, R240, R175 ;  /* 0x000000f05ff07223 */ /* 0x000fc400000100af */
[----:B------:R0:W-:Y:S01]  /*1e040*/  STG.E.128 [R234.64], R40 ;  /* 0x00000028ea007986 */ /* 0x0001e2000c101d06 */
[----:B------:R-:W-:Y:S02]  /*1e050*/  FFMA.FTZ R246, R91, R246, R171 ;  /* 0x000000f65bf67223 */ /* 0x000fe400000100ab */
[----:B------:R-:W-:Y:S01]  /*1e060*/  FFMA.FTZ R243, R92, R243, R172 ;  /* 0x000000f35cf37223 */ /* 0x000fe200000100ac */
[----:B------:R-:W-:Y:S01]  /*1e070*/  F2FP.PACK_AB R37, R240, R241 ;  /* 0x000000f1f025723e */ /* 0x000fe200000000ff */
[----:B------:R-:W-:Y:S01]  /*1e080*/  FFMA.FTZ R242, R93, R242, R173 ;  /* 0x000000f25df27223 */ /* 0x000fe200000100ad */
[----:B------:R-:W-:Y:S01]  /*1e090*/  F2FP.PACK_AB R39, R246, R39 ;  /* 0x00000027f627723e */ /* 0x000fe200000000ff */
        /* <DEDUP_REMOVED lines=8> */
[----:B------:R-:W-:Y:S01]  /*1e120*/  F2FP.PACK_AB R36, R242, R243 ;  /* 0x000000f3f224723e */ /* 0x000fe200000000ff */
        /* <DEDUP_REMOVED lines=10> */
[----:B------:R-:W-:Y:S01]  /*1e1d0*/  F2FP.PACK_AB R24, R33, R28 ;  /* 0x0000001c2118723e */ /* 0x000fe200000000ff */
        /* <DEDUP_REMOVED lines=23> */
[----:B------:R-:W-:-:S02]  /*1e350*/  FFMA.FTZ R16, R84, R29, R164 ;  /* 0x0000001d54107223 */ /* 0x000fc400000100a4 */
[----:B------:R-:W-:Y:S02]  /*1e360*/  FFMA.FTZ R13, R85, R32, R165 ;  /* 0x00000020550d7223 */ /* 0x000fe400000100a5 */
[----:B------:R-:W-:Y:S02]  /*1e370*/  FFMA.FTZ R22, R123, R42, R203 ;  /* 0x0000002a7b167223 */ /* 0x000fe400000100cb */
[----:B------:R-:W-:Y:S01]  /*1e380*/  IMAD.MOV.U32 R28, RZ, RZ, 0x10 ;  /* 0x00000010ff1c7424 */ /* 0x000fe200078e00ff */
[----:B------:R-:W-:Y:S01]  /*1e390*/  F2FP.PACK_AB R16, R13, R16 ;  /* 0x000000100d10723e */ /* 0x000fe200000000ff */
[C---:B------:R-:W-:Y:S01]  /*1e3a0*/  FADD.FTZ R245, -R233.reuse, R17 ;  /* 0x00000011e9f57221 */ /* 0x040fe20000010100 */
[----:B------:R-:W-:Y:S01]  /*1e3b0*/  F2FP.PACK_AB R27, R22, R27 ;  /* 0x0000001b161b723e */ /* 0x000fe200000000ff */
[----:B------:R-:W-:Y:S02]  /*1e3c0*/  FADD.FTZ R21, -R233, R18 ;  /* 0x00000012e9157221 */ /* 0x000fe40000010100 */
[----:B------:R-:W-:-:S02]  /*1e3d0*/  FFMA.FTZ R17, R86, R33, R166 ;  /* 0x0000002156117223 */ /* 0x000fc400000100a6 */
[----:B------:R-:W-:Y:S02]  /*1e3e0*/  FFMA.FTZ R18, R80, R251, R160 ;  /* 0x000000fb50127223 */ /* 0x000fe400000100a0 */
[----:B------:R-:W-:Y:S02]  /*1e3f0*/  FFMA.FTZ R29, R81, R30, R161 ;  /* 0x0000001e511d7223 */ /* 0x000fe400000100a1 */
[----:B------:R-:W-:Y:S02]  /*1e400*/  FFMA.FTZ R20, R87, R20, R167 ;  /* 0x0000001457147223 */ /* 0x000fe400000100a7 */
[----:B------:R-:W-:Y:S01]  /*1e410*/  FADD.FTZ R39, -R233, R12 ;  /* 0x0000000ce9277221 */ /* 0x000fe20000010100 */
[----:B------:R-:W-:Y:S01]  /*1e420*/  F2FP.PACK_AB R18, R29, R18 ;  /* 0x000000121d12723e */ /* 0x000fe200000000ff */
[----:B------:R-:W-:Y:S01]  /*1e430*/  IMAD.WIDE.U32 R12, R34, R28, c[0x0][0x208] ;  /* 0x00008200220c7625 */ /* 0x000fe200078e001c */
[----:B------:R-:W-:-:S03]  /*1e440*/  F2FP.PACK_AB R17, R20, R17 ;  /* 0x000000111411723e */ /* 0x000fc600000000ff */
        /* <DEDUP_REMOVED lines=25> */
[----:B------:R-:W-:Y:S01]  /*1e5e0*/  FMUL.FTZ R26, R232, R245 ;  /* 0x000000f5e81a7220 */ /* 0x000fe20000410000 */
[----:B------:R-:W-:Y:S01]  /*1e5f0*/  F2FP.PACK_AB R15, R19, R18 ;  /* 0x00000012130f723e */ /* 0x000fe200000000ff */
[----:B------:R-:W-:-:S02]  /*1e600*/  FFMA.FTZ R17, R78, R37, R158 ;  /* 0x000000254e117223 */ /* 0x000fc4000001009e */
[----:B------:R-:W-:Y:S02]  /*1e610*/  FFMA.FTZ R19, R74, R247, R154 ;  /* 0x000000f74a137223 */ /* 0x000fe4000001009a */
[----:B------:R-:W-:Y:S02]  /*1e620*/  FFMA.FTZ R24, R75, R24, R155 ;  /* 0x000000184b187223 */ /* 0x000fe4000001009b */
[----:B------:R-:W-:Y:S02]  /*1e630*/  FFMA.FTZ R16, R76, R31, R156 ;  /* 0x0000001f4c107223 */ /* 0x000fe4000001009c */
[----:B------:R-:W-:Y:S01]  /*1e640*/  FFMA.FTZ R25, R77, R20, R157 ;  /* 0x000000144d197223 */ /* 0x000fe2000001009d */
[----:B------:R-:W-:Y:S01]  /*1e650*/  F2FP.PACK_AB R19, R24, R19 ;  /* 0x000000131813723e */ /* 0x000fe200000000ff */
[----:B------:R-:W-:Y:S02]  /*1e660*/  FFMA.FTZ R30, R79, R30, R159 ;  /* 0x0000001e4f1e7223 */ /* 0x000fe4000001009f */
[C---:B------:R-:W-:Y:S01]  /*1e670*/  FMUL.FTZ R37, R232.reuse, R21 ;  /* 0x00000015e8257220 */ /* 0x040fe20000410000 */
[----:B------:R-:W-:Y:S01]  /*1e680*/  F2FP.PACK_AB R16, R25, R16 ;  /* 0x000000101910723e */ /* 0x000fe200000000ff */
[----:B------:R-:W-:Y:S01]  /*1e690*/  FMUL.FTZ R38, R232, R23 ;  /* 0x00000017e8267220 */ /* 0x000fe20000410000 */
[----:B------:R-:W-:Y:S01]  /*1e6a0*/  F2FP.PACK_AB R17, R30, R17 ;  /* 0x000000111e11723e */ /* 0x000fe200000000ff */
[----:B------:R-:W-:-:S02]  /*1e6b0*/  FADD.FTZ R29, -R233, R216 ;  /* 0x000000d8e91d7221 */ /* 0x000fc40000010100 */
[----:B------:R-:W-:Y:S02]  /*1e6c0*/  FFMA.FTZ R20, R108, R235, R188 ;  /* 0x000000eb6c147223 */ /* 0x000fe400000100bc */
[----:B------:R-:W-:Y:S02]  /*1e6d0*/  FFMA.FTZ R31, R109, R26, R189 ;  /* 0x0000001a6d1f7223 */ /* 0x000fe400000100bd */
[C---:B------:R-:W-:Y:S02]  /*1e6e0*/  FMUL.FTZ R39, R232.reuse, R39 ;  /* 0x00000027e8277220 */ /* 0x040fe40000410000 */
[C---:B------:R-:W-:Y:S01]  /*1e6f0*/  FMUL.FTZ R40, R232.reuse, R241 ;  /* 0x000000f1e8287220 */ /* 0x040fe20000410000 */
[----:B------:R-:W-:Y:S01]  /*1e700*/  F2FP.PACK_AB R20, R31, R20 ;  /* 0x000000141f14723e */ /* 0x000fe200000000ff */
        /* <DEDUP_REMOVED lines=13> */
[-C--:B------:R-:W-:Y:S01]  /*1e7e0*/  FFMA.FTZ R30, R107, R216.reuse, R187 ;  /* 0x000000d86b1e7223 */ /* 0x080fe200000100bb */
[----:B------:R-:W-:Y:S01]  /*1e7f0*/  F2FP.PACK_AB R22, R24, R23 ;  /* 0x000000171816723e */ /* 0x000fe200000000ff */
[----:B------:R-:W-:Y:S02]  /*1e800*/  FFMA.FTZ R27, R66, R251, R146 ;  /* 0x000000fb421b7223 */ /* 0x000fe40000010092 */
[----:B------:R-:W-:Y:S01]  /*1e810*/  FFMA.FTZ R216, R67, R216, R147 ;  /* 0x000000d843d87223 */ /* 0x000fe20000010093 */
[----:B------:R-:W-:Y:S01]  /*1e820*/  F2FP.PACK_AB R23, R30, R25 ;  /* 0x000000191e17723e */ /* 0x000fe200000000ff */
[C---:B------:R-:W-:Y:S02]  /*1e830*/  FADD.FTZ R33, -R233.reuse, R218 ;  /* 0x000000dae9217221 */ /* 0x040fe40000010100 */
[----:B------:R-:W-:Y:S01]  /*1e840*/  FADD.FTZ R219, -R233, R219 ;  /* 0x000000dbe9db7221 */ /* 0x000fe20000010100 */
[----:B------:R-:W-:Y:S01]  /*1e850*/  F2FP.PACK_AB R27, R216, R27 ;  /* 0x0000001bd81b723e */ /* 0x000fe200000000ff */
        /* <DEDUP_REMOVED lines=14> */
[----:B------:R-:W-:Y:S01]  /*1e940*/  F2FP.PACK_AB R26, R39, R26 ;  /* 0x0000001a271a723e */ /* 0x000fe200000000ff */
[----:B0-----:R-:W-:-:S02]  /*1e950*/  FFMA.FTZ R13, R101, R32, R181 ;  /* 0x00000020650d7223 */ /* 0x001fc400000100b5 */
[----:B------:R-:W-:-:S03]  /*1e960*/  IMAD.WIDE.U32 R30, R31, R28, c[0x0][0x210] ;  /* 0x000084001f1e7625 */ /* 0x000fc600078e001c */
[----:B------:R-:W-:Y:S01]  /*1e970*/  F2FP.PACK_AB R12, R13, R40 ;  /* 0x000000280d0c723e */ /* 0x000fe200000000ff */
[----:B------:R-:W-:Y:S01]  /*1e980*/  FFMA.FTZ R14, R102, R33, R182 ;  /* 0x00000021660e7223 */ /* 0x000fe200000100b6 */
[----:B------:R0:W-:Y:S01]  /*1e990*/  STG.E.128 [R30.64], R16 ;  /* 0x000000101e007986 */ /* 0x0001e2000c101d06 */
[----:B------:R-:W-:Y:S02]  /*1e9a0*/  FFMA.FTZ R15, R103, R36, R183 ;  /* 0x00000024670f7223 */ /* 0x000fe400000100b7 */
[----:B------:R-:W-:-:S03]  /*1e9b0*/  IMAD.WIDE.U32 R34, R237, R28, c[0x0][0x208] ;  /* 0x00008200ed227625 */ /* 0x000fc600078e001c */
[----:B------:R-:W-:Y:S01]  /*1e9c0*/  F2FP.PACK_AB R13, R15, R14 ;  /* 0x0000000e0f0d723e */ /* 0x000fe200000000ff */
        /* <DEDUP_REMOVED lines=9> */
[----:B------:R-:W-:Y:S01]  /*1ea60*/  F2FP.PACK_AB R14, R15, R14 ;  /* 0x0000000e0f0e723e */ /* 0x000fe200000000ff */
[----:B------:R-:W-:Y:S02]  /*1ea70*/  FFMA.FTZ R17, R57, R42, R137 ;  /* 0x0000002a39117223 */ /* 0x000fe40000010089 */
[----:B------:R-:W-:Y:S02]  /*1ea80*/  FFMA.FTZ R235, R68, R235, R148 ;  /* 0x000000eb44eb7223 */ /* 0x000fe40000010094 */
[----:B-1----:R-:W-:Y:S01]  /*1ea90*/  FFMA.FTZ R21, R99, R232, R179 ;  /* 0x000000e863157223 */ /* 0x002fe200000100b3 */
[----:B------:R-:W-:Y:S01]  /*1eaa0*/  F2FP.PACK_AB R18, R17, R18 ;  /* 0x000000121112723e */ /* 0x000fe200000000ff */
[----:B------:R-:W-:Y:S01]  /*1eab0*/  IMAD.SHL.U32 R22, R239, 0x10, RZ ;  /* 0x00000010ef167824 */ /* 0x000fe200078e00ff */
[----:B------:R-:W-:Y:S01]  /*1eac0*/  SHF.R.U32.HI R239, RZ, 0x1c, R239 ;  /* 0x0000001cffef7819 */ /* 0x000fe200000116ef */
[----:B------:R-:W-:Y:S01]  /*1ead0*/  FFMA.FTZ R37, R70, R37, R150 ;  /* 0x0000002546257223 */ /* 0x000fe20000010096 */
[----:B------:R-:W-:Y:S01]  /*1eae0*/  F2FP.PACK_AB R15, R21, R16 ;  /* 0x00000010150f723e */ /* 0x000fe200000000ff */
[----:B------:R-:W-:Y:S01]  /*1eaf0*/  FFMA.FTZ R38, R71, R38, R151 ;  /* 0x0000002647267223 */ /* 0x000fe20000010097 */
[----:B------:R-:W-:Y:S01]  /*1eb00*/  IADD3 R20, P0, R22, c[0x0][0x208], RZ ;  /* 0x0000820016147a10 */ /* 0x000fe20007f1e0ff */
        /* <DEDUP_REMOVED lines=11> */
[----:B------:R-:W-:Y:S01]  /*1ebc0*/  F2FP.PACK_AB R17, R36, R17 ;  /* 0x000000112411723e */ /* 0x000fe200000000ff */
[----:B------:R-:W-:Y:S01]  /*1ebd0*/  IMAD.WIDE.U32 R28, R237, R28, c[0x0][0x210] ;  /* 0x00008400ed1c7625 */ /* 0x000fe200078e001c */
[----:B------:R-:W-:-:S02]  /*1ebe0*/  IADD3.X R23, R239, c[0x0][0x214], RZ, P1, !PT ;  /* 0x00008500ef177a10 */ /* 0x000fc40000ffe4ff */
[----:B------:R-:W-:Y:S02]  /*1ebf0*/  F2FP.PACK_AB R16, R31, R16 ;  /* 0x000000101f10723e */ /* 0x000fe400000000ff */
        /* <DEDUP_REMOVED lines=8> */
.L_x_24534:
[----:B------:R-:W-:Y:S05]  /*1ec80*/  EXIT ;  /* 0x000000000000794d */ /* 0x000fea0003800000 */
.L_x_24532:
[----:B------:R-:W-:Y:S01]  /*1ec90*/  HFMA2.MMA R242, -RZ, RZ, 0, 1.847743988037109375e-06 ;  /* 0x0000001ffff27435 */ /* 0x000fe200000001ff */
[----:B------:R-:W-:Y:S01]  /*1eca0*/  IMAD.MOV.U32 R241, RZ, RZ, 0x1 ;  /* 0x00000001fff17424 */ /* 0x000fe200078e00ff */
[----:B------:R-:W-:Y:S01]  /*1ecb0*/  MOV R234, 0x1ece0 ;  /* 0x0001ece000ea7802 */ /* 0x000fe20000000f00 */
[----:B------:R-:W-:-:S03]  /*1ecc0*/  IMAD.MOV.U32 R233, RZ, RZ, -0x1 ;  /* 0xffffffffffe97424 */ /* 0x000fc600078e00ff */
[----:B------:R-:W-:Y:S05]  /*1ecd0*/  CALL.REL.NOINC `($__internal_61_$__cuda_sm70_shflsync_bfly_p) ;  /* 0x0000089000007944 */ /* 0x000fea0003c00000 */
[----:B01----:R-:W-:Y:S05]  /*1ece0*/  BRA `(.L_x_24536) ;  /* 0xffffe64000007947 */ /* 0x003fea000383ffff */
.L_x_24533:
[----:B------:R-:W-:Y:S01]  /*1ecf0*/  IMAD.MOV.U32 R241, RZ, RZ, 0x2 ;  /* 0x00000002fff17424 */ /* 0x000fe200078e00ff */
[----:B------:R-:W-:Y:S01]  /*1ed00*/  MOV R233, 0xffffffff ;  /* 0xffffffff00e97802 */ /* 0x000fe20000000f00 */
[----:B------:R-:W-:Y:S01]  /*1ed10*/  IMAD.MOV.U32 R242, RZ, RZ, 0x1f ;  /* 0x0000001ffff27424 */ /* 0x000fe200078e00ff */
[----:B------:R-:W-:-:S02]  /*1ed20*/  MOV R234, 0x1ed40 ;  /* 0x0001ed4000ea7802 */ /* 0x000fc40000000f00 */
[----:B------:R-:W-:Y:S05]  /*1ed30*/  CALL.REL.NOINC `($__internal_61_$__cuda_sm70_shflsync_bfly_p) ;  /* 0x0000083000007944 */ /* 0x000fea0003c00000 */
[----:B01----:R-:W-:Y:S01]  /*1ed40*/  FADD.FTZ R243, R243, R233 ;  /* 0x000000e9f3f37221 */ /* 0x003fe20000010000 */
[----:B------:R-:W-:Y:S01]  /*1ed50*/  MOV R234, 0x1eda0 ;  /* 0x0001eda000ea7802 */ /* 0x000fe20000000f00 */
[----:B------:R-:W-:-:S02]  /*1ed60*/  IMAD.MOV.U32 R241, RZ, RZ, 0x4 ;  /* 0x00000004fff17424 */ /* 0x000fc400078e00ff */
[----:B------:R-:W-:Y:S02]  /*1ed70*/  IMAD.MOV.U32 R242, RZ, RZ, 0x1f ;  /* 0x0000001ffff27424 */ /* 0x000fe400078e00ff */
[----:B------:R-:W-:Y:S02]  /*1ed80*/  IMAD.MOV.U32 R233, RZ, RZ, -0x1 ;  /* 0xffffffffffe97424 */ /* 0x000fe400078e00ff */
[----:B------:R-:W-:Y:S05]  /*1ed90*/  CALL.REL.NOINC `($__internal_61_$__cuda_sm70_shflsync_bfly_p) ;  /* 0x000007d000007944 */ /* 0x000fea0003c00000 */
[----:B0-----:R-:W-:Y:S01]  /*1eda0*/  HFMA2.MMA R241, -RZ, RZ, 0, 4.76837158203125e-07 ;  /* 0x00000008fff17435 */ /* 0x001fe200000001ff */
[----:B-1----:R-:W-:Y:S01]  /*1edb0*/  FADD.FTZ R243, R243, R233 ;  /* 0x000000e9f3f37221 */ /* 0x002fe20000010000 */
[----:B------:R-:W-:Y:S01]  /*1edc0*/  MOV R234, 0x1ee00 ;  /* 0x0001ee0000ea7802 */ /* 0x000fe20000000f00 */
[----:B------:R-:W-:Y:S02]  /*1edd0*/  IMAD.MOV.U32 R242, RZ, RZ, 0x1f ;  /* 0x0000001ffff27424 */ /* 0x000fe400078e00ff */
[----:B------:R-:W-:Y:S02]  /*1ede0*/  IMAD.MOV.U32 R233, RZ, RZ, -0x1 ;  /* 0xffffffffffe97424 */ /* 0x000fe400078e00ff */
[----:B------:R-:W-:Y:S05]  /*1edf0*/  CALL.REL.NOINC `($__internal_61_$__cuda_sm70_shflsync_bfly_p) ;  /* 0x0000077000007944 */ /* 0x000fea0003c00000 */
[----:B01----:R-:W-:Y:S01]  /*1ee00*/  FADD.FTZ R243, R243, R233 ;  /* 0x000000e9f3f37221 */ /* 0x003fe20000010000 */
[----:B------:R-:W-:Y:S01]  /*1ee10*/  MOV R242, 0x1f ;  /* 0x0000001f00f27802 */ /* 0x000fe20000000f00 */
[----:B------:R-:W-:Y:S01]  /*1ee20*/  IMAD.MOV.U32 R241, RZ, RZ, 0x10 ;  /* 0x00000010fff17424 */ /* 0x000fe200078e00ff */
[----:B------:R-:W-:Y:S01]  /*1ee30*/  MOV R234, 0x1ee60 ;  /* 0x0001ee6000ea7802 */ /* 0x000fe20000000f00 */
[----:B------:R-:W-:-:S02]  /*1ee40*/  IMAD.MOV.U32 R233, RZ, RZ, -0x1 ;  /* 0xffffffffffe97424 */ /* 0x000fc400078e00ff */
[----:B------:R-:W-:Y:S05]  /*1ee50*/  CALL.REL.NOINC `($__internal_61_$__cuda_sm70_shflsync_bfly_p) ;  /* 0x0000071000007944 */ /* 0x000fea0003c00000 */
[----:B-1----:R-:W-:Y:S02]  /*1ee60*/  FADD.FTZ R232, R243, R233 ;  /* 0x000000e9f3e87221 */ /* 0x002fe40000010000 */
[----:B0-----:R-:W-:-:S02]  /*1ee70*/  IMAD.MOV.U32 R241, RZ, RZ, 0x1 ;  /* 0x00000001fff17424 */ /* 0x001fc400078e00ff */
[----:B------:R-:W-:Y:S02]  /*1ee80*/  FMUL.FTZ R232, R232, 0.00078125001164153218269 ;  /* 0x3a4ccccde8e87820 */ /* 0x000fe40000410000 */
[----:B------:R-:W-:Y:S02]  /*1ee90*/  IMAD.MOV.U32 R242, RZ, RZ, 0x1f ;  /* 0x0000001ffff27424 */ /* 0x000fe400078e00ff */
        /* <DEDUP_REMOVED lines=82> */
[----:B------:R-:W-:Y:S05]  /*1f3c0*/  CALL.REL.NOINC `($__internal_61_$__cuda_sm70_shflsync_bfly_p) ;  /* 0x000001a000007944 */ /* 0x000fea0003c00000 */
[----:B01----:R-:W-:Y:S01]  /*1f3d0*/  FADD.FTZ R243, R243, R233 ;  /* 0x000000e9f3f37221 */ /* 0x003fe20000010000 */
[----:B------:R-:W-:Y:S01]  /*1f3e0*/  MOV R234, 0x1f430 ;  /* 0x0001f43000ea7802 */ /* 0x000fe20000000f00 */
[----:B------:R-:W-:Y:S02]  /*1f3f0*/  IMAD.MOV.U32 R241, RZ, RZ, 0x2 ;  /* 0x00000002fff17424 */ /* 0x000fe400078e00ff */
[----:B------:R-:W-:Y:S02]  /*1f400*/  IMAD.MOV.U32 R242, RZ, RZ, 0x1f ;  /* 0x0000001ffff27424 */ /* 0x000fe400078e00ff */
[----:B------:R-:W-:Y:S02]  /*1f410*/  IMAD.MOV.U32 R233, RZ, RZ, -0x1 ;  /* 0xffffffffffe97424 */ /* 0x000fe400078e00ff */
[----:B------:R-:W-:Y:S05]  /*1f420*/  CALL.REL.NOINC `($__internal_61_$__cuda_sm70_shflsync_bfly_p) ;  /* 0x0000014000007944 */ /* 0x000fea0003c00000 */
[----:B0-----:R-:W-:Y:S01]  /*1f430*/  HFMA2.MMA R241, -RZ, RZ, 0, 2.384185791015625e-07 ;  /* 0x00000004fff17435 */ /* 0x001fe200000001ff */
[----:B-1----:R-:W-:Y:S01]  /*1f440*/  FADD.FTZ R243, R243, R233 ;  /* 0x000000e9f3f37221 */ /* 0x002fe20000010000 */
[----:B------:R-:W-:Y:S01]  /*1f450*/  MOV R234, 0x1f490 ;  /* 0x0001f49000ea7802 */ /* 0x000fe20000000f00 */
[----:B------:R-:W-:-:S02]  /*1f460*/  IMAD.MOV.U32 R242, RZ, RZ, 0x1f ;  /* 0x0000001ffff27424 */ /* 0x000fc400078e00ff */
[----:B------:R-:W-:Y:S02]  /*1f470*/  IMAD.MOV.U32 R233, RZ, RZ, -0x1 ;  /* 0xffffffffffe97424 */ /* 0x000fe400078e00ff */
[----:B------:R-:W-:Y:S05]  /*1f480*/  CALL.REL.NOINC `($__internal_61_$__cuda_sm70_shflsync_bfly_p) ;  /* 0x000000e000007944 */ /* 0x000fea0003c00000 */
[----:B01----:R-:W-:Y:S01]  /*1f490*/  FADD.FTZ R243, R243, R233 ;  /* 0x000000e9f3f37221 */ /* 0x003fe20000010000 */
[----:B------:R-:W-:Y:S01]  /*1f4a0*/  MOV R242, 0x1f ;  /* 0x0000001f00f27802 */ /* 0x000fe20000000f00 */
[----:B------:R-:W-:Y:S01]  /*1f4b0*/  IMAD.MOV.U32 R241, RZ, RZ, 0x8 ;  /* 0x00000008fff17424 */ /* 0x000fe200078e00ff */
[----:B------:R-:W-:Y:S01]  /*1f4c0*/  MOV R234, 0x1f4f0 ;  /* 0x0001f4f000ea7802 */ /* 0x000fe20000000f00 */
[----:B------:R-:W-:Y:S02]  /*1f4d0*/  IMAD.MOV.U32 R233, RZ, RZ, -0x1 ;  /* 0xffffffffffe97424 */ /* 0x000fe400078e00ff */
[----:B------:R-:W-:Y:S05]  /*1f4e0*/  CALL.REL.NOINC `($__internal_61_$__cuda_sm70_shflsync_bfly_p) ;  /* 0x0000008000007944 */ /* 0x000fea0003c00000 */
[----:B01----:R-:W-:Y:S01]  /*1f4f0*/  FADD.FTZ R243, R243, R233 ;  /* 0x000000e9f3f37221 */ /* 0x003fe20000010000 */
[----:B------:R-:W-:Y:S01]  /*1f500*/  MOV R233, 0xffffffff ;  /* 0xffffffff00e97802 */ /* 0x000fe20000000f00 */
[----:B------:R-:W-:Y:S01]  /*1f510*/  IMAD.MOV.U32 R241, RZ, RZ, 0x10 ;  /* 0x00000010fff17424 */ /* 0x000fe200078e00ff */
[----:B------:R-:W-:Y:S01]  /*1f520*/  MOV R234, 0x1f550 ;  /* 0x0001f55000ea7802 */ /* 0x000fe20000000f00 */
[----:B------:R-:W-:Y:S02]  /*1f530*/  IMAD.MOV.U32 R242, RZ, RZ, 0x1f ;  /* 0x0000001ffff27424 */ /* 0x000fe400078e00ff */
[----:B------:R-:W-:Y:S05]  /*1f540*/  CALL.REL.NOINC `($__internal_61_$__cuda_sm70_shflsync_bfly_p) ;  /* 0x0000002000007944 */ /* 0x000fea0003c00000 */
[----:B-1----:R-:W-:Y:S01]  /*1f550*/  IMAD.MOV.U32 R246, RZ, RZ, R233 ;  /* 0x000000fffff67224 */ /* 0x002fe200078e00e9 */
[----:B0-----:R-:W-:Y:S05]  /*1f560*/  BRA `(.L_x_24537) ;  /* 0xffffe40000007947 */ /* 0x001fea000383ffff */
        .weak           $__internal_61_$__cuda_sm70_shflsync_bfly_p
        .type           $__internal_61_$__cuda_sm70_shflsync_bfly_p,@function
        .size           $__internal_61_$__cuda_sm70_shflsync_bfly_p,(.L_x_33001 - $__internal_61_$__cuda_sm70_shflsync_bfly_p)
$__internal_61_$__cuda_sm70_shflsync_bfly_p:
[----:B------:R-:W-:Y:S01]  /*1f570*/  IMAD.MOV.U32 R235, RZ, RZ, 0x0 ;  /* 0x00000000ffeb7424 */ /* 0x000fe200078e00ff */
[----:B------:R-:W-:Y:S04]  /*1f580*/  WARPSYNC R233 ;  /* 0x000000e900007348 */ /* 0x000fe80003800000 */
[----:B------:R0:W1:Y:S01]  /*1f590*/  SHFL.BFLY PT, R233, R243, R241, R242 ;  /* 0x0c0000f1f3e97389 */ /* 0x00006200000e00f2 */
[----:B------:R-:W-:Y:S05]  /*1f5a0*/  RET.REL.NODEC R234 `(_ZN10layer_norm31ln_parallel_residual_fwd_kernelINS_13Kernel_traitsIf6__halffS2_fjLj5120ELj1ELj1ELj4ELj16ENS_18Kernel_traits_baseILj5120EfS2_fS2_fjLj128EEEEELb1ELb0ELb1EEEvNS_9FwdParamsE) ;  /* 0xfffe0a50ea007950 */ /* 0x000fea0003c3ffff */
.L_x_24538:
        /* <DEDUP_REMOVED lines=13> */
.L_x_33001:


//--------------------- .text._ZN10layer_norm31ln_parallel_residual_fwd_kernelINS_13Kernel_traitsIf6__halffS2_fjLj5120ELj1ELj1ELj4ELj16ENS_18Kernel_traits_baseILj5120EfS2_fS2_fjLj128EEEEELb1ELb1ELb0EEEvNS_9FwdParamsE --------------------------
	.section	.text._ZN10layer_norm31ln_parallel_residual_fwd_kernelINS_13Kernel_traitsIf6__halffS2_fjLj5120ELj1ELj1ELj4ELj16ENS_18Kernel_traits_baseILj5120EfS2_fS2_fjLj128EEEEELb1ELb1ELb0EEEvNS_9FwdParamsE,"ax",@progbits
	.sectioninfo	@"SHI_REGISTERS=179"
	.align	128
        .global         _ZN10layer_norm31ln_parallel_residual_fwd_kernelINS_13Kernel_traitsIf6__halffS2_fjLj5120ELj1ELj1ELj4ELj16ENS_18Kernel_traits_baseILj5120EfS2_fS2_fjLj128EEEEELb1ELb1ELb0EEEvNS_9FwdParamsE
        .type           _ZN10layer_norm31ln_parallel_residual_fwd_kernelINS_13Kernel_traitsIf6__halffS2_fjLj5120ELj1ELj1ELj4ELj16ENS_18Kernel_traits_baseILj5120EfS2_fS2_fjLj128EEEEELb1ELb1ELb0EEEvNS_9FwdParamsE,@function
        .size           _ZN10layer_norm31ln_parallel_residual_fwd_kernelINS_13Kernel_traitsIf6__halffS2_fjLj5120ELj1ELj1ELj4ELj16ENS_18Kernel_traits_baseILj5120EfS2_fS2_fjLj128EEEEELb1ELb1ELb0EEEvNS_9FwdParamsE,(.L_x_33002 - _ZN10layer_norm31ln_parallel_residual_fwd_kernelINS_13Kernel_traitsIf6__halffS2_fjLj5120ELj1ELj1ELj4ELj16ENS_18Kernel_traits_baseILj5120EfS2_fS2_fjLj128EEEEELb1ELb1ELb0EEEvNS_9FwdParamsE)
        .other          _ZN10layer_norm31ln_parallel_residual_fwd_kernelINS_13Kernel_traitsIf6__halffS2_fjLj5120ELj1ELj1ELj4ELj16ENS_18Kernel_traits_baseILj5120EfS2_fS2_fjLj128EEEEELb1ELb1ELb0EEEvNS_9FwdParamsE,@"STO_CUDA_ENTRY STV_DEFAULT"
_ZN10layer_norm31ln_parallel_residual_fwd_kernelINS_13Kernel_traitsIf6__halffS2_fjLj5120ELj1ELj1ELj4ELj16ENS_18Kernel_traits_baseILj5120EfS2_fS2_fjLj128EEEEELb1ELb1ELb0EEEvNS_9FwdParamsE:
.text._ZN10layer_norm31ln_parallel_residual_fwd_kernelINS_13Kernel_traitsIf6__halffS2_fjLj5120ELj1ELj1ELj4ELj16ENS_18Kernel_traits_baseILj5120EfS2_fS2_fjLj128EEEEELb1ELb1ELb0EEEvNS_9FwdParamsE:
        /* <DEDUP_REMOVED lines=65> */
[----:B------:R-:W-:Y:S01]  /*0410*/  IMAD.WIDE.U32 R4, R5, -0x2daee0ad, RZ ;  /* 0xd2511f5305047825 */ /* 0x000fe200078e00ff */
[----:B------:R-:W-:-:S03]  /*0420*/  MOV R7, c[0x0][0x168] ;  /* 0x00005a0000077a02 */ /* 0x000fc60000000f00 */
[----:B------:R-:W-:Y:S01]  /*0430*/  IMAD.WIDE.U32 R10, R10, -0x326172a9, RZ ;  /* 0xcd9e8d570a0a7825 */ /* 0x000fe200078e00ff */
[----:B------:R-:W-:Y:S02]  /*0440*/  LOP3.LUT R9, R5, UR18, R6, 0x96, !PT ;  /* 0x0000001205097c12 */ /* 0x000fe4000f8e9606 */
        /* <DEDUP_REMOVED lines=44> */
.L_x_24540:
[----:B------:R-:W-:Y:S05]  /*0710*/  BSYNC B0 ;  /* 0x0000000000007941 */ /* 0x000fea0003800000 */
.L_x_24539:
        /* <DEDUP_REMOVED lines=17> */
.L_x_24542:
[----:B------:R-:W-:Y:S05]  /*0830*/  BSYNC B0 ;  /* 0x0000000000007941 */ /* 0x000fea0003800000 */
.L_x_24541:
        /* <DEDUP_REMOVED lines=17> */
.L_x_24544:
[----:B------:R-:W-:Y:S05]  /*0950*/  BSYNC B0 ;  /* 0x0000000000007941 */ /* 0x000fea0003800000 */
.L_x_24543:
        /* <DEDUP_REMOVED lines=17> */
.L_x_24546:
[----:B------:R-:W-:Y:S05]  /*0a70*/  BSYNC B0 ;  /* 0x0000000000007941 */ /* 0x000fea0003800000 */
.L_x_24545:
        /* <DEDUP_REMOVED lines=16> */
.L_x_24548:
[----:B------:R-:W-:Y:S05]  /*0b80*/  BSYNC B0 ;  /* 0x0000000000007941 */ /* 0x000fea0003800000 */
.L_x_24547:
[----:B------:R-:W-:Y:S02]  /*0b90*/  ISETP.GE.AND P0, PT, R134, c[0x0][0x164], PT ;  /* 0x0000590086007a0c */ /* 0x000fe40003f06270 */
[----:B------:R-:W-:Y:S02]  /*0ba0*/  LOP3.LUT R15, R15, UR23, R12, 0x96, !PT ;  /* 0x000000170f0f7c12 */ /* 0x000fe4000f8e960c */
[----:B------:R-:W-:-:S09]  /*0bb0*/  LOP3.LUT R9, R9, UR24, R10, 0x96, !PT ;  /* 0x0000001809097c12 */ /* 0x000fd2000f8e960a */
[----:B------:R-:W-:Y:S05]  /*0bc0*/  @P0 EXIT ;  /* 0x000000000000094d */ /* 0x000fea0003800000 */
[----:B------:R-:W-:Y:S01]  /*0bd0*/  SHF.R.S32.HI R16, RZ, 0x3, R16 ;  /* 0x00000003ff107819 */ /* 0x000fe20000011410 */
[----:B------:R-:W-:Y:S01]  /*0be0*/  IMAD.HI.U32 R135, R9, -0x326172a9, RZ ;  /* 0xcd9e8d5709877827 */ /* 0x000fe200078e00ff */
[----:B0-----:R-:W-:Y:S01]  /*0bf0*/  LOP3.LUT R5, R0, 0x60, RZ, 0xc0, !PT ;  /* 0x0000006000057812 */ /* 0x001fe200078ec0ff */
[----:B------:R-:W-:Y:S01]  /*0c00*/  ULDC.U8 UR8, c[0x0][0x1f0] ;  /* 0x00007c0000087ab9 */ /* 0x000fe20000000000 */
[----:B------:R-:W-:Y:S01]  /*0c10*/  LOP3.LUT R4, R16, 0x7f, RZ, 0xc0, !PT ;  /* 0x0000007f10047812 */ /* 0x000fe200078ec0ff */
[----:B------:R-:W-:Y:S01]  /*0c20*/  IMAD.HI.U32 R137, R15, -0x2daee0ad, RZ ;  /* 0xd2511f530f897827 */ /* 0x000fe200078e00ff */
[----:B------:R-:W-:Y:S02]  /*0c30*/  SHF.R.U32.HI R16, RZ, 0x2, R16 ;  /* 0x00000002ff107819 */ /* 0x000fe40000011610 */
[----:B------:R-:W-:Y:S01]  /*0c40*/  SHF.L.U32 R6, R0, 0x5, RZ ;  /* 0x0000000500067819 */ /* 0x000fe200000006ff */
[----:B------:R-:W-:Y:S01]  /*0c50*/  IMAD.IADD R5, R4, 0x1, -R5 ;  /* 0x0000000104057824 */ /* 0x000fe200078e0a05 */
[----:B------:R-:W-:Y:S01]  /*0c60*/  LOP3.LUT R16, R16, 0x3fffffe0, RZ, 0xc0, !PT ;  /* 0x3fffffe010107812 */ /* 0x000fe200078ec0ff */
[----:B------:R-:W-:Y:S01]  /*0c70*/  IMAD.MOV.U32 R141, RZ, RZ, 0x1 ;  /* 0x00000001ff8d7424 */ /* 0x000fe200078e00ff */
[----:B------:R-:W-:Y:S01]  /*0c80*/  LOP3.LUT R7, R6, 0x3e0, RZ, 0xc0, !PT ;  /* 0x000003e006077812 */ /* 0x000fe200078ec0ff */
[----:B------:R-:W-:Y:S01]  /*0c90*/  IMAD R6, R17, -0x326172a9, RZ ;  /* 0xcd9e8d5711067824 */ /* 0x000fe200078e02ff */
[----:B------:R-:W-:Y:S01]  /*0ca0*/  IMNMX R5, RZ, R5, !PT ;  /* 0x00000005ff057217 */ /* 0x000fe20007800200 */
[----:B------:R-:W-:Y:S01]  /*0cb0*/  IMAD R140, R9, -0x326172a9, RZ ;  /* 0xcd9e8d57098c7824 */ /* 0x000fe200078e02ff */
[----:B------:R-:W-:Y:S01]  /*0cc0*/  LOP3.LUT R138, R138, 0x3, RZ, 0xc0, !PT ;  /* 0x000000038a8a7812 */ /* 0x000fe200078ec0ff */
[----:B------:R-:W-:Y:S01]  /*0cd0*/  IMAD.IADD R7, R4, 0x1, -R7 ;  /* 0x0000000104077824 */ /* 0x000fe200078e0a07 */
[----:B------:R-:W-:Y:S01]  /*0ce0*/  IMNMX R5, R5, 0x20, PT ;  /* 0x0000002005057817 */ /* 0x000fe20003800200 */
[----:B------:R-:W-:Y:S01]  /*0cf0*/  IMAD R4, R8, -0x2daee0ad, RZ ;  /* 0xd2511f5308047824 */ /* 0x000fe200078e02ff */
[----:B------:R-:W-:Y:S01]  /*0d00*/  LOP3.LUT R135, R135, UR25, R6, 0x96, !PT ;  /* 0x0000001987877c12 */ /* 0x000fe2000f8e9606 */
[----:B------:R-:W-:Y:S01]  /*0d10*/  IMAD R142, R15, -0x2daee0ad, RZ ;  /* 0xd2511f530f8e7824 */ /* 0x000fe200078e02ff */
[----:B------:R-:W-:Y:S01]  /*0d20*/  IMNMX R7, RZ, R7, !PT ;  /* 0x00000007ff077217 */ /* 0x000fe20007800200 */
[----:B------:R-:W-:Y:S01]  /*0d30*/  IMAD.IADD R5, R5, 0x1, R16 ;  /* 0x0000000105057824 */ /* 0x000fe200078e0210 */
[----:B------:R-:W-:Y:S01]  /*0d40*/  LOP3.LUT R137, R137, UR26, R4, 0x96, !PT ;  /* 0x0000001a89897c12 */ /* 0x000fe2000f8e9604 */
[----:B------:R-:W-:Y:S01]  /*0d50*/  IMAD.MOV.U32 R139, RZ, RZ, RZ ;  /* 0x000000ffff8b7224 */ /* 0x000fe200078e00ff */
[----:B------:R-:W-:Y:S01]  /*0d60*/  IMNMX R7, R7, 0x20, PT ;  /* 0x0000002007077817 */ /* 0x000fe20003800200 */
[----:B------:R-:W-:-:S04]  /*0d70*/  IMAD.SHL.U32 R5, R5, 0x8, RZ ;  /* 0x0000000805057824 */ /* 0x000fc800078e00ff */
[----:B------:R-:W-:Y:S02]  /*0d80*/  IMAD.IADD R7, R16, 0x1, R7 ;  /* 0x0000000110077824 */ /* 0x000fe400078e0207 */
[----:B------:R-:W0:Y:S02]  /*0d90*/  I2F.U32 R5, R5 ;  /* 0x0000000500057306 */ /* 0x000e240000201000 */
[----:B------:R-:W-:-:S06]  /*0da0*/  IMAD.SHL.U32 R143, R7, 0x8, RZ ;  /* 0x00000008078f7824 */ /* 0x000fcc00078e00ff */
[----:B0-----:R0:W1:Y:S02]  /*0db0*/  MUFU.RCP R136, R5 ;  /* 0x0000000500887308 */ /* 0x0010640000001000 */
.L_x_25216:
        /* <DEDUP_REMOVED lines=29> */
[----:B--2---:R-:W-:Y:S01]  /*0f90*/  ISETP.NE.AND P1, PT, R138, 0x2, PT ;  /* 0x000000028a00780c */ /* 0x004fe20003f25270 */
[----:B------:R-:W-:-:S12]  /*0fa0*/  IMAD.MOV.U32 R162, RZ, RZ, R137 ;  /* 0x000000ffffa27224 */ /* 0x000fd800078e0089 */
[----:B------:R-:W-:Y:S05]  /*0fb0*/  @!P1 BRA `(.L_x_24553) ;  /* 0x0000006000009947 */ /* 0x000fea0003800000 */
[----:B------:R-:W-:Y:S02]  /*0fc0*/  ISETP.NE.AND P1, PT, R138, 0x3, PT ;  /* 0x000000038a00780c */ /* 0x000fe40003f25270 */
[----:B------:R-:W-:-:S11]  /*0fd0*/  MOV R162, R135 ;  /* 0x0000008700a27202 */ /* 0x000fd60000000f00 */
[----:B------:R-:W-:Y:S05]  /*0fe0*/  @P1 BRA `(.L_x_24553) ;  /* 0x0000003000001947 */ /* 0x000fea0003800000 */
[----:B------:R-:W-:Y:S01]  /*0ff0*/  IMAD.MOV.U32 R162, RZ, RZ, R142 ;  /* 0x000000ffffa27224 */ /* 0x000fe200078e008e */
[----:B------:R-:W-:Y:S05]  /*1000*/  BRA `(.L_x_24553) ;  /* 0x0000001000007947 */ /* 0x000fea0003800000 */
.L_x_24552:
[----:B--2---:R-:W-:Y:S02]  /*1010*/  IMAD.MOV.U32 R162, RZ, RZ, R140 ;  /* 0x000000ffffa27224 */ /* 0x004fe400078e008c */
.L_x_24553:
[----:B------:R-:W-:Y:S05]  /*1020*/  BSYNC B1 ;  /* 0x0000000000017941 */ /* 0x000fea0003800000 */
.L_x_24551:
        /* <DEDUP_REMOVED lines=16> */
.L_x_24557:
[----:B------:R-:W-:Y:S05]  /*1130*/  BSYNC B2 ;  /* 0x0000000000027941 */ /* 0x000fea0003800000 */
.L_x_24556:
        /* <DEDUP_REMOVED lines=44> */
.L_x_24555:
[----:B------:R-:W-:Y:S05]  /*1400*/  BSYNC B1 ;  /* 0x0000000000017941 */ /* 0x000fea0003800000 */
.L_x_24554:
[----:B------:R-:W2:Y:S01]  /*1410*/  I2F.U32 R8, R162 ;  /* 0x000000a200087306 */ /* 0x000ea20000201000 */
[----:B------:R-:W-:Y:S01]  /*1420*/  HFMA2.MMA R153, -RZ, RZ, 0.1171875, 0 ;  /* 0x2f800000ff997435 */ /* 0x000fe200000001ff */
[----:B------:R-:W-:Y:S01]  /*1430*/  ISETP.NE.U32.AND P1, PT, RZ, c[0x0][0x178], PT ;  /* 0x00005e00ff007a0c */ /* 0x000fe20003f25070 */
[----:B-----5:R-:W-:Y:S01]  /*1440*/  HADD2.F32 R9, -RZ, R124.H0_H0 ;  /* 0x2000007cff097230 */ /* 0x020fe20000004100 */
[----:B------:R-:W-:Y:S02]  /*1450*/  LOP3.LUT R166, R166, 0xfffffff7, RZ, 0xc0, !PT ;  /* 0xfffffff7a6a67812 */ /* 0x000fe400078ec0ff */
[----:B------:R-:W-:-:S02]  /*1460*/  ISETP.NE.AND.EX P1, PT, RZ, c[0x0][0x17c], PT, P1 ;  /* 0x00005f00ff007a0c */ /* 0x000fc40003f25310 */
[----:B------:R-:W-:-:S03]  /*1470*/  FMUL.FTZ R9, R9, c[0x0][0x1e8] ;  /* 0x00007a0009097a20 */ /* 0x000fc60000410000 */
        /* <DEDUP_REMOVED lines=10> */
.L_x_24558:
        /* <DEDUP_REMOVED lines=12> */
.L_x_24561:
[----:B------:R-:W-:Y:S02]  /*15e0*/  IMAD.MOV.U32 R138, RZ, RZ, R140 ;  /* 0x000000ffff8a7224 */ /* 0x000fe400078e008c */
.L_x_24562:
[----:B------:R-:W-:Y:S05]  /*15f0*/  BSYNC B1 ;  /* 0x0000000000017941 */ /* 0x000fea0003800000 */
.L_x_24560:
        /* <DEDUP_REMOVED lines=16> */
.L_x_24566:
[----:B------:R-:W-:Y:S05]  /*1700*/  BSYNC B2 ;  /* 0x0000000000027941 */ /* 0x000fea0003800000 */
.L_x_24565:
        /* <DEDUP_REMOVED lines=44> */
.L_x_24564:
[----:B------:R-:W-:Y:S05]  /*19d0*/  BSYNC B1 ;  /* 0x0000000000017941 */ /* 0x000fea0003800000 */
.L_x_24563:
[----:B------:R-:W2:Y:S01]  /*19e0*/  I2F.U32 R10, R138 ;  /* 0x0000008a000a7306 */ /* 0x000ea20000201000 */
[----:B------:R-:W-:-:S05]  /*19f0*/  HADD2.F32 R11, -RZ, R156.H0_H0 ;  /* 0x2000009cff0b7230 */ /* 0x000fca0000004100 */
[----:B------:R-:W-:Y:S02]  /*1a00*/  FMUL.FTZ R11, R11, c[0x0][0x1e8] ;  /* 0x00007a000b0b7a20 */ /* 0x000fe40000410000 */
[----:B--2---:R-:W-:-:S05]  /*1a10*/  FFMA.FTZ R10, R10, R153, 1.1641532182693481445e-10 ;  /* 0x2f0000000a0a7423 */ /* 0x004fca0000010099 */
[----:B------:R-:W-:-:S04]  /*1a20*/  FSETP.GTU.FTZ.AND P2, PT, R10, c[0x0][0x1e4], PT ;  /* 0x000079000a007a0b */ /* 0x000fc80003f5c000 */
[----:B------:R-:W-:Y:S02]  /*1a30*/  FSEL R11, R11, RZ, !P2 ;  /* 0x000000ff0b0b7208 */ /* 0x000fe40005000000 */
[----:B------:R-:W-:-:S03]  /*1a40*/  SEL R145, RZ, 0x1, P2 ;  /* 0x00000001ff917807 */ /* 0x000fc60001000000 */
[----:B------:R-:W-:-:S04]  /*1a50*/  FADD.FTZ R8, R11, R8 ;  /* 0x000000080b087221 */ /* 0x000fc80000010000 */
[----:B------:R-:W-:Y:S02]  /*1a60*/  @P0 FADD.FTZ R8, R16, R8 ;  /* 0x0000000810080221 */ /* 0x000fe40000010000 */
.L_x_24559:
        /* <DEDUP_REMOVED lines=12> */
.L_x_24568:
[----:B------:R-:W-:Y:S02]  /*1b30*/  IMAD.MOV.U32 R138, RZ, RZ, R140 ;  /* 0x000000ffff8a7224 */ /* 0x000fe400078e008c */
.L_x_24569:
[----:B------:R-:W-:Y:S05]  /*1b40*/  BSYNC B1 ;  /* 0x0000000000017941 */ /* 0x000fea0003800000 */
.L_x_24567:
        /* <DEDUP_REMOVED lines=16> */
.L_x_24573:
[----:B------:R-:W-:Y:S05]  /*1c50*/  BSYNC B2 ;  /* 0x0000000000027941 */ /* 0x000fea0003800000 */
.L_x_24572:
        /* <DEDUP_REMOVED lines=44> */
.L_x_24571:
[----:B------:R-:W-:Y:S05]  /*1f20*/  BSYNC B1 ;  /* 0x0000000000017941 */ /* 0x000fea0003800000 */
.L_x_24570:
        /* <DEDUP_REMOVED lines=14> */
.L_x_24574:
        /* <DEDUP_REMOVED lines=12> */
.L_x_24577:
[----:B------:R-:W-:Y:S02]  /*20d0*/  IMAD.MOV.U32 R124, RZ, RZ, R140 ;  /* 0x000000ffff7c7224 */ /* 0x000fe400078e008c */
.L_x_24578:
[----:B------:R-:W-:Y:S05]  /*20e0*/  BSYNC B1 ;  /* 0x0000000000017941 */ /* 0x000fea0003800000 */
.L_x_24576:
        /* <DEDUP_REMOVED lines=16> */
.L_x_24582:
[----:B------:R-:W-:Y:S05]  /*21f0*/  BSYNC B2 ;  /* 0x0000000000027941 */ /* 0x000fea0003800000 */
.L_x_24581:
        /* <DEDUP_REMOVED lines=44> */
.L_x_24580:
[----:B------:R-:W-:Y:S05]  /*24c0*/  BSYNC B1 ;  /* 0x0000000000017941 */ /* 0x000fea0003800000 */
.L_x_24579:
[----:B------:R-:W2:Y:S01]  /*24d0*/  I2F.U32 R10, R124 ;  /* 0x0000007c000a7306 */ /* 0x000ea20000201000 */
[----:B------:R-:W-:-:S05]  /*24e0*/  HADD2.F32 R138, -RZ, R156.H1_H1 ;  /* 0x3000009cff8a7230 */ /* 0x000fca0000004100 */
[----:B------:R-:W-:Y:S02]  /*24f0*/  FMUL.FTZ R138, R138, c[0x0][0x1e8] ;  /* 0x00007a008a8a7a20 */ /* 0x000fe40000410000 */
[----:B--2---:R-:W-:-:S05]  /*2500*/  FFMA.FTZ R10, R10, R153, 1.1641532182693481445e-10 ;  /* 0x2f0000000a0a7423 */ /* 0x004fca0000010099 */
[----:B------:R-:W-:-:S04]  /*2510*/  FSETP.GTU.FTZ.AND P2, PT, R10, c[0x0][0x1e4], PT ;  /* 0x000079000a007a0b */ /* 0x000fc80003f5c000 */
[----:B------:R-:W-:Y:S02]  /*2520*/  FSEL R138, R138, RZ, !P2 ;  /* 0x000000ff8a8a7208 */ /* 0x000fe40005000000 */
[----:B------:R-:W-:-:S03]  /*2530*/  SEL R146, RZ, 0x1, P2 ;  /* 0x00000001ff927807 */ /* 0x000fc60001000000 */
[----:B------:R-:W-:-:S04]  /*2540*/  FADD.FTZ R9, R138, R9 ;  /* 0x000000098a097221 */ /* 0x000fc80000010000 */
[----:B------:R-:W-:Y:S02]  /*2550*/  @P0 FADD.FTZ R9, R17, R9 ;  /* 0x0000000911090221 */ /* 0x000fe40000010000 */
.L_x_24575:
        /* <DEDUP_REMOVED lines=12> */
.L_x_24584:
[----:B------:R-:W-:Y:S02]  /*2620*/  IMAD.MOV.U32 R138, RZ, RZ, R140 ;  /* 0x000000ffff8a7224 */ /* 0x000fe400078e008c */
.L_x_24585:
[----:B------:R-:W-:Y:S05]  /*2630*/  BSYNC B1 ;  /* 0x0000000000017941 */ /* 0x000fea0003800000 */
.L_x_24583:
        /* <DEDUP_REMOVED lines=16> */
.L_x_24589:
[----:B------:R-:W-:Y:S05]  /*2740*/  BSYNC B2 ;  /* 0x0000000000027941 */ /* 0x000fea0003800000 */
.L_x_24588:
        /* <DEDUP_REMOVED lines=44> */
.L_x_24587:
[----:B------:R-:W-:Y:S05]  /*2a10*/  BSYNC B1 ;  /* 0x0000000000017941 */ /* 0x000fea0003800000 */
.L_x_24586:
        /* <DEDUP_REMOVED lines=14> */
.L_x_24590:
        /* <DEDUP_REMOVED lines=12> */
.L_x_24593:
[----:B------:R-:W-:Y:S02]  /*2bc0*/  IMAD.MOV.U32 R138, RZ, RZ, R140 ;  /* 0x000000ffff8a7224 */ /* 0x000fe400078e008c */
.L_x_24594:
[----:B------:R-:W-:Y:S05]  /*2bd0*/  BSYNC B1 ;  /* 0x0000000000017941 */ /* 0x000fea0003800000 */
.L_x_24592:
        /* <DEDUP_REMOVED lines=16> */
.L_x_24598:
[----:B------:R-:W-:Y:S05]  /*2ce0*/  BSYNC B2 ;  /* 0x0000000000027941 */ /* 0x000fea0003800000 */
.L_x_24597:
        /* <DEDUP_REMOVED lines=44> */
.L_x_24596:
[----:B------:R-:W-:Y:S05]  /*2fb0*/  BSYNC B1 ;  /* 0x0000000000017941 */ /* 0x000fea0003800000 */
.L_x_24595:
        /* <DEDUP_REMOVED lines=9> */
.L_x_24591:
        /* <DEDUP_REMOVED lines=12> */
.L_x_24600:
[----:B------:R-:W-:Y:S02]  /*3110*/  IMAD.MOV.U32 R138, RZ, RZ, R140 ;  /* 0x000000ffff8a7224 */ /* 0x000fe400078e008c */
.L_x_24601:
[----:B------:R-:W-:Y:S05]  /*3120*/  BSYNC B1 ;  /* 0x0000000000017941 */ /* 0x000fea0003800000 */
.L_x_24599:
        /* <DEDUP_REMOVED lines=16> */
.L_x_24605:
[----:B------:R-:W-:Y:S05]  /*3230*/  BSYNC B2 ;  /* 0x0000000000027941 */ /* 0x000fea0003800000 */
.L_x_24604:
        /* <DEDUP_REMOVED lines=44> */
.L_x_24603:
[----:B------:R-:W-:Y:S05]  /*3500*/  BSYNC B1 ;  /* 0x0000000000017941 */ /* 0x000fea0003800000 */
.L_x_24602:
        /* <DEDUP_REMOVED lines=14> */
.L_x_24606:
        /* <DEDUP_REMOVED lines=12> */
.L_x_24609:
[----:B------:R-:W-:Y:S02]  /*36b0*/  MOV R138, R140 ;  /* 0x0000008c008a7202 */ /* 0x000fe40000000f00 */
.L_x_24610:
[----:B------:R-:W-:Y:S05]  /*36c0*/  BSYNC B1 ;  /* 0x0000000000017941 */ /* 0x000fea0003800000 */
.L_x_24608:
        /* <DEDUP_REMOVED lines=16> */
.L_x_24614:
[----:B------:R-:W-:Y:S05]  /*37d0*/  BSYNC B2 ;  /* 0x0000000000027941 */ /* 0x000fea0003800000 */
.L_x_24613:
        /* <DEDUP_REMOVED lines=44> */
.L_x_24612:
[----:B------:R-:W-:Y:S05]  /*3aa0*/  BSYNC B1 ;  /* 0x0000000000017941 */ /* 0x000fea0003800000 */
.L_x_24611:
        /* <DEDUP_REMOVED lines=9> */
.L_x_24607:
        /* <DEDUP_REMOVED lines=12> */
.L_x_24616:
[----:B------:R-:W-:Y:S02]  /*3c00*/  IMAD.MOV.U32 R164, RZ, RZ, R140 ;  /* 0x000000ffffa47224 */ /* 0x000fe400078e008c */
.L_x_24617:
[----:B------:R-:W-:Y:S05]  /*3c10*/  BSYNC B1 ;  /* 0x0000000000017941 */ /* 0x000fea0003800000 */
.L_x_24615:
        /* <DEDUP_REMOVED lines=16> */
.L_x_24621:
[----:B------:R-:W-:Y:S05]  /*3d20*/  BSYNC B2 ;  /* 0x0000000000027941 */ /* 0x000fea0003800000 */
.L_x_24620:
        /* <DEDUP_REMOVED lines=44> */
.L_x_24619:
[----:B------:R-:W-:Y:S05]  /*3ff0*/  BSYNC B1 ;  /* 0x0000000000017941 */ /* 0x000fea0003800000 */
.L_x_24618:
        /* <DEDUP_REMOVED lines=12> */
.L_x_24622:
        /* <DEDUP_REMOVED lines=12> */
.L_x_24625:
[----:B------:R-:W-:Y:S02]  /*4180*/  IMAD.MOV.U32 R167, RZ, RZ, R140 ;  /* 0x000000ffffa77224 */ /* 0x000fe400078e008c */
.L_x_24626:
[----:B------:R-:W-:Y:S05]  /*4190*/  BSYNC B1 ;  /* 0x0000000000017941 */ /* 0x000fea0003800000 */
.L_x_24624:
        /* <DEDUP_REMOVED lines=16> */
.L_x_24630:
[----:B------:R-:W-:Y:S05]  /*42a0*/  BSYNC B2 ;  /* 0x0000000000027941 */ /* 0x000fea0003800000 */
.L_x_24629:
        /* <DEDUP_REMOVED lines=44> */
.L_x_24628:
[----:B------:R-:W-:Y:S05]  /*4570*/  BSYNC B1 ;  /* 0x0000000000017941 */ /* 0x000fea0003800000 */
.L_x_24627:
        /* <DEDUP_REMOVED lines=9> */
.L_x_24623:
        /* <DEDUP_REMOVED lines=12> */
.L_x_24632:
[----:B------:R-:W-:Y:S02]  /*46d0*/  IMAD.MOV.U32 R167, RZ, RZ, R140 ;  /* 0x000000ffffa77224 */ /* 0x000fe400078e008c */
.L_x_24633:
[----:B------:R-:W-:Y:S05]  /*46e0*/  BSYNC B1 ;  /* 0x0000000000017941 */ /* 0x000fea0003800000 */
.L_x_24631:
        /* <DEDUP_REMOVED lines=16> */
.L_x_24637:
[----:B------:R-:W-:Y:S05]  /*47f0*/  BSYNC B2 ;  /* 0x0000000000027941 */ /* 0x000fea0003800000 */
.L_x_24636:
        /* <DEDUP_REMOVED lines=44> */
.L_x_24635:
[----:B------:R-:W-:Y:S05]  /*4ac0*/  BSYNC B1 ;  /* 0x0000000000017941 */ /* 0x000fea0003800000 */
.L_x_24634:
        /* <DEDUP_REMOVED lines=12> */
.L_x_24638:
        /* <DEDUP_REMOVED lines=12> */
.L_x_24641:
[----:B------:R-:W-:Y:S02]  /*4c50*/  IMAD.MOV.U32 R167, RZ, RZ, R140 ;  /* 0x000000ffffa77224 */ /* 0x000fe400078e008c */
.L_x_24642:
[----:B------:R-:W-:Y:S05]  /*4c60*/  BSYNC B1 ;  /* 0x0000000000017941 */ /* 0x000fea0003800000 */
.L_x_24640:
        /* <DEDUP_REMOVED lines=16> */
.L_x_24646:
[----:B------:R-:W-:Y:S05]  /*4d70*/  BSYNC B2 ;  /* 0x0000000000027941 */ /* 0x000fea0003800000 */
.L_x_24645:
        /* <DEDUP_REMOVED lines=44> */
.L_x_24644:
[----:B------:R-:W-:Y:S05]  /*5040*/  BSYNC B1 ;  /* 0x0000000000017941 */ /* 0x000fea0003800000 */
.L_x_24643:
        /* <DEDUP_REMOVED lines=9> */
.L_x_24639:
        /* <DEDUP_REMOVED lines=12> */
.L_x_24648:
[----:B------:R-:W-:Y:S02]  /*51a0*/  IMAD.MOV.U32 R167, RZ, RZ, R140 ;  /* 0x000000ffffa77224 */ /* 0x000fe400078e008c */
.L_x_24649:
[----:B------:R-:W-:Y:S05]  /*51b0*/  BSYNC B1 ;  /* 0x0000000000017941 */ /* 0x000fea0003800000 */
.L_x_24647:
        /* <DEDUP_REMOVED lines=16> */
.L_x_24653:
[----:B------:R-:W-:Y:S05]  /*52c0*/  BSYNC B2 ;  /* 0x0000000000027941 */ /* 0x000fea0003800000 */
.L_x_24652:
        /* <DEDUP_REMOVED lines=44> */
.L_x_24651:
[----:B------:R-:W-:Y:S05]  /*5590*/  BSYNC B1 ;  /* 0x0000000000017941 */ /* 0x000fea0003800000 */
.L_x_24650:
        /* <DEDUP_REMOVED lines=12> */
.L_x_24654:
        /* <DEDUP_REMOVED lines=12> */
.L_x_24657:
[----:B------:R-:W-:Y:S02]  /*5720*/  MOV R167, R140 ;  /* 0x0000008c00a77202 */ /* 0x000fe40000000f00 */
.L_x_24658:
[----:B------:R-:W-:Y:S05]  /*5730*/  BSYNC B1 ;  /* 0x0000000000017941 */ /* 0x000fea0003800000 */
.L_x_24656:
        /* <DEDUP_REMOVED lines=16> */
.L_x_24662:
[----:B------:R-:W-:Y:S05]  /*5840*/  BSYNC B2 ;  /* 0x0000000000027941 */ /* 0x000fea0003800000 */
.L_x_24661:
        /* <DEDUP_REMOVED lines=44> */
.L_x_24660:
[----:B------:R-:W-:Y:S05]  /*5b10*/  BSYNC B1 ;  /* 0x0000000000017941 */ /* 0x000fea0003800000 */
.L_x_24659:
        /* <DEDUP_REMOVED lines=9> */
.L_x_24655:
        /* <DEDUP_REMOVED lines=12> */
.L_x_24664:
[----:B------:R-:W-:Y:S02]  /*5c70*/  IMAD.MOV.U32 R138, RZ, RZ, R140 ;  /* 0x000000ffff8a7224 */ /* 0x000fe400078e008c */
.L_x_24665:
[----:B------:R-:W-:Y:S05]  /*5c80*/  BSYNC B1 ;  /* 0x0000000000017941 */ /* 0x000fea0003800000 */
.L_x_24663:
        /* <DEDUP_REMOVED lines=16> */
.L_x_24669:
[----:B------:R-:W-:Y:S05]  /*5d90*/  BSYNC B2 ;  /* 0x0000000000027941 */ /* 0x000fea0003800000 */
.L_x_24668:
        /* <DEDUP_REMOVED lines=44> */
.L_x_24667:
[----:B------:R-:W-:Y:S05]  /*6060*/  BSYNC B1 ;  /* 0x0000000000017941 */ /* 0x000fea0003800000 */
.L_x_24666:
        /* <DEDUP_REMOVED lines=12> */
.L_x_24670:
        /* <DEDUP_REMOVED lines=12> */
.L_x_24673:
[----:B------:R-:W-:Y:S02]  /*61f0*/  IMAD.MOV.U32 R167, RZ, RZ, R140 ;  /* 0x000000ffffa77224 */ /* 0x000fe400078e008c */
.L_x_24674:
[----:B------:R-:W-:Y:S05]  /*6200*/  BSYNC B1 ;  /* 0x0000000000017941 */ /* 0x000fea0003800000 */
.L_x_24672:
        /* <DEDUP_REMOVED lines=16> */
.L_x_24678:
[----:B------:R-:W-:Y:S05]  /*6310*/  BSYNC B2 ;  /* 0x0000000000027941 */ /* 0x000fea0003800000 */
.L_x_24677:
        /* <DEDUP_REMOVED lines=44> */
.L_x_24676:
[----:B------:R-:W-:Y:S05]  /*65e0*/  BSYNC B1 ;  /* 0x0000000000017941 */ /* 0x000fea0003800000 */
.L_x_24675:
        /* <DEDUP_REMOVED lines=9> */
.L_x_24671:
        /* <DEDUP_REMOVED lines=51> */
.L_x_24679:
[----:B------:R-:W-:Y:S02]  /*69b0*/  IADD3 R153, R144, 0x80, RZ ;  /* 0x0000008090997810 */ /* 0x000fe40007ffe0ff */
.L_x_24550:
[----:B------:R-:W-:Y:S05]  /*69c0*/  BSYNC B0 ;  /* 0x0000000000007941 */ /* 0x000fea0003800000 */
.L_x_24549:
        /* <DEDUP_REMOVED lines=31> */
.L_x_24683:
[----:B---3--:R-:W-:Y:S02]  /*6bc0*/  IMAD.MOV.U32 R162, RZ, RZ, R140 ;  /* 0x000000ffffa27224 */ /* 0x008fe400078e008c */
.L_x_24684:
[----:B------:R-:W-:Y:S05]  /*6bd0*/  BSYNC B1 ;  /* 0x0000000000017941 */ /* 0x000fea0003800000 */
.L_x_24682:
        /* <DEDUP_REMOVED lines=16> */
.L_x_24688:
[----:B------:R-:W-:Y:S05]  /*6ce0*/  BSYNC B2 ;  /* 0x0000000000027941 */ /* 0x000fea0003800000 */
.L_x_24687:
        /* <DEDUP_REMOVED lines=44> */
.L_x_24686:
[----:B------:R-:W-:Y:S05]  /*6fb0*/  BSYNC B1 ;  /* 0x0000000000017941 */ /* 0x000fea0003800000 */
.L_x_24685:
        /* <DEDUP_REMOVED lines=17> */
.L_x_24689:
        /* <DEDUP_REMOVED lines=12> */
.L_x_24692:
[----:B------:R-:W-:Y:S02]  /*7190*/  MOV R138, R140 ;  /* 0x0000008c008a7202 */ /* 0x000fe40000000f00 */
.L_x_24693:
[----:B------:R-:W-:Y:S05]  /*71a0*/  BSYNC B1 ;  /* 0x0000000000017941 */ /* 0x000fea0003800000 */
.L_x_24691:
        /* <DEDUP_REMOVED lines=16> */
.L_x_24697:
[----:B------:R-:W-:Y:S05]  /*72b0*/  BSYNC B2 ;  /* 0x0000000000027941 */ /* 0x000fea0003800000 */
.L_x_24696:
        /* <DEDUP_REMOVED lines=44> */
.L_x_24695:
[----:B------:R-:W-:Y:S05]  /*7580*/  BSYNC B1 ;  /* 0x0000000000017941 */ /* 0x000fea0003800000 */
.L_x_24694:
        /* <DEDUP_REMOVED lines=9> */
.L_x_24690:
        /* <DEDUP_REMOVED lines=12> */
.L_x_24699:
[----:B------:R-:W-:Y:S02]  /*76e0*/  IMAD.MOV.U32 R138, RZ, RZ, R140 ;  /* 0x000000ffff8a7224 */ /* 0x000fe400078e008c */
.L_x_24700:
[----:B------:R-:W-:Y:S05]  /*76f0*/  BSYNC B1 ;  /* 0x0000000000017941 */ /* 0x000fea0003800000 */
.L_x_24698:
        /* <DEDUP_REMOVED lines=16> */
.L_x_24704:
[----:B------:R-:W-:Y:S05]  /*7800*/  BSYNC B2 ;  /* 0x0000000000027941 */ /* 0x000fea0003800000 */
.L_x_24703:
        /* <DEDUP_REMOVED lines=44> */
.L_x_24702:
[----:B------:R-:W-:Y:S05]  /*7ad0*/  BSYNC B1 ;  /* 0x0000000000017941 */ /* 0x000fea0003800000 */
.L_x_24701:
        /* <DEDUP_REMOVED lines=14> */
.L_x_24705:
        /* <DEDUP_REMOVED lines=12> */
.L_x_24708:
[----:B------:R-:W-:Y:S02]  /*7c80*/  IMAD.MOV.U32 R120, RZ, RZ, R140 ;  /* 0x000000ffff787224 */ /* 0x000fe400078e008c */
.L_x_24709:
[----:B------:R-:W-:Y:S05]  /*7c90*/  BSYNC B1 ;  /* 0x0000000000017941 */ /* 0x000fea0003800000 */
.L_x_24707:
        /* <DEDUP_REMOVED lines=16> */
.L_x_24713:
[----:B------:R-:W-:Y:S05]  /*7da0*/  BSYNC B2 ;  /* 0x0000000000027941 */ /* 0x000fea0003800000 */
.L_x_24712:
        /* <DEDUP_REMOVED lines=44> */
.L_x_24711:
[----:B------:R-:W-:Y:S05]  /*8070*/  BSYNC B1 ;  /* 0x0000000000017941 */ /* 0x000fea0003800000 */
.L_x_24710:
        /* <DEDUP_REMOVED lines=9> */
.L_x_24706:
        /* <DEDUP_REMOVED lines=12> */
.L_x_24715:
[----:B------:R-:W-:Y:S02]  /*81d0*/  MOV R138, R140 ;  /* 0x0000008c008a7202 */ /* 0x000fe40000000f00 */
.L_x_24716:
[----:B------:R-:W-:Y:S05]  /*81e0*/  BSYNC B1 ;  /* 0x0000000000017941 */ /* 0x000fea0003800000 */
.L_x_24714:
        /* <DEDUP_REMOVED lines=16> */
.L_x_24720:
[----:B------:R-:W-:Y:S05]  /*82f0*/  BSYNC B2 ;  /* 0x0000000000027941 */ /* 0x000fea0003800000 */
.L_x_24719:
        /* <DEDUP_REMOVED lines=44> */
.L_x_24718:
[----:B------:R-:W-:Y:S05]  /*85c0*/  BSYNC B1 ;  /* 0x0000000000017941 */ /* 0x000fea0003800000 */
.L_x_24717:
        /* <DEDUP_REMOVED lines=14> */
.L_x_24721:
        /* <DEDUP_REMOVED lines=12> */
.L_x_24724:
[----:B------:R-:W-:Y:S02]  /*8770*/  IMAD.MOV.U32 R138, RZ, RZ, R140 ;  /* 0x000000ffff8a7224 */ /* 0x000fe400078e008c */
.L_x_24725:
[----:B------:R-:W-:Y:S05]  /*8780*/  BSYNC B1 ;  /* 0x0000000000017941 */ /* 0x000fea0003800000 */
.L_x_24723:
        /* <DEDUP_REMOVED lines=16> */
.L_x_24729:
[----:B------:R-:W-:Y:S05]  /*8890*/  BSYNC B2 ;  /* 0x0000000000027941 */ /* 0x000fea0003800000 */
.L_x_24728:
        /* <DEDUP_REMOVED lines=44> */
.L_x_24727:
[----:B------:R-:W-:Y:S05]  /*8b60*/  BSYNC B1 ;  /* 0x0000000000017941 */ /* 0x000fea0003800000 */
.L_x_24726:
        /* <DEDUP_REMOVED lines=9> */
.L_x_24722:
        /* <DEDUP_REMOVED lines=12> */
.L_x_24731:
[----:B------:R-:W-:Y:S02]  /*8cc0*/  IMAD.MOV.U32 R138, RZ, RZ, R140 ;  /* 0x000000ffff8a7224 */ /* 0x000fe400078e008c */
.L_x_24732:
[----:B------:R-:W-:Y:S05]  /*8cd0*/  BSYNC B1 ;  /* 0x0000000000017941 */ /* 0x000fea0003800000 */
.L_x_24730:
        /* <DEDUP_REMOVED lines=16> */
.L_x_24736:
[----:B------:R-:W-:Y:S05]  /*8de0*/  BSYNC B2 ;  /* 0x0000000000027941 */ /* 0x000fea0003800000 */
.L_x_24735:
        /* <DEDUP_REMOVED lines=44> */
.L_x_24734:
[----:B------:R-:W-:Y:S05]  /*90b0*/  BSYNC B1 ;  /* 0x0000000000017941 */ /* 0x000fea0003800000 */
.L_x_24733:
        /* <DEDUP_REMOVED lines=14> */
.L_x_24737:
        /* <DEDUP_REMOVED lines=12> */
.L_x_24740:
[----:B------:R-:W-:Y:S02]  /*9260*/  IMAD.MOV.U32 R138, RZ, RZ, R140 ;  /* 0x000000ffff8a7224 */ /* 0x000fe400078e008c */
.L_x_24741:
[----:B------:R-:W-:Y:S05]  /*9270*/  BSYNC B1 ;  /* 0x0000000000017941 */ /* 0x000fea0003800000 */
.L_x_24739:
        /* <DEDUP_REMOVED lines=16> */
.L_x_24745:
[----:B------:R-:W-:Y:S05]  /*9380*/  BSYNC B2 ;  /* 0x0000000000027941 */ /* 0x000fea0003800000 */
.L_x_24744:
        /* <DEDUP_REMOVED lines=44> */
.L_x_24743:
[----:B------:R-:W-:Y:S05]  /*9650*/  BSYNC B1 ;  /* 0x0000000000017941 */ /* 0x000fea0003800000 */
.L_x_24742:
        /* <DEDUP_REMOVED lines=9> */
.L_x_24738:
        /* <DEDUP_REMOVED lines=12> */
.L_x_24747:
[----:B------:R-:W-:Y:S02]  /*97b0*/  IMAD.MOV.U32 R155, RZ, RZ, R140 ;  /* 0x000000ffff9b7224 */ /* 0x000fe400078e008c */
.L_x_24748:
[----:B------:R-:W-:Y:S05]  /*97c0*/  BSYNC B1 ;  /* 0x0000000000017941 */ /* 0x000fea0003800000 */
.L_x_24746:
        /* <DEDUP_REMOVED lines=16> */
.L_x_24752:
[----:B------:R-:W-:Y:S05]  /*98d0*/  BSYNC B2 ;  /* 0x0000000000027941 */ /* 0x000fea0003800000 */
.L_x_24751:
        /* <DEDUP_REMOVED lines=44> */
.L_x_24750:
[----:B------:R-:W-:Y:S05]  /*9ba0*/  BSYNC B1 ;  /* 0x0000000000017941 */ /* 0x000fea0003800000 */
.L_x_24749:
        /* <DEDUP_REMOVED lines=12> */
.L_x_24753:
        /* <DEDUP_REMOVED lines=12> */
.L_x_24756:
[----:B------:R-:W-:Y:S02]  /*9d30*/  MOV R155, R140 ;  /* 0x0000008c009b7202 */ /* 0x000fe40000000f00 */
.L_x_24757:
[----:B------:R-:W-:Y:S05]  /*9d40*/  BSYNC B1 ;  /* 0x0000000000017941 */ /* 0x000fea0003800000 */
.L_x_24755:
        /* <DEDUP_REMOVED lines=16> */
.L_x_24761:
[----:B------:R-:W-:Y:S05]  /*9e50*/  BSYNC B2 ;  /* 0x0000000000027941 */ /* 0x000fea0003800000 */
.L_x_24760:
        /* <DEDUP_REMOVED lines=44> */
.L_x_24759:
[----:B------:R-:W-:Y:S05]  /*a120*/  BSYNC B1 ;  /* 0x0000000000017941 */ /* 0x000fea0003800000 */
.L_x_24758:
        /* <DEDUP_REMOVED lines=9> */
.L_x_24754:
        /* <DEDUP_REMOVED lines=12> */
.L_x_24763:
[----:B------:R-:W-:Y:S02]  /*a280*/  IMAD.MOV.U32 R155, RZ, RZ, R140 ;  /* 0x000000ffff9b7224 */ /* 0x000fe400078e008c */
.L_x_24764:
[----:B------:R-:W-:Y:S05]  /*a290*/  BSYNC B1 ;  /* 0x0000000000017941 */ /* 0x000fea0003800000 */
.L_x_24762:
        /* <DEDUP_REMOVED lines=16> */
.L_x_24768:
[----:B------:R-:W-:Y:S05]  /*a3a0*/  BSYNC B2 ;  /* 0x0000000000027941 */ /* 0x000fea0003800000 */
.L_x_24767:
        /* <DEDUP_REMOVED lines=44> */
.L_x_24766:
[----:B------:R-:W-:Y:S05]  /*a670*/  BSYNC B1 ;  /* 0x0000000000017941 */ /* 0x000fea0003800000 */
.L_x_24765:
        /* <DEDUP_REMOVED lines=12> */
.L_x_24769:
        /* <DEDUP_REMOVED lines=12> */
.L_x_24772:
[----:B------:R-:W-:Y:S02]  /*a800*/  IMAD.MOV.U32 R155, RZ, RZ, R140 ;  /* 0x000000ffff9b7224 */ /* 0x000fe400078e008c */
.L_x_24773:
[----:B------:R-:W-:Y:S05]  /*a810*/  BSYNC B1 ;  /* 0x0000000000017941 */ /* 0x000fea0003800000 */
.L_x_24771:
        /* <DEDUP_REMOVED lines=16> */
.L_x_24777:
[----:B------:R-:W-:Y:S05]  /*a920*/  BSYNC B2 ;  /* 0x0000000000027941 */ /* 0x000fea0003800000 */
.L_x_24776:
        /* <DEDUP_REMOVED lines=44> */
.L_x_24775:
[----:B------:R-:W-:Y:S05]  /*abf0*/  BSYNC B1 ;  /* 0x0000000000017941 */ /* 0x000fea0003800000 */
.L_x_24774:
        /* <DEDUP_REMOVED lines=9> */
.L_x_24770:
        /* <DEDUP_REMOVED lines=12> */
.L_x_24779:
[----:B------:R-:W-:Y:S02]  /*ad50*/  MOV R155, R140 ;  /* 0x0000008c009b7202 */ /* 0x000fe40000000f00 */
.L_x_24780:
[----:B------:R-:W-:Y:S05]  /*ad60*/  BSYNC B1 ;  /* 0x0000000000017941 */ /* 0x000fea0003800000 */
.L_x_24778:
        /* <DEDUP_REMOVED lines=16> */
.L_x_24784:
[----:B------:R-:W-:Y:S05]  /*ae70*/  BSYNC B2 ;  /* 0x0000000000027941 */ /* 0x000fea0003800000 */
.L_x_24783:
        /* <DEDUP_REMOVED lines=44> */
.L_x_24782:
[----:B------:R-:W-:Y:S05]  /*b140*/  BSYNC B1 ;  /* 0x0000000000017941 */ /* 0x000fea0003800000 */
.L_x_24781:
        /* <DEDUP_REMOVED lines=12> */
.L_x_24785:
        /* <DEDUP_REMOVED lines=12> */
.L_x_24788:
[----:B------:R-:W-:Y:S02]  /*b2d0*/  IMAD.MOV.U32 R167, RZ, RZ, R140 ;  /* 0x000000ffffa77224 */ /* 0x000fe400078e008c */
.L_x_24789:
[----:B------:R-:W-:Y:S05]  /*b2e0*/  BSYNC B1 ;  /* 0x0000000000017941 */ /* 0x000fea0003800000 */
.L_x_24787:
        /* <DEDUP_REMOVED lines=16> */
.L_x_24793:
[----:B------:R-:W-:Y:S05]  /*b3f0*/  BSYNC B2 ;  /* 0x0000000000027941 */ /* 0x000fea0003800000 */
.L_x_24792:
        /* <DEDUP_REMOVED lines=44> */
.L_x_24791:
[----:B------:R-:W-:Y:S05]  /*b6c0*/  BSYNC B1 ;  /* 0x0000000000017941 */ /* 0x000fea0003800000 */
.L_x_24790:
        /* <DEDUP_REMOVED lines=9> */
.L_x_24786:
        /* <DEDUP_REMOVED lines=12> */
.L_x_24795:
[----:B------:R-:W-:Y:S02]  /*b820*/  IMAD.MOV.U32 R138, RZ, RZ, R140 ;  /* 0x000000ffff8a7224 */ /* 0x000fe400078e008c */
.L_x_24796:
[----:B------:R-:W-:Y:S05]  /*b830*/  BSYNC B1 ;  /* 0x0000000000017941 */ /* 0x000fea0003800000 */
.L_x_24794:
        /* <DEDUP_REMOVED lines=16> */
.L_x_24800:
[----:B------:R-:W-:Y:S05]  /*b940*/  BSYNC B2 ;  /* 0x0000000000027941 */ /* 0x000fea0003800000 */
.L_x_24799:
        /* <DEDUP_REMOVED lines=44> */
.L_x_24798:
[----:B------:R-:W-:Y:S05]  /*bc10*/  BSYNC B1 ;  /* 0x0000000000017941 */ /* 0x000fea0003800000 */
.L_x_24797:
        /* <DEDUP_REMOVED lines=12> */
.L_x_24801:
        /* <DEDUP_REMOVED lines=12> */
.L_x_24804:
[----:B------:R-:W-:Y:S02]  /*bda0*/  IMAD.MOV.U32 R155, RZ, RZ, R140 ;  /* 0x000000ffff9b7224 */ /* 0x000fe400078e008c */
.L_x_24805:
[----:B------:R-:W-:Y:S05]  /*bdb0*/  BSYNC B1 ;  /* 0x0000000000017941 */ /* 0x000fea0003800000 */
.L_x_24803:
        /* <DEDUP_REMOVED lines=16> */
.L_x_24809:
[----:B------:R-:W-:Y:S05]  /*bec0*/  BSYNC B2 ;  /* 0x0000000000027941 */ /* 0x000fea0003800000 */
.L_x_24808:
        /* <DEDUP_REMOVED lines=44> */
.L_x_24807:
[----:B------:R-:W-:Y:S05]  /*c190*/  BSYNC B1 ;  /* 0x0000000000017941 */ /* 0x000fea0003800000 */
.L_x_24806:
        /* <DEDUP_REMOVED lines=9> */
.L_x_24802:
        /* <DEDUP_REMOVED lines=51> */
.L_x_24810:
[----:B------:R-:W-:Y:S02]  /*c560*/  IADD3 R153, R153, 0x80, RZ ;  /* 0x0000008099997810 */ /* 0x000fe40007ffe0ff */
.L_x_24681:
[----:B------:R-:W-:Y:S05]  /*c570*/  BSYNC B0 ;  /* 0x0000000000007941 */ /* 0x000fea0003800000 */
.L_x_24680:
        /* <DEDUP_REMOVED lines=23> */
[----:B---3--:R-:W-:Y:S01]  /*c6f0*/  ISETP.NE.AND P1, PT, R138, 0x2, PT ;  /* 0x000000028a00780c */ /* 0x008fe20003f25270 */
[----:B------:R-:W-:-:S12]  /*c700*/  IMAD.MOV.U32 R162, RZ, RZ, R137 ;  /* 0x000000ffffa27224 */ /* 0x000fd800078e0089 */
[----:B------:R-:W-:Y:S05]  /*c710*/  @!P1 BRA `(.L_x_24815) ;  /* 0x0000006000009947 */ /* 0x000fea0003800000 */
[----:B------:R-:W-:Y:S01]  /*c720*/  ISETP.NE.AND P1, PT, R138, 0x3, PT ;  /* 0x000000038a00780c */ /* 0x000fe20003f25270 */
[----:B------:R-:W-:-:S12]  /*c730*/  IMAD.MOV.U32 R162, RZ, RZ, R135 ;  /* 0x000000ffffa27224 */ /* 0x000fd800078e0087 */
[----:B------:R-:W-:Y:S05]  /*c740*/  @P1 BRA `(.L_x_24815) ;  /* 0x0000003000001947 */ /* 0x000fea0003800000 */
[----:B------:R-:W-:Y:S01]  /*c750*/  IMAD.MOV.U32 R162, RZ, RZ, R142 ;  /* 0x000000ffffa27224 */ /* 0x000fe200078e008e */
[----:B------:R-:W-:Y:S05]  /*c760*/  BRA `(.L_x_24815) ;  /* 0x0000001000007947 */ /* 0x000fea0003800000 */
.L_x_24814:
[----:B---3--:R-:W-:Y:S02]  /*c770*/  IMAD.MOV.U32 R162, RZ, RZ, R140 ;  /* 0x000000ffffa27224 */ /* 0x008fe400078e008c */
.L_x_24815:
[----:B------:R-:W-:Y:S05]  /*c780*/  BSYNC B1 ;  /* 0x0000000000017941 */ /* 0x000fea0003800000 */
.L_x_24813:
        /* <DEDUP_REMOVED lines=16> */
.L_x_24819:
[----:B------:R-:W-:Y:S05]  /*c890*/  BSYNC B2 ;  /* 0x0000000000027941 */ /* 0x000fea0003800000 */
.L_x_24818:
        /* <DEDUP_REMOVED lines=44> */
.L_x_24817:
[----:B------:R-:W-:Y:S05]  /*cb60*/  BSYNC B1 ;  /* 0x0000000000017941 */ /* 0x000fea0003800000 */
.L_x_24816:
        /* <DEDUP_REMOVED lines=17> */
.L_x_24820:
        /* <DEDUP_REMOVED lines=12> */
.L_x_24823:
[----:B------:R-:W-:Y:S02]  /*cd40*/  IMAD.MOV.U32 R138, RZ, RZ, R140 ;  /* 0x000000ffff8a7224 */ /* 0x000fe400078e008c */
.L_x_24824:
[----:B------:R-:W-:Y:S05]  /*cd50*/  BSYNC B1 ;  /* 0x0000000000017941 */ /* 0x000fea0003800000 */
.L_x_24822:
        /* <DEDUP_REMOVED lines=16> */
.L_x_24828:
[----:B------:R-:W-:Y:S05]  /*ce60*/  BSYNC B2 ;  /* 0x0000000000027941 */ /* 0x000fea0003800000 */
.L_x_24827:
        /* <DEDUP_REMOVED lines=44> */
.L_x_24826:
[----:B------:R-:W-:Y:S05]  /*d130*/  BSYNC B1 ;  /* 0x0000000000017941 */ /* 0x000fea0003800000 */
.L_x_24825:
        /* <DEDUP_REMOVED lines=9> */
.L_x_24821:
        /* <DEDUP_REMOVED lines=12> */
.L_x_24830:
[----:B------:R-:W-:Y:S02]  /*d290*/  IMAD.MOV.U32 R138, RZ, RZ, R140 ;  /* 0x000000ffff8a7224 */ /* 0x000fe400078e008c */
.L_x_24831:
[----:B------:R-:W-:Y:S05]  /*d2a0*/  BSYNC B1 ;  /* 0x0000000000017941 */ /* 0x000fea0003800000 */
.L_x_24829:
        /* <DEDUP_REMOVED lines=16> */
.L_x_24835:
[----:B------:R-:W-:Y:S05]  /*d3b0*/  BSYNC B2 ;  /* 0x0000000000027941 */ /* 0x000fea0003800000 */
.L_x_24834:
        /* <DEDUP_REMOVED lines=44> */
.L_x_24833:
[----:B------:R-:W-:Y:S05]  /*d680*/  BSYNC B1 ;  /* 0x0000000000017941 */ /* 0x000fea0003800000 */
.L_x_24832:
        /* <DEDUP_REMOVED lines=14> */
.L_x_24836:
        /* <DEDUP_REMOVED lines=12> */
.L_x_24839:
[----:B------:R-:W-:Y:S02]  /*d830*/  IMAD.MOV.U32 R128, RZ, RZ, R140 ;  /* 0x000000ffff807224 */ /* 0x000fe400078e008c */
.L_x_24840:
[----:B------:R-:W-:Y:S05]  /*d840*/  BSYNC B1 ;  /* 0x0000000000017941 */ /* 0x000fea0003800000 */
.L_x_24838:
        /* <DEDUP_REMOVED lines=16> */
.L_x_24844:
[----:B------:R-:W-:Y:S05]  /*d950*/  BSYNC B2 ;  /* 0x0000000000027941 */ /* 0x000fea0003800000 */
.L_x_24843:
        /* <DEDUP_REMOVED lines=44> */
.L_x_24842:
[----:B------:R-:W-:Y:S05]  /*dc20*/  BSYNC B1 ;  /* 0x0000000000017941 */ /* 0x000fea0003800000 */
.L_x_24841:
        /* <DEDUP_REMOVED lines=9> */
.L_x_24837:
        /* <DEDUP_REMOVED lines=12> */
.L_x_24846:
[----:B------:R-:W-:Y:S02]  /*dd80*/  IMAD.MOV.U32 R138, RZ, RZ, R140 ;  /* 0x000000ffff8a7224 */ /* 0x000fe400078e008c */
.L_x_24847:
[----:B------:R-:W-:Y:S05]  /*dd90*/  BSYNC B1 ;  /* 0x0000000000017941 */ /* 0x000fea0003800000 */
.L_x_24845:
        /* <DEDUP_REMOVED lines=16> */
.L_x_24851:
[----:B------:R-:W-:Y:S05]  /*dea0*/  BSYNC B2 ;  /* 0x0000000000027941 */ /* 0x000fea0003800000 */
.L_x_24850:
        /* <DEDUP_REMOVED lines=44> */
.L_x_24849:
[----:B------:R-:W-:Y:S05]  /*e170*/  BSYNC B1 ;  /* 0x0000000000017941 */ /* 0x000fea0003800000 */
.L_x_24848:
        /* <DEDUP_REMOVED lines=14> */
.L_x_24852:
        /* <DEDUP_REMOVED lines=12> */
.L_x_24855:
[----:B------:R-:W-:Y:S02]  /*e320*/  MOV R138, R140 ;  /* 0x0000008c008a7202 */ /* 0x000fe40000000f00 */
.L_x_24856:
[----:B------:R-:W-:Y:S05]  /*e330*/  BSYNC B1 ;  /* 0x0000000000017941 */ /* 0x000fea0003800000 */
.L_x_24854:
        /* <DEDUP_REMOVED lines=16> */
.L_x_24860:
[----:B------:R-:W-:Y:S05]  /*e440*/  BSYNC B2 ;  /* 0x0000000000027941 */ /* 0x000fea0003800000 */
.L_x_24859:
        /* <DEDUP_REMOVED lines=44> */
.L_x_24858:
[----:B------:R-:W-:Y:S05]  /*e710*/  BSYNC B1 ;  /* 0x0000000000017941 */ /* 0x000fea0003800000 */
.L_x_24857:
        /* <DEDUP_REMOVED lines=9> */
.L_x_24853:
        /* <DEDUP_REMOVED lines=12> */
.L_x_24862:
[----:B------:R-:W-:Y:S02]  /*e870*/  IMAD.MOV.U32 R138, RZ, RZ, R140 ;  /* 0x000000ffff8a7224 */ /* 0x000fe400078e008c */
.L_x_24863:
[----:B------:R-:W-:Y:S05]  /*e880*/  BSYNC B1 ;  /* 0x0000000000017941 */ /* 0x000fea0003800000 */
.L_x_24861:
        /* <DEDUP_REMOVED lines=16> */
.L_x_24867:
[----:B------:R-:W-:Y:S05]  /*e990*/  BSYNC B2 ;  /* 0x0000000000027941 */ /* 0x000fea0003800000 */
.L_x_24866:
        /* <DEDUP_REMOVED lines=44> */
.L_x_24865:
[----:B------:R-:W-:Y:S05]  /*ec60*/  BSYNC B1 ;  /* 0x0000000000017941 */ /* 0x000fea0003800000 */
.L_x_24864:
        /* <DEDUP_REMOVED lines=14> */
.L_x_24868:
        /* <DEDUP_REMOVED lines=12> */
.L_x_24871:
[----:B------:R-:W-:Y:S02]  /*ee10*/  IMAD.MOV.U32 R138, RZ, RZ, R140 ;  /* 0x000000ffff8a7224 */ /* 0x000fe400078e008c */
.L_x_24872:
[----:B------:R-:W-:Y:S05]  /*ee20*/  BSYNC B1 ;  /* 0x0000000000017941 */ /* 0x000fea0003800000 */
.L_x_24870:
        /* <DEDUP_REMOVED lines=16> */
.L_x_24876:
[----:B------:R-:W-:Y:S05]  /*ef30*/  BSYNC B2 ;  /* 0x0000000000027941 */ /* 0x000fea0003800000 */
.L_x_24875:
        /* <DEDUP_REMOVED lines=44> */
.L_x_24874:
[----:B------:R-:W-:Y:S05]  /*f200*/  BSYNC B1 ;  /* 0x0000000000017941 */ /* 0x000fea0003800000 */
.L_x_24873:
        /* <DEDUP_REMOVED lines=9> */
.L_x_24869:
        /* <DEDUP_REMOVED lines=12> */
.L_x_24878:
[----:B------:R-:W-:Y:S02]  /*f360*/  MOV R155, R140 ;  /* 0x0000008c009b7202 */ /* 0x000fe40000000f00 */
.L_x_24879:
[----:B------:R-:W-:Y:S05]  /*f370*/  BSYNC B1 ;  /* 0x0000000000017941 */ /* 0x000fea0003800000 */
.L_x_24877:
        /* <DEDUP_REMOVED lines=16> */
.L_x_24883:
[----:B------:R-:W-:Y:S05]  /*f480*/  BSYNC B2 ;  /* 0x0000000000027941 */ /* 0x000fea0003800000 */
.L_x_24882:
        /* <DEDUP_REMOVED lines=44> */
.L_x_24881:
[----:B------:R-:W-:Y:S05]  /*f750*/  BSYNC B1 ;  /* 0x0000000000017941 */ /* 0x000fea0003800000 */
.L_x_24880:
        /* <DEDUP_REMOVED lines=12> */
.L_x_24884:
        /* <DEDUP_REMOVED lines=12> */
.L_x_24887:
[----:B------:R-:W-:Y:S02]  /*f8e0*/  IMAD.MOV.U32 R155, RZ, RZ, R140 ;  /* 0x000000ffff9b7224 */ /* 0x000fe400078e008c */
.L_x_24888:
[----:B------:R-:W-:Y:S05]  /*f8f0*/  BSYNC B1 ;  /* 0x0000000000017941 */ /* 0x000fea0003800000 */
.L_x_24886:
        /* <DEDUP_REMOVED lines=16> */
.L_x_24892:
[----:B------:R-:W-:Y:S05]  /*fa00*/  BSYNC B2 ;  /* 0x0000000000027941 */ /* 0x000fea0003800000 */
.L_x_24891:
        /* <DEDUP_REMOVED lines=44> */
.L_x_24890:
[----:B------:R-:W-:Y:S05]  /*fcd0*/  BSYNC B1 ;  /* 0x0000000000017941 */ /* 0x000fea0003800000 */
.L_x_24889:
        /* <DEDUP_REMOVED lines=9> */
.L_x_24885:
        /* <DEDUP_REMOVED lines=12> */
.L_x_24894:
[----:B------:R-:W-:Y:S02]  /*fe30*/  IMAD.MOV.U32 R155, RZ, RZ, R140 ;  /* 0x000000ffff9b7224 */ /* 0x000fe400078e008c */
.L_x_24895:
[----:B------:R-:W-:Y:S05]  /*fe40*/  BSYNC B1 ;  /* 0x0000000000017941 */ /* 0x000fea0003800000 */
.L_x_24893:
        /* <DEDUP_REMOVED lines=16> */
.L_x_24899:
[----:B------:R-:W-:Y:S05]  /*ff50*/  BSYNC B2 ;  /* 0x0000000000027941 */ /* 0x000fea0003800000 */
.L_x_24898:
        /* <DEDUP_REMOVED lines=44> */
.L_x_24897:
[----:B------:R-:W-:Y:S05]  /*10220*/  BSYNC B1 ;  /* 0x0000000000017941 */ /* 0x000fea0003800000 */
.L_x_24896:
        /* <DEDUP_REMOVED lines=12> */
.L_x_24900:
        /* <DEDUP_REMOVED lines=12> */
.L_x_24903:
[----:B------:R-:W-:Y:S02]  /*103b0*/  IMAD.MOV.U32 R155, RZ, RZ, R140 ;  /* 0x000000ffff9b7224 */ /* 0x000fe400078e008c */
.L_x_24904:
[----:B------:R-:W-:Y:S05]  /*103c0*/  BSYNC B1 ;  /* 0x0000000000017941 */ /* 0x000fea0003800000 */
.L_x_24902:
        /* <DEDUP_REMOVED lines=16> */
.L_x_24908:
[----:B------:R-:W-:Y:S05]  /*104d0*/  BSYNC B2 ;  /* 0x0000000000027941 */ /* 0x000fea0003800000 */
.L_x_24907:
        /* <DEDUP_REMOVED lines=44> */
.L_x_24906:
[----:B------:R-:W-:Y:S05]  /*107a0*/  BSYNC B1 ;  /* 0x0000000000017941 */ /* 0x000fea0003800000 */
.L_x_24905:
        /* <DEDUP_REMOVED lines=9> */
.L_x_24901:
        /* <DEDUP_REMOVED lines=12> */
.L_x_24910:
[----:B------:R-:W-:Y:S02]  /*10900*/  IMAD.MOV.U32 R155, RZ, RZ, R140 ;  /* 0x000000ffff9b7224 */ /* 0x000fe400078e008c */
.L_x_24911:
[----:B------:R-:W-:Y:S05]  /*10910*/  BSYNC B1 ;  /* 0x0000000000017941 */ /* 0x000fea0003800000 */
.L_x_24909:
        /* <DEDUP_REMOVED lines=16> */
.L_x_24915:
[----:B------:R-:W-:Y:S05]  /*10a20*/  BSYNC B2 ;  /* 0x0000000000027941 */ /* 0x000fea0003800000 */
.L_x_24914:
        /* <DEDUP_REMOVED lines=44> */
.L_x_24913:
[----:B------:R-:W-:Y:S05]  /*10cf0*/  BSYNC B1 ;  /* 0x0000000000017941 */ /* 0x000fea0003800000 */
.L_x_24912:
        /* <DEDUP_REMOVED lines=12> */
.L_x_24916:
        /* <DEDUP_REMOVED lines=12> */
.L_x_24919:
[----:B------:R-:W-:Y:S02]  /*10e80*/  MOV R167, R140 ;  /* 0x0000008c00a77202 */ /* 0x000fe40000000f00 */
.L_x_24920:
[----:B------:R-:W-:Y:S05]  /*10e90*/  BSYNC B1 ;  /* 0x0000000000017941 */ /* 0x000fea0003800000 */
.L_x_24918:
        /* <DEDUP_REMOVED lines=16> */
.L_x_24924:
[----:B------:R-:W-:Y:S05]  /*10fa0*/  BSYNC B2 ;  /* 0x0000000000027941 */ /* 0x000fea0003800000 */
.L_x_24923:
        /* <DEDUP_REMOVED lines=44> */
.L_x_24922:
[----:B------:R-:W-:Y:S05]  /*11270*/  BSYNC B1 ;  /* 0x0000000000017941 */ /* 0x000fea0003800000 */
.L_x_24921:
        /* <DEDUP_REMOVED lines=9> */
.L_x_24917:
        /* <DEDUP_REMOVED lines=12> */
.L_x_24926:
[----:B------:R-:W-:Y:S02]  /*113d0*/  IMAD.MOV.U32 R138, RZ, RZ, R140 ;  /* 0x000000ffff8a7224 */ /* 0x000fe400078e008c */
.L_x_24927:
[----:B------:R-:W-:Y:S05]  /*113e0*/  BSYNC B1 ;  /* 0x0000000000017941 */ /* 0x000fea0003800000 */
.L_x_24925:
        /* <DEDUP_REMOVED lines=16> */
.L_x_24931:
[----:B------:R-:W-:Y:S05]  /*114f0*/  BSYNC B2 ;  /* 0x0000000000027941 */ /* 0x000fea0003800000 */
.L_x_24930:
        /* <DEDUP_REMOVED lines=44> */
.L_x_24929:
[----:B------:R-:W-:Y:S05]  /*117c0*/  BSYNC B1 ;  /* 0x0000000000017941 */ /* 0x000fea0003800000 */
.L_x_24928:
        /* <DEDUP_REMOVED lines=12> */
.L_x_24932:
        /* <DEDUP_REMOVED lines=12> */
.L_x_24935:
[----:B------:R-:W-:Y:S02]  /*11950*/  IMAD.MOV.U32 R155, RZ, RZ, R140 ;  /* 0x000000ffff9b7224 */ /* 0x000fe400078e008c */
.L_x_24936:
[----:B------:R-:W-:Y:S05]  /*11960*/  BSYNC B1 ;  /* 0x0000000000017941 */ /* 0x000fea0003800000 */
.L_x_24934:
        /* <DEDUP_REMOVED lines=16> */
.L_x_24940:
[----:B------:R-:W-:Y:S05]  /*11a70*/  BSYNC B2 ;  /* 0x0000000000027941 */ /* 0x000fea0003800000 */
.L_x_24939:
        /* <DEDUP_REMOVED lines=44> */
.L_x_24938:
[----:B------:R-:W-:Y:S05]  /*11d40*/  BSYNC B1 ;  /* 0x0000000000017941 */ /* 0x000fea0003800000 */
.L_x_24937:
        /* <DEDUP_REMOVED lines=9> */
.L_x_24933:
        /* <DEDUP_REMOVED lines=51> */
.L_x_24941:
[----:B------:R-:W-:Y:S02]  /*12110*/  IADD3 R153, R153, 0x80, RZ ;  /* 0x0000008099997810 */ /* 0x000fe40007ffe0ff */
.L_x_24812:
[----:B------:R-:W-:Y:S05]  /*12120*/  BSYNC B0 ;  /* 0x0000000000007941 */ /* 0x000fea0003800000 */
.L_x_24811:
        /* <DEDUP_REMOVED lines=31> */
.L_x_24945:
[----:B---3--:R-:W-:Y:S02]  /*12320*/  IMAD.MOV.U32 R162, RZ, RZ, R140 ;  /* 0x000000ffffa27224 */ /* 0x008fe400078e008c */
.L_x_24946:
[----:B------:R-:W-:Y:S05]  /*12330*/  BSYNC B1 ;  /* 0x0000000000017941 */ /* 0x000fea0003800000 */
.L_x_24944:
        /* <DEDUP_REMOVED lines=16> */
.L_x_24950:
[----:B------:R-:W-:Y:S05]  /*12440*/  BSYNC B2 ;  /* 0x0000000000027941 */ /* 0x000fea0003800000 */
.L_x_24949:
        /* <DEDUP_REMOVED lines=44> */
.L_x_24948:
[----:B------:R-:W-:Y:S05]  /*12710*/  BSYNC B1 ;  /* 0x0000000000017941 */ /* 0x000fea0003800000 */
.L_x_24947:
        /* <DEDUP_REMOVED lines=17> */
.L_x_24951:
        /* <DEDUP_REMOVED lines=12> */
.L_x_24954:
[----:B------:R-:W-:Y:S02]  /*128f0*/  MOV R138, R140 ;  /* 0x0000008c008a7202 */ /* 0x000fe40000000f00 */
.L_x_24955:
[----:B------:R-:W-:Y:S05]  /*12900*/  BSYNC B1 ;  /* 0x0000000000017941 */ /* 0x000fea0003800000 */
.L_x_24953:
        /* <DEDUP_REMOVED lines=16> */
.L_x_24959:
[----:B------:R-:W-:Y:S05]  /*12a10*/  BSYNC B2 ;  /* 0x0000000000027941 */ /* 0x000fea0003800000 */
.L_x_24958:
        /* <DEDUP_REMOVED lines=44> */
.L_x_24957:
[----:B------:R-:W-:Y:S05]  /*12ce0*/  BSYNC B1 ;  /* 0x0000000000017941 */ /* 0x000fea0003800000 */
.L_x_24956:
        /* <DEDUP_REMOVED lines=9> */
.L_x_24952:
        /* <DEDUP_REMOVED lines=12> */
.L_x_24961:
[----:B------:R-:W-:Y:S02]  /*12e40*/  IMAD.MOV.U32 R138, RZ, RZ, R140 ;  /* 0x000000ffff8a7224 */ /* 0x000fe400078e008c */
.L_x_24962:
[----:B------:R-:W-:Y:S05]  /*12e50*/  BSYNC B1 ;  /* 0x0000000000017941 */ /* 0x000fea0003800000 */
.L_x_24960:
        /* <DEDUP_REMOVED lines=16> */
.L_x_24966:
[----:B------:R-:W-:Y:S05]  /*12f60*/  BSYNC B2 ;  /* 0x0000000000027941 */ /* 0x000fea0003800000 */
.L_x_24965:
        /* <DEDUP_REMOVED lines=44> */
.L_x_24964:
[----:B------:R-:W-:Y:S05]  /*13230*/  BSYNC B1 ;  /* 0x0000000000017941 */ /* 0x000fea0003800000 */
.L_x_24963:
        /* <DEDUP_REMOVED lines=14> */
.L_x_24967:
        /* <DEDUP_REMOVED lines=12> */
.L_x_24970:
[----:B------:R-:W-:Y:S02]  /*133e0*/  IMAD.MOV.U32 R108, RZ, RZ, R140 ;  /* 0x000000ffff6c7224 */ /* 0x000fe400078e008c */
.L_x_24971:
[----:B------:R-:W-:Y:S05]  /*133f0*/  BSYNC B1 ;  /* 0x0000000000017941 */ /* 0x000fea0003800000 */
.L_x_24969:
        /* <DEDUP_REMOVED lines=16> */
.L_x_24975:
[----:B------:R-:W-:Y:S05]  /*13500*/  BSYNC B2 ;  /* 0x0000000000027941 */ /* 0x000fea0003800000 */
.L_x_24974:
        /* <DEDUP_REMOVED lines=44> */
.L_x_24973:
[----:B------:R-:W-:Y:S05]  /*137d0*/  BSYNC B1 ;  /* 0x0000000000017941 */ /* 0x000fea0003800000 */
.L_x_24972:
        /* <DEDUP_REMOVED lines=9> */
.L_x_24968:
        /* <DEDUP_REMOVED lines=12> */
.L_x_24977:
[----:B------:R-:W-:Y:S02]  /*13930*/  MOV R138, R140 ;  /* 0x0000008c008a7202 */ /* 0x000fe40000000f00 */
.L_x_24978:
[----:B------:R-:W-:Y:S05]  /*13940*/  BSYNC B1 ;  /* 0x0000000000017941 */ /* 0x000fea0003800000 */
.L_x_24976:
        /* <DEDUP_REMOVED lines=16> */
.L_x_24982:
[----:B------:R-:W-:Y:S05]  /*13a50*/  BSYNC B2 ;  /* 0x0000000000027941 */ /* 0x000fea0003800000 */
.L_x_24981:
        /* <DEDUP_REMOVED lines=44> */
.L_x_24980:
[----:B------:R-:W-:Y:S05]  /*13d20*/  BSYNC B1 ;  /* 0x0000000000017941 */ /* 0x000fea0003800000 */
.L_x_24979:
        /* <DEDUP_REMOVED lines=14> */
.L_x_24983:
        /* <DEDUP_REMOVED lines=12> */
.L_x_24986:
[----:B------:R-:W-:Y:S02]  /*13ed0*/  IMAD.MOV.U32 R138, RZ, RZ, R140 ;  /* 0x000000ffff8a7224 */ /* 0x000fe400078e008c */
.L_x_24987:
[----:B------:R-:W-:Y:S05]  /*13ee0*/  BSYNC B1 ;  /* 0x0000000000017941 */ /* 0x000fea0003800000 */
.L_x_24985:
        /* <DEDUP_REMOVED lines=16> */
.L_x_24991:
[----:B------:R-:W-:Y:S05]  /*13ff0*/  BSYNC B2 ;  /* 0x0000000000027941 */ /* 0x000fea0003800000 */
.L_x_24990:
        /* <DEDUP_REMOVED lines=44> */
.L_x_24989:
[----:B------:R-:W-:Y:S05]  /*142c0*/  BSYNC B1 ;  /* 0x0000000000017941 */ /* 0x000fea0003800000 */
.L_x_24988:
        /* <DEDUP_REMOVED lines=9> */
.L_x_24984:
        /* <DEDUP_REMOVED lines=12> */
.L_x_24993:
[----:B------:R-:W-:Y:S02]  /*14420*/  IMAD.MOV.U32 R138, RZ, RZ, R140 ;  /* 0x000000ffff8a7224 */ /* 0x000fe400078e008c */
.L_x_24994:
[----:B------:R-:W-:Y:S05]  /*14430*/  BSYNC B1 ;  /* 0x0000000000017941 */ /* 0x000fea0003800000 */
.L_x_24992:
        /* <DEDUP_REMOVED lines=16> */
.L_x_24998:
[----:B------:R-:W-:Y:S05]  /*14540*/  BSYNC B2 ;  /* 0x0000000000027941 */ /* 0x000fea0003800000 */
.L_x_24997:
        /* <DEDUP_REMOVED lines=44> */
.L_x_24996:
[----:B------:R-:W-:Y:S05]  /*14810*/  BSYNC B1 ;  /* 0x0000000000017941 */ /* 0x000fea0003800000 */
.L_x_24995:
        /* <DEDUP_REMOVED lines=14> */
.L_x_24999:
        /* <DEDUP_REMOVED lines=12> */
.L_x_25002:
[----:B------:R-:W-:Y:S02]  /*149c0*/  IMAD.MOV.U32 R138, RZ, RZ, R140 ;  /* 0x000000ffff8a7224 */ /* 0x000fe400078e008c */
.L_x_25003:
[----:B------:R-:W-:Y:S05]  /*149d0*/  BSYNC B1 ;  /* 0x0000000000017941 */ /* 0x000fea0003800000 */
.L_x_25001:
        /* <DEDUP_REMOVED lines=16> */
.L_x_25007:
[----:B------:R-:W-:Y:S05]  /*14ae0*/  BSYNC B2 ;  /* 0x0000000000027941 */ /* 0x000fea0003800000 */
.L_x_25006:
        /* <DEDUP_REMOVED lines=44> */
.L_x_25005:
[----:B------:R-:W-:Y:S05]  /*14db0*/  BSYNC B1 ;  /* 0x0000000000017941 */ /* 0x000fea0003800000 */
.L_x_25004:
        /* <DEDUP_REMOVED lines=9> */
.L_x_25000:
        /* <DEDUP_REMOVED lines=12> */
.L_x_25009:
[----:B------:R-:W-:Y:S02]  /*14f10*/  IMAD.MOV.U32 R155, RZ, RZ, R140 ;  /* 0x000000ffff9b7224 */ /* 0x000fe400078e008c */
.L_x_25010:
[----:B------:R-:W-:Y:S05]  /*14f20*/  BSYNC B1 ;  /* 0x0000000000017941 */ /* 0x000fea0003800000 */
.L_x_25008:
        /* <DEDUP_REMOVED lines=16> */
.L_x_25014:
[----:B------:R-:W-:Y:S05]  /*15030*/  BSYNC B2 ;  /* 0x0000000000027941 */ /* 0x000fea0003800000 */
.L_x_25013:
        /* <DEDUP_REMOVED lines=44> */
.L_x_25012:
[----:B------:R-:W-:Y:S05]  /*15300*/  BSYNC B1 ;  /* 0x0000000000017941 */ /* 0x000fea0003800000 */
.L_x_25011:
        /* <DEDUP_REMOVED lines=12> */
.L_x_25015:
        /* <DEDUP_REMOVED lines=12> */
.L_x_25018:
[----:B------:R-:W-:Y:S02]  /*15490*/  MOV R155, R140 ;  /* 0x0000008c009b7202 */ /* 0x000fe40000000f00 */
.L_x_25019:
[----:B------:R-:W-:Y:S05]  /*154a0*/  BSYNC B1 ;  /* 0x0000000000017941 */ /* 0x000fea0003800000 */
.L_x_25017:
        /* <DEDUP_REMOVED lines=16> */
.L_x_25023:
[----:B------:R-:W-:Y:S05]  /*155b0*/  BSYNC B2 ;  /* 0x0000000000027941 */ /* 0x000fea0003800000 */
.L_x_25022:
        /* <DEDUP_REMOVED lines=44> */
.L_x_25021:
[----:B------:R-:W-:Y:S05]  /*15880*/  BSYNC B1 ;  /* 0x0000000000017941 */ /* 0x000fea0003800000 */
.L_x_25020:
        /* <DEDUP_REMOVED lines=9> */
.L_x_25016:
        /* <DEDUP_REMOVED lines=12> */
.L_x_25025:
[----:B------:R-:W-:Y:S02]  /*159e0*/  IMAD.MOV.U32 R155, RZ, RZ, R140 ;  /* 0x000000ffff9b7224 */ /* 0x000fe400078e008c */
.L_x_25026:
[----:B------:R-:W-:Y:S05]  /*159f0*/  BSYNC B1 ;  /* 0x0000000000017941 */ /* 0x000fea0003800000 */
.L_x_25024:
        /* <DEDUP_REMOVED lines=16> */
.L_x_25030:
[----:B------:R-:W-:Y:S05]  /*15b00*/  BSYNC B2 ;  /* 0x0000000000027941 */ /* 0x000fea0003800000 */
.L_x_25029:
        /* <DEDUP_REMOVED lines=44> */
.L_x_25028:
[----:B------:R-:W-:Y:S05]  /*15dd0*/  BSYNC B1 ;  /* 0x0000000000017941 */ /* 0x000fea0003800000 */
.L_x_25027:
        /* <DEDUP_REMOVED lines=12> */
.L_x_25031:
        /* <DEDUP_REMOVED lines=12> */
.L_x_25034:
[----:B------:R-:W-:Y:S02]  /*15f60*/  IMAD.MOV.U32 R155, RZ, RZ, R140 ;  /* 0x000000ffff9b7224 */ /* 0x000fe400078e008c */
.L_x_25035:
[----:B------:R-:W-:Y:S05]  /*15f70*/  BSYNC B1 ;  /* 0x0000000000017941 */ /* 0x000fea0003800000 */
.L_x_25033:
        /* <DEDUP_REMOVED lines=16> */
.L_x_25039:
[----:B------:R-:W-:Y:S05]  /*16080*/  BSYNC B2 ;  /* 0x0000000000027941 */ /* 0x000fea0003800000 */
.L_x_25038:
        /* <DEDUP_REMOVED lines=44> */
.L_x_25037:
[----:B------:R-:W-:Y:S05]  /*16350*/  BSYNC B1 ;  /* 0x0000000000017941 */ /* 0x000fea0003800000 */
.L_x_25036:
        /* <DEDUP_REMOVED lines=9> */
.L_x_25032:
        /* <DEDUP_REMOVED lines=12> */
.L_x_25041:
[----:B------:R-:W-:Y:S02]  /*164b0*/  MOV R155, R140 ;  /* 0x0000008c009b7202 */ /* 0x000fe40000000f00 */
.L_x_25042:
[----:B------:R-:W-:Y:S05]  /*164c0*/  BSYNC B1 ;  /* 0x0000000000017941 */ /* 0x000fea0003800000 */
.L_x_25040:
        /* <DEDUP_REMOVED lines=16> */
.L_x_25046:
[----:B------:R-:W-:Y:S05]  /*165d0*/  BSYNC B2 ;  /* 0x0000000000027941 */ /* 0x000fea0003800000 */
.L_x_25045:
        /* <DEDUP_REMOVED lines=44> */
.L_x_25044:
[----:B------:R-:W-:Y:S05]  /*168a0*/  BSYNC B1 ;  /* 0x0000000000017941 */ /* 0x000fea0003800000 */
.L_x_25043:
        /* <DEDUP_REMOVED lines=12> */
.L_x_25047:
        /* <DEDUP_REMOVED lines=12> */
.L_x_25050:
[----:B------:R-:W-:Y:S02]  /*16a30*/  IMAD.MOV.U32 R167, RZ, RZ, R140 ;  /* 0x000000ffffa77224 */ /* 0x000fe400078e008c */
.L_x_25051:
[----:B------:R-:W-:Y:S05]  /*16a40*/  BSYNC B1 ;  /* 0x0000000000017941 */ /* 0x000fea0003800000 */
.L_x_25049:
        /* <DEDUP_REMOVED lines=16> */
.L_x_25055:
[----:B------:R-:W-:Y:S05]  /*16b50*/  BSYNC B2 ;  /* 0x0000000000027941 */ /* 0x000fea0003800000 */
.L_x_25054:
        /* <DEDUP_REMOVED lines=44> */
.L_x_25053:
[----:B------:R-:W-:Y:S05]  /*16e20*/  BSYNC B1 ;  /* 0x0000000000017941 */ /* 0x000fea0003800000 */
.L_x_25052:
        /* <DEDUP_REMOVED lines=9> */
.L_x_25048:
        /* <DEDUP_REMOVED lines=12> */
.L_x_25057:
[----:B------:R-:W-:Y:S02]  /*16f80*/  IMAD.MOV.U32 R138, RZ, RZ, R140 ;  /* 0x000000ffff8a7224 */ /* 0x000fe400078e008c */
.L_x_25058:
[----:B------:R-:W-:Y:S05]  /*16f90*/  BSYNC B1 ;  /* 0x0000000000017941 */ /* 0x000fea0003800000 */
.L_x_25056:
        /* <DEDUP_REMOVED lines=16> */
.L_x_25062:
[----:B------:R-:W-:Y:S05]  /*170a0*/  BSYNC B2 ;  /* 0x0000000000027941 */ /* 0x000fea0003800000 */
.L_x_25061:
        /* <DEDUP_REMOVED lines=44> */
.L_x_25060:
[----:B------:R-:W-:Y:S05]  /*17370*/  BSYNC B1 ;  /* 0x0000000000017941 */ /* 0x000fea0003800000 */
.L_x_25059:
        /* <DEDUP_REMOVED lines=12> */
.L_x_25063:
        /* <DEDUP_REMOVED lines=12> */
.L_x_25066:
[----:B------:R-:W-:Y:S02]  /*17500*/  IMAD.MOV.U32 R155, RZ, RZ, R140 ;  /* 0x000000ffff9b7224 */ /* 0x000fe400078e008c */
.L_x_25067:
[----:B------:R-:W-:Y:S05]  /*17510*/  BSYNC B1 ;  /* 0x0000000000017941 */ /* 0x000fea0003800000 */
.L_x_25065:
        /* <DEDUP_REMOVED lines=16> */
.L_x_25071:
[----:B------:R-:W-:Y:S05]  /*17620*/  BSYNC B2 ;  /* 0x0000000000027941 */ /* 0x000fea0003800000 */
.L_x_25070:
        /* <DEDUP_REMOVED lines=44> */
.L_x_25069:
[----:B------:R-:W-:Y:S05]  /*178f0*/  BSYNC B1 ;  /* 0x0000000000017941 */ /* 0x000fea0003800000 */
.L_x_25068:
        /* <DEDUP_REMOVED lines=9> */
.L_x_25064:
        /* <DEDUP_REMOVED lines=51> */
.L_x_25072:
[----:B------:R-:W-:Y:S02]  /*17cc0*/  IADD3 R153, R153, 0x80, RZ ;  /* 0x0000008099997810 */ /* 0x000fe40007ffe0ff */
.L_x_24943:
[----:B------:R-:W-:Y:S05]  /*17cd0*/  BSYNC B0 ;  /* 0x0000000000007941 */ /* 0x000fea0003800000 */
.L_x_24942:
        /* <DEDUP_REMOVED lines=31> */
.L_x_25076:
[----:B---3--:R-:W-:Y:S02]  /*17ed0*/  IMAD.MOV.U32 R162, RZ, RZ, R140 ;  /* 0x000000ffffa27224 */ /* 0x008fe400078e008c */
.L_x_25077:
[----:B------:R-:W-:Y:S05]  /*17ee0*/  BSYNC B1 ;  /* 0x0000000000017941 */ /* 0x000fea0003800000 */
.L_x_25075:
        /* <DEDUP_REMOVED lines=16> */
.L_x_25081:
[----:B------:R-:W-:Y:S05]  /*17ff0*/  BSYNC B2 ;  /* 0x0000000000027941 */ /* 0x000fea0003800000 */
.L_x_25080:
        /* <DEDUP_REMOVED lines=44> */
.L_x_25079:
[----:B------:R-:W-:Y:S05]  /*182c0*/  BSYNC B1 ;  /* 0x0000000000017941 */ /* 0x000fea0003800000 */
.L_x_25078:
        /* <DEDUP_REMOVED lines=17> */
.L_x_25082:
        /* <DEDUP_REMOVED lines=12> */
.L_x_25085:
[----:B------:R-:W-:Y:S02]  /*184a0*/  IMAD.MOV.U32 R138, RZ, RZ, R140 ;  /* 0x000000ffff8a7224 */ /* 0x000fe400078e008c */
.L_x_25086:
[----:B------:R-:W-:Y:S05]  /*184b0*/  BSYNC B1 ;  /* 0x0000000000017941 */ /* 0x000fea0003800000 */
.L_x_25084:
        /* <DEDUP_REMOVED lines=16> */
.L_x_25090:
[----:B------:R-:W-:Y:S05]  /*185c0*/  BSYNC B2 ;  /* 0x0000000000027941 */ /* 0x000fea0003800000 */
.L_x_25089:
        /* <DEDUP_REMOVED lines=44> */
.L_x_25088:
[----:B------:R-:W-:Y:S05]  /*18890*/  BSYNC B1 ;  /* 0x0000000000017941 */ /* 0x000fea0003800000 */
.L_x_25087:
        /* <DEDUP_REMOVED lines=9> */
.L_x_25083:
        /* <DEDUP_REMOVED lines=12> */
.L_x_25092:
[----:B------:R-:W-:Y:S02]  /*189f0*/  IMAD.MOV.U32 R138, RZ, RZ, R140 ;  /* 0x000000ffff8a7224 */ /* 0x000fe400078e008c */
.L_x_25093:
[----:B------:R-:W-:Y:S05]  /*18a00*/  BSYNC B1 ;  /* 0x0000000000017941 */ /* 0x000fea0003800000 */
.L_x_25091:
        /* <DEDUP_REMOVED lines=16> */
.L_x_25097:
[----:B------:R-:W-:Y:S05]  /*18b10*/  BSYNC B2 ;  /* 0x0000000000027941 */ /* 0x000fea0003800000 */
.L_x_25096:
        /* <DEDUP_REMOVED lines=44> */
.L_x_25095:
[----:B------:R-:W-:Y:S05]  /*18de0*/  BSYNC B1 ;  /* 0x0000000000017941 */ /* 0x000fea0003800000 */
.L_x_25094:
        /* <DEDUP_REMOVED lines=14> */
.L_x_25098:
        /* <DEDUP_REMOVED lines=12> */
.L_x_25101:
[----:B------:R-:W-:Y:S02]  /*18f90*/  IMAD.MOV.U32 R116, RZ, RZ, R140 ;  /* 0x000000ffff747224 */ /* 0x000fe400078e008c */
.L_x_25102:
[----:B------:R-:W-:Y:S05]  /*18fa0*/  BSYNC B1 ;  /* 0x0000000000017941 */ /* 0x000fea0003800000 */
.L_x_25100:
        /* <DEDUP_REMOVED lines=16> */
.L_x_25106:
[----:B------:R-:W-:Y:S05]  /*190b0*/  BSYNC B2 ;  /* 0x0000000000027941 */ /* 0x000fea0003800000 */
.L_x_25105:
        /* <DEDUP_REMOVED lines=44> */
.L_x_25104:
[----:B------:R-:W-:Y:S05]  /*19380*/  BSYNC B1 ;  /* 0x0000000000017941 */ /* 0x000fea0003800000 */
.L_x_25103:
        /* <DEDUP_REMOVED lines=9> */
.L_x_25099:
        /* <DEDUP_REMOVED lines=12> */
.L_x_25108:
[----:B------:R-:W-:Y:S02]  /*194e0*/  IMAD.MOV.U32 R138, RZ, RZ, R140 ;  /* 0x000000ffff8a7224 */ /* 0x000fe400078e008c */
.L_x_25109:
[----:B------:R-:W-:Y:S05]  /*194f0*/  BSYNC B1 ;  /* 0x0000000000017941 */ /* 0x000fea0003800000 */
.L_x_25107:
        /* <DEDUP_REMOVED lines=16> */
.L_x_25113:
[----:B------:R-:W-:Y:S05]  /*19600*/  BSYNC B2 ;  /* 0x0000000000027941 */ /* 0x000fea0003800000 */
.L_x_25112:
        /* <DEDUP_REMOVED lines=44> */
.L_x_25111:
[----:B------:R-:W-:Y:S05]  /*198d0*/  BSYNC B1 ;  /* 0x0000000000017941 */ /* 0x000fea0003800000 */
.L_x_25110:
        /* <DEDUP_REMOVED lines=14> */
.L_x_25114:
        /* <DEDUP_REMOVED lines=12> */
.L_x_25117:
[----:B------:R-:W-:Y:S02]  /*19a80*/  MOV R138, R140 ;  /* 0x0000008c008a7202 */ /* 0x000fe40000000f00 */
.L_x_25118:
[----:B------:R-:W-:Y:S05]  /*19a90*/  BSYNC B1 ;  /* 0x0000000000017941 */ /* 0x000fea0003800000 */
.L_x_25116:
        /* <DEDUP_REMOVED lines=16> */
.L_x_25122:
[----:B------:R-:W-:Y:S05]  /*19ba0*/  BSYNC B2 ;  /* 0x0000000000027941 */ /* 0x000fea0003800000 */
.L_x_25121:
        /* <DEDUP_REMOVED lines=44> */
.L_x_25120:
[----:B------:R-:W-:Y:S05]  /*19e70*/  BSYNC B1 ;  /* 0x0000000000017941 */ /* 0x000fea0003800000 */
.L_x_25119:
        /* <DEDUP_REMOVED lines=9> */
.L_x_25115:
        /* <DEDUP_REMOVED lines=12> */
.L_x_25124:
[----:B------:R-:W-:Y:S02]  /*19fd0*/  IMAD.MOV.U32 R138, RZ, RZ, R140 ;  /* 0x000000ffff8a7224 */ /* 0x000fe400078e008c */
.L_x_25125:
[----:B------:R-:W-:Y:S05]  /*19fe0*/  BSYNC B1 ;  /* 0x0000000000017941 */ /* 0x000fea0003800000 */
.L_x_25123:
        /* <DEDUP_REMOVED lines=16> */
.L_x_25129:
[----:B------:R-:W-:Y:S05]  /*1a0f0*/  BSYNC B2 ;  /* 0x0000000000027941 */ /* 0x000fea0003800000 */
.L_x_25128:
        /* <DEDUP_REMOVED lines=44> */
.L_x_25127:
[----:B------:R-:W-:Y:S05]  /*1a3c0*/  BSYNC B1 ;  /* 0x0000000000017941 */ /* 0x000fea0003800000 */
.L_x_25126:
        /* <DEDUP_REMOVED lines=14> */
.L_x_25130:
        /* <DEDUP_REMOVED lines=12> */
.L_x_25133:
[----:B------:R-:W-:Y:S02]  /*1a570*/  IMAD.MOV.U32 R138, RZ, RZ, R140 ;  /* 0x000000ffff8a7224 */ /* 0x000fe400078e008c */
.L_x_25134:
[----:B------:R-:W-:Y:S05]  /*1a580*/  BSYNC B1 ;  /* 0x0000000000017941 */ /* 0x000fea0003800000 */
.L_x_25132:
        /* <DEDUP_REMOVED lines=16> */
.L_x_25138:
[----:B------:R-:W-:Y:S05]  /*1a690*/  BSYNC B2 ;  /* 0x0000000000027941 */ /* 0x000fea0003800000 */
.L_x_25137:
        /* <DEDUP_REMOVED lines=44> */
.L_x_25136:
[----:B------:R-:W-:Y:S05]  /*1a960*/  BSYNC B1 ;  /* 0x0000000000017941 */ /* 0x000fea0003800000 */
.L_x_25135:
        /* <DEDUP_REMOVED lines=9> */
.L_x_25131:
        /* <DEDUP_REMOVED lines=12> */
.L_x_25140:
[----:B------:R-:W-:Y:S02]  /*1aac0*/  MOV R155, R140 ;  /* 0x0000008c009b7202 */ /* 0x000fe40000000f00 */
.L_x_25141:
[----:B------:R-:W-:Y:S05]  /*1aad0*/  BSYNC B1 ;  /* 0x0000000000017941 */ /* 0x000fea0003800000 */
.L_x_25139:
        /* <DEDUP_REMOVED lines=16> */
.L_x_25145:
[----:B------:R-:W-:Y:S05]  /*1abe0*/  BSYNC B2 ;  /* 0x0000000000027941 */ /* 0x000fea0003800000 */
.L_x_25144:
        /* <DEDUP_REMOVED lines=44> */
.L_x_25143:
[----:B------:R-:W-:Y:S05]  /*1aeb0*/  BSYNC B1 ;  /* 0x0000000000017941 */ /* 0x000fea0003800000 */
.L_x_25142:
        /* <DEDUP_REMOVED lines=12> */
.L_x_25146:
        /* <DEDUP_REMOVED lines=12> */
.L_x_25149:
[----:B------:R-:W-:Y:S02]  /*1b040*/  IMAD.MOV.U32 R155, RZ, RZ, R140 ;  /* 0x000000ffff9b7224 */ /* 0x000fe400078e008c */
.L_x_25150:
[----:B------:R-:W-:Y:S05]  /*1b050*/  BSYNC B1 ;  /* 0x0000000000017941 */ /* 0x000fea0003800000 */
.L_x_25148:
        /* <DEDUP_REMOVED lines=16> */
.L_x_25154:
[----:B------:R-:W-:Y:S05]  /*1b160*/  BSYNC B2 ;  /* 0x0000000000027941 */ /* 0x000fea0003800000 */
.L_x_25153:
        /* <DEDUP_REMOVED lines=44> */
.L_x_25152:
[----:B------:R-:W-:Y:S05]  /*1b430*/  BSYNC B1 ;  /* 0x0000000000017941 */ /* 0x000fea0003800000 */
.L_x_25151:
        /* <DEDUP_REMOVED lines=9> */
.L_x_25147:
        /* <DEDUP_REMOVED lines=12> */
.L_x_25156:
[----:B------:R-:W-:Y:S02]  /*1b590*/  IMAD.MOV.U32 R155, RZ, RZ, R140 ;  /* 0x000000ffff9b7224 */ /* 0x000fe400078e008c */
.L_x_25157:
[----:B------:R-:W-:Y:S05]  /*1b5a0*/  BSYNC B1 ;  /* 0x0000000000017941 */ /* 0x000fea0003800000 */
.L_x_25155:
        /* <DEDUP_REMOVED lines=16> */
.L_x_25161:
[----:B------:R-:W-:Y:S05]  /*1b6b0*/  BSYNC B2 ;  /* 0x0000000000027941 */ /* 0x000fea0003800000 */
.L_x_25160:
        /* <DEDUP_REMOVED lines=44> */
.L_x_25159:
[----:B------:R-:W-:Y:S05]  /*1b980*/  BSYNC B1 ;  /* 0x0000000000017941 */ /* 0x000fea0003800000 */
.L_x_25158:
        /* <DEDUP_REMOVED lines=12> */
.L_x_25162:
        /* <DEDUP_REMOVED lines=12> */
.L_x_25165:
[----:B------:R-:W-:Y:S02]  /*1bb10*/  IMAD.MOV.U32 R155, RZ, RZ, R140 ;  /* 0x000000ffff9b7224 */ /* 0x000fe400078e008c */
.L_x_25166:
[----:B------:R-:W-:Y:S05]  /*1bb20*/  BSYNC B1 ;  /* 0x0000000000017941 */ /* 0x000fea0003800000 */
.L_x_25164:
        /* <DEDUP_REMOVED lines=16> */
.L_x_25170:
[----:B------:R-:W-:Y:S05]  /*1bc30*/  BSYNC B2 ;  /* 0x0000000000027941 */ /* 0x000fea0003800000 */
.L_x_25169:
        /* <DEDUP_REMOVED lines=44> */
.L_x_25168:
[----:B------:R-:W-:Y:S05]  /*1bf00*/  BSYNC B1 ;  /* 0x0000000000017941 */ /* 0x000fea0003800000 */
.L_x_25167:
        /* <DEDUP_REMOVED lines=9> */
.L_x_25163:
        /* <DEDUP_REMOVED lines=12> */
.L_x_25172:
[----:B------:R-:W-:Y:S02]  /*1c060*/  IMAD.MOV.U32 R155, RZ, RZ, R140 ;  /* 0x000000ffff9b7224 */ /* 0x000fe400078e008c */
.L_x_25173:
[----:B------:R-:W-:Y:S05]  /*1c070*/  BSYNC B1 ;  /* 0x0000000000017941 */ /* 0x000fea0003800000 */
.L_x_25171:
        /* <DEDUP_REMOVED lines=16> */
.L_x_25177:
[----:B------:R-:W-:Y:S05]  /*1c180*/  BSYNC B2 ;  /* 0x0000000000027941 */ /* 0x000fea0003800000 */
.L_x_25176:
        /* <DEDUP_REMOVED lines=44> */
.L_x_25175:
[----:B------:R-:W-:Y:S05]  /*1c450*/  BSYNC B1 ;  /* 0x0000000000017941 */ /* 0x000fea0003800000 */
.L_x_25174:
        /* <DEDUP_REMOVED lines=12> */
.L_x_25178:
        /* <DEDUP_REMOVED lines=12> */
.L_x_25181:
[----:B------:R-:W-:Y:S02]  /*1c5e0*/  MOV R167, R140 ;  /* 0x0000008c00a77202 */ /* 0x000fe40000000f00 */
.L_x_25182:
[----:B------:R-:W-:Y:S05]  /*1c5f0*/  BSYNC B1 ;  /* 0x0000000000017941 */ /* 0x000fea0003800000 */
.L_x_25180:
        /* <DEDUP_REMOVED lines=16> */
.L_x_25186:
[----:B------:R-:W-:Y:S05]  /*1c700*/  BSYNC B2 ;  /* 0x0000000000027941 */ /* 0x000fea0003800000 */
.L_x_25185:
        /* <DEDUP_REMOVED lines=44> */
.L_x_25184:
[----:B------:R-:W-:Y:S05]  /*1c9d0*/  BSYNC B1 ;  /* 0x0000000000017941 */ /* 0x000fea0003800000 */
.L_x_25183:
        /* <DEDUP_REMOVED lines=9> */
.L_x_25179:
        /* <DEDUP_REMOVED lines=12> */
.L_x_25188:
[----:B------:R-:W-:Y:S02]  /*1cb30*/  IMAD.MOV.U32 R138, RZ, RZ, R140 ;  /* 0x000000ffff8a7224 */ /* 0x000fe400078e008c */
.L_x_25189:
[----:B------:R-:W-:Y:S05]  /*1cb40*/  BSYNC B1 ;  /* 0x0000000000017941 */ /* 0x000fea0003800000 */
.L_x_25187:
        /* <DEDUP_REMOVED lines=16> */
.L_x_25193:
[----:B------:R-:W-:Y:S05]  /*1cc50*/  BSYNC B2 ;  /* 0x0000000000027941 */ /* 0x000fea0003800000 */
.L_x_25192:
        /* <DEDUP_REMOVED lines=44> */
.L_x_25191:
[----:B------:R-:W-:Y:S05]  /*1cf20*/  BSYNC B1 ;  /* 0x0000000000017941 */ /* 0x000fea0003800000 */
.L_x_25190:
        /* <DEDUP_REMOVED lines=12> */
.L_x_25194:
        /* <DEDUP_REMOVED lines=12> */
.L_x_25197:
[----:B------:R-:W-:Y:S02]  /*1d0b0*/  IMAD.MOV.U32 R155, RZ, RZ, R140 ;  /* 0x000000ffff9b7224 */ /* 0x000fe400078e008c */
.L_x_25198:
[----:B------:R-:W-:Y:S05]  /*1d0c0*/  BSYNC B1 ;  /* 0x0000000000017941 */ /* 0x000fea0003800000 */
.L_x_25196:
        /* <DEDUP_REMOVED lines=16> */
.L_x_25202:
[----:B------:R-:W-:Y:S05]  /*1d1d0*/  BSYNC B2 ;  /* 0x0000000000027941 */ /* 0x000fea0003800000 */
.L_x_25201:
        /* <DEDUP_REMOVED lines=44> */
.L_x_25200:
[----:B------:R-:W-:Y:S05]  /*1d4a0*/  BSYNC B1 ;  /* 0x0000000000017941 */ /* 0x000fea0003800000 */
.L_x_25199:
        /* <DEDUP_REMOVED lines=9> */
.L_x_25195:
        /* <DEDUP_REMOVED lines=51> */
.L_x_25074:
[----:B------:R-:W-:Y:S05]  /*1d870*/  BSYNC B0 ;  /* 0x0000000000007941 */ /* 0x000fea0003800000 */
.L_x_25073:
        /* <DEDUP_REMOVED lines=52> */
.L_x_25217:
        /* <DEDUP_REMOVED lines=102> */
.L_x_25218:
        /* <DEDUP_REMOVED lines=68> */
[--C-:B-1----:R-:W-:Y:S01]  /*1e660*/  FADD.FTZ R162, R9, -R154.reuse ;  /* 0x8000009a09a27221 */ /* 0x102fe20000010000 */
[----:B------:R-:W-:Y:S01]  /*1e670*/  HFMA2.MMA R167, -RZ, RZ, 0, 9.5367431640625e-07 ;  /* 0x00000010ffa77435 */ /* 0x000fe200000001ff */
        /* <DEDUP_REMOVED lines=26> */
[C---:B------:R-:W-:Y:S01]  /*1e820*/  IMAD.WIDE.U32 R164, R144.reuse, R167, c[0x0][0x208] ;  /* 0x0000820090a47625 */ /* 0x040fe200078e00a7 */
[----:B------:R-:W-:Y:S02]  /*1e830*/  IADD3 R144, R144, 0x80, RZ ;  /* 0x0000008090907810 */ /* 0x000fe40007ffe0ff */
[----:B------:R-:W-:-:S05]  /*1e840*/  F2FP.PACK_AB R161, R168, R161 ;  /* 0x000000a1a8a1723e */ /* 0x000fca00000000ff */
[----:B------:R0:W-:Y:S02]  /*1e850*/  STG.E.128 [R164.64], R160 ;  /* 0x000000a0a4007986 */ /* 0x0001e4000c101d06 */
.L_x_25206:
[----:B------:R-:W-:Y:S05]  /*1e860*/  BSYNC B0 ;  /* 0x0000000000007941 */ /* 0x000fea0003800000 */
.L_x_25205:
        /* <DEDUP_REMOVED lines=30> */
[----:B------:R-:W-:-:S03]  /*1ea50*/  IMAD.MOV.U32 R167, RZ, RZ, 0x10 ;  /* 0x00000010ffa77424 */ /* 0x000fc600078e00ff */
[----:B------:R-:W-:Y:S01]  /*1ea60*/  F2FP.PACK_AB R161, R168, R161 ;  /* 0x000000a1a8a1723e */ /* 0x000fe200000000ff */
[C---:B------:R-:W-:Y:S01]  /*1ea70*/  IMAD.WIDE.U32 R164, R144.reuse, R167, c[0x0][0x208] ;  /* 0x0000820090a47625 */ /* 0x040fe200078e00a7 */
[----:B------:R-:W-:-:S04]  /*1ea80*/  IADD3 R144, R144, 0x80, RZ ;  /* 0x0000008090907810 */ /* 0x000fc80007ffe0ff */
[----:B------:R0:W-:Y:S03]  /*1ea90*/  STG.E.128 [R164.64], R160 ;  /* 0x000000a0a4007986 */ /* 0x0001e6000c101d06 */
.L_x_25208:
[----:B------:R-:W-:Y:S05]  /*1eaa0*/  BSYNC B0 ;  /* 0x0000000000007941 */ /* 0x000fea0003800000 */
.L_x_25207:
        /* <DEDUP_REMOVED lines=35> */
.L_x_25210:
[----:B------:R-:W-:Y:S05]  /*1ece0*/  BSYNC B0 ;  /* 0x0000000000007941 */ /* 0x000fea0003800000 */
.L_x_25209:
        /* <DEDUP_REMOVED lines=35> */
.L_x_25212:
[----:B------:R-:W-:Y:S05]  /*1ef20*/  BSYNC B0 ;  /* 0x0000000000007941 */ /* 0x000fea0003800000 */
.L_x_25211:
        /* <DEDUP_REMOVED lines=29> */
[----:B------:R-:W-:Y:S01]  /*1f100*/  IMAD.MOV.U32 R165, RZ, RZ, 0x10 ;  /* 0x00000010ffa57424 */ /* 0x000fe200078e00ff */
[----:B------:R-:W-:Y:S02]  /*1f110*/  F2FP.PACK_AB R162, R172, R153 ;  /* 0x00000099aca2723e */ /* 0x000fe400000000ff */
[----:B------:R-:W-:Y:S01]  /*1f120*/  F2FP.PACK_AB R161, R168, R161 ;  /* 0x000000a1a8a1723e */ /* 0x000fe200000000ff */
[----:B------:R-:W-:-:S05]  /*1f130*/  IMAD.WIDE.U32 R154, R144, R165, c[0x0][0x208] ;  /* 0x00008200909a7625 */ /* 0x000fca00078e00a5 */
[----:B------:R0:W-:Y:S02]  /*1f140*/  STG.E.128 [R154.64], R160 ;  /* 0x000000a09a007986 */ /* 0x0001e4000c101d06 */
.L_x_25214:
[----:B------:R-:W-:Y:S05]  /*1f150*/  BSYNC B0 ;  /* 0x0000000000007941 */ /* 0x000fea0003800000 */
.L_x_25213:
[----:B------:R-:W-:Y:S02]  /*1f160*/  IADD3 R134, R134, c[0x0][0x160], RZ ;  /* 0x0000580086867a10 */ /* 0x000fe40007ffe0ff */
[----:B------:R-:W-:Y:S02]  /*1f170*/  LOP3.LUT P1, RZ, R141, 0xff, RZ, 0xc0, !PT ;  /* 0x000000ff8dff7812 */ /* 0x000fe4000782c0ff */
[----:B------:R-:W-:Y:S02]  /*1f180*/  ISETP.GE.AND P0, PT, R134, c[0x0][0x164], PT ;  /* 0x0000590086007a0c */ /* 0x000fe40003f06270 */
[----:B------:R-:W-:-:S11]  /*1f190*/  SEL R141, RZ, 0x1, P1 ;  /* 0x00000001ff8d7807 */ /* 0x000fd60000800000 */
[----:B01---5:R-:W-:Y:S01]  /*1f1a0*/  @P0 CALL.REL.NOINC `(.L_x_25215) ;  /* 0x0000001000000944 */ /* 0x023fe20003c00000 */
[----:B------:R-:W-:Y:S05]  /*1f1b0*/  BRA `(.L_x_25216) ;  /* 0xfffe1c0000007947 */ /* 0x000fea000383ffff */
.L_x_25215:
[----:B------:R-:W-:Y:S05]  /*1f1c0*/  EXIT ;  /* 0x000000000000794d */ /* 0x000fea0003800000 */
.L_x_25203:
[----:B------:R-:W-:Y:S01]  /*1f1d0*/  IMAD.MOV.U32 R168, RZ, RZ, 0x1 ;  /* 0x00000001ffa87424 */ /* 0x000fe200078e00ff */
[----:B------:R-:W-:Y:S01]  /*1f1e0*/  MOV R160, 0x1f220 ;  /* 0x0001f22000a07802 */ /* 0x000fe20000000f00 */
[----:B------:R-:W-:Y:S02]  /*1f1f0*/  IMAD.MOV.U32 R163, RZ, RZ, 0x1f ;  /* 0x0000001fffa37424 */ /* 0x000fe400078e00ff */
[----:B------:R-:W-:Y:S02]  /*1f200*/  IMAD.MOV.U32 R170, RZ, RZ, -0x1 ;  /* 0xffffffffffaa7424 */ /* 0x000fe400078e00ff */
[----:B-1---5:R-:W-:Y:S05]  /*1f210*/  CALL.REL.NOINC `($__internal_62_$__cuda_sm70_shflsync_bfly_p) ;  /* 0x000008d000007944 */ /* 0x022fea0003c00000 */
[----:B-1----:R-:W-:Y:S01]  /*1f220*/  MOV R154, R163 ;  /* 0x000000a3009a7202 */ /* 0x002fe20000000f00 */
[----:B0-----:R-:W-:Y:S05]  /*1f230*/  BRA `(.L_x_25217) ;  /* 0xffffe98000007947 */ /* 0x001fea000383ffff */
.L_x_25204:
[----:B------:R-:W-:Y:S01]  /*1f240*/  IMAD.MOV.U32 R168, RZ, RZ, 0x2 ;  /* 0x00000002ffa87424 */ /* 0x000fe200078e00ff */
[----:B------:R-:W-:Y:S01]  /*1f250*/  MOV R160, 0x1f290 ;  /* 0x0001f29000a07802 */ /* 0x000fe20000000f00 */
[----:B------:R-:W-:Y:S02]  /*1f260*/  IMAD.MOV.U32 R163, RZ, RZ, 0x1f ;  /* 0x0000001fffa37424 */ /* 0x000fe400078e00ff */
[----:B------:R-:W-:Y:S02]  /*1f270*/  IMAD.MOV.U32 R170, RZ, RZ, -0x1 ;  /* 0xffffffffffaa7424 */ /* 0x000fe400078e00ff */
[----:B-1---5:R-:W-:Y:S05]  /*1f280*/  CALL.REL.NOINC `($__internal_62_$__cuda_sm70_shflsync_bfly_p) ;  /* 0x0000086000007944 */ /* 0x022fea0003c00000 */
[----:B01----:R-:W-:Y:S01]  /*1f290*/  FADD.FTZ R155, R155, R163 ;  /* 0x000000a39b9b7221 */ /* 0x003fe20000010000 */
[----:B------:R-:W-:Y:S01]  /*1f2a0*/  MOV R160, 0x1f2f0 ;  /* 0x0001f2f000a07802 */ /* 0x000fe20000000f00 */
[----:B------:R-:W-:-:S02]  /*1f2b0*/  IMAD.MOV.U32 R168, RZ, RZ, 0x4 ;  /* 0x00000004ffa87424 */ /* 0x000fc400078e00ff */
[----:B------:R-:W-:Y:S02]  /*1f2c0*/  IMAD.MOV.U32 R163, RZ, RZ, 0x1f ;  /* 0x0000001fffa37424 */ /* 0x000fe400078e00ff */
[----:B------:R-:W-:Y:S02]  /*1f2d0*/  IMAD.MOV.U32 R170, RZ, RZ, -0x1 ;  /* 0xffffffffffaa7424 */ /* 0x000fe400078e00ff */
[----:B------:R-:W-:Y:S05]  /*1f2e0*/  CALL.REL.NOINC `($__internal_62_$__cuda_sm70_shflsync_bfly_p) ;  /* 0x0000080000007944 */ /* 0x000fea0003c00000 */
[----:B01----:R-:W-:Y:S01]  /*1f2f0*/  FADD.FTZ R155, R155, R163 ;  /* 0x000000a39b9b7221 */ /* 0x003fe20000010000 */
[----:B------:R-:W-:Y:S01]  /*1f300*/  HFMA2.MMA R163, -RZ, RZ, 0, 1.847743988037109375e-06 ;  /* 0x0000001fffa37435 */ /* 0x000fe200000001ff */
[----:B------:R-:W-:Y:S01]  /*1f310*/  IMAD.MOV.U32 R168, RZ, RZ, 0x8 ;  /* 0x00000008ffa87424 */ /* 0x000fe200078e00ff */
[----:B------:R-:W-:Y:S01]  /*1f320*/  MOV R160, 0x1f350 ;  /* 0x0001f35000a07802 */ /* 0x000fe20000000f00 */
[----:B------:R-:W-:-:S03]  /*1f330*/  IMAD.MOV.U32 R170, RZ, RZ, -0x1 ;  /* 0xffffffffffaa7424 */ /* 0x000fc600078e00ff */
[----:B------:R-:W-:Y:S05]  /*1f340*/  CALL.REL.NOINC `($__internal_62_$__cuda_sm70_shflsync_bfly_p) ;  /* 0x000007a000007944 */ /* 0x000fea0003c00000 */
[----:B01----:R-:W-:Y:S01]  /*1f350*/  FADD.FTZ R155, R155, R163 ;  /* 0x000000a39b9b7221 */ /* 0x003fe20000010000 */
[----:B------:R-:W-:Y:S01]  /*1f360*/  MOV R160, 0x1f3b0 ;  /* 0x0001f3b000a07802 */ /* 0x000fe20000000f00 */
[----:B------:R-:W-:Y:S02]  /*1f370*/  IMAD.MOV.U32 R168, RZ, RZ, 0x10 ;  /* 0x00000010ffa87424 */ /* 0x000fe400078e00ff */
[----:B------:R-:W-:-:S02]  /*1f380*/  IMAD.MOV.U32 R163, RZ, RZ, 0x1f ;  /* 0x0000001fffa37424 */ /* 0x000fc400078e00ff */
[----:B------:R-:W-:Y:S02]  /*1f390*/  IMAD.MOV.U32 R170, RZ, RZ, -0x1 ;  /* 0xffffffffffaa7424 */ /* 0x000fe400078e00ff */
[----:B------:R-:W-:Y:S05]  /*1f3a0*/  CALL.REL.NOINC `($__internal_62_$__cuda_sm70_shflsync_bfly_p) ;  /* 0x0000074000007944 */ /* 0x000fea0003c00000 */
        /* <DEDUP_REMOVED lines=87> */
[----:B------:R-:W-:-:S04]  /*1f920*/  MOV R160, 0x1f950 ;  /* 0x0001f95000a07802 */ /* 0x000fc80000000f00 */
[----:B------:R-:W-:Y:S02]  /*1f930*/  MOV R155, R162 ;  /* 0x000000a2009b7202 */ /* 0x000fe40000000f00 */
[----:B------:R-:W-:Y:S05]  /*1f940*/  CALL.REL.NOINC `($__internal_62_$__cuda_sm70_shflsync_bfly_p) ;  /* 0x000001a000007944 */ /* 0x000fea0003c00000 */
[----:B01----:R-:W-:Y:S01]  /*1f950*/  FADD.FTZ R155, R162, R163 ;  /* 0x000000a3a29b7221 */ /* 0x003fe20000010000 */
[----:B------:R-:W-:Y:S01]  /*1f960*/  MOV R160, 0x1f9b0 ;  /* 0x0001f9b000a07802 */ /* 0x000fe20000000f00 */
[----:B------:R-:W-:Y:S02]  /*1f970*/  IMAD.MOV.U32 R168, RZ, RZ, 0x2 ;  /* 0x00000002ffa87424 */ /* 0x000fe400078e00ff */
[----:B------:R-:W-:Y:S02]  /*1f980*/  IMAD.MOV.U32 R163, RZ, RZ, 0x1f ;  /* 0x0000001fffa37424 */ /* 0x000fe400078e00ff */
[----:B------:R-:W-:Y:S02]  /*1f990*/  IMAD.MOV.U32 R170, RZ, RZ, -0x1 ;  /* 0xffffffffffaa7424 */ /* 0x000fe400078e00ff */
[----:B------:R-:W-:Y:S05]  /*1f9a0*/  CALL.REL.NOINC `($__internal_62_$__cuda_sm70_shflsync_bfly_p) ;  /* 0x0000014000007944 */ /* 0x000fea0003c00000 */
[----:B01----:R-:W-:Y:S01]  /*1f9b0*/  FADD.FTZ R155, R155, R163 ;  /* 0x000000a39b9b7221 */ /* 0x003fe20000010000 */
[----:B------:R-:W-:Y:S01]  /*1f9c0*/  MOV R160, 0x1fa10 ;  /* 0x0001fa1000a07802 */ /* 0x000fe20000000f00 */
[----:B------:R-:W-:Y:S02]  /*1f9d0*/  IMAD.MOV.U32 R168, RZ, RZ, 0x4 ;  /* 0x00000004ffa87424 */ /* 0x000fe400078e00ff */
[----:B------:R-:W-:-:S02]  /*1f9e0*/  IMAD.MOV.U32 R163, RZ, RZ, 0x1f ;  /* 0x0000001fffa37424 */ /* 0x000fc400078e00ff */
        /* <DEDUP_REMOVED lines=8> */
[----:B-1----:R-:W-:Y:S01]  /*1fa70*/  FADD.FTZ R164, R155, R163 ;  /* 0x000000a39ba47221 */ /* 0x002fe20000010000 */
[----:B------:R-:W-:Y:S01]  /*1fa80*/  MOV R160, 0x1fae0 ;  /* 0x0001fae000a07802 */ /* 0x000fe20000000f00 */
[----:B0-----:R-:W-:Y:S02]  /*1fa90*/  IMAD.MOV.U32 R168, RZ, RZ, 0x10 ;  /* 0x00000010ffa87424 */ /* 0x001fe400078e00ff */
[----:B------:R-:W-:Y:S02]  /*1faa0*/  IMAD.MOV.U32 R163, RZ, RZ, 0x1f ;  /* 0x0000001fffa37424 */ /* 0x000fe400078e00ff */
[----:B------:R-:W-:-:S02]  /*1fab0*/  IMAD.MOV.U32 R170, RZ, RZ, -0x1 ;  /* 0xffffffffffaa7424 */ /* 0x000fc400078e00ff */
[----:B------:R-:W-:Y:S02]  /*1fac0*/  IMAD.MOV.U32 R155, RZ, RZ, R164 ;  /* 0x000000ffff9b7224 */ /* 0x000fe400078e00a4 */
[----:B------:R-:W-:Y:S05]  /*1fad0*/  CALL.REL.NOINC `($__internal_62_$__cuda_sm70_shflsync_bfly_p) ;  /* 0x0000001000007944 */ /* 0x000fea0003c00000 */
[----:B01----:R-:W-:Y:S05]  /*1fae0*/  BRA `(.L_x_25218) ;  /* 0xffffe73000007947 */ /* 0x003fea000383ffff */
        .weak           $__internal_62_$__cuda_sm70_shflsync_bfly_p
        .type           $__internal_62_$__cuda_sm70_shflsync_bfly_p,@function
        .size           $__internal_62_$__cuda_sm70_shflsync_bfly_p,(.L_x_33002 - $__internal_62_$__cuda_sm70_shflsync_bfly_p)
$__internal_62_$__cuda_sm70_shflsync_bfly_p:
[----:B------:R-:W-:Y:S01]  /*1faf0*/  IMAD.MOV.U32 R161, RZ, RZ, 0x0 ;  /* 0x00000000ffa17424 */ /* 0x000fe200078e00ff */
[----:B------:R-:W-:Y:S04]  /*1fb00*/  WARPSYNC R170 ;  /* 0x000000aa00007348 */ /* 0x000fe80003800000 */
[----:B------:R0:W1:Y:S01]  /*1fb10*/  SHFL.BFLY PT, R163, R155, R168, R163 ;  /* 0x0c0000a89ba37389 */ /* 0x00006200000e00a3 */
[----:B------:R-:W-:Y:S05]  /*1fb20*/  RET.REL.NODEC R160 `(_ZN10layer_norm31ln_parallel_residual_fwd_kernelINS_13Kernel_traitsIf6__halffS2_fjLj5120ELj1ELj1ELj4ELj16ENS_18Kernel_traits_baseILj5120EfS2_fS2_fjLj128EEEEELb1ELb1ELb0EEEvNS_9FwdParamsE) ;  /* 0xfffe04d0a0007950 */ /* 0x000fea0003c3ffff */
.L_x_25219:
        /* <DEDUP_REMOVED lines=13> */
.L_x_33002:


//--------------------- .text._ZN10layer_norm31ln_parallel_residual_fwd_kernelINS_13Kernel_traitsIf6__halffS2_fjLj5120ELj1ELj1ELj4ELj16ENS_18Kernel_traits_baseILj5120EfS2_fS2_fjLj128EEEEELb1ELb1ELb1EEEvNS_9FwdParamsE --------------------------
	.section	.text._ZN10layer_norm31ln_parallel_residual_fwd_kernelINS_13Kernel_traitsIf6__halffS2_fjLj5120ELj1ELj1ELj4ELj16ENS_18Kernel_traits_baseILj5120EfS2_fS2_fjLj128EEEEELb1ELb1ELb1EEEvNS_9FwdParamsE,"ax",@progbits
	.sectioninfo	@"SHI_REGISTERS=168"
	.align	128
        .global         _ZN10layer_norm31ln_parallel_residual_fwd_kernelINS_13Kernel_traitsIf6__halffS2_fjLj5120ELj1ELj1ELj4ELj16ENS_18Kernel_traits_baseILj5120EfS2_fS2_fjLj128EEEEELb1ELb1ELb1EEEvNS_9FwdParamsE
        .type           _ZN10layer_norm31ln_parallel_residual_fwd_kernelINS_13Kernel_traitsIf6__halffS2_fjLj5120ELj1ELj1ELj4ELj16ENS_18Kernel_traits_baseILj5120EfS2_fS2_fjLj128EEEEELb1ELb1ELb1EEEvNS_9FwdParamsE,@function
        .size           _ZN10layer_norm31ln_parallel_residual_fwd_kernelINS_13Kernel_traitsIf6__halffS2_fjLj5120ELj1ELj1ELj4ELj16ENS_18Kernel_traits_baseILj5120EfS2_fS2_fjLj128EEEEELb1ELb1ELb1EEEvNS_9FwdParamsE,(.L_x_33003 - _ZN10layer_norm31ln_parallel_residual_fwd_kernelINS_13Kernel_traitsIf6__halffS2_fjLj5120ELj1ELj1ELj4ELj16ENS_18Kernel_traits_baseILj5120EfS2_fS2_fjLj128EEEEELb1ELb1ELb1EEEvNS_9FwdParamsE)
        .other          _ZN10layer_norm31ln_parallel_residual_fwd_kernelINS_13Kernel_traitsIf6__halffS2_fjLj5120ELj1ELj1ELj4ELj16ENS_18Kernel_traits_baseILj5120EfS2_fS2_fjLj128EEEEELb1ELb1ELb1EEEvNS_9FwdParamsE,@"STO_CUDA_ENTRY STV_DEFAULT"
_ZN10layer_norm31ln_parallel_residual_fwd_kernelINS_13Kernel_traitsIf6__halffS2_fjLj5120ELj1ELj1ELj4ELj16ENS_18Kernel_traits_baseILj5120EfS2_fS2_fjLj128EEEEELb1ELb1ELb1EEEvNS_9FwdParamsE:
.text._ZN10layer_norm31ln_parallel_residual_fwd_kernelINS_13Kernel_traitsIf6__halffS2_fjLj5120ELj1ELj1ELj4ELj16ENS_18Kernel_traits_baseILj5120EfS2_fS2_fjLj128EEEEELb1ELb1ELb1EEEvNS_9FwdParamsE:
        /* <DEDUP_REMOVED lines=129> */
[----:B------:R-:W-:Y:S01]  /*0810*/  HFMA2.MMA R159, -RZ, RZ, 0, 5.9604644775390625e-08 ;  /* 0x00000001ff9f7435 */ /* 0x000fe200000001ff */
[----:B------:R-:W-:Y:S01]  /*0820*/  LOP3.LUT R157, R157, 0x3, RZ, 0xc0, !PT ;  /* 0x000000039d9d7812 */ /* 0x000fe200078ec0ff */
[----:B------:R-:W-:Y:S01]  /*0830*/  ULDC.U8 UR8, c[0x0][0x1f0] ;  /* 0x00007c0000087ab9 */ /* 0x000fe20000000000 */
[----:B0-----:R-:W-:Y:S01]  /*0840*/  IMAD R2, R4, -0x326172a9, RZ ;  /* 0xcd9e8d5704027824 */ /* 0x001fe200078e02ff */
[----:B------:R-:W-:Y:S01]  /*0850*/  LOP3.LUT R4, R7, UR26, R5, 0x96, !PT ;  /* 0x0000001a07047c12 */ /* 0x000fe2000f8e9605 */
[----:B------:R-:W-:-:S04]  /*0860*/  IMAD.HI.U32 R3, R146, -0x326172a9, RZ ;  /* 0xcd9e8d5792037827 */ /* 0x000fc800078e00ff */
[----:B------:R-:W-:Y:S01]  /*0870*/  IMAD R146, R146, -0x326172a9, RZ ;  /* 0xcd9e8d5792927824 */ /* 0x000fe200078e02ff */
[----:B------:R-:W-:Y:S01]  /*0880*/  LOP3.LUT R3, R3, UR25, R2, 0x96, !PT ;  /* 0x0000001903037c12 */ /* 0x000fe2000f8e9602 */
[----:B-1----:R-:W-:Y:S02]  /*0890*/  IMAD.MOV.U32 R5, RZ, RZ, RZ ;  /* 0x000000ffff057224 */ /* 0x002fe400078e00ff */
.L_x_25868:
[----:B------:R-:W-:Y:S01]  /*08a0*/  ISETP.NE.U32.AND P0, PT, RZ, c[0x0][0x180], PT ;  /* 0x00006000ff007a0c */ /* 0x000fe20003f05070 */
[----:B------:R-:W-:Y:S01]  /*08b0*/  IMAD R8, R154, c[0x0][0x168], RZ ;  /* 0x00005a009a087a24 */ /* 0x000fe200078e02ff */
[----:B------:R-:W-:Y:S01]  /*08c0*/  ISETP.NE.U32.AND P1, PT, RZ, c[0x0][0x178], PT ;  /* 0x00005e00ff007a0c */ /* 0x000fe20003f25070 */
[----:B------:R-:W-:Y:S01]  /*08d0*/  IMAD.MOV.U32 R133, RZ, RZ, 0x10 ;  /* 0x00000010ff857424 */ /* 0x000fe200078e00ff */
[----:B------:R-:W-:Y:S02]  /*08e0*/  ISETP.NE.AND.EX P0, PT, RZ, c[0x0][0x184], PT, P0 ;  /* 0x00006100ff007a0c */ /* 0x000fe40003f05300 */
[----:B------:R-:W-:Y:S02]  /*08f0*/  SHF.R.S32.HI R9, RZ, 0x1f, R8 ;  /* 0x0000001fff097819 */ /* 0x000fe40000011408 */
[----:B------:R-:W-:-:S02]  /*0900*/  ISETP.NE.AND.EX P2, PT, RZ, c[0x0][0x17c], PT, P1 ;  /* 0x00005f00ff007a0c */ /* 0x000fc40003f45310 */
        /* <DEDUP_REMOVED lines=23> */
[----:B------:R-:W-:Y:S01]  /*0a80*/  MOV R12, R6 ;  /* 0x00000006000c7202 */ /* 0x000fe20000000f00 */
[----:B------:R-:W-:Y:S05]  /*0a90*/  BRA `(.L_x_25222) ;  /* 0x0000001000007947 */ /* 0x000fea0003800000 */
.L_x_25221:
[----:B0-----:R-:W-:Y:S02]  /*0aa0*/  IMAD.MOV.U32 R12, RZ, RZ, R146 ;  /* 0x000000ffff0c7224 */ /* 0x001fe400078e0092 */
.L_x_25222:
[----:B------:R-:W-:Y:S05]  /*0ab0*/  BSYNC B0 ;  /* 0x0000000000007941 */ /* 0x000fea0003800000 */
.L_x_25220:
        /* <DEDUP_REMOVED lines=16> */
.L_x_25226:
[----:B------:R-:W-:Y:S05]  /*0bc0*/  BSYNC B1 ;  /* 0x0000000000017941 */ /* 0x000fea0003800000 */
.L_x_25225:
        /* <DEDUP_REMOVED lines=44> */
.L_x_25224:
[----:B------:R-:W-:Y:S05]  /*0e90*/  BSYNC B0 ;  /* 0x0000000000007941 */ /* 0x000fea0003800000 */
.L_x_25223:
        /* <DEDUP_REMOVED lines=19> */
.L_x_25227:
        /* <DEDUP_REMOVED lines=12> */
.L_x_25230:
[----:B------:R-:W-:Y:S02]  /*1090*/  IMAD.MOV.U32 R12, RZ, RZ, R146 ;  /* 0x000000ffff0c7224 */ /* 0x000fe400078e0092 */
.L_x_25231:
[----:B------:R-:W-:Y:S05]  /*10a0*/  BSYNC B0 ;  /* 0x0000000000007941 */ /* 0x000fea0003800000 */
.L_x_25229:
        /* <DEDUP_REMOVED lines=16> */
.L_x_25235:
[----:B------:R-:W-:Y:S05]  /*11b0*/  BSYNC B1 ;  /* 0x0000000000017941 */ /* 0x000fea0003800000 */
.L_x_25234:
        /* <DEDUP_REMOVED lines=44> */
.L_x_25233:
[----:B------:R-:W-:Y:S05]  /*1480*/  BSYNC B0 ;  /* 0x0000000000007941 */ /* 0x000fea0003800000 */
.L_x_25232:
        /* <DEDUP_REMOVED lines=9> */
.L_x_25228:
        /* <DEDUP_REMOVED lines=12> */
.L_x_25237:
[----:B------:R-:W-:Y:S02]  /*15e0*/  MOV R12, R146 ;  /* 0x00000092000c7202 */ /* 0x000fe40000000f00 */
.L_x_25238:
[----:B------:R-:W-:Y:S05]  /*15f0*/  BSYNC B0 ;  /* 0x0000000000007941 */ /* 0x000fea0003800000 */
.L_x_25236:
        /* <DEDUP_REMOVED lines=16> */
.L_x_25242:
[----:B------:R-:W-:Y:S05]  /*1700*/  BSYNC B1 ;  /* 0x0000000000017941 */ /* 0x000fea0003800000 */
.L_x_25241:
        /* <DEDUP_REMOVED lines=44> */
.L_x_25240:
[----:B------:R-:W-:Y:S05]  /*19d0*/  BSYNC B0 ;  /* 0x0000000000007941 */ /* 0x000fea0003800000 */
.L_x_25239:
        /* <DEDUP_REMOVED lines=14> */
.L_x_25243:
        /* <DEDUP_REMOVED lines=12> */
.L_x_25246:
[----:B------:R-:W-:Y:S02]  /*1b80*/  IMAD.MOV.U32 R8, RZ, RZ, R146 ;  /* 0x000000ffff087224 */ /* 0x000fe400078e0092 */
.L_x_25247:
[----:B------:R-:W-:Y:S05]  /*1b90*/  BSYNC B0 ;  /* 0x0000000000007941 */ /* 0x000fea0003800000 */
.L_x_25245:
        /* <DEDUP_REMOVED lines=16> */
.L_x_25251:
[----:B------:R-:W-:Y:S05]  /*1ca0*/  BSYNC B1 ;  /* 0x0000000000017941 */ /* 0x000fea0003800000 */
.L_x_25250:
        /* <DEDUP_REMOVED lines=44> */
.L_x_25249:
[----:B------:R-:W-:Y:S05]  /*1f70*/  BSYNC B0 ;  /* 0x0000000000007941 */ /* 0x000fea0003800000 */
.L_x_25248:
        /* <DEDUP_REMOVED lines=9> */
.L_x_25244:
        /* <DEDUP_REMOVED lines=12> */
.L_x_25253:
[----:B------:R-:W-:Y:S02]  /*20d0*/  IMAD.MOV.U32 R8, RZ, RZ, R146 ;  /* 0x000000ffff087224 */ /* 0x000fe400078e0092 */
.L_x_25254:
[----:B------:R-:W-:Y:S05]  /*20e0*/  BSYNC B0 ;  /* 0x0000000000007941 */ /* 0x000fea0003800000 */
.L_x_25252:
        /* <DEDUP_REMOVED lines=16> */
.L_x_25258:
[----:B------:R-:W-:Y:S05]  /*21f0*/  BSYNC B1 ;  /* 0x0000000000017941 */ /* 0x000fea0003800000 */
.L_x_25257:
        /* <DEDUP_REMOVED lines=44> */
.L_x_25256:
[----:B------:R-:W-:Y:S05]  /*24c0*/  BSYNC B0 ;  /* 0x0000000000007941 */ /* 0x000fea0003800000 */
.L_x_25255:
        /* <DEDUP_REMOVED lines=14> */
.L_x_25259:
        /* <DEDUP_REMOVED lines=12> */
.L_x_25262:
[----:B------:R-:W-:Y:S02]  /*2670*/  IMAD.MOV.U32 R8, RZ, RZ, R146 ;  /* 0x000000ffff087224 */ /* 0x000fe400078e0092 */
.L_x_25263:
[----:B------:R-:W-:Y:S05]  /*2680*/  BSYNC B0 ;  /* 0x0000000000007941 */ /* 0x000fea0003800000 */
.L_x_25261:
        /* <DEDUP_REMOVED lines=16> */
.L_x_25267:
[----:B------:R-:W-:Y:S05]  /*2790*/  BSYNC B1 ;  /* 0x0000000000017941 */ /* 0x000fea0003800000 */
.L_x_25266:
        /* <DEDUP_REMOVED lines=44> */
.L_x_25265:
[----:B------:R-:W-:Y:S05]  /*2a60*/  BSYNC B0 ;  /* 0x0000000000007941 */ /* 0x000fea0003800000 */
.L_x_25264:
        /* <DEDUP_REMOVED lines=9> */
.L_x_25260:
        /* <DEDUP_REMOVED lines=12> */
.L_x_25269:
[----:B------:R-:W-:Y:S02]  /*2bc0*/  IMAD.MOV.U32 R8, RZ, RZ, R146 ;  /* 0x000000ffff087224 */ /* 0x000fe400078e0092 */
.L_x_25270:
[----:B------:R-:W-:Y:S05]  /*2bd0*/  BSYNC B0 ;  /* 0x0000000000007941 */ /* 0x000fea0003800000 */
.L_x_25268:
        /* <DEDUP_REMOVED lines=16> */
.L_x_25274:
[----:B------:R-:W-:Y:S05]  /*2ce0*/  BSYNC B1 ;  /* 0x0000000000017941 */ /* 0x000fea0003800000 */
.L_x_25273:
        /* <DEDUP_REMOVED lines=44> */
.L_x_25272:
[----:B------:R-:W-:Y:S05]  /*2fb0*/  BSYNC B0 ;  /* 0x0000000000007941 */ /* 0x000fea0003800000 */
.L_x_25271:
        /* <DEDUP_REMOVED lines=12> */
.L_x_25275:
        /* <DEDUP_REMOVED lines=12> */
.L_x_25278:
[----:B------:R-:W-:Y:S02]  /*3140*/  MOV R8, R146 ;  /* 0x0000009200087202 */ /* 0x000fe40000000f00 */
.L_x_25279:
[----:B------:R-:W-:Y:S05]  /*3150*/  BSYNC B0 ;  /* 0x0000000000007941 */ /* 0x000fea0003800000 */
.L_x_25277:
        /* <DEDUP_REMOVED lines=16> */
.L_x_25283:
[----:B------:R-:W-:Y:S05]  /*3260*/  BSYNC B1 ;  /* 0x0000000000017941 */ /* 0x000fea0003800000 */
.L_x_25282:
        /* <DEDUP_REMOVED lines=44> */
.L_x_25281:
[----:B------:R-:W-:Y:S05]  /*3530*/  BSYNC B0 ;  /* 0x0000000000007941 */ /* 0x000fea0003800000 */
.L_x_25280:
        /* <DEDUP_REMOVED lines=9> */
.L_x_25276:
        /* <DEDUP_REMOVED lines=12> */
.L_x_25285:
[----:B------:R-:W-:Y:S02]  /*3690*/  MOV R8, R146 ;  /* 0x0000009200087202 */ /* 0x000fe40000000f00 */
.L_x_25286:
[----:B------:R-:W-:Y:S05]  /*36a0*/  BSYNC B0 ;  /* 0x0000000000007941 */ /* 0x000fea0003800000 */
.L_x_25284:
        /* <DEDUP_REMOVED lines=16> */
.L_x_25290:
[----:B------:R-:W-:Y:S05]  /*37b0*/  BSYNC B1 ;  /* 0x0000000000017941 */ /* 0x000fea0003800000 */
.L_x_25289:
        /* <DEDUP_REMOVED lines=44> */
.L_x_25288:
[----:B------:R-:W-:Y:S05]  /*3a80*/  BSYNC B0 ;  /* 0x0000000000007941 */ /* 0x000fea0003800000 */
.L_x_25287:
        /* <DEDUP_REMOVED lines=12> */
.L_x_25291:
        /* <DEDUP_REMOVED lines=12> */
.L_x_25294:
[----:B------:R-:W-:Y:S02]  /*3c10*/  IMAD.MOV.U32 R8, RZ, RZ, R146 ;  /* 0x000000ffff087224 */ /* 0x000fe400078e0092 */
.L_x_25295:
[----:B------:R-:W-:Y:S05]  /*3c20*/  BSYNC B0 ;  /* 0x0000000000007941 */ /* 0x000fea0003800000 */
.L_x_25293:
        /* <DEDUP_REMOVED lines=16> */
.L_x_25299:
[----:B------:R-:W-:Y:S05]  /*3d30*/  BSYNC B1 ;  /* 0x0000000000017941 */ /* 0x000fea0003800000 */
.L_x_25298:
        /* <DEDUP_REMOVED lines=44> */
.L_x_25297:
[----:B------:R-:W-:Y:S05]  /*4000*/  BSYNC B0 ;  /* 0x0000000000007941 */ /* 0x000fea0003800000 */
.L_x_25296:
        /* <DEDUP_REMOVED lines=9> */
.L_x_25292:
        /* <DEDUP_REMOVED lines=12> */
.L_x_25301:
[----:B------:R-:W-:Y:S02]  /*4160*/  IMAD.MOV.U32 R8, RZ, RZ, R146 ;  /* 0x000000ffff087224 */ /* 0x000fe400078e0092 */
.L_x_25302:
[----:B------:R-:W-:Y:S05]  /*4170*/  BSYNC B0 ;  /* 0x0000000000007941 */ /* 0x000fea0003800000 */
.L_x_25300:
        /* <DEDUP_REMOVED lines=16> */
.L_x_25306:
[----:B------:R-:W-:Y:S05]  /*4280*/  BSYNC B1 ;  /* 0x0000000000017941 */ /* 0x000fea0003800000 */
.L_x_25305:
        /* <DEDUP_REMOVED lines=44> */
.L_x_25304:
[----:B------:R-:W-:Y:S05]  /*4550*/  BSYNC B0 ;  /* 0x0000000000007941 */ /* 0x000fea0003800000 */
.L_x_25303:
        /* <DEDUP_REMOVED lines=12> */
.L_x_25307:
        /* <DEDUP_REMOVED lines=12> */
.L_x_25310:
[----:B------:R-:W-:Y:S02]  /*46e0*/  IMAD.MOV.U32 R8, RZ, RZ, R146 ;  /* 0x000000ffff087224 */ /* 0x000fe400078e0092 */
.L_x_25311:
[----:B------:R-:W-:Y:S05]  /*46f0*/  BSYNC B0 ;  /* 0x0000000000007941 */ /* 0x000fea0003800000 */
.L_x_25309:
        /* <DEDUP_REMOVED lines=16> */
.L_x_25315:
[----:B------:R-:W-:Y:S05]  /*4800*/  BSYNC B1 ;  /* 0x0000000000017941 */ /* 0x000fea0003800000 */
.L_x_25314:
        /* <DEDUP_REMOVED lines=44> */
.L_x_25313:
[----:B------:R-:W-:Y:S05]  /*4ad0*/  BSYNC B0 ;  /* 0x0000000000007941 */ /* 0x000fea0003800000 */
.L_x_25312:
        /* <DEDUP_REMOVED lines=9> */
.L_x_25308:
        /* <DEDUP_REMOVED lines=12> */
.L_x_25317:
[----:B------:R-:W-:Y:S02]  /*4c30*/  IMAD.MOV.U32 R8, RZ, RZ, R146 ;  /* 0x000000ffff087224 */ /* 0x000fe400078e0092 */
.L_x_25318:
[----:B------:R-:W-:Y:S05]  /*4c40*/  BSYNC B0 ;  /* 0x0000000000007941 */ /* 0x000fea0003800000 */
.L_x_25316:
        /* <DEDUP_REMOVED lines=16> */
.L_x_25322:
[----:B------:R-:W-:Y:S05]  /*4d50*/  BSYNC B1 ;  /* 0x0000000000017941 */ /* 0x000fea0003800000 */
.L_x_25321:
[C---:B------:R-:W-:Y:S01]  /*4d60*/  IMAD.HI.U32 R4, R153.reuse, -0x326172a9, RZ ;  /* 0xcd9e8d5799047827 */ /* 0x040fe200078e00ff */
[----:B------:R-:W-:Y:S02]  /*4d70*/  LOP3.LUT R6, R6, UR5, R5, 0x96, !PT ;  /* 0x0000000506067c12 */ /* 0x000fe4000f8e9605 */
[----:B------:R-:W-:Y:S01]  /*4d80*/  MOV R10, RZ ;  /* 0x000000ff000a7202 */ /* 0x000fe20000000f00 */
        /* <DEDUP_REMOVED lines=41> */
.L_x_25320:
[----:B------:R-:W-:Y:S05]  /*5020*/  BSYNC B0 ;  /* 0x0000000000007941 */ /* 0x000fea0003800000 */
.L_x_25319:
        /* <DEDUP_REMOVED lines=12> */
.L_x_25323:
        /* <DEDUP_REMOVED lines=12> */
.L_x_25326:
[----:B------:R-:W-:Y:S02]  /*51b0*/  IMAD.MOV.U32 R8, RZ, RZ, R146 ;  /* 0x000000ffff087224 */ /* 0x000fe400078e0092 */
.L_x_25327:
[----:B------:R-:W-:Y:S05]  /*51c0*/  BSYNC B0 ;  /* 0x0000000000007941 */ /* 0x000fea0003800000 */
.L_x_25325:
        /* <DEDUP_REMOVED lines=16> */
.L_x_25331:
[----:B------:R-:W-:Y:S05]  /*52d0*/  BSYNC B1 ;  /* 0x0000000000017941 */ /* 0x000fea0003800000 */
.L_x_25330:
        /* <DEDUP_REMOVED lines=44> */
.L_x_25329:
[----:B------:R-:W-:Y:S05]  /*55a0*/  BSYNC B0 ;  /* 0x0000000000007941 */ /* 0x000fea0003800000 */
.L_x_25328:
        /* <DEDUP_REMOVED lines=9> */
.L_x_25324:
        /* <DEDUP_REMOVED lines=12> */
.L_x_25333:
[----:B------:R-:W-:Y:S02]  /*5700*/  IMAD.MOV.U32 R8, RZ, RZ, R146 ;  /* 0x000000ffff087224 */ /* 0x000fe400078e0092 */
.L_x_25334:
[----:B------:R-:W-:Y:S05]  /*5710*/  BSYNC B0 ;  /* 0x0000000000007941 */ /* 0x000fea0003800000 */
.L_x_25332:
        /* <DEDUP_REMOVED lines=16> */
.L_x_25338:
[----:B------:R-:W-:Y:S05]  /*5820*/  BSYNC B1 ;  /* 0x0000000000017941 */ /* 0x000fea0003800000 */
.L_x_25337:
        /* <DEDUP_REMOVED lines=44> */
.L_x_25336:
[----:B------:R-:W-:Y:S05]  /*5af0*/  BSYNC B0 ;  /* 0x0000000000007941 */ /* 0x000fea0003800000 */
.L_x_25335:
        /* <DEDUP_REMOVED lines=13> */
.L_x_25339:
        /* <DEDUP_REMOVED lines=12> */
.L_x_25342:
[----:B------:R-:W-:Y:S02]  /*5c90*/  IMAD.MOV.U32 R8, RZ, RZ, R146 ;  /* 0x000000ffff087224 */ /* 0x000fe400078e0092 */
.L_x_25343:
[----:B------:R-:W-:Y:S05]  /*5ca0*/  BSYNC B0 ;  /* 0x0000000000007941 */ /* 0x000fea0003800000 */
.L_x_25341:
        /* <DEDUP_REMOVED lines=18> */
.L_x_25347:
[----:B------:R-:W-:Y:S05]  /*5dd0*/  BSYNC B1 ;  /* 0x0000000000017941 */ /* 0x000fea0003800000 */
.L_x_25346:
        /* <DEDUP_REMOVED lines=43> */
.L_x_25345:
[----:B------:R-:W-:Y:S05]  /*6090*/  BSYNC B0 ;  /* 0x0000000000007941 */ /* 0x000fea0003800000 */
.L_x_25344:
        /* <DEDUP_REMOVED lines=9> */
.L_x_25340:
[----:B------:R-:W-:Y:S01]  /*6130*/  SEL R10, RZ, 0x1000000, P5 ;  /* 0x01000000ff0a7807 */ /* 0x000fe20002800000 */
[----:B------:R-:W-:Y:S01]  /*6140*/  HFMA2.MMA R151, -RZ, RZ, 0, 4.76837158203125e-07 ;  /* 0x00000008ff977435 */ /* 0x000fe200000001ff */
[----:B------:R-:W-:Y:S01]  /*6150*/  SEL R9, RZ, 0x10000, P4 ;  /* 0x00010000ff097807 */ /* 0x000fe20002000000 */
[----:B------:R-:W-:Y:S01]  /*6160*/  IMAD.MOV.U32 R149, RZ, RZ, 0x20 ;  /* 0x00000020ff957424 */ /* 0x000fe200078e00ff */
[----:B------:R-:W-:Y:S02]  /*6170*/  SEL R14, RZ, 0x100, P3 ;  /* 0x00000100ff0e7807 */ /* 0x000fe40001800000 */
[C---:B------:R-:W-:Y:S01]  /*6180*/  LOP3.LUT P4, RZ, R155.reuse, 0x4, RZ, 0xc0, !PT ;  /* 0x000000049bff7812 */ /* 0x040fe2000788c0ff */
[C---:B------:R-:W-:Y:S01]  /*6190*/  IMAD.WIDE.U32 R16, R156.reuse, R149, c[0x0][0x188] ;  /* 0x000062009c107625 */ /* 0x040fe200078e0095 */
[C---:B------:R-:W-:Y:S02]  /*61a0*/  LOP3.LUT P3, RZ, R155.reuse, 0x2, RZ, 0xc0, !PT ;  /* 0x000000029bff7812 */ /* 0x040fe4000786c0ff */
[----:B------:R-:W-:Y:S01]  /*61b0*/  SEL R12, RZ, 0x1, P1 ;  /* 0x00000001ff0c7807 */ /* 0x000fe20000800000 */
[----:B------:R-:W-:Y:S01]  /*61c0*/  IMAD.WIDE.U32 R18, R156, R151, c[0x0][0x190] ;  /* 0x000064009c127625 */ /* 0x000fe200078e0097 */
[----:B------:R-:W-:Y:S01]  /*61d0*/  LOP3.LUT R14, R14, R10, R9, 0xfe, !PT ;  /* 0x0000000a0e0e7212 */ /* 0x000fe200078efe09 */
[----:B------:R0:W-:Y:S01]  /*61e0*/  STG.E.128 [R16.64], R36 ;  /* 0x0000002410007986 */ /* 0x0001e2000c101d06 */
[----:B------:R-:W-:Y:S01]  /*61f0*/  SEL R8, RZ, 0x1, P3 ;  /* 0x00000001ff087807 */ /* 0x000fe20001800000 */
[----:B------:R-:W-:Y:S01]  /*6200*/  IMAD.WIDE.U32 R12, R12, 0x1000000, RZ ;  /* 0x010000000c0c7825 */ /* 0x000fe200078e00ff */
[----:B------:R-:W-:Y:S01]  /*6210*/  SEL R10, RZ, 0x1, P4 ;  /* 0x00000001ff0a7807 */ /* 0x000fe20002000000 */
[----:B------:R0:W-:Y:S01]  /*6220*/  STG.E.128 [R16.64+0x10], R32 ;  /* 0x0000102010007986 */ /* 0x0001e2000c101d06 */
[----:B------:R-:W-:Y:S01]  /*6230*/  SEL R15, RZ, 0x1, P2 ;  /* 0x00000001ff0f7807 */ /* 0x000fe20001000000 */
[----:B------:R-:W-:Y:S01]  /*6240*/  IMAD.WIDE.U32 R8, R8, 0x10000, RZ ;  /* 0x0001000008087825 */ /* 0x000fe200078e00ff */
[----:B------:R-:W-:-:S02]  /*6250*/  LOP3.LUT P5, RZ, R155, 0x8, RZ, 0xc0, !PT ;  /* 0x000000089bff7812 */ /* 0x000fc400078ac0ff */
[----:B------:R-:W-:Y:S01]  /*6260*/  LOP3.LUT R15, R13, R14, R15, 0xfe, !PT ;  /* 0x0000000e0d0f7212 */ /* 0x000fe200078efe0f */
[----:B------:R-:W-:Y:S01]  /*6270*/  IMAD.WIDE.U32 R10, R10, 0x100, RZ ;  /* 0x000001000a0a7825 */ /* 0x000fe200078e00ff */
[----:B------:R-:W-:Y:S02]  /*6280*/  SEL R13, RZ, 0x1, P5 ;  /* 0x00000001ff0d7807 */ /* 0x000fe40002800000 */
[----:B------:R-:W-:Y:S02]  /*6290*/  LOP3.LUT P6, RZ, R155, 0x20, RZ, 0xc0, !PT ;  /* 0x000000209bff7812 */ /* 0x000fe400078cc0ff */
[----:B------:R-:W-:Y:S02]  /*62a0*/  LOP3.LUT R12, R10, R12, R8, 0xfe, !PT ;  /* 0x0000000c0a0c7212 */ /* 0x000fe400078efe08 */
[----:B------:R-:W-:Y:S02]  /*62b0*/  LOP3.LUT R11, R11, R15, R9, 0xfe, !PT ;  /* 0x0000000f0b0b7212 */ /* 0x000fe400078efe09 */
[----:B------:R-:W-:-:S02]  /*62c0*/  LOP3.LUT R10, R12, R13, RZ, 0xfc, !PT ;  /* 0x0000000d0c0a7212 */ /* 0x000fc400078efcff */
        /* <DEDUP_REMOVED lines=25> */
.L_x_25348:
        /* <DEDUP_REMOVED lines=16> */
.L_x_25350:
[----:B-1----:R-:W-:Y:S02]  /*6560*/  MOV R12, R146 ;  /* 0x00000092000c7202 */ /* 0x002fe40000000f00 */
.L_x_25351:
[----:B------:R-:W-:Y:S05]  /*6570*/  BSYNC B0 ;  /* 0x0000000000007941 */ /* 0x000fea0003800000 */
.L_x_25349:
        /* <DEDUP_REMOVED lines=16> */
.L_x_25355:
[----:B------:R-:W-:Y:S05]  /*6680*/  BSYNC B1 ;  /* 0x0000000000017941 */ /* 0x000fea0003800000 */
.L_x_25354:
        /* <DEDUP_REMOVED lines=44> */
.L_x_25353:
[----:B------:R-:W-:Y:S05]  /*6950*/  BSYNC B0 ;  /* 0x0000000000007941 */ /* 0x000fea0003800000 */
.L_x_25352:
        /* <DEDUP_REMOVED lines=15> */
.L_x_25356:
        /* <DEDUP_REMOVED lines=12> */
.L_x_25359:
[----:B------:R-:W-:Y:S02]  /*6b10*/  IMAD.MOV.U32 R12, RZ, RZ, R146 ;  /* 0x000000ffff0c7224 */ /* 0x000fe400078e0092 */
.L_x_25360:
[----:B------:R-:W-:Y:S05]  /*6b20*/  BSYNC B0 ;  /* 0x0000000000007941 */ /* 0x000fea0003800000 */
.L_x_25358:
        /* <DEDUP_REMOVED lines=16> */
.L_x_25364:
[----:B------:R-:W-:Y:S05]  /*6c30*/  BSYNC B1 ;  /* 0x0000000000017941 */ /* 0x000fea0003800000 */
.L_x_25363:
        /* <DEDUP_REMOVED lines=44> */
.L_x_25362:
[----:B------:R-:W-:Y:S05]  /*6f00*/  BSYNC B0 ;  /* 0x0000000000007941 */ /* 0x000fea0003800000 */
.L_x_25361:
        /* <DEDUP_REMOVED lines=9> */
.L_x_25357:
        /* <DEDUP_REMOVED lines=12> */
.L_x_25366:
[----:B------:R-:W-:Y:S02]  /*7060*/  IMAD.MOV.U32 R12, RZ, RZ, R146 ;  /* 0x000000ffff0c7224 */ /* 0x000fe400078e0092 */
.L_x_25367:
[----:B------:R-:W-:Y:S05]  /*7070*/  BSYNC B0 ;  /* 0x0000000000007941 */ /* 0x000fea0003800000 */
.L_x_25365:
        /* <DEDUP_REMOVED lines=16> */
.L_x_25371:
[----:B------:R-:W-:Y:S05]  /*7180*/  BSYNC B1 ;  /* 0x0000000000017941 */ /* 0x000fea0003800000 */
.L_x_25370:
        /* <DEDUP_REMOVED lines=44> */
.L_x_25369:
[----:B------:R-:W-:Y:S05]  /*7450*/  BSYNC B0 ;  /* 0x0000000000007941 */ /* 0x000fea0003800000 */
.L_x_25368:
        /* <DEDUP_REMOVED lines=14> */
.L_x_25372:
        /* <DEDUP_REMOVED lines=12> */
.L_x_25375:
[----:B------:R-:W-:Y:S02]  /*7600*/  IMAD.MOV.U32 R8, RZ, RZ, R146 ;  /* 0x000000ffff087224 */ /* 0x000fe400078e0092 */
.L_x_25376:
[----:B------:R-:W-:Y:S05]  /*7610*/  BSYNC B0 ;  /* 0x0000000000007941 */ /* 0x000fea0003800000 */
.L_x_25374:
        /* <DEDUP_REMOVED lines=16> */
.L_x_25380:
[----:B------:R-:W-:Y:S05]  /*7720*/  BSYNC B1 ;  /* 0x0000000000017941 */ /* 0x000fea0003800000 */
.L_x_25379:
        /* <DEDUP_REMOVED lines=44> */
.L_x_25378:
[----:B------:R-:W-:Y:S05]  /*79f0*/  BSYNC B0 ;  /* 0x0000000000007941 */ /* 0x000fea0003800000 */
.L_x_25377:
        /* <DEDUP_REMOVED lines=9> */
.L_x_25373:
        /* <DEDUP_REMOVED lines=12> */
.L_x_25382:
[----:B------:R-:W-:Y:S02]  /*7b50*/  IMAD.MOV.U32 R8, RZ, RZ, R146 ;  /* 0x000000ffff087224 */ /* 0x000fe400078e0092 */
.L_x_25383:
[----:B------:R-:W-:Y:S05]  /*7b60*/  BSYNC B0 ;  /* 0x0000000000007941 */ /* 0x000fea0003800000 */
.L_x_25381:
        /* <DEDUP_REMOVED lines=16> */
.L_x_25387:
[----:B------:R-:W-:Y:S05]  /*7c70*/  BSYNC B1 ;  /* 0x0000000000017941 */ /* 0x000fea0003800000 */
.L_x_25386:
        /* <DEDUP_REMOVED lines=44> */
.L_x_25385:
[----:B------:R-:W-:Y:S05]  /*7f40*/  BSYNC B0 ;  /* 0x0000000000007941 */ /* 0x000fea0003800000 */
.L_x_25384:
        /* <DEDUP_REMOVED lines=14> */
.L_x_25388:
        /* <DEDUP_REMOVED lines=12> */
.L_x_25391:
[----:B------:R-:W-:Y:S02]  /*80f0*/  IMAD.MOV.U32 R8, RZ, RZ, R146 ;  /* 0x000000ffff087224 */ /* 0x000fe400078e0092 */
.L_x_25392:
[----:B------:R-:W-:Y:S05]  /*8100*/  BSYNC B0 ;  /* 0x0000000000007941 */ /* 0x000fea0003800000 */
.L_x_25390:
        /* <DEDUP_REMOVED lines=16> */
.L_x_25396:
[----:B------:R-:W-:Y:S05]  /*8210*/  BSYNC B1 ;  /* 0x0000000000017941 */ /* 0x000fea0003800000 */
.L_x_25395:
        /* <DEDUP_REMOVED lines=44> */
.L_x_25394:
[----:B------:R-:W-:Y:S05]  /*84e0*/  BSYNC B0 ;  /* 0x0000000000007941 */ /* 0x000fea0003800000 */
.L_x_25393:
        /* <DEDUP_REMOVED lines=9> */
.L_x_25389:
        /* <DEDUP_REMOVED lines=12> */
.L_x_25398:
[----:B------:R-:W-:Y:S02]  /*8640*/  IMAD.MOV.U32 R8, RZ, RZ, R146 ;  /* 0x000000ffff087224 */ /* 0x000fe400078e0092 */
.L_x_25399:
[----:B------:R-:W-:Y:S05]  /*8650*/  BSYNC B0 ;  /* 0x0000000000007941 */ /* 0x000fea0003800000 */
.L_x_25397:
        /* <DEDUP_REMOVED lines=16> */
.L_x_25403:
[----:B------:R-:W-:Y:S05]  /*8760*/  BSYNC B1 ;  /* 0x0000000000017941 */ /* 0x000fea0003800000 */
.L_x_25402:
        /* <DEDUP_REMOVED lines=44> */
.L_x_25401:
[----:B------:R-:W-:Y:S05]  /*8a30*/  BSYNC B0 ;  /* 0x0000000000007941 */ /* 0x000fea0003800000 */
.L_x_25400:
        /* <DEDUP_REMOVED lines=12> */
.L_x_25404:
        /* <DEDUP_REMOVED lines=12> */
.L_x_25407:
[----:B------:R-:W-:Y:S02]  /*8bc0*/  IMAD.MOV.U32 R8, RZ, RZ, R146 ;  /* 0x000000ffff087224 */ /* 0x000fe400078e0092 */
.L_x_25408:
[----:B------:R-:W-:Y:S05]  /*8bd0*/  BSYNC B0 ;  /* 0x0000000000007941 */ /* 0x000fea0003800000 */
.L_x_25406:
        /* <DEDUP_REMOVED lines=16> */
.L_x_25412:
[----:B------:R-:W-:Y:S05]  /*8ce0*/  BSYNC B1 ;  /* 0x0000000000017941 */ /* 0x000fea0003800000 */
.L_x_25411:
        /* <DEDUP_REMOVED lines=44> */
.L_x_25410:
[----:B------:R-:W-:Y:S05]  /*8fb0*/  BSYNC B0 ;  /* 0x0000000000007941 */ /* 0x000fea0003800000 */
.L_x_25409:
        /* <DEDUP_REMOVED lines=9> */
.L_x_25405:
        /* <DEDUP_REMOVED lines=12> */
.L_x_25414:
[----:B------:R-:W-:Y:S02]  /*9110*/  IMAD.MOV.U32 R8, RZ, RZ, R146 ;  /* 0x000000ffff087224 */ /* 0x000fe400078e0092 */
.L_x_25415:
[----:B------:R-:W-:Y:S05]  /*9120*/  BSYNC B0 ;  /* 0x0000000000007941 */ /* 0x000fea0003800000 */
.L_x_25413:
        /* <DEDUP_REMOVED lines=16> */
.L_x_25419:
[----:B------:R-:W-:Y:S05]  /*9230*/  BSYNC B1 ;  /* 0x0000000000017941 */ /* 0x000fea0003800000 */
.L_x_25418:
        /* <DEDUP_REMOVED lines=44> */
.L_x_25417:
[----:B------:R-:W-:Y:S05]  /*9500*/  BSYNC B0 ;  /* 0x0000000000007941 */ /* 0x000fea0003800000 */
.L_x_25416:
        /* <DEDUP_REMOVED lines=12> */
.L_x_25420:
        /* <DEDUP_REMOVED lines=12> */
.L_x_25423:
[----:B------:R-:W-:Y:S02]  /*9690*/  MOV R8, R146 ;  /* 0x0000009200087202 */ /* 0x000fe40000000f00 */
.L_x_25424:
[----:B------:R-:W-:Y:S05]  /*96a0*/  BSYNC B0 ;  /* 0x0000000000007941 */ /* 0x000fea0003800000 */
.L_x_25422:
        /* <DEDUP_REMOVED lines=16> */
.L_x_25428:
[----:B------:R-:W-:Y:S05]  /*97b0*/  BSYNC B1 ;  /* 0x0000000000017941 */ /* 0x000fea0003800000 */
.L_x_25427:
        /* <DEDUP_REMOVED lines=44> */
.L_x_25426:
[----:B------:R-:W-:Y:S05]  /*9a80*/  BSYNC B0 ;  /* 0x0000000000007941 */ /* 0x000fea0003800000 */
.L_x_25425:
        /* <DEDUP_REMOVED lines=9> */
.L_x_25421:
        /* <DEDUP_REMOVED lines=12> */
.L_x_25430:
[----:B------:R-:W-:Y:S02]  /*9be0*/  MOV R18, R146 ;  /* 0x0000009200127202 */ /* 0x000fe40000000f00 */
.L_x_25431:
[----:B------:R-:W-:Y:S05]  /*9bf0*/  BSYNC B0 ;  /* 0x0000000000007941 */ /* 0x000fea0003800000 */
.L_x_25429:
        /* <DEDUP_REMOVED lines=16> */
.L_x_25435:
[----:B------:R-:W-:Y:S05]  /*9d00*/  BSYNC B1 ;  /* 0x0000000000017941 */ /* 0x000fea0003800000 */
.L_x_25434:
        /* <DEDUP_REMOVED lines=44> */
.L_x_25433:
[----:B------:R-:W-:Y:S05]  /*9fd0*/  BSYNC B0 ;  /* 0x0000000000007941 */ /* 0x000fea0003800000 */
.L_x_25432:
        /* <DEDUP_REMOVED lines=12> */
.L_x_25436:
        /* <DEDUP_REMOVED lines=12> */
.L_x_25439:
[----:B------:R-:W-:Y:S02]  /*a160*/  IMAD.MOV.U32 R8, RZ, RZ, R146 ;  /* 0x000000ffff087224 */ /* 0x000fe400078e0092 */
.L_x_25440:
[----:B------:R-:W-:Y:S05]  /*a170*/  BSYNC B0 ;  /* 0x0000000000007941 */ /* 0x000fea0003800000 */
.L_x_25438:
        /* <DEDUP_REMOVED lines=16> */
.L_x_25444:
[----:B------:R-:W-:Y:S05]  /*a280*/  BSYNC B1 ;  /* 0x0000000000017941 */ /* 0x000fea0003800000 */
.L_x_25443:
        /* <DEDUP_REMOVED lines=44> */
.L_x_25442:
[----:B------:R-:W-:Y:S05]  /*a550*/  BSYNC B0 ;  /* 0x0000000000007941 */ /* 0x000fea0003800000 */
.L_x_25441:
        /* <DEDUP_REMOVED lines=9> */
.L_x_25437:
        /* <DEDUP_REMOVED lines=12> */
.L_x_25446:
[----:B------:R-:W-:Y:S02]  /*a6b0*/  IMAD.MOV.U32 R10, RZ, RZ, R146 ;  /* 0x000000ffff0a7224 */ /* 0x000fe400078e0092 */
.L_x_25447:
[----:B------:R-:W-:Y:S05]  /*a6c0*/  BSYNC B0 ;  /* 0x0000000000007941 */ /* 0x000fea0003800000 */
.L_x_25445:
        /* <DEDUP_REMOVED lines=16> */
.L_x_25451:
[----:B------:R-:W-:Y:S05]  /*a7d0*/  BSYNC B1 ;  /* 0x0000000000017941 */ /* 0x000fea0003800000 */
.L_x_25450:
        /* <DEDUP_REMOVED lines=44> */
.L_x_25449:
[----:B------:R-:W-:Y:S05]  /*aaa0*/  BSYNC B0 ;  /* 0x0000000000007941 */ /* 0x000fea0003800000 */
.L_x_25448:
        /* <DEDUP_REMOVED lines=12> */
.L_x_25452:
        /* <DEDUP_REMOVED lines=12> */
.L_x_25455:
[----:B------:R-:W-:Y:S02]  /*ac30*/  IMAD.MOV.U32 R10, RZ, RZ, R146 ;  /* 0x000000ffff0a7224 */ /* 0x000fe400078e0092 */
.L_x_25456:
[----:B------:R-:W-:Y:S05]  /*ac40*/  BSYNC B0 ;  /* 0x0000000000007941 */ /* 0x000fea0003800000 */
.L_x_25454:
        /* <DEDUP_REMOVED lines=16> */
.L_x_25460:
[----:B------:R-:W-:Y:S05]  /*ad50*/  BSYNC B1 ;  /* 0x0000000000017941 */ /* 0x000fea0003800000 */
.L_x_25459:
        /* <DEDUP_REMOVED lines=44> */
.L_x_25458:
[----:B------:R-:W-:Y:S05]  /*b020*/  BSYNC B0 ;  /* 0x0000000000007941 */ /* 0x000fea0003800000 */
.L_x_25457:
        /* <DEDUP_REMOVED lines=9> */
.L_x_25453:
        /* <DEDUP_REMOVED lines=12> */
.L_x_25462:
[----:B------:R-:W-:Y:S02]  /*b180*/  IMAD.MOV.U32 R10, RZ, RZ, R146 ;  /* 0x000000ffff0a7224 */ /* 0x000fe400078e0092 */
.L_x_25463:
[----:B------:R-:W-:Y:S05]  /*b190*/  BSYNC B0 ;  /* 0x0000000000007941 */ /* 0x000fea0003800000 */
.L_x_25461:
        /* <DEDUP_REMOVED lines=16> */
.L_x_25467:
[----:B------:R-:W-:Y:S05]  /*b2a0*/  BSYNC B1 ;  /* 0x0000000000017941 */ /* 0x000fea0003800000 */
.L_x_25466:
        /* <DEDUP_REMOVED lines=44> */
.L_x_25465:
[----:B------:R-:W-:Y:S05]  /*b570*/  BSYNC B0 ;  /* 0x0000000000007941 */ /* 0x000fea0003800000 */
.L_x_25464:
        /* <DEDUP_REMOVED lines=13> */
.L_x_25468:
        /* <DEDUP_REMOVED lines=12> */
.L_x_25471:
[----:B------:R-:W-:Y:S02]  /*b710*/  IMAD.MOV.U32 R8, RZ, RZ, R146 ;  /* 0x000000ffff087224 */ /* 0x000fe400078e0092 */
.L_x_25472:
[----:B------:R-:W-:Y:S05]  /*b720*/  BSYNC B0 ;  /* 0x0000000000007941 */ /* 0x000fea0003800000 */
.L_x_25470:
        /* <DEDUP_REMOVED lines=18> */
.L_x_25476:
[----:B------:R-:W-:Y:S05]  /*b850*/  BSYNC B1 ;  /* 0x0000000000017941 */ /* 0x000fea0003800000 */
.L_x_25475:
        /* <DEDUP_REMOVED lines=43> */
[----:B------:R-:W-:Y:S02]  /*bb10*/  IMAD.MOV.U32 R6, RZ, RZ, R10 ;  /* 0x000000ffff067224 */ /* 0x000fe400078e000a */
.L_x_25474:
[----:B------:R-:W-:Y:S05]  /*bb20*/  BSYNC B0 ;  /* 0x0000000000007941 */ /* 0x000fea0003800000 */
.L_x_25473:
        /* <DEDUP_REMOVED lines=9> */
.L_x_25469:
        /* <DEDUP_REMOVED lines=49> */
.L_x_25477:
        /* <DEDUP_REMOVED lines=16> */
.L_x_25479:
[----:B-1----:R-:W-:Y:S02]  /*bfd0*/  IMAD.MOV.U32 R21, RZ, RZ, R146 ;  /* 0x000000ffff157224 */ /* 0x002fe400078e0092 */
.L_x_25480:
[----:B------:R-:W-:Y:S05]  /*bfe0*/  BSYNC B0 ;  /* 0x0000000000007941 */ /* 0x000fea0003800000 */
.L_x_25478:
        /* <DEDUP_REMOVED lines=16> */
.L_x_25484:
[----:B------:R-:W-:Y:S05]  /*c0f0*/  BSYNC B1 ;  /* 0x0000000000017941 */ /* 0x000fea0003800000 */
.L_x_25483:
        /* <DEDUP_REMOVED lines=44> */
.L_x_25482:
[----:B------:R-:W-:Y:S05]  /*c3c0*/  BSYNC B0 ;  /* 0x0000000000007941 */ /* 0x000fea0003800000 */
.L_x_25481:
        /* <DEDUP_REMOVED lines=15> */
.L_x_25485:
        /* <DEDUP_REMOVED lines=12> */
.L_x_25488:
[----:B------:R-:W-:Y:S02]  /*c580*/  IMAD.MOV.U32 R21, RZ, RZ, R146 ;  /* 0x000000ffff157224 */ /* 0x000fe400078e0092 */
.L_x_25489:
[----:B------:R-:W-:Y:S05]  /*c590*/  BSYNC B0 ;  /* 0x0000000000007941 */ /* 0x000fea0003800000 */
.L_x_25487:
        /* <DEDUP_REMOVED lines=16> */
.L_x_25493:
[----:B------:R-:W-:Y:S05]  /*c6a0*/  BSYNC B1 ;  /* 0x0000000000017941 */ /* 0x000fea0003800000 */
.L_x_25492:
        /* <DEDUP_REMOVED lines=44> */
.L_x_25491:
[----:B------:R-:W-:Y:S05]  /*c970*/  BSYNC B0 ;  /* 0x0000000000007941 */ /* 0x000fea0003800000 */
.L_x_25490:
        /* <DEDUP_REMOVED lines=9> */
.L_x_25486:
        /* <DEDUP_REMOVED lines=12> */
.L_x_25495:
[----:B------:R-:W-:Y:S02]  /*cad0*/  IMAD.MOV.U32 R22, RZ, RZ, R146 ;  /* 0x000000ffff167224 */ /* 0x000fe400078e0092 */
.L_x_25496:
[----:B------:R-:W-:Y:S05]  /*cae0*/  BSYNC B0 ;  /* 0x0000000000007941 */ /* 0x000fea0003800000 */
.L_x_25494:
        /* <DEDUP_REMOVED lines=16> */
.L_x_25500:
[----:B------:R-:W-:Y:S05]  /*cbf0*/  BSYNC B1 ;  /* 0x0000000000017941 */ /* 0x000fea0003800000 */
.L_x_25499:
        /* <DEDUP_REMOVED lines=44> */
.L_x_25498:
[----:B------:R-:W-:Y:S05]  /*cec0*/  BSYNC B0 ;  /* 0x0000000000007941 */ /* 0x000fea0003800000 */
.L_x_25497:
        /* <DEDUP_REMOVED lines=14> */
.L_x_25501:
        /* <DEDUP_REMOVED lines=12> */
.L_x_25504:
[----:B------:R-:W-:Y:S02]  /*d070*/  IMAD.MOV.U32 R8, RZ, RZ, R146 ;  /* 0x000000ffff087224 */ /* 0x000fe400078e0092 */
.L_x_25505:
[----:B------:R-:W-:Y:S05]  /*d080*/  BSYNC B0 ;  /* 0x0000000000007941 */ /* 0x000fea0003800000 */
.L_x_25503:
        /* <DEDUP_REMOVED lines=16> */
.L_x_25509:
[----:B------:R-:W-:Y:S05]  /*d190*/  BSYNC B1 ;  /* 0x0000000000017941 */ /* 0x000fea0003800000 */
.L_x_25508:
        /* <DEDUP_REMOVED lines=44> */
.L_x_25507:
[----:B------:R-:W-:Y:S05]  /*d460*/  BSYNC B0 ;  /* 0x0000000000007941 */ /* 0x000fea0003800000 */
.L_x_25506:
        /* <DEDUP_REMOVED lines=9> */
.L_x_25502:
        /* <DEDUP_REMOVED lines=12> */
.L_x_25511:
[----:B------:R-:W-:Y:S02]  /*d5c0*/  IMAD.MOV.U32 R8, RZ, RZ, R146 ;  /* 0x000000ffff087224 */ /* 0x000fe400078e0092 */
.L_x_25512:
[----:B------:R-:W-:Y:S05]  /*d5d0*/  BSYNC B0 ;  /* 0x0000000000007941 */ /* 0x000fea0003800000 */
.L_x_25510:
        /* <DEDUP_REMOVED lines=16> */
.L_x_25516:
[----:B------:R-:W-:Y:S05]  /*d6e0*/  BSYNC B1 ;  /* 0x0000000000017941 */ /* 0x000fea0003800000 */
.L_x_25515:
        /* <DEDUP_REMOVED lines=44> */
.L_x_25514:
[----:B------:R-:W-:Y:S05]  /*d9b0*/  BSYNC B0 ;  /* 0x0000000000007941 */ /* 0x000fea0003800000 */
.L_x_25513:
        /* <DEDUP_REMOVED lines=14> */
.L_x_25517:
        /* <DEDUP_REMOVED lines=12> */
.L_x_25520:
[----:B------:R-:W-:Y:S02]  /*db60*/  IMAD.MOV.U32 R8, RZ, RZ, R146 ;  /* 0x000000ffff087224 */ /* 0x000fe400078e0092 */
.L_x_25521:
[----:B------:R-:W-:Y:S05]  /*db70*/  BSYNC B0 ;  /* 0x0000000000007941 */ /* 0x000fea0003800000 */
.L_x_25519:
        /* <DEDUP_REMOVED lines=16> */
.L_x_25525:
[----:B------:R-:W-:Y:S05]  /*dc80*/  BSYNC B1 ;  /* 0x0000000000017941 */ /* 0x000fea0003800000 */
.L_x_25524:
        /* <DEDUP_REMOVED lines=44> */
.L_x_25523:
[----:B------:R-:W-:Y:S05]  /*df50*/  BSYNC B0 ;  /* 0x0000000000007941 */ /* 0x000fea0003800000 */
.L_x_25522:
        /* <DEDUP_REMOVED lines=9> */
.L_x_25518:
        /* <DEDUP_REMOVED lines=12> */
.L_x_25527:
[----:B------:R-:W-:Y:S02]  /*e0b0*/  IMAD.MOV.U32 R8, RZ, RZ, R146 ;  /* 0x000000ffff087224 */ /* 0x000fe400078e0092 */
.L_x_25528:
[----:B------:R-:W-:Y:S05]  /*e0c0*/  BSYNC B0 ;  /* 0x0000000000007941 */ /* 0x000fea0003800000 */
.L_x_25526:
        /* <DEDUP_REMOVED lines=16> */
.L_x_25532:
[----:B------:R-:W-:Y:S05]  /*e1d0*/  BSYNC B1 ;  /* 0x0000000000017941 */ /* 0x000fea0003800000 */
.L_x_25531:
        /* <DEDUP_REMOVED lines=44> */
.L_x_25530:
[----:B------:R-:W-:Y:S05]  /*e4a0*/  BSYNC B0 ;  /* 0x0000000000007941 */ /* 0x000fea0003800000 */
.L_x_25529:
        /* <DEDUP_REMOVED lines=12> */
.L_x_25533:
        /* <DEDUP_REMOVED lines=12> */
.L_x_25536:
[----:B------:R-:W-:Y:S02]  /*e630*/  MOV R18, R146 ;  /* 0x0000009200127202 */ /* 0x000fe40000000f00 */
.L_x_25537:
[----:B------:R-:W-:Y:S05]  /*e640*/  BSYNC B0 ;  /* 0x0000000000007941 */ /* 0x000fea0003800000 */
.L_x_25535:
        /* <DEDUP_REMOVED lines=16> */
.L_x_25541:
[----:B------:R-:W-:Y:S05]  /*e750*/  BSYNC B1 ;  /* 0x0000000000017941 */ /* 0x000fea0003800000 */
.L_x_25540:
        /* <DEDUP_REMOVED lines=44> */
.L_x_25539:
[----:B------:R-:W-:Y:S05]  /*ea20*/  BSYNC B0 ;  /* 0x0000000000007941 */ /* 0x000fea0003800000 */
.L_x_25538:
        /* <DEDUP_REMOVED lines=9> */
.L_x_25534:
        /* <DEDUP_REMOVED lines=12> */
.L_x_25543:
[----:B------:R-:W-:Y:S02]  /*eb80*/  MOV R18, R146 ;  /* 0x0000009200127202 */ /* 0x000fe40000000f00 */
.L_x_25544:
[----:B------:R-:W-:Y:S05]  /*eb90*/  BSYNC B0 ;  /* 0x0000000000007941 */ /* 0x000fea0003800000 */
.L_x_25542:
        /* <DEDUP_REMOVED lines=16> */
.L_x_25548:
[----:B------:R-:W-:Y:S05]  /*eca0*/  BSYNC B1 ;  /* 0x0000000000017941 */ /* 0x000fea0003800000 */
.L_x_25547:
        /* <DEDUP_REMOVED lines=44> */
.L_x_25546:
[----:B------:R-:W-:Y:S05]  /*ef70*/  BSYNC B0 ;  /* 0x0000000000007941 */ /* 0x000fea0003800000 */
.L_x_25545:
        /* <DEDUP_REMOVED lines=12> */
.L_x_25549:
        /* <DEDUP_REMOVED lines=12> */
.L_x_25552:
[----:B------:R-:W-:Y:S02]  /*f100*/  IMAD.MOV.U32 R17, RZ, RZ, R146 ;  /* 0x000000ffff117224 */ /* 0x000fe400078e0092 */
.L_x_25553:
[----:B------:R-:W-:Y:S05]  /*f110*/  BSYNC B0 ;  /* 0x0000000000007941 */ /* 0x000fea0003800000 */
.L_x_25551:
        /* <DEDUP_REMOVED lines=16> */
.L_x_25557:
[----:B------:R-:W-:Y:S05]  /*f220*/  BSYNC B1 ;  /* 0x0000000000017941 */ /* 0x000fea0003800000 */
.L_x_25556:
        /* <DEDUP_REMOVED lines=44> */
.L_x_25555:
[----:B------:R-:W-:Y:S05]  /*f4f0*/  BSYNC B0 ;  /* 0x0000000000007941 */ /* 0x000fea0003800000 */
.L_x_25554:
        /* <DEDUP_REMOVED lines=9> */
.L_x_25550:
        /* <DEDUP_REMOVED lines=12> */
.L_x_25559:
[----:B------:R-:W-:Y:S02]  /*f650*/  IMAD.MOV.U32 R132, RZ, RZ, R146 ;  /* 0x000000ffff847224 */ /* 0x000fe400078e0092 */
.L_x_25560:
[----:B------:R-:W-:Y:S05]  /*f660*/  BSYNC B0 ;  /* 0x0000000000007941 */ /* 0x000fea0003800000 */
.L_x_25558:
        /* <DEDUP_REMOVED lines=16> */
.L_x_25564:
[----:B------:R-:W-:Y:S05]  /*f770*/  BSYNC B1 ;  /* 0x0000000000017941 */ /* 0x000fea0003800000 */
.L_x_25563:
        /* <DEDUP_REMOVED lines=44> */
.L_x_25562:
[----:B------:R-:W-:Y:S05]  /*fa40*/  BSYNC B0 ;  /* 0x0000000000007941 */ /* 0x000fea0003800000 */
.L_x_25561:
        /* <DEDUP_REMOVED lines=12> */
.L_x_25565:
        /* <DEDUP_REMOVED lines=12> */
.L_x_25568:
[----:B------:R-:W-:Y:S02]  /*fbd0*/  IMAD.MOV.U32 R10, RZ, RZ, R146 ;  /* 0x000000ffff0a7224 */ /* 0x000fe400078e0092 */
.L_x_25569:
[----:B------:R-:W-:Y:S05]  /*fbe0*/  BSYNC B0 ;  /* 0x0000000000007941 */ /* 0x000fea0003800000 */
.L_x_25567:
        /* <DEDUP_REMOVED lines=16> */
.L_x_25573:
[----:B------:R-:W-:Y:S05]  /*fcf0*/  BSYNC B1 ;  /* 0x0000000000017941 */ /* 0x000fea0003800000 */
.L_x_25572:
        /* <DEDUP_REMOVED lines=44> */
.L_x_25571:
[----:B------:R-:W-:Y:S05]  /*ffc0*/  BSYNC B0 ;  /* 0x0000000000007941 */ /* 0x000fea0003800000 */
.L_x_25570:
        /* <DEDUP_REMOVED lines=9> */
.L_x_25566:
        /* <DEDUP_REMOVED lines=12> */
.L_x_25575:
[----:B------:R-:W-:Y:S02]  /*10120*/  IMAD.MOV.U32 R10, RZ, RZ, R146 ;  /* 0x000000ffff0a7224 */ /* 0x000fe400078e0092 */
.L_x_25576:
[----:B------:R-:W-:Y:S05]  /*10130*/  BSYNC B0 ;  /* 0x0000000000007941 */ /* 0x000fea0003800000 */
.L_x_25574:
        /* <DEDUP_REMOVED lines=16> */
.L_x_25580:
[----:B------:R-:W-:Y:S05]  /*10240*/  BSYNC B1 ;  /* 0x0000000000017941 */ /* 0x000fea0003800000 */
.L_x_25579:
        /* <DEDUP_REMOVED lines=44> */
.L_x_25578:
[----:B------:R-:W-:Y:S05]  /*10510*/  BSYNC B0 ;  /* 0x0000000000007941 */ /* 0x000fea0003800000 */
.L_x_25577:
        /* <DEDUP_REMOVED lines=12> */
.L_x_25581:
        /* <DEDUP_REMOVED lines=12> */
.L_x_25584:
[----:B------:R-:W-:Y:S02]  /*106a0*/  IMAD.MOV.U32 R10, RZ, RZ, R146 ;  /* 0x000000ffff0a7224 */ /* 0x000fe400078e0092 */
.L_x_25585:
[----:B------:R-:W-:Y:S05]  /*106b0*/  BSYNC B0 ;  /* 0x0000000000007941 */ /* 0x000fea0003800000 */
.L_x_25583:
        /* <DEDUP_REMOVED lines=16> */
.L_x_25589:
[----:B------:R-:W-:Y:S05]  /*107c0*/  BSYNC B1 ;  /* 0x0000000000017941 */ /* 0x000fea0003800000 */
.L_x_25588:
        /* <DEDUP_REMOVED lines=44> */
.L_x_25587:
[----:B------:R-:W-:Y:S05]  /*10a90*/  BSYNC B0 ;  /* 0x0000000000007941 */ /* 0x000fea0003800000 */
.L_x_25586:
        /* <DEDUP_REMOVED lines=9> */
.L_x_25582:
        /* <DEDUP_REMOVED lines=12> */
.L_x_25591:
[----:B------:R-:W-:Y:S02]  /*10bf0*/  IMAD.MOV.U32 R10, RZ, RZ, R146 ;  /* 0x000000ffff0a7224 */ /* 0x000fe400078e0092 */
.L_x_25592:
[----:B------:R-:W-:Y:S05]  /*10c00*/  BSYNC B0 ;  /* 0x0000000000007941 */ /* 0x000fea0003800000 */
.L_x_25590:
        /* <DEDUP_REMOVED lines=16> */
.L_x_25596:
[----:B------:R-:W-:Y:S05]  /*10d10*/  BSYNC B1 ;  /* 0x0000000000017941 */ /* 0x000fea0003800000 */
.L_x_25595:
        /* <DEDUP_REMOVED lines=44> */
.L_x_25594:
[----:B------:R-:W-:Y:S05]  /*10fe0*/  BSYNC B0 ;  /* 0x0000000000007941 */ /* 0x000fea0003800000 */
.L_x_25593:
        /* <DEDUP_REMOVED lines=13> */
.L_x_25597:
        /* <DEDUP_REMOVED lines=12> */
.L_x_25600:
[----:B------:R-:W-:Y:S02]  /*11180*/  IMAD.MOV.U32 R14, RZ, RZ, R146 ;  /* 0x000000ffff0e7224 */ /* 0x000fe400078e0092 */
.L_x_25601:
[----:B------:R-:W-:Y:S05]  /*11190*/  BSYNC B0 ;  /* 0x0000000000007941 */ /* 0x000fea0003800000 */
.L_x_25599:
        /* <DEDUP_REMOVED lines=18> */
.L_x_25605:
[----:B------:R-:W-:Y:S05]  /*112c0*/  BSYNC B1 ;  /* 0x0000000000017941 */ /* 0x000fea0003800000 */
.L_x_25604:
        /* <DEDUP_REMOVED lines=43> */
.L_x_25603:
[----:B------:R-:W-:Y:S05]  /*11580*/  BSYNC B0 ;  /* 0x0000000000007941 */ /* 0x000fea0003800000 */
.L_x_25602:
        /* <DEDUP_REMOVED lines=9> */
.L_x_25598:
        /* <DEDUP_REMOVED lines=49> */
.L_x_25606:
        /* <DEDUP_REMOVED lines=16> */
.L_x_25608:
[----:B-1----:R-:W-:Y:S02]  /*11a30*/  IMAD.MOV.U32 R139, RZ, RZ, R146 ;  /* 0x000000ffff8b7224 */ /* 0x002fe400078e0092 */
.L_x_25609:
[----:B------:R-:W-:Y:S05]  /*11a40*/  BSYNC B0 ;  /* 0x0000000000007941 */ /* 0x000fea0003800000 */
.L_x_25607:
        /* <DEDUP_REMOVED lines=16> */
.L_x_25613:
[----:B------:R-:W-:Y:S05]  /*11b50*/  BSYNC B1 ;  /* 0x0000000000017941 */ /* 0x000fea0003800000 */
.L_x_25612:
        /* <DEDUP_REMOVED lines=44> */
.L_x_25611:
[----:B------:R-:W-:Y:S05]  /*11e20*/  BSYNC B0 ;  /* 0x0000000000007941 */ /* 0x000fea0003800000 */
.L_x_25610:
        /* <DEDUP_REMOVED lines=15> */
.L_x_25614:
        /* <DEDUP_REMOVED lines=12> */
.L_x_25617:
[----:B------:R-:W-:Y:S02]  /*11fe0*/  MOV R13, R146 ;  /* 0x00000092000d7202 */ /* 0x000fe40000000f00 */
.L_x_25618:
[----:B------:R-:W-:Y:S05]  /*11ff0*/  BSYNC B0 ;  /* 0x0000000000007941 */ /* 0x000fea0003800000 */
.L_x_25616:
        /* <DEDUP_REMOVED lines=16> */
.L_x_25622:
[----:B------:R-:W-:Y:S05]  /*12100*/  BSYNC B1 ;  /* 0x0000000000017941 */ /* 0x000fea0003800000 */
.L_x_25621:
        /* <DEDUP_REMOVED lines=44> */
.L_x_25620:
[----:B------:R-:W-:Y:S05]  /*123d0*/  BSYNC B0 ;  /* 0x0000000000007941 */ /* 0x000fea0003800000 */
.L_x_25619:
        /* <DEDUP_REMOVED lines=9> */
.L_x_25615:
        /* <DEDUP_REMOVED lines=12> */
.L_x_25624:
[----:B------:R-:W-:Y:S02]  /*12530*/  MOV R150, R146 ;  /* 0x0000009200967202 */ /* 0x000fe40000000f00 */
.L_x_25625:
[----:B------:R-:W-:Y:S05]  /*12540*/  BSYNC B0 ;  /* 0x0000000000007941 */ /* 0x000fea0003800000 */
.L_x_25623:
        /* <DEDUP_REMOVED lines=16> */
.L_x_25629:
[----:B------:R-:W-:Y:S05]  /*12650*/  BSYNC B1 ;  /* 0x0000000000017941 */ /* 0x000fea0003800000 */
.L_x_25628:
        /* <DEDUP_REMOVED lines=44> */
.L_x_25627:
[----:B------:R-:W-:Y:S05]  /*12920*/  BSYNC B0 ;  /* 0x0000000000007941 */ /* 0x000fea0003800000 */
.L_x_25626:
        /* <DEDUP_REMOVED lines=14> */
.L_x_25630:
        /* <DEDUP_REMOVED lines=12> */
.L_x_25633:
[----:B------:R-:W-:Y:S02]  /*12ad0*/  IMAD.MOV.U32 R8, RZ, RZ, R146 ;  /* 0x000000ffff087224 */ /* 0x000fe400078e0092 */
.L_x_25634:
[----:B------:R-:W-:Y:S05]  /*12ae0*/  BSYNC B0 ;  /* 0x0000000000007941 */ /* 0x000fea0003800000 */
.L_x_25632:
        /* <DEDUP_REMOVED lines=16> */
.L_x_25638:
[----:B------:R-:W-:Y:S05]  /*12bf0*/  BSYNC B1 ;  /* 0x0000000000017941 */ /* 0x000fea0003800000 */
.L_x_25637:
        /* <DEDUP_REMOVED lines=44> */
.L_x_25636:
[----:B------:R-:W-:Y:S05]  /*12ec0*/  BSYNC B0 ;  /* 0x0000000000007941 */ /* 0x000fea0003800000 */
.L_x_25635:
        /* <DEDUP_REMOVED lines=9> */
.L_x_25631:
        /* <DEDUP_REMOVED lines=12> */
.L_x_25640:
[----:B------:R-:W-:Y:S02]  /*13020*/  IMAD.MOV.U32 R8, RZ, RZ, R146 ;  /* 0x000000ffff087224 */ /* 0x000fe400078e0092 */
.L_x_25641:
[----:B------:R-:W-:Y:S05]  /*13030*/  BSYNC B0 ;  /* 0x0000000000007941 */ /* 0x000fea0003800000 */
.L_x_25639:
        /* <DEDUP_REMOVED lines=16> */
.L_x_25645:
[----:B------:R-:W-:Y:S05]  /*13140*/  BSYNC B1 ;  /* 0x0000000000017941 */ /* 0x000fea0003800000 */
.L_x_25644:
        /* <DEDUP_REMOVED lines=44> */
.L_x_25643:
[----:B------:R-:W-:Y:S05]  /*13410*/  BSYNC B0 ;  /* 0x0000000000007941 */ /* 0x000fea0003800000 */
.L_x_25642:
        /* <DEDUP_REMOVED lines=14> */
.L_x_25646:
        /* <DEDUP_REMOVED lines=12> */
.L_x_25649:
[----:B------:R-:W-:Y:S02]  /*135c0*/  IMAD.MOV.U32 R8, RZ, RZ, R146 ;  /* 0x000000ffff087224 */ /* 0x000fe400078e0092 */
.L_x_25650:
[----:B------:R-:W-:Y:S05]  /*135d0*/  BSYNC B0 ;  /* 0x0000000000007941 */ /* 0x000fea0003800000 */
.L_x_25648:
        /* <DEDUP_REMOVED lines=16> */
.L_x_25654:
[----:B------:R-:W-:Y:S05]  /*136e0*/  BSYNC B1 ;  /* 0x0000000000017941 */ /* 0x000fea0003800000 */
.L_x_25653:
        /* <DEDUP_REMOVED lines=44> */
.L_x_25652:
[----:B------:R-:W-:Y:S05]  /*139b0*/  BSYNC B0 ;  /* 0x0000000000007941 */ /* 0x000fea0003800000 */
.L_x_25651:
        /* <DEDUP_REMOVED lines=9> */
.L_x_25647:
        /* <DEDUP_REMOVED lines=12> */
.L_x_25656:
[----:B------:R-:W-:Y:S02]  /*13b10*/  IMAD.MOV.U32 R8, RZ, RZ, R146 ;  /* 0x000000ffff087224 */ /* 0x000fe400078e0092 */
.L_x_25657:
[----:B------:R-:W-:Y:S05]  /*13b20*/  BSYNC B0 ;  /* 0x0000000000007941 */ /* 0x000fea0003800000 */
.L_x_25655:
        /* <DEDUP_REMOVED lines=16> */
.L_x_25661:
[----:B------:R-:W-:Y:S05]  /*13c30*/  BSYNC B1 ;  /* 0x0000000000017941 */ /* 0x000fea0003800000 */
.L_x_25660:
        /* <DEDUP_REMOVED lines=44> */
.L_x_25659:
[----:B------:R-:W-:Y:S05]  /*13f00*/  BSYNC B0 ;  /* 0x0000000000007941 */ /* 0x000fea0003800000 */
.L_x_25658:
        /* <DEDUP_REMOVED lines=12> */
.L_x_25662:
        /* <DEDUP_REMOVED lines=12> */
.L_x_25665:
[----:B------:R-:W-:Y:S02]  /*14090*/  IMAD.MOV.U32 R150, RZ, RZ, R146 ;  /* 0x000000ffff967224 */ /* 0x000fe400078e0092 */
.L_x_25666:
[----:B------:R-:W-:Y:S05]  /*140a0*/  BSYNC B0 ;  /* 0x0000000000007941 */ /* 0x000fea0003800000 */
.L_x_25664:
        /* <DEDUP_REMOVED lines=16> */
.L_x_25670:
[----:B------:R-:W-:Y:S05]  /*141b0*/  BSYNC B1 ;  /* 0x0000000000017941 */ /* 0x000fea0003800000 */
.L_x_25669:
        /* <DEDUP_REMOVED lines=44> */
.L_x_25668:
[----:B------:R-:W-:Y:S05]  /*14480*/  BSYNC B0 ;  /* 0x0000000000007941 */ /* 0x000fea0003800000 */
.L_x_25667:
        /* <DEDUP_REMOVED lines=9> */
.L_x_25663:
        /* <DEDUP_REMOVED lines=12> */
.L_x_25672:
[----:B------:R-:W-:Y:S02]  /*145e0*/  IMAD.MOV.U32 R138, RZ, RZ, R146 ;  /* 0x000000ffff8a7224 */ /* 0x000fe400078e0092 */
.L_x_25673:
[----:B------:R-:W-:Y:S05]  /*145f0*/  BSYNC B0 ;  /* 0x0000000000007941 */ /* 0x000fea0003800000 */
.L_x_25671:
        /* <DEDUP_REMOVED lines=16> */
.L_x_25677:
[----:B------:R-:W-:Y:S05]  /*14700*/  BSYNC B1 ;  /* 0x0000000000017941 */ /* 0x000fea0003800000 */
.L_x_25676:
        /* <DEDUP_REMOVED lines=44> */
.L_x_25675:
[----:B------:R-:W-:Y:S05]  /*149d0*/  BSYNC B0 ;  /* 0x0000000000007941 */ /* 0x000fea0003800000 */
.L_x_25674:
        /* <DEDUP_REMOVED lines=12> */
.L_x_25678:
        /* <DEDUP_REMOVED lines=12> */
.L_x_25681:
[----:B------:R-:W-:Y:S02]  /*14b60*/  IMAD.MOV.U32 R9, RZ, RZ, R146 ;  /* 0x000000ffff097224 */ /* 0x000fe400078e0092 */
.L_x_25682:
[----:B------:R-:W-:Y:S05]  /*14b70*/  BSYNC B0 ;  /* 0x0000000000007941 */ /* 0x000fea0003800000 */
.L_x_25680:
        /* <DEDUP_REMOVED lines=16> */
.L_x_25686:
[----:B------:R-:W-:Y:S05]  /*14c80*/  BSYNC B1 ;  /* 0x0000000000017941 */ /* 0x000fea0003800000 */
.L_x_25685:
        /* <DEDUP_REMOVED lines=44> */
.L_x_25684:
[----:B------:R-:W-:Y:S05]  /*14f50*/  BSYNC B0 ;  /* 0x0000000000007941 */ /* 0x000fea0003800000 */
.L_x_25683:
        /* <DEDUP_REMOVED lines=9> */
.L_x_25679:
        /* <DEDUP_REMOVED lines=12> */
.L_x_25688:
[----:B------:R-:W-:Y:S02]  /*150b0*/  IMAD.MOV.U32 R150, RZ, RZ, R146 ;  /* 0x000000ffff967224 */ /* 0x000fe400078e0092 */
.L_x_25689:
[----:B------:R-:W-:Y:S05]  /*150c0*/  BSYNC B0 ;  /* 0x0000000000007941 */ /* 0x000fea0003800000 */
.L_x_25687:
        /* <DEDUP_REMOVED lines=16> */
.L_x_25693:
[----:B------:R-:W-:Y:S05]  /*151d0*/  BSYNC B1 ;  /* 0x0000000000017941 */ /* 0x000fea0003800000 */
.L_x_25692:
        /* <DEDUP_REMOVED lines=44> */
.L_x_25691:
[----:B------:R-:W-:Y:S05]  /*154a0*/  BSYNC B0 ;  /* 0x0000000000007941 */ /* 0x000fea0003800000 */
.L_x_25690:
        /* <DEDUP_REMOVED lines=12> */
.L_x_25694:
        /* <DEDUP_REMOVED lines=12> */
.L_x_25697:
[----:B------:R-:W-:Y:S02]  /*15630*/  MOV R10, R146 ;  /* 0x00000092000a7202 */ /* 0x000fe40000000f00 */
.L_x_25698:
[----:B------:R-:W-:Y:S05]  /*15640*/  BSYNC B0 ;  /* 0x0000000000007941 */ /* 0x000fea0003800000 */
.L_x_25696:
        /* <DEDUP_REMOVED lines=16> */
.L_x_25702:
[----:B------:R-:W-:Y:S05]  /*15750*/  BSYNC B1 ;  /* 0x0000000000017941 */ /* 0x000fea0003800000 */
.L_x_25701:
        /* <DEDUP_REMOVED lines=44> */
.L_x_25700:
[----:B------:R-:W-:Y:S05]  /*15a20*/  BSYNC B0 ;  /* 0x0000000000007941 */ /* 0x000fea0003800000 */
.L_x_25699:
        /* <DEDUP_REMOVED lines=9> */
.L_x_25695:
        /* <DEDUP_REMOVED lines=12> */
.L_x_25704:
[----:B------:R-:W-:Y:S02]  /*15b80*/  MOV R150, R146 ;  /* 0x0000009200967202 */ /* 0x000fe40000000f00 */
.L_x_25705:
[----:B------:R-:W-:Y:S05]  /*15b90*/  BSYNC B0 ;  /* 0x0000000000007941 */ /* 0x000fea0003800000 */
.L_x_25703:
        /* <DEDUP_REMOVED lines=16> */
.L_x_25709:
[----:B------:R-:W-:Y:S05]  /*15ca0*/  BSYNC B1 ;  /* 0x0000000000017941 */ /* 0x000fea0003800000 */
.L_x_25708:
        /* <DEDUP_REMOVED lines=44> */
.L_x_25707:
[----:B------:R-:W-:Y:S05]  /*15f70*/  BSYNC B0 ;  /* 0x0000000000007941 */ /* 0x000fea0003800000 */
.L_x_25706:
        /* <DEDUP_REMOVED lines=12> */
.L_x_25710:
        /* <DEDUP_REMOVED lines=12> */
.L_x_25713:
[----:B------:R-:W-:Y:S02]  /*16100*/  IMAD.MOV.U32 R138, RZ, RZ, R146 ;  /* 0x000000ffff8a7224 */ /* 0x000fe400078e0092 */
.L_x_25714:
[----:B------:R-:W-:Y:S05]  /*16110*/  BSYNC B0 ;  /* 0x0000000000007941 */ /* 0x000fea0003800000 */
.L_x_25712:
        /* <DEDUP_REMOVED lines=16> */
.L_x_25718:
[----:B------:R-:W-:Y:S05]  /*16220*/  BSYNC B1 ;  /* 0x0000000000017941 */ /* 0x000fea0003800000 */
.L_x_25717:
        /* <DEDUP_REMOVED lines=44> */
.L_x_25716:
[----:B------:R-:W-:Y:S05]  /*164f0*/  BSYNC B0 ;  /* 0x0000000000007941 */ /* 0x000fea0003800000 */
.L_x_25715:
        /* <DEDUP_REMOVED lines=9> */
.L_x_25711:
        /* <DEDUP_REMOVED lines=12> */
.L_x_25720:
[----:B------:R-:W-:Y:S02]  /*16650*/  IMAD.MOV.U32 R150, RZ, RZ, R146 ;  /* 0x000000ffff967224 */ /* 0x000fe400078e0092 */
.L_x_25721:
[----:B------:R-:W-:Y:S05]  /*16660*/  BSYNC B0 ;  /* 0x0000000000007941 */ /* 0x000fea0003800000 */
.L_x_25719:
        /* <DEDUP_REMOVED lines=16> */
.L_x_25725:
[----:B------:R-:W-:Y:S05]  /*16770*/  BSYNC B1 ;  /* 0x0000000000017941 */ /* 0x000fea0003800000 */
.L_x_25724:
        /* <DEDUP_REMOVED lines=44> */
.L_x_25723:
[----:B------:R-:W-:Y:S05]  /*16a40*/  BSYNC B0 ;  /* 0x0000000000007941 */ /* 0x000fea0003800000 */
.L_x_25722:
        /* <DEDUP_REMOVED lines=13> */
.L_x_25726:
        /* <DEDUP_REMOVED lines=12> */
.L_x_25729:
[----:B------:R-:W-:Y:S02]  /*16be0*/  IMAD.MOV.U32 R138, RZ, RZ, R146 ;  /* 0x000000ffff8a7224 */ /* 0x000fe400078e0092 */
.L_x_25730:
[----:B------:R-:W-:Y:S05]  /*16bf0*/  BSYNC B0 ;  /* 0x0000000000007941 */ /* 0x000fea0003800000 */
.L_x_25728:
        /* <DEDUP_REMOVED lines=18> */
.L_x_25734:
[----:B------:R-:W-:Y:S05]  /*16d20*/  BSYNC B1 ;  /* 0x0000000000017941 */ /* 0x000fea0003800000 */
.L_x_25733:
        /* <DEDUP_REMOVED lines=43> */
.L_x_25732:
[----:B------:R-:W-:Y:S05]  /*16fe0*/  BSYNC B0 ;  /* 0x0000000000007941 */ /* 0x000fea0003800000 */
.L_x_25731:
        /* <DEDUP_REMOVED lines=9> */
.L_x_25727:
        /* <DEDUP_REMOVED lines=46> */
.L_x_25735:
        /* <DEDUP_REMOVED lines=19> */
.L_x_25737:
[----:B0-----:R-:W-:Y:S02]  /*17490*/  IMAD.MOV.U32 R157, RZ, RZ, R146 ;  /* 0x000000ffff9d7224 */ /* 0x001fe400078e0092 */
.L_x_25738:
[----:B------:R-:W-:Y:S05]  /*174a0*/  BSYNC B0 ;  /* 0x0000000000007941 */ /* 0x000fea0003800000 */
.L_x_25736:
        /* <DEDUP_REMOVED lines=16> */
.L_x_25742:
[----:B------:R-:W-:Y:S05]  /*175b0*/  BSYNC B1 ;  /* 0x0000000000017941 */ /* 0x000fea0003800000 */
.L_x_25741:
        /* <DEDUP_REMOVED lines=44> */
.L_x_25740:
[----:B------:R-:W-:Y:S05]  /*17880*/  BSYNC B0 ;  /* 0x0000000000007941 */ /* 0x000fea0003800000 */
.L_x_25739:
        /* <DEDUP_REMOVED lines=15> */
.L_x_25743:
        /* <DEDUP_REMOVED lines=12> */
.L_x_25746:
[----:B------:R-:W-:Y:S02]  /*17a40*/  IMAD.MOV.U32 R133, RZ, RZ, R146 ;  /* 0x000000ffff857224 */ /* 0x000fe400078e0092 */
.L_x_25747:
[----:B------:R-:W-:Y:S05]  /*17a50*/  BSYNC B0 ;  /* 0x0000000000007941 */ /* 0x000fea0003800000 */
.L_x_25745:
        /* <DEDUP_REMOVED lines=16> */
.L_x_25751:
[----:B------:R-:W-:Y:S05]  /*17b60*/  BSYNC B1 ;  /* 0x0000000000017941 */ /* 0x000fea0003800000 */
.L_x_25750:
        /* <DEDUP_REMOVED lines=44> */
.L_x_25749:
[----:B------:R-:W-:Y:S05]  /*17e30*/  BSYNC B0 ;  /* 0x0000000000007941 */ /* 0x000fea0003800000 */
.L_x_25748:
[----:B------:R-:W0:Y:S02]  /*17e40*/  I2F.U32 R133, R133 ;  /* 0x0000008500857306 */ /* 0x000e240000201000 */
[----:B0-----:R-:W-:-:S05]  /*17e50*/  FFMA.FTZ R135, R133, R148, 1.1641532182693481445e-10 ;  /* 0x2f00000085877423 */ /* 0x001fca0000010094 */
[----:B------:R-:W-:Y:S01]  /*17e60*/  FSETP.GTU.FTZ.AND P1, PT, R135, c[0x0][0x1e4], PT ;  /* 0x0000790087007a0b */ /* 0x000fe20003f3c000 */
[----:B------:R-:W-:-:S03]  /*17e70*/  HADD2.F32 R135, -RZ, R48.H0_H0 ;  /* 0x20000030ff877230 */ /* 0x000fc60000004100 */
[----:B------:R-:W-:Y:S02]  /*17e80*/  SEL R140, RZ, 0x1, P1 ;  /* 0x00000001ff8c7807 */ /* 0x000fe40000800000 */
[----:B------:R-:W-:-:S05]  /*17e90*/  FMUL.FTZ R135, R135, c[0x0][0x1e8] ;  /* 0x00007a0087877a20 */ /* 0x000fca0000410000 */
[----:B------:R-:W-:-:S05]  /*17ea0*/  FSEL R135, R135, RZ, !P1 ;  /* 0x000000ff87877208 */ /* 0x000fca0004800000 */
[----:B------:R-:W-:-:S04]  /*17eb0*/  FADD.FTZ R132, R132, R135 ;  /* 0x0000008784847221 */ /* 0x000fc80000010000 */
[----:B------:R-:W-:Y:S02]  /*17ec0*/  @P0 FADD.FTZ R132, R44, R132 ;  /* 0x000000842c840221 */ /* 0x000fe40000010000 */
.L_x_25744:
        /* <DEDUP_REMOVED lines=12> */
.L_x_25753:
[----:B------:R-:W-:Y:S02]  /*17f90*/  IMAD.MOV.U32 R150, RZ, RZ, R146 ;  /* 0x000000ffff967224 */ /* 0x000fe400078e0092 */
.L_x_25754:
[----:B------:R-:W-:Y:S05]  /*17fa0*/  BSYNC B0 ;  /* 0x0000000000007941 */ /* 0x000fea0003800000 */
.L_x_25752:
        /* <DEDUP_REMOVED lines=16> */
.L_x_25758:
[----:B------:R-:W-:Y:S05]  /*180b0*/  BSYNC B1 ;  /* 0x0000000000017941 */ /* 0x000fea0003800000 */
.L_x_25757:
        /* <DEDUP_REMOVED lines=44> */
.L_x_25756:
[----:B------:R-:W-:Y:S05]  /*18380*/  BSYNC B0 ;  /* 0x0000000000007941 */ /* 0x000fea0003800000 */
.L_x_25755:
        /* <DEDUP_REMOVED lines=14> */
.L_x_25759:
        /* <DEDUP_REMOVED lines=12> */
.L_x_25762:
[----:B------:R-:W-:Y:S02]  /*18530*/  IMAD.MOV.U32 R136, RZ, RZ, R146 ;  /* 0x000000ffff887224 */ /* 0x000fe400078e0092 */
.L_x_25763:
[----:B------:R-:W-:Y:S05]  /*18540*/  BSYNC B0 ;  /* 0x0000000000007941 */ /* 0x000fea0003800000 */
.L_x_25761:
        /* <DEDUP_REMOVED lines=16> */
.L_x_25767:
[----:B------:R-:W-:Y:S05]  /*18650*/  BSYNC B1 ;  /* 0x0000000000017941 */ /* 0x000fea0003800000 */
.L_x_25766:
        /* <DEDUP_REMOVED lines=44> */
.L_x_25765:
[----:B------:R-:W-:Y:S05]  /*18920*/  BSYNC B0 ;  /* 0x0000000000007941 */ /* 0x000fea0003800000 */
.L_x_25764:
[----:B------:R-:W0:Y:S02]  /*18930*/  I2F.U32 R135, R136 ;  /* 0x0000008800877306 */ /* 0x000e240000201000 */
[----:B0-----:R-:W-:-:S05]  /*18940*/  FFMA.FTZ R135, R135, R148, 1.1641532182693481445e-10 ;  /* 0x2f00000087877423 */ /* 0x001fca0000010094 */
[----:B------:R-:W-:Y:S01]  /*18950*/  FSETP.GTU.FTZ.AND P1, PT, R135, c[0x0][0x1e4], PT ;  /* 0x0000790087007a0b */ /* 0x000fe20003f3c000 */
[----:B------:R-:W-:-:S03]  /*18960*/  HADD2.F32 R135, -RZ, R48.H1_H1 ;  /* 0x30000030ff877230 */ /* 0x000fc60000004100 */
[----:B------:R-:W-:Y:S02]  /*18970*/  SEL R141, RZ, 0x1, P1 ;  /* 0x00000001ff8d7807 */ /* 0x000fe40000800000 */
[----:B------:R-:W-:-:S05]  /*18980*/  FMUL.FTZ R135, R135, c[0x0][0x1e8] ;  /* 0x00007a0087877a20 */ /* 0x000fca0000410000 */
[----:B------:R-:W-:-:S05]  /*18990*/  FSEL R150, R135, RZ, !P1 ;  /* 0x000000ff87967208 */ /* 0x000fca0004800000 */
[----:B------:R-:W-:-:S04]  /*189a0*/  FADD.FTZ R133, R133, R150 ;  /* 0x0000009685857221 */ /* 0x000fc80000010000 */
[----:B------:R-:W-:Y:S02]  /*189b0*/  @P0 FADD.FTZ R133, R45, R133 ;  /* 0x000000852d850221 */ /* 0x000fe40000010000 */
.L_x_25760:
        /* <DEDUP_REMOVED lines=12> */
.L_x_25769:
[----:B------:R-:W-:Y:S02]  /*18a80*/  IMAD.MOV.U32 R136, RZ, RZ, R146 ;  /* 0x000000ffff887224 */ /* 0x000fe400078e0092 */
.L_x_25770:
[----:B------:R-:W-:Y:S05]  /*18a90*/  BSYNC B0 ;  /* 0x0000000000007941 */ /* 0x000fea0003800000 */
.L_x_25768:
        /* <DEDUP_REMOVED lines=16> */
.L_x_25774:
[----:B------:R-:W-:Y:S05]  /*18ba0*/  BSYNC B1 ;  /* 0x0000000000017941 */ /* 0x000fea0003800000 */
.L_x_25773:
        /* <DEDUP_REMOVED lines=44> */
.L_x_25772:
[----:B------:R-:W-:Y:S05]  /*18e70*/  BSYNC B0 ;  /* 0x0000000000007941 */ /* 0x000fea0003800000 */
.L_x_25771:
        /* <DEDUP_REMOVED lines=14> */
.L_x_25775:
        /* <DEDUP_REMOVED lines=12> */
.L_x_25778:
[----:B------:R-:W-:Y:S02]  /*19020*/  MOV R135, R146 ;  /* 0x0000009200877202 */ /* 0x000fe40000000f00 */
.L_x_25779:
[----:B------:R-:W-:Y:S05]  /*19030*/  BSYNC B0 ;  /* 0x0000000000007941 */ /* 0x000fea0003800000 */
.L_x_25777:
        /* <DEDUP_REMOVED lines=16> */
.L_x_25783:
[----:B------:R-:W-:Y:S05]  /*19140*/  BSYNC B1 ;  /* 0x0000000000017941 */ /* 0x000fea0003800000 */
.L_x_25782:
        /* <DEDUP_REMOVED lines=44> */
.L_x_25781:
[----:B------:R-:W-:Y:S05]  /*19410*/  BSYNC B0 ;  /* 0x0000000000007941 */ /* 0x000fea0003800000 */
.L_x_25780:
        /* <DEDUP_REMOVED lines=9> */
.L_x_25776:
        /* <DEDUP_REMOVED lines=12> */
.L_x_25785:
[----:B------:R-:W-:Y:S02]  /*19570*/  MOV R136, R146 ;  /* 0x0000009200887202 */ /* 0x000fe40000000f00 */
.L_x_25786:
[----:B------:R-:W-:Y:S05]  /*19580*/  BSYNC B0 ;  /* 0x0000000000007941 */ /* 0x000fea0003800000 */
.L_x_25784:
        /* <DEDUP_REMOVED lines=16> */
.L_x_25790:
[----:B------:R-:W-:Y:S05]  /*19690*/  BSYNC B1 ;  /* 0x0000000000017941 */ /* 0x000fea0003800000 */
.L_x_25789:
        /* <DEDUP_REMOVED lines=44> */
.L_x_25788:
[----:B------:R-:W-:Y:S05]  /*19960*/  BSYNC B0 ;  /* 0x0000000000007941 */ /* 0x000fea0003800000 */
.L_x_25787:
        /* <DEDUP_REMOVED lines=12> */
.L_x_25791:
        /* <DEDUP_REMOVED lines=12> */
.L_x_25794:
[----:B------:R-:W-:Y:S02]  /*19af0*/  IMAD.MOV.U32 R150, RZ, RZ, R146 ;  /* 0x000000ffff967224 */ /* 0x000fe400078e0092 */
.L_x_25795:
[----:B------:R-:W-:Y:S05]  /*19b00*/  BSYNC B0 ;  /* 0x0000000000007941 */ /* 0x000fea0003800000 */
.L_x_25793:
        /* <DEDUP_REMOVED lines=16> */
.L_x_25799:
[----:B------:R-:W-:Y:S05]  /*19c10*/  BSYNC B1 ;  /* 0x0000000000017941 */ /* 0x000fea0003800000 */
.L_x_25798:
        /* <DEDUP_REMOVED lines=44> */
.L_x_25797:
[----:B------:R-:W-:Y:S05]  /*19ee0*/  BSYNC B0 ;  /* 0x0000000000007941 */ /* 0x000fea0003800000 */
.L_x_25796:
        /* <DEDUP_REMOVED lines=9> */
.L_x_25792:
        /* <DEDUP_REMOVED lines=12> */
.L_x_25801:
[----:B------:R-:W-:Y:S02]  /*1a040*/  IMAD.MOV.U32 R150, RZ, RZ, R146 ;  /* 0x000000ffff967224 */ /* 0x000fe400078e0092 */
.L_x_25802:
[----:B------:R-:W-:Y:S05]  /*1a050*/  BSYNC B0 ;  /* 0x0000000000007941 */ /* 0x000fea0003800000 */
.L_x_25800:
        /* <DEDUP_REMOVED lines=16> */
.L_x_25806:
[----:B------:R-:W-:Y:S05]  /*1a160*/  BSYNC B1 ;  /* 0x0000000000017941 */ /* 0x000fea0003800000 */
.L_x_25805:
        /* <DEDUP_REMOVED lines=44> */
.L_x_25804:
[----:B------:R-:W-:Y:S05]  /*1a430*/  BSYNC B0 ;  /* 0x0000000000007941 */ /* 0x000fea0003800000 */
.L_x_25803:
        /* <DEDUP_REMOVED lines=12> */
.L_x_25807:
        /* <DEDUP_REMOVED lines=12> */
.L_x_25810:
[----:B------:R-:W-:Y:S02]  /*1a5c0*/  IMAD.MOV.U32 R137, RZ, RZ, R146 ;  /* 0x000000ffff897224 */ /* 0x000fe400078e0092 */
.L_x_25811:
[----:B------:R-:W-:Y:S05]  /*1a5d0*/  BSYNC B0 ;  /* 0x0000000000007941 */ /* 0x000fea0003800000 */
.L_x_25809:
        /* <DEDUP_REMOVED lines=16> */
.L_x_25815:
[----:B------:R-:W-:Y:S05]  /*1a6e0*/  BSYNC B1 ;  /* 0x0000000000017941 */ /* 0x000fea0003800000 */
.L_x_25814:
        /* <DEDUP_REMOVED lines=44> */
.L_x_25813:
[----:B------:R-:W-:Y:S05]  /*1a9b0*/  BSYNC B0 ;  /* 0x0000000000007941 */ /* 0x000fea0003800000 */
.L_x_25812:
        /* <DEDUP_REMOVED lines=9> */
.L_x_25808:
        /* <DEDUP_REMOVED lines=12> */
.L_x_25817:
[----:B------:R-:W-:Y:S02]  /*1ab10*/  IMAD.MOV.U32 R150, RZ, RZ, R146 ;  /* 0x000000ffff967224 */ /* 0x000fe400078e0092 */
.L_x_25818:
[----:B------:R-:W-:Y:S05]  /*1ab20*/  BSYNC B0 ;  /* 0x0000000000007941 */ /* 0x000fea0003800000 */
.L_x_25816:
        /* <DEDUP_REMOVED lines=16> */
.L_x_25822:
[----:B------:R-:W-:Y:S05]  /*1ac30*/  BSYNC B1 ;  /* 0x0000000000017941 */ /* 0x000fea0003800000 */
.L_x_25821:
[----:B------:R-:W-:Y:S01]  /*1ac40*/  LOP3.LUT R160, R4, UR5, R5, 0x96, !PT ;  /* 0x0000000504a07c12 */ /* 0x000fe2000f8e9605 */
[----:B------:R-:W-:Y:S01]  /*1ac50*/  IMAD.HI.U32 R4, R153, -0x326172a9, RZ ;  /* 0xcd9e8d5799047827 */ /* 0x000fe200078e00ff */
[----:B------:R-:W-:-:S03]  /*1ac60*/  MOV R157, RZ ;  /* 0x000000ff009d7202 */ /* 0x000fc60000000f00 */
        /* <DEDUP_REMOVED lines=41> */
.L_x_25820:
[----:B------:R-:W-:Y:S05]  /*1af00*/  BSYNC B0 ;  /* 0x0000000000007941 */ /* 0x000fea0003800000 */
.L_x_25819:
        /* <DEDUP_REMOVED lines=12> */
.L_x_25823:
        /* <DEDUP_REMOVED lines=12> */
.L_x_25826:
[----:B------:R-:W-:Y:S02]  /*1b090*/  IMAD.MOV.U32 R138, RZ, RZ, R146 ;  /* 0x000000ffff8a7224 */ /* 0x000fe400078e0092 */
.L_x_25827:
[----:B------:R-:W-:Y:S05]  /*1b0a0*/  BSYNC B0 ;  /* 0x0000000000007941 */ /* 0x000fea0003800000 */
.L_x_25825:
        /* <DEDUP_REMOVED lines=16> */
.L_x_25831:
[----:B------:R-:W-:Y:S05]  /*1b1b0*/  BSYNC B1 ;  /* 0x0000000000017941 */ /* 0x000fea0003800000 */
.L_x_25830:
        /* <DEDUP_REMOVED lines=44> */
.L_x_25829:
[----:B------:R-:W-:Y:S05]  /*1b480*/  BSYNC B0 ;  /* 0x0000000000007941 */ /* 0x000fea0003800000 */
.L_x_25828:
        /* <DEDUP_REMOVED lines=9> */
.L_x_25824:
        /* <DEDUP_REMOVED lines=12> */
.L_x_25833:
[----:B------:R-:W-:Y:S02]  /*1b5e0*/  IMAD.MOV.U32 R150, RZ, RZ, R146 ;  /* 0x000000ffff967224 */ /* 0x000fe400078e0092 */
.L_x_25834:
[----:B------:R-:W-:Y:S05]  /*1b5f0*/  BSYNC B0 ;  /* 0x0000000000007941 */ /* 0x000fea0003800000 */
.L_x_25832:
        /* <DEDUP_REMOVED lines=16> */
.L_x_25838:
[----:B------:R-:W-:Y:S05]  /*1b700*/  BSYNC B1 ;  /* 0x0000000000017941 */ /* 0x000fea0003800000 */
.L_x_25837:
        /* <DEDUP_REMOVED lines=44> */
.L_x_25836:
[----:B------:R-:W-:Y:S05]  /*1b9d0*/  BSYNC B0 ;  /* 0x0000000000007941 */ /* 0x000fea0003800000 */
.L_x_25835:
        /* <DEDUP_REMOVED lines=12> */
.L_x_25839:
        /* <DEDUP_REMOVED lines=12> */
.L_x_25842:
[----:B------:R-:W-:Y:S02]  /*1bb60*/  IMAD.MOV.U32 R150, RZ, RZ, R146 ;  /* 0x000000ffff967224 */ /* 0x000fe400078e0092 */
.L_x_25843:
[----:B------:R-:W-:Y:S05]  /*1bb70*/  BSYNC B0 ;  /* 0x0000000000007941 */ /* 0x000fea0003800000 */
.L_x_25841:
        /* <DEDUP_REMOVED lines=16> */
.L_x_25847:
[----:B------:R-:W-:Y:S05]  /*1bc80*/  BSYNC B1 ;  /* 0x0000000000017941 */ /* 0x000fea0003800000 */
.L_x_25846:
        /* <DEDUP_REMOVED lines=44> */
.L_x_25845:
[----:B------:R-:W-:Y:S05]  /*1bf50*/  BSYNC B0 ;  /* 0x0000000000007941 */ /* 0x000fea0003800000 */
.L_x_25844:
        /* <DEDUP_REMOVED lines=9> */
.L_x_25840:
        /* <DEDUP_REMOVED lines=12> */
.L_x_25849:
[----:B------:R-:W-:Y:S02]  /*1c0b0*/  IMAD.MOV.U32 R150, RZ, RZ, R146 ;  /* 0x000000ffff967224 */ /* 0x000fe400078e0092 */
.L_x_25850:
[----:B------:R-:W-:Y:S05]  /*1c0c0*/  BSYNC B0 ;  /* 0x0000000000007941 */ /* 0x000fea0003800000 */
.L_x_25848:
        /* <DEDUP_REMOVED lines=16> */
.L_x_25854:
[----:B------:R-:W-:Y:S05]  /*1c1d0*/  BSYNC B1 ;  /* 0x0000000000017941 */ /* 0x000fea0003800000 */
.L_x_25853:
        /* <DEDUP_REMOVED lines=44> */
.L_x_25852:
[----:B------:R-:W-:Y:S05]  /*1c4a0*/  BSYNC B0 ;  /* 0x0000000000007941 */ /* 0x000fea0003800000 */
.L_x_25851:
        /* <DEDUP_REMOVED lines=13> */
.L_x_25855:
        /* <DEDUP_REMOVED lines=12> */
.L_x_25858:
[----:B------:R-:W-:Y:S02]  /*1c640*/  MOV R150, R146 ;  /* 0x0000009200967202 */ /* 0x000fe40000000f00 */
.L_x_25859:
[----:B------:R-:W-:Y:S05]  /*1c650*/  BSYNC B0 ;  /* 0x0000000000007941 */ /* 0x000fea0003800000 */
.L_x_25857:
        /* <DEDUP_REMOVED lines=18> */
.L_x_25863:
[----:B------:R-:W-:Y:S05]  /*1c780*/  BSYNC B1 ;  /* 0x0000000000017941 */ /* 0x000fea0003800000 */
.L_x_25862:
        /* <DEDUP_REMOVED lines=43> */
.L_x_25861:
[----:B------:R-:W-:Y:S05]  /*1ca40*/  BSYNC B0 ;  /* 0x0000000000007941 */ /* 0x000fea0003800000 */
.L_x_25860:
        /* <DEDUP_REMOVED lines=9> */
.L_x_25856:
        /* <DEDUP_REMOVED lines=45> */
.L_x_25864:
        /* <DEDUP_REMOVED lines=47> */
.L_x_25869:
        /* <DEDUP_REMOVED lines=100> */
.L_x_25870:
        /* <DEDUP_REMOVED lines=10> */
[----:B------:R-:W-:Y:S01]  /*1d780*/  @!P1 IMAD.IADD R163, R160, 0x1, R151 ;  /* 0x00000001a0a39824 */ /* 0x000fe200078e0297 */
[----:B------:R-:W-:Y:S01]  /*1d790*/  LOP3.LUT P0, RZ, R161, 0x1f, R0, 0xf8, !PT ;  /* 0x0000001fa1ff7812 */ /* 0x000fe2000780f800 */
[----:B------:R-:W-:Y:S01]  /*1d7a0*/  CS2R R150, SRZ ;  /* 0x0000000000967805 */ /* 0x000fe2000001ff00 */
[----:B------:R-:W-:Y:S01]  /*1d7b0*/  IMAD.MOV.U32 R160, RZ, RZ, RZ ;  /* 0x000000ffffa07224 */ /* 0x000fe200078e00ff */
[----:B------:R-:W-:-:S04]  /*1d7c0*/  @!P1 MOV R160, 0x500 ;  /* 0x0000050000a09802 */ /* 0x000fc80000000f00 */
        /* <DEDUP_REMOVED lines=34> */
[C---:B0-----:R-:W-:Y:S02]  /*1d9f0*/  FMUL.FTZ R161, R160.reuse, R151 ;  /* 0x00000097a0a17220 */ /* 0x041fe40000410000 */
[----:B------:R-:W-:Y:S02]  /*1da00*/  FFMA.FTZ R163, R160, R150, R163 ;  /* 0x00000096a0a37223 */ /* 0x000fe400000100a3 */
[----:B------:R-:W-:Y:S02]  /*1da10*/  @!P0 IMAD.MOV.U32 R151, RZ, RZ, 0x4 ;  /* 0x00000004ff978424 */ /* 0x000fe400078e00ff */
[----:B------:R-:W0:Y:S02]  /*1da20*/  SHFL.IDX PT, R161, R161, RZ, 0x1f ;  /* 0x00001fffa1a17589 */ /* 0x000e2400000e0000 */
[----:B------:R-:W-:Y:S02]  /*1da30*/  @!P0 IMAD.WIDE R150, R154, R151, c[0x0][0x1a0] ;  /* 0x000068009a968625 */ /* 0x000fe400078e0297 */
[----:B------:R-:W1:Y:S02]  /*1da40*/  SHFL.IDX PT, R163, R163, RZ, 0x1f ;  /* 0x00001fffa3a37589 */ /* 0x000e6400000e0000 */
[C---:B0-----:R-:W-:Y:S01]  /*1da50*/  FMUL.FTZ R149, R161.reuse, R161 ;  /* 0x000000a1a1957220 */ /* 0x041fe20000410000 */
[----:B------:R-:W-:Y:S01]  /*1da60*/  FSEL R160, R161, RZ, !P1 ;  /* 0x000000ffa1a07208 */ /* 0x000fe20004800000 */
[----:B------:R0:W-:Y:S01]  /*1da70*/  @!P0 STG.E [R150.64], R161 ;  /* 0x000000a196008986 */ /* 0x0001e2000c101906 */
[----:B-1----:R-:W-:-:S02]  /*1da80*/  FFMA.FTZ R148, R163, R148, c[0x0][0x228] ;  /* 0x00008a00a3947623 */ /* 0x002fc40000010094 */
[----:B------:R-:W-:Y:S01]  /*1da90*/  FSEL R149, R149, RZ, P1 ;  /* 0x000000ff95957208 */ /* 0x000fe20000800000 */
[C---:B------:R-:W-:Y:S02]  /*1daa0*/  FADD.FTZ R34, -R160.reuse, R34 ;  /* 0x00000022a0227221 */ /* 0x040fe40000010100 */
[----:B------:R-:W-:Y:S02]  /*1dab0*/  FADD.FTZ R162, -R160, R35 ;  /* 0x00000023a0a27221 */ /* 0x000fe40000010100 */
[----:B------:R-:W-:Y:S01]  /*1dac0*/  FADD.FTZ R159, R148, R149 ;  /* 0x00000095949f7221 */ /* 0x000fe20000010000 */
[----:B------:R-:W-:Y:S01]  /*1dad0*/  @!P0 MOV R149, 0x4 ;  /* 0x0000000400958802 */ /* 0x000fe20000000f00 */
[C---:B------:R-:W-:Y:S02]  /*1dae0*/  FADD.FTZ R36, -R160.reuse, R36 ;  /* 0x00000024a0247221 */ /* 0x040fe40000010100 */
[----:B------:R-:W-:Y:S02]  /*1daf0*/  FADD.FTZ R38, -R160, R38 ;  /* 0x00000026a0267221 */ /* 0x000fe40000010100 */
[----:B------:R-:W1:Y:S01]  /*1db00*/  MUFU.RSQ R159, R159 ;  /* 0x0000009f009f7308 */ /* 0x000e620000001400 */
[C---:B------:R-:W-:Y:S01]  /*1db10*/  @!P0 IMAD.WIDE R148, R154.reuse, R149, c[0x0][0x1a8] ;  /* 0x00006a009a948625 */ /* 0x040fe200078e0295 */
[----:B------:R-:W-:-:S03]  /*1db20*/  IADD3 R154, R154, c[0x0][0x160], RZ ;  /* 0x000058009a9a7a10 */ /* 0x000fc60007ffe0ff */
[C---:B------:R-:W-:Y:S02]  /*1db30*/  FADD.FTZ R32, -R160.reuse, R32 ;  /* 0x00000020a0207221 */ /* 0x040fe40000010100 */
[C---:B0-----:R-:W-:Y:S02]  /*1db40*/  FADD.FTZ R150, -R160.reuse, R33 ;  /* 0x00000021a0967221 */ /* 0x041fe40000010100 */
[C---:B------:R-:W-:Y:S02]  /*1db50*/  FADD.FTZ R28, -R160.reuse, R28 ;  /* 0x0000001ca01c7221 */ /* 0x040fe40000010100 */
        /* <DEDUP_REMOVED lines=22> */
[----:B------:R-:W-:Y:S01]  /*1dcc0*/  LEA.HI.X R37, R156, c[0x0][0x20c], RZ, 0x4, P0 ;  /* 0x000083009c257a11 */ /* 0x000fe200000f24ff */
[----:B------:R-:W-:Y:S01]  /*1dcd0*/  FFMA.FTZ R150, R85, R150, R125 ;  /* 0x0000009655967223 */ /* 0x000fe2000001007d */
[----:B------:R-:W-:Y:S01]  /*1dce0*/  F2FP.PACK_AB R35, R162, R35 ;  /* 0x00000023a223723e */ /* 0x000fe200000000ff */
[----:B------:R-:W-:Y:S02]  /*1dcf0*/  FFMA.FTZ R148, R91, R148, R131 ;  /* 0x000000945b947223 */ /* 0x000fe40000010083 */
[----:B------:R-:W-:Y:S01]  /*1dd00*/  FADD.FTZ R8, -R160, R8 ;  /* 0x00000008a0087221 */ /* 0x000fe20000010100 */
[----:B------:R-:W-:Y:S01]  /*1dd10*/  F2FP.PACK_AB R34, R150, R39 ;  /* 0x000000279622723e */ /* 0x000fe200000000ff */
[----:B------:R-:W-:Y:S01]  /*1dd20*/  FADD.FTZ R150, -R160, R25 ;  /* 0x00000019a0967221 */ /* 0x000fe20000010100 */
[----:B------:R-:W-:Y:S01]  /*1dd30*/  F2FP.PACK_AB R33, R148, R33 ;  /* 0x000000219421723e */ /* 0x000fe200000000ff */
[----:B------:R-:W-:-:S02]  /*1dd40*/  FADD.FTZ R30, -R160, R30 ;  /* 0x0000001ea01e7221 */ /* 0x000fc40000010100 */
[C---:B------:R-:W-:Y:S02]  /*1dd50*/  FADD.FTZ R148, -R160.reuse, R31 ;  /* 0x0000001fa0947221 */ /* 0x040fe40000010100 */
[----:B------:R0:W-:Y:S01]  /*1dd60*/  STG.E.128 [R36.64], R32 ;  /* 0x0000002024007986 */ /* 0x0001e2000c101d06 */
[C---:B------:R-:W-:Y:S02]  /*1dd70*/  FADD.FTZ R14, -R160.reuse, R14 ;  /* 0x0000000ea00e7221 */ /* 0x040fe40000010100 */
        /* <DEDUP_REMOVED lines=26> */
[----:B------:R-:W-:Y:S02]  /*1df20*/  FMUL.FTZ R16, R159, R13 ;  /* 0x0000000d9f107220 */ /* 0x000fe40000410000 */
[----:B------:R-:W-:-:S02]  /*1df30*/  FADD.FTZ R160, -R160, R139 ;  /* 0x0000008ba0a07221 */ /* 0x000fc40000010100 */
[C---:B------:R-:W-:Y:S02]  /*1df40*/  FMUL.FTZ R13, R159.reuse, R8 ;  /* 0x000000089f0d7220 */ /* 0x040fe40000410000 */
[C---:B------:R-:W-:Y:S01]  /*1df50*/  FMUL.FTZ R19, R159.reuse, R30 ;  /* 0x0000001e9f137220 */ /* 0x040fe20000410000 */
[----:B------:R-:W-:Y:S01]  /*1df60*/  IADD3 R30, R156, 0x180, RZ ;  /* 0x000001809c1e7810 */ /* 0x000fe20007ffe0ff */
[C---:B------:R-:W-:Y:S02]  /*1df70*/  FMUL.FTZ R33, R159.reuse, R14 ;  /* 0x0000000e9f217220 */ /* 0x040fe40000410000 */
[C---:B------:R-:W-:Y:S02]  /*1df80*/  FMUL.FTZ R139, R159.reuse, R10 ;  /* 0x0000000a9f8b7220 */ /* 0x040fe40000410000 */
[----:B------:R-:W-:Y:S02]  /*1df90*/  FFMA.FTZ R8, R80, R17, R120 ;  /* 0x0000001150087223 */ /* 0x000fe40000010078 */
[----:B------:R-:W-:-:S02]  /*1dfa0*/  FMUL.FTZ R14, R159, R11 ;  /* 0x0000000b9f0e7220 */ /* 0x000fc40000410000 */
[----:B------:R-:W-:Y:S02]  /*1dfb0*/  FFMA.FTZ R10, R76, R23, R116 ;  /* 0x000000174c0a7223 */ /* 0x000fe40000010074 */
[----:B------:R-:W-:Y:S02]  /*1dfc0*/  FFMA.FTZ R17, R77, R150, R117 ;  /* 0x000000964d117223 */ /* 0x000fe40000010075 */
[C---:B------:R-:W-:Y:S02]  /*1dfd0*/  FMUL.FTZ R27, R159.reuse, R12 ;  /* 0x0000000c9f1b7220 */ /* 0x040fe40000410000 */
[----:B------:R-:W-:Y:S01]  /*1dfe0*/  FMUL.FTZ R12, R159, R9 ;  /* 0x000000099f0c7220 */ /* 0x000fe20000410000 */
[----:B------:R-:W-:Y:S01]  /*1dff0*/  F2FP.PACK_AB R10, R17, R10 ;  /* 0x0000000a110a723e */ /* 0x000fe200000000ff */
[C---:B------:R-:W-:Y:S02]  /*1e000*/  FMUL.FTZ R21, R159.reuse, R20 ;  /* 0x000000149f157220 */ /* 0x040fe40000410000 */
[----:B------:R-:W-:-:S02]  /*1e010*/  FMUL.FTZ R164, R159, R164 ;  /* 0x000000a49fa47220 */ /* 0x000fc40000410000 */
[----:B------:R-:W-:Y:S02]  /*1e020*/  FFMA.FTZ R9, R82, R19, R122 ;  /* 0x0000001352097223 */ /* 0x000fe4000001007a */
        /* <DEDUP_REMOVED lines=38> */
[C---:B------:R-:W-:Y:S01]  /*1e290*/  FMUL.FTZ R35, R159.reuse, R132 ;  /* 0x000000849f237220 */ /* 0x040fe20000410000 */
[----:B------:R-:W-:Y:S01]  /*1e2a0*/  IADD3 R28, R156, 0x100, RZ ;  /* 0x000001009c1c7810 */ /* 0x000fe20007ffe0ff */
[C---:B------:R-:W-:Y:S01]  /*1e2b0*/  FMUL.FTZ R135, R159.reuse, R138 ;  /* 0x0000008a9f877220 */ /* 0x040fe20000410000 */
[----:B------:R-:W-:Y:S01]  /*1e2c0*/  F2FP.PACK_AB R17, R20, R17 ;  /* 0x000000111411723e */ /* 0x000fe200000000ff */
[----:B------:R-:W-:Y:S01]  /*1e2d0*/  FMUL.FTZ R160, R159, R160 ;  /* 0x000000a09fa07220 */ /* 0x000fe20000410000 */
[----:B------:R-:W-:Y:S01]  /*1e2e0*/  F2FP.PACK_AB R21, R26, R21 ;  /* 0x000000151a15723e */ /* 0x000fe200000000ff */
[----:B------:R-:W-:Y:S01]  /*1e2f0*/  FFMA.FTZ R15, R81, R38, R121 ;  /* 0x00000026510f7223 */ /* 0x000fe20000010079 */
[----:B------:R-:W-:Y:S01]  /*1e300*/  LEA R26, P0, R158, c[0x0][0x208], 0x4 ;  /* 0x000082009e1a7a11 */ /* 0x000fe200078020ff */
[----:B------:R-:W-:Y:S01]  /*1e310*/  FFMA.FTZ R11, R78, R29, R118 ;  /* 0x0000001d4e0b7223 */ /* 0x000fe20000010076 */
[----:B------:R-:W-:Y:S01]  /*1e320*/  SEL R159, RZ, 0x1, P2 ;  /* 0x00000001ff9f7807 */ /* 0x000fe20001000000 */
[----:B------:R-:W-:Y:S01]  /*1e330*/  FFMA.FTZ R162, R79, R162, R119 ;  /* 0x000000a24fa27223 */ /* 0x000fe20000010077 */
[----:B------:R-:W-:Y:S01]  /*1e340*/  F2FP.PACK_AB R8, R15, R8 ;  /* 0x000000080f08723e */ /* 0x000fe200000000ff */
[----:B------:R-:W-:-:S02]  /*1e350*/  FFMA.FTZ R148, R83, R148, R123 ;  /* 0x0000009453947223 */ /* 0x000fc4000001007b */
[----:B------:R-:W-:Y:S01]  /*1e360*/  FFMA.FTZ R37, R70, R37, R110 ;  /* 0x0000002546257223 */ /* 0x000fe2000001006e */
[----:B------:R-:W-:Y:S01]  /*1e370*/  F2FP.PACK_AB R11, R162, R11 ;  /* 0x0000000ba20b723e */ /* 0x000fe200000000ff */
[----:B------:R-:W-:Y:S01]  /*1e380*/  FFMA.FTZ R36, R71, R36, R111 ;  /* 0x0000002447247223 */ /* 0x000fe2000001006f */
[----:B------:R-:W-:Y:S01]  /*1e390*/  F2FP.PACK_AB R9, R148, R9 ;  /* 0x000000099409723e */ /* 0x000fe200000000ff */
[----:B------:R-:W-:Y:S02]  /*1e3a0*/  IMAD.MOV.U32 R31, RZ, RZ, 0x10 ;  /* 0x00000010ff1f7424 */ /* 0x000fe400078e00ff */
[----:B------:R-:W-:Y:S01]  /*1e3b0*/  FFMA.FTZ R27, R64, R27, R104 ;  /* 0x0000001b401b7223 */ /* 0x000fe20000010068 */
[----:B------:R-:W-:Y:S01]  /*1e3c0*/  F2FP.PACK_AB R15, R36, R37 ;  /* 0x00000025240f723e */ /* 0x000fe200000000ff */
[----:B------:R-:W-:Y:S02]  /*1e3d0*/  FFMA.FTZ R16, R65, R16, R105 ;  /* 0x0000001041107223 */ /* 0x000fe40000010069 */
[----:B------:R-:W-:-:S02]  /*1e3e0*/  FFMA.FTZ R23, R54, R135, R94 ;  /* 0x0000008736177223 */ /* 0x000fc4000001005e */
[----:B------:R-:W-:Y:S01]  /*1e3f0*/  FFMA.FTZ R160, R55, R160, R95 ;  /* 0x000000a037a07223 */ /* 0x000fe2000001005f */
[----:B------:R-:W-:Y:S01]  /*1e400*/  F2FP.PACK_AB R16, R16, R27 ;  /* 0x0000001b1010723e */ /* 0x000fe200000000ff */
[----:B------:R-:W-:Y:S01]  /*1e410*/  FFMA.FTZ R20, R56, R35, R96 ;  /* 0x0000002338147223 */ /* 0x000fe20000010060 */
[----:B------:R-:W-:Y:S01]  /*1e420*/  LEA.HI.X R27, R158, c[0x0][0x20c], RZ, 0x4, P0 ;  /* 0x000083009e1b7a11 */ /* 0x000fe200000f24ff */
[----:B------:R-:W-:Y:S01]  /*1e430*/  FFMA.FTZ R33, R57, R24, R97 ;  /* 0x0000001839217223 */ /* 0x000fe20000010061 */
[----:B------:R-:W-:Y:S01]  /*1e440*/  F2FP.PACK_AB R23, R160, R23 ;  /* 0x00000017a017723e */ /* 0x000fe200000000ff */
[-C--:B------:R-:W-:Y:S01]  /*1e450*/  IMAD.WIDE.U32 R24, R25, R31.reuse, c[0x0][0x208] ;  /* 0x0000820019187625 */ /* 0x080fe200078e001f */
[----:B------:R-:W-:Y:S02]  /*1e460*/  ISETP.GE.AND P0, PT, R154, c[0x0][0x164], PT ;  /* 0x000059009a007a0c */ /* 0x000fe40003f06270 */
[----:B------:R-:W-:Y:S01]  /*1e470*/  F2FP.PACK_AB R20, R33, R20 ;  /* 0x000000142114723e */ /* 0x000fe200000000ff */
        /* <DEDUP_REMOVED lines=8> */
.L_x_25867:
[----:B------:R-:W-:Y:S05]  /*1e500*/  EXIT ;  /* 0x000000000000794d */ /* 0x000fea0003800000 */
.L_x_25865:
[----:B------:R-:W-:Y:S01]  /*1e510*/  IMAD.MOV.U32 R162, RZ, RZ, R148 ;  /* 0x000000ffffa27224 */ /* 0x000fe200078e0094 */
[----:B------:R-:W-:Y:S01]  /*1e520*/  MOV R149, 0xffffffff ;  /* 0xffffffff00957802 */ /* 0x000fe20000000f00 */
[----:B------:R-:W-:Y:S01]  /*1e530*/  IMAD.MOV.U32 R161, RZ, RZ, 0x1 ;  /* 0x00000001ffa17424 */ /* 0x000fe200078e00ff */
[----:B------:R-:W-:Y:S01]  /*1e540*/  MOV R150, 0x1e570 ;  /* 0x0001e57000967802 */ /* 0x000fe20000000f00 */
[----:B------:R-:W-:-:S02]  /*1e550*/  IMAD.MOV.U32 R164, RZ, RZ, 0x1f ;  /* 0x0000001fffa47424 */ /* 0x000fc400078e00ff */
[----:B------:R-:W-:Y:S05]  /*1e560*/  CALL.REL.NOINC `($__internal_63_$__cuda_sm70_shflsync_bfly_p) ;  /* 0x0000088000007944 */ /* 0x000fea0003c00000 */
[----:B01----:R-:W-:Y:S05]  /*1e570*/  BRA `(.L_x_25869) ;  /* 0xffffeb2000007947 */ /* 0x003fea000383ffff */
.L_x_25866:
[----:B------:R-:W-:Y:S01]  /*1e580*/  IMAD.MOV.U32 R161, RZ, RZ, 0x2 ;  /* 0x00000002ffa17424 */ /* 0x000fe200078e00ff */
[----:B------:R-:W-:Y:S01]  /*1e590*/  MOV R150, 0x1e5d0 ;  /* 0x0001e5d000967802 */ /* 0x000fe20000000f00 */
[----:B------:R-:W-:-:S02]  /*1e5a0*/  IMAD.MOV.U32 R164, RZ, RZ, 0x1f ;  /* 0x0000001fffa47424 */ /* 0x000fc400078e00ff */
[----:B------:R-:W-:Y:S02]  /*1e5b0*/  IMAD.MOV.U32 R149, RZ, RZ, -0x1 ;  /* 0xffffffffff957424 */ /* 0x000fe400078e00ff */
[----:B0-----:R-:W-:Y:S05]  /*1e5c0*/  CALL.REL.NOINC `($__internal_63_$__cuda_sm70_shflsync_bfly_p) ;  /* 0x0000082000007944 */ /* 0x001fea0003c00000 */
[----:B0-----:R-:W-:Y:S01]  /*1e5d0*/  HFMA2.MMA R164, -RZ, RZ, 0, 1.847743988037109375e-06 ;  /* 0x0000001fffa47435 */ /* 0x001fe200000001ff */
[----:B-1----:R-:W-:Y:S01]  /*1e5e0*/  FADD.FTZ R162, R162, R149 ;  /* 0x00000095a2a27221 */ /* 0x002fe20000010000 */
[----:B------:R-:W-:Y:S01]  /*1e5f0*/  MOV R150, 0x1e630 ;  /* 0x0001e63000967802 */ /* 0x000fe20000000f00 */
[----:B------:R-:W-:Y:S02]  /*1e600*/  IMAD.MOV.U32 R161, RZ, RZ, 0x4 ;  /* 0x00000004ffa17424 */ /* 0x000fe400078e00ff */
[----:B------:R-:W-:Y:S02]  /*1e610*/  IMAD.MOV.U32 R149, RZ, RZ, -0x1 ;  /* 0xffffffffff957424 */ /* 0x000fe400078e00ff */
[----:B------:R-:W-:Y:S05]  /*1e620*/  CALL.REL.NOINC `($__internal_63_$__cuda_sm70_shflsync_bfly_p) ;  /* 0x000007c000007944 */ /* 0x000fea0003c00000 */
[----:B01----:R-:W-:Y:S01]  /*1e630*/  FADD.FTZ R162, R162, R149 ;  /* 0x00000095a2a27221 */ /* 0x003fe20000010000 */
[----:B------:R-:W-:Y:S01]  /*1e640*/  MOV R150, 0x1e690 ;  /* 0x0001e69000967802 */ /* 0x000fe20000000f00 */
[----:B------:R-:W-:Y:S02]  /*1e650*/  IMAD.MOV.U32 R161, RZ, RZ, 0x8 ;  /* 0x00000008ffa17424 */ /* 0x000fe400078e00ff */
[----:B------:R-:W-:Y:S02]  /*1e660*/  IMAD.MOV.U32 R164, RZ, RZ, 0x1f ;  /* 0x0000001fffa47424 */ /* 0x000fe400078e00ff */
[----:B------:R-:W-:-:S02]  /*1e670*/  IMAD.MOV.U32 R149, RZ, RZ, -0x1 ;  /* 0xffffffffff957424 */ /* 0x000fc400078e00ff */
[----:B------:R-:W-:Y:S05]  /*1e680*/  CALL.REL.NOINC `($__internal_63_$__cuda_sm70_shflsync_bfly_p) ;  /* 0x0000076000007944 */ /* 0x000fea0003c00000 */
[----:B01----:R-:W-:Y:S01]  /*1e690*/  FADD.FTZ R162, R162, R149 ;  /* 0x00000095a2a27221 */ /* 0x003fe20000010000 */
[----:B------:R-:W-:Y:S01]  /*1e6a0*/  MOV R161, 0x10 ;  /* 0x0000001000a17802 */ /* 0x000fe20000000f00 */
[----:B------:R-:W-:Y:S01]  /*1e6b0*/  IMAD.MOV.U32 R164, RZ, RZ, 0x1f ;  /* 0x0000001fffa47424 */ /* 0x000fe200078e00ff */
[----:B------:R-:W-:Y:S01]  /*1e6c0*/  MOV R150, 0x1e6f0 ;  /* 0x0001e6f000967802 */ /* 0x000fe20000000f00 */
[----:B------:R-:W-:-:S02]  /*1e6d0*/  IMAD.MOV.U32 R149, RZ, RZ, -0x1 ;  /* 0xffffffffff957424 */ /* 0x000fc400078e00ff */
[----:B------:R-:W-:Y:S05]  /*1e6e0*/  CALL.REL.NOINC `($__internal_63_$__cuda_sm70_shflsync_bfly_p) ;  /* 0x0000070000007944 */ /* 0x000fea0003c00000 */
        /* <DEDUP_REMOVED lines=84> */
[----:B------:R-:W-:Y:S01]  /*1ec30*/  FFMA.FTZ R162, R162, R162, R149 ;  /* 0x000000a2a2a27223 */ /* 0x000fe20000010095 */
[----:B------:R-:W-:Y:S02]  /*1ec40*/  MOV R149, 0xffffffff ;  /* 0xffffffff00957802 */ /* 0x000fe40000000f00 */
[----:B------:R-:W-:Y:S05]  /*1ec50*/  CALL.REL.NOINC `($__internal_63_$__cuda_sm70_shflsync_bfly_p) ;  /* 0x0000019000007944 */ /* 0x000fea0003c00000 */
[----:B01----:R-:W-:Y:S01]  /*1ec60*/  FADD.FTZ R162, R162, R149 ;  /* 0x00000095a2a27221 */ /* 0x003fe20000010000 */
[----:B------:R-:W-:Y:S01]  /*1ec70*/  MOV R150, 0x1ecc0 ;  /* 0x0001ecc000967802 */ /* 0x000fe20000000f00 */
[----:B------:R-:W-:Y:S02]  /*1ec80*/  IMAD.MOV.U32 R161, RZ, RZ, 0x2 ;  /* 0x00000002ffa17424 */ /* 0x000fe400078e00ff */
[----:B------:R-:W-:Y:S02]  /*1ec90*/  IMAD.MOV.U32 R164, RZ, RZ, 0x1f ;  /* 0x0000001fffa47424 */ /* 0x000fe400078e00ff */
[----:B------:R-:W-:Y:S02]  /*1eca0*/  IMAD.MOV.U32 R149, RZ, RZ, -0x1 ;  /* 0xffffffffff957424 */ /* 0x000fe400078e00ff */
[----:B------:R-:W-:Y:S05]  /*1ecb0*/  CALL.REL.NOINC `($__internal_63_$__cuda_sm70_shflsync_bfly_p) ;  /* 0x0000013000007944 */ /* 0x000fea0003c00000 */
[----:B0-----:R-:W-:Y:S01]  /*1ecc0*/  HFMA2.MMA R164, -RZ, RZ, 0, 1.847743988037109375e-06 ;  /* 0x0000001fffa47435 */ /* 0x001fe200000001ff */
[----:B-1----:R-:W-:Y:S01]  /*1ecd0*/  FADD.FTZ R162, R162, R149 ;  /* 0x00000095a2a27221 */ /* 0x002fe20000010000 */
[----:B------:R-:W-:Y:S01]  /*1ece0*/  MOV R150, 0x1ed20 ;  /* 0x0001ed2000967802 */ /* 0x000fe20000000f00 */
[----:B------:R-:W-:-:S02]  /*1ecf0*/  IMAD.MOV.U32 R161, RZ, RZ, 0x4 ;  /* 0x00000004ffa17424 */ /* 0x000fc400078e00ff */
[----:B------:R-:W-:Y:S02]  /*1ed00*/  IMAD.MOV.U32 R149, RZ, RZ, -0x1 ;  /* 0xffffffffff957424 */ /* 0x000fe400078e00ff */
[----:B------:R-:W-:Y:S05]  /*1ed10*/  CALL.REL.NOINC `($__internal_63_$__cuda_sm70_shflsync_bfly_p) ;  /* 0x000000d000007944 */ /* 0x000fea0003c00000 */
[----:B01----:R-:W-:Y:S01]  /*1ed20*/  FADD.FTZ R162, R162, R149 ;  /* 0x00000095a2a27221 */ /* 0x003fe20000010000 */
[----:B------:R-:W-:Y:S01]  /*1ed30*/  MOV R150, 0x1ed80 ;  /* 0x0001ed8000967802 */ /* 0x000fe20000000f00 */
[----:B------:R-:W-:Y:S02]  /*1ed40*/  IMAD.MOV.U32 R161, RZ, RZ, 0x8 ;  /* 0x00000008ffa17424 */ /* 0x000fe400078e00ff */
[----:B------:R-:W-:Y:S02]  /*1ed50*/  IMAD.MOV.U32 R164, RZ, RZ, 0x1f ;  /* 0x0000001fffa47424 */ /* 0x000fe400078e00ff */
[----:B------:R-:W-:Y:S02]  /*1ed60*/  IMAD.MOV.U32 R149, RZ, RZ, -0x1 ;  /* 0xffffffffff957424 */ /* 0x000fe400078e00ff */
[----:B------:R-:W-:Y:S05]  /*1ed70*/  CALL.REL.NOINC `($__internal_63_$__cuda_sm70_shflsync_bfly_p) ;  /* 0x0000007000007944 */ /* 0x000fea0003c00000 */
[----:B01----:R-:W-:Y:S01]  /*1ed80*/  FADD.FTZ R162, R162, R149 ;  /* 0x00000095a2a27221 */ /* 0x003fe20000010000 */
[----:B------:R-:W-:Y:S01]  /*1ed90*/  MOV R161, 0x10 ;  /* 0x0000001000a17802 */ /* 0x000fe20000000f00 */
[----:B------:R-:W-:Y:S01]  /*1eda0*/  IMAD.MOV.U32 R164, RZ, RZ, 0x1f ;  /* 0x0000001fffa47424 */ /* 0x000fe200078e00ff */
[----:B------:R-:W-:Y:S01]  /*1edb0*/  MOV R150, 0x1ede0 ;  /* 0x0001ede000967802 */ /* 0x000fe20000000f00 */
[----:B------:R-:W-:-:S02]  /*1edc0*/  IMAD.MOV.U32 R149, RZ, RZ, -0x1 ;  /* 0xffffffffff957424 */ /* 0x000fc400078e00ff */
[----:B------:R-:W-:Y:S05]  /*1edd0*/  CALL.REL.NOINC `($__internal_63_$__cuda_sm70_shflsync_bfly_p) ;  /* 0x0000001000007944 */ /* 0x000fea0003c00000 */
[----:B01----:R-:W-:Y:S05]  /*1ede0*/  BRA `(.L_x_25870) ;  /* 0xffffe8f000007947 */ /* 0x003fea000383ffff */
        .weak           $__internal_63_$__cuda_sm70_shflsync_bfly_p
        .type           $__internal_63_$__cuda_sm70_shflsync_bfly_p,@function
        .size           $__internal_63_$__cuda_sm70_shflsync_bfly_p,(.L_x_33003 - $__internal_63_$__cuda_sm70_shflsync_bfly_p)
$__internal_63_$__cuda_sm70_shflsync_bfly_p:
[----:B------:R-:W-:Y:S01]  /*1edf0*/  IMAD.MOV.U32 R151, RZ, RZ, 0x0 ;  /* 0x00000000ff977424 */ /* 0x000fe200078e00ff */
[----:B------:R-:W-:Y:S04]  /*1ee00*/  WARPSYNC R149 ;  /* 0x0000009500007348 */ /* 0x000fe80003800000 */
[----:B------:R0:W1:Y:S01]  /*1ee10*/  SHFL.BFLY PT, R149, R162, R161, R164 ;  /* 0x0c0000a1a2957389 */ /* 0x00006200000e00a4 */
[----:B------:R-:W-:Y:S05]  /*1ee20*/  RET.REL.NODEC R150 `(_ZN10layer_norm31ln_parallel_residual_fwd_kernelINS_13Kernel_traitsIf6__halffS2_fjLj5120ELj1ELj1ELj4ELj16ENS_18Kernel_traits_baseILj5120EfS2_fS2_fjLj128EEEEELb1ELb1ELb1EEEvNS_9FwdParamsE) ;  /* 0xfffe11d096007950 */ /* 0x000fea0003c3ffff */
.L_x_25871:
        /* <DEDUP_REMOVED lines=13> */
.L_x_33003:


//--------------------- .text._ZN10layer_norm31ln_parallel_residual_fwd_kernelINS_13Kernel_traitsI6__halfffffjLj5120ELj1ELj1ELj4ELj16ENS_18Kernel_traits_baseILj5120ES2_ffffjLj128EEEEELb0ELb0ELb0EEEvNS_9FwdParamsE --------------------------
	.section	.text._ZN10layer_norm31ln_parallel_residual_fwd_kernelINS_13Kernel_traitsI6__halfffffjLj5120ELj1ELj1ELj4ELj16ENS_18Kernel_traits_baseILj5120ES2_ffffjLj128EEEEELb0ELb0ELb0EEEvNS_9FwdParamsE,"ax",@progbits
	.sectioninfo	@"SHI_REGISTERS=238"
	.align	128
        .global         _ZN10layer_norm31ln_parallel_residual_fwd_kernelINS_13Kernel_traitsI6__halfffffjLj5120ELj1ELj1ELj4ELj16ENS_18Kernel_traits_baseILj5120ES2_ffffjLj128EEEEELb0ELb0ELb0EEEvNS_9FwdParamsE
        .type           _ZN10layer_norm31ln_parallel_residual_fwd_kernelINS_13Kernel_traitsI6__halfffffjLj5120ELj1ELj1ELj4ELj16ENS_18Kernel_traits_baseILj5120ES2_ffffjLj128EEEEELb0ELb0ELb0EEEvNS_9FwdParamsE,@function
        .size           _ZN10layer_norm31ln_parallel_residual_fwd_kernelINS_13Kernel_traitsI6__halfffffjLj5120ELj1ELj1ELj4ELj16ENS_18Kernel_traits_baseILj5120ES2_ffffjLj128EEEEELb0ELb0ELb0EEEvNS_9FwdParamsE,(.L_x_33004 - _ZN10layer_norm31ln_parallel_residual_fwd_kernelINS_13Kernel_traitsI6__halfffffjLj5120ELj1ELj1ELj4ELj16ENS_18Kernel_traits_baseILj5120ES2_ffffjLj128EEEEELb0ELb0ELb0EEEvNS_9FwdParamsE)
        .other          _ZN10layer_norm31ln_parallel_residual_fwd_kernelINS_13Kernel_traitsI6__halfffffjLj5120ELj1ELj1ELj4ELj16ENS_18Kernel_traits_baseILj5120ES2_ffffjLj128EEEEELb0ELb0ELb0EEEvNS_9FwdParamsE,@"STO_CUDA_ENTRY STV_DEFAULT"
_ZN10layer_norm31ln_parallel_residual_fwd_kernelINS_13Kernel_traitsI6__halfffffjLj5120ELj1ELj1ELj4ELj16ENS_18Kernel_traits_baseILj5120ES2_ffffjLj128EEEEELb0ELb0ELb0EEEvNS_9FwdParamsE:
.text._ZN10layer_norm31ln_parallel_residual_fwd_kernelINS_13Kernel_traitsI6__halfffffjLj5120ELj1ELj1ELj4ELj16ENS_18Kernel_traits_baseILj5120ES2_ffffjLj128EEEEELb0ELb0ELb0EEEvNS_9FwdParamsE:
[----:B------:R-:W-:Y:S02]  /*0000*/  MOV R1, c[0x0][0x28] ;  /* 0x00000a0000017a02 */ /* 0x000fe40000000f00 */
[----:B------:R-:W0:Y:S01]  /*0010*/  S2R R220, SR_TID.X ;  /* 0x0000000000dc7919 */ /* 0x000e220000002100 */
[----:B------:R-:W-:Y:S01]  /*0020*/  IMAD.MOV.U32 R0, RZ, RZ, c[0x0][0x168] ;  /* 0x00005a00ff007624 */ /* 0x000fe200078e00ff */
[----:B------:R-:W-:Y:S01]  /*0030*/  LOP3.LUT R227, R227, 0xffffefff, RZ, 0xc0, !PT ;  /* 0xffffefffe3e37812 */ /* 0x000fe200078ec0ff */
[----:B------:R-:W-:Y:S01]  /*0040*/  ULDC.64 UR4, c[0x0][0x118] ;  /* 0x0000460000047ab9 */ /* 0x000fe20000000a00 */
[----:B------:R-:W-:Y:S02]  /*0050*/  BSSY B0, `(.L_x_25872) ;  /* 0x0000025000007945 */ /* 0x000fe40003800000 */
[----:B------:R-:W-:-:S04]  /*0060*/  SHF.R.S32.HI R0, RZ, 0x1f, R0 ;  /* 0x0000001fff007819 */ /* 0x000fc80000011400 */
[----:B------:R-:W-:Y:S02]  /*0070*/  LEA.HI R0, R0, c[0x0][0x168], RZ, 0x2 ;  /* 0x00005a0000007a11 */ /* 0x000fe400078f10ff */
[C---:B0-----:R-:W-:Y:S02]  /*0080*/  LOP3.LUT R3, R220.reuse, 0x7f, RZ, 0xc, !PT ;  /* 0x0000007fdc037812 */ /* 0x041fe400078e0cff */
[----:B------:R-:W-:Y:S02]  /*0090*/  LOP3.LUT R68, R220, 0x7f, RZ, 0xc0, !PT ;  /* 0x0000007fdc447812 */ /* 0x000fe400078ec0ff */
[----:B------:R-:W-:-:S04]  /*00a0*/  LEA.HI.SX32 R226, R0, R3, 0x1e ;  /* 0x0000000300e27211 */ /* 0x000fc800078ff2ff */
[C---:B------:R-:W-:Y:S02]  /*00b0*/  ISETP.GE.U32.AND P6, PT, R226.reuse, 0x100, PT ;  /* 0x00000100e200780c */ /* 0x040fe40003fc6070 */
[C---:B------:R-:W-:Y:S02]  /*00c0*/  ISETP.GE.U32.AND P5, PT, R226.reuse, 0x180, PT ;  /* 0x00000180e200780c */ /* 0x040fe40003fa6070 */
[C---:B------:R-:W-:Y:S02]  /*00d0*/  LOP3.LUT P1, RZ, R226.reuse, 0xffffff80, RZ, 0xc0, !PT ;  /* 0xffffff80e2ff7812 */ /* 0x040fe4000782c0ff */
[----:B------:R-:W-:-:S07]  /*00e0*/  ISETP.GE.U32.AND P4, PT, R226, 0x200, PT ;  /* 0x00000200e200780c */ /* 0x000fce0003f86070 */
        /* <DEDUP_REMOVED lines=8> */
[----:B------:R-:W-:Y:S02]  /*0170*/  ISETP.NE.U32.AND P2, PT, RZ, c[0x0][0x220], PT ;  /* 0x00008800ff007a0c */ /* 0x000fe40003f45070 */
[----:B------:R-:W-:Y:S02]  /*0180*/  ISETP.NE.AND.EX P0, PT, RZ, c[0x0][0x21c], PT, P0 ;  /* 0x00008700ff007a0c */ /* 0x000fe40003f05300 */
[----:B------:R-:W-:Y:S02]  /*0190*/  ISETP.NE.AND.EX P2, PT, RZ, c[0x0][0x224], PT, P2 ;  /* 0x00008900ff007a0c */ /* 0x000fe40003f45320 */
[C---:B------:R-:W-:Y:S02]  /*01a0*/  SHF.L.U32 R6, R68.reuse, 0x3, RZ ;  /* 0x0000000344067819 */ /* 0x040fe400000006ff */
[----:B------:R-:W-:-:S07]  /*01b0*/  SHF.L.U64.HI R7, R68, 0x3, RZ ;  /* 0x0000000344077819 */ /* 0x000fce00000102ff */
[----:B------:R-:W-:-:S04]  /*01c0*/  @P0 LEA R4, P3, R68, c[0x0][0x218], 0x3 ;  /* 0x0000860044040a11 */ /* 0x000fc800078618ff */
[----:B------:R-:W-:Y:S02]  /*01d0*/  @P0 LEA.HI.X R5, R68, c[0x0][0x21c], RZ, 0x3, P3 ;  /* 0x0000870044050a11 */ /* 0x000fe400018f1cff */
[----:B------:R-:W-:Y:S01]  /*01e0*/  @P2 IADD3 R8, P3, R6, c[0x0][0x220], RZ ;  /* 0x0000880006082a10 */ /* 0x000fe20007f7e0ff */
[----:B------:R-:W-:Y:S02]  /*01f0*/  IMAD.WIDE.U32 R2, R68, R3, c[0x0][0x1b0] ;  /* 0x00006c0044027625 */ /* 0x000fe400078e0003 */
[----:B------:R0:W5:Y:S01]  /*0200*/  @P0 LDG.E.64 R218, [R4.64] ;  /* 0x0000000404da0981 */ /* 0x000162000c1e1b00 */
[C---:B------:R-:W-:Y:S02]  /*0210*/  @P2 IADD3.X R9, R7.reuse, c[0x0][0x224], RZ, P3, !PT ;  /* 0x0000890007092a10 */ /* 0x040fe40001ffe4ff */
[----:B------:R-:W-:Y:S01]  /*0220*/  IADD3 R6, P3, R6, c[0x0][0x1b8], RZ ;  /* 0x00006e0006067a10 */ /* 0x000fe20007f7e0ff */
[----:B------:R0:W5:Y:S03]  /*0230*/  LDG.E.64 R34, [R2.64] ;  /* 0x0000000402227981 */ /* 0x000166000c1e1b00 */
[----:B------:R-:W-:Y:S01]  /*0240*/  IADD3.X R7, R7, c[0x0][0x1bc], RZ, P3, !PT ;  /* 0x00006f0007077a10 */ /* 0x000fe20001ffe4ff */
[----:B------:R0:W5:Y:S04]  /*0250*/  @P2 LDG.E.64 R216, [R8.64] ;  /* 0x0000000408d82981 */ /* 0x000168000c1e1b00 */
[----:B------:R0:W5:Y:S01]  /*0260*/  LDG.E.64 R36, [R6.64] ;  /* 0x0000000406247981 */ /* 0x000162000c1e1b00 */
[----:B------:R-:W-:Y:S01]  /*0270*/  LOP3.LUT R68, R68, 0x80, RZ, 0xfc, !PT ;  /* 0x0000008044447812 */ /* 0x000fe200078efcff */
[----:B------:R-:W-:Y:S01]  /*0280*/  @!P0 CS2R R218, SRZ ;  /* 0x0000000000da8805 */ /* 0x000fe2000001ff00 */
[----:B------:R-:W-:-:S02]  /*0290*/  @!P2 CS2R R216, SRZ ;  /* 0x0000000000d8a805 */ /* 0x000fc4000001ff00 */
.L_x_25873:
[----:B0-----:R-:W-:Y:S05]  /*02a0*/  BSYNC B0 ;  /* 0x0000000000007941 */ /* 0x001fea0003800000 */
.L_x_25872:
[----:B------:R-:W-:Y:S01]  /*02b0*/  BSSY B0, `(.L_x_25874) ;  /* 0x0000017000007945 */ /* 0x000fe20003800000 */
[----:B------:R-:W-:Y:S05]  /*02c0*/  @!P6 BRA `(.L_x_25875) ;  /* 0x000001500000e947 */ /* 0x000fea0003800000 */
[----:B------:R-:W-:Y:S01]  /*02d0*/  ISETP.NE.U32.AND P0, PT, RZ, c[0x0][0x218], PT ;  /* 0x00008600ff007a0c */ /* 0x000fe20003f05070 */
[----:B------:R-:W-:Y:S01]  /*02e0*/  IMAD.MOV.U32 R9, RZ, RZ, 0x8 ;  /* 0x00000008ff097424 */ /* 0x000fe200078e00ff */
[----:B------:R-:W-:-:S02]  /*02f0*/  ISETP.NE.U32.AND P2, PT, RZ, c[0x0][0x220], PT ;  /* 0x00008800ff007a0c */ /* 0x000fc40003f45070 */
        /* <DEDUP_REMOVED lines=15> */
[----:B------:R-:W-:Y:S01]  /*03f0*/  IADD3 R68, R68, 0x80, RZ ;  /* 0x0000008044447810 */ /* 0x000fe20007ffe0ff */
[----:B------:R-:W-:Y:S01]  /*0400*/  @!P0 CS2R R202, SRZ ;  /* 0x0000000000ca8805 */ /* 0x000fe2000001ff00 */
[----:B------:R-:W-:-:S02]  /*0410*/  @!P2 CS2R R200, SRZ ;  /* 0x0000000000c8a805 */ /* 0x000fc4000001ff00 */
.L_x_25875:
[----:B0-----:R-:W-:Y:S05]  /*0420*/  BSYNC B0 ;  /* 0x0000000000007941 */ /* 0x001fea0003800000 */
.L_x_25874:
        /* <DEDUP_REMOVED lines=23> */
.L_x_25877:
[----:B0-----:R-:W-:Y:S05]  /*05a0*/  BSYNC B0 ;  /* 0x0000000000007941 */ /* 0x001fea0003800000 */
.L_x_25876:
        /* <DEDUP_REMOVED lines=23> */
.L_x_25879:
[----:B0-----:R-:W-:Y:S05]  /*0720*/  BSYNC B0 ;  /* 0x0000000000007941 */ /* 0x001fea0003800000 */
.L_x_25878:
[----:B------:R-:W-:Y:S01]  /*0730*/  ISETP.GE.U32.AND P0, PT, R226, 0x280, PT ;  /* 0x00000280e200780c */ /* 0x000fe20003f06070 */
[----:B------:R-:W-:Y:S01]  /*0740*/  BSSY B0, `(.L_x_25880) ;  /* 0x0000019000007945 */ /* 0x000fe20003800000 */
[----:B------:R-:W-:-:S11]  /*0750*/  LOP3.LUT R227, R227, 0xfffffdff, RZ, 0xc0, !PT ;  /* 0xfffffdffe3e37812 */ /* 0x000fd600078ec0ff */
[----:B------:R-:W-:Y:S01]  /*0760*/  @P0 LOP3.LUT R227, R227, 0x200, RZ, 0xfc, !PT ;  /* 0x00000200e3e30812 */ /* 0x000fe200078efcff */
[----:B------:R-:W-:Y:S05]  /*0770*/  @!P0 BRA `(.L_x_25881) ;  /* 0x0000015000008947 */ /* 0x000fea0003800000 */
[----:B------:R-:W-:Y:S01]  /*0780*/  ISETP.NE.U32.AND P2, PT, RZ, c[0x0][0x218], PT ;  /* 0x00008600ff007a0c */ /* 0x000fe20003f45070 */
[----:B------:R-:W-:Y:S01]  /*0790*/  IMAD.MOV.U32 R17, RZ, RZ, 0x8 ;  /* 0x00000008ff117424 */ /* 0x000fe200078e00ff */
[C---:B------:R-:W-:Y:S02]  /*07a0*/  SHF.L.U32 R12, R68.reuse, 0x3, RZ ;  /* 0x00000003440c7819 */ /* 0x040fe400000006ff */
[----:B------:R-:W-:Y:S02]  /*07b0*/  ISETP.NE.AND.EX P2, PT, RZ, c[0x0][0x21c], PT, P2 ;  /* 0x00008700ff007a0c */ /* 0x000fe40003f45320 */
[----:B------:R-:W-:-:S11]  /*07c0*/  SHF.L.U64.HI R6, R68, 0x3, RZ ;  /* 0x0000000344067819 */ /* 0x000fd600000102ff */
[----:B------:R-:W-:-:S04]  /*07d0*/  @P2 LEA R10, P0, R68, c[0x0][0x218], 0x3 ;  /* 0x00008600440a2a11 */ /* 0x000fc800078018ff */
[----:B------:R-:W-:Y:S02]  /*07e0*/  @P2 LEA.HI.X R11, R68, c[0x0][0x21c], RZ, 0x3, P0 ;  /* 0x00008700440b2a11 */ /* 0x000fe400000f1cff */
[----:B------:R-:W-:-:S04]  /*07f0*/  ISETP.NE.U32.AND P0, PT, RZ, c[0x0][0x220], PT ;  /* 0x00008800ff007a0c */ /* 0x000fc80003f05070 */
[----:B------:R-:W-:Y:S01]  /*0800*/  ISETP.NE.AND.EX P0, PT, RZ, c[0x0][0x224], PT, P0 ;  /* 0x00008900ff007a0c */ /* 0x000fe20003f05300 */
[----:B------:R-:W-:-:S05]  /*0810*/  IMAD.WIDE.U32 R16, R68, R17, c[0x0][0x1b0] ;  /* 0x00006c0044107625 */ /* 0x000fca00078e0011 */
[----:B------:R0:W5:Y:S07]  /*0820*/  LDG.E.64 R78, [R16.64] ;  /* 0x00000004104e7981 */ /* 0x00016e000c1e1b00 */
[----:B------:R-:W-:-:S04]  /*0830*/  @P0 IADD3 R14, P3, R12, c[0x0][0x220], RZ ;  /* 0x000088000c0e0a10 */ /* 0x000fc80007f7e0ff */
[----:B------:R-:W-:Y:S02]  /*0840*/  @P0 IADD3.X R15, R6, c[0x0][0x224], RZ, P3, !PT ;  /* 0x00008900060f0a10 */ /* 0x000fe40001ffe4ff */
[----:B------:R-:W-:-:S03]  /*0850*/  IADD3 R12, P3, R12, c[0x0][0x1b8], RZ ;  /* 0x00006e000c0c7a10 */ /* 0x000fc60007f7e0ff */
[----:B------:R0:W5:Y:S01]  /*0860*/  @P0 LDG.E.64 R8, [R14.64] ;  /* 0x000000040e080981 */ /* 0x000162000c1e1b00 */
[----:B------:R-:W-:-:S03]  /*0870*/  IADD3.X R13, R6, c[0x0][0x1bc], RZ, P3, !PT ;  /* 0x00006f00060d7a10 */ /* 0x000fc60001ffe4ff */
[----:B------:R0:W5:Y:S04]  /*0880*/  @P2 LDG.E.64 R6, [R10.64] ;  /* 0x000000040a062981 */ /* 0x000168000c1e1b00 */
[----:B------:R0:W5:Y:S01]  /*0890*/  LDG.E.64 R46, [R12.64] ;  /* 0x000000040c2e7981 */ /* 0x000162000c1e1b00 */
[----:B------:R-:W-:Y:S01]  /*08a0*/  IADD3 R68, R68, 0x80, RZ ;  /* 0x0000008044447810 */ /* 0x000fe20007ffe0ff */
[----:B------:R-:W-:Y:S01]  /*08b0*/  @!P0 CS2R R8, SRZ ;  /* 0x0000000000088805 */ /* 0x000fe2000001ff00 */
[----:B------:R-:W-:Y:S02]  /*08c0*/  @!P2 CS2R R6, SRZ ;  /* 0x000000000006a805 */ /* 0x000fe4000001ff00 */
.L_x_25881:
[----:B0-----:R-:W-:Y:S05]  /*08d0*/  BSYNC B0 ;  /* 0x0000000000007941 */ /* 0x001fea0003800000 */
.L_x_25880:
[----:B------:R-:W-:Y:S01]  /*08e0*/  ISETP.GE.U32.AND P0, PT, R226, 0x300, PT ;  /* 0x00000300e200780c */ /* 0x000fe20003f06070 */
[----:B------:R-:W-:Y:S01]  /*08f0*/  BSSY B0, `(.L_x_25882) ;  /* 0x0000019000007945 */ /* 0x000fe20003800000 */
[----:B------:R-:W-:-:S11]  /*0900*/  LOP3.LUT R227, R227, 0xfffffeff, RZ, 0xc0, !PT ;  /* 0xfffffeffe3e37812 */ /* 0x000fd600078ec0ff */
[----:B------:R-:W-:Y:S01]  /*0910*/  @P0 LOP3.LUT R227, R227, 0x100, RZ, 0xfc, !PT ;  /* 0x00000100e3e30812 */ /* 0x000fe200078efcff */
[----:B------:R-:W-:Y:S05]  /*0920*/  @!P0 BRA `(.L_x_25883) ;  /* 0x0000015000008947 */ /* 0x000fea0003800000 */
[C---:B------:R-:W-:Y:S02]  /*0930*/  SHF.L.U32 R18, R68.reuse, 0x3, RZ ;  /* 0x0000000344127819 */ /* 0x040fe400000006ff */
[----:B------:R-:W-:Y:S02]  /*0940*/  SHF.L.U64.HI R10, R68, 0x3, RZ ;  /* 0x00000003440a7819 */ /* 0x000fe400000102ff */
[----:B------:R-:W-:-:S04]  /*0950*/  IADD3 R16, P0, R18, c[0x0][0x1b8], RZ ;  /* 0x00006e0012107a10 */ /* 0x000fc80007f1e0ff */
[----:B------:R-:W-:Y:S02]  /*0960*/  IADD3.X R17, R10, c[0x0][0x1bc], RZ, P0, !PT ;  /* 0x00006f000a117a10 */ /* 0x000fe400007fe4ff */
[----:B------:R-:W-:Y:S01]  /*0970*/  ISETP.NE.U32.AND P0, PT, RZ, c[0x0][0x218], PT ;  /* 0x00008600ff007a0c */ /* 0x000fe20003f05070 */
[----:B------:R-:W-:Y:S02]  /*0980*/  IMAD.MOV.U32 R21, RZ, RZ, 0x8 ;  /* 0x00000008ff157424 */ /* 0x000fe400078e00ff */
[----:B------:R0:W5:Y:S01]  /*0990*/  LDG.E.64 R72, [R16.64] ;  /* 0x0000000410487981 */ /* 0x000162000c1e1b00 */
[----:B------:R-:W-:-:S13]  /*09a0*/  ISETP.NE.AND.EX P0, PT, RZ, c[0x0][0x21c], PT, P0 ;  /* 0x00008700ff007a0c */ /* 0x000fda0003f05300 */
        /* <DEDUP_REMOVED lines=8> */
[----:B------:R0:W5:Y:S04]  /*0a30*/  @P0 LDG.E.64 R10, [R14.64] ;  /* 0x000000040e0a0981 */ /* 0x000168000c1e1b00 */
[----:B------:R0:W5:Y:S01]  /*0a40*/  @P2 LDG.E.64 R12, [R18.64] ;  /* 0x00000004120c2981 */ /* 0x000162000c1e1b00 */
[----:B------:R-:W-:Y:S01]  /*0a50*/  IADD3 R68, R68, 0x80, RZ ;  /* 0x0000008044447810 */ /* 0x000fe20007ffe0ff */
[----:B------:R-:W-:Y:S01]  /*0a60*/  @!P0 CS2R R10, SRZ ;  /* 0x00000000000a8805 */ /* 0x000fe2000001ff00 */
[----:B------:R-:W-:Y:S02]  /*0a70*/  @!P2 CS2R R12, SRZ ;  /* 0x00000000000ca805 */ /* 0x000fe4000001ff00 */
.L_x_25883:
[----:B0-----:R-:W-:Y:S05]  /*0a80*/  BSYNC B0 ;  /* 0x0000000000007941 */ /* 0x001fea0003800000 */
.L_x_25882:
        /* <DEDUP_REMOVED lines=26> */
.L_x_25885:
[----:B0-----:R-:W-:Y:S05]  /*0c30*/  BSYNC B0 ;  /* 0x0000000000007941 */ /* 0x001fea0003800000 */
.L_x_25884:
        /* <DEDUP_REMOVED lines=26> */
.L_x_25887:
[----:B0-----:R-:W-:Y:S05]  /*0de0*/  BSYNC B0 ;  /* 0x0000000000007941 */ /* 0x001fea0003800000 */
.L_x_25886:
        /* <DEDUP_REMOVED lines=9> */
[----:B------:R-:W-:-:S04]  /*0e80*/  ISETP.NE.U32.AND P0, PT, RZ, c[0x0][0x218], PT ;  /* 0x00008600ff007a0c */ /* 0x000fc80003f05070 */
[----:B------:R-:W-:Y:S01]  /*0e90*/  ISETP.NE.AND.EX P0, PT, RZ, c[0x0][0x21c], PT, P0 ;  /* 0x00008700ff007a0c */ /* 0x000fe20003f05300 */
[----:B------:R-:W-:Y:S01]  /*0ea0*/  IMAD.MOV.U32 R31, RZ, RZ, 0x8 ;  /* 0x00000008ff1f7424 */ /* 0x000fe200078e00ff */
[----:B------:R-:W5:Y:S11]  /*0eb0*/  LDG.E.64 R70, [R70.64] ;  /* 0x0000000446467981 */ /* 0x000f76000c1e1b00 */
        /* <DEDUP_REMOVED lines=13> */
.L_x_25889:
[----:B0-----:R-:W-:Y:S05]  /*0f90*/  BSYNC B0 ;  /* 0x0000000000007941 */ /* 0x001fea0003800000 */
.L_x_25888:
[----:B------:R-:W-:Y:S01]  /*0fa0*/  ISETP.GE.U32.AND P0, PT, R226, 0x500, PT ;  /* 0x00000500e200780c */ /* 0x000fe20003f06070 */
[----:B------:R-:W-:Y:S01]  /*0fb0*/  BSSY B0, `(.L_x_25890) ;  /* 0x0000018000007945 */ /* 0x000fe20003800000 */
[----:B------:R-:W-:-:S11]  /*0fc0*/  LOP3.LUT R227, R227, 0xffffffef, RZ, 0xc0, !PT ;  /* 0xffffffefe3e37812 */ /* 0x000fd600078ec0ff */
[----:B------:R-:W-:Y:S01]  /*0fd0*/  @P0 LOP3.LUT R227, R227, 0x10, RZ, 0xfc, !PT ;  /* 0x00000010e3e30812 */ /* 0x000fe200078efcff */
[----:B------:R-:W-:Y:S05]  /*0fe0*/  @!P0 BRA `(.L_x_25891) ;  /* 0x0000014000008947 */ /* 0x000fea0003800000 */
[----:B------:R-:W-:Y:S02]  /*0ff0*/  SHF.L.U32 R32, R68, 0x3, RZ ;  /* 0x0000000344207819 */ /* 0x000fe400000006ff */
[----:B------:R-:W-:Y:S02]  /*1000*/  SHF.R.U32.HI R26, RZ, 0x1d, R68 ;  /* 0x0000001dff1a7819 */ /* 0x000fe40000011644 */
        /* <DEDUP_REMOVED lines=10> */
[----:B------:R-:W-:-:S06]  /*10b0*/  IMAD.WIDE.U32 R68, R68, R69, c[0x0][0x1b0] ;  /* 0x00006c0044447625 */ /* 0x000fcc00078e0045 */
[----:B------:R-:W5:Y:S06]  /*10c0*/  LDG.E.64 R68, [R68.64] ;  /* 0x0000000444447981 */ /* 0x000f6c000c1e1b00 */
[----:B------:R-:W-:-:S04]  /*10d0*/  @P2 IADD3 R32, P3, R32, c[0x0][0x220], RZ ;  /* 0x0000880020202a10 */ /* 0x000fc80007f7e0ff */
[----:B------:R-:W-:Y:S02]  /*10e0*/  @P2 IADD3.X R33, R26, c[0x0][0x224], RZ, P3, !PT ;  /* 0x000089001a212a10 */ /* 0x000fe40001ffe4ff */
[----:B------:R0:W5:Y:S04]  /*10f0*/  @P0 LDG.E.64 R26, [R30.64] ;  /* 0x000000041e1a0981 */ /* 0x000168000c1e1b00 */
[----:B------:R0:W5:Y:S01]  /*1100*/  @P2 LDG.E.64 R28, [R32.64] ;  /* 0x00000004201c2981 */ /* 0x000162000c1e1b00 */
[----:B------:R-:W-:Y:S01]  /*1110*/  @!P0 CS2R R26, SRZ ;  /* 0x00000000001a8805 */ /* 0x000fe2000001ff00 */
[----:B------:R-:W-:Y:S02]  /*1120*/  @!P2 CS2R R28, SRZ ;  /* 0x00000000001ca805 */ /* 0x000fe4000001ff00 */
.L_x_25891:
[----:B0-----:R-:W-:Y:S05]  /*1130*/  BSYNC B0 ;  /* 0x0000000000007941 */ /* 0x001fea0003800000 */
.L_x_25890:
[----:B------:R-:W0:Y:S01]  /*1140*/  S2UR UR6, SR_CTAID.X ;  /* 0x00000000000679c3 */ /* 0x000e220000002500 */
[----:B------:R-:W-:Y:S01]  /*1150*/  MOV R30, c[0x0][0x180] ;  /* 0x00006000001e7a02 */ /* 0x000fe20000000f00 */
[----:B------:R-:W-:-:S03]  /*1160*/  IMAD.MOV.U32 R31, RZ, RZ, c[0x0][0x184] ;  /* 0x00006100ff1f7624 */ /* 0x000fc600078e00ff */
[----:B------:R-:W-:-:S04]  /*1170*/  LOP3.LUT P0, RZ, R30, c[0x0][0x178], RZ, 0xfc, !PT ;  /* 0x00005e001eff7a12 */ /* 0x000fc8000780fcff */
[----:B------:R-:W-:Y:S02]  /*1180*/  LOP3.LUT P0, RZ, R31, c[0x0][0x17c], RZ, 0xfc, P0 ;  /* 0x00005f001fff7a12 */ /* 0x000fe4000000fcff */
[----:B0-----:R-:W-:-:S04]  /*1190*/  LEA.HI R225, R220, UR6, RZ, 0x19 ;  /* 0x00000006dce17c11 */ /* 0x001fc8000f8fc8ff */
[----:B------:R-:W-:-:S13]  /*11a0*/  ISETP.GE.AND P2, PT, R225, c[0x0][0x164], PT ;  /* 0x00005900e1007a0c */ /* 0x000fda0003f46270 */
[----:B------:R-:W-:Y:S05]  /*11b0*/  @P2 EXIT ;  /* 0x000000000000294d */ /* 0x000fea0003800000 */
[----:B------:R-:W-:Y:S01]  /*11c0*/  SHF.R.S32.HI R0, RZ, 0x2, R0 ;  /* 0x00000002ff007819 */ /* 0x000fe20000011400 */
[----:B-----5:R-:W-:Y:S01]  /*11d0*/  IMAD.MOV.U32 R213, RZ, RZ, R35 ;  /* 0x000000ffffd57224 */ /* 0x020fe200078e0023 */
[----:B------:R-:W-:Y:S01]  /*11e0*/  LOP3.LUT R61, R220, 0x60, RZ, 0xc0, !PT ;  /* 0x00000060dc3d7812 */ /* 0x000fe200078ec0ff */
[----:B------:R-:W-:Y:S01]  /*11f0*/  IMAD.MOV.U32 R211, RZ, RZ, R37 ;  /* 0x000000ffffd37224 */ /* 0x000fe200078e0025 */
[----:B------:R-:W-:Y:S01]  /*1200*/  LOP3.LUT R52, R0, 0x7f, RZ, 0xc0, !PT ;  /* 0x0000007f00347812 */ /* 0x000fe200078ec0ff */
[----:B------:R-:W-:Y:S01]  /*1210*/  IMAD.MOV.U32 R197, RZ, RZ, R45 ;  /* 0x000000ffffc57224 */ /* 0x000fe200078e002d */
[----:B------:R-:W-:Y:S01]  /*1220*/  SHF.L.U32 R63, R220, 0x5, RZ ;  /* 0x00000005dc3f7819 */ /* 0x000fe200000006ff */
[----:B------:R-:W-:Y:S01]  /*1230*/  IMAD.MOV.U32 R195, RZ, RZ, R39 ;  /* 0x000000ffffc37224 */ /* 0x000fe200078e0027 */
[----:B------:R-:W-:Y:S01]  /*1240*/  SHF.R.U32.HI R0, RZ, 0x2, R0 ;  /* 0x00000002ff007819 */ /* 0x000fe20000011600 */
[----:B------:R-:W-:Y:S01]  /*1250*/  IMAD.IADD R61, R52, 0x1, -R61 ;  /* 0x00000001343d7824 */ /* 0x000fe200078e0a3d */
[----:B------:R-:W-:Y:S01]  /*1260*/  LOP3.LUT R63, R63, 0x3e0, RZ, 0xc0, !PT ;  /* 0x000003e03f3f7812 */ /* 0x000fe200078ec0ff */
[----:B------:R-:W-:Y:S01]  /*1270*/  IMAD.MOV.U32 R181, RZ, RZ, R49 ;  /* 0x000000ffffb57224 */ /* 0x000fe200078e0031 */
[----:B------:R-:W-:Y:S01]  /*1280*/  LOP3.LUT R223, R0, 0x3fffffe0, RZ, 0xc0, !PT ;  /* 0x3fffffe000df7812 */ /* 0x000fe200078ec0ff */
[----:B------:R-:W-:Y:S01]  /*1290*/  IMAD.MOV.U32 R179, RZ, RZ, R41 ;  /* 0x000000ffffb37224 */ /* 0x000fe200078e0029 */
[----:B------:R-:W-:Y:S01]  /*12a0*/  IMNMX R61, RZ, R61, !PT ;  /* 0x0000003dff3d7217 */ /* 0x000fe20007800200 */
[----:B------:R-:W-:Y:S01]  /*12b0*/  IMAD.MOV.U32 R33, RZ, RZ, R51 ;  /* 0x000000ffff217224 */ /* 0x000fe200078e0033 */
[----:B------:R-:W-:Y:S01]  /*12c0*/  IADD3 R63, R52, -R63, RZ ;  /* 0x8000003f343f7210 */ /* 0x000fe20007ffe0ff */
[----:B------:R-:W-:Y:S01]  /*12d0*/  IMAD.MOV.U32 R113, RZ, RZ, R73 ;  /* 0x000000ffff717224 */ /* 0x000fe200078e0049 */
[----:B------:R-:W-:Y:S01]  /*12e0*/  IMNMX R52, R61, 0x20, PT ;  /* 0x000000203d347817 */ /* 0x000fe20003800200 */
[----:B------:R-:W-:Y:S01]  /*12f0*/  IMAD.MOV.U32 R117, RZ, RZ, R83 ;  /* 0x000000ffff757224 */ /* 0x000fe200078e0053 */
[----:B------:R-:W-:Y:S01]  /*1300*/  IMNMX R63, RZ, R63, !PT ;  /* 0x0000003fff3f7217 */ /* 0x000fe20007800200 */
[----:B------:R-:W-:Y:S01]  /*1310*/  IMAD.MOV.U32 R121, RZ, RZ, R75 ;  /* 0x000000ffff797224 */ /* 0x000fe200078e004b */
[----:B------:R-:W-:Y:S01]  /*1320*/  SHF.R.U64 R149, R2, 0x10, R3 ;  /* 0x0000001002957819 */ /* 0x000fe20000001203 */
[----:B------:R-:W-:Y:S01]  /*1330*/  IMAD.IADD R52, R52, 0x1, R223 ;  /* 0x0000000134347824 */ /* 0x000fe200078e02df */
[----:B------:R-:W-:Y:S01]  /*1340*/  IMNMX R0, R63, 0x20, PT ;  /* 0x000000203f007817 */ /* 0x000fe20003800200 */
[----:B------:R-:W-:Y:S01]  /*1350*/  IMAD.MOV.U32 R125, RZ, RZ, R85 ;  /* 0x000000ffff7d7224 */ /* 0x000fe200078e0055 */
[----:B------:R-:W-:Y:S01]  /*1360*/  SHF.R.U32.HI R151, RZ, 0x10, R3 ;  /* 0x00000010ff977819 */ /* 0x000fe20000011603 */
[----:B------:R-:W-:Y:S01]  /*1370*/  IMAD.MOV.U32 R129, RZ, RZ, R77 ;  /* 0x000000ffff817224 */ /* 0x000fe200078e004d */
[----:B------:R-:W-:Y:S01]  /*1380*/  SHF.L.U32 R52, R52, 0x2, RZ ;  /* 0x0000000234347819 */ /* 0x000fe200000006ff */
[----:B------:R-:W-:Y:S01]  /*1390*/  IMAD.MOV.U32 R133, RZ, RZ, R87 ;  /* 0x000000ffff857224 */ /* 0x000fe200078e0057 */
[----:B------:R-:W-:Y:S01]  /*13a0*/  IADD3 R223, R223, R0, RZ ;  /* 0x00000000dfdf7210 */ /* 0x000fe20007ffe0ff */
[----:B------:R-:W-:Y:S01]  /*13b0*/  HADD2.F32 R0, -RZ, R2.H0_H0 ;  /* 0x20000002ff007230 */ /* 0x000fe20000004100 */
[--C-:B------:R-:W-:Y:S01]  /*13c0*/  SHF.R.U64 R150, R4, 0x10, R5.reuse ;  /* 0x0000001004967819 */ /* 0x100fe20000001205 */
[----:B------:R-:W-:Y:S01]  /*13d0*/  HADD2.F32 R2, -RZ, R3.H0_H0 ;  /* 0x20000003ff027230 */ /* 0x000fe20000004100 */
[----:B------:R-:W0:Y:S01]  /*13e0*/  I2F.U32 R52, R52 ;  /* 0x0000003400347306 */ /* 0x000e220000201000 */
[----:B------:R-:W-:Y:S01]  /*13f0*/  HADD2.F32 R3, -RZ, R4.H0_H0 ;  /* 0x20000004ff037230 */ /* 0x000fe20000004100 */
[----:B------:R-:W-:Y:S01]  /*1400*/  SHF.R.U32.HI R153, RZ, 0x10, R5 ;  /* 0x00000010ff997819 */ /* 0x000fe20000011605 */
[----:B------:R-:W-:Y:S01]  /*1410*/  HADD2.F32 R4, -RZ, R5.H0_H0 ;  /* 0x20000005ff047230 */ /* 0x000fe20000004100 */
[--C-:B------:R-:W-:Y:S01]  /*1420*/  SHF.R.U64 R152, R6, 0x10, R7.reuse ;  /* 0x0000001006987819 */ /* 0x100fe20000001207 */
        /* <DEDUP_REMOVED lines=25> */
[----:B0-----:R0:W1:Y:S01]  /*15c0*/  MUFU.RCP R224, R52 ;  /* 0x0000003400e07308 */ /* 0x0010620000001000 */
[----:B------:R-:W-:Y:S01]  /*15d0*/  SHF.R.U32.HI R167, RZ, 0x10, R19 ;  /* 0x00000010ffa77819 */ /* 0x000fe20000011613 */
[----:B------:R-:W-:Y:S01]  /*15e0*/  HADD2.F32 R18, -RZ, R19.H0_H0 ;  /* 0x20000013ff127230 */ /* 0x000fe20000004100 */
[----:B------:R-:W-:Y:S01]  /*15f0*/  SHF.R.U64 R166, R20, 0x10, R21 ;  /* 0x0000001014a67819 */ /* 0x000fe20000001215 */
[----:B------:R-:W-:Y:S01]  /*1600*/  HADD2.F32 R19, -RZ, R20.H0_H0 ;  /* 0x20000014ff137230 */ /* 0x000fe20000004100 */
[--C-:B------:R-:W-:Y:S01]  /*1610*/  SHF.R.U64 R59, R34, 0x10, R35.reuse ;  /* 0x00000010223b7819 */ /* 0x100fe20000001223 */
[----:B------:R-:W-:Y:S01]  /*1620*/  HADD2.F32 R20, -RZ, R21.H0_H0 ;  /* 0x20000015ff147230 */ /* 0x000fe20000004100 */
[----:B------:R-:W-:Y:S01]  /*1630*/  SHF.R.U32.HI R209, RZ, 0x10, R35 ;  /* 0x00000010ffd17819 */ /* 0x000fe20000011623 */
[----:B------:R-:W-:Y:S01]  /*1640*/  IMAD.MOV.U32 R137, RZ, RZ, R71 ;  /* 0x000000ffff897224 */ /* 0x000fe200078e0047 */
[--C-:B------:R-:W-:Y:S01]  /*1650*/  SHF.R.U64 R215, R36, 0x10, R37.reuse ;  /* 0x0000001024d77819 */ /* 0x100fe20000001225 */
[----:B------:R-:W-:Y:S01]  /*1660*/  IMAD.MOV.U32 R140, RZ, RZ, R68 ;  /* 0x000000ffff8c7224 */ /* 0x000fe200078e0044 */
[----:B------:R-:W-:Y:S01]  /*1670*/  SHF.R.U32.HI R207, RZ, 0x10, R37 ;  /* 0x00000010ffcf7819 */ /* 0x000fe20000011625 */
[----:B------:R-:W-:Y:S01]  /*1680*/  IMAD.MOV.U32 R37, RZ, RZ, R43 ;  /* 0x000000ffff257224 */ /* 0x000fe200078e002b */
[----:B------:R-:W-:Y:S01]  /*1690*/  MOV R58, R38 ;  /* 0x00000026003a7202 */ /* 0x000fe20000000f00 */
[----:B------:R-:W-:Y:S01]  /*16a0*/  IMAD.MOV.U32 R144, RZ, RZ, R64 ;  /* 0x000000ffff907224 */ /* 0x000fe200078e0040 */
[----:B------:R-:W-:Y:S01]  /*16b0*/  SHF.R.U64 R199, R38, 0x10, R39 ;  /* 0x0000001026c77819 */ /* 0x000fe20000001227 */
[----:B------:R-:W-:Y:S01]  /*16c0*/  HADD2.F32 R178, -RZ, R187.H0_H0 ;  /* 0x200000bbffb27230 */ /* 0x000fe20000004100 */
[----:B------:R-:W-:Y:S01]  /*16d0*/  MOV R30, R40 ;  /* 0x00000028001e7202 */ /* 0x000fe20000000f00 */
[----:B------:R-:W-:Y:S01]  /*16e0*/  HADD2.F32 R210, -RZ, R219.H0_H0 ;  /* 0x200000dbffd27230 */ /* 0x000fe20000004100 */
[----:B------:R-:W-:Y:S01]  /*16f0*/  SHF.R.U32.HI R169, RZ, 0x10, R21 ;  /* 0x00000010ffa97819 */ /* 0x000fe20000011615 */
[----:B------:R-:W-:Y:S01]  /*1700*/  HADD2.F32 R21, -RZ, R22.H0_H0 ;  /* 0x20000016ff157230 */ /* 0x000fe20000004100 */
[----:B------:R-:W-:Y:S01]  /*1710*/  MOV R60, R44 ;  /* 0x0000002c003c7202 */ /* 0x000fe20000000f00 */
[----:B------:R-:W-:Y:S01]  /*1720*/  HADD2.F32 R208, -RZ, R217.H0_H0 ;  /* 0x200000d9ffd07230 */ /* 0x000fe20000004100 */
[----:B------:R-:W-:Y:S01]  /*1730*/  SHF.R.U64 R57, R44, 0x10, R45 ;  /* 0x000000102c397819 */ /* 0x000fe2000000122d */
[----:B------:R-:W-:Y:S01]  /*1740*/  HADD2.F32 R194, -RZ, R203.H0_H0 ;  /* 0x200000cbffc27230 */ /* 0x000fe20000004100 */
[----:B------:R-:W-:Y:S01]  /*1750*/  SHF.R.U32.HI R31, RZ, 0x10, R41 ;  /* 0x00000010ff1f7819 */ /* 0x000fe20000011629 */
[----:B------:R-:W-:Y:S01]  /*1760*/  HADD2.F32 R192, -RZ, R201.H0_H0 ;  /* 0x200000c9ffc07230 */ /* 0x000fe20000004100 */
[--C-:B------:R-:W-:Y:S01]  /*1770*/  SHF.R.U64 R35, R42, 0x10, R43.reuse ;  /* 0x000000102a237819 */ /* 0x100fe2000000122b */
[----:B------:R-:W-:Y:S01]  /*1780*/  HADD2.F32 R176, -RZ, R185.H0_H0 ;  /* 0x200000b9ffb07230 */ /* 0x000fe20000004100 */
[----:B------:R-:W-:Y:S01]  /*1790*/  SHF.R.U32.HI R38, RZ, 0x10, R43 ;  /* 0x00000010ff267819 */ /* 0x000fe2000001162b */
[----:B------:R-:W-:Y:S01]  /*17a0*/  IMAD.MOV.U32 R222, RZ, RZ, 0x1 ;  /* 0x00000001ffde7424 */ /* 0x000fe200078e00ff */
[----:B------:R-:W-:Y:S01]  /*17b0*/  SHF.R.U64 R168, R22, 0x10, R23 ;  /* 0x0000001016a87819 */ /* 0x000fe20000001217 */
[----:B------:R-:W-:Y:S01]  /*17c0*/  HADD2.F32 R22, -RZ, R23.H0_H0 ;  /* 0x20000017ff167230 */ /* 0x000fe20000004100 */
[----:B------:R-:W-:Y:S01]  /*17d0*/  MOV R66, R34 ;  /* 0x0000002200427202 */ /* 0x000fe20000000f00 */
[----:B------:R-:W-:Y:S01]  /*17e0*/  HADD2.F32 R213, -RZ, R213.H0_H0 ;  /* 0x200000d5ffd57230 */ /* 0x000fe20000004100 */
[----:B------:R-:W-:Y:S01]  /*17f0*/  MOV R62, R36 ;  /* 0x00000024003e7202 */ /* 0x000fe20000000f00 */
[----:B------:R-:W-:Y:S01]  /*1800*/  HADD2.F32 R209, -RZ, R209.H0_H0 ;  /* 0x200000d1ffd17230 */ /* 0x000fe20000004100 */
[----:B------:R-:W-:Y:S01]  /*1810*/  SHF.R.U32.HI R193, RZ, 0x10, R45 ;  /* 0x00000010ffc17819 */ /* 0x000fe2000001162d */
[--C-:B------:R-:W-:Y:S01]  /*1820*/  IMAD.MOV.U32 R45, RZ, RZ, R47.reuse ;  /* 0x000000ffff2d7224 */ /* 0x100fe200078e002f */
[----:B------:R-:W-:Y:S01]  /*1830*/  MOV R32, R50 ;  /* 0x0000003200207202 */ /* 0x000fe20000000f00 */
[----:B------:R-:W-:Y:S01]  /*1840*/  HADD2.F32 R221, -RZ, R66.H0_H0 ;  /* 0x20000042ffdd7230 */ /* 0x000fe20000004100 */
[----:B------:R-:W-:Y:S01]  /*1850*/  MOV R44, R46 ;  /* 0x0000002e002c7202 */ /* 0x000fe20000000f00 */
[----:B------:R-:W-:Y:S01]  /*1860*/  HADD2.F32 R215, -RZ, R215.H0_H0 ;  /* 0x200000d7ffd77230 */ /* 0x000fe20000004100 */
[----:B------:R-:W-:Y:S01]  /*1870*/  SHF.R.U64 R43, R46, 0x10, R47 ;  /* 0x000000102e2b7819 */ /* 0x000fe2000000122f */
[----:B------:R-:W-:Y:S01]  /*1880*/  HADD2.F32 R211, -RZ, R211.H0_H0 ;  /* 0x200000d3ffd37230 */ /* 0x000fe20000004100 */
[----:B------:R-:W-:Y:S01]  /*1890*/  SHF.R.U32.HI R171, RZ, 0x10, R23 ;  /* 0x00000010ffab7819 */ /* 0x000fe20000011617 */
[----:B------:R-:W-:Y:S01]  /*18a0*/  HADD2.F32 R23, -RZ, R24.H0_H0 ;  /* 0x20000018ff177230 */ /* 0x000fe20000004100 */
[----:B------:R-:W-:Y:S01]  /*18b0*/  SHF.R.U32.HI R191, RZ, 0x10, R39 ;  /* 0x00000010ffbf7819 */ /* 0x000fe20000011627 */
[----:B------:R-:W-:Y:S01]  /*18c0*/  HADD2.F32 R207, -RZ, R207.H0_H0 ;  /* 0x200000cfffcf7230 */ /* 0x000fe20000004100 */
[----:B------:R-:W-:Y:S01]  /*18d0*/  MOV R54, R48 ;  /* 0x0000003000367202 */ /* 0x000fe20000000f00 */
[----:B------:R-:W-:Y:S01]  /*18e0*/  HADD2.F32 R205, -RZ, R60.H0_H0 ;  /* 0x2000003cffcd7230 */ /* 0x000fe20000004100 */
[--C-:B------:R-:W-:Y:S01]  /*18f0*/  SHF.R.U64 R55, R48, 0x10, R49.reuse ;  /* 0x0000001030377819 */ /* 0x100fe20000001231 */
[----:B------:R-:W-:Y:S01]  /*1900*/  HADD2.F32 R197, -RZ, R197.H0_H0 ;  /* 0x200000c5ffc57230 */ /* 0x000fe20000004100 */
[----:B------:R-:W-:Y:S01]  /*1910*/  SHF.R.U32.HI R56, RZ, 0x10, R49 ;  /* 0x00000010ff387819 */ /* 0x000fe20000011631 */
[----:B------:R-:W-:Y:S01]  /*1920*/  IMAD.MOV.U32 R49, RZ, RZ, R81 ;  /* 0x000000ffff317224 */ /* 0x000fe200078e0051 */
[----:B------:R-:W-:Y:S01]  /*1930*/  SHF.R.U64 R183, R40, 0x10, R41 ;  /* 0x0000001028b77819 */ /* 0x000fe20000001229 */
[----:B------:R-:W-:Y:S01]  /*1940*/  IMAD.MOV.U32 R41, RZ, RZ, R79 ;  /* 0x000000ffff297224 */ /* 0x000fe200078e004f */
[--C-:B------:R-:W-:Y:S01]  /*1950*/  SHF.R.U64 R34, R50, 0x10, R51.reuse ;  /* 0x0000001032227819 */ /* 0x100fe20000001233 */
[----:B------:R-:W-:Y:S01]  /*1960*/  HADD2.F32 R193, -RZ, R193.H0_H0 ;  /* 0x200000c1ffc17230 */ /* 0x000fe20000004100 */
[----:B------:R-:W-:Y:S01]  /*1970*/  SHF.R.U32.HI R53, RZ, 0x10, R51 ;  /* 0x00000010ff357819 */ /* 0x000fe20000011633 */
[----:B------:R-:W-:Y:S01]  /*1980*/  HADD2.F32 R199, -RZ, R199.H0_H0 ;  /* 0x200000c7ffc77230 */ /* 0x000fe20000004100 */
[----:B------:R-:W-:Y:S01]  /*1990*/  MOV R36, R42 ;  /* 0x0000002a00247202 */ /* 0x000fe20000000f00 */
[----:B------:R-:W-:Y:S01]  /*19a0*/  HADD2.F32 R195, -RZ, R195.H0_H0 ;  /* 0x200000c3ffc37230 */ /* 0x000fe20000004100 */
[----:B------:R-:W-:Y:S01]  /*19b0*/  SHF.R.U32.HI R46, RZ, 0x10, R47 ;  /* 0x00000010ff2e7819 */ /* 0x000fe2000001162f */
[----:B------:R-:W-:Y:S01]  /*19c0*/  HADD2.F32 R191, -RZ, R191.H0_H0 ;  /* 0x200000bfffbf7230 */ /* 0x000fe20000004100 */
[----:B------:R-:W-:Y:S01]  /*19d0*/  SHF.R.U64 R170, R24, 0x10, R25 ;  /* 0x0000001018aa7819 */ /* 0x000fe20000001219 */
[----:B------:R-:W-:Y:S01]  /*19e0*/  HADD2.F32 R24, -RZ, R25.H0_H0 ;  /* 0x20000019ff187230 */ /* 0x000fe20000004100 */
[----:B------:R-:W-:Y:S01]  /*19f0*/  MOV R40, R78 ;  /* 0x0000004e00287202 */ /* 0x000fe20000000f00 */
[----:B------:R-:W-:Y:S01]  /*1a00*/  HADD2.F32 R189, -RZ, R54.H0_H0 ;  /* 0x20000036ffbd7230 */ /* 0x000fe20000004100 */
[--C-:B------:R-:W-:Y:S01]  /*1a10*/  SHF.R.U64 R39, R78, 0x10, R79.reuse ;  /* 0x000000104e277819 */ /* 0x100fe2000000124f */
        /* <DEDUP_REMOVED lines=51> */
[--C-:B------:R-:W-:Y:S01]  /*1d50*/  SHF.R.U64 R139, R68, 0x10, R69.reuse ;  /* 0x00000010448b7819 */ /* 0x100fe20000001245 */
[----:B------:R-:W-:Y:S01]  /*1d60*/  HADD2.F32 R117, -RZ, R117.H0_H0 ;  /* 0x20000075ff757230 */ /* 0x000fe20000004100 */
[----:B------:R-:W-:Y:S01]  /*1d70*/  MOV R141, R69 ;  /* 0x00000045008d7202 */ /* 0x000fe20000000f00 */
        /* <DEDUP_REMOVED lines=43> */
[----:B------:R-:W-:Y:S01]  /*2030*/  IMAD.SHL.U32 R223, R223, 0x4, RZ ;  /* 0x00000004dfdf7824 */ /* 0x000fe200078e00ff */
[----:B------:R-:W-:Y:S01]  /*2040*/  HADD2.F32 R184, -RZ, R184.H0_H0 ;  /* 0x200000b8ffb87230 */ /* 0x000fe20000004100 */
[----:B------:R-:W-:Y:S01]  /*2050*/  ULDC.U8 UR6, c[0x0][0x1f0] ;  /* 0x00007c0000067ab9 */ /* 0x000fe20000000000 */
[----:B------:R-:W-:-:S02]  /*2060*/  HADD2.F32 R185, -RZ, R55.H0_H0 ;  /* 0x20000037ffb97230 */ /* 0x000fc40000004100 */
[----:B------:R-:W-:Y:S02]  /*2070*/  HADD2.F32 R29, -RZ, R56.H0_H0 ;  /* 0x20000038ff1d7230 */ /* 0x000fe40000004100 */
[----:B------:R-:W-:Y:S02]  /*2080*/  HADD2.F32 R34, -RZ, R53.H0_H0 ;  /* 0x20000035ff227230 */ /* 0x000fe40000004100 */
[----:B------:R-:W-:Y:S02]  /*2090*/  HADD2.F32 R124, -RZ, R124.H0_H0 ;  /* 0x2000007cff7c7230 */ /* 0x000fe40000004100 */
[----:B------:R-:W-:Y:S02]  /*20a0*/  HADD2.F32 R123, -RZ, R123.H0_H0 ;  /* 0x2000007bff7b7230 */ /* 0x000fe40000004100 */
[----:B------:R-:W-:Y:S02]  /*20b0*/  HADD2.F32 R125, -RZ, R125.H0_H0 ;  /* 0x2000007dff7d7230 */ /* 0x000fe40000004100 */
        /* <DEDUP_REMOVED lines=60> */
[----:B01----:R-:W-:-:S02]  /*2480*/  HADD2.F32 R177, -RZ, R177.H0_H0 ;  /* 0x200000b1ffb17230 */ /* 0x003fc40000004100 */
.L_x_26095:
        /* <DEDUP_REMOVED lines=17> */
[----:B------:R-:W5:Y:S06]  /*25a0*/  LDG.E.128 R56, [R56.64] ;  /* 0x0000000438387981 */ /* 0x000f6c000c1e1d00 */
[----:B------:R-:W-:-:S04]  /*25b0*/  @P2 LEA R104, P4, R228, c[0x0][0x180], 0x4 ;  /* 0x00006000e4682a11 */ /* 0x000fc800078820ff */
[----:B------:R-:W-:-:S05]  /*25c0*/  @P2 LEA.HI.X R105, R228, c[0x0][0x184], RZ, 0x4, P4 ;  /* 0x00006100e4692a11 */ /* 0x000fca00020f24ff */
[----:B------:R0:W5:Y:S01]  /*25d0*/  @P2 LDG.E.128 R60, [R104.64] ;  /* 0x00000004683c2981 */ /* 0x000162000c1e1d00 */
[----:B------:R-:W-:-:S04]  /*25e0*/  ISETP.NE.U32.AND P3, PT, RZ, c[0x0][0x178], PT ;  /* 0x00005e00ff007a0c */ /* 0x000fc80003f65070 */
[----:B------:R-:W-:-:S13]  /*25f0*/  ISETP.NE.AND.EX P3, PT, RZ, c[0x0][0x17c], PT, P3 ;  /* 0x00005f00ff007a0c */ /* 0x000fda0003f65330 */
[----:B------:R-:W-:Y:S05]  /*2600*/  @P3 BRA `(.L_x_25894) ;  /* 0x0000007000003947 */ /* 0x000fea0003800000 */
[----:B0-----:R-:W-:-:S04]  /*2610*/  ISETP.NE.U32.AND P4, PT, RZ, c[0x0][0x180], PT ;  /* 0x00006000ff007a0c */ /* 0x001fc80003f85070 */
[----:B------:R-:W-:-:S13]  /*2620*/  ISETP.NE.AND.EX P4, PT, RZ, c[0x0][0x184], PT, P4 ;  /* 0x00006100ff007a0c */ /* 0x000fda0003f85340 */
[----:B------:R-:W-:Y:S05]  /*2630*/  @P4 BRA `(.L_x_25895) ;  /* 0x0000002000004947 */ /* 0x000fea0003800000 */
[----:B------:R-:W-:Y:S05]  /*2640*/  @P0 BRA `(.L_x_25896) ;  /* 0x0000005000000947 */ /* 0x000fea0003800000 */
[----:B------:R-:W-:Y:S05]  /*2650*/  BRA `(.L_x_25897) ;  /* 0x0000005000007947 */ /* 0x000fea0003800000 */
.L_x_25895:
[----:B-----5:R-:W-:Y:S01]  /*2660*/  FADD.FTZ R56, R60, R56 ;  /* 0x000000383c387221 */ /* 0x020fe20000010000 */
[----:B------:R-:W-:Y:S05]  /*2670*/  BRA `(.L_x_25896) ;  /* 0x0000002000007947 */ /* 0x000fea0003800000 */
.L_x_25894:
[----:B0----5:R-:W-:-:S04]  /*2680*/  FADD.FTZ R56, R52, R56 ;  /* 0x0000003834387221 */ /* 0x021fc80000010000 */
[----:B------:R-:W-:-:S05]  /*2690*/  @P2 FADD.FTZ R56, R60, R56 ;  /* 0x000000383c382221 */ /* 0x000fca0000010000 */
.L_x_25896:
[----:B-----5:R-:W-:Y:S02]  /*26a0*/  MOV R64, R56 ;  /* 0x0000003800407202 */ /* 0x020fe40000000f00 */
.L_x_25897:
[----:B------:R-:W-:Y:S05]  /*26b0*/  @P3 BRA `(.L_x_25898) ;  /* 0x0000007000003947 */ /* 0x000fea0003800000 */
[----:B------:R-:W-:-:S04]  /*26c0*/  ISETP.NE.U32.AND P4, PT, RZ, c[0x0][0x180], PT ;  /* 0x00006000ff007a0c */ /* 0x000fc80003f85070 */
[----:B------:R-:W-:-:S13]  /*26d0*/  ISETP.NE.AND.EX P4, PT, RZ, c[0x0][0x184], PT, P4 ;  /* 0x00006100ff007a0c */ /* 0x000fda0003f85340 */
[----:B------:R-:W-:Y:S05]  /*26e0*/  @P4 BRA `(.L_x_25899) ;  /* 0x0000002000004947 */ /* 0x000fea0003800000 */
[----:B------:R-:W-:Y:S05]  /*26f0*/  @P0 BRA `(.L_x_25900) ;  /* 0x0000005000000947 */ /* 0x000fea0003800000 */
[----:B------:R-:W-:Y:S05]  /*2700*/  BRA `(.L_x_25901) ;  /* 0x0000005000007947 */ /* 0x000fea0003800000 */
.L_x_25899:
[----:B-----5:R-:W-:Y:S01]  /*2710*/  FADD.FTZ R57, R61, R57 ;  /* 0x000000393d397221 */ /* 0x020fe20000010000 */
[----:B------:R-:W-:Y:S05]  /*2720*/  BRA `(.L_x_25900) ;  /* 0x0000002000007947 */ /* 0x000fea0003800000 */
.L_x_25898:
[----:B-----5:R-:W-:-:S04]  /*2730*/  FADD.FTZ R57, R53, R57 ;  /* 0x0000003935397221 */ /* 0x020fc80000010000 */
[----:B------:R-:W-:-:S04]  /*2740*/  @P2 FADD.FTZ R57, R61, R57 ;  /* 0x000000393d392221 */ /* 0x000fc80000010000 */
.L_x_25900:
[----:B-----5:R-:W-:-:S03]  /*2750*/  IMAD.MOV.U32 R65, RZ, RZ, R57 ;  /* 0x000000ffff417224 */ /* 0x020fc600078e0039 */
.L_x_25901:
[----:B------:R-:W-:Y:S05]  /*2760*/  @P3 BRA `(.L_x_25902) ;  /* 0x0000007000003947 */ /* 0x000fea0003800000 */
[----:B------:R-:W-:-:S04]  /*2770*/  ISETP.NE.U32.AND P4, PT, RZ, c[0x0][0x180], PT ;  /* 0x00006000ff007a0c */ /* 0x000fc80003f85070 */
[----:B------:R-:W-:-:S13]  /*2780*/  ISETP.NE.AND.EX P4, PT, RZ, c[0x0][0x184], PT, P4 ;  /* 0x00006100ff007a0c */ /* 0x000fda0003f85340 */
[----:B------:R-:W-:Y:S05]  /*2790*/  @P4 BRA `(.L_x_25903) ;  /* 0x0000002000004947 */ /* 0x000fea0003800000 */
[----:B------:R-:W-:Y:S05]  /*27a0*/  @P0 BRA `(.L_x_25904) ;  /* 0x0000005000000947 */ /* 0x000fea0003800000 */
[----:B------:R-:W-:Y:S05]  /*27b0*/  BRA `(.L_x_25905) ;  /* 0x0000005000007947 */ /* 0x000fea0003800000 */
.L_x_25903:
[----:B-----5:R-:W-:Y:S01]  /*27c0*/  FADD.FTZ R58, R62, R58 ;  /* 0x0000003a3e3a7221 */ /* 0x020fe20000010000 */
[----:B------:R-:W-:Y:S05]  /*27d0*/  BRA `(.L_x_25904) ;  /* 0x0000002000007947 */ /* 0x000fea0003800000 */
.L_x_25902:
[----:B-----5:R-:W-:-:S04]  /*27e0*/  FADD.FTZ R58, R54, R58 ;  /* 0x0000003a363a7221 */ /* 0x020fc80000010000 */
[----:B------:R-:W-:-:S05]  /*27f0*/  @P2 FADD.FTZ R58, R62, R58 ;  /* 0x0000003a3e3a2221 */ /* 0x000fca0000010000 */
.L_x_25904:
[----:B-----5:R-:W-:Y:S02]  /*2800*/  MOV R66, R58 ;  /* 0x0000003a00427202 */ /* 0x020fe40000000f00 */
.L_x_25905:
[----:B------:R-:W-:Y:S05]  /*2810*/  @P3 BRA `(.L_x_25906) ;  /* 0x0000007000003947 */ /* 0x000fea0003800000 */
[----:B------:R-:W-:-:S04]  /*2820*/  ISETP.NE.U32.AND P2, PT, RZ, c[0x0][0x180], PT ;  /* 0x00006000ff007a0c */ /* 0x000fc80003f45070 */
[----:B------:R-:W-:-:S13]  /*2830*/  ISETP.NE.AND.EX P2, PT, RZ, c[0x0][0x184], PT, P2 ;  /* 0x00006100ff007a0c */ /* 0x000fda0003f45320 */
[----:B------:R-:W-:Y:S05]  /*2840*/  @P2 BRA `(.L_x_25907) ;  /* 0x0000002000002947 */ /* 0x000fea0003800000 */
[----:B------:R-:W-:Y:S05]  /*2850*/  @P0 BRA `(.L_x_25908) ;  /* 0x0000005000000947 */ /* 0x000fea0003800000 */
[----:B------:R-:W-:Y:S05]  /*2860*/  BRA `(.L_x_25909) ;  /* 0x0000005000007947 */ /* 0x000fea0003800000 */
.L_x_25907:
[----:B-----5:R-:W-:Y:S01]  /*2870*/  FADD.FTZ R59, R63, R59 ;  /* 0x0000003b3f3b7221 */ /* 0x020fe20000010000 */
[----:B------:R-:W-:Y:S05]  /*2880*/  BRA `(.L_x_25908) ;  /* 0x0000002000007947 */ /* 0x000fea0003800000 */
.L_x_25906:
[----:B-----5:R-:W-:-:S04]  /*2890*/  FADD.FTZ R59, R55, R59 ;  /* 0x0000003b373b7221 */ /* 0x020fc80000010000 */
[----:B------:R-:W-:-:S04]  /*28a0*/  @P2 FADD.FTZ R59, R63, R59 ;  /* 0x0000003b3f3b2221 */ /* 0x000fc80000010000 */
.L_x_25908:
[----:B-----5:R-:W-:-:S03]  /*28b0*/  IMAD.MOV.U32 R67, RZ, RZ, R59 ;  /* 0x000000ffff437224 */ /* 0x020fc600078e003b */
.L_x_25909:
[C---:B------:R-:W-:Y:S02]  /*28c0*/  @P0 LEA R104, P2, R228.reuse, c[0x0][0x188], 0x4 ;  /* 0x00006200e4680a11 */ /* 0x040fe400078420ff */
[C---:B------:R-:W-:Y:S02]  /*28d0*/  IADD3 R106, R228.reuse, 0x80, RZ ;  /* 0x00000080e46a7810 */ /* 0x040fe40007ffe0ff */
[----:B------:R-:W-:-:S05]  /*28e0*/  @P0 LEA.HI.X R105, R228, c[0x0][0x18c], RZ, 0x4, P2 ;  /* 0x00006300e4690a11 */ /* 0x000fca00010f24ff */
[----:B------:R0:W-:Y:S04]  /*28f0*/  @P0 STG.E.128 [R104.64], R64 ;  /* 0x0000004068000986 */ /* 0x0001e8000c101d04 */
.L_x_25893:
[----:B------:R-:W-:Y:S05]  /*2900*/  BSYNC B0 ;  /* 0x0000000000007941 */ /* 0x000fea0003800000 */
.L_x_25892:
[----:B------:R-:W-:Y:S01]  /*2910*/  ISETP.GE.U32.AND P2, PT, R226, 0x100, PT ;  /* 0x00000100e200780c */ /* 0x000fe20003f46070 */
[----:B------:R-:W-:-:S12]  /*2920*/  BSSY B0, `(.L_x_25910) ;  /* 0x0000041000007945 */ /* 0x000fd80003800000 */
[----:B------:R-:W-:Y:S05]  /*2930*/  @!P2 BRA `(.L_x_25911) ;  /* 0x000003f00000a947 */ /* 0x000fea0003800000 */
[----:B------:R-:W-:-:S04]  /*2940*/  ISETP.NE.U32.AND P3, PT, RZ, c[0x0][0x178], PT ;  /* 0x00005e00ff007a0c */ /* 0x000fc80003f65070 */
[----:B------:R-:W-:-:S13]  /*2950*/  ISETP.NE.AND.EX P3, PT, RZ, c[0x0][0x17c], PT, P3 ;  /* 0x00005f00ff007a0c */ /* 0x000fda0003f65330 */
[----:B------:R-:W-:-:S04]  /*2960*/  @P3 LEA R108, P2, R106, c[0x0][0x178], 0x4 ;  /* 0x00005e006a6c3a11 */ /* 0x000fc800078420ff */
[----:B------:R-:W-:Y:S02]  /*2970*/  @P3 LEA.HI.X R109, R106, c[0x0][0x17c], RZ, 0x4, P2 ;  /* 0x00005f006a6d3a11 */ /* 0x000fe400010f24ff */
[----:B------:R-:W-:Y:S01]  /*2980*/  ISETP.NE.U32.AND P2, PT, RZ, c[0x0][0x180], PT ;  /* 0x00006000ff007a0c */ /* 0x000fe20003f45070 */
[----:B------:R-:W-:Y:S02]  /*2990*/  HFMA2.MMA R69, -RZ, RZ, 0, 9.5367431640625e-07 ;  /* 0x00000010ff457435 */ /* 0x000fe400000001ff */
[----:B-----5:R1:W5:Y:S01]  /*29a0*/  @P3 LDG.E.128 R52, [R108.64] ;  /* 0x000000046c343981 */ /* 0x020362000c1e1d00 */
[----:B------:R-:W-:-:S07]  /*29b0*/  ISETP.NE.AND.EX P2, PT, RZ, c[0x0][0x184], PT, P2 ;  /* 0x00006100ff007a0c */ /* 0x000fce0003f45320 */
[----:B------:R-:W-:-:S06]  /*29c0*/  IMAD.WIDE.U32 R68, R106, R69, c[0x0][0x170] ;  /* 0x00005c006a447625 */ /* 0x000fcc00078e0045 */
[C---:B0-----:R-:W-:Y:S01]  /*29d0*/  @P2 LEA R104, P4, R106.reuse, c[0x0][0x180], 0x4 ;  /* 0x000060006a682a11 */ /* 0x041fe200078820ff */
[----:B------:R-:W5:Y:S03]  /*29e0*/  LDG.E.128 R68, [R68.64] ;  /* 0x0000000444447981 */ /* 0x000f66000c1e1d00 */
[----:B------:R-:W-:-:S05]  /*29f0*/  @P2 LEA.HI.X R105, R106, c[0x0][0x184], RZ, 0x4, P4 ;  /* 0x000061006a692a11 */ /* 0x000fca00020f24ff */
[----:B------:R1:W5:Y:S01]  /*2a00*/  @P2 LDG.E.128 R60, [R104.64] ;  /* 0x00000004683c2981 */ /* 0x000362000c1e1d00 */
[----:B------:R-:W-:-:S04]  /*2a10*/  ISETP.NE.U32.AND P3, PT, RZ, c[0x0][0x178], PT ;  /* 0x00005e00ff007a0c */ /* 0x000fc80003f65070 */
[----:B------:R-:W-:-:S13]  /*2a20*/  ISETP.NE.AND.EX P3, PT, RZ, c[0x0][0x17c], PT, P3 ;  /* 0x00005f00ff007a0c */ /* 0x000fda0003f65330 */
[----:B------:R-:W-:Y:S05]  /*2a30*/  @P3 BRA `(.L_x_25912) ;  /* 0x0000007000003947 */ /* 0x000fea0003800000 */
[----:B-1----:R-:W-:-:S04]  /*2a40*/  ISETP.NE.U32.AND P4, PT, RZ, c[0x0][0x180], PT ;  /* 0x00006000ff007a0c */ /* 0x002fc80003f85070 */
[----:B------:R-:W-:-:S13]  /*2a50*/  ISETP.NE.AND.EX P4, PT, RZ, c[0x0][0x184], PT, P4 ;  /* 0x00006100ff007a0c */ /* 0x000fda0003f85340 */
[----:B------:R-:W-:Y:S05]  /*2a60*/  @P4 BRA `(.L_x_25913) ;  /* 0x0000002000004947 */ /* 0x000fea0003800000 */
[----:B------:R-:W-:Y:S05]  /*2a70*/  @P0 BRA `(.L_x_25914) ;  /* 0x0000005000000947 */ /* 0x000fea0003800000 */
[----:B------:R-:W-:Y:S05]  /*2a80*/  BRA `(.L_x_25915) ;  /* 0x0000005000007947 */ /* 0x000fea0003800000 */
.L_x_25913:
[----:B-----5:R-:W-:Y:S01]  /*2a90*/  FADD.FTZ R68, R60, R68 ;  /* 0x000000443c447221 */ /* 0x020fe20000010000 */
[----:B------:R-:W-:Y:S05]  /*2aa0*/  BRA `(.L_x_25914) ;  /* 0x0000002000007947 */ /* 0x000fea0003800000 */
.L_x_25912:
[----:B-1---5:R-:W-:-:S04]  /*2ab0*/  FADD.FTZ R68, R52, R68 ;  /* 0x0000004434447221 */ /* 0x022fc80000010000 */
[----:B------:R-:W-:-:S04]  /*2ac0*/  @P2 FADD.FTZ R68, R60, R68 ;  /* 0x000000443c442221 */ /* 0x000fc80000010000 */
.L_x_25914:
[----:B-----5:R-:W-:-:S03]  /*2ad0*/  IMAD.MOV.U32 R64, RZ, RZ, R68 ;  /* 0x000000ffff407224 */ /* 0x020fc600078e0044 */
.L_x_25915:
[----:B------:R-:W-:Y:S05]  /*2ae0*/  @P3 BRA `(.L_x_25916) ;  /* 0x0000007000003947 */ /* 0x000fea0003800000 */
[----:B------:R-:W-:-:S04]  /*2af0*/  ISETP.NE.U32.AND P4, PT, RZ, c[0x0][0x180], PT ;  /* 0x00006000ff007a0c */ /* 0x000fc80003f85070 */
[----:B------:R-:W-:-:S13]  /*2b00*/  ISETP.NE.AND.EX P4, PT, RZ, c[0x0][0x184], PT, P4 ;  /* 0x00006100ff007a0c */ /* 0x000fda0003f85340 */
[----:B------:R-:W-:Y:S05]  /*2b10*/  @P4 BRA `(.L_x_25917) ;  /* 0x0000002000004947 */ /* 0x000fea0003800000 */
[----:B------:R-:W-:Y:S05]  /*2b20*/  @P0 BRA `(.L_x_25918) ;  /* 0x0000005000000947 */ /* 0x000fea0003800000 */
[----:B------:R-:W-:Y:S05]  /*2b30*/  BRA `(.L_x_25919) ;  /* 0x0000005000007947 */ /* 0x000fea0003800000 */
.L_x_25917:
[----:B-----5:R-:W-:Y:S01]  /*2b40*/  FADD.FTZ R69, R61, R69 ;  /* 0x000000453d457221 */ /* 0x020fe20000010000 */
[----:B------:R-:W-:Y:S05]  /*2b50*/  BRA `(.L_x_25918) ;  /* 0x0000002000007947 */ /* 0x000fea0003800000 */
.L_x_25916:
[----:B-----5:R-:W-:-:S04]  /*2b60*/  FADD.FTZ R69, R53, R69 ;  /* 0x0000004535457221 */ /* 0x020fc80000010000 */
[----:B------:R-:W-:-:S05]  /*2b70*/  @P2 FADD.FTZ R69, R61, R69 ;  /* 0x000000453d452221 */ /* 0x000fca0000010000 */
.L_x_25918:
[----:B-----5:R-:W-:Y:S02]  /*2b80*/  MOV R65, R69 ;  /* 0x0000004500417202 */ /* 0x020fe40000000f00 */
.L_x_25919:
[----:B------:R-:W-:Y:S05]  /*2b90*/  @P3 BRA `(.L_x_25920) ;  /* 0x0000007000003947 */ /* 0x000fea0003800000 */
[----:B------:R-:W-:-:S04]  /*2ba0*/  ISETP.NE.U32.AND P4, PT, RZ, c[0x0][0x180], PT ;  /* 0x00006000ff007a0c */ /* 0x000fc80003f85070 */
[----:B------:R-:W-:-:S13]  /*2bb0*/  ISETP.NE.AND.EX P4, PT, RZ, c[0x0][0x184], PT, P4 ;  /* 0x00006100ff007a0c */ /* 0x000fda0003f85340 */
[----:B------:R-:W-:Y:S05]  /*2bc0*/  @P4 BRA `(.L_x_25921) ;  /* 0x0000002000004947 */ /* 0x000fea0003800000 */
[----:B------:R-:W-:Y:S05]  /*2bd0*/  @P0 BRA `(.L_x_25922) ;  /* 0x0000005000000947 */ /* 0x000fea0003800000 */
[----:B------:R-:W-:Y:S05]  /*2be0*/  BRA `(.L_x_25923) ;  /* 0x0000005000007947 */ /* 0x000fea0003800000 */
.L_x_25921:
[----:B-----5:R-:W-:Y:S01]  /*2bf0*/  FADD.FTZ R70, R62, R70 ;  /* 0x000000463e467221 */ /* 0x020fe20000010000 */
[----:B------:R-:W-:Y:S05]  /*2c00*/  BRA `(.L_x_25922) ;  /* 0x0000002000007947 */ /* 0x000fea0003800000 */
.L_x_25920:
[----:B-----5:R-:W-:-:S04]  /*2c10*/  FADD.FTZ R70, R54, R70 ;  /* 0x0000004636467221 */ /* 0x020fc80000010000 */
[----:B------:R-:W-:-:S04]  /*2c20*/  @P2 FADD.FTZ R70, R62, R70 ;  /* 0x000000463e462221 */ /* 0x000fc80000010000 */
.L_x_25922:
[----:B-----5:R-:W-:-:S03]  /*2c30*/  IMAD.MOV.U32 R66, RZ, RZ, R70 ;  /* 0x000000ffff427224 */ /* 0x020fc600078e0046 */
.L_x_25923:
[----:B------:R-:W-:Y:S05]  /*2c40*/  @P3 BRA `(.L_x_25924) ;  /* 0x0000007000003947 */ /* 0x000fea0003800000 */
[----:B------:R-:W-:-:S04]  /*2c50*/  ISETP.NE.U32.AND P2, PT, RZ, c[0x0][0x180], PT ;  /* 0x00006000ff007a0c */ /* 0x000fc80003f45070 */
[----:B------:R-:W-:-:S13]  /*2c60*/  ISETP.NE.AND.EX P2, PT, RZ, c[0x0][0x184], PT, P2 ;  /* 0x00006100ff007a0c */ /* 0x000fda0003f45320 */
[----:B------:R-:W-:Y:S05]  /*2c70*/  @P2 BRA `(.L_x_25925) ;  /* 0x0000002000002947 */ /* 0x000fea0003800000 */
[----:B------:R-:W-:Y:S05]  /*2c80*/  @P0 BRA `(.L_x_25926) ;  /* 0x0000005000000947 */ /* 0x000fea0003800000 */
[----:B------:R-:W-:Y:S05]  /*2c90*/  BRA `(.L_x_25927) ;  /* 0x0000005000007947 */ /* 0x000fea0003800000 */
.L_x_25925:
[----:B-----5:R-:W-:Y:S01]  /*2ca0*/  FADD.FTZ R71, R63, R71 ;  /* 0x000000473f477221 */ /* 0x020fe20000010000 */
[----:B------:R-:W-:Y:S05]  /*2cb0*/  BRA `(.L_x_25926) ;  /* 0x0000002000007947 */ /* 0x000fea0003800000 */
.L_x_25924:
[----:B-----5:R-:W-:-:S04]  /*2cc0*/  FADD.FTZ R71, R55, R71 ;  /* 0x0000004737477221 */ /* 0x020fc80000010000 */
[----:B------:R-:W-:-:S05]  /*2cd0*/  @P2 FADD.FTZ R71, R63, R71 ;  /* 0x000000473f472221 */ /* 0x000fca0000010000 */
.L_x_25926:
[----:B-----5:R-:W-:Y:S02]  /*2ce0*/  MOV R67, R71 ;  /* 0x0000004700437202 */ /* 0x020fe40000000f00 */
.L_x_25927:
[----:B------:R-:W-:-:S04]  /*2cf0*/  @P0 LEA R104, P2, R106, c[0x0][0x188], 0x4 ;  /* 0x000062006a680a11 */ /* 0x000fc800078420ff */
[C---:B------:R-:W-:Y:S02]  /*2d00*/  @P0 LEA.HI.X R105, R106.reuse, c[0x0][0x18c], RZ, 0x4, P2 ;  /* 0x000063006a690a11 */ /* 0x040fe400010f24ff */
[----:B------:R-:W-:-:S03]  /*2d10*/  IADD3 R106, R106, 0x80, RZ ;  /* 0x000000806a6a7810 */ /* 0x000fc60007ffe0ff */
[----:B------:R0:W-:Y:S04]  /*2d20*/  @P0 STG.E.128 [R104.64], R64 ;  /* 0x0000004068000986 */ /* 0x0001e8000c101d04 */
.L_x_25911:
[----:B------:R-:W-:Y:S05]  /*2d30*/  BSYNC B0 ;  /* 0x0000000000007941 */ /* 0x000fea0003800000 */
.L_x_25910:
        /* <DEDUP_REMOVED lines=12> */
[----:B------:R-:W5:Y:S06]  /*2e00*/  LDG.E.128 R72, [R72.64] ;  /* 0x0000000448487981 */ /* 0x000f6c000c1e1d00 */
[----:B0-----:R-:W-:-:S04]  /*2e10*/  @P2 LEA R104, P4, R106, c[0x0][0x180], 0x4 ;  /* 0x000060006a682a11 */ /* 0x001fc800078820ff */
        /* <DEDUP_REMOVED lines=10> */
.L_x_25931:
[----:B-----5:R-:W-:Y:S01]  /*2ec0*/  FADD.FTZ R72, R60, R72 ;  /* 0x000000483c487221 */ /* 0x020fe20000010000 */
[----:B------:R-:W-:Y:S05]  /*2ed0*/  BRA `(.L_x_25932) ;  /* 0x0000002000007947 */ /* 0x000fea0003800000 */
.L_x_25930:
[----:B-1---5:R-:W-:-:S04]  /*2ee0*/  FADD.FTZ R72, R52, R72 ;  /* 0x0000004834487221 */ /* 0x022fc80000010000 */
[----:B------:R-:W-:-:S05]  /*2ef0*/  @P2 FADD.FTZ R72, R60, R72 ;  /* 0x000000483c482221 */ /* 0x000fca0000010000 */
.L_x_25932:
[----:B-----5:R-:W-:Y:S02]  /*2f00*/  MOV R64, R72 ;  /* 0x0000004800407202 */ /* 0x020fe40000000f00 */
.L_x_25933:
[----:B------:R-:W-:Y:S05]  /*2f10*/  @P3 BRA `(.L_x_25934) ;  /* 0x0000007000003947 */ /* 0x000fea0003800000 */
[----:B------:R-:W-:-:S04]  /*2f20*/  ISETP.NE.U32.AND P4, PT, RZ, c[0x0][0x180], PT ;  /* 0x00006000ff007a0c */ /* 0x000fc80003f85070 */
[----:B------:R-:W-:-:S13]  /*2f30*/  ISETP.NE.AND.EX P4, PT, RZ, c[0x0][0x184], PT, P4 ;  /* 0x00006100ff007a0c */ /* 0x000fda0003f85340 */
[----:B------:R-:W-:Y:S05]  /*2f40*/  @P4 BRA `(.L_x_25935) ;  /* 0x0000002000004947 */ /* 0x000fea0003800000 */
[----:B------:R-:W-:Y:S05]  /*2f50*/  @P0 BRA `(.L_x_25936) ;  /* 0x0000005000000947 */ /* 0x000fea0003800000 */
[----:B------:R-:W-:Y:S05]  /*2f60*/  BRA `(.L_x_25937) ;  /* 0x0000005000007947 */ /* 0x000fea0003800000 */
.L_x_25935:
[----:B-----5:R-:W-:Y:S01]  /*2f70*/  FADD.FTZ R73, R61, R73 ;  /* 0x000000493d497221 */ /* 0x020fe20000010000 */
[----:B------:R-:W-:Y:S05]  /*2f80*/  BRA `(.L_x_25936) ;  /* 0x0000002000007947 */ /* 0x000fea0003800000 */
.L_x_25934:
[----:B-----5:R-:W-:-:S04]  /*2f90*/  FADD.FTZ R73, R53, R73 ;  /* 0x0000004935497221 */ /* 0x020fc80000010000 */
[----:B------:R-:W-:-:S04]  /*2fa0*/  @P2 FADD.FTZ R73, R61, R73 ;  /* 0x000000493d492221 */ /* 0x000fc80000010000 */
.L_x_25936:
[----:B-----5:R-:W-:-:S03]  /*2fb0*/  IMAD.MOV.U32 R65, RZ, RZ, R73 ;  /* 0x000000ffff417224 */ /* 0x020fc600078e0049 */
.L_x_25937:
[----:B------:R-:W-:Y:S05]  /*2fc0*/  @P3 BRA `(.L_x_25938) ;  /* 0x0000007000003947 */ /* 0x000fea0003800000 */
[----:B------:R-:W-:-:S04]  /*2fd0*/  ISETP.NE.U32.AND P4, PT, RZ, c[0x0][0x180], PT ;  /* 0x00006000ff007a0c */ /* 0x000fc80003f85070 */
[----:B------:R-:W-:-:S13]  /*2fe0*/  ISETP.NE.AND.EX P4, PT, RZ, c[0x0][0x184], PT, P4 ;  /* 0x00006100ff007a0c */ /* 0x000fda0003f85340 */
[----:B------:R-:W-:Y:S05]  /*2ff0*/  @P4 BRA `(.L_x_25939) ;  /* 0x0000002000004947 */ /* 0x000fea0003800000 */
[----:B------:R-:W-:Y:S05]  /*3000*/  @P0 BRA `(.L_x_25940) ;  /* 0x0000005000000947 */ /* 0x000fea0003800000 */
[----:B------:R-:W-:Y:S05]  /*3010*/  BRA `(.L_x_25941) ;  /* 0x0000005000007947 */ /* 0x000fea0003800000 */
.L_x_25939:
[----:B-----5:R-:W-:Y:S01]  /*3020*/  FADD.FTZ R74, R62, R74 ;  /* 0x0000004a3e4a7221 */ /* 0x020fe20000010000 */
[----:B------:R-:W-:Y:S05]  /*3030*/  BRA `(.L_x_25940) ;  /* 0x0000002000007947 */ /* 0x000fea0003800000 */
.L_x_25938:
[----:B-----5:R-:W-:-:S04]  /*3040*/  FADD.FTZ R74, R54, R74 ;  /* 0x0000004a364a7221 */ /* 0x020fc80000010000 */
[----:B------:R-:W-:-:S05]  /*3050*/  @P2 FADD.FTZ R74, R62, R74 ;  /* 0x0000004a3e4a2221 */ /* 0x000fca0000010000 */
.L_x_25940:
[----:B-----5:R-:W-:Y:S02]  /*3060*/  MOV R66, R74 ;  /* 0x0000004a00427202 */ /* 0x020fe40000000f00 */
.L_x_25941:
[----:B------:R-:W-:Y:S05]  /*3070*/  @P3 BRA `(.L_x_25942) ;  /* 0x0000007000003947 */ /* 0x000fea0003800000 */
[----:B------:R-:W-:-:S04]  /*3080*/  ISETP.NE.U32.AND P2, PT, RZ, c[0x0][0x180], PT ;  /* 0x00006000ff007a0c */ /* 0x000fc80003f45070 */
[----:B------:R-:W-:-:S13]  /*3090*/  ISETP.NE.AND.EX P2, PT, RZ, c[0x0][0x184], PT, P2 ;  /* 0x00006100ff007a0c */ /* 0x000fda0003f45320 */
[----:B------:R-:W-:Y:S05]  /*30a0*/  @P2 BRA `(.L_x_25943) ;  /* 0x0000002000002947 */ /* 0x000fea0003800000 */
[----:B------:R-:W-:Y:S05]  /*30b0*/  @P0 BRA `(.L_x_25944) ;  /* 0x0000005000000947 */ /* 0x000fea0003800000 */
[----:B------:R-:W-:Y:S05]  /*30c0*/  BRA `(.L_x_25945) ;  /* 0x0000005000007947 */ /* 0x000fea0003800000 */
.L_x_25943:
[----:B-----5:R-:W-:Y:S01]  /*30d0*/  FADD.FTZ R75, R63, R75 ;  /* 0x0000004b3f4b7221 */ /* 0x020fe20000010000 */
[----:B------:R-:W-:Y:S05]  /*30e0*/  BRA `(.L_x_25944) ;  /* 0x0000002000007947 */ /* 0x000fea0003800000 */
.L_x_25942:
[----:B-----5:R-:W-:-:S04]  /*30f0*/  FADD.FTZ R75, R55, R75 ;  /* 0x0000004b374b7221 */ /* 0x020fc80000010000 */
[----:B------:R-:W-:-:S04]  /*3100*/  @P2 FADD.FTZ R75, R63, R75 ;  /* 0x0000004b3f4b2221 */ /* 0x000fc80000010000 */
.L_x_25944:
[----:B-----5:R-:W-:-:S03]  /*3110*/  IMAD.MOV.U32 R67, RZ, RZ, R75 ;  /* 0x000000ffff437224 */ /* 0x020fc600078e004b */
.L_x_25945:
[----:B------:R-:W-:-:S04]  /*3120*/  @P0 LEA R104, P2, R106, c[0x0][0x188], 0x4 ;  /* 0x000062006a680a11 */ /* 0x000fc800078420ff */
[C---:B------:R-:W-:Y:S02]  /*3130*/  @P0 LEA.HI.X R105, R106.reuse, c[0x0][0x18c], RZ, 0x4, P2 ;  /* 0x000063006a690a11 */ /* 0x040fe400010f24ff */
[----:B------:R-:W-:-:S03]  /*3140*/  IADD3 R106, R106, 0x80, RZ ;  /* 0x000000806a6a7810 */ /* 0x000fc60007ffe0ff */
[----:B------:R0:W-:Y:S04]  /*3150*/  @P0 STG.E.128 [R104.64], R64 ;  /* 0x0000004068000986 */ /* 0x0001e8000c101d04 */
.L_x_25929:
[----:B------:R-:W-:Y:S05]  /*3160*/  BSYNC B0 ;  /* 0x0000000000007941 */ /* 0x000fea0003800000 */
.L_x_25928:
        /* <DEDUP_REMOVED lines=24> */
.L_x_25949:
[----:B-----5:R-:W-:Y:S01]  /*32f0*/  FADD.FTZ R76, R60, R76 ;  /* 0x0000004c3c4c7221 */ /* 0x020fe20000010000 */
[----:B------:R-:W-:Y:S05]  /*3300*/  BRA `(.L_x_25950) ;  /* 0x0000002000007947 */ /* 0x000fea0003800000 */
.L_x_25948:
[----:B-1---5:R-:W-:-:S04]  /*3310*/  FADD.FTZ R76, R52, R76 ;  /* 0x0000004c344c7221 */ /* 0x022fc80000010000 */
[----:B------:R-:W-:-:S04]  /*3320*/  @P2 FADD.FTZ R76, R60, R76 ;  /* 0x0000004c3c4c2221 */ /* 0x000fc80000010000 */
.L_x_25950:
[----:B-----5:R-:W-:-:S03]  /*3330*/  IMAD.MOV.U32 R64, RZ, RZ, R76 ;  /* 0x000000ffff407224 */ /* 0x020fc600078e004c */
.L_x_25951:
[----:B------:R-:W-:Y:S05]  /*3340*/  @P3 BRA `(.L_x_25952) ;  /* 0x0000007000003947 */ /* 0x000fea0003800000 */
[----:B------:R-:W-:-:S04]  /*3350*/  ISETP.NE.U32.AND P4, PT, RZ, c[0x0][0x180], PT ;  /* 0x00006000ff007a0c */ /* 0x000fc80003f85070 */
[----:B------:R-:W-:-:S13]  /*3360*/  ISETP.NE.AND.EX P4, PT, RZ, c[0x0][0x184], PT, P4 ;  /* 0x00006100ff007a0c */ /* 0x000fda0003f85340 */
[----:B------:R-:W-:Y:S05]  /*3370*/  @P4 BRA `(.L_x_25953) ;  /* 0x0000002000004947 */ /* 0x000fea0003800000 */
[----:B------:R-:W-:Y:S05]  /*3380*/  @P0 BRA `(.L_x_25954) ;  /* 0x0000005000000947 */ /* 0x000fea0003800000 */
[----:B------:R-:W-:Y:S05]  /*3390*/  BRA `(.L_x_25955) ;  /* 0x0000005000007947 */ /* 0x000fea0003800000 */
.L_x_25953:
[----:B-----5:R-:W-:Y:S01]  /*33a0*/  FADD.FTZ R77, R61, R77 ;  /* 0x0000004d3d4d7221 */ /* 0x020fe20000010000 */
[----:B------:R-:W-:Y:S05]  /*33b0*/  BRA `(.L_x_25954) ;  /* 0x0000002000007947 */ /* 0x000fea0003800000 */
.L_x_25952:
[----:B-----5:R-:W-:-:S04]  /*33c0*/  FADD.FTZ R77, R53, R77 ;  /* 0x0000004d354d7221 */ /* 0x020fc80000010000 */
[----:B------:R-:W-:-:S05]  /*33d0*/  @P2 FADD.FTZ R77, R61, R77 ;  /* 0x0000004d3d4d2221 */ /* 0x000fca0000010000 */
.L_x_25954:
[----:B-----5:R-:W-:Y:S02]  /*33e0*/  MOV R65, R77 ;  /* 0x0000004d00417202 */ /* 0x020fe40000000f00 */
.L_x_25955:
[----:B------:R-:W-:Y:S05]  /*33f0*/  @P3 BRA `(.L_x_25956) ;  /* 0x0000007000003947 */ /* 0x000fea0003800000 */
[----:B------:R-:W-:-:S04]  /*3400*/  ISETP.NE.U32.AND P4, PT, RZ, c[0x0][0x180], PT ;  /* 0x00006000ff007a0c */ /* 0x000fc80003f85070 */
[----:B------:R-:W-:-:S13]  /*3410*/  ISETP.NE.AND.EX P4, PT, RZ, c[0x0][0x184], PT, P4 ;  /* 0x00006100ff007a0c */ /* 0x000fda0003f85340 */
[----:B------:R-:W-:Y:S05]  /*3420*/  @P4 BRA `(.L_x_25957) ;  /* 0x0000002000004947 */ /* 0x000fea0003800000 */
[----:B------:R-:W-:Y:S05]  /*3430*/  @P0 BRA `(.L_x_25958) ;  /* 0x0000005000000947 */ /* 0x000fea0003800000 */
[----:B------:R-:W-:Y:S05]  /*3440*/  BRA `(.L_x_25959) ;  /* 0x0000005000007947 */ /* 0x000fea0003800000 */
.L_x_25957:
[----:B-----5:R-:W-:Y:S01]  /*3450*/  FADD.FTZ R78, R62, R78 ;  /* 0x0000004e3e4e7221 */ /* 0x020fe20000010000 */
[----:B------:R-:W-:Y:S05]  /*3460*/  BRA `(.L_x_25958) ;  /* 0x0000002000007947 */ /* 0x000fea0003800000 */
.L_x_25956:
[----:B-----5:R-:W-:-:S04]  /*3470*/  FADD.FTZ R78, R54, R78 ;  /* 0x0000004e364e7221 */ /* 0x020fc80000010000 */
[----:B------:R-:W-:-:S04]  /*3480*/  @P2 FADD.FTZ R78, R62, R78 ;  /* 0x0000004e3e4e2221 */ /* 0x000fc80000010000 */
.L_x_25958:
[----:B-----5:R-:W-:-:S03]  /*3490*/  IMAD.MOV.U32 R66, RZ, RZ, R78 ;  /* 0x000000ffff427224 */ /* 0x020fc600078e004e */
.L_x_25959:
[----:B------:R-:W-:Y:S05]  /*34a0*/  @P3 BRA `(.L_x_25960) ;  /* 0x0000007000003947 */ /* 0x000fea0003800000 */
[----:B------:R-:W-:-:S04]  /*34b0*/  ISETP.NE.U32.AND P2, PT, RZ, c[0x0][0x180], PT ;  /* 0x00006000ff007a0c */ /* 0x000fc80003f45070 */
[----:B------:R-:W-:-:S13]  /*34c0*/  ISETP.NE.AND.EX P2, PT, RZ, c[0x0][0x184], PT, P2 ;  /* 0x00006100ff007a0c */ /* 0x000fda0003f45320 */
[----:B------:R-:W-:Y:S05]  /*34d0*/  @P2 BRA `(.L_x_25961) ;  /* 0x0000002000002947 */ /* 0x000fea0003800000 */
[----:B------:R-:W-:Y:S05]  /*34e0*/  @P0 BRA `(.L_x_25962) ;  /* 0x0000005000000947 */ /* 0x000fea0003800000 */
[----:B------:R-:W-:Y:S05]  /*34f0*/  BRA `(.L_x_25963) ;  /* 0x0000005000007947 */ /* 0x000fea0003800000 */
.L_x_25961:
[----:B-----5:R-:W-:Y:S01]  /*3500*/  FADD.FTZ R79, R63, R79 ;  /* 0x0000004f3f4f7221 */ /* 0x020fe20000010000 */
[----:B------:R-:W-:Y:S05]  /*3510*/  BRA `(.L_x_25962) ;  /* 0x0000002000007947 */ /* 0x000fea0003800000 */
.L_x_25960:
[----:B-----5:R-:W-:-:S04]  /*3520*/  FADD.FTZ R79, R55, R79 ;  /* 0x0000004f374f7221 */ /* 0x020fc80000010000 */
[----:B------:R-:W-:-:S05]  /*3530*/  @P2 FADD.FTZ R79, R63, R79 ;  /* 0x0000004f3f4f2221 */ /* 0x000fca0000010000 */
.L_x_25962:
[----:B-----5:R-:W-:Y:S02]  /*3540*/  MOV R67, R79 ;  /* 0x0000004f00437202 */ /* 0x020fe40000000f00 */
.L_x_25963:
[----:B------:R-:W-:-:S04]  /*3550*/  @P0 LEA R104, P2, R106, c[0x0][0x188], 0x4 ;  /* 0x000062006a680a11 */ /* 0x000fc800078420ff */
[C---:B------:R-:W-:Y:S02]  /*3560*/  @P0 LEA.HI.X R105, R106.reuse, c[0x0][0x18c], RZ, 0x4, P2 ;  /* 0x000063006a690a11 */ /* 0x040fe400010f24ff */
[----:B------:R-:W-:-:S03]  /*3570*/  IADD3 R106, R106, 0x80, RZ ;  /* 0x000000806a6a7810 */ /* 0x000fc60007ffe0ff */
[----:B------:R0:W-:Y:S04]  /*3580*/  @P0 STG.E.128 [R104.64], R64 ;  /* 0x0000004068000986 */ /* 0x0001e8000c101d04 */
.L_x_25947:
[----:B------:R-:W-:Y:S05]  /*3590*/  BSYNC B0 ;  /* 0x0000000000007941 */ /* 0x000fea0003800000 */
.L_x_25946:
        /* <DEDUP_REMOVED lines=24> */
.L_x_25967:
[----:B-----5:R-:W-:Y:S01]  /*3720*/  FADD.FTZ R80, R60, R80 ;  /* 0x000000503c507221 */ /* 0x020fe20000010000 */
[----:B------:R-:W-:Y:S05]  /*3730*/  BRA `(.L_x_25968) ;  /* 0x0000002000007947 */ /* 0x000fea0003800000 */
.L_x_25966:
[----:B-1---5:R-:W-:-:S04]  /*3740*/  FADD.FTZ R80, R52, R80 ;  /* 0x0000005034507221 */ /* 0x022fc80000010000 */
[----:B------:R-:W-:-:S05]  /*3750*/  @P2 FADD.FTZ R80, R60, R80 ;  /* 0x000000503c502221 */ /* 0x000fca0000010000 */
.L_x_25968:
[----:B-----5:R-:W-:Y:S02]  /*3760*/  MOV R64, R80 ;  /* 0x0000005000407202 */ /* 0x020fe40000000f00 */
.L_x_25969:
[----:B------:R-:W-:Y:S05]  /*3770*/  @P3 BRA `(.L_x_25970) ;  /* 0x0000007000003947 */ /* 0x000fea0003800000 */
[----:B------:R-:W-:-:S04]  /*3780*/  ISETP.NE.U32.AND P4, PT, RZ, c[0x0][0x180], PT ;  /* 0x00006000ff007a0c */ /* 0x000fc80003f85070 */
[----:B------:R-:W-:-:S13]  /*3790*/  ISETP.NE.AND.EX P4, PT, RZ, c[0x0][0x184], PT, P4 ;  /* 0x00006100ff007a0c */ /* 0x000fda0003f85340 */
[----:B------:R-:W-:Y:S05]  /*37a0*/  @P4 BRA `(.L_x_25971) ;  /* 0x0000002000004947 */ /* 0x000fea0003800000 */
[----:B------:R-:W-:Y:S05]  /*37b0*/  @P0 BRA `(.L_x_25972) ;  /* 0x0000005000000947 */ /* 0x000fea0003800000 */
[----:B------:R-:W-:Y:S05]  /*37c0*/  BRA `(.L_x_25973) ;  /* 0x0000005000007947 */ /* 0x000fea0003800000 */
.L_x_25971:
[----:B-----5:R-:W-:Y:S01]  /*37d0*/  FADD.FTZ R81, R61, R81 ;  /* 0x000000513d517221 */ /* 0x020fe20000010000 */
[----:B------:R-:W-:Y:S05]  /*37e0*/  BRA `(.L_x_25972) ;  /* 0x0000002000007947 */ /* 0x000fea0003800000 */
.L_x_25970:
[----:B-----5:R-:W-:-:S04]  /*37f0*/  FADD.FTZ R81, R53, R81 ;  /* 0x0000005135517221 */ /* 0x020fc80000010000 */
[----:B------:R-:W-:-:S04]  /*3800*/  @P2 FADD.FTZ R81, R61, R81 ;  /* 0x000000513d512221 */ /* 0x000fc80000010000 */
.L_x_25972:
[----:B-----5:R-:W-:-:S03]  /*3810*/  IMAD.MOV.U32 R65, RZ, RZ, R81 ;  /* 0x000000ffff417224 */ /* 0x020fc600078e0051 */
.L_x_25973:
[----:B------:R-:W-:Y:S05]  /*3820*/  @P3 BRA `(.L_x_25974) ;  /* 0x0000007000003947 */ /* 0x000fea0003800000 */
[----:B------:R-:W-:-:S04]  /*3830*/  ISETP.NE.U32.AND P4, PT, RZ, c[0x0][0x180], PT ;  /* 0x00006000ff007a0c */ /* 0x000fc80003f85070 */
[----:B------:R-:W-:-:S13]  /*3840*/  ISETP.NE.AND.EX P4, PT, RZ, c[0x0][0x184], PT, P4 ;  /* 0x00006100ff007a0c */ /* 0x000fda0003f85340 */
[----:B------:R-:W-:Y:S05]  /*3850*/  @P4 BRA `(.L_x_25975) ;  /* 0x0000002000004947 */ /* 0x000fea0003800000 */
[----:B------:R-:W-:Y:S05]  /*3860*/  @P0 BRA `(.L_x_25976) ;  /* 0x0000005000000947 */ /* 0x000fea0003800000 */
[----:B------:R-:W-:Y:S05]  /*3870*/  BRA `(.L_x_25977) ;  /* 0x0000005000007947 */ /* 0x000fea0003800000 */
.L_x_25975:
[----:B-----5:R-:W-:Y:S01]  /*3880*/  FADD.FTZ R82, R62, R82 ;  /* 0x000000523e527221 */ /* 0x020fe20000010000 */
[----:B------:R-:W-:Y:S05]  /*3890*/  BRA `(.L_x_25976) ;  /* 0x0000002000007947 */ /* 0x000fea0003800000 */
.L_x_25974:
[----:B-----5:R-:W-:-:S04]  /*38a0*/  FADD.FTZ R82, R54, R82 ;  /* 0x0000005236527221 */ /* 0x020fc80000010000 */
[----:B------:R-:W-:-:S05]  /*38b0*/  @P2 FADD.FTZ R82, R62, R82 ;  /* 0x000000523e522221 */ /* 0x000fca0000010000 */
.L_x_25976:
[----:B-----5:R-:W-:Y:S02]  /*38c0*/  MOV R66, R82 ;  /* 0x0000005200427202 */ /* 0x020fe40000000f00 */
.L_x_25977:
[----:B------:R-:W-:Y:S05]  /*38d0*/  @P3 BRA `(.L_x_25978) ;  /* 0x0000007000003947 */ /* 0x000fea0003800000 */
[----:B------:R-:W-:-:S04]  /*38e0*/  ISETP.NE.U32.AND P2, PT, RZ, c[0x0][0x180], PT ;  /* 0x00006000ff007a0c */ /* 0x000fc80003f45070 */
[----:B------:R-:W-:-:S13]  /*38f0*/  ISETP.NE.AND.EX P2, PT, RZ, c[0x0][0x184], PT, P2 ;  /* 0x00006100ff007a0c */ /* 0x000fda0003f45320 */
[----:B------:R-:W-:Y:S05]  /*3900*/  @P2 BRA `(.L_x_25979) ;  /* 0x0000002000002947 */ /* 0x000fea0003800000 */
[----:B------:R-:W-:Y:S05]  /*3910*/  @P0 BRA `(.L_x_25980) ;  /* 0x0000005000000947 */ /* 0x000fea0003800000 */
[----:B------:R-:W-:Y:S05]  /*3920*/  BRA `(.L_x_25981) ;  /* 0x0000005000007947 */ /* 0x000fea0003800000 */
.L_x_25979:
[----:B-----5:R-:W-:Y:S01]  /*3930*/  FADD.FTZ R83, R63, R83 ;  /* 0x000000533f537221 */ /* 0x020fe20000010000 */
[----:B------:R-:W-:Y:S05]  /*3940*/  BRA `(.L_x_25980) ;  /* 0x0000002000007947 */ /* 0x000fea0003800000 */
.L_x_25978:
[----:B-----5:R-:W-:-:S04]  /*3950*/  FADD.FTZ R83, R55, R83 ;  /* 0x0000005337537221 */ /* 0x020fc80000010000 */
[----:B------:R-:W-:-:S04]  /*3960*/  @P2 FADD.FTZ R83, R63, R83 ;  /* 0x000000533f532221 */ /* 0x000fc80000010000 */
.L_x_25980:
[----:B-----5:R-:W-:-:S03]  /*3970*/  IMAD.MOV.U32 R67, RZ, RZ, R83 ;  /* 0x000000ffff437224 */ /* 0x020fc600078e0053 */
.L_x_25981:
[----:B------:R-:W-:-:S04]  /*3980*/  @P0 LEA R104, P2, R106, c[0x0][0x188], 0x4 ;  /* 0x000062006a680a11 */ /* 0x000fc800078420ff */
[C---:B------:R-:W-:Y:S02]  /*3990*/  @P0 LEA.HI.X R105, R106.reuse, c[0x0][0x18c], RZ, 0x4, P2 ;  /* 0x000063006a690a11 */ /* 0x040fe400010f24ff */
[----:B------:R-:W-:-:S03]  /*39a0*/  IADD3 R106, R106, 0x80, RZ ;  /* 0x000000806a6a7810 */ /* 0x000fc60007ffe0ff */
[----:B------:R0:W-:Y:S04]  /*39b0*/  @P0 STG.E.128 [R104.64], R64 ;  /* 0x0000004068000986 */ /* 0x0001e8000c101d04 */
.L_x_25965:
[----:B------:R-:W-:Y:S05]  /*39c0*/  BSYNC B0 ;  /* 0x0000000000007941 */ /* 0x000fea0003800000 */
.L_x_25964:
        /* <DEDUP_REMOVED lines=24> */
.L_x_25985:
[----:B-----5:R-:W-:Y:S01]  /*3b50*/  FADD.FTZ R84, R60, R84 ;  /* 0x000000543c547221 */ /* 0x020fe20000010000 */
[----:B------:R-:W-:Y:S05]  /*3b60*/  BRA `(.L_x_25986) ;  /* 0x0000002000007947 */ /* 0x000fea0003800000 */
.L_x_25984:
[----:B-1---5:R-:W-:-:S04]  /*3b70*/  FADD.FTZ R84, R52, R84 ;  /* 0x0000005434547221 */ /* 0x022fc80000010000 */
[----:B------:R-:W-:-:S04]  /*3b80*/  @P2 FADD.FTZ R84, R60, R84 ;  /* 0x000000543c542221 */ /* 0x000fc80000010000 */
.L_x_25986:
[----:B-----5:R-:W-:-:S03]  /*3b90*/  IMAD.MOV.U32 R64, RZ, RZ, R84 ;  /* 0x000000ffff407224 */ /* 0x020fc600078e0054 */
.L_x_25987:
[----:B------:R-:W-:Y:S05]  /*3ba0*/  @P3 BRA `(.L_x_25988) ;  /* 0x0000007000003947 */ /* 0x000fea0003800000 */
[----:B------:R-:W-:-:S04]  /*3bb0*/  ISETP.NE.U32.AND P4, PT, RZ, c[0x0][0x180], PT ;  /* 0x00006000ff007a0c */ /* 0x000fc80003f85070 */
[----:B------:R-:W-:-:S13]  /*3bc0*/  ISETP.NE.AND.EX P4, PT, RZ, c[0x0][0x184], PT, P4 ;  /* 0x00006100ff007a0c */ /* 0x000fda0003f85340 */
[----:B------:R-:W-:Y:S05]  /*3bd0*/  @P4 BRA `(.L_x_25989) ;  /* 0x0000002000004947 */ /* 0x000fea0003800000 */
[----:B------:R-:W-:Y:S05]  /*3be0*/  @P0 BRA `(.L_x_25990) ;  /* 0x0000005000000947 */ /* 0x000fea0003800000 */
[----:B------:R-:W-:Y:S05]  /*3bf0*/  BRA `(.L_x_25991) ;  /* 0x0000005000007947 */ /* 0x000fea0003800000 */
.L_x_25989:
[----:B-----5:R-:W-:Y:S01]  /*3c00*/  FADD.FTZ R85, R61, R85 ;  /* 0x000000553d557221 */ /* 0x020fe20000010000 */
[----:B------:R-:W-:Y:S05]  /*3c10*/  BRA `(.L_x_25990) ;  /* 0x0000002000007947 */ /* 0x000fea0003800000 */
.L_x_25988:
[----:B-----5:R-:W-:-:S04]  /*3c20*/  FADD.FTZ R85, R53, R85 ;  /* 0x0000005535557221 */ /* 0x020fc80000010000 */
[----:B------:R-:W-:-:S05]  /*3c30*/  @P2 FADD.FTZ R85, R61, R85 ;  /* 0x000000553d552221 */ /* 0x000fca0000010000 */
.L_x_25990:
[----:B-----5:R-:W-:Y:S02]  /*3c40*/  MOV R65, R85 ;  /* 0x0000005500417202 */ /* 0x020fe40000000f00 */
.L_x_25991:
[----:B------:R-:W-:Y:S05]  /*3c50*/  @P3 BRA `(.L_x_25992) ;  /* 0x0000007000003947 */ /* 0x000fea0003800000 */
[----:B------:R-:W-:-:S04]  /*3c60*/  ISETP.NE.U32.AND P4, PT, RZ, c[0x0][0x180], PT ;  /* 0x00006000ff007a0c */ /* 0x000fc80003f85070 */
[----:B------:R-:W-:-:S13]  /*3c70*/  ISETP.NE.AND.EX P4, PT, RZ, c[0x0][0x184], PT, P4 ;  /* 0x00006100ff007a0c */ /* 0x000fda0003f85340 */
[----:B------:R-:W-:Y:S05]  /*3c80*/  @P4 BRA `(.L_x_25993) ;  /* 0x0000002000004947 */ /* 0x000fea0003800000 */
[----:B------:R-:W-:Y:S05]  /*3c90*/  @P0 BRA `(.L_x_25994) ;  /* 0x0000005000000947 */ /* 0x000fea0003800000 */
[----:B------:R-:W-:Y:S05]  /*3ca0*/  BRA `(.L_x_25995) ;  /* 0x0000005000007947 */ /* 0x000fea0003800000 */
.L_x_25993:
[----:B-----5:R-:W-:Y:S01]  /*3cb0*/  FADD.FTZ R86, R62, R86 ;  /* 0x000000563e567221 */ /* 0x020fe20000010000 */
[----:B------:R-:W-:Y:S05]  /*3cc0*/  BRA `(.L_x_25994) ;  /* 0x0000002000007947 */ /* 0x000fea0003800000 */
.L_x_25992:
[----:B-----5:R-:W-:-:S04]  /*3cd0*/  FADD.FTZ R86, R54, R86 ;  /* 0x0000005636567221 */ /* 0x020fc80000010000 */
[----:B------:R-:W-:-:S04]  /*3ce0*/  @P2 FADD.FTZ R86, R62, R86 ;  /* 0x000000563e562221 */ /* 0x000fc80000010000 */
.L_x_25994:
[----:B-----5:R-:W-:-:S03]  /*3cf0*/  IMAD.MOV.U32 R66, RZ, RZ, R86 ;  /* 0x000000ffff427224 */ /* 0x020fc600078e0056 */
.L_x_25995:
[----:B------:R-:W-:Y:S05]  /*3d00*/  @P3 BRA `(.L_x_25996) ;  /* 0x0000007000003947 */ /* 0x000fea0003800000 */
[----:B------:R-:W-:-:S04]  /*3d10*/  ISETP.NE.U32.AND P2, PT, RZ, c[0x0][0x180], PT ;  /* 0x00006000ff007a0c */ /* 0x000fc80003f45070 */
[----:B------:R-:W-:-:S13]  /*3d20*/  ISETP.NE.AND.EX P2, PT, RZ, c[0x0][0x184], PT, P2 ;  /* 0x00006100ff007a0c */ /* 0x000fda0003f45320 */
[----:B------:R-:W-:Y:S05]  /*3d30*/  @P2 BRA `(.L_x_25997) ;  /* 0x0000002000002947 */ /* 0x000fea0003800000 */
[----:B------:R-:W-:Y:S05]  /*3d40*/  @P0 BRA `(.L_x_25998) ;  /* 0x0000005000000947 */ /* 0x000fea0003800000 */
[----:B------:R-:W-:Y:S05]  /*3d50*/  BRA `(.L_x_25999) ;  /* 0x0000005000007947 */ /* 0x000fea0003800000 */
.L_x_25997:
[----:B-----5:R-:W-:Y:S01]  /*3d60*/  FADD.FTZ R87, R63, R87 ;  /* 0x000000573f577221 */ /* 0x020fe20000010000 */
[----:B------:R-:W-:Y:S05]  /*3d70*/  BRA `(.L_x_25998) ;  /* 0x0000002000007947 */ /* 0x000fea0003800000 */
.L_x_25996:
[----:B-----5:R-:W-:-:S04]  /*3d80*/  FADD.FTZ R87, R55, R87 ;  /* 0x0000005737577221 */ /* 0x020fc80000010000 */
[----:B------:R-:W-:-:S05]  /*3d90*/  @P2 FADD.FTZ R87, R63, R87 ;  /* 0x000000573f572221 */ /* 0x000fca0000010000 */
.L_x_25998:
[----:B-----5:R-:W-:Y:S02]  /*3da0*/  MOV R67, R87 ;  /* 0x0000005700437202 */ /* 0x020fe40000000f00 */
.L_x_25999:
[----:B------:R-:W-:-:S04]  /*3db0*/  @P0 LEA R104, P2, R106, c[0x0][0x188], 0x4 ;  /* 0x000062006a680a11 */ /* 0x000fc800078420ff */
[C---:B------:R-:W-:Y:S02]  /*3dc0*/  @P0 LEA.HI.X R105, R106.reuse, c[0x0][0x18c], RZ, 0x4, P2 ;  /* 0x000063006a690a11 */ /* 0x040fe400010f24ff */
[----:B------:R-:W-:-:S03]  /*3dd0*/  IADD3 R106, R106, 0x80, RZ ;  /* 0x000000806a6a7810 */ /* 0x000fc60007ffe0ff */
[----:B------:R0:W-:Y:S04]  /*3de0*/  @P0 STG.E.128 [R104.64], R64 ;  /* 0x0000004068000986 */ /* 0x0001e8000c101d04 */
.L_x_25983:
[----:B------:R-:W-:Y:S05]  /*3df0*/  BSYNC B0 ;  /* 0x0000000000007941 */ /* 0x000fea0003800000 */
.L_x_25982:
        /* <DEDUP_REMOVED lines=24> */
.L_x_26003:
[----:B-----5:R-:W-:Y:S01]  /*3f80*/  FADD.FTZ R88, R60, R88 ;  /* 0x000000583c587221 */ /* 0x020fe20000010000 */
[----:B------:R-:W-:Y:S05]  /*3f90*/  BRA `(.L_x_26004) ;  /* 0x0000002000007947 */ /* 0x000fea0003800000 */
.L_x_26002:
[----:B-1---5:R-:W-:-:S04]  /*3fa0*/  FADD.FTZ R88, R52, R88 ;  /* 0x0000005834587221 */ /* 0x022fc80000010000 */
[----:B------:R-:W-:-:S05]  /*3fb0*/  @P2 FADD.FTZ R88, R60, R88 ;  /* 0x000000583c582221 */ /* 0x000fca0000010000 */
.L_x_26004:
[----:B-----5:R-:W-:Y:S02]  /*3fc0*/  MOV R64, R88 ;  /* 0x0000005800407202 */ /* 0x020fe40000000f00 */
.L_x_26005:
[----:B------:R-:W-:Y:S05]  /*3fd0*/  @P3 BRA `(.L_x_26006) ;  /* 0x0000007000003947 */ /* 0x000fea0003800000 */
[----:B------:R-:W-:-:S04]  /*3fe0*/  ISETP.NE.U32.AND P4, PT, RZ, c[0x0][0x180], PT ;  /* 0x00006000ff007a0c */ /* 0x000fc80003f85070 */
[----:B------:R-:W-:-:S13]  /*3ff0*/  ISETP.NE.AND.EX P4, PT, RZ, c[0x0][0x184], PT, P4 ;  /* 0x00006100ff007a0c */ /* 0x000fda0003f85340 */
[----:B------:R-:W-:Y:S05]  /*4000*/  @P4 BRA `(.L_x_26007) ;  /* 0x0000002000004947 */ /* 0x000fea0003800000 */
[----:B------:R-:W-:Y:S05]  /*4010*/  @P0 BRA `(.L_x_26008) ;  /* 0x0000005000000947 */ /* 0x000fea0003800000 */
[----:B------:R-:W-:Y:S05]  /*4020*/  BRA `(.L_x_26009) ;  /* 0x0000005000007947 */ /* 0x000fea0003800000 */
.L_x_26007:
[----:B-----5:R-:W-:Y:S01]  /*4030*/  FADD.FTZ R89, R61, R89 ;  /* 0x000000593d597221 */ /* 0x020fe20000010000 */
[----:B------:R-:W-:Y:S05]  /*4040*/  BRA `(.L_x_26008) ;  /* 0x0000002000007947 */ /* 0x000fea0003800000 */
.L_x_26006:
[----:B-----5:R-:W-:-:S04]  /*4050*/  FADD.FTZ R89, R53, R89 ;  /* 0x0000005935597221 */ /* 0x020fc80000010000 */
[----:B------:R-:W-:-:S04]  /*4060*/  @P2 FADD.FTZ R89, R61, R89 ;  /* 0x000000593d592221 */ /* 0x000fc80000010000 */
.L_x_26008:
[----:B-----5:R-:W-:-:S03]  /*4070*/  IMAD.MOV.U32 R65, RZ, RZ, R89 ;  /* 0x000000ffff417224 */ /* 0x020fc600078e0059 */
.L_x_26009:
[----:B------:R-:W-:Y:S05]  /*4080*/  @P3 BRA `(.L_x_26010) ;  /* 0x0000007000003947 */ /* 0x000fea0003800000 */
[----:B------:R-:W-:-:S04]  /*4090*/  ISETP.NE.U32.AND P4, PT, RZ, c[0x0][0x180], PT ;  /* 0x00006000ff007a0c */ /* 0x000fc80003f85070 */
[----:B------:R-:W-:-:S13]  /*40a0*/  ISETP.NE.AND.EX P4, PT, RZ, c[0x0][0x184], PT, P4 ;  /* 0x00006100ff007a0c */ /* 0x000fda0003f85340 */
[----:B------:R-:W-:Y:S05]  /*40b0*/  @P4 BRA `(.L_x_26011) ;  /* 0x0000002000004947 */ /* 0x000fea0003800000 */
[----:B------:R-:W-:Y:S05]  /*40c0*/  @P0 BRA `(.L_x_26012) ;  /* 0x0000005000000947 */ /* 0x000fea0003800000 */
[----:B------:R-:W-:Y:S05]  /*40d0*/  BRA `(.L_x_26013) ;  /* 0x0000005000007947 */ /* 0x000fea0003800000 */
.L_x_26011:
[----:B-----5:R-:W-:Y:S01]  /*40e0*/  FADD.FTZ R90, R62, R90 ;  /* 0x0000005a3e5a7221 */ /* 0x020fe20000010000 */
[----:B------:R-:W-:Y:S05]  /*40f0*/  BRA `(.L_x_26012) ;  /* 0x0000002000007947 */ /* 0x000fea0003800000 */
.L_x_26010:
[----:B-----5:R-:W-:-:S04]  /*4100*/  FADD.FTZ R90, R54, R90 ;  /* 0x0000005a365a7221 */ /* 0x020fc80000010000 */
[----:B------:R-:W-:-:S05]  /*4110*/  @P2 FADD.FTZ R90, R62, R90 ;  /* 0x0000005a3e5a2221 */ /* 0x000fca0000010000 */
.L_x_26012:
[----:B-----5:R-:W-:Y:S02]  /*4120*/  MOV R66, R90 ;  /* 0x0000005a00427202 */ /* 0x020fe40000000f00 */
.L_x_26013:
[----:B------:R-:W-:Y:S05]  /*4130*/  @P3 BRA `(.L_x_26014) ;  /* 0x0000007000003947 */ /* 0x000fea0003800000 */
[----:B------:R-:W-:-:S04]  /*4140*/  ISETP.NE.U32.AND P2, PT, RZ, c[0x0][0x180], PT ;  /* 0x00006000ff007a0c */ /* 0x000fc80003f45070 */
[----:B------:R-:W-:-:S13]  /*4150*/  ISETP.NE.AND.EX P2, PT, RZ, c[0x0][0x184], PT, P2 ;  /* 0x00006100ff007a0c */ /* 0x000fda0003f45320 */
[----:B------:R-:W-:Y:S05]  /*4160*/  @P2 BRA `(.L_x_26015) ;  /* 0x0000002000002947 */ /* 0x000fea0003800000 */
[----:B------:R-:W-:Y:S05]  /*4170*/  @P0 BRA `(.L_x_26016) ;  /* 0x0000005000000947 */ /* 0x000fea0003800000 */
[----:B------:R-:W-:Y:S05]  /*4180*/  BRA `(.L_x_26017) ;  /* 0x0000005000007947 */ /* 0x000fea0003800000 */
.L_x_26015:
[----:B-----5:R-:W-:Y:S01]  /*4190*/  FADD.FTZ R91, R63, R91 ;  /* 0x0000005b3f5b7221 */ /* 0x020fe20000010000 */
[----:B------:R-:W-:Y:S05]  /*41a0*/  BRA `(.L_x_26016) ;  /* 0x0000002000007947 */ /* 0x000fea0003800000 */
.L_x_26014:
[----:B-----5:R-:W-:-:S04]  /*41b0*/  FADD.FTZ R91, R55, R91 ;  /* 0x0000005b375b7221 */ /* 0x020fc80000010000 */
[----:B------:R-:W-:-:S04]  /*41c0*/  @P2 FADD.FTZ R91, R63, R91 ;  /* 0x0000005b3f5b2221 */ /* 0x000fc80000010000 */
.L_x_26016:
[----:B-----5:R-:W-:-:S03]  /*41d0*/  IMAD.MOV.U32 R67, RZ, RZ, R91 ;  /* 0x000000ffff437224 */ /* 0x020fc600078e005b */
.L_x_26017:
[----:B------:R-:W-:-:S04]  /*41e0*/  @P0 LEA R104, P2, R106, c[0x0][0x188], 0x4 ;  /* 0x000062006a680a11 */ /* 0x000fc800078420ff */
[C---:B------:R-:W-:Y:S02]  /*41f0*/  @P0 LEA.HI.X R105, R106.reuse, c[0x0][0x18c], RZ, 0x4, P2 ;  /* 0x000063006a690a11 */ /* 0x040fe400010f24ff */
[----:B------:R-:W-:-:S03]  /*4200*/  IADD3 R106, R106, 0x80, RZ ;  /* 0x000000806a6a7810 */ /* 0x000fc60007ffe0ff */
[----:B------:R0:W-:Y:S04]  /*4210*/  @P0 STG.E.128 [R104.64], R64 ;  /* 0x0000004068000986 */ /* 0x0001e8000c101d04 */
.L_x_26001:
[----:B------:R-:W-:Y:S05]  /*4220*/  BSYNC B0 ;  /* 0x0000000000007941 */ /* 0x000fea0003800000 */
.L_x_26000:
        /* <DEDUP_REMOVED lines=24> */
.L_x_26021:
[----:B-----5:R-:W-:Y:S01]  /*43b0*/  FADD.FTZ R92, R60, R92 ;  /* 0x0000005c3c5c7221 */ /* 0x020fe20000010000 */
[----:B------:R-:W-:Y:S05]  /*43c0*/  BRA `(.L_x_26022) ;  /* 0x0000002000007947 */ /* 0x000fea0003800000 */
.L_x_26020:
[----:B-1---5:R-:W-:-:S04]  /*43d0*/  FADD.FTZ R92, R52, R92 ;  /* 0x0000005c345c7221 */ /* 0x022fc80000010000 */
[----:B------:R-:W-:-:S04]  /*43e0*/  @P2 FADD.FTZ R92, R60, R92 ;  /* 0x0000005c3c5c2221 */ /* 0x000fc80000010000 */
.L_x_26022:
[----:B-----5:R-:W-:-:S03]  /*43f0*/  IMAD.MOV.U32 R64, RZ, RZ, R92 ;  /* 0x000000ffff407224 */ /* 0x020fc600078e005c */
.L_x_26023:
[----:B------:R-:W-:Y:S05]  /*4400*/  @P3 BRA `(.L_x_26024) ;  /* 0x0000007000003947 */ /* 0x000fea0003800000 */
[----:B------:R-:W-:-:S04]  /*4410*/  ISETP.NE.U32.AND P4, PT, RZ, c[0x0][0x180], PT ;  /* 0x00006000ff007a0c */ /* 0x000fc80003f85070 */
[----:B------:R-:W-:-:S13]  /*4420*/  ISETP.NE.AND.EX P4, PT, RZ, c[0x0][0x184], PT, P4 ;  /* 0x00006100ff007a0c */ /* 0x000fda0003f85340 */
[----:B------:R-:W-:Y:S05]  /*4430*/  @P4 BRA `(.L_x_26025) ;  /* 0x0000002000004947 */ /* 0x000fea0003800000 */
[----:B------:R-:W-:Y:S05]  /*4440*/  @P0 BRA `(.L_x_26026) ;  /* 0x0000005000000947 */ /* 0x000fea0003800000 */
[----:B------:R-:W-:Y:S05]  /*4450*/  BRA `(.L_x_26027) ;  /* 0x0000005000007947 */ /* 0x000fea0003800000 */
.L_x_26025:
[----:B-----5:R-:W-:Y:S01]  /*4460*/  FADD.FTZ R93, R61, R93 ;  /* 0x0000005d3d5d7221 */ /* 0x020fe20000010000 */
[----:B------:R-:W-:Y:S05]  /*4470*/  BRA `(.L_x_26026) ;  /* 0x0000002000007947 */ /* 0x000fea0003800000 */
.L_x_26024:
[----:B-----5:R-:W-:-:S04]  /*4480*/  FADD.FTZ R93, R53, R93 ;  /* 0x0000005d355d7221 */ /* 0x020fc80000010000 */
[----:B------:R-:W-:-:S05]  /*4490*/  @P2 FADD.FTZ R93, R61, R93 ;  /* 0x0000005d3d5d2221 */ /* 0x000fca0000010000 */
.L_x_26026:
[----:B-----5:R-:W-:Y:S02]  /*44a0*/  MOV R65, R93 ;  /* 0x0000005d00417202 */ /* 0x020fe40000000f00 */
.L_x_26027:
[----:B------:R-:W-:Y:S05]  /*44b0*/  @P3 BRA `(.L_x_26028) ;  /* 0x0000007000003947 */ /* 0x000fea0003800000 */
[----:B------:R-:W-:-:S04]  /*44c0*/  ISETP.NE.U32.AND P4, PT, RZ, c[0x0][0x180], PT ;  /* 0x00006000ff007a0c */ /* 0x000fc80003f85070 */
[----:B------:R-:W-:-:S13]  /*44d0*/  ISETP.NE.AND.EX P4, PT, RZ, c[0x0][0x184], PT, P4 ;  /* 0x00006100ff007a0c */ /* 0x000fda0003f85340 */
[----:B------:R-:W-:Y:S05]  /*44e0*/  @P4 BRA `(.L_x_26029) ;  /* 0x0000002000004947 */ /* 0x000fea0003800000 */
[----:B------:R-:W-:Y:S05]  /*44f0*/  @P0 BRA `(.L_x_26030) ;  /* 0x0000005000000947 */ /* 0x000fea0003800000 */
[----:B------:R-:W-:Y:S05]  /*4500*/  BRA `(.L_x_26031) ;  /* 0x0000005000007947 */ /* 0x000fea0003800000 */
.L_x_26029:
[----:B-----5:R-:W-:Y:S01]  /*4510*/  FADD.FTZ R94, R62, R94 ;  /* 0x0000005e3e5e7221 */ /* 0x020fe20000010000 */
[----:B------:R-:W-:Y:S05]  /*4520*/  BRA `(.L_x_26030) ;  /* 0x0000002000007947 */ /* 0x000fea0003800000 */
.L_x_26028:
[----:B-----5:R-:W-:-:S04]  /*4530*/  FADD.FTZ R94, R54, R94 ;  /* 0x0000005e365e7221 */ /* 0x020fc80000010000 */
[----:B------:R-:W-:-:S04]  /*4540*/  @P2 FADD.FTZ R94, R62, R94 ;  /* 0x0000005e3e5e2221 */ /* 0x000fc80000010000 */
.L_x_26030:
[----:B-----5:R-:W-:-:S03]  /*4550*/  IMAD.MOV.U32 R66, RZ, RZ, R94 ;  /* 0x000000ffff427224 */ /* 0x020fc600078e005e */
.L_x_26031:
[----:B------:R-:W-:Y:S05]  /*4560*/  @P3 BRA `(.L_x_26032) ;  /* 0x0000007000003947 */ /* 0x000fea0003800000 */
[----:B------:R-:W-:-:S04]  /*4570*/  ISETP.NE.U32.AND P2, PT, RZ, c[0x0][0x180], PT ;  /* 0x00006000ff007a0c */ /* 0x000fc80003f45070 */
[----:B------:R-:W-:-:S13]  /*4580*/  ISETP.NE.AND.EX P2, PT, RZ, c[0x0][0x184], PT, P2 ;  /* 0x00006100ff007a0c */ /* 0x000fda0003f45320 */
[----:B------:R-:W-:Y:S05]  /*4590*/  @P2 BRA `(.L_x_26033) ;  /* 0x0000002000002947 */ /* 0x000fea0003800000 */
[----:B------:R-:W-:Y:S05]  /*45a0*/  @P0 BRA `(.L_x_26034) ;  /* 0x0000005000000947 */ /* 0x000fea0003800000 */
[----:B------:R-:W-:Y:S05]  /*45b0*/  BRA `(.L_x_26035) ;  /* 0x0000005000007947 */ /* 0x000fea0003800000 */
.L_x_26033:
[----:B-----5:R-:W-:Y:S01]  /*45c0*/  FADD.FTZ R95, R63, R95 ;  /* 0x0000005f3f5f7221 */ /* 0x020fe20000010000 */
[----:B------:R-:W-:Y:S05]  /*45d0*/  BRA `(.L_x_26034) ;  /* 0x0000002000007947 */ /* 0x000fea0003800000 */
.L_x_26032:
[----:B-----5:R-:W-:-:S04]  /*45e0*/  FADD.FTZ R95, R55, R95 ;  /* 0x0000005f375f7221 */ /* 0x020fc80000010000 */
[----:B------:R-:W-:-:S05]  /*45f0*/  @P2 FADD.FTZ R95, R63, R95 ;  /* 0x0000005f3f5f2221 */ /* 0x000fca0000010000 */
.L_x_26034:
[----:B-----5:R-:W-:Y:S02]  /*4600*/  MOV R67, R95 ;  /* 0x0000005f00437202 */ /* 0x020fe40000000f00 */
.L_x_26035:
[----:B------:R-:W-:-:S04]  /*4610*/  @P0 LEA R104, P2, R106, c[0x0][0x188], 0x4 ;  /* 0x000062006a680a11 */ /* 0x000fc800078420ff */
[C---:B------:R-:W-:Y:S02]  /*4620*/  @P0 LEA.HI.X R105, R106.reuse, c[0x0][0x18c], RZ, 0x4, P2 ;  /* 0x000063006a690a11 */ /* 0x040fe400010f24ff */
[----:B------:R-:W-:-:S03]  /*4630*/  IADD3 R106, R106, 0x80, RZ ;  /* 0x000000806a6a7810 */ /* 0x000fc60007ffe0ff */
[----:B------:R0:W-:Y:S04]  /*4640*/  @P0 STG.E.128 [R104.64], R64 ;  /* 0x0000004068000986 */ /* 0x0001e8000c101d04 */
.L_x_26019:
[----:B------:R-:W-:Y:S05]  /*4650*/  BSYNC B0 ;  /* 0x0000000000007941 */ /* 0x000fea0003800000 */
.L_x_26018:
        /* <DEDUP_REMOVED lines=24> */
.L_x_26039:
[----:B-----5:R-:W-:Y:S01]  /*47e0*/  FADD.FTZ R96, R60, R96 ;  /* 0x000000603c607221 */ /* 0x020fe20000010000 */
[----:B------:R-:W-:Y:S05]  /*47f0*/  BRA `(.L_x_26040) ;  /* 0x0000002000007947 */ /* 0x000fea0003800000 */
.L_x_26038:
[----:B-1---5:R-:W-:-:S04]  /*4800*/  FADD.FTZ R96, R52, R96 ;  /* 0x0000006034607221 */ /* 0x022fc80000010000 */
[----:B------:R-:W-:-:S05]  /*4810*/  @P2 FADD.FTZ R96, R60, R96 ;  /* 0x000000603c602221 */ /* 0x000fca0000010000 */
.L_x_26040:
[----:B-----5:R-:W-:Y:S02]  /*4820*/  MOV R64, R96 ;  /* 0x0000006000407202 */ /* 0x020fe40000000f00 */
.L_x_26041:
[----:B------:R-:W-:Y:S05]  /*4830*/  @P3 BRA `(.L_x_26042) ;  /* 0x0000007000003947 */ /* 0x000fea0003800000 */
[----:B------:R-:W-:-:S04]  /*4840*/  ISETP.NE.U32.AND P4, PT, RZ, c[0x0][0x180], PT ;  /* 0x00006000ff007a0c */ /* 0x000fc80003f85070 */
[----:B------:R-:W-:-:S13]  /*4850*/  ISETP.NE.AND.EX P4, PT, RZ, c[0x0][0x184], PT, P4 ;  /* 0x00006100ff007a0c */ /* 0x000fda0003f85340 */
[----:B------:R-:W-:Y:S05]  /*4860*/  @P4 BRA `(.L_x_26043) ;  /* 0x0000002000004947 */ /* 0x000fea0003800000 */
[----:B------:R-:W-:Y:S05]  /*4870*/  @P0 BRA `(.L_x_26044) ;  /* 0x0000005000000947 */ /* 0x000fea0003800000 */
[----:B------:R-:W-:Y:S05]  /*4880*/  BRA `(.L_x_26045) ;  /* 0x0000005000007947 */ /* 0x000fea0003800000 */
.L_x_26043:
[----:B-----5:R-:W-:Y:S01]  /*4890*/  FADD.FTZ R97, R61, R97 ;  /* 0x000000613d617221 */ /* 0x020fe20000010000 */
[----:B------:R-:W-:Y:S05]  /*48a0*/  BRA `(.L_x_26044) ;  /* 0x0000002000007947 */ /* 0x000fea0003800000 */
.L_x_26042:
[----:B-----5:R-:W-:-:S04]  /*48b0*/  FADD.FTZ R97, R53, R97 ;  /* 0x0000006135617221 */ /* 0x020fc80000010000 */
[----:B------:R-:W-:-:S04]  /*48c0*/  @P2 FADD.FTZ R97, R61, R97 ;  /* 0x000000613d612221 */ /* 0x000fc80000010000 */
.L_x_26044:
[----:B-----5:R-:W-:-:S03]  /*48d0*/  IMAD.MOV.U32 R65, RZ, RZ, R97 ;  /* 0x000000ffff417224 */ /* 0x020fc600078e0061 */
.L_x_26045:
[----:B------:R-:W-:Y:S05]  /*48e0*/  @P3 BRA `(.L_x_26046) ;  /* 0x0000007000003947 */ /* 0x000fea0003800000 */
[----:B------:R-:W-:-:S04]  /*48f0*/  ISETP.NE.U32.AND P4, PT, RZ, c[0x0][0x180], PT ;  /* 0x00006000ff007a0c */ /* 0x000fc80003f85070 */
[----:B------:R-:W-:-:S13]  /*4900*/  ISETP.NE.AND.EX P4, PT, RZ, c[0x0][0x184], PT, P4 ;  /* 0x00006100ff007a0c */ /* 0x000fda0003f85340 */
[----:B------:R-:W-:Y:S05]  /*4910*/  @P4 BRA `(.L_x_26047) ;  /* 0x0000002000004947 */ /* 0x000fea0003800000 */
[----:B------:R-:W-:Y:S05]  /*4920*/  @P0 BRA `(.L_x_26048) ;  /* 0x0000005000000947 */ /* 0x000fea0003800000 */
[----:B------:R-:W-:Y:S05]  /*4930*/  BRA `(.L_x_26049) ;  /* 0x0000005000007947 */ /* 0x000fea0003800000 */
.L_x_26047:
[----:B-----5:R-:W-:Y:S01]  /*4940*/  FADD.FTZ R98, R62, R98 ;  /* 0x000000623e627221 */ /* 0x020fe20000010000 */
[----:B------:R-:W-:Y:S05]  /*4950*/  BRA `(.L_x_26048) ;  /* 0x0000002000007947 */ /* 0x000fea0003800000 */
.L_x_26046:
[----:B-----5:R-:W-:-:S04]  /*4960*/  FADD.FTZ R98, R54, R98 ;  /* 0x0000006236627221 */ /* 0x020fc80000010000 */
[----:B------:R-:W-:-:S05]  /*4970*/  @P2 FADD.FTZ R98, R62, R98 ;  /* 0x000000623e622221 */ /* 0x000fca0000010000 */
.L_x_26048:
[----:B-----5:R-:W-:Y:S02]  /*4980*/  MOV R66, R98 ;  /* 0x0000006200427202 */ /* 0x020fe40000000f00 */
.L_x_26049:
[----:B------:R-:W-:Y:S05]  /*4990*/  @P3 BRA `(.L_x_26050) ;  /* 0x0000007000003947 */ /* 0x000fea0003800000 */
[----:B------:R-:W-:-:S04]  /*49a0*/  ISETP.NE.U32.AND P2, PT, RZ, c[0x0][0x180], PT ;  /* 0x00006000ff007a0c */ /* 0x000fc80003f45070 */
[----:B------:R-:W-:-:S13]  /*49b0*/  ISETP.NE.AND.EX P2, PT, RZ, c[0x0][0x184], PT, P2 ;  /* 0x00006100ff007a0c */ /* 0x000fda0003f45320 */
[----:B------:R-:W-:Y:S05]  /*49c0*/  @P2 BRA `(.L_x_26051) ;  /* 0x0000002000002947 */ /* 0x000fea0003800000 */
[----:B------:R-:W-:Y:S05]  /*49d0*/  @P0 BRA `(.L_x_26052) ;  /* 0x0000005000000947 */ /* 0x000fea0003800000 */
[----:B------:R-:W-:Y:S05]  /*49e0*/  BRA `(.L_x_26053) ;  /* 0x0000005000007947 */ /* 0x000fea0003800000 */
.L_x_26051:
[----:B-----5:R-:W-:Y:S01]  /*49f0*/  FADD.FTZ R99, R63, R99 ;  /* 0x000000633f637221 */ /* 0x020fe20000010000 */
[----:B------:R-:W-:Y:S05]  /*4a00*/  BRA `(.L_x_26052) ;  /* 0x0000002000007947 */ /* 0x000fea0003800000 */
.L_x_26050:
[----:B-----5:R-:W-:-:S04]  /*4a10*/  FADD.FTZ R99, R55, R99 ;  /* 0x0000006337637221 */ /* 0x020fc80000010000 */
[----:B------:R-:W-:-:S04]  /*4a20*/  @P2 FADD.FTZ R99, R63, R99 ;  /* 0x000000633f632221 */ /* 0x000fc80000010000 */
.L_x_26052:
[----:B-----5:R-:W-:-:S03]  /*4a30*/  IMAD.MOV.U32 R67, RZ, RZ, R99 ;  /* 0x000000ffff437224 */ /* 0x020fc600078e0063 */
.L_x_26053:
[----:B------:R-:W-:-:S04]  /*4a40*/  @P0 LEA R104, P2, R106, c[0x0][0x188], 0x4 ;  /* 0x000062006a680a11 */ /* 0x000fc800078420ff */
[C---:B------:R-:W-:Y:S02]  /*4a50*/  @P0 LEA.HI.X R105, R106.reuse, c[0x0][0x18c], RZ, 0x4, P2 ;  /* 0x000063006a690a11 */ /* 0x040fe400010f24ff */
[----:B------:R-:W-:-:S03]  /*4a60*/  IADD3 R106, R106, 0x80, RZ ;  /* 0x000000806a6a7810 */ /* 0x000fc60007ffe0ff */
[----:B------:R0:W-:Y:S04]  /*4a70*/  @P0 STG.E.128 [R104.64], R64 ;  /* 0x0000004068000986 */ /* 0x0001e8000c101d04 */
.L_x_26037:
[----:B------:R-:W-:Y:S05]  /*4a80*/  BSYNC B0 ;  /* 0x0000000000007941 */ /* 0x000fea0003800000 */
.L_x_26036:
        /* <DEDUP_REMOVED lines=24> */
.L_x_26057:
[----:B-----5:R-:W-:Y:S01]  /*4c10*/  FADD.FTZ R100, R60, R100 ;  /* 0x000000643c647221 */ /* 0x020fe20000010000 */
[----:B------:R-:W-:Y:S05]  /*4c20*/  BRA `(.L_x_26058) ;  /* 0x0000002000007947 */ /* 0x000fea0003800000 */
.L_x_26056:
[----:B-1---5:R-:W-:-:S04]  /*4c30*/  FADD.FTZ R100, R52, R100 ;  /* 0x0000006434647221 */ /* 0x022fc80000010000 */
[----:B------:R-:W-:-:S04]  /*4c40*/  @P2 FADD.FTZ R100, R60, R100 ;  /* 0x000000643c642221 */ /* 0x000fc80000010000 */
.L_x_26058:
[----:B-----5:R-:W-:-:S03]  /*4c50*/  IMAD.MOV.U32 R64, RZ, RZ, R100 ;  /* 0x000000ffff407224 */ /* 0x020fc600078e0064 */
.L_x_26059:
[----:B------:R-:W-:Y:S05]  /*4c60*/  @P3 BRA `(.L_x_26060) ;  /* 0x0000007000003947 */ /* 0x000fea0003800000 */
[----:B------:R-:W-:-:S04]  /*4c70*/  ISETP.NE.U32.AND P4, PT, RZ, c[0x0][0x180], PT ;  /* 0x00006000ff007a0c */ /* 0x000fc80003f85070 */
[----:B------:R-:W-:-:S13]  /*4c80*/  ISETP.NE.AND.EX P4, PT, RZ, c[0x0][0x184], PT, P4 ;  /* 0x00006100ff007a0c */ /* 0x000fda0003f85340 */
[----:B------:R-:W-:Y:S05]  /*4c90*/  @P4 BRA `(.L_x_26061) ;  /* 0x0000002000004947 */ /* 0x000fea0003800000 */
[----:B------:R-:W-:Y:S05]  /*4ca0*/  @P0 BRA `(.L_x_26062) ;  /* 0x0000005000000947 */ /* 0x000fea0003800000 */
[----:B------:R-:W-:Y:S05]  /*4cb0*/  BRA `(.L_x_26063) ;  /* 0x0000005000007947 */ /* 0x000fea0003800000 */
.L_x_26061:
[----:B-----5:R-:W-:Y:S01]  /*4cc0*/  FADD.FTZ R101, R61, R101 ;  /* 0x000000653d657221 */ /* 0x020fe20000010000 */
[----:B------:R-:W-:Y:S05]  /*4cd0*/  BRA `(.L_x_26062) ;  /* 0x0000002000007947 */ /* 0x000fea0003800000 */
.L_x_26060:
[----:B-----5:R-:W-:-:S04]  /*4ce0*/  FADD.FTZ R101, R53, R101 ;  /* 0x0000006535657221 */ /* 0x020fc80000010000 */
[----:B------:R-:W-:-:S05]  /*4cf0*/  @P2 FADD.FTZ R101, R61, R101 ;  /* 0x000000653d652221 */ /* 0x000fca0000010000 */
.L_x_26062:
[----:B-----5:R-:W-:Y:S02]  /*4d00*/  MOV R65, R101 ;  /* 0x0000006500417202 */ /* 0x020fe40000000f00 */
.L_x_26063:
[----:B------:R-:W-:Y:S05]  /*4d10*/  @P3 BRA `(.L_x_26064) ;  /* 0x0000007000003947 */ /* 0x000fea0003800000 */
[----:B------:R-:W-:-:S04]  /*4d20*/  ISETP.NE.U32.AND P4, PT, RZ, c[0x0][0x180], PT ;  /* 0x00006000ff007a0c */ /* 0x000fc80003f85070 */
[----:B------:R-:W-:-:S13]  /*4d30*/  ISETP.NE.AND.EX P4, PT, RZ, c[0x0][0x184], PT, P4 ;  /* 0x00006100ff007a0c */ /* 0x000fda0003f85340 */
[----:B------:R-:W-:Y:S05]  /*4d40*/  @P4 BRA `(.L_x_26065) ;  /* 0x0000002000004947 */ /* 0x000fea0003800000 */
[----:B------:R-:W-:Y:S05]  /*4d50*/  @P0 BRA `(.L_x_26066) ;  /* 0x0000005000000947 */ /* 0x000fea0003800000 */
[----:B------:R-:W-:Y:S05]  /*4d60*/  BRA `(.L_x_26067) ;  /* 0x0000005000007947 */ /* 0x000fea0003800000 */
.L_x_26065:
[----:B-----5:R-:W-:Y:S01]  /*4d70*/  FADD.FTZ R102, R62, R102 ;  /* 0x000000663e667221 */ /* 0x020fe20000010000 */
[----:B------:R-:W-:Y:S05]  /*4d80*/  BRA `(.L_x_26066) ;  /* 0x0000002000007947 */ /* 0x000fea0003800000 */
.L_x_26064:
[----:B-----5:R-:W-:-:S04]  /*4d90*/  FADD.FTZ R102, R54, R102 ;  /* 0x0000006636667221 */ /* 0x020fc80000010000 */
[----:B------:R-:W-:-:S04]  /*4da0*/  @P2 FADD.FTZ R102, R62, R102 ;  /* 0x000000663e662221 */ /* 0x000fc80000010000 */
.L_x_26066:
[----:B-----5:R-:W-:-:S03]  /*4db0*/  IMAD.MOV.U32 R66, RZ, RZ, R102 ;  /* 0x000000ffff427224 */ /* 0x020fc600078e0066 */
.L_x_26067:
[----:B------:R-:W-:Y:S05]  /*4dc0*/  @P3 BRA `(.L_x_26068) ;  /* 0x0000007000003947 */ /* 0x000fea0003800000 */
[----:B------:R-:W-:-:S04]  /*4dd0*/  ISETP.NE.U32.AND P2, PT, RZ, c[0x0][0x180], PT ;  /* 0x00006000ff007a0c */ /* 0x000fc80003f45070 */
[----:B------:R-:W-:-:S13]  /*4de0*/  ISETP.NE.AND.EX P2, PT, RZ, c[0x0][0x184], PT, P2 ;  /* 0x00006100ff007a0c */ /* 0x000fda0003f45320 */
[----:B------:R-:W-:Y:S05]  /*4df0*/  @P2 BRA `(.L_x_26069) ;  /* 0x0000002000002947 */ /* 0x000fea0003800000 */
[----:B------:R-:W-:Y:S05]  /*4e00*/  @P0 BRA `(.L_x_26070) ;  /* 0x0000005000000947 */ /* 0x000fea0003800000 */
[----:B------:R-:W-:Y:S05]  /*4e10*/  BRA `(.L_x_26071) ;  /* 0x0000005000007947 */ /* 0x000fea0003800000 */
.L_x_26069:
[----:B-----5:R-:W-:Y:S01]  /*4e20*/  FADD.FTZ R103, R63, R103 ;  /* 0x000000673f677221 */ /* 0x020fe20000010000 */
[----:B------:R-:W-:Y:S05]  /*4e30*/  BRA `(.L_x_26070) ;  /* 0x0000002000007947 */ /* 0x000fea0003800000 */
.L_x_26068:
[----:B-----5:R-:W-:-:S04]  /*4e40*/  FADD.FTZ R103, R55, R103 ;  /* 0x0000006737677221 */ /* 0x020fc80000010000 */
[----:B------:R-:W-:-:S05]  /*4e50*/  @P2 FADD.FTZ R103, R63, R103 ;  /* 0x000000673f672221 */ /* 0x000fca0000010000 */
.L_x_26070:
[----:B-----5:R-:W-:Y:S02]  /*4e60*/  MOV R67, R103 ;  /* 0x0000006700437202 */ /* 0x020fe40000000f00 */
.L_x_26071:
[----:B------:R-:W-:-:S04]  /*4e70*/  @P0 LEA R104, P2, R106, c[0x0][0x188], 0x4 ;  /* 0x000062006a680a11 */ /* 0x000fc800078420ff */
[----:B------:R-:W-:-:S05]  /*4e80*/  @P0 LEA.HI.X R105, R106, c[0x0][0x18c], RZ, 0x4, P2 ;  /* 0x000063006a690a11 */ /* 0x000fca00010f24ff */
[----:B------:R0:W-:Y:S04]  /*4e90*/  @P0 STG.E.128 [R104.64], R64 ;  /* 0x0000004068000986 */ /* 0x0001e8000c101d04 */
.L_x_26055:
[----:B------:R-:W-:Y:S05]  /*4ea0*/  BSYNC B0 ;  /* 0x0000000000007941 */ /* 0x000fea0003800000 */
.L_x_26054:
[----:B0----5:R-:W-:Y:S01]  /*4eb0*/  FADD.FTZ R104, RZ, R56 ;  /* 0x00000038ff687221 */ /* 0x021fe20000010000 */
[----:B------:R-:W-:Y:S02]  /*4ec0*/  ISETP.GT.U32.AND P3, PT, R226, 0xff, PT ;  /* 0x000000ffe200780c */ /* 0x000fe40003f64070 */
[----:B------:R-:W-:Y:S01]  /*4ed0*/  LOP3.LUT P2, RZ, R222, 0xff, RZ, 0xc0, !PT ;  /* 0x000000ffdeff7812 */ /* 0x000fe2000784c0ff */
[----:B------:R-:W-:Y:S01]  /*4ee0*/  FADD.FTZ R105, R57, R104 ;  /* 0x0000006839697221 */ /* 0x000fe20000010000 */
[----:B------:R-:W-:Y:S02]  /*4ef0*/  SHF.R.U32.HI R108, RZ, 0x5, R220 ;  /* 0x00000005ff6c7819 */ /* 0x000fe400000116dc */
[----:B------:R-:W-:Y:S01]  /*4f00*/  LOP3.LUT R227, R227, 0xfffffff7, RZ, 0xc0, !PT ;  /* 0xfffffff7e3e37812 */ /* 0x000fe200078ec0ff */
[----:B------:R-:W-:Y:S01]  /*4f10*/  FADD.FTZ R104, R58, R105 ;  /* 0x000000693a687221 */ /* 0x000fe20000010000 */
[----:B------:R-:W-:Y:S02]  /*4f20*/  LOP3.LUT R108, R108, 0x7fffffc, RZ, 0xc0, !PT ;  /* 0x07fffffc6c6c7812 */ /* 0x000fe400078ec0ff */
[C---:B------:R-:W-:Y:S01]  /*4f30*/  ISETP.GT.U32.AND P4, PT, R226.reuse, 0x3ff, PT ;  /* 0x000003ffe200780c */ /* 0x040fe20003f84070 */
[----:B------:R-:W-:Y:S01]  /*4f40*/  FADD.FTZ R104, R59, R104 ;  /* 0x000000683b687221 */ /* 0x000fe20000010000 */
[----:B------:R-:W-:-:S02]  /*4f50*/  ISETP.GT.U32.AND P5, PT, R226, 0x47f, PT ;  /* 0x0000047fe200780c */ /* 0x000fc40003fa4070 */
[----:B------:R-:W-:Y:S02]  /*4f60*/  @P3 LOP3.LUT R227, R227, 0x8, RZ, 0xfc, !PT ;  /* 0x00000008e3e33812 */ /* 0x000fe400078efcff */
[----:B------:R-:W-:Y:S02]  /*4f70*/  FSEL R105, R104, RZ, P1 ;  /* 0x000000ff68697208 */ /* 0x000fe40000800000 */
[----:B------:R-:W-:Y:S02]  /*4f80*/  @!P2 IADD3 R108, R108, 0x4, RZ ;  /* 0x000000046c6ca810 */ /* 0x000fe40007ffe0ff */
[----:B------:R-:W-:Y:S01]  /*4f90*/  ISETP.GT.U32.AND P2, PT, R226, 0x17f, PT ;  /* 0x0000017fe200780c */ /* 0x000fe20003f44070 */
[----:B------:R-:W-:Y:S01]  /*4fa0*/  FADD.FTZ R104, R68, R105 ;  /* 0x0000006944687221 */ /* 0x000fe20000010000 */
[----:B------:R-:W-:Y:S02]  /*4fb0*/  LOP3.LUT R227, R227, 0xfffffffb, RZ, 0xc0, !PT ;  /* 0xfffffffbe3e37812 */ /* 0x000fe400078ec0ff */
[----:B------:R-:W-:Y:S01]  /*4fc0*/  ISETP.GT.U32.AND P6, PT, R226, 0x4ff, PT ;  /* 0x000004ffe200780c */ /* 0x000fe20003fc4070 */
[----:B------:R-:W-:-:S04]  /*4fd0*/  FADD.FTZ R107, R69, R104 ;  /* 0x00000068456b7221 */ /* 0x000fc80000010000 */
[----:B------:R-:W-:-:S04]  /*4fe0*/  FADD.FTZ R104, R70, R107 ;  /* 0x0000006b46687221 */ /* 0x000fc80000010000 */
[----:B------:R-:W-:Y:S01]  /*4ff0*/  @P3 FADD.FTZ R105, R71, R104 ;  /* 0x0000006847693221 */ /* 0x000fe20000010000 */
[----:B------:R-:W-:Y:S02]  /*5000*/  @P2 LOP3.LUT R227, R227, 0x4, RZ, 0xfc, !PT ;  /* 0x00000004e3e32812 */ /* 0x000fe400078efcff */
[----:B------:R-:W-:Y:S01]  /*5010*/  ISETP.GT.U32.AND P3, PT, R226, 0x37f, PT ;  /* 0x0000037fe200780c */ /* 0x000fe20003f64070 */
[----:B------:R-:W-:Y:S01]  /*5020*/  FADD.FTZ R104, R72, R105 ;  /* 0x0000006948687221 */ /* 0x000fe20000010000 */
[----:B------:R-:W-:-:S03]  /*5030*/  LOP3.LUT R227, R227, 0xfffffffd, RZ, 0xc0, !PT ;  /* 0xfffffffde3e37812 */ /* 0x000fc600078ec0ff */
[----:B------:R-:W-:-:S04]  /*5040*/  FADD.FTZ R107, R73, R104 ;  /* 0x00000068496b7221 */ /* 0x000fc80000010000 */
[----:B------:R-:W-:-:S04]  /*5050*/  FADD.FTZ R104, R74, R107 ;  /* 0x0000006b4a687221 */ /* 0x000fc80000010000 */
[----:B------:R-:W-:Y:S01]  /*5060*/  @P2 FADD.FTZ R105, R75, R104 ;  /* 0x000000684b692221 */ /* 0x000fe20000010000 */
[----:B------:R-:W-:-:S03]  /*5070*/  ISETP.GT.U32.AND P2, PT, R226, 0x1ff, PT ;  /* 0x000001ffe200780c */ /* 0x000fc60003f44070 */
[----:B------:R-:W-:-:S04]  /*5080*/  FADD.FTZ R104, R76, R105 ;  /* 0x000000694c687221 */ /* 0x000fc80000010000 */
[----:B------:R-:W-:-:S04]  /*5090*/  FADD.FTZ R107, R77, R104 ;  /* 0x000000684d6b7221 */ /* 0x000fc80000010000 */
[----:B------:R-:W-:Y:S02]  /*50a0*/  FADD.FTZ R104, R78, R107 ;  /* 0x0000006b4e687221 */ /* 0x000fe40000010000 */
[----:B------:R-:W-:Y:S02]  /*50b0*/  @P2 LOP3.LUT R227, R227, 0x2, RZ, 0xfc, !PT ;  /* 0x00000002e3e32812 */ /* 0x000fe400078efcff */
[----:B------:R-:W-:Y:S01]  /*50c0*/  @P2 FADD.FTZ R105, R79, R104 ;  /* 0x000000684f692221 */ /* 0x000fe20000010000 */
[----:B------:R-:W-:Y:S02]  /*50d0*/  ISETP.GT.U32.AND P2, PT, R226, 0x27f, PT ;  /* 0x0000027fe200780c */ /* 0x000fe40003f44070 */
[----:B------:R-:W-:Y:S01]  /*50e0*/  LOP3.LUT R227, R227, 0xfffffffe, RZ, 0xc0, !PT ;  /* 0xfffffffee3e37812 */ /* 0x000fe200078ec0ff */
[----:B------:R-:W-:-:S04]  /*50f0*/  FADD.FTZ R104, R80, R105 ;  /* 0x0000006950687221 */ /* 0x000fc80000010000 */
[----:B------:R-:W-:-:S04]  /*5100*/  FADD.FTZ R107, R81, R104 ;  /* 0x00000068516b7221 */ /* 0x000fc80000010000 */
[----:B------:R-:W-:Y:S02]  /*5110*/  FADD.FTZ R104, R82, R107 ;  /* 0x0000006b52687221 */ /* 0x000fe40000010000 */
[----:B------:R-:W-:Y:S02]  /*5120*/  @P2 LOP3.LUT R227, R227, 0x1, RZ, 0xfc, !PT ;  /* 0x00000001e3e32812 */ /* 0x000fe400078efcff */
[----:B------:R-:W-:Y:S01]  /*5130*/  @P2 FADD.FTZ R105, R83, R104 ;  /* 0x0000006853692221 */ /* 0x000fe20000010000 */
[----:B------:R-:W-:-:S03]  /*5140*/  ISETP.GT.U32.AND P2, PT, R226, 0x2ff, PT ;  /* 0x000002ffe200780c */ /* 0x000fc60003f44070 */
[----:B------:R-:W-:-:S04]  /*5150*/  FADD.FTZ R104, R84, R105 ;  /* 0x0000006954687221 */ /* 0x000fc80000010000 */
[----:B------:R-:W-:-:S04]  /*5160*/  FADD.FTZ R107, R85, R104 ;  /* 0x00000068556b7221 */ /* 0x000fc80000010000 */
[----:B------:R-:W-:-:S04]  /*5170*/  FADD.FTZ R104, R86, R107 ;  /* 0x0000006b56687221 */ /* 0x000fc80000010000 */
[----:B------:R-:W-:-:S04]  /*5180*/  @P2 FADD.FTZ R105, R87, R104 ;  /* 0x0000006857692221 */ /* 0x000fc80000010000 */
        /* <DEDUP_REMOVED lines=15> */
[----:B------:R-:W-:Y:S01]  /*5280*/  @P6 FADD.FTZ R105, R103, R104 ;  /* 0x0000006867696221 */ /* 0x000fe20000010000 */
[----:B------:R-:W-:Y:S05]  /*5290*/  BRA.DIV ~URZ, `(.L_x_26072) ;  /* 0x00001bf27f007947 */ /* 0x000fea000b800000 */
[----:B------:R0:W1:Y:S02]  /*52a0*/  SHFL.BFLY PT, R104, R105, 0x1, 0x1f ;  /* 0x0c201f0069687f89 */ /* 0x00006400000e0000 */
.L_x_26096:
[----:B01----:R-:W-:Y:S01]  /*52b0*/  FADD.FTZ R105, R105, R104 ;  /* 0x0000006869697221 */ /* 0x003fe20000010000 */
[----:B------:R-:W-:Y:S05]  /*52c0*/  BRA.DIV ~URZ, `(.L_x_26073) ;  /* 0x00001c327f007947 */ /* 0x000fea000b800000 */
[----:B------:R-:W0:Y:S01]  /*52d0*/  SHFL.BFLY PT, R104, R105, 0x2, 0x1f ;  /* 0x0c401f0069687f89 */ /* 0x000e2200000e0000 */
[----:B------:R-:W-:Y:S02]  /*52e0*/  P2R R111, PR, RZ, 0x1 ;  /* 0x00000001ff6f7803 */ /* 0x000fe40000000000 */
[----:B------:R-:W-:Y:S01]  /*52f0*/  ISETP.GT.U32.AND P0, PT, R226, 0xff, PT ;  /* 0x000000ffe200780c */ /* 0x000fe20003f04070 */
        /* <DEDUP_REMOVED lines=25> */
[----:B------:R-:W-:Y:S01]  /*5490*/  @P0 FFMA.FTZ R105, R107, R107, R106 ;  /* 0x0000006b6b690223 */ /* 0x000fe2000001006a */
[----:B------:R-:W-:Y:S01]  /*54a0*/  ISETP.GT.U32.AND P0, PT, R226, 0x17f, PT ;  /* 0x0000017fe200780c */ /* 0x000fe20003f04070 */
[----:B------:R-:W-:-:S02]  /*54b0*/  FADD.FTZ R106, R72, -R104 ;  /* 0x80000068486a7221 */ /* 0x000fc40000010000 */
[----:B------:R-:W-:Y:S02]  /*54c0*/  FADD.FTZ R107, R73, -R104 ;  /* 0x80000068496b7221 */ /* 0x000fe40000010000 */
        /* <DEDUP_REMOVED lines=24> */
[----:B------:R-:W-:Y:S01]  /*5650*/  ISETP.NE.AND P0, PT, R111, RZ, PT ;  /* 0x000000ff6f00720c */ /* 0x000fe20003f05270 */
[----:B------:R-:W-:-:S02]  /*5660*/  FADD.FTZ R106, R84, -R104 ;  /* 0x80000068546a7221 */ /* 0x000fc40000010000 */
[----:B------:R-:W-:Y:S02]  /*5670*/  FADD.FTZ R107, R85, -R104 ;  /* 0x80000068556b7221 */ /* 0x000fe40000010000 */
[----:B------:R-:W-:-:S04]  /*5680*/  FFMA.FTZ R106, R106, R106, R105 ;  /* 0x0000006a6a6a7223 */ /* 0x000fc80000010069 */
[----:B------:R-:W-:Y:S02]  /*5690*/  FFMA.FTZ R106, R107, R107, R106 ;  /* 0x0000006b6b6a7223 */ /* 0x000fe4000001006a */
[----:B------:R-:W-:Y:S02]  /*56a0*/  FADD.FTZ R107, R87, -R104 ;  /* 0x80000068576b7221 */ /* 0x000fe40000010000 */
[----:B------:R-:W-:Y:S02]  /*56b0*/  FFMA.FTZ R106, R109, R109, R106 ;  /* 0x0000006d6d6a7223 */ /* 0x000fe4000001006a */
[----:B------:R-:W-:Y:S02]  /*56c0*/  FADD.FTZ R109, R90, -R104 ;  /* 0x800000685a6d7221 */ /* 0x000fe40000010000 */
[----:B------:R-:W-:Y:S02]  /*56d0*/  @P2 FFMA.FTZ R105, R107, R107, R106 ;  /* 0x0000006b6b692223 */ /* 0x000fe4000001006a */
        /* <DEDUP_REMOVED lines=40> */
.L_x_26097:
        /* <DEDUP_REMOVED lines=14> */
[----:B------:R-:W-:Y:S01]  /*5a40*/  LOP3.LUT P3, RZ, R107, 0x1f, R220, 0xf8, !PT ;  /* 0x0000001f6bff7812 */ /* 0x000fe2000786f8dc */
[----:B------:R-:W-:Y:S01]  /*5a50*/  BSSY B0, `(.L_x_26074) ;  /* 0x000004a000007945 */ /* 0x000fe20003800000 */
        /* <DEDUP_REMOVED lines=21> */
[----:B------:R-:W-:Y:S01]  /*5bb0*/  I2F R234, R234 ;  /* 0x000000ea00ea7306 */ /* 0x000fe20000201400 */
[----:B------:R-:W-:-:S02]  /*5bc0*/  @!P3 IMAD.MOV.U32 R110, RZ, RZ, 0x4 ;  /* 0x00000004ff6eb424 */ /* 0x000fc400078e00ff */
        /* <DEDUP_REMOVED lines=9> */
[----:B--2---:R-:W-:Y:S02]  /*5c60*/  FADD.FTZ R106, R109, R106 ;  /* 0x0000006a6d6a7221 */ /* 0x004fe40000010000 */
[----:B------:R-:W-:-:S02]  /*5c70*/  FMUL.FTZ R111, R111, R234 ;  /* 0x000000ea6f6f7220 */ /* 0x000fc40000410000 */
[----:B------:R-:W-:Y:S02]  /*5c80*/  IMAD.MOV.U32 R109, RZ, RZ, c[0x0][0x1e0] ;  /* 0x00007800ff6d7624 */ /* 0x000fe400078e00ff */
[C---:B0-----:R-:W-:Y:S02]  /*5c90*/  FMUL.FTZ R104, R105.reuse, R104 ;  /* 0x0000006869687220 */ /* 0x041fe40000410000 */
[----:B------:R-:W-:-:S03]  /*5ca0*/  FFMA.FTZ R106, R105, R111, R106 ;  /* 0x0000006f696a7223 */ /* 0x000fc6000001006a */
[----:B------:R0:W1:Y:S04]  /*5cb0*/  SHFL.IDX PT, R230, R104, RZ, 0x1f ;  /* 0x00001fff68e67589 */ /* 0x00006800000e0000 */
[----:B------:R-:W2:Y:S01]  /*5cc0*/  SHFL.IDX PT, R106, R106, RZ, 0x1f ;  /* 0x00001fff6a6a7589 */ /* 0x000ea200000e0000 */
[----:B0-----:R-:W-:Y:S01]  /*5cd0*/  @!P3 MOV R104, 0x4 ;  /* 0x000000040068b802 */ /* 0x001fe20000000f00 */
[----:B-1----:R-:W-:-:S05]  /*5ce0*/  FMUL.FTZ R105, R230, R230 ;  /* 0x000000e6e6697220 */ /* 0x002fca0000410000 */
[----:B------:R-:W-:Y:S01]  /*5cf0*/  FSEL R108, R105, RZ, P2 ;  /* 0x000000ff696c7208 */ /* 0x000fe20001000000 */
[----:B--2---:R-:W-:Y:S02]  /*5d00*/  FFMA.FTZ R105, R106, R109, c[0x0][0x228] ;  /* 0x00008a006a697623 */ /* 0x004fe4000001006d */
[----:B------:R-:W-:-:S04]  /*5d10*/  @!P3 IMAD.WIDE R106, R225, R104, c[0x0][0x1a0] ;  /* 0x00006800e16ab625 */ /* 0x000fc800078e0268 */
[----:B------:R-:W-:Y:S01]  /*5d20*/  FADD.FTZ R108, R105, R108 ;  /* 0x0000006c696c7221 */ /* 0x000fe20000010000 */
[----:B------:R0:W-:Y:S01]  /*5d30*/  @!P3 STG.E [R106.64], R230 ;  /* 0x000000e66a00b986 */ /* 0x0001e2000c101904 */
[----:B------:R-:W-:Y:S02]  /*5d40*/  @!P3 IMAD.WIDE R104, R225, R110, c[0x0][0x1a8] ;  /* 0x00006a00e168b625 */ /* 0x000fe400078e026e */
[----:B------:R-:W1:Y:S03]  /*5d50*/  MUFU.RSQ R229, R108 ;  /* 0x0000006c00e57308 */ /* 0x000e660000001400 */
[----:B-1----:R0:W-:Y:S01]  /*5d60*/  @!P3 STG.E [R104.64], R229 ;  /* 0x000000e56800b986 */ /* 0x0021e2000c101904 */
[----:B------:R-:W-:Y:S05]  /*5d70*/  @!P1 BRA `(.L_x_26075) ;  /* 0x0000017000009947 */ /* 0x000fea0003800000 */
[----:B0-----:R-:W-:Y:S01]  /*5d80*/  FSEL R104, R230, RZ, !P2 ;  /* 0x000000ffe6687208 */ /* 0x001fe20005000000 */
[----:B------:R-:W-:-:S04]  /*5d90*/  HFMA2.MMA R233, -RZ, RZ, 0, 9.5367431640625e-07 ;  /* 0x00000010ffe97435 */ /* 0x000fc800000001ff */
[--C-:B------:R-:W-:Y:S02]  /*5da0*/  FADD.FTZ R106, R56, -R104.reuse ;  /* 0x80000068386a7221 */ /* 0x100fe40000010000 */
[--C-:B------:R-:W-:Y:S02]  /*5db0*/  FADD.FTZ R110, R57, -R104.reuse ;  /* 0x80000068396e7221 */ /* 0x100fe40000010000 */
[--C-:B------:R-:W-:Y:S02]  /*5dc0*/  FADD.FTZ R108, R59, -R104.reuse ;  /* 0x800000683b6c7221 */ /* 0x100fe40000010000 */
[----:B------:R-:W-:Y:S02]  /*5dd0*/  FADD.FTZ R104, R58, -R104 ;  /* 0x800000683a687221 */ /* 0x000fe40000010000 */
[C---:B------:R-:W-:Y:S02]  /*5de0*/  FMUL.FTZ R111, R229.reuse, R108 ;  /* 0x0000006ce56f7220 */ /* 0x040fe40000410000 */
[----:B------:R-:W-:-:S02]  /*5df0*/  FMUL.FTZ R104, R229, R104 ;  /* 0x00000068e5687220 */ /* 0x000fc40000410000 */
[C---:B------:R-:W-:Y:S02]  /*5e00*/  FMUL.FTZ R108, R229.reuse, R106 ;  /* 0x0000006ae56c7220 */ /* 0x040fe40000410000 */
[----:B------:R-:W-:Y:S02]  /*5e10*/  FMUL.FTZ R109, R229, R110 ;  /* 0x0000006ee56d7220 */ /* 0x000fe40000410000 */
[-C--:B------:R-:W-:Y:S02]  /*5e20*/  FFMA.FTZ R106, R213, R104.reuse, R210 ;  /* 0x00000068d56a7223 */ /* 0x080fe400000100d2 */
[----:B------:R-:W-:Y:S02]  /*5e30*/  FFMA.FTZ R110, R211, R104, R208 ;  /* 0x00000068d36e7223 */ /* 0x000fe400000100d0 */
[----:B------:R-:W-:-:S04]  /*5e40*/  IMAD.WIDE.U32 R234, R228, R233, c[0x0][0x208] ;  /* 0x00008200e4ea7625 */ /* 0x000fc800078e00e9 */
[----:B------:R-:W-:Y:S02]  /*5e50*/  FFMA.FTZ R107, R209, R111, R206 ;  /* 0x0000006fd16b7223 */ /* 0x000fe400000100ce */
[----:B------:R-:W-:Y:S02]  /*5e60*/  FFMA.FTZ R105, R217, R109, R214 ;  /* 0x0000006dd9697223 */ /* 0x000fe400000100d6 */
[----:B------:R-:W-:Y:S02]  /*5e70*/  FFMA.FTZ R104, R221, R108, R218 ;  /* 0x0000006cdd687223 */ /* 0x000fe400000100da */
[C---:B------:R-:W-:Y:S01]  /*5e80*/  IMAD.WIDE.U32 R232, R228.reuse, R233, c[0x0][0x210] ;  /* 0x00008400e4e87625 */ /* 0x040fe200078e00e9 */
[----:B------:R-:W-:Y:S02]  /*5e90*/  IADD3 R228, R228, 0x80, RZ ;  /* 0x00000080e4e47810 */ /* 0x000fe40007ffe0ff */
[----:B------:R0:W-:Y:S01]  /*5ea0*/  STG.E.128 [R234.64], R104 ;  /* 0x00000068ea007986 */ /* 0x0001e2000c101d04 */
[----:B------:R-:W-:-:S02]  /*5eb0*/  FFMA.FTZ R111, R207, R111, R204 ;  /* 0x0000006fcf6f7223 */ /* 0x000fc400000100cc */
[----:B------:R-:W-:Y:S02]  /*5ec0*/  FFMA.FTZ R109, R215, R109, R212 ;  /* 0x0000006dd76d7223 */ /* 0x000fe400000100d4 */
[----:B------:R-:W-:-:S05]  /*5ed0*/  FFMA.FTZ R108, R219, R108, R216 ;  /* 0x0000006cdb6c7223 */ /* 0x000fca00000100d8 */
[----:B------:R0:W-:Y:S02]  /*5ee0*/  STG.E.128 [R232.64], R108 ;  /* 0x0000006ce8007986 */ /* 0x0001e4000c101d04 */
.L_x_26075:
[----:B------:R-:W-:Y:S05]  /*5ef0*/  BSYNC B0 ;  /* 0x0000000000007941 */ /* 0x000fea0003800000 */
.L_x_26074:
[----:B------:R-:W-:Y:S01]  /*5f00*/  ISETP.GE.U32.AND P3, PT, R226, 0x100, PT ;  /* 0x00000100e200780c */ /* 0x000fe20003f66070 */
[----:B------:R-:W-:-:S12]  /*5f10*/  BSSY B0, `(.L_x_26076) ;  /* 0x0000019000007945 */ /* 0x000fd80003800000 */
[----:B------:R-:W-:Y:S05]  /*5f20*/  @!P3 BRA `(.L_x_26077) ;  /* 0x000001700000b947 */ /* 0x000fea0003800000 */
[----:B0-----:R-:W-:Y:S01]  /*5f30*/  FSEL R110, R230, RZ, !P2 ;  /* 0x000000ffe66e7208 */ /* 0x001fe20005000000 */
[----:B------:R-:W-:-:S04]  /*5f40*/  IMAD.MOV.U32 R233, RZ, RZ, 0x10 ;  /* 0x00000010ffe97424 */ /* 0x000fc800078e00ff */
        /* <DEDUP_REMOVED lines=8> */
[----:B------:R-:W-:-:S04]  /*5fd0*/  IMAD.WIDE.U32 R234, R228, R233, c[0x0][0x208] ;  /* 0x00008200e4ea7625 */ /* 0x000fc800078e00e9 */
[----:B------:R-:W-:Y:S02]  /*5fe0*/  FFMA.FTZ R107, R193, R111, R190 ;  /* 0x0000006fc16b7223 */ /* 0x000fe400000100be */
        /* <DEDUP_REMOVED lines=8> */
[----:B------:R-:W-:Y:S02]  /*6070*/  FFMA.FTZ R109, R199, R109, R196 ;  /* 0x0000006dc76d7223 */ /* 0x000fe400000100c4 */
[----:B------:R-:W-:-:S05]  /*6080*/  FFMA.FTZ R108, R203, R108, R200 ;  /* 0x0000006ccb6c7223 */ /* 0x000fca00000100c8 */
[----:B------:R0:W-:Y:S02]  /*6090*/  STG.E.128 [R232.64], R108 ;  /* 0x0000006ce8007986 */ /* 0x0001e4000c101d04 */
.L_x_26077:
[----:B------:R-:W-:Y:S05]  /*60a0*/  BSYNC B0 ;  /* 0x0000000000007941 */ /* 0x000fea0003800000 */
.L_x_26076:
[----:B------:R-:W-:Y:S01]  /*60b0*/  ISETP.GE.U32.AND P3, PT, R226, 0x180, PT ;  /* 0x00000180e200780c */ /* 0x000fe20003f66070 */
[----:B------:R-:W-:-:S12]  /*60c0*/  BSSY B0, `(.L_x_26078) ;  /* 0x0000019000007945 */ /* 0x000fd80003800000 */
[----:B------:R-:W-:Y:S05]  /*60d0*/  @!P3 BRA `(.L_x_26079) ;  /* 0x000001700000b947 */ /* 0x000fea0003800000 */
[----:B0-----:R-:W-:Y:S02]  /*60e0*/  FSEL R110, R230, RZ, !P2 ;  /* 0x000000ffe66e7208 */ /* 0x001fe40005000000 */
[----:B------:R-:W-:-:S03]  /*60f0*/  MOV R233, 0x10 ;  /* 0x0000001000e97802 */ /* 0x000fc60000000f00 */
        /* <DEDUP_REMOVED lines=21> */
.L_x_26079:
[----:B------:R-:W-:Y:S05]  /*6250*/  BSYNC B0 ;  /* 0x0000000000007941 */ /* 0x000fea0003800000 */
.L_x_26078:
        /* <DEDUP_REMOVED lines=26> */
.L_x_26081:
[----:B------:R-:W-:Y:S05]  /*6400*/  BSYNC B0 ;  /* 0x0000000000007941 */ /* 0x000fea0003800000 */
.L_x_26080:
[----:B------:R-:W-:Y:S01]  /*6410*/  ISETP.GE.U32.AND P3, PT, R226, 0x280, PT ;  /* 0x00000280e200780c */ /* 0x000fe20003f66070 */
[----:B------:R-:W-:-:S12]  /*6420*/  BSSY B0, `(.L_x_26082) ;  /* 0x0000019000007945 */ /* 0x000fd80003800000 */
        /* <DEDUP_REMOVED lines=24> */
.L_x_26083:
[----:B------:R-:W-:Y:S05]  /*65b0*/  BSYNC B0 ;  /* 0x0000000000007941 */ /* 0x000fea0003800000 */
.L_x_26082:
        /* <DEDUP_REMOVED lines=26> */
.L_x_26085:
[----:B------:R-:W-:Y:S05]  /*6760*/  BSYNC B0 ;  /* 0x0000000000007941 */ /* 0x000fea0003800000 */
.L_x_26084:
        /* <DEDUP_REMOVED lines=26> */
.L_x_26087:
[----:B------:R-:W-:Y:S05]  /*6910*/  BSYNC B0 ;  /* 0x0000000000007941 */ /* 0x000fea0003800000 */
.L_x_26086:
        /* <DEDUP_REMOVED lines=26> */
.L_x_26089:
[----:B------:R-:W-:Y:S05]  /*6ac0*/  BSYNC B0 ;  /* 0x0000000000007941 */ /* 0x000fea0003800000 */
.L_x_26088:
        /* <DEDUP_REMOVED lines=26> */
.L_x_26091:
[----:B------:R-:W-:Y:S05]  /*6c70*/  BSYNC B0 ;  /* 0x0000000000007941 */ /* 0x000fea0003800000 */
.L_x_26090:
        /* <DEDUP_REMOVED lines=14> */
[----:B------:R-:W-:-:S04]  /*6d60*/  IMAD.WIDE.U32 R228, R228, R105, c[0x0][0x210] ;  /* 0x00008400e4e47625 */ /* 0x000fc800078e0069 */
[----:B------:R-:W-:Y:S02]  /*6d70*/  FFMA.FTZ R107, R142, R111, R175 ;  /* 0x0000006f8e6b7223 */ /* 0x000fe400000100af */
[----:B------:R-:W-:Y:S02]  /*6d80*/  FFMA.FTZ R106, R141, R110, R26 ;  /* 0x0000006e8d6a7223 */ /* 0x000fe4000001001a */
[----:B------:R-:W-:Y:S02]  /*6d90*/  FFMA.FTZ R105, R139, R109, R172 ;  /* 0x0000006d8b697223 */ /* 0x000fe400000100ac */
[----:B------:R-:W-:Y:S02]  /*6da0*/  FFMA.FTZ R104, R140, R108, R25 ;  /* 0x0000006c8c687223 */ /* 0x000fe40000010019 */
[----:B------:R-:W-:Y:S02]  /*6db0*/  FFMA.FTZ R111, R146, R111, R177 ;  /* 0x0000006f926f7223 */ /* 0x000fe400000100b1 */
[----:B------:R-:W-:Y:S01]  /*6dc0*/  FFMA.FTZ R110, R145, R110, R28 ;  /* 0x0000006e916e7223 */ /* 0x000fe2000001001c */
[----:B------:R0:W-:Y:S01]  /*6dd0*/  STG.E.128 [R230.64], R104 ;  /* 0x00000068e6007986 */ /* 0x0001e2000c101d04 */
[----:B------:R-:W-:-:S02]  /*6de0*/  FFMA.FTZ R109, R143, R109, R174 ;  /* 0x0000006d8f6d7223 */ /* 0x000fc400000100ae */
[----:B------:R-:W-:-:S05]  /*6df0*/  FFMA.FTZ R108, R144, R108, R27 ;  /* 0x0000006c906c7223 */ /* 0x000fca000001001b */
[----:B------:R0:W-:Y:S02]  /*6e00*/  STG.E.128 [R228.64], R108 ;  /* 0x0000006ce4007986 */ /* 0x0001e4000c101d04 */
.L_x_26093:
[----:B------:R-:W-:Y:S05]  /*6e10*/  BSYNC B0 ;  /* 0x0000000000007941 */ /* 0x000fea0003800000 */
.L_x_26092:
[----:B------:R-:W-:Y:S02]  /*6e20*/  LOP3.LUT P2, RZ, R222, 0xff, RZ, 0xc0, !PT ;  /* 0x000000ffdeff7812 */ /* 0x000fe4000784c0ff */
[----:B------:R-:W-:Y:S02]  /*6e30*/  IADD3 R225, R225, c[0x0][0x160], RZ ;  /* 0x00005800e1e17a10 */ /* 0x000fe40007ffe0ff */
[----:B------:R-:W-:Y:S02]  /*6e40*/  SEL R222, RZ, 0x1, P2 ;  /* 0x00000001ffde7807 */ /* 0x000fe40001000000 */
[----:B------:R-:W-:-:S13]  /*6e50*/  ISETP.GE.AND P2, PT, R225, c[0x0][0x164], PT ;  /* 0x00005900e1007a0c */ /* 0x000fda0003f46270 */
[----:B0-----:R-:W-:Y:S01]  /*6e60*/  @P2 CALL.REL.NOINC `(.L_x_26094) ;  /* 0x0000001000002944 */ /* 0x001fe20003c00000 */
[----:B------:R-:W-:Y:S05]  /*6e70*/  BRA `(.L_x_26095) ;  /* 0xffffb61000007947 */ /* 0x000fea000383ffff */
.L_x_26094:
[----:B------:R-:W-:Y:S05]  /*6e80*/  EXIT ;  /* 0x000000000000794d */ /* 0x000fea0003800000 */
.L_x_26072:
[----:B------:R-:W-:Y:S01]  /*6e90*/  MOV R230, 0x1 ;  /* 0x0000000100e67802 */ /* 0x000fe20000000f00 */
[----:B------:R-:W-:Y:S01]  /*6ea0*/  IMAD.MOV.U32 R110, RZ, RZ, 0x1f ;  /* 0x0000001fff6e7424 */ /* 0x000fe200078e00ff */
[----:B------:R-:W-:Y:S02]  /*6eb0*/  MOV R111, 0xffffffff ;  /* 0xffffffff006f7802 */ /* 0x000fe40000000f00 */
[----:B------:R-:W-:Y:S02]  /*6ec0*/  MOV R106, 0x6ee0 ;  /* 0x00006ee0006a7802 */ /* 0x000fe40000000f00 */
[----:B------:R-:W-:Y:S05]  /*6ed0*/  CALL.REL.NOINC `($__internal_64_$__cuda_sm70_shflsync_bfly_p) ;  /* 0x0000091000007944 */ /* 0x000fea0003c00000 */
[----:B-1----:R-:W-:Y:S01]  /*6ee0*/  IMAD.MOV.U32 R104, RZ, RZ, R230 ;  /* 0x000000ffff687224 */ /* 0x002fe200078e00e6 */
[----:B0-----:R-:W-:Y:S05]  /*6ef0*/  BRA `(.L_x_26096) ;  /* 0xffffe3b000007947 */ /* 0x001fea000383ffff */
.L_x_26073:
[----:B------:R-:W-:Y:S01]  /*6f00*/  HFMA2.MMA R230, -RZ, RZ, 0, 1.1920928955078125e-07 ;  /* 0x00000002ffe67435 */ /* 0x000fe200000001ff */
[----:B------:R-:W-:Y:S01]  /*6f10*/  MOV R110, 0x1f ;  /* 0x0000001f006e7802 */ /* 0x000fe20000000f00 */
[----:B------:R-:W-:Y:S01]  /*6f20*/  IMAD.MOV.U32 R111, RZ, RZ, -0x1 ;  /* 0xffffffffff6f7424 */ /* 0x000fe200078e00ff */
[----:B------:R-:W-:-:S03]  /*6f30*/  MOV R106, 0x6f50 ;  /* 0x00006f50006a7802 */ /* 0x000fc60000000f00 */
[----:B------:R-:W-:Y:S05]  /*6f40*/  CALL.REL.NOINC `($__internal_64_$__cuda_sm70_shflsync_bfly_p) ;  /* 0x000008a000007944 */ /* 0x000fea0003c00000 */
[----:B01----:R-:W-:Y:S01]  /*6f50*/  FADD.FTZ R105, R105, R230 ;  /* 0x000000e669697221 */ /* 0x003fe20000010000 */
[----:B------:R-:W-:Y:S01]  /*6f60*/  HFMA2.MMA R230, -RZ, RZ, 0, 2.384185791015625e-07 ;  /* 0x00000004ffe67435 */ /* 0x000fe200000001ff */
[----:B------:R-:W-:Y:S01]  /*6f70*/  MOV R110, 0x1f ;  /* 0x0000001f006e7802 */ /* 0x000fe20000000f00 */
[----:B------:R-:W-:Y:S01]  /*6f80*/  IMAD.MOV.U32 R111, RZ, RZ, -0x1 ;  /* 0xffffffffff6f7424 */ /* 0x000fe200078e00ff */
[----:B------:R-:W-:-:S03]  /*6f90*/  MOV R106, 0x6fb0 ;  /* 0x00006fb0006a7802 */ /* 0x000fc60000000f00 */
[----:B------:R-:W-:Y:S05]  /*6fa0*/  CALL.REL.NOINC `($__internal_64_$__cuda_sm70_shflsync_bfly_p) ;  /* 0x0000084000007944 */ /* 0x000fea0003c00000 */
[----:B01----:R-:W-:Y:S01]  /*6fb0*/  FADD.FTZ R105, R105, R230 ;  /* 0x000000e669697221 */ /* 0x003fe20000010000 */
[----:B------:R-:W-:Y:S01]  /*6fc0*/  HFMA2.MMA R230, -RZ, RZ, 0, 4.76837158203125e-07 ;  /* 0x00000008ffe67435 */ /* 0x000fe200000001ff */
[----:B------:R-:W-:Y:S01]  /*6fd0*/  MOV R110, 0x1f ;  /* 0x0000001f006e7802 */ /* 0x000fe20000000f00 */
[----:B------:R-:W-:Y:S01]  /*6fe0*/  IMAD.MOV.U32 R111, RZ, RZ, -0x1 ;  /* 0xffffffffff6f7424 */ /* 0x000fe200078e00ff */
[----:B------:R-:W-:-:S03]  /*6ff0*/  MOV R106, 0x7010 ;  /* 0x00007010006a7802 */ /* 0x000fc60000000f00 */
[----:B------:R-:W-:Y:S05]  /*7000*/  CALL.REL.NOINC `($__internal_64_$__cuda_sm70_shflsync_bfly_p) ;  /* 0x000007e000007944 */ /* 0x000fea0003c00000 */
[----:B01----:R-:W-:Y:S01]  /*7010*/  FADD.FTZ R105, R105, R230 ;  /* 0x000000e669697221 */ /* 0x003fe20000010000 */
[----:B------:R-:W-:Y:S01]  /*7020*/  HFMA2.MMA R230, -RZ, RZ, 0, 9.5367431640625e-07 ;  /* 0x00000010ffe67435 */ /* 0x000fe200000001ff */
[----:B------:R-:W-:Y:S01]  /*7030*/  MOV R110, 0x1f ;  /* 0x0000001f006e7802 */ /* 0x000fe20000000f00 */
[----:B------:R-:W-:Y:S01]  /*7040*/  IMAD.MOV.U32 R111, RZ, RZ, -0x1 ;  /* 0xffffffffff6f7424 */ /* 0x000fe200078e00ff */
[----:B------:R-:W-:-:S03]  /*7050*/  MOV R106, 0x7070 ;  /* 0x00007070006a7802 */ /* 0x000fc60000000f00 */
[----:B------:R-:W-:Y:S05]  /*7060*/  CALL.REL.NOINC `($__internal_64_$__cuda_sm70_shflsync_bfly_p) ;  /* 0x0000078000007944 */ /* 0x000fea0003c00000 */
[----:B01----:R-:W-:Y:S01]  /*7070*/  FADD.FTZ R105, R105, R230 ;  /* 0x000000e669697221 */ /* 0x003fe20000010000 */
[----:B------:R-:W-:Y:S01]  /*7080*/  P2R R111, PR, RZ, 0x1 ;  /* 0x00000001ff6f7803 */ /* 0x000fe20000000000 */
[----:B------:R-:W-:Y:S01]  /*7090*/  HFMA2.MMA R230, -RZ, RZ, 0, 5.9604644775390625e-08 ;  /* 0x00000001ffe67435 */ /* 0x000fe200000001ff */
[----:B------:R-:W-:Y:S01]  /*70a0*/  ISETP.GT.U32.AND P0, PT, R226, 0xff, PT ;  /* 0x000000ffe200780c */ /* 0x000fe20003f04070 */
[----:B------:R-:W-:-:S04]  /*70b0*/  FMUL.FTZ R104, R224, R105 ;  /* 0x00000069e0687220 */ /* 0x000fc80000410000 */
[--C-:B------:R-:W-:Y:S02]  /*70c0*/  FADD.FTZ R105, R56, -R104.reuse ;  /* 0x8000006838697221 */ /* 0x100fe40000010000 */
[--C-:B------:R-:W-:Y:S02]  /*70d0*/  FADD.FTZ R106, R57, -R104.reuse ;  /* 0x80000068396a7221 */ /* 0x100fe40000010000 */
[----:B------:R-:W-:Y:S02]  /*70e0*/  FFMA.FTZ R105, R105, R105, RZ ;  /* 0x0000006969697223 */ /* 0x000fe400000100ff */
[--C-:B------:R-:W-:Y:S02]  /*70f0*/  FADD.FTZ R110, R58, -R104.reuse ;  /* 0x800000683a6e7221 */ /* 0x100fe40000010000 */
[----:B------:R-:W-:Y:S02]  /*7100*/  FFMA.FTZ R105, R106, R106, R105 ;  /* 0x0000006a6a697223 */ /* 0x000fe40000010069 */
[----:B------:R-:W-:-:S02]  /*7110*/  FADD.FTZ R106, R59, -R104 ;  /* 0x800000683b6a7221 */ /* 0x000fc40000010000 */
[----:B------:R-:W-:Y:S01]  /*7120*/  FFMA.FTZ R105, R110, R110, R105 ;  /* 0x0000006e6e697223 */ /* 0x000fe20000010069 */
[----:B------:R-:W-:Y:S01]  /*7130*/  MOV R110, 0x1f ;  /* 0x0000001f006e7802 */ /* 0x000fe20000000f00 */
[--C-:B------:R-:W-:Y:S02]  /*7140*/  FADD.FTZ R107, R69, -R104.reuse ;  /* 0x80000068456b7221 */ /* 0x100fe40000010000 */
[----:B------:R-:W-:Y:S02]  /*7150*/  FFMA.FTZ R105, R106, R106, R105 ;  /* 0x0000006a6a697223 */ /* 0x000fe40000010069 */
[--C-:B------:R-:W-:Y:S02]  /*7160*/  FADD.FTZ R106, R68, -R104.reuse ;  /* 0x80000068446a7221 */ /* 0x100fe40000010000 */
[----:B------:R-:W-:Y:S01]  /*7170*/  FADD.FTZ R109, R70, -R104 ;  /* 0x80000068466d7221 */ /* 0x000fe20000010000 */
[----:B------:R-:W-:-:S05]  /*7180*/  FSEL R105, R105, RZ, P1 ;  /* 0x000000ff69697208 */ /* 0x000fca0000800000 */
        /* <DEDUP_REMOVED lines=36> */
[----:B------:R-:W-:Y:S02]  /*73d0*/  FFMA.FTZ R106, R106, R106, R105 ;  /* 0x0000006a6a6a7223 */ /* 0x000fe40000010069 */
[----:B------:R-:W-:Y:S02]  /*73e0*/  IMAD.MOV.U32 R111, RZ, RZ, -0x1 ;  /* 0xffffffffff6f7424 */ /* 0x000fe400078e00ff */
[----:B------:R-:W-:Y:S02]  /*73f0*/  FFMA.FTZ R106, R107, R107, R106 ;  /* 0x0000006b6b6a7223 */ /* 0x000fe4000001006a */
[----:B------:R-:W-:Y:S02]  /*7400*/  FADD.FTZ R107, R87, -R104 ;  /* 0x80000068576b7221 */ /* 0x000fe40000010000 */
[----:B------:R-:W-:-:S02]  /*7410*/  FFMA.FTZ R106, R109, R109, R106 ;  /* 0x0000006d6d6a7223 */ /* 0x000fc4000001006a */
[----:B------:R-:W-:Y:S02]  /*7420*/  FADD.FTZ R109, R90, -R104 ;  /* 0x800000685a6d7221 */ /* 0x000fe40000010000 */
        /* <DEDUP_REMOVED lines=31> */
[----:B------:R-:W-:Y:S01]  /*7620*/  @P6 FFMA.FTZ R105, R107, R107, R106 ;  /* 0x0000006b6b696223 */ /* 0x000fe2000001006a */
[----:B------:R-:W-:Y:S02]  /*7630*/  MOV R106, 0x7650 ;  /* 0x00007650006a7802 */ /* 0x000fe40000000f00 */
[----:B------:R-:W-:Y:S05]  /*7640*/  CALL.REL.NOINC `($__internal_64_$__cuda_sm70_shflsync_bfly_p) ;  /* 0x000001a000007944 */ /* 0x000fea0003c00000 */
[----:B01----:R-:W-:Y:S01]  /*7650*/  FADD.FTZ R105, R105, R230 ;  /* 0x000000e669697221 */ /* 0x003fe20000010000 */
        /* <DEDUP_REMOVED lines=17> */
[----:B-1----:R-:W-:Y:S01]  /*7770*/  FADD.FTZ R109, R105, R230 ;  /* 0x000000e6696d7221 */ /* 0x002fe20000010000 */
[----:B------:R-:W-:Y:S01]  /*7780*/  HFMA2.MMA R230, -RZ, RZ, 0, 9.5367431640625e-07 ;  /* 0x00000010ffe67435 */ /* 0x000fe200000001ff */
[----:B0-----:R-:W-:Y:S01]  /*7790*/  MOV R110, 0x1f ;  /* 0x0000001f006e7802 */ /* 0x001fe20000000f00 */
[----:B------:R-:W-:Y:S01]  /*77a0*/  IMAD.MOV.U32 R111, RZ, RZ, -0x1 ;  /* 0xffffffffff6f7424 */ /* 0x000fe200078e00ff */
[----:B------:R-:W-:-:S02]  /*77b0*/  MOV R106, 0x77e0 ;  /* 0x000077e0006a7802 */ /* 0x000fc40000000f00 */
[----:B------:R-:W-:Y:S02]  /*77c0*/  MOV R105, R109 ;  /* 0x0000006d00697202 */ /* 0x000fe40000000f00 */
[----:B------:R-:W-:Y:S05]  /*77d0*/  CALL.REL.NOINC `($__internal_64_$__cuda_sm70_shflsync_bfly_p) ;  /* 0x0000001000007944 */ /* 0x000fea0003c00000 */
[----:B01----:R-:W-:Y:S05]  /*77e0*/  BRA `(.L_x_26097) ;  /* 0xffffe17000007947 */ /* 0x003fea000383ffff */
        .weak           $__internal_64_$__cuda_sm70_shflsync_bfly_p
        .type           $__internal_64_$__cuda_sm70_shflsync_bfly_p,@function
        .size           $__internal_64_$__cuda_sm70_shflsync_bfly_p,(.L_x_33004 - $__internal_64_$__cuda_sm70_shflsync_bfly_p)
$__internal_64_$__cuda_sm70_shflsync_bfly_p:
[----:B------:R-:W-:Y:S01]  /*77f0*/  HFMA2.MMA R107, -RZ, RZ, 0, 0 ;  /* 0x00000000ff6b7435 */ /* 0x000fe200000001ff */
[----:B------:R-:W-:Y:S04]  /*7800*/  WARPSYNC R111 ;  /* 0x0000006f00007348 */ /* 0x000fe80003800000 */
[----:B------:R0:W1:Y:S01]  /*7810*/  SHFL.BFLY PT, R230, R105, R230, R110 ;  /* 0x0c0000e669e67389 */ /* 0x00006200000e006e */
[----:B------:R-:W-:Y:S05]  /*7820*/  RET.REL.NODEC R106 `(_ZN10layer_norm31ln_parallel_residual_fwd_kernelINS_13Kernel_traitsI6__halfffffjLj5120ELj1ELj1ELj4ELj16ENS_18Kernel_traits_baseILj5120ES2_ffffjLj128EEEEELb0ELb0ELb0EEEvNS_9FwdParamsE) ;  /* 0xffff87d06a007950 */ /* 0x000fea0003c3ffff */
.L_x_26098:
        /* <DEDUP_REMOVED lines=13> */
.L_x_33004:


//--------------------- .text._ZN10layer_norm31ln_parallel_residual_fwd_kernelINS_13Kernel_traitsI6__halfffffjLj5120ELj1ELj1ELj4ELj16ENS_18Kernel_traits_baseILj5120ES2_ffffjLj128EEEEELb0ELb0ELb1EEEvNS_9FwdParamsE --------------------------
	.section	.text._ZN10layer_norm31ln_parallel_residual_fwd_kernelINS_13Kernel_traitsI6__halfffffjLj5120ELj1ELj1ELj4ELj16ENS_18Kernel_traits_baseILj5120ES2_ffffjLj128EEEEELb0ELb0ELb1EEEvNS_9FwdParamsE,"ax",@progbits
	.sectioninfo	@"SHI_REGISTERS=248"
	.align	128
        .global         _ZN10layer_norm31ln_parallel_residual_fwd_kernelINS_13Kernel_traitsI6__halfffffjLj5120ELj1ELj1ELj4ELj16ENS_18Kernel_traits_baseILj5120ES2_ffffjLj128EEEEELb0ELb0ELb1EEEvNS_9FwdParamsE
        .type           _ZN10layer_norm31ln_parallel_residual_fwd_kernelINS_13Kernel_traitsI6__halfffffjLj5120ELj1ELj1ELj4ELj16ENS_18Kernel_traits_baseILj5120ES2_ffffjLj128EEEEELb0ELb0ELb1EEEvNS_9FwdParamsE,@function
        .size           _ZN10layer_norm31ln_parallel_residual_fwd_kernelINS_13Kernel_traitsI6__halfffffjLj5120ELj1ELj1ELj4ELj16ENS_18Kernel_traits_baseILj5120ES2_ffffjLj128EEEEELb0ELb0ELb1EEEvNS_9FwdParamsE,(.L_x_33005 - _ZN10layer_norm31ln_parallel_residual_fwd_kernelINS_13Kernel_traitsI6__halfffffjLj5120ELj1ELj1ELj4ELj16ENS_18Kernel_traits_baseILj5120ES2_ffffjLj128EEEEELb0ELb0ELb1EEEvNS_9FwdParamsE)
        .other          _ZN10layer_norm31ln_parallel_residual_fwd_kernelINS_13Kernel_traitsI6__halfffffjLj5120ELj1ELj1ELj4ELj16ENS_18Kernel_traits_baseILj5120ES2_ffffjLj128EEEEELb0ELb0ELb1EEEvNS_9FwdParamsE,@"STO_CUDA_ENTRY STV_DEFAULT"
_ZN10layer_norm31ln_parallel_residual_fwd_kernelINS_13Kernel_traitsI6__halfffffjLj5120ELj1ELj1ELj4ELj16ENS_18Kernel_traits_baseILj5120ES2_ffffjLj128EEEEELb0ELb0ELb1EEEvNS_9FwdParamsE:
.text._ZN10layer_norm31ln_parallel_residual_fwd_kernelINS_13Kernel_traitsI6__halfffffjLj5120ELj1ELj1ELj4ELj16ENS_18Kernel_traits_baseILj5120ES2_ffffjLj128EEEEELb0ELb0ELb1EEEvNS_9FwdParamsE:
[----:B------:R-:W-:Y:S02]  /*0000*/  MOV R1, c[0x0][0x28] ;  /* 0x00000a0000017a02 */ /* 0x000fe40000000f00 */
[----:B------:R-:W0:Y:S01]  /*0010*/  S2R R218, SR_TID.X ;  /* 0x0000000000da7919 */ /* 0x000e220000002100 */
[----:B------:R-:W-:Y:S01]  /*0020*/  ISETP.NE.U32.AND P1, PT, RZ, c[0x0][0x218], PT ;  /* 0x00008600ff007a0c */ /* 0x000fe20003f25070 */
[----:B------:R-:W-:Y:S01]  /*0030*/  ULDC.64 UR4, c[0x0][0x118] ;  /* 0x0000460000047ab9 */ /* 0x000fe20000000a00 */
[----:B------:R-:W-:Y:S02]  /*0040*/  ISETP.NE.U32.AND P2, PT, RZ, c[0x0][0x220], PT ;  /* 0x00008800ff007a0c */ /* 0x000fe40003f45070 */
[----:B------:R-:W-:Y:S02]  /*0050*/  ISETP.NE.AND.EX P1, PT, RZ, c[0x0][0x21c], PT, P1 ;  /* 0x00008700ff007a0c */ /* 0x000fe40003f25310 */
[----:B------:R-:W-:Y:S02]  /*0060*/  ISETP.NE.AND.EX P2, PT, RZ, c[0x0][0x224], PT, P2 ;  /* 0x00008900ff007a0c */ /* 0x000fe40003f45320 */
[----:B0-----:R-:W-:-:S04]  /*0070*/  LOP3.LUT R219, R218, 0x7f, RZ, 0xc0, !PT ;  /* 0x0000007fdadb7812 */ /* 0x001fc800078ec0ff */
[----:B------:R-:W-:-:S05]  /*0080*/  SHF.L.U32 R42, R219, 0x3, RZ ;  /* 0x00000003db2a7819 */ /* 0x000fca00000006ff */
[C---:B------:R-:W-:Y:S02]  /*0090*/  @P1 LEA R2, P0, R219.reuse, c[0x0][0x218], 0x3 ;  /* 0x00008600db021a11 */ /* 0x040fe400078018ff */
[----:B------:R-:W-:Y:S02]  /*00a0*/  @P2 IADD3 R4, P3, R42, c[0x0][0x220], RZ ;  /* 0x000088002a042a10 */ /* 0x000fe40007f7e0ff */
[C---:B------:R-:W-:Y:S02]  /*00b0*/  LOP3.LUT R204, R219.reuse, 0x80, RZ, 0xfc, !PT ;  /* 0x00000080dbcc7812 */ /* 0x040fe400078efcff */
[----:B------:R-:W-:Y:S02]  /*00c0*/  LOP3.LUT R196, R219, 0x100, RZ, 0xfc, !PT ;  /* 0x00000100dbc47812 */ /* 0x000fe400078efcff */
[----:B------:R-:W-:Y:S02]  /*00d0*/  @P1 IADD3.X R3, RZ, c[0x0][0x21c], RZ, P0, !PT ;  /* 0x00008700ff031a10 */ /* 0x000fe400007fe4ff */
[----:B------:R-:W-:-:S02]  /*00e0*/  @P2 IADD3.X R5, RZ, c[0x0][0x224], RZ, P3, !PT ;  /* 0x00008900ff052a10 */ /* 0x000fc40001ffe4ff */
[----:B------:R-:W-:Y:S01]  /*00f0*/  @P1 LEA R6, P0, R204, c[0x0][0x218], 0x3 ;  /* 0x00008600cc061a11 */ /* 0x000fe200078018ff */
[----:B------:R0:W5:Y:S01]  /*0100*/  @P1 LDG.E.64 R70, [R2.64] ;  /* 0x0000000402461981 */ /* 0x000162000c1e1b00 */
[----:B------:R-:W-:Y:S02]  /*0110*/  @P1 LEA R30, P3, R196, c[0x0][0x218], 0x3 ;  /* 0x00008600c41e1a11 */ /* 0x000fe400078618ff */
[C---:B------:R-:W-:Y:S01]  /*0120*/  SHF.L.U32 R44, R204.reuse, 0x3, RZ ;  /* 0x00000003cc2c7819 */ /* 0x040fe200000006ff */
[----:B------:R1:W5:Y:S01]  /*0130*/  @P2 LDG.E.64 R68, [R4.64] ;  /* 0x0000000404442981 */ /* 0x000362000c1e1b00 */
[----:B------:R-:W-:Y:S02]  /*0140*/  LOP3.LUT R188, R219, 0x180, RZ, 0xfc, !PT ;  /* 0x00000180dbbc7812 */ /* 0x000fe400078efcff */
[----:B------:R-:W-:Y:S02]  /*0150*/  @P1 LEA.HI.X R7, R204, c[0x0][0x21c], RZ, 0x3, P0 ;  /* 0x00008700cc071a11 */ /* 0x000fe400000f1cff */
[----:B------:R-:W-:-:S02]  /*0160*/  @P1 LEA.HI.X R31, R196, c[0x0][0x21c], RZ, 0x3, P3 ;  /* 0x00008700c41f1a11 */ /* 0x000fc400018f1cff */
[----:B------:R-:W-:Y:S01]  /*0170*/  SHF.R.U32.HI R41, RZ, 0x1d, R204 ;  /* 0x0000001dff297819 */ /* 0x000fe200000116cc */
[----:B------:R2:W5:Y:S01]  /*0180*/  @P1 LDG.E.64 R66, [R6.64] ;  /* 0x0000000406421981 */ /* 0x000562000c1e1b00 */
[----:B------:R-:W-:Y:S02]  /*0190*/  @P2 IADD3 R32, P0, R44, c[0x0][0x220], RZ ;  /* 0x000088002c202a10 */ /* 0x000fe40007f1e0ff */
[----:B------:R-:W-:Y:S01]  /*01a0*/  @P1 LEA R26, P3, R188, c[0x0][0x218], 0x3 ;  /* 0x00008600bc1a1a11 */ /* 0x000fe200078618ff */
[----:B------:R-:W5:Y:S01]  /*01b0*/  @P1 LDG.E.64 R30, [R30.64] ;  /* 0x000000041e1e1981 */ /* 0x000f62000c1e1b00 */
[----:B------:R-:W-:Y:S02]  /*01c0*/  SHF.L.U32 R48, R196, 0x3, RZ ;  /* 0x00000003c4307819 */ /* 0x000fe400000006ff */
[----:B------:R-:W-:Y:S02]  /*01d0*/  LOP3.LUT R180, R219, 0x200, RZ, 0xfc, !PT ;  /* 0x00000200dbb47812 */ /* 0x000fe400078efcff */
[----:B------:R-:W-:-:S02]  /*01e0*/  @P2 IADD3.X R33, R41, c[0x0][0x224], RZ, P0, !PT ;  /* 0x0000890029212a10 */ /* 0x000fc400007fe4ff */
[----:B------:R-:W-:Y:S02]  /*01f0*/  @P1 LEA.HI.X R27, R188, c[0x0][0x21c], RZ, 0x3, P3 ;  /* 0x00008700bc1b1a11 */ /* 0x000fe400018f1cff */
[----:B------:R-:W-:Y:S02]  /*0200*/  SHF.R.U32.HI R34, RZ, 0x1d, R196 ;  /* 0x0000001dff227819 */ /* 0x000fe400000116c4 */
[----:B------:R-:W-:Y:S01]  /*0210*/  @P2 IADD3 R28, P0, R48, c[0x0][0x220], RZ ;  /* 0x00008800301c2a10 */ /* 0x000fe20007f1e0ff */
[----:B------:R-:W5:Y:S01]  /*0220*/  @P2 LDG.E.64 R32, [R32.64] ;  /* 0x0000000420202981 */ /* 0x000f62000c1e1b00 */
[----:B------:R-:W-:Y:S02]  /*0230*/  @P1 LEA R22, P3, R180, c[0x0][0x218], 0x3 ;  /* 0x00008600b4161a11 */ /* 0x000fe400078618ff */
[----:B------:R-:W-:Y:S01]  /*0240*/  SHF.L.U32 R50, R188, 0x3, RZ ;  /* 0x00000003bc327819 */ /* 0x000fe200000006ff */
[----:B------:R-:W5:Y:S01]  /*0250*/  @P1 LDG.E.64 R26, [R26.64] ;  /* 0x000000041a1a1981 */ /* 0x000f62000c1e1b00 */
[----:B------:R-:W-:-:S02]  /*0260*/  LOP3.LUT R172, R219, 0x280, RZ, 0xfc, !PT ;  /* 0x00000280dbac7812 */ /* 0x000fc400078efcff */
[----:B------:R-:W-:Y:S02]  /*0270*/  @P2 IADD3.X R29, R34, c[0x0][0x224], RZ, P0, !PT ;  /* 0x00008900221d2a10 */ /* 0x000fe400007fe4ff */
        /* <DEDUP_REMOVED lines=31> */
[----:B--2---:R-:W-:Y:S02]  /*0470*/  @P1 LEA R6, P3, R62, c[0x0][0x218], 0x3 ;  /* 0x000086003e061a11 */ /* 0x004fe400078618ff */
        /* <DEDUP_REMOVED lines=8> */
[----:B------:R-:W-:Y:S02]  /*0500*/  SHF.L.U32 R0, R218, 0x3, RZ ;  /* 0x00000003da007819 */ /* 0x000fe400000006ff */
[----:B0-----:R-:W-:Y:S01]  /*0510*/  @P1 LEA R2, P3, R106, c[0x0][0x218], 0x3 ;  /* 0x000086006a021a11 */ /* 0x001fe200078618ff */
[----:B------:R-:W5:Y:S01]  /*0520*/  @P1 LDG.E.64 R6, [R6.64] ;  /* 0x0000000406061981 */ /* 0x000f62000c1e1b00 */
[----:B------:R-:W-:-:S02]  /*0530*/  SHF.L.U32 R104, R62, 0x3, RZ ;  /* 0x000000033e687819 */ /* 0x000fc400000006ff */
[----:B------:R-:W-:Y:S02]  /*0540*/  SHF.L.U32 R108, R106, 0x3, RZ ;  /* 0x000000036a6c7819 */ /* 0x000fe400000006ff */
[----:B------:R-:W-:Y:S02]  /*0550*/  @P2 IADD3.X R9, R39, c[0x0][0x224], RZ, P0, !PT ;  /* 0x0000890027092a10 */ /* 0x000fe400007fe4ff */
[----:B------:R-:W-:Y:S02]  /*0560*/  LOP3.LUT R212, R0, 0x3f8, RZ, 0xc0, !PT ;  /* 0x000003f800d47812 */ /* 0x000fe400078ec0ff */
[----:B------:R-:W-:Y:S02]  /*0570*/  @P1 LEA.HI.X R3, R106, c[0x0][0x21c], RZ, 0x3, P3 ;  /* 0x000087006a031a11 */ /* 0x000fe400018f1cff */
[----:B------:R-:W-:Y:S01]  /*0580*/  SHF.R.U32.HI R40, RZ, 0x1d, R62 ;  /* 0x0000001dff287819 */ /* 0x000fe2000001163e */
[----:B------:R-:W5:Y:S01]  /*0590*/  @P2 LDG.E.64 R8, [R8.64] ;  /* 0x0000000408082981 */ /* 0x000f62000c1e1b00 */
[----:B-1----:R-:W-:-:S02]  /*05a0*/  @P2 IADD3 R4, P0, R104, c[0x0][0x220], RZ ;  /* 0x0000880068042a10 */ /* 0x002fc40007f1e0ff */
[----:B------:R-:W-:Y:S01]  /*05b0*/  SHF.R.U32.HI R0, RZ, 0x1d, R106 ;  /* 0x0000001dff007819 */ /* 0x000fe2000001166a */
[----:B------:R-:W5:Y:S01]  /*05c0*/  @P1 LDG.E.64 R2, [R2.64] ;  /* 0x0000000402021981 */ /* 0x000f62000c1e1b00 */
[----:B------:R-:W-:Y:S02]  /*05d0*/  @P2 IADD3 R46, P3, R108, c[0x0][0x220], RZ ;  /* 0x000088006c2e2a10 */ /* 0x000fe40007f7e0ff */
[----:B------:R-:W-:Y:S02]  /*05e0*/  @P2 IADD3.X R5, R40, c[0x0][0x224], RZ, P0, !PT ;  /* 0x0000890028052a10 */ /* 0x000fe400007fe4ff */
[----:B------:R-:W-:-:S04]  /*05f0*/  @P2 IADD3.X R47, R0, c[0x0][0x224], RZ, P3, !PT ;  /* 0x00008900002f2a10 */ /* 0x000fc80001ffe4ff */
[----:B------:R-:W5:Y:S04]  /*0600*/  @P2 LDG.E.64 R4, [R4.64] ;  /* 0x0000000404042981 */ /* 0x000f68000c1e1b00 */
[----:B------:R-:W5:Y:S01]  /*0610*/  @P2 LDG.E.64 R46, [R46.64] ;  /* 0x000000042e2e2981 */ /* 0x000f62000c1e1b00 */
[----:B------:R-:W0:Y:S01]  /*0620*/  S2UR UR6, SR_CTAID.X ;  /* 0x00000000000679c3 */ /* 0x000e220000002500 */
[----:B------:R-:W-:Y:S02]  /*0630*/  IADD3 R212, P0, R212, c[0x0][0x1b0], RZ ;  /* 0x00006c00d4d47a10 */ /* 0x000fe40007f1e0ff */
[----:B------:R-:W-:Y:S01]  /*0640*/  IADD3 R42, P4, R42, c[0x0][0x1b8], RZ ;  /* 0x00006e002a2a7a10 */ /* 0x000fe20007f9e0ff */
[----:B------:R-:W-:Y:S01]  /*0650*/  HFMA2.MMA R107, -RZ, RZ, 0, 4.76837158203125e-07 ;  /* 0x00000008ff6b7435 */ /* 0x000fe200000001ff */
[----:B------:R-:W-:-:S02]  /*0660*/  IADD3.X R213, RZ, c[0x0][0x1b4], RZ, P0, !PT ;  /* 0x00006d00ffd57a10 */ /* 0x000fc400007fe4ff */
[----:B0-----:R-:W-:-:S04]  /*0670*/  LEA.HI R218, R218, UR6, RZ, 0x19 ;  /* 0x00000006dada7c11 */ /* 0x001fc8000f8fc8ff */
[----:B------:R-:W-:Y:S02]  /*0680*/  ISETP.GE.AND P3, PT, R218, c[0x0][0x164], PT ;  /* 0x00005900da007a0c */ /* 0x000fe40003f66270 */
[----:B------:R-:W-:-:S11]  /*0690*/  IADD3.X R43, RZ, c[0x0][0x1bc], RZ, P4, !PT ;  /* 0x00006f00ff2b7a10 */ /* 0x000fd600027fe4ff */
[----:B------:R-:W-:Y:S05]  /*06a0*/  @P3 EXIT ;  /* 0x000000000000394d */ /* 0x000fea0003800000 */
[----:B------:R-:W-:Y:S01]  /*06b0*/  IADD3 R44, P0, R44, c[0x0][0x1b8], RZ ;  /* 0x00006e002c2c7a10 */ /* 0x000fe20007f1e0ff */
[-C--:B------:R-:W-:Y:S01]  /*06c0*/  IMAD.WIDE.U32 R204, R204, R107.reuse, c[0x0][0x1b0] ;  /* 0x00006c00cccc7625 */ /* 0x080fe200078e006b */
[----:B------:R-:W2:Y:S02]  /*06d0*/  LDG.E.64 R212, [R212.64] ;  /* 0x00000004d4d47981 */ /* 0x000ea4000c1e1b00 */
[----:B------:R-:W-:Y:S02]  /*06e0*/  IADD3.X R45, R41, c[0x0][0x1bc], RZ, P0, !PT ;  /* 0x00006f00292d7a10 */ /* 0x000fe400007fe4ff */
[----:B------:R-:W-:Y:S01]  /*06f0*/  IADD3 R48, P0, R48, c[0x0][0x1b8], RZ ;  /* 0x00006e0030307a10 */ /* 0x000fe20007f1e0ff */
[----:B------:R-:W-:Y:S01]  /*0700*/  IMAD.WIDE.U32 R196, R196, R107, c[0x0][0x1b0] ;  /* 0x00006c00c4c47625 */ /* 0x000fe200078e006b */
[----:B------:R-:W3:Y:S02]  /*0710*/  LDG.E.64 R42, [R42.64] ;  /* 0x000000042a2a7981 */ /* 0x000ee4000c1e1b00 */
[----:B------:R-:W-:-:S02]  /*0720*/  IADD3.X R49, R34, c[0x0][0x1bc], RZ, P0, !PT ;  /* 0x00006f0022317a10 */ /* 0x000fc400007fe4ff */
[----:B------:R-:W-:Y:S01]  /*0730*/  IADD3 R50, P0, R50, c[0x0][0x1b8], RZ ;  /* 0x00006e0032327a10 */ /* 0x000fe20007f1e0ff */
[-C--:B------:R-:W-:Y:S01]  /*0740*/  IMAD.WIDE.U32 R188, R188, R107.reuse, c[0x0][0x1b0] ;  /* 0x00006c00bcbc7625 */ /* 0x080fe200078e006b */
[----:B------:R-:W4:Y:S02]  /*0750*/  LDG.E.64 R204, [R204.64] ;  /* 0x00000004cccc7981 */ /* 0x000f24000c1e1b00 */
[----:B------:R-:W-:Y:S02]  /*0760*/  IADD3.X R51, R35, c[0x0][0x1bc], RZ, P0, !PT ;  /* 0x00006f0023337a10 */ /* 0x000fe400007fe4ff */
[----:B------:R-:W-:Y:S01]  /*0770*/  IADD3 R52, P0, R52, c[0x0][0x1b8], RZ ;  /* 0x00006e0034347a10 */ /* 0x000fe20007f1e0ff */
[----:B------:R-:W-:Y:S01]  /*0780*/  IMAD.WIDE.U32 R180, R180, R107, c[0x0][0x1b0] ;  /* 0x00006c00b4b47625 */ /* 0x000fe200078e006b */
[----:B------:R-:W4:Y:S02]  /*0790*/  LDG.E.64 R44, [R44.64] ;  /* 0x000000042c2c7981 */ /* 0x000f24000c1e1b00 */
        /* <DEDUP_REMOVED lines=18> */
[----:B------:R-:W-:Y:S01]  /*08c0*/  IMAD.WIDE.U32 R106, R106, R107, c[0x0][0x1b0] ;  /* 0x00006c006a6a7625 */ /* 0x000fe200078e006b */
[----:B------:R-:W4:Y:S02]  /*08d0*/  LDG.E.64 R50, [R50.64] ;  /* 0x0000000432327981 */ /* 0x000f24000c1e1b00 */
[----:B------:R-:W-:Y:S02]  /*08e0*/  IADD3.X R109, R0, c[0x0][0x1bc], RZ, P0, !PT ;  /* 0x00006f00006d7a10 */ /* 0x000fe400007fe4ff */
[----:B------:R-:W4:Y:S04]  /*08f0*/  LDG.E.64 R180, [R180.64] ;  /* 0x00000004b4b47981 */ /* 0x000f28000c1e1b00 */
        /* <DEDUP_REMOVED lines=9> */
[----:B------:R-:W4:Y:S01]  /*0990*/  LDG.E.64 R108, [R108.64] ;  /* 0x000000046c6c7981 */ /* 0x000f22000c1e1b00 */
[----:B-----5:R-:W-:Y:S01]  /*09a0*/  @!P2 CS2R R32, SRZ ;  /* 0x000000000020a805 */ /* 0x020fe2000001ff00 */
[----:B------:R-:W-:Y:S01]  /*09b0*/  @!P1 CS2R R30, SRZ ;  /* 0x00000000001e9805 */ /* 0x000fe2000001ff00 */
[----:B------:R-:W-:Y:S01]  /*09c0*/  @!P2 CS2R R28, SRZ ;  /* 0x00000000001ca805 */ /* 0x000fe2000001ff00 */
[----:B------:R-:W-:Y:S01]  /*09d0*/  @!P1 CS2R R26, SRZ ;  /* 0x00000000001a9805 */ /* 0x000fe2000001ff00 */
[----:B------:R-:W-:Y:S01]  /*09e0*/  @!P2 CS2R R24, SRZ ;  /* 0x000000000018a805 */ /* 0x000fe2000001ff00 */
[----:B------:R-:W-:Y:S01]  /*09f0*/  @!P1 CS2R R22, SRZ ;  /* 0x0000000000169805 */ /* 0x000fe2000001ff00 */
[----:B------:R-:W-:Y:S01]  /*0a00*/  SHF.R.U64 R115, R32, 0x10, R33 ;  /* 0x0000001020737819 */ /* 0x000fe20000001221 */
[----:B------:R-:W-:Y:S01]  /*0a10*/  HADD2.F32 R34, -RZ, R32.H0_H0 ;  /* 0x20000020ff227230 */ /* 0x000fe20000004100 */
        /* <DEDUP_REMOVED lines=16> */
[----:B------:R-:W-:Y:S01]  /*0b20*/  MOV R0, c[0x0][0x180] ;  /* 0x0000600000007a02 */ /* 0x000fe20000000f00 */
[----:B------:R-:W-:Y:S01]  /*0b30*/  @!P1 CS2R R70, SRZ ;  /* 0x0000000000469805 */ /* 0x000fe2000001ff00 */
[----:B------:R-:W-:Y:S01]  /*0b40*/  @!P2 CS2R R68, SRZ ;  /* 0x000000000044a805 */ /* 0x000fe2000001ff00 */
[----:B------:R-:W-:Y:S01]  /*0b50*/  @!P1 CS2R R66, SRZ ;  /* 0x0000000000429805 */ /* 0x000fe2000001ff00 */
[----:B------:R-:W-:Y:S01]  /*0b60*/  SHF.R.U64 R127, R20, 0x10, R21 ;  /* 0x00000010147f7819 */ /* 0x000fe20000001215 */
[----:B------:R-:W-:Y:S01]  /*0b70*/  HADD2.F32 R22, -RZ, R20.H0_H0 ;  /* 0x20000014ff167230 */ /* 0x000fe20000004100 */
[----:B------:R-:W-:Y:S01]  /*0b80*/  @!P2 CS2R R8, SRZ ;  /* 0x000000000008a805 */ /* 0x000fe2000001ff00 */
[----:B------:R-:W-:Y:S01]  /*0b90*/  @!P1 CS2R R6, SRZ ;  /* 0x0000000000069805 */ /* 0x000fe2000001ff00 */
[----:B------:R-:W-:Y:S01]  /*0ba0*/  @!P2 CS2R R4, SRZ ;  /* 0x000000000004a805 */ /* 0x000fe2000001ff00 */
[----:B------:R-:W-:Y:S01]  /*0bb0*/  @!P1 CS2R R2, SRZ ;  /* 0x0000000000029805 */ /* 0x000fe2000001ff00 */
[----:B------:R-:W-:Y:S01]  /*0bc0*/  @!P2 CS2R R46, SRZ ;  /* 0x00000000002ea805 */ /* 0x000fe2000001ff00 */
[----:B------:R-:W-:Y:S01]  /*0bd0*/  SHF.R.U64 R130, R18, 0x10, R19 ;  /* 0x0000001012827819 */ /* 0x000fe20000001213 */
[----:B------:R-:W-:Y:S01]  /*0be0*/  HADD2.F32 R20, -RZ, R18.H0_H0 ;  /* 0x20000012ff147230 */ /* 0x000fe20000004100 */
[----:B------:R-:W-:Y:S01]  /*0bf0*/  SHF.R.U64 R131, R16, 0x10, R17 ;  /* 0x0000001010837819 */ /* 0x000fe20000001211 */
[----:B------:R-:W-:Y:S01]  /*0c00*/  HADD2.F32 R18, -RZ, R16.H0_H0 ;  /* 0x20000010ff127230 */ /* 0x000fe20000004100 */
[----:B------:R-:W-:Y:S01]  /*0c10*/  SHF.R.U64 R134, R14, 0x10, R15 ;  /* 0x000000100e867819 */ /* 0x000fe2000000120f */
[----:B------:R-:W-:Y:S01]  /*0c20*/  HADD2.F32 R16, -RZ, R14.H0_H0 ;  /* 0x2000000eff107230 */ /* 0x000fe20000004100 */
[----:B------:R-:W-:Y:S01]  /*0c30*/  LOP3.LUT P0, RZ, R0, c[0x0][0x178], RZ, 0xfc, !PT ;  /* 0x00005e0000ff7a12 */ /* 0x000fe2000780fcff */
[----:B------:R-:W-:Y:S01]  /*0c40*/  HADD2.F32 R14, -RZ, R12.H0_H0 ;  /* 0x2000000cff0e7230 */ /* 0x000fe20000004100 */
[----:B------:R-:W-:Y:S01]  /*0c50*/  SHF.R.U64 R135, R12, 0x10, R13 ;  /* 0x000000100c877819 */ /* 0x000fe2000000120d */
[----:B------:R-:W-:Y:S01]  /*0c60*/  HADD2.F32 R12, -RZ, R10.H0_H0 ;  /* 0x2000000aff0c7230 */ /* 0x000fe20000004100 */
[----:B------:R-:W-:-:S02]  /*0c70*/  MOV R0, c[0x0][0x184] ;  /* 0x0000610000007a02 */ /* 0x000fc40000000f00 */
[----:B------:R-:W-:Y:S01]  /*0c80*/  SHF.R.U64 R138, R10, 0x10, R11 ;  /* 0x000000100a8a7819 */ /* 0x000fe2000000120b */
[----:B------:R-:W-:Y:S01]  /*0c90*/  HADD2.F32 R10, -RZ, R8.H0_H0 ;  /* 0x20000008ff0a7230 */ /* 0x000fe20000004100 */
[--C-:B------:R-:W-:Y:S02]  /*0ca0*/  SHF.R.U64 R110, R70, 0x10, R71.reuse ;  /* 0x00000010466e7819 */ /* 0x100fe40000001247 */
[----:B------:R-:W-:Y:S02]  /*0cb0*/  SHF.R.U32.HI R112, RZ, 0x10, R71 ;  /* 0x00000010ff707819 */ /* 0x000fe40000011647 */
[--C-:B------:R-:W-:Y:S02]  /*0cc0*/  SHF.R.U64 R111, R68, 0x10, R69.reuse ;  /* 0x00000010446f7819 */ /* 0x100fe40000001245 */
[----:B------:R-:W-:Y:S02]  /*0cd0*/  SHF.R.U32.HI R113, RZ, 0x10, R69 ;  /* 0x00000010ff717819 */ /* 0x000fe40000011645 */
[----:B------:R-:W-:-:S02]  /*0ce0*/  SHF.R.U64 R114, R66, 0x10, R67 ;  /* 0x0000001042727819 */ /* 0x000fc40000001243 */
[----:B------:R-:W-:Y:S02]  /*0cf0*/  SHF.R.U32.HI R116, RZ, 0x10, R67 ;  /* 0x00000010ff747819 */ /* 0x000fe40000011643 */
[----:B------:R-:W-:Y:S02]  /*0d00*/  SHF.R.U32.HI R117, RZ, 0x10, R33 ;  /* 0x00000010ff757819 */ /* 0x000fe40000011621 */
[----:B------:R-:W-:Y:S02]  /*0d10*/  SHF.R.U32.HI R120, RZ, 0x10, R31 ;  /* 0x00000010ff787819 */ /* 0x000fe4000001161f */
[----:B------:R-:W-:Y:S02]  /*0d20*/  SHF.R.U32.HI R121, RZ, 0x10, R29 ;  /* 0x00000010ff797819 */ /* 0x000fe4000001161d */
[----:B------:R-:W-:Y:S02]  /*0d30*/  SHF.R.U32.HI R124, RZ, 0x10, R27 ;  /* 0x00000010ff7c7819 */ /* 0x000fe4000001161b */
[----:B------:R-:W-:-:S02]  /*0d40*/  SHF.R.U32.HI R125, RZ, 0x10, R25 ;  /* 0x00000010ff7d7819 */ /* 0x000fc40000011619 */
[----:B------:R-:W-:Y:S02]  /*0d50*/  SHF.R.U32.HI R128, RZ, 0x10, R23 ;  /* 0x00000010ff807819 */ /* 0x000fe40000011617 */
[----:B------:R-:W-:Y:S02]  /*0d60*/  SHF.R.U32.HI R129, RZ, 0x10, R21 ;  /* 0x00000010ff817819 */ /* 0x000fe40000011615 */
[----:B------:R-:W-:Y:S02]  /*0d70*/  SHF.R.U32.HI R132, RZ, 0x10, R19 ;  /* 0x00000010ff847819 */ /* 0x000fe40000011613 */
[----:B------:R-:W-:Y:S02]  /*0d80*/  SHF.R.U32.HI R133, RZ, 0x10, R17 ;  /* 0x00000010ff857819 */ /* 0x000fe40000011611 */
[----:B------:R-:W-:Y:S02]  /*0d90*/  SHF.R.U32.HI R136, RZ, 0x10, R15 ;  /* 0x00000010ff887819 */ /* 0x000fe4000001160f */
[----:B------:R-:W-:-:S02]  /*0da0*/  SHF.R.U32.HI R137, RZ, 0x10, R13 ;  /* 0x00000010ff897819 */ /* 0x000fc4000001160d */
[----:B------:R-:W-:Y:S02]  /*0db0*/  SHF.R.U32.HI R140, RZ, 0x10, R11 ;  /* 0x00000010ff8c7819 */ /* 0x000fe4000001160b */
[--C-:B------:R-:W-:Y:S01]  /*0dc0*/  SHF.R.U64 R139, R8, 0x10, R9.reuse ;  /* 0x00000010088b7819 */ /* 0x100fe20000001209 */
[----:B------:R-:W-:Y:S01]  /*0dd0*/  HADD2.F32 R8, -RZ, R6.H0_H0 ;  /* 0x20000006ff087230 */ /* 0x000fe20000004100 */
[----:B------:R-:W-:Y:S02]  /*0de0*/  SHF.R.U32.HI R141, RZ, 0x10, R9 ;  /* 0x00000010ff8d7819 */ /* 0x000fe40000011609 */
[--C-:B------:R-:W-:Y:S02]  /*0df0*/  SHF.R.U64 R142, R6, 0x10, R7.reuse ;  /* 0x00000010068e7819 */ /* 0x100fe40000001207 */
[----:B------:R-:W-:Y:S02]  /*0e00*/  SHF.R.U32.HI R144, RZ, 0x10, R7 ;  /* 0x00000010ff907819 */ /* 0x000fe40000011607 */
[----:B------:R-:W-:-:S02]  /*0e10*/  SHF.R.U64 R143, R4, 0x10, R5 ;  /* 0x00000010048f7819 */ /* 0x000fc40000001205 */
[----:B------:R-:W-:Y:S02]  /*0e20*/  SHF.R.U32.HI R145, RZ, 0x10, R5 ;  /* 0x00000010ff917819 */ /* 0x000fe40000011605 */
[--C-:B------:R-:W-:Y:S02]  /*0e30*/  SHF.R.U64 R146, R2, 0x10, R3.reuse ;  /* 0x0000001002927819 */ /* 0x100fe40000001203 */
[----:B------:R-:W-:Y:S02]  /*0e40*/  SHF.R.U32.HI R148, RZ, 0x10, R3 ;  /* 0x00000010ff947819 */ /* 0x000fe40000011603 */
[--C-:B------:R-:W-:Y:S02]  /*0e50*/  SHF.R.U64 R147, R46, 0x10, R47.reuse ;  /* 0x000000102e937819 */ /* 0x100fe4000000122f */
[----:B------:R-:W-:Y:S01]  /*0e60*/  SHF.R.U32.HI R149, RZ, 0x10, R47 ;  /* 0x00000010ff957819 */ /* 0x000fe2000001162f */
[----:B------:R-:W-:Y:S01]  /*0e70*/  HADD2.F32 R6, -RZ, R4.H0_H0 ;  /* 0x20000004ff067230 */ /* 0x000fe20000004100 */
[----:B------:R-:W-:Y:S01]  /*0e80*/  LOP3.LUT P0, RZ, R0, c[0x0][0x17c], RZ, 0xfc, P0 ;  /* 0x00005f0000ff7a12 */ /* 0x000fe2000000fcff */
[----:B------:R-:W-:Y:S01]  /*0e90*/  HADD2.F32 R4, -RZ, R2.H0_H0 ;  /* 0x20000002ff047230 */ /* 0x000fe20000004100 */
[----:B------:R-:W-:Y:S01]  /*0ea0*/  MOV R154, 0x1 ;  /* 0x00000001009a7802 */ /* 0x000fe20000000f00 */
        /* <DEDUP_REMOVED lines=47> */
[----:B------:R-:W-:Y:S01]  /*11a0*/  HADD2.F32 R133, -RZ, R133.H0_H0 ;  /* 0x20000085ff857230 */ /* 0x000fe20000004100 */
[--C-:B--2---:R-:W-:Y:S02]  /*11b0*/  SHF.R.U64 R215, R212, 0x10, R213.reuse ;  /* 0x00000010d4d77819 */ /* 0x104fe400000012d5 */
[----:B------:R-:W-:Y:S01]  /*11c0*/  SHF.R.U32.HI R211, RZ, 0x10, R213 ;  /* 0x00000010ffd37819 */ /* 0x000fe200000116d5 */
[----:B------:R-:W-:Y:S01]  /*11d0*/  HADD2.F32 R217, -RZ, R212.H0_H0 ;  /* 0x200000d4ffd97230 */ /* 0x000fe20000004100 */
[----:B---3--:R-:W-:-:S02]  /*11e0*/  SHF.R.U64 R214, R42, 0x10, R43 ;  /* 0x000000102ad67819 */ /* 0x008fc4000000122b */
[----:B------:R-:W-:Y:S02]  /*11f0*/  SHF.R.U32.HI R210, RZ, 0x10, R43 ;  /* 0x00000010ffd27819 */ /* 0x000fe4000001162b */
[--C-:B----4-:R-:W-:Y:S02]  /*1200*/  SHF.R.U64 R207, R204, 0x10, R205.reuse ;  /* 0x00000010cccf7819 */ /* 0x110fe400000012cd */
[----:B------:R-:W-:Y:S01]  /*1210*/  SHF.R.U32.HI R203, RZ, 0x10, R205 ;  /* 0x00000010ffcb7819 */ /* 0x000fe200000116cd */
[----:B------:R-:W-:Y:S01]  /*1220*/  HADD2.F32 R209, -RZ, R204.H0_H0 ;  /* 0x200000ccffd17230 */ /* 0x000fe20000004100 */
[--C-:B------:R-:W-:Y:S02]  /*1230*/  SHF.R.U64 R206, R44, 0x10, R45.reuse ;  /* 0x000000102cce7819 */ /* 0x100fe4000000122d */
[----:B------:R-:W-:Y:S02]  /*1240*/  SHF.R.U32.HI R202, RZ, 0x10, R45 ;  /* 0x00000010ffca7819 */ /* 0x000fe4000001162d */
[----:B------:R-:W-:-:S02]  /*1250*/  SHF.R.U64 R199, R196, 0x10, R197 ;  /* 0x00000010c4c77819 */ /* 0x000fc400000012c5 */
[----:B------:R-:W-:Y:S02]  /*1260*/  SHF.R.U32.HI R195, RZ, 0x10, R197 ;  /* 0x00000010ffc37819 */ /* 0x000fe400000116c5 */
[--C-:B------:R-:W-:Y:S01]  /*1270*/  SHF.R.U64 R175, R172, 0x10, R173.reuse ;  /* 0x00000010acaf7819 */ /* 0x100fe200000012ad */
[----:B------:R-:W-:Y:S01]  /*1280*/  HADD2.F32 R177, -RZ, R172.H0_H0 ;  /* 0x200000acffb17230 */ /* 0x000fe20000004100 */
[----:B------:R-:W-:Y:S01]  /*1290*/  SHF.R.U32.HI R155, RZ, 0x10, R173 ;  /* 0x00000010ff9b7819 */ /* 0x000fe200000116ad */
[----:B------:R-:W-:Y:S01]  /*12a0*/  HADD2.F32 R201, -RZ, R196.H0_H0 ;  /* 0x200000c4ffc97230 */ /* 0x000fe20000004100 */
[--C-:B------:R-:W-:Y:S02]  /*12b0*/  SHF.R.U64 R198, R48, 0x10, R49.reuse ;  /* 0x0000001030c67819 */ /* 0x100fe40000001231 */
[----:B------:R-:W-:Y:S02]  /*12c0*/  SHF.R.U32.HI R194, RZ, 0x10, R49 ;  /* 0x00000010ffc27819 */ /* 0x000fe40000011631 */
[----:B------:R-:W-:-:S02]  /*12d0*/  SHF.R.U64 R191, R188, 0x10, R189 ;  /* 0x00000010bcbf7819 */ /* 0x000fc400000012bd */
[----:B------:R-:W-:Y:S01]  /*12e0*/  SHF.R.U32.HI R187, RZ, 0x10, R189 ;  /* 0x00000010ffbb7819 */ /* 0x000fe200000116bd */
[----:B------:R-:W-:Y:S01]  /*12f0*/  HADD2.F32 R193, -RZ, R188.H0_H0 ;  /* 0x200000bcffc17230 */ /* 0x000fe20000004100 */
[--C-:B------:R-:W-:Y:S02]  /*1300*/  SHF.R.U64 R190, R50, 0x10, R51.reuse ;  /* 0x0000001032be7819 */ /* 0x100fe40000001233 */
        /* <DEDUP_REMOVED lines=22> */
[----:B------:R-:W-:Y:S01]  /*1470*/  SHF.R.U32.HI R172, RZ, 0x10, R109 ;  /* 0x00000010ffac7819 */ /* 0x000fe2000001166d */
        /* <DEDUP_REMOVED lines=90> */
[----:B------:R-:W-:Y:S01]  /*1a20*/  HADD2.F32 R172, -RZ, R172.H0_H0 ;  /* 0x200000acffac7230 */ /* 0x000fe20000004100 */
[----:B------:R-:W-:Y:S02]  /*1a30*/  ULDC.U8 UR6, c[0x0][0x1f0] ;  /* 0x00007c0000067ab9 */ /* 0x000fe40000000000 */
.L_x_26262:
[----:B------:R-:W-:Y:S01]  /*1a40*/  ISETP.NE.U32.AND P1, PT, RZ, c[0x0][0x178], PT ;  /* 0x00005e00ff007a0c */ /* 0x000fe20003f25070 */
[----:B------:R-:W-:Y:S01]  /*1a50*/  IMAD R64, R218, c[0x0][0x168], RZ ;  /* 0x00005a00da407a24 */ /* 0x000fe200078e02ff */
[----:B------:R-:W-:Y:S02]  /*1a60*/  ISETP.NE.U32.AND P2, PT, RZ, c[0x0][0x180], PT ;  /* 0x00006000ff007a0c */ /* 0x000fe40003f45070 */
[----:B------:R-:W-:Y:S02]  /*1a70*/  ISETP.NE.AND.EX P1, PT, RZ, c[0x0][0x17c], PT, P1 ;  /* 0x00005f00ff007a0c */ /* 0x000fe40003f25310 */
[----:B------:R-:W-:Y:S02]  /*1a80*/  ISETP.NE.AND.EX P2, PT, RZ, c[0x0][0x184], PT, P2 ;  /* 0x00006100ff007a0c */ /* 0x000fe40003f45320 */
[----:B------:R-:W-:Y:S02]  /*1a90*/  SHF.R.S32.HI R65, RZ, 0x1f, R64 ;  /* 0x0000001fff417819 */ /* 0x000fe40000011440 */
[----:B------:R-:W-:-:S02]  /*1aa0*/  MOV R230, 0x10 ;  /* 0x0000001000e67802 */ /* 0x000fc40000000f00 */
[----:B------:R-:W-:-:S04]  /*1ab0*/  LEA.HI R64, R65, R64, RZ, 0x2 ;  /* 0x0000004041407211 */ /* 0x000fc800078f10ff */
[----:B------:R-:W-:-:S04]  /*1ac0*/  LEA.HI.SX32 R229, R64, R219, 0x1e ;  /* 0x000000db40e57211 */ /* 0x000fc800078ff2ff */
[C---:B------:R-:W-:Y:S01]  /*1ad0*/  @P1 LEA R66, P3, R229.reuse, c[0x0][0x178], 0x4 ;  /* 0x00005e00e5421a11 */ /* 0x040fe200078620ff */
[C---:B------:R-:W-:Y:S01]  /*1ae0*/  IMAD.WIDE.U32 R100, R229.reuse, R230, c[0x0][0x170] ;  /* 0x00005c00e5647625 */ /* 0x040fe200078e00e6 */
[C---:B------:R-:W-:Y:S02]  /*1af0*/  @P2 LEA R64, P4, R229.reuse, c[0x0][0x180], 0x4 ;  /* 0x00006000e5402a11 */ /* 0x040fe400078820ff */
[C---:B------:R-:W-:Y:S02]  /*1b00*/  @P1 LEA.HI.X R67, R229.reuse, c[0x0][0x17c], RZ, 0x4, P3 ;  /* 0x00005f00e5431a11 */ /* 0x040fe400018f24ff */
[----:B------:R-:W-:Y:S01]  /*1b10*/  @P2 LEA.HI.X R65, R229, c[0x0][0x184], RZ, 0x4, P4 ;  /* 0x00006100e5412a11 */ /* 0x000fe200020f24ff */
[----:B------:R-:W5:Y:S04]  /*1b20*/  LDG.E.128 R100, [R100.64] ;  /* 0x0000000464647981 */ /* 0x000f68000c1e1d00 */
[----:B------:R0:W5:Y:S04]  /*1b30*/  @P1 LDG.E.128 R52, [R66.64] ;  /* 0x0000000442341981 */ /* 0x000168000c1e1d00 */
        /* <DEDUP_REMOVED lines=9> */
.L_x_26100:
[----:B-----5:R-:W-:Y:S01]  /*1bd0*/  FADD.FTZ R100, R56, R100 ;  /* 0x0000006438647221 */ /* 0x020fe20000010000 */
[----:B------:R-:W-:Y:S05]  /*1be0*/  BRA `(.L_x_26101) ;  /* 0x0000002000007947 */ /* 0x000fea0003800000 */
.L_x_26099:
[----:B0----5:R-:W-:-:S04]  /*1bf0*/  FADD.FTZ R100, R52, R100 ;  /* 0x0000006434647221 */ /* 0x021fc80000010000 */
[----:B------:R-:W-:-:S05]  /*1c00*/  @P2 FADD.FTZ R100, R56, R100 ;  /* 0x0000006438642221 */ /* 0x000fca0000010000 */
.L_x_26101:
[----:B-----5:R-:W-:Y:S02]  /*1c10*/  MOV R60, R100 ;  /* 0x00000064003c7202 */ /* 0x020fe40000000f00 */
.L_x_26102:
[----:B------:R-:W-:Y:S05]  /*1c20*/  @P3 BRA `(.L_x_26103) ;  /* 0x0000007000003947 */ /* 0x000fea0003800000 */
[----:B------:R-:W-:-:S04]  /*1c30*/  ISETP.NE.U32.AND P4, PT, RZ, c[0x0][0x180], PT ;  /* 0x00006000ff007a0c */ /* 0x000fc80003f85070 */
[----:B------:R-:W-:-:S13]  /*1c40*/  ISETP.NE.AND.EX P4, PT, RZ, c[0x0][0x184], PT, P4 ;  /* 0x00006100ff007a0c */ /* 0x000fda0003f85340 */
[----:B------:R-:W-:Y:S05]  /*1c50*/  @P4 BRA `(.L_x_26104) ;  /* 0x0000002000004947 */ /* 0x000fea0003800000 */
[----:B------:R-:W-:Y:S05]  /*1c60*/  @P0 BRA `(.L_x_26105) ;  /* 0x0000005000000947 */ /* 0x000fea0003800000 */
[----:B------:R-:W-:Y:S05]  /*1c70*/  BRA `(.L_x_26106) ;  /* 0x0000005000007947 */ /* 0x000fea0003800000 */
.L_x_26104:
[----:B-----5:R-:W-:Y:S01]  /*1c80*/  FADD.FTZ R101, R57, R101 ;  /* 0x0000006539657221 */ /* 0x020fe20000010000 */
[----:B------:R-:W-:Y:S05]  /*1c90*/  BRA `(.L_x_26105) ;  /* 0x0000002000007947 */ /* 0x000fea0003800000 */
.L_x_26103:
[----:B-----5:R-:W-:-:S04]  /*1ca0*/  FADD.FTZ R101, R53, R101 ;  /* 0x0000006535657221 */ /* 0x020fc80000010000 */
[----:B------:R-:W-:-:S05]  /*1cb0*/  @P2 FADD.FTZ R101, R57, R101 ;  /* 0x0000006539652221 */ /* 0x000fca0000010000 */
.L_x_26105:
[----:B-----5:R-:W-:Y:S02]  /*1cc0*/  MOV R61, R101 ;  /* 0x00000065003d7202 */ /* 0x020fe40000000f00 */
.L_x_26106:
[----:B------:R-:W-:Y:S05]  /*1cd0*/  @P3 BRA `(.L_x_26107) ;  /* 0x0000007000003947 */ /* 0x000fea0003800000 */
[----:B------:R-:W-:-:S04]  /*1ce0*/  ISETP.NE.U32.AND P4, PT, RZ, c[0x0][0x180], PT ;  /* 0x00006000ff007a0c */ /* 0x000fc80003f85070 */
[----:B------:R-:W-:-:S13]  /*1cf0*/  ISETP.NE.AND.EX P4, PT, RZ, c[0x0][0x184], PT, P4 ;  /* 0x00006100ff007a0c */ /* 0x000fda0003f85340 */
[----:B------:R-:W-:Y:S05]  /*1d00*/  @P4 BRA `(.L_x_26108) ;  /* 0x0000002000004947 */ /* 0x000fea0003800000 */
[----:B------:R-:W-:Y:S05]  /*1d10*/  @P0 BRA `(.L_x_26109) ;  /* 0x0000005000000947 */ /* 0x000fea0003800000 */
[----:B------:R-:W-:Y:S05]  /*1d20*/  BRA `(.L_x_26110) ;  /* 0x0000005000007947 */ /* 0x000fea0003800000 */
.L_x_26108:
[----:B-----5:R-:W-:Y:S01]  /*1d30*/  FADD.FTZ R102, R58, R102 ;  /* 0x000000663a667221 */ /* 0x020fe20000010000 */
[----:B------:R-:W-:Y:S05]  /*1d40*/  BRA `(.L_x_26109) ;  /* 0x0000002000007947 */ /* 0x000fea0003800000 */
.L_x_26107:
[----:B-----5:R-:W-:-:S04]  /*1d50*/  FADD.FTZ R102, R54, R102 ;  /* 0x0000006636667221 */ /* 0x020fc80000010000 */
[----:B------:R-:W-:-:S05]  /*1d60*/  @P2 FADD.FTZ R102, R58, R102 ;  /* 0x000000663a662221 */ /* 0x000fca0000010000 */
.L_x_26109:
[----:B-----5:R-:W-:Y:S02]  /*1d70*/  MOV R62, R102 ;  /* 0x00000066003e7202 */ /* 0x020fe40000000f00 */
.L_x_26110:
[----:B------:R-:W-:Y:S05]  /*1d80*/  @P3 BRA `(.L_x_26111) ;  /* 0x0000007000003947 */ /* 0x000fea0003800000 */
[----:B------:R-:W-:-:S04]  /*1d90*/  ISETP.NE.U32.AND P4, PT, RZ, c[0x0][0x180], PT ;  /* 0x00006000ff007a0c */ /* 0x000fc80003f85070 */
[----:B------:R-:W-:-:S13]  /*1da0*/  ISETP.NE.AND.EX P4, PT, RZ, c[0x0][0x184], PT, P4 ;  /* 0x00006100ff007a0c */ /* 0x000fda0003f85340 */
[----:B------:R-:W-:Y:S05]  /*1db0*/  @P4 BRA `(.L_x_26112) ;  /* 0x0000002000004947 */ /* 0x000fea0003800000 */
[----:B------:R-:W-:Y:S05]  /*1dc0*/  @P0 BRA `(.L_x_26113) ;  /* 0x0000005000000947 */ /* 0x000fea0003800000 */
[----:B------:R-:W-:Y:S05]  /*1dd0*/  BRA `(.L_x_26114) ;  /* 0x0000005000007947 */ /* 0x000fea0003800000 */
.L_x_26112:
[----:B-----5:R-:W-:Y:S01]  /*1de0*/  FADD.FTZ R103, R59, R103 ;  /* 0x000000673b677221 */ /* 0x020fe20000010000 */
[----:B------:R-:W-:Y:S05]  /*1df0*/  BRA `(.L_x_26113) ;  /* 0x0000002000007947 */ /* 0x000fea0003800000 */
.L_x_26111:
[----:B-----5:R-:W-:-:S04]  /*1e00*/  FADD.FTZ R103, R55, R103 ;  /* 0x0000006737677221 */ /* 0x020fc80000010000 */
[----:B------:R-:W-:-:S05]  /*1e10*/  @P2 FADD.FTZ R103, R59, R103 ;  /* 0x000000673b672221 */ /* 0x000fca0000010000 */
.L_x_26113:
[----:B-----5:R-:W-:Y:S02]  /*1e20*/  MOV R63, R103 ;  /* 0x00000067003f7202 */ /* 0x020fe40000000f00 */
.L_x_26114:
[C---:B------:R-:W-:Y:S02]  /*1e30*/  IADD3 R228, R229.reuse, 0x80, RZ ;  /* 0x00000080e5e47810 */ /* 0x040fe40007ffe0ff */
[----:B------:R-:W-:-:S03]  /*1e40*/  @P0 LEA R64, P4, R229, c[0x0][0x188], 0x4 ;  /* 0x00006200e5400a11 */ /* 0x000fc600078820ff */
[----:B------:R-:W-:Y:S01]  /*1e50*/  IMAD.WIDE.U32 R96, R228, R230, c[0x0][0x170] ;  /* 0x00005c00e4607625 */ /* 0x000fe200078e00e6 */
[----:B------:R-:W-:-:S03]  /*1e60*/  @P0 LEA.HI.X R65, R229, c[0x0][0x18c], RZ, 0x4, P4 ;  /* 0x00006300e5410a11 */ /* 0x000fc600020f24ff */
[CC--:B------:R-:W-:Y:S02]  /*1e70*/  @P1 IMAD.WIDE.U32 R68, R228.reuse, R230.reuse, c[0x0][0x178] ;  /* 0x00005e00e4441625 */ /* 0x0c0fe400078e00e6 */
[----:B------:R0:W-:Y:S02]  /*1e80*/  @P0 STG.E.128 [R64.64], R60 ;  /* 0x0000003c40000986 */ /* 0x0001e4000c101d04 */
[----:B------:R-:W-:Y:S02]  /*1e90*/  @P2 IMAD.WIDE.U32 R66, R228, R230, c[0x0][0x180] ;  /* 0x00006000e4422625 */ /* 0x000fe400078e00e6 */
[----:B-----5:R0:W5:Y:S04]  /*1ea0*/  @P1 LDG.E.128 R52, [R68.64] ;  /* 0x0000000444341981 */ /* 0x020168000c1e1d00 */
[----:B------:R0:W5:Y:S04]  /*1eb0*/  @P2 LDG.E.128 R56, [R66.64] ;  /* 0x0000000442382981 */ /* 0x000168000c1e1d00 */
[----:B------:R-:W5:Y:S01]  /*1ec0*/  LDG.E.128 R96, [R96.64] ;  /* 0x0000000460607981 */ /* 0x000f62000c1e1d00 */
[----:B------:R-:W-:Y:S05]  /*1ed0*/  @P3 BRA `(.L_x_26115) ;  /* 0x0000007000003947 */ /* 0x000fea0003800000 */
[----:B------:R-:W-:-:S04]  /*1ee0*/  ISETP.NE.U32.AND P4, PT, RZ, c[0x0][0x180], PT ;  /* 0x00006000ff007a0c */ /* 0x000fc80003f85070 */
[----:B------:R-:W-:-:S13]  /*1ef0*/  ISETP.NE.AND.EX P4, PT, RZ, c[0x0][0x184], PT, P4 ;  /* 0x00006100ff007a0c */ /* 0x000fda0003f85340 */
[----:B------:R-:W-:Y:S05]  /*1f00*/  @P4 BRA `(.L_x_26116) ;  /* 0x0000002000004947 */ /* 0x000fea0003800000 */
[----:B------:R-:W-:Y:S05]  /*1f10*/  @P0 BRA `(.L_x_26117) ;  /* 0x0000005000000947 */ /* 0x000fea0003800000 */
[----:B------:R-:W-:Y:S05]  /*1f20*/  BRA `(.L_x_26118) ;  /* 0x0000005000007947 */ /* 0x000fea0003800000 */
.L_x_26116:
[----:B-----5:R-:W-:Y:S01]  /*1f30*/  FADD.FTZ R96, R56, R96 ;  /* 0x0000006038607221 */ /* 0x020fe20000010000 */
[----:B------:R-:W-:Y:S05]  /*1f40*/  BRA `(.L_x_26117) ;  /* 0x0000002000007947 */ /* 0x000fea0003800000 */
.L_x_26115:
[----:B-----5:R-:W-:-:S04]  /*1f50*/  FADD.FTZ R96, R52, R96 ;  /* 0x0000006034607221 */ /* 0x020fc80000010000 */
[----:B------:R-:W-:-:S05]  /*1f60*/  @P2 FADD.FTZ R96, R56, R96 ;  /* 0x0000006038602221 */ /* 0x000fca0000010000 */
.L_x_26117:
[----:B0----5:R-:W-:Y:S02]  /*1f70*/  MOV R60, R96 ;  /* 0x00000060003c7202 */ /* 0x021fe40000000f00 */
.L_x_26118:
[----:B------:R-:W-:Y:S05]  /*1f80*/  @P3 BRA `(.L_x_26119) ;  /* 0x0000007000003947 */ /* 0x000fea0003800000 */
[----:B------:R-:W-:-:S04]  /*1f90*/  ISETP.NE.U32.AND P4, PT, RZ, c[0x0][0x180], PT ;  /* 0x00006000ff007a0c */ /* 0x000fc80003f85070 */
[----:B------:R-:W-:-:S13]  /*1fa0*/  ISETP.NE.AND.EX P4, PT, RZ, c[0x0][0x184], PT, P4 ;  /* 0x00006100ff007a0c */ /* 0x000fda0003f85340 */
[----:B------:R-:W-:Y:S05]  /*1fb0*/  @P4 BRA `(.L_x_26120) ;  /* 0x0000002000004947 */ /* 0x000fea0003800000 */
[----:B------:R-:W-:Y:S05]  /*1fc0*/  @P0 BRA `(.L_x_26121) ;  /* 0x0000005000000947 */ /* 0x000fea0003800000 */
[----:B------:R-:W-:Y:S05]  /*1fd0*/  BRA `(.L_x_26122) ;  /* 0x0000005000007947 */ /* 0x000fea0003800000 */
.L_x_26120:
[----:B-----5:R-:W-:Y:S01]  /*1fe0*/  FADD.FTZ R97, R57, R97 ;  /* 0x0000006139617221 */ /* 0x020fe20000010000 */
[----:B------:R-:W-:Y:S05]  /*1ff0*/  BRA `(.L_x_26121) ;  /* 0x0000002000007947 */ /* 0x000fea0003800000 */
.L_x_26119:
[----:B-----5:R-:W-:-:S04]  /*2000*/  FADD.FTZ R97, R53, R97 ;  /* 0x0000006135617221 */ /* 0x020fc80000010000 */
[----:B------:R-:W-:-:S05]  /*2010*/  @P2 FADD.FTZ R97, R57, R97 ;  /* 0x0000006139612221 */ /* 0x000fca0000010000 */
.L_x_26121:
[----:B0----5:R-:W-:Y:S02]  /*2020*/  MOV R61, R97 ;  /* 0x00000061003d7202 */ /* 0x021fe40000000f00 */
.L_x_26122:
[----:B------:R-:W-:Y:S05]  /*2030*/  @P3 BRA `(.L_x_26123) ;  /* 0x0000007000003947 */ /* 0x000fea0003800000 */
[----:B------:R-:W-:-:S04]  /*2040*/  ISETP.NE.U32.AND P4, PT, RZ, c[0x0][0x180], PT ;  /* 0x00006000ff007a0c */ /* 0x000fc80003f85070 */
[----:B------:R-:W-:-:S13]  /*2050*/  ISETP.NE.AND.EX P4, PT, RZ, c[0x0][0x184], PT, P4 ;  /* 0x00006100ff007a0c */ /* 0x000fda0003f85340 */
[----:B------:R-:W-:Y:S05]  /*2060*/  @P4 BRA `(.L_x_26124) ;  /* 0x0000002000004947 */ /* 0x000fea0003800000 */
[----:B------:R-:W-:Y:S05]  /*2070*/  @P0 BRA `(.L_x_26125) ;  /* 0x0000005000000947 */ /* 0x000fea0003800000 */
[----:B------:R-:W-:Y:S05]  /*2080*/  BRA `(.L_x_26126) ;  /* 0x0000005000007947 */ /* 0x000fea0003800000 */
.L_x_26124:
[----:B-----5:R-:W-:Y:S01]  /*2090*/  FADD.FTZ R98, R58, R98 ;  /* 0x000000623a627221 */ /* 0x020fe20000010000 */
[----:B------:R-:W-:Y:S05]  /*20a0*/  BRA `(.L_x_26125) ;  /* 0x0000002000007947 */ /* 0x000fea0003800000 */
.L_x_26123:
[----:B-----5:R-:W-:-:S04]  /*20b0*/  FADD.FTZ R98, R54, R98 ;  /* 0x0000006236627221 */ /* 0x020fc80000010000 */
[----:B------:R-:W-:-:S05]  /*20c0*/  @P2 FADD.FTZ R98, R58, R98 ;  /* 0x000000623a622221 */ /* 0x000fca0000010000 */
.L_x_26125:
[----:B0----5:R-:W-:Y:S02]  /*20d0*/  MOV R62, R98 ;  /* 0x00000062003e7202 */ /* 0x021fe40000000f00 */
.L_x_26126:
[----:B------:R-:W-:Y:S05]  /*20e0*/  @P3 BRA `(.L_x_26127) ;  /* 0x0000007000003947 */ /* 0x000fea0003800000 */
[----:B------:R-:W-:-:S04]  /*20f0*/  ISETP.NE.U32.AND P4, PT, RZ, c[0x0][0x180], PT ;  /* 0x00006000ff007a0c */ /* 0x000fc80003f85070 */
[----:B------:R-:W-:-:S13]  /*2100*/  ISETP.NE.AND.EX P4, PT, RZ, c[0x0][0x184], PT, P4 ;  /* 0x00006100ff007a0c */ /* 0x000fda0003f85340 */
[----:B------:R-:W-:Y:S05]  /*2110*/  @P4 BRA `(.L_x_26128) ;  /* 0x0000002000004947 */ /* 0x000fea0003800000 */
[----:B------:R-:W-:Y:S05]  /*2120*/  @P0 BRA `(.L_x_26129) ;  /* 0x0000005000000947 */ /* 0x000fea0003800000 */
[----:B------:R-:W-:Y:S05]  /*2130*/  BRA `(.L_x_26130) ;  /* 0x0000005000007947 */ /* 0x000fea0003800000 */
.L_x_26128:
[----:B-----5:R-:W-:Y:S01]  /*2140*/  FADD.FTZ R99, R59, R99 ;  /* 0x000000633b637221 */ /* 0x020fe20000010000 */
[----:B------:R-:W-:Y:S05]  /*2150*/  BRA `(.L_x_26129) ;  /* 0x0000002000007947 */ /* 0x000fea0003800000 */
.L_x_26127:
[----:B-----5:R-:W-:-:S04]  /*2160*/  FADD.FTZ R99, R55, R99 ;  /* 0x0000006337637221 */ /* 0x020fc80000010000 */
[----:B------:R-:W-:-:S05]  /*2170*/  @P2 FADD.FTZ R99, R59, R99 ;  /* 0x000000633b632221 */ /* 0x000fca0000010000 */
.L_x_26129:
[----:B0----5:R-:W-:Y:S02]  /*2180*/  MOV R63, R99 ;  /* 0x00000063003f7202 */ /* 0x021fe40000000f00 */
.L_x_26130:
[----:B------:R-:W-:Y:S01]  /*2190*/  IADD3 R227, R229, 0x100, RZ ;  /* 0x00000100e5e37810 */ /* 0x000fe20007ffe0ff */
[----:B------:R-:W-:-:S04]  /*21a0*/  @P0 IMAD.WIDE.U32 R70, R228, R230, c[0x0][0x188] ;  /* 0x00006200e4460625 */ /* 0x000fc800078e00e6 */
[CC--:B0-----:R-:W-:Y:S01]  /*21b0*/  IMAD.WIDE.U32 R68, R227.reuse, R230.reuse, c[0x0][0x170] ;  /* 0x00005c00e3447625 */ /* 0x0c1fe200078e00e6 */
[----:B------:R0:W-:Y:S03]  /*21c0*/  @P0 STG.E.128 [R70.64], R60 ;  /* 0x0000003c46000986 */ /* 0x0001e6000c101d04 */
[----:B------:R-:W-:-:S04]  /*21d0*/  @P1 IMAD.WIDE.U32 R66, R227, R230, c[0x0][0x178] ;  /* 0x00005e00e3421625 */ /* 0x000fc800078e00e6 */
[----:B------:R-:W-:Y:S01]  /*21e0*/  @P2 IMAD.WIDE.U32 R64, R227, R230, c[0x0][0x180] ;  /* 0x00006000e3402625 */ /* 0x000fe200078e00e6 */
[----:B-----5:R1:W5:Y:S04]  /*21f0*/  @P1 LDG.E.128 R52, [R66.64] ;  /* 0x0000000442341981 */ /* 0x020368000c1e1d00 */
[----:B------:R1:W5:Y:S04]  /*2200*/  @P2 LDG.E.128 R56, [R64.64] ;  /* 0x0000000440382981 */ /* 0x000368000c1e1d00 */
[----:B0-----:R-:W5:Y:S01]  /*2210*/  LDG.E.128 R68, [R68.64] ;  /* 0x0000000444447981 */ /* 0x001f62000c1e1d00 */
[----:B------:R-:W-:Y:S05]  /*2220*/  @P3 BRA `(.L_x_26131) ;  /* 0x0000007000003947 */ /* 0x000fea0003800000 */
[----:B------:R-:W-:-:S04]  /*2230*/  ISETP.NE.U32.AND P4, PT, RZ, c[0x0][0x180], PT ;  /* 0x00006000ff007a0c */ /* 0x000fc80003f85070 */
[----:B------:R-:W-:-:S13]  /*2240*/  ISETP.NE.AND.EX P4, PT, RZ, c[0x0][0x184], PT, P4 ;  /* 0x00006100ff007a0c */ /* 0x000fda0003f85340 */
[----:B------:R-:W-:Y:S05]  /*2250*/  @P4 BRA `(.L_x_26132) ;  /* 0x0000002000004947 */ /* 0x000fea0003800000 */
[----:B------:R-:W-:Y:S05]  /*2260*/  @P0 BRA `(.L_x_26133) ;  /* 0x0000005000000947 */ /* 0x000fea0003800000 */
[----:B------:R-:W-:Y:S05]  /*2270*/  BRA `(.L_x_26134) ;  /* 0x0000005000007947 */ /* 0x000fea0003800000 */
.L_x_26132:
[----:B-----5:R-:W-:Y:S01]  /*2280*/  FADD.FTZ R68, R56, R68 ;  /* 0x0000004438447221 */ /* 0x020fe20000010000 */
[----:B------:R-:W-:Y:S05]  /*2290*/  BRA `(.L_x_26133) ;  /* 0x0000002000007947 */ /* 0x000fea0003800000 */
.L_x_26131:
[----:B-----5:R-:W-:-:S04]  /*22a0*/  FADD.FTZ R68, R52, R68 ;  /* 0x0000004434447221 */ /* 0x020fc80000010000 */
[----:B------:R-:W-:-:S05]  /*22b0*/  @P2 FADD.FTZ R68, R56, R68 ;  /* 0x0000004438442221 */ /* 0x000fca0000010000 */
.L_x_26133:
[----:B-----5:R-:W-:Y:S02]  /*22c0*/  MOV R60, R68 ;  /* 0x00000044003c7202 */ /* 0x020fe40000000f00 */
.L_x_26134:
[----:B------:R-:W-:Y:S05]  /*22d0*/  @P3 BRA `(.L_x_26135) ;  /* 0x0000007000003947 */ /* 0x000fea0003800000 */
[----:B------:R-:W-:-:S04]  /*22e0*/  ISETP.NE.U32.AND P4, PT, RZ, c[0x0][0x180], PT ;  /* 0x00006000ff007a0c */ /* 0x000fc80003f85070 */
[----:B------:R-:W-:-:S13]  /*22f0*/  ISETP.NE.AND.EX P4, PT, RZ, c[0x0][0x184], PT, P4 ;  /* 0x00006100ff007a0c */ /* 0x000fda0003f85340 */
[----:B------:R-:W-:Y:S05]  /*2300*/  @P4 BRA `(.L_x_26136) ;  /* 0x0000002000004947 */ /* 0x000fea0003800000 */
[----:B------:R-:W-:Y:S05]  /*2310*/  @P0 BRA `(.L_x_26137) ;  /* 0x0000005000000947 */ /* 0x000fea0003800000 */
[----:B------:R-:W-:Y:S05]  /*2320*/  BRA `(.L_x_26138) ;  /* 0x0000005000007947 */ /* 0x000fea0003800000 */
.L_x_26136:
[----:B-----5:R-:W-:Y:S01]  /*2330*/  FADD.FTZ R69, R57, R69 ;  /* 0x0000004539457221 */ /* 0x020fe20000010000 */
[----:B------:R-:W-:Y:S05]  /*2340*/  BRA `(.L_x_26137) ;  /* 0x0000002000007947 */ /* 0x000fea0003800000 */
.L_x_26135:
[----:B-----5:R-:W-:-:S04]  /*2350*/  FADD.FTZ R69, R53, R69 ;  /* 0x0000004535457221 */ /* 0x020fc80000010000 */
[----:B------:R-:W-:-:S05]  /*2360*/  @P2 FADD.FTZ R69, R57, R69 ;  /* 0x0000004539452221 */ /* 0x000fca0000010000 */
.L_x_26137:
[----:B-----5:R-:W-:Y:S02]  /*2370*/  MOV R61, R69 ;  /* 0x00000045003d7202 */ /* 0x020fe40000000f00 */
.L_x_26138:
[----:B------:R-:W-:Y:S05]  /*2380*/  @P3 BRA `(.L_x_26139) ;  /* 0x0000007000003947 */ /* 0x000fea0003800000 */
[----:B------:R-:W-:-:S04]  /*2390*/  ISETP.NE.U32.AND P4, PT, RZ, c[0x0][0x180], PT ;  /* 0x00006000ff007a0c */ /* 0x000fc80003f85070 */
[----:B------:R-:W-:-:S13]  /*23a0*/  ISETP.NE.AND.EX P4, PT, RZ, c[0x0][0x184], PT, P4 ;  /* 0x00006100ff007a0c */ /* 0x000fda0003f85340 */
[----:B------:R-:W-:Y:S05]  /*23b0*/  @P4 BRA `(.L_x_26140) ;  /* 0x0000002000004947 */ /* 0x000fea0003800000 */
[----:B------:R-:W-:Y:S05]  /*23c0*/  @P0 BRA `(.L_x_26141) ;  /* 0x0000005000000947 */ /* 0x000fea0003800000 */
[----:B------:R-:W-:Y:S05]  /*23d0*/  BRA `(.L_x_26142) ;  /* 0x0000005000007947 */ /* 0x000fea0003800000 */
.L_x_26140:
[----:B-----5:R-:W-:Y:S01]  /*23e0*/  FADD.FTZ R70, R58, R70 ;  /* 0x000000463a467221 */ /* 0x020fe20000010000 */
[----:B------:R-:W-:Y:S05]  /*23f0*/  BRA `(.L_x_26141) ;  /* 0x0000002000007947 */ /* 0x000fea0003800000 */
.L_x_26139:
[----:B-----5:R-:W-:-:S04]  /*2400*/  FADD.FTZ R70, R54, R70 ;  /* 0x0000004636467221 */ /* 0x020fc80000010000 */
[----:B------:R-:W-:-:S05]  /*2410*/  @P2 FADD.FTZ R70, R58, R70 ;  /* 0x000000463a462221 */ /* 0x000fca0000010000 */
.L_x_26141:
[----:B-----5:R-:W-:Y:S02]  /*2420*/  MOV R62, R70 ;  /* 0x00000046003e7202 */ /* 0x020fe40000000f00 */
.L_x_26142:
[----:B------:R-:W-:Y:S05]  /*2430*/  @P3 BRA `(.L_x_26143) ;  /* 0x0000007000003947 */ /* 0x000fea0003800000 */
[----:B------:R-:W-:-:S04]  /*2440*/  ISETP.NE.U32.AND P4, PT, RZ, c[0x0][0x180], PT ;  /* 0x00006000ff007a0c */ /* 0x000fc80003f85070 */
[----:B------:R-:W-:-:S13]  /*2450*/  ISETP.NE.AND.EX P4, PT, RZ, c[0x0][0x184], PT, P4 ;  /* 0x00006100ff007a0c */ /* 0x000fda0003f85340 */
[----:B------:R-:W-:Y:S05]  /*2460*/  @P4 BRA `(.L_x_26144) ;  /* 0x0000002000004947 */ /* 0x000fea0003800000 */
[----:B------:R-:W-:Y:S05]  /*2470*/  @P0 BRA `(.L_x_26145) ;  /* 0x0000005000000947 */ /* 0x000fea0003800000 */
[----:B------:R-:W-:Y:S05]  /*2480*/  BRA `(.L_x_26146) ;  /* 0x0000005000007947 */ /* 0x000fea0003800000 */
.L_x_26144:
[----:B-----5:R-:W-:Y:S01]  /*2490*/  FADD.FTZ R71, R59, R71 ;  /* 0x000000473b477221 */ /* 0x020fe20000010000 */
[----:B------:R-:W-:Y:S05]  /*24a0*/  BRA `(.L_x_26145) ;  /* 0x0000002000007947 */ /* 0x000fea0003800000 */
.L_x_26143:
[----:B-----5:R-:W-:-:S04]  /*24b0*/  FADD.FTZ R71, R55, R71 ;  /* 0x0000004737477221 */ /* 0x020fc80000010000 */
[----:B------:R-:W-:-:S05]  /*24c0*/  @P2 FADD.FTZ R71, R59, R71 ;  /* 0x000000473b472221 */ /* 0x000fca0000010000 */
.L_x_26145:
[----:B-----5:R-:W-:Y:S02]  /*24d0*/  MOV R63, R71 ;  /* 0x00000047003f7202 */ /* 0x020fe40000000f00 */
.L_x_26146:
[----:B------:R-:W-:Y:S01]  /*24e0*/  IADD3 R226, R229, 0x180, RZ ;  /* 0x00000180e5e27810 */ /* 0x000fe20007ffe0ff */
[----:B------:R-:W-:-:S04]  /*24f0*/  @P0 IMAD.WIDE.U32 R72, R227, R230, c[0x0][0x188] ;  /* 0x00006200e3480625 */ /* 0x000fc800078e00e6 */
[CC--:B------:R-:W-:Y:S01]  /*2500*/  IMAD.WIDE.U32 R80, R226.reuse, R230.reuse, c[0x0][0x170] ;  /* 0x00005c00e2507625 */ /* 0x0c0fe200078e00e6 */
[----:B------:R0:W-:Y:S03]  /*2510*/  @P0 STG.E.128 [R72.64], R60 ;  /* 0x0000003c48000986 */ /* 0x0001e6000c101d04 */
[CC--:B-1----:R-:W-:Y:S02]  /*2520*/  @P1 IMAD.WIDE.U32 R66, R226.reuse, R230.reuse, c[0x0][0x178] ;  /* 0x00005e00e2421625 */ /* 0x0c2fe400078e00e6 */
[----:B------:R-:W5:Y:S02]  /*2530*/  LDG.E.128 R80, [R80.64] ;  /* 0x0000000450507981 */ /* 0x000f64000c1e1d00 */
[----:B------:R-:W-:Y:S02]  /*2540*/  @P2 IMAD.WIDE.U32 R64, R226, R230, c[0x0][0x180] ;  /* 0x00006000e2402625 */ /* 0x000fe400078e00e6 */
[----:B-----5:R0:W5:Y:S04]  /*2550*/  @P1 LDG.E.128 R52, [R66.64] ;  /* 0x0000000442341981 */ /* 0x020168000c1e1d00 */
[----:B------:R0:W5:Y:S01]  /*2560*/  @P2 LDG.E.128 R56, [R64.64] ;  /* 0x0000000440382981 */ /* 0x000162000c1e1d00 */
[----:B------:R-:W-:Y:S05]  /*2570*/  @P3 BRA `(.L_x_26147) ;  /* 0x0000007000003947 */ /* 0x000fea0003800000 */
[----:B------:R-:W-:-:S04]  /*2580*/  ISETP.NE.U32.AND P4, PT, RZ, c[0x0][0x180], PT ;  /* 0x00006000ff007a0c */ /* 0x000fc80003f85070 */
[----:B------:R-:W-:-:S13]  /*2590*/  ISETP.NE.AND.EX P4, PT, RZ, c[0x0][0x184], PT, P4 ;  /* 0x00006100ff007a0c */ /* 0x000fda0003f85340 */
[----:B------:R-:W-:Y:S05]  /*25a0*/  @P4 BRA `(.L_x_26148) ;  /* 0x0000002000004947 */ /* 0x000fea0003800000 */
[----:B------:R-:W-:Y:S05]  /*25b0*/  @P0 BRA `(.L_x_26149) ;  /* 0x0000005000000947 */ /* 0x000fea0003800000 */
[----:B------:R-:W-:Y:S05]  /*25c0*/  BRA `(.L_x_26150) ;  /* 0x0000005000007947 */ /* 0x000fea0003800000 */
.L_x_26148:
[----:B-----5:R-:W-:Y:S01]  /*25d0*/  FADD.FTZ R80, R56, R80 ;  /* 0x0000005038507221 */ /* 0x020fe20000010000 */
[----:B------:R-:W-:Y:S05]  /*25e0*/  BRA `(.L_x_26149) ;  /* 0x0000002000007947 */ /* 0x000fea0003800000 */
.L_x_26147:
[----:B-----5:R-:W-:-:S04]  /*25f0*/  FADD.FTZ R80, R52, R80 ;  /* 0x0000005034507221 */ /* 0x020fc80000010000 */
[----:B------:R-:W-:-:S05]  /*2600*/  @P2 FADD.FTZ R80, R56, R80 ;  /* 0x0000005038502221 */ /* 0x000fca0000010000 */
.L_x_26149:
[----:B0-----:R-:W-:Y:S02]  /*2610*/  MOV R60, R80 ;  /* 0x00000050003c7202 */ /* 0x001fe40000000f00 */
.L_x_26150:
[----:B------:R-:W-:Y:S05]  /*2620*/  @P3 BRA `(.L_x_26151) ;  /* 0x0000007000003947 */ /* 0x000fea0003800000 */
[----:B------:R-:W-:-:S04]  /*2630*/  ISETP.NE.U32.AND P4, PT, RZ, c[0x0][0x180], PT ;  /* 0x00006000ff007a0c */ /* 0x000fc80003f85070 */
[----:B------:R-:W-:-:S13]  /*2640*/  ISETP.NE.AND.EX P4, PT, RZ, c[0x0][0x184], PT, P4 ;  /* 0x00006100ff007a0c */ /* 0x000fda0003f85340 */
[----:B------:R-:W-:Y:S05]  /*2650*/  @P4 BRA `(.L_x_26152) ;  /* 0x0000002000004947 */ /* 0x000fea0003800000 */
[----:B------:R-:W-:Y:S05]  /*2660*/  @P0 BRA `(.L_x_26153) ;  /* 0x0000005000000947 */ /* 0x000fea0003800000 */
[----:B------:R-:W-:Y:S05]  /*2670*/  BRA `(.L_x_26154) ;  /* 0x0000005000007947 */ /* 0x000fea0003800000 */
.L_x_26152:
[----:B-----5:R-:W-:Y:S01]  /*2680*/  FADD.FTZ R81, R57, R81 ;  /* 0x0000005139517221 */ /* 0x020fe20000010000 */
[----:B------:R-:W-:Y:S05]  /*2690*/  BRA `(.L_x_26153) ;  /* 0x0000002000007947 */ /* 0x000fea0003800000 */
.L_x_26151:
[----:B-----5:R-:W-:-:S04]  /*26a0*/  FADD.FTZ R81, R53, R81 ;  /* 0x0000005135517221 */ /* 0x020fc80000010000 */
[----:B------:R-:W-:-:S05]  /*26b0*/  @P2 FADD.FTZ R81, R57, R81 ;  /* 0x0000005139512221 */ /* 0x000fca0000010000 */
.L_x_26153:
[----:B0-----:R-:W-:Y:S02]  /*26c0*/  MOV R61, R81 ;  /* 0x00000051003d7202 */ /* 0x001fe40000000f00 */
.L_x_26154:
[----:B------:R-:W-:Y:S05]  /*26d0*/  @P3 BRA `(.L_x_26155) ;  /* 0x0000007000003947 */ /* 0x000fea0003800000 */
[----:B------:R-:W-:-:S04]  /*26e0*/  ISETP.NE.U32.AND P4, PT, RZ, c[0x0][0x180], PT ;  /* 0x00006000ff007a0c */ /* 0x000fc80003f85070 */
[----:B------:R-:W-:-:S13]  /*26f0*/  ISETP.NE.AND.EX P4, PT, RZ, c[0x0][0x184], PT, P4 ;  /* 0x00006100ff007a0c */ /* 0x000fda0003f85340 */
[----:B------:R-:W-:Y:S05]  /*2700*/  @P4 BRA `(.L_x_26156) ;  /* 0x0000002000004947 */ /* 0x000fea0003800000 */
[----:B------:R-:W-:Y:S05]  /*2710*/  @P0 BRA `(.L_x_26157) ;  /* 0x0000005000000947 */ /* 0x000fea0003800000 */
[----:B------:R-:W-:Y:S05]  /*2720*/  BRA `(.L_x_26158) ;  /* 0x0000005000007947 */ /* 0x000fea0003800000 */
.L_x_26156:
[----:B-----5:R-:W-:Y:S01]  /*2730*/  FADD.FTZ R82, R58, R82 ;  /* 0x000000523a527221 */ /* 0x020fe20000010000 */
[----:B------:R-:W-:Y:S05]  /*2740*/  BRA `(.L_x_26157) ;  /* 0x0000002000007947 */ /* 0x000fea0003800000 */
.L_x_26155:
[----:B-----5:R-:W-:-:S04]  /*2750*/  FADD.FTZ R82, R54, R82 ;  /* 0x0000005236527221 */ /* 0x020fc80000010000 */
[----:B------:R-:W-:-:S05]  /*2760*/  @P2 FADD.FTZ R82, R58, R82 ;  /* 0x000000523a522221 */ /* 0x000fca0000010000 */
.L_x_26157:
[----:B0-----:R-:W-:Y:S02]  /*2770*/  MOV R62, R82 ;  /* 0x00000052003e7202 */ /* 0x001fe40000000f00 */
.L_x_26158:
[----:B------:R-:W-:Y:S05]  /*2780*/  @P3 BRA `(.L_x_26159) ;  /* 0x0000007000003947 */ /* 0x000fea0003800000 */
[----:B------:R-:W-:-:S04]  /*2790*/  ISETP.NE.U32.AND P4, PT, RZ, c[0x0][0x180], PT ;  /* 0x00006000ff007a0c */ /* 0x000fc80003f85070 */
[----:B------:R-:W-:-:S13]  /*27a0*/  ISETP.NE.AND.EX P4, PT, RZ, c[0x0][0x184], PT, P4 ;  /* 0x00006100ff007a0c */ /* 0x000fda0003f85340 */
[----:B------:R-:W-:Y:S05]  /*27b0*/  @P4 BRA `(.L_x_26160) ;  /* 0x0000002000004947 */ /* 0x000fea0003800000 */
[----:B------:R-:W-:Y:S05]  /*27c0*/  @P0 BRA `(.L_x_26161) ;  /* 0x0000005000000947 */ /* 0x000fea0003800000 */
[----:B------:R-:W-:Y:S05]  /*27d0*/  BRA `(.L_x_26162) ;  /* 0x0000005000007947 */ /* 0x000fea0003800000 */
.L_x_26160:
[----:B-----5:R-:W-:Y:S01]  /*27e0*/  FADD.FTZ R83, R59, R83 ;  /* 0x000000533b537221 */ /* 0x020fe20000010000 */
[----:B------:R-:W-:Y:S05]  /*27f0*/  BRA `(.L_x_26161) ;  /* 0x0000002000007947 */ /* 0x000fea0003800000 */
.L_x_26159:
[----:B-----5:R-:W-:-:S04]  /*2800*/  FADD.FTZ R83, R55, R83 ;  /* 0x0000005337537221 */ /* 0x020fc80000010000 */
[----:B------:R-:W-:-:S05]  /*2810*/  @P2 FADD.FTZ R83, R59, R83 ;  /* 0x000000533b532221 */ /* 0x000fca0000010000 */
.L_x_26161:
[----:B0-----:R-:W-:Y:S02]  /*2820*/  MOV R63, R83 ;  /* 0x00000053003f7202 */ /* 0x001fe40000000f00 */
.L_x_26162:
[----:B------:R-:W-:Y:S01]  /*2830*/  IADD3 R225, R229, 0x200, RZ ;  /* 0x00000200e5e17810 */ /* 0x000fe20007ffe0ff */
[----:B0-----:R-:W-:-:S04]  /*2840*/  @P0 IMAD.WIDE.U32 R72, R226, R230, c[0x0][0x188] ;  /* 0x00006200e2480625 */ /* 0x001fc800078e00e6 */
[CC--:B------:R-:W-:Y:S01]  /*2850*/  IMAD.WIDE.U32 R88, R225.reuse, R230.reuse, c[0x0][0x170] ;  /* 0x00005c00e1587625 */ /* 0x0c0fe200078e00e6 */
[----:B------:R0:W-:Y:S03]  /*2860*/  @P0 STG.E.128 [R72.64], R60 ;  /* 0x0000003c48000986 */ /* 0x0001e6000c101d04 */
[CC--:B------:R-:W-:Y:S02]  /*2870*/  @P1 IMAD.WIDE.U32 R66, R225.reuse, R230.reuse, c[0x0][0x178] ;  /* 0x00005e00e1421625 */ /* 0x0c0fe400078e00e6 */
        /* <DEDUP_REMOVED lines=10> */
.L_x_26164:
[----:B-----5:R-:W-:Y:S01]  /*2920*/  FADD.FTZ R88, R56, R88 ;  /* 0x0000005838587221 */ /* 0x020fe20000010000 */
[----:B------:R-:W-:Y:S05]  /*2930*/  BRA `(.L_x_26165) ;  /* 0x0000002000007947 */ /* 0x000fea0003800000 */
.L_x_26163:
[----:B-----5:R-:W-:-:S04]  /*2940*/  FADD.FTZ R88, R52, R88 ;  /* 0x0000005834587221 */ /* 0x020fc80000010000 */
[----:B------:R-:W-:-:S05]  /*2950*/  @P2 FADD.FTZ R88, R56, R88 ;  /* 0x0000005838582221 */ /* 0x000fca0000010000 */
.L_x_26165:
[----:B0-----:R-:W-:Y:S02]  /*2960*/  MOV R60, R88 ;  /* 0x00000058003c7202 */ /* 0x001fe40000000f00 */
.L_x_26166:
[----:B------:R-:W-:Y:S05]  /*2970*/  @P3 BRA `(.L_x_26167) ;  /* 0x0000007000003947 */ /* 0x000fea0003800000 */
[----:B------:R-:W-:-:S04]  /*2980*/  ISETP.NE.U32.AND P4, PT, RZ, c[0x0][0x180], PT ;  /* 0x00006000ff007a0c */ /* 0x000fc80003f85070 */
[----:B------:R-:W-:-:S13]  /*2990*/  ISETP.NE.AND.EX P4, PT, RZ, c[0x0][0x184], PT, P4 ;  /* 0x00006100ff007a0c */ /* 0x000fda0003f85340 */
[----:B------:R-:W-:Y:S05]  /*29a0*/  @P4 BRA `(.L_x_26168) ;  /* 0x0000002000004947 */ /* 0x000fea0003800000 */
[----:B------:R-:W-:Y:S05]  /*29b0*/  @P0 BRA `(.L_x_26169) ;  /* 0x0000005000000947 */ /* 0x000fea0003800000 */
[----:B------:R-:W-:Y:S05]  /*29c0*/  BRA `(.L_x_26170) ;  /* 0x0000005000007947 */ /* 0x000fea0003800000 */
.L_x_26168:
[----:B-----5:R-:W-:Y:S01]  /*29d0*/  FADD.FTZ R89, R57, R89 ;  /* 0x0000005939597221 */ /* 0x020fe20000010000 */
[----:B------:R-:W-:Y:S05]  /*29e0*/  BRA `(.L_x_26169) ;  /* 0x0000002000007947 */ /* 0x000fea0003800000 */
.L_x_26167:
[----:B-----5:R-:W-:-:S04]  /*29f0*/  FADD.FTZ R89, R53, R89 ;  /* 0x0000005935597221 */ /* 0x020fc80000010000 */
[----:B------:R-:W-:-:S05]  /*2a00*/  @P2 FADD.FTZ R89, R57, R89 ;  /* 0x0000005939592221 */ /* 0x000fca0000010000 */
.L_x_26169:
[----:B0-----:R-:W-:Y:S02]  /*2a10*/  MOV R61, R89 ;  /* 0x00000059003d7202 */ /* 0x001fe40000000f00 */
.L_x_26170:
[----:B------:R-:W-:Y:S05]  /*2a20*/  @P3 BRA `(.L_x_26171) ;  /* 0x0000007000003947 */ /* 0x000fea0003800000 */
[----:B------:R-:W-:-:S04]  /*2a30*/  ISETP.NE.U32.AND P4, PT, RZ, c[0x0][0x180], PT ;  /* 0x00006000ff007a0c */ /* 0x000fc80003f85070 */
[----:B------:R-:W-:-:S13]  /*2a40*/  ISETP.NE.AND.EX P4, PT, RZ, c[0x0][0x184], PT, P4 ;  /* 0x00006100ff007a0c */ /* 0x000fda0003f85340 */
[----:B------:R-:W-:Y:S05]  /*2a50*/  @P4 BRA `(.L_x_26172) ;  /* 0x0000002000004947 */ /* 0x000fea0003800000 */
[----:B------:R-:W-:Y:S05]  /*2a60*/  @P0 BRA `(.L_x_26173) ;  /* 0x0000005000000947 */ /* 0x000fea0003800000 */
[----:B------:R-:W-:Y:S05]  /*2a70*/  BRA `(.L_x_26174) ;  /* 0x0000005000007947 */ /* 0x000fea0003800000 */
.L_x_26172:
[----:B-----5:R-:W-:Y:S01]  /*2a80*/  FADD.FTZ R90, R58, R90 ;  /* 0x0000005a3a5a7221 */ /* 0x020fe20000010000 */
[----:B------:R-:W-:Y:S05]  /*2a90*/  BRA `(.L_x_26173) ;  /* 0x0000002000007947 */ /* 0x000fea0003800000 */
.L_x_26171:
[----:B-----5:R-:W-:-:S04]  /*2aa0*/  FADD.FTZ R90, R54, R90 ;  /* 0x0000005a365a7221 */ /* 0x020fc80000010000 */
[----:B------:R-:W-:-:S05]  /*2ab0*/  @P2 FADD.FTZ R90, R58, R90 ;  /* 0x0000005a3a5a2221 */ /* 0x000fca0000010000 */
.L_x_26173:
[----:B0-----:R-:W-:Y:S02]  /*2ac0*/  MOV R62, R90 ;  /* 0x0000005a003e7202 */ /* 0x001fe40000000f00 */
.L_x_26174:
[----:B------:R-:W-:Y:S05]  /*2ad0*/  @P3 BRA `(.L_x_26175) ;  /* 0x0000007000003947 */ /* 0x000fea0003800000 */
[----:B------:R-:W-:-:S04]  /*2ae0*/  ISETP.NE.U32.AND P4, PT, RZ, c[0x0][0x180], PT ;  /* 0x00006000ff007a0c */ /* 0x000fc80003f85070 */
[----:B------:R-:W-:-:S13]  /*2af0*/  ISETP.NE.AND.EX P4, PT, RZ, c[0x0][0x184], PT, P4 ;  /* 0x00006100ff007a0c */ /* 0x000fda0003f85340 */
[----:B------:R-:W-:Y:S05]  /*2b00*/  @P4 BRA `(.L_x_26176) ;  /* 0x0000002000004947 */ /* 0x000fea0003800000 */
[----:B------:R-:W-:Y:S05]  /*2b10*/  @P0 BRA `(.L_x_26177) ;  /* 0x0000005000000947 */ /* 0x000fea0003800000 */
[----:B------:R-:W-:Y:S05]  /*2b20*/  BRA `(.L_x_26178) ;  /* 0x0000005000007947 */ /* 0x000fea0003800000 */
.L_x_26176:
[----:B-----5:R-:W-:Y:S01]  /*2b30*/  FADD.FTZ R91, R59, R91 ;  /* 0x0000005b3b5b7221 */ /* 0x020fe20000010000 */
[----:B------:R-:W-:Y:S05]  /*2b40*/  BRA `(.L_x_26177) ;  /* 0x0000002000007947 */ /* 0x000fea0003800000 */
.L_x_26175:
[----:B-----5:R-:W-:-:S04]  /*2b50*/  FADD.FTZ R91, R55, R91 ;  /* 0x0000005b375b7221 */ /* 0x020fc80000010000 */
[----:B------:R-:W-:-:S05]  /*2b60*/  @P2 FADD.FTZ R91, R59, R91 ;  /* 0x0000005b3b5b2221 */ /* 0x000fca0000010000 */
.L_x_26177:
[----:B0-----:R-:W-:Y:S02]  /*2b70*/  MOV R63, R91 ;  /* 0x0000005b003f7202 */ /* 0x001fe40000000f00 */
.L_x_26178:
        /* <DEDUP_REMOVED lines=15> */
.L_x_26180:
[----:B-----5:R-:W-:Y:S01]  /*2c70*/  FADD.FTZ R84, R56, R84 ;  /* 0x0000005438547221 */ /* 0x020fe20000010000 */
[----:B------:R-:W-:Y:S05]  /*2c80*/  BRA `(.L_x_26181) ;  /* 0x0000002000007947 */ /* 0x000fea0003800000 */
.L_x_26179:
[----:B-----5:R-:W-:-:S04]  /*2c90*/  FADD.FTZ R84, R52, R84 ;  /* 0x0000005434547221 */ /* 0x020fc80000010000 */
[----:B------:R-:W-:-:S05]  /*2ca0*/  @P2 FADD.FTZ R84, R56, R84 ;  /* 0x0000005438542221 */ /* 0x000fca0000010000 */
.L_x_26181:
[----:B0-----:R-:W-:Y:S02]  /*2cb0*/  MOV R60, R84 ;  /* 0x00000054003c7202 */ /* 0x001fe40000000f00 */
.L_x_26182:
[----:B------:R-:W-:Y:S05]  /*2cc0*/  @P3 BRA `(.L_x_26183) ;  /* 0x0000007000003947 */ /* 0x000fea0003800000 */
[----:B------:R-:W-:-:S04]  /*2cd0*/  ISETP.NE.U32.AND P4, PT, RZ, c[0x0][0x180], PT ;  /* 0x00006000ff007a0c */ /* 0x000fc80003f85070 */
[----:B------:R-:W-:-:S13]  /*2ce0*/  ISETP.NE.AND.EX P4, PT, RZ, c[0x0][0x184], PT, P4 ;  /* 0x00006100ff007a0c */ /* 0x000fda0003f85340 */
[----:B------:R-:W-:Y:S05]  /*2cf0*/  @P4 BRA `(.L_x_26184) ;  /* 0x0000002000004947 */ /* 0x000fea0003800000 */
[----:B------:R-:W-:Y:S05]  /*2d00*/  @P0 BRA `(.L_x_26185) ;  /* 0x0000005000000947 */ /* 0x000fea0003800000 */
[----:B------:R-:W-:Y:S05]  /*2d10*/  BRA `(.L_x_26186) ;  /* 0x0000005000007947 */ /* 0x000fea0003800000 */
.L_x_26184:
[----:B-----5:R-:W-:Y:S01]  /*2d20*/  FADD.FTZ R85, R57, R85 ;  /* 0x0000005539557221 */ /* 0x020fe20000010000 */
[----:B------:R-:W-:Y:S05]  /*2d30*/  BRA `(.L_x_26185) ;  /* 0x0000002000007947 */ /* 0x000fea0003800000 */
.L_x_26183:
[----:B-----5:R-:W-:-:S04]  /*2d40*/  FADD.FTZ R85, R53, R85 ;  /* 0x0000005535557221 */ /* 0x020fc80000010000 */
[----:B------:R-:W-:-:S05]  /*2d50*/  @P2 FADD.FTZ R85, R57, R85 ;  /* 0x0000005539552221 */ /* 0x000fca0000010000 */
.L_x_26185:
[----:B0-----:R-:W-:Y:S02]  /*2d60*/  MOV R61, R85 ;  /* 0x00000055003d7202 */ /* 0x001fe40000000f00 */
.L_x_26186:
[----:B------:R-:W-:Y:S05]  /*2d70*/  @P3 BRA `(.L_x_26187) ;  /* 0x0000007000003947 */ /* 0x000fea0003800000 */
[----:B------:R-:W-:-:S04]  /*2d80*/  ISETP.NE.U32.AND P4, PT, RZ, c[0x0][0x180], PT ;  /* 0x00006000ff007a0c */ /* 0x000fc80003f85070 */
[----:B------:R-:W-:-:S13]  /*2d90*/  ISETP.NE.AND.EX P4, PT, RZ, c[0x0][0x184], PT, P4 ;  /* 0x00006100ff007a0c */ /* 0x000fda0003f85340 */
[----:B------:R-:W-:Y:S05]  /*2da0*/  @P4 BRA `(.L_x_26188) ;  /* 0x0000002000004947 */ /* 0x000fea0003800000 */
[----:B------:R-:W-:Y:S05]  /*2db0*/  @P0 BRA `(.L_x_26189) ;  /* 0x0000005000000947 */ /* 0x000fea0003800000 */
[----:B------:R-:W-:Y:S05]  /*2dc0*/  BRA `(.L_x_26190) ;  /* 0x0000005000007947 */ /* 0x000fea0003800000 */
.L_x_26188:
[----:B-----5:R-:W-:Y:S01]  /*2dd0*/  FADD.FTZ R86, R58, R86 ;  /* 0x000000563a567221 */ /* 0x020fe20000010000 */
[----:B------:R-:W-:Y:S05]  /*2de0*/  BRA `(.L_x_26189) ;  /* 0x0000002000007947 */ /* 0x000fea0003800000 */
.L_x_26187:
[----:B-----5:R-:W-:-:S04]  /*2df0*/  FADD.FTZ R86, R54, R86 ;  /* 0x0000005636567221 */ /* 0x020fc80000010000 */
[----:B------:R-:W-:-:S05]  /*2e00*/  @P2 FADD.FTZ R86, R58, R86 ;  /* 0x000000563a562221 */ /* 0x000fca0000010000 */
.L_x_26189:
[----:B0-----:R-:W-:Y:S02]  /*2e10*/  MOV R62, R86 ;  /* 0x00000056003e7202 */ /* 0x001fe40000000f00 */
.L_x_26190:
[----:B------:R-:W-:Y:S05]  /*2e20*/  @P3 BRA `(.L_x_26191) ;  /* 0x0000007000003947 */ /* 0x000fea0003800000 */
[----:B------:R-:W-:-:S04]  /*2e30*/  ISETP.NE.U32.AND P4, PT, RZ, c[0x0][0x180], PT ;  /* 0x00006000ff007a0c */ /* 0x000fc80003f85070 */
[----:B------:R-:W-:-:S13]  /*2e40*/  ISETP.NE.AND.EX P4, PT, RZ, c[0x0][0x184], PT, P4 ;  /* 0x00006100ff007a0c */ /* 0x000fda0003f85340 */
[----:B------:R-:W-:Y:S05]  /*2e50*/  @P4 BRA `(.L_x_26192) ;  /* 0x0000002000004947 */ /* 0x000fea0003800000 */
[----:B------:R-:W-:Y:S05]  /*2e60*/  @P0 BRA `(.L_x_26193) ;  /* 0x0000005000000947 */ /* 0x000fea0003800000 */
[----:B------:R-:W-:Y:S05]  /*2e70*/  BRA `(.L_x_26194) ;  /* 0x0000005000007947 */ /* 0x000fea0003800000 */
.L_x_26192:
[----:B-----5:R-:W-:Y:S01]  /*2e80*/  FADD.FTZ R87, R59, R87 ;  /* 0x000000573b577221 */ /* 0x020fe20000010000 */
[----:B------:R-:W-:Y:S05]  /*2e90*/  BRA `(.L_x_26193) ;  /* 0x0000002000007947 */ /* 0x000fea0003800000 */
.L_x_26191:
[----:B-----5:R-:W-:-:S04]  /*2ea0*/  FADD.FTZ R87, R55, R87 ;  /* 0x0000005737577221 */ /* 0x020fc80000010000 */
[----:B------:R-:W-:-:S05]  /*2eb0*/  @P2 FADD.FTZ R87, R59, R87 ;  /* 0x000000573b572221 */ /* 0x000fca0000010000 */
.L_x_26193:
[----:B0-----:R-:W-:Y:S02]  /*2ec0*/  MOV R63, R87 ;  /* 0x00000057003f7202 */ /* 0x001fe40000000f00 */
.L_x_26194:
        /* <DEDUP_REMOVED lines=15> */
.L_x_26196:
[----:B-----5:R-:W-:Y:S01]  /*2fc0*/  FADD.FTZ R76, R56, R76 ;  /* 0x0000004c384c7221 */ /* 0x020fe20000010000 */
[----:B------:R-:W-:Y:S05]  /*2fd0*/  BRA `(.L_x_26197) ;  /* 0x0000002000007947 */ /* 0x000fea0003800000 */
.L_x_26195:
[----:B-----5:R-:W-:-:S04]  /*2fe0*/  FADD.FTZ R76, R52, R76 ;  /* 0x0000004c344c7221 */ /* 0x020fc80000010000 */
[----:B------:R-:W-:-:S05]  /*2ff0*/  @P2 FADD.FTZ R76, R56, R76 ;  /* 0x0000004c384c2221 */ /* 0x000fca0000010000 */
.L_x_26197:
[----:B0-----:R-:W-:Y:S02]  /*3000*/  MOV R60, R76 ;  /* 0x0000004c003c7202 */ /* 0x001fe40000000f00 */
.L_x_26198:
[----:B------:R-:W-:Y:S05]  /*3010*/  @P3 BRA `(.L_x_26199) ;  /* 0x0000007000003947 */ /* 0x000fea0003800000 */
[----:B------:R-:W-:-:S04]  /*3020*/  ISETP.NE.U32.AND P4, PT, RZ, c[0x0][0x180], PT ;  /* 0x00006000ff007a0c */ /* 0x000fc80003f85070 */
[----:B------:R-:W-:-:S13]  /*3030*/  ISETP.NE.AND.EX P4, PT, RZ, c[0x0][0x184], PT, P4 ;  /* 0x00006100ff007a0c */ /* 0x000fda0003f85340 */
[----:B------:R-:W-:Y:S05]  /*3040*/  @P4 BRA `(.L_x_26200) ;  /* 0x0000002000004947 */ /* 0x000fea0003800000 */
[----:B------:R-:W-:Y:S05]  /*3050*/  @P0 BRA `(.L_x_26201) ;  /* 0x0000005000000947 */ /* 0x000fea0003800000 */
[----:B------:R-:W-:Y:S05]  /*3060*/  BRA `(.L_x_26202) ;  /* 0x0000005000007947 */ /* 0x000fea0003800000 */
.L_x_26200:
[----:B-----5:R-:W-:Y:S01]  /*3070*/  FADD.FTZ R77, R57, R77 ;  /* 0x0000004d394d7221 */ /* 0x020fe20000010000 */
[----:B------:R-:W-:Y:S05]  /*3080*/  BRA `(.L_x_26201) ;  /* 0x0000002000007947 */ /* 0x000fea0003800000 */
.L_x_26199:
[----:B-----5:R-:W-:-:S04]  /*3090*/  FADD.FTZ R77, R53, R77 ;  /* 0x0000004d354d7221 */ /* 0x020fc80000010000 */
[----:B------:R-:W-:-:S05]  /*30a0*/  @P2 FADD.FTZ R77, R57, R77 ;  /* 0x0000004d394d2221 */ /* 0x000fca0000010000 */
.L_x_26201:
[----:B0-----:R-:W-:Y:S02]  /*30b0*/  MOV R61, R77 ;  /* 0x0000004d003d7202 */ /* 0x001fe40000000f00 */
.L_x_26202:
[----:B------:R-:W-:Y:S05]  /*30c0*/  @P3 BRA `(.L_x_26203) ;  /* 0x0000007000003947 */ /* 0x000fea0003800000 */
[----:B------:R-:W-:-:S04]  /*30d0*/  ISETP.NE.U32.AND P4, PT, RZ, c[0x0][0x180], PT ;  /* 0x00006000ff007a0c */ /* 0x000fc80003f85070 */
[----:B------:R-:W-:-:S13]  /*30e0*/  ISETP.NE.AND.EX P4, PT, RZ, c[0x0][0x184], PT, P4 ;  /* 0x00006100ff007a0c */ /* 0x000fda0003f85340 */
[----:B------:R-:W-:Y:S05]  /*30f0*/  @P4 BRA `(.L_x_26204) ;  /* 0x0000002000004947 */ /* 0x000fea0003800000 */
[----:B------:R-:W-:Y:S05]  /*3100*/  @P0 BRA `(.L_x_26205) ;  /* 0x0000005000000947 */ /* 0x000fea0003800000 */
[----:B------:R-:W-:Y:S05]  /*3110*/  BRA `(.L_x_26206) ;  /* 0x0000005000007947 */ /* 0x000fea0003800000 */
.L_x_26204:
[----:B-----5:R-:W-:Y:S01]  /*3120*/  FADD.FTZ R78, R58, R78 ;  /* 0x0000004e3a4e7221 */ /* 0x020fe20000010000 */
[----:B------:R-:W-:Y:S05]  /*3130*/  BRA `(.L_x_26205) ;  /* 0x0000002000007947 */ /* 0x000fea0003800000 */
.L_x_26203:
[----:B-----5:R-:W-:-:S04]  /*3140*/  FADD.FTZ R78, R54, R78 ;  /* 0x0000004e364e7221 */ /* 0x020fc80000010000 */
[----:B------:R-:W-:-:S05]  /*3150*/  @P2 FADD.FTZ R78, R58, R78 ;  /* 0x0000004e3a4e2221 */ /* 0x000fca0000010000 */
.L_x_26205:
[----:B0-----:R-:W-:Y:S02]  /*3160*/  MOV R62, R78 ;  /* 0x0000004e003e7202 */ /* 0x001fe40000000f00 */
.L_x_26206:
[----:B------:R-:W-:Y:S05]  /*3170*/  @P3 BRA `(.L_x_26207) ;  /* 0x0000007000003947 */ /* 0x000fea0003800000 */
[----:B------:R-:W-:-:S04]  /*3180*/  ISETP.NE.U32.AND P4, PT, RZ, c[0x0][0x180], PT ;  /* 0x00006000ff007a0c */ /* 0x000fc80003f85070 */
[----:B------:R-:W-:-:S13]  /*3190*/  ISETP.NE.AND.EX P4, PT, RZ, c[0x0][0x184], PT, P4 ;  /* 0x00006100ff007a0c */ /* 0x000fda0003f85340 */
[----:B------:R-:W-:Y:S05]  /*31a0*/  @P4 BRA `(.L_x_26208) ;  /* 0x0000002000004947 */ /* 0x000fea0003800000 */
[----:B------:R-:W-:Y:S05]  /*31b0*/  @P0 BRA `(.L_x_26209) ;  /* 0x0000005000000947 */ /* 0x000fea0003800000 */
[----:B------:R-:W-:Y:S05]  /*31c0*/  BRA `(.L_x_26210) ;  /* 0x0000005000007947 */ /* 0x000fea0003800000 */
.L_x_26208:
[----:B-----5:R-:W-:Y:S01]  /*31d0*/  FADD.FTZ R79, R59, R79 ;  /* 0x0000004f3b4f7221 */ /* 0x020fe20000010000 */
[----:B------:R-:W-:Y:S05]  /*31e0*/  BRA `(.L_x_26209) ;  /* 0x0000002000007947 */ /* 0x000fea0003800000 */
.L_x_26207:
[----:B-----5:R-:W-:-:S04]  /*31f0*/  FADD.FTZ R79, R55, R79 ;  /* 0x0000004f374f7221 */ /* 0x020fc80000010000 */
[----:B------:R-:W-:-:S05]  /*3200*/  @P2 FADD.FTZ R79, R59, R79 ;  /* 0x0000004f3b4f2221 */ /* 0x000fca0000010000 */
.L_x_26209:
[----:B0-----:R-:W-:Y:S02]  /*3210*/  MOV R63, R79 ;  /* 0x0000004f003f7202 */ /* 0x001fe40000000f00 */
.L_x_26210:
        /* <DEDUP_REMOVED lines=15> */
.L_x_26212:
[----:B-----5:R-:W-:Y:S01]  /*3310*/  FADD.FTZ R72, R56, R72 ;  /* 0x0000004838487221 */ /* 0x020fe20000010000 */
[----:B------:R-:W-:Y:S05]  /*3320*/  BRA `(.L_x_26213) ;  /* 0x0000002000007947 */ /* 0x000fea0003800000 */
.L_x_26211:
[----:B-----5:R-:W-:-:S04]  /*3330*/  FADD.FTZ R72, R52, R72 ;  /* 0x0000004834487221 */ /* 0x020fc80000010000 */
[----:B------:R-:W-:-:S05]  /*3340*/  @P2 FADD.FTZ R72, R56, R72 ;  /* 0x0000004838482221 */ /* 0x000fca0000010000 */
.L_x_26213:
[----:B-----5:R-:W-:Y:S02]  /*3350*/  MOV R60, R72 ;  /* 0x00000048003c7202 */ /* 0x020fe40000000f00 */
.L_x_26214:
[----:B------:R-:W-:Y:S05]  /*3360*/  @P3 BRA `(.L_x_26215) ;  /* 0x0000007000003947 */ /* 0x000fea0003800000 */
[----:B------:R-:W-:-:S04]  /*3370*/  ISETP.NE.U32.AND P4, PT, RZ, c[0x0][0x180], PT ;  /* 0x00006000ff007a0c */ /* 0x000fc80003f85070 */
[----:B------:R-:W-:-:S13]  /*3380*/  ISETP.NE.AND.EX P4, PT, RZ, c[0x0][0x184], PT, P4 ;  /* 0x00006100ff007a0c */ /* 0x000fda0003f85340 */
[----:B------:R-:W-:Y:S05]  /*3390*/  @P4 BRA `(.L_x_26216) ;  /* 0x0000002000004947 */ /* 0x000fea0003800000 */
[----:B------:R-:W-:Y:S05]  /*33a0*/  @P0 BRA `(.L_x_26217) ;  /* 0x0000005000000947 */ /* 0x000fea0003800000 */
[----:B------:R-:W-:Y:S05]  /*33b0*/  BRA `(.L_x_26218) ;  /* 0x0000005000007947 */ /* 0x000fea0003800000 */
.L_x_26216:
[----:B-----5:R-:W-:Y:S01]  /*33c0*/  FADD.FTZ R73, R57, R73 ;  /* 0x0000004939497221 */ /* 0x020fe20000010000 */
[----:B------:R-:W-:Y:S05]  /*33d0*/  BRA `(.L_x_26217) ;  /* 0x0000002000007947 */ /* 0x000fea0003800000 */
.L_x_26215:
[----:B-----5:R-:W-:-:S04]  /*33e0*/  FADD.FTZ R73, R53, R73 ;  /* 0x0000004935497221 */ /* 0x020fc80000010000 */
[----:B------:R-:W-:-:S05]  /*33f0*/  @P2 FADD.FTZ R73, R57, R73 ;  /* 0x0000004939492221 */ /* 0x000fca0000010000 */
.L_x_26217:
[----:B-----5:R-:W-:Y:S02]  /*3400*/  MOV R61, R73 ;  /* 0x00000049003d7202 */ /* 0x020fe40000000f00 */
.L_x_26218:
[----:B------:R-:W-:Y:S05]  /*3410*/  @P3 BRA `(.L_x_26219) ;  /* 0x0000007000003947 */ /* 0x000fea0003800000 */
[----:B------:R-:W-:-:S04]  /*3420*/  ISETP.NE.U32.AND P4, PT, RZ, c[0x0][0x180], PT ;  /* 0x00006000ff007a0c */ /* 0x000fc80003f85070 */
[----:B------:R-:W-:-:S13]  /*3430*/  ISETP.NE.AND.EX P4, PT, RZ, c[0x0][0x184], PT, P4 ;  /* 0x00006100ff007a0c */ /* 0x000fda0003f85340 */
[----:B------:R-:W-:Y:S05]  /*3440*/  @P4 BRA `(.L_x_26220) ;  /* 0x0000002000004947 */ /* 0x000fea0003800000 */
[----:B------:R-:W-:Y:S05]  /*3450*/  @P0 BRA `(.L_x_26221) ;  /* 0x0000005000000947 */ /* 0x000fea0003800000 */
[----:B------:R-:W-:Y:S05]  /*3460*/  BRA `(.L_x_26222) ;  /* 0x0000005000007947 */ /* 0x000fea0003800000 */
.L_x_26220:
[----:B-----5:R-:W-:Y:S01]  /*3470*/  FADD.FTZ R74, R58, R74 ;  /* 0x0000004a3a4a7221 */ /* 0x020fe20000010000 */
[----:B------:R-:W-:Y:S05]  /*3480*/  BRA `(.L_x_26221) ;  /* 0x0000002000007947 */ /* 0x000fea0003800000 */
.L_x_26219:
[----:B-----5:R-:W-:-:S04]  /*3490*/  FADD.FTZ R74, R54, R74 ;  /* 0x0000004a364a7221 */ /* 0x020fc80000010000 */
[----:B------:R-:W-:-:S05]  /*34a0*/  @P2 FADD.FTZ R74, R58, R74 ;  /* 0x0000004a3a4a2221 */ /* 0x000fca0000010000 */
.L_x_26221:
[----:B-----5:R-:W-:Y:S02]  /*34b0*/  MOV R62, R74 ;  /* 0x0000004a003e7202 */ /* 0x020fe40000000f00 */
.L_x_26222:
[----:B------:R-:W-:Y:S05]  /*34c0*/  @P3 BRA `(.L_x_26223) ;  /* 0x0000007000003947 */ /* 0x000fea0003800000 */
[----:B------:R-:W-:-:S04]  /*34d0*/  ISETP.NE.U32.AND P4, PT, RZ, c[0x0][0x180], PT ;  /* 0x00006000ff007a0c */ /* 0x000fc80003f85070 */
[----:B------:R-:W-:-:S13]  /*34e0*/  ISETP.NE.AND.EX P4, PT, RZ, c[0x0][0x184], PT, P4 ;  /* 0x00006100ff007a0c */ /* 0x000fda0003f85340 */
[----:B------:R-:W-:Y:S05]  /*34f0*/  @P4 BRA `(.L_x_26224) ;  /* 0x0000002000004947 */ /* 0x000fea0003800000 */
[----:B------:R-:W-:Y:S05]  /*3500*/  @P0 BRA `(.L_x_26225) ;  /* 0x0000005000000947 */ /* 0x000fea0003800000 */
[----:B------:R-:W-:Y:S05]  /*3510*/  BRA `(.L_x_26226) ;  /* 0x0000005000007947 */ /* 0x000fea0003800000 */
.L_x_26224:
[----:B-----5:R-:W-:Y:S01]  /*3520*/  FADD.FTZ R75, R59, R75 ;  /* 0x0000004b3b4b7221 */ /* 0x020fe20000010000 */
[----:B------:R-:W-:Y:S05]  /*3530*/  BRA `(.L_x_26225) ;  /* 0x0000002000007947 */ /* 0x000fea0003800000 */
.L_x_26223:
[----:B-----5:R-:W-:-:S04]  /*3540*/  FADD.FTZ R75, R55, R75 ;  /* 0x0000004b374b7221 */ /* 0x020fc80000010000 */
[----:B------:R-:W-:-:S05]  /*3550*/  @P2 FADD.FTZ R75, R59, R75 ;  /* 0x0000004b3b4b2221 */ /* 0x000fca0000010000 */
.L_x_26225:
[----:B-----5:R-:W-:Y:S02]  /*3560*/  MOV R63, R75 ;  /* 0x0000004b003f7202 */ /* 0x020fe40000000f00 */
.L_x_26226:
[----:B------:R-:W-:Y:S01]  /*3570*/  IADD3 R221, R229, 0x400, RZ ;  /* 0x00000400e5dd7810 */ /* 0x000fe20007ffe0ff */
[----:B------:R-:W-:-:S04]  /*3580*/  @P0 IMAD.WIDE.U32 R94, R222, R230, c[0x0][0x188] ;  /* 0x00006200de5e0625 */ /* 0x000fc800078e00e6 */
[CC--:B-1----:R-:W-:Y:S01]  /*3590*/  @P1 IMAD.WIDE.U32 R66, R221.reuse, R230.reuse, c[0x0][0x178] ;  /* 0x00005e00dd421625 */ /* 0x0c2fe200078e00e6 */
[----:B------:R0:W-:Y:S03]  /*35a0*/  @P0 STG.E.128 [R94.64], R60 ;  /* 0x0000003c5e000986 */ /* 0x0001e6000c101d04 */
[CC--:B------:R-:W-:Y:S01]  /*35b0*/  @P2 IMAD.WIDE.U32 R64, R221.reuse, R230.reuse, c[0x0][0x180] ;  /* 0x00006000dd402625 */ /* 0x0c0fe200078e00e6 */
[----:B-----5:R1:W5:Y:S03]  /*35c0*/  @P1 LDG.E.128 R52, [R66.64] ;  /* 0x0000000442341981 */ /* 0x020366000c1e1d00 */
[----:B------:R-:W-:Y:S01]  /*35d0*/  IMAD.WIDE.U32 R92, R221, R230, c[0x0][0x170] ;  /* 0x00005c00dd5c7625 */ /* 0x000fe200078e00e6 */
[----:B------:R1:W5:Y:S04]  /*35e0*/  @P2 LDG.E.128 R56, [R64.64] ;  /* 0x0000000440382981 */ /* 0x000368000c1e1d00 */
[----:B-1----:R0:W5:Y:S01]  /*35f0*/  LDG.E.128 R64, [R92.64] ;  /* 0x000000045c407981 */ /* 0x002162000c1e1d00 */
[----:B------:R-:W-:Y:S05]  /*3600*/  @P3 BRA `(.L_x_26227) ;  /* 0x0000007000003947 */ /* 0x000fea0003800000 */
[----:B------:R-:W-:-:S04]  /*3610*/  ISETP.NE.U32.AND P4, PT, RZ, c[0x0][0x180], PT ;  /* 0x00006000ff007a0c */ /* 0x000fc80003f85070 */
[----:B------:R-:W-:-:S13]  /*3620*/  ISETP.NE.AND.EX P4, PT, RZ, c[0x0][0x184], PT, P4 ;  /* 0x00006100ff007a0c */ /* 0x000fda0003f85340 */
[----:B------:R-:W-:Y:S05]  /*3630*/  @P4 BRA `(.L_x_26228) ;  /* 0x0000002000004947 */ /* 0x000fea0003800000 */
[----:B------:R-:W-:Y:S05]  /*3640*/  @P0 BRA `(.L_x_26229) ;  /* 0x0000005000000947 */ /* 0x000fea0003800000 */
[----:B------:R-:W-:Y:S05]  /*3650*/  BRA `(.L_x_26230) ;  /* 0x0000005000007947 */ /* 0x000fea0003800000 */
.L_x_26228:
[----:B-----5:R-:W-:Y:S01]  /*3660*/  FADD.FTZ R64, R56, R64 ;  /* 0x0000004038407221 */ /* 0x020fe20000010000 */
[----:B------:R-:W-:Y:S05]  /*3670*/  BRA `(.L_x_26229) ;  /* 0x0000002000007947 */ /* 0x000fea0003800000 */
.L_x_26227:
[----:B-----5:R-:W-:-:S04]  /*3680*/  FADD.FTZ R64, R52, R64 ;  /* 0x0000004034407221 */ /* 0x020fc80000010000 */
[----:B------:R-:W-:-:S05]  /*3690*/  @P2 FADD.FTZ R64, R56, R64 ;  /* 0x0000004038402221 */ /* 0x000fca0000010000 */
.L_x_26229:
[----:B0----5:R-:W-:Y:S02]  /*36a0*/  MOV R60, R64 ;  /* 0x00000040003c7202 */ /* 0x021fe40000000f00 */
.L_x_26230:
[----:B------:R-:W-:Y:S05]  /*36b0*/  @P3 BRA `(.L_x_26231) ;  /* 0x0000007000003947 */ /* 0x000fea0003800000 */
[----:B------:R-:W-:-:S04]  /*36c0*/  ISETP.NE.U32.AND P4, PT, RZ, c[0x0][0x180], PT ;  /* 0x00006000ff007a0c */ /* 0x000fc80003f85070 */
[----:B------:R-:W-:-:S13]  /*36d0*/  ISETP.NE.AND.EX P4, PT, RZ, c[0x0][0x184], PT, P4 ;  /* 0x00006100ff007a0c */ /* 0x000fda0003f85340 */
[----:B------:R-:W-:Y:S05]  /*36e0*/  @P4 BRA `(.L_x_26232) ;  /* 0x0000002000004947 */ /* 0x000fea0003800000 */
[----:B------:R-:W-:Y:S05]  /*36f0*/  @P0 BRA `(.L_x_26233) ;  /* 0x0000005000000947 */ /* 0x000fea0003800000 */
[----:B------:R-:W-:Y:S05]  /*3700*/  BRA `(.L_x_26234) ;  /* 0x0000005000007947 */ /* 0x000fea0003800000 */
.L_x_26232:
[----:B-----5:R-:W-:Y:S01]  /*3710*/  FADD.FTZ R65, R57, R65 ;  /* 0x0000004139417221 */ /* 0x020fe20000010000 */
[----:B------:R-:W-:Y:S05]  /*3720*/  BRA `(.L_x_26233) ;  /* 0x0000002000007947 */ /* 0x000fea0003800000 */
.L_x_26231:
[----:B-----5:R-:W-:-:S04]  /*3730*/  FADD.FTZ R65, R53, R65 ;  /* 0x0000004135417221 */ /* 0x020fc80000010000 */
[----:B------:R-:W-:-:S05]  /*3740*/  @P2 FADD.FTZ R65, R57, R65 ;  /* 0x0000004139412221 */ /* 0x000fca0000010000 */
.L_x_26233:
[----:B0----5:R-:W-:Y:S02]  /*3750*/  MOV R61, R65 ;  /* 0x00000041003d7202 */ /* 0x021fe40000000f00 */
.L_x_26234:
[----:B------:R-:W-:Y:S05]  /*3760*/  @P3 BRA `(.L_x_26235) ;  /* 0x0000007000003947 */ /* 0x000fea0003800000 */
[----:B------:R-:W-:-:S04]  /*3770*/  ISETP.NE.U32.AND P4, PT, RZ, c[0x0][0x180], PT ;  /* 0x00006000ff007a0c */ /* 0x000fc80003f85070 */
[----:B------:R-:W-:-:S13]  /*3780*/  ISETP.NE.AND.EX P4, PT, RZ, c[0x0][0x184], PT, P4 ;  /* 0x00006100ff007a0c */ /* 0x000fda0003f85340 */
[----:B------:R-:W-:Y:S05]  /*3790*/  @P4 BRA `(.L_x_26236) ;  /* 0x0000002000004947 */ /* 0x000fea0003800000 */
[----:B------:R-:W-:Y:S05]  /*37a0*/  @P0 BRA `(.L_x_26237) ;  /* 0x0000005000000947 */ /* 0x000fea0003800000 */
[----:B------:R-:W-:Y:S05]  /*37b0*/  BRA `(.L_x_26238) ;  /* 0x0000005000007947 */ /* 0x000fea0003800000 */
.L_x_26236:
[----:B-----5:R-:W-:Y:S01]  /*37c0*/  FADD.FTZ R66, R58, R66 ;  /* 0x000000423a427221 */ /* 0x020fe20000010000 */
[----:B------:R-:W-:Y:S05]  /*37d0*/  BRA `(.L_x_26237) ;  /* 0x0000002000007947 */ /* 0x000fea0003800000 */
.L_x_26235:
[----:B-----5:R-:W-:-:S04]  /*37e0*/  FADD.FTZ R66, R54, R66 ;  /* 0x0000004236427221 */ /* 0x020fc80000010000 */
[----:B------:R-:W-:-:S05]  /*37f0*/  @P2 FADD.FTZ R66, R58, R66 ;  /* 0x000000423a422221 */ /* 0x000fca0000010000 */
.L_x_26237:
[----:B0----5:R-:W-:Y:S02]  /*3800*/  MOV R62, R66 ;  /* 0x00000042003e7202 */ /* 0x021fe40000000f00 */
.L_x_26238:
[----:B------:R-:W-:Y:S05]  /*3810*/  @P3 BRA `(.L_x_26239) ;  /* 0x0000007000003947 */ /* 0x000fea0003800000 */
[----:B------:R-:W-:-:S04]  /*3820*/  ISETP.NE.U32.AND P4, PT, RZ, c[0x0][0x180], PT ;  /* 0x00006000ff007a0c */ /* 0x000fc80003f85070 */
[----:B------:R-:W-:-:S13]  /*3830*/  ISETP.NE.AND.EX P4, PT, RZ, c[0x0][0x184], PT, P4 ;  /* 0x00006100ff007a0c */ /* 0x000fda0003f85340 */
[----:B------:R-:W-:Y:S05]  /*3840*/  @P4 BRA `(.L_x_26240) ;  /* 0x0000002000004947 */ /* 0x000fea0003800000 */
[----:B------:R-:W-:Y:S05]  /*3850*/  @P0 BRA `(.L_x_26241) ;  /* 0x0000005000000947 */ /* 0x000fea0003800000 */
[----:B------:R-:W-:Y:S05]  /*3860*/  BRA `(.L_x_26242) ;  /* 0x0000005000007947 */ /* 0x000fea0003800000 */
.L_x_26240:
[----:B-----5:R-:W-:Y:S01]  /*3870*/  FADD.FTZ R67, R59, R67 ;  /* 0x000000433b437221 */ /* 0x020fe20000010000 */
[----:B------:R-:W-:Y:S05]  /*3880*/  BRA `(.L_x_26241) ;  /* 0x0000002000007947 */ /* 0x000fea0003800000 */
.L_x_26239:
[----:B-----5:R-:W-:-:S04]  /*3890*/  FADD.FTZ R67, R55, R67 ;  /* 0x0000004337437221 */ /* 0x020fc80000010000 */
[----:B------:R-:W-:-:S05]  /*38a0*/  @P2 FADD.FTZ R67, R59, R67 ;  /* 0x000000433b432221 */ /* 0x000fca0000010000 */
.L_x_26241:
[----:B0----5:R-:W-:Y:S02]  /*38b0*/  MOV R63, R67 ;  /* 0x00000043003f7202 */ /* 0x021fe40000000f00 */
.L_x_26242:
[----:B------:R-:W-:Y:S01]  /*38c0*/  IADD3 R220, R229, 0x480, RZ ;  /* 0x00000480e5dc7810 */ /* 0x000fe20007ffe0ff */
[----:B------:R-:W-:-:S04]  /*38d0*/  @P0 IMAD.WIDE.U32 R152, R221, R230, c[0x0][0x188] ;  /* 0x00006200dd980625 */ /* 0x000fc800078e00e6 */
[CC--:B0-----:R-:W-:Y:S01]  /*38e0*/  @P1 IMAD.WIDE.U32 R94, R220.reuse, R230.reuse, c[0x0][0x178] ;  /* 0x00005e00dc5e1625 */ /* 0x0c1fe200078e00e6 */
        /* <DEDUP_REMOVED lines=12> */
.L_x_26244:
[----:B-----5:R-:W-:Y:S01]  /*39b0*/  FADD.FTZ R92, R56, R92 ;  /* 0x0000005c385c7221 */ /* 0x020fe20000010000 */
[----:B------:R-:W-:Y:S05]  /*39c0*/  BRA `(.L_x_26245) ;  /* 0x0000002000007947 */ /* 0x000fea0003800000 */
.L_x_26243:
[----:B-----5:R-:W-:-:S04]  /*39d0*/  FADD.FTZ R92, R52, R92 ;  /* 0x0000005c345c7221 */ /* 0x020fc80000010000 */
[----:B------:R-:W-:-:S05]  /*39e0*/  @P2 FADD.FTZ R92, R56, R92 ;  /* 0x0000005c385c2221 */ /* 0x000fca0000010000 */
.L_x_26245:
[----:B0----5:R-:W-:Y:S02]  /*39f0*/  MOV R60, R92 ;  /* 0x0000005c003c7202 */ /* 0x021fe40000000f00 */
.L_x_26246:
[----:B------:R-:W-:Y:S05]  /*3a00*/  @P3 BRA `(.L_x_26247) ;  /* 0x0000007000003947 */ /* 0x000fea0003800000 */
[----:B------:R-:W-:-:S04]  /*3a10*/  ISETP.NE.U32.AND P1, PT, RZ, c[0x0][0x180], PT ;  /* 0x00006000ff007a0c */ /* 0x000fc80003f25070 */
[----:B------:R-:W-:-:S13]  /*3a20*/  ISETP.NE.AND.EX P1, PT, RZ, c[0x0][0x184], PT, P1 ;  /* 0x00006100ff007a0c */ /* 0x000fda0003f25310 */
[----:B------:R-:W-:Y:S05]  /*3a30*/  @P1 BRA `(.L_x_26248) ;  /* 0x0000002000001947 */ /* 0x000fea0003800000 */
[----:B------:R-:W-:Y:S05]  /*3a40*/  @P0 BRA `(.L_x_26249) ;  /* 0x0000005000000947 */ /* 0x000fea0003800000 */
[----:B------:R-:W-:Y:S05]  /*3a50*/  BRA `(.L_x_26250) ;  /* 0x0000005000007947 */ /* 0x000fea0003800000 */
.L_x_26248:
[----:B-----5:R-:W-:Y:S01]  /*3a60*/  FADD.FTZ R93, R57, R93 ;  /* 0x0000005d395d7221 */ /* 0x020fe20000010000 */
[----:B------:R-:W-:Y:S05]  /*3a70*/  BRA `(.L_x_26249) ;  /* 0x0000002000007947 */ /* 0x000fea0003800000 */
.L_x_26247:
[----:B-----5:R-:W-:-:S04]  /*3a80*/  FADD.FTZ R93, R53, R93 ;  /* 0x0000005d355d7221 */ /* 0x020fc80000010000 */
[----:B------:R-:W-:-:S05]  /*3a90*/  @P2 FADD.FTZ R93, R57, R93 ;  /* 0x0000005d395d2221 */ /* 0x000fca0000010000 */
.L_x_26249:
[----:B0----5:R-:W-:Y:S02]  /*3aa0*/  MOV R61, R93 ;  /* 0x0000005d003d7202 */ /* 0x021fe40000000f00 */
.L_x_26250:
[----:B------:R-:W-:Y:S05]  /*3ab0*/  @P3 BRA `(.L_x_26251) ;  /* 0x0000007000003947 */ /* 0x000fea0003800000 */
[----:B------:R-:W-:-:S04]  /*3ac0*/  ISETP.NE.U32.AND P1, PT, RZ, c[0x0][0x180], PT ;  /* 0x00006000ff007a0c */ /* 0x000fc80003f25070 */
[----:B------:R-:W-:-:S13]  /*3ad0*/  ISETP.NE.AND.EX P1, PT, RZ, c[0x0][0x184], PT, P1 ;  /* 0x00006100ff007a0c */ /* 0x000fda0003f25310 */
[----:B------:R-:W-:Y:S05]  /*3ae0*/  @P1 BRA `(.L_x_26252) ;  /* 0x0000002000001947 */ /* 0x000fea0003800000 */
[----:B------:R-:W-:Y:S05]  /*3af0*/  @P0 BRA `(.L_x_26253) ;  /* 0x0000005000000947 */ /* 0x000fea0003800000 */
[----:B------:R-:W-:Y:S05]  /*3b00*/  BRA `(.L_x_26254) ;  /* 0x0000005000007947 */ /* 0x000fea0003800000 */
.L_x_26252:
[----:B-----5:R-:W-:Y:S01]  /*3b10*/  FADD.FTZ R94, R58, R94 ;  /* 0x0000005e3a5e7221 */ /* 0x020fe20000010000 */
[----:B------:R-:W-:Y:S05]  /*3b20*/  BRA `(.L_x_26253) ;  /* 0x0000002000007947 */ /* 0x000fea0003800000 */
.L_x_26251:
[----:B-----5:R-:W-:-:S04]  /*3b30*/  FADD.FTZ R94, R54, R94 ;  /* 0x0000005e365e7221 */ /* 0x020fc80000010000 */
[----:B------:R-:W-:-:S05]  /*3b40*/  @P2 FADD.FTZ R94, R58, R94 ;  /* 0x0000005e3a5e2221 */ /* 0x000fca0000010000 */
.L_x_26253:
[----:B0----5:R-:W-:Y:S02]  /*3b50*/  MOV R62, R94 ;  /* 0x0000005e003e7202 */ /* 0x021fe40000000f00 */
.L_x_26254:
[----:B------:R-:W-:Y:S05]  /*3b60*/  @P3 BRA `(.L_x_26255) ;  /* 0x0000007000003947 */ /* 0x000fea0003800000 */
[----:B------:R-:W-:-:S04]  /*3b70*/  ISETP.NE.U32.AND P1, PT, RZ, c[0x0][0x180], PT ;  /* 0x00006000ff007a0c */ /* 0x000fc80003f25070 */
[----:B------:R-:W-:-:S13]  /*3b80*/  ISETP.NE.AND.EX P1, PT, RZ, c[0x0][0x184], PT, P1 ;  /* 0x00006100ff007a0c */ /* 0x000fda0003f25310 */
[----:B------:R-:W-:Y:S05]  /*3b90*/  @P1 BRA `(.L_x_26256) ;  /* 0x0000002000001947 */ /* 0x000fea0003800000 */
[----:B------:R-:W-:Y:S05]  /*3ba0*/  @P0 BRA `(.L_x_26257) ;  /* 0x0000005000000947 */ /* 0x000fea0003800000 */
[----:B------:R-:W-:Y:S05]  /*3bb0*/  BRA `(.L_x_26258) ;  /* 0x0000005000007947 */ /* 0x000fea0003800000 */
.L_x_26256:
[----:B-----5:R-:W-:Y:S01]  /*3bc0*/  FADD.FTZ R95, R59, R95 ;  /* 0x0000005f3b5f7221 */ /* 0x020fe20000010000 */
[----:B------:R-:W-:Y:S05]  /*3bd0*/  BRA `(.L_x_26257) ;  /* 0x0000002000007947 */ /* 0x000fea0003800000 */
.L_x_26255:
[----:B-----5:R-:W-:-:S04]  /*3be0*/  FADD.FTZ R95, R55, R95 ;  /* 0x0000005f375f7221 */ /* 0x020fc80000010000 */
[----:B------:R-:W-:-:S05]  /*3bf0*/  @P2 FADD.FTZ R95, R59, R95 ;  /* 0x0000005f3b5f2221 */ /* 0x000fca0000010000 */
.L_x_26257:
[----:B0----5:R-:W-:Y:S02]  /*3c00*/  MOV R63, R95 ;  /* 0x0000005f003f7202 */ /* 0x021fe40000000f00 */
.L_x_26258:
[----:B0-----:R-:W-:Y:S01]  /*3c10*/  FADD.FTZ R150, RZ, R100 ;  /* 0x00000064ff967221 */ /* 0x001fe20000010000 */
[----:B------:R-:W0:Y:S01]  /*3c20*/  S2R R231, SR_TID.X ;  /* 0x0000000000e77919 */ /* 0x000e220000002100 */
[----:B------:R-:W-:Y:S02]  /*3c30*/  LOP3.LUT P2, RZ, R154, 0xff, RZ, 0xc0, !PT ;  /* 0x000000ff9aff7812 */ /* 0x000fe4000784c0ff */
[----:B------:R-:W-:-:S04]  /*3c40*/  FADD.FTZ R151, R150, R101 ;  /* 0x0000006596977221 */ /* 0x000fc80000010000 */
[----:B------:R-:W-:-:S04]  /*3c50*/  FADD.FTZ R150, R151, R102 ;  /* 0x0000006697967221 */ /* 0x000fc80000010000 */
[----:B------:R-:W-:-:S04]  /*3c60*/  FADD.FTZ R151, R150, R103 ;  /* 0x0000006796977221 */ /* 0x000fc80000010000 */
[----:B------:R-:W-:-:S04]  /*3c70*/  FADD.FTZ R150, R151, R96 ;  /* 0x0000006097967221 */ /* 0x000fc80000010000 */
[----:B------:R-:W-:-:S04]  /*3c80*/  FADD.FTZ R151, R150, R97 ;  /* 0x0000006196977221 */ /* 0x000fc80000010000 */
[----:B------:R-:W-:Y:S01]  /*3c90*/  FADD.FTZ R150, R151, R98 ;  /* 0x0000006297967221 */ /* 0x000fe20000010000 */
[----:B0-----:R-:W-:-:S03]  /*3ca0*/  LOP3.LUT P1, RZ, R231, 0x1f, RZ, 0xc0, !PT ;  /* 0x0000001fe7ff7812 */ /* 0x001fc6000782c0ff */
        /* <DEDUP_REMOVED lines=34> */
[----:B-----5:R-:W-:-:S04]  /*3ed0*/  FADD.FTZ R152, R153, R92 ;  /* 0x0000005c99987221 */ /* 0x020fc80000010000 */
[----:B------:R-:W-:-:S04]  /*3ee0*/  FADD.FTZ R153, R152, R93 ;  /* 0x0000005d98997221 */ /* 0x000fc80000010000 */
[----:B------:R-:W-:-:S04]  /*3ef0*/  FADD.FTZ R152, R153, R94 ;  /* 0x0000005e99987221 */ /* 0x000fc80000010000 */
[----:B------:R-:W-:Y:S01]  /*3f00*/  FADD.FTZ R234, R152, R95 ;  /* 0x0000005f98ea7221 */ /* 0x000fe20000010000 */
[----:B------:R-:W-:Y:S05]  /*3f10*/  BRA.DIV ~URZ, `(.L_x_26259) ;  /* 0x000017c27f007947 */ /* 0x000fea000b800000 */
[----:B0-----:R0:W1:Y:S02]  /*3f20*/  SHFL.BFLY PT, R150, R234, 0x1, 0x1f ;  /* 0x0c201f00ea967f89 */ /* 0x00106400000e0000 */
.L_x_26263:
        /* <DEDUP_REMOVED lines=100> */
.L_x_26264:
[----:B------:R-:W2:Y:S01]  /*4570*/  S2R R232, SR_TID.X ;  /* 0x0000000000e87919 */ /* 0x000ea20000002100 */
[----:B------:R-:W-:Y:S01]  /*4580*/  @!P1 SHF.R.U32.HI R153, RZ, 0x5, R231 ;  /* 0x00000005ff999819 */ /* 0x000fe200000116e7 */
[----:B-1----:R-:W-:Y:S01]  /*4590*/  FADD.FTZ R151, R233, R234 ;  /* 0x000000eae9977221 */ /* 0x002fe20000010000 */
[----:B------:R-:W-:Y:S01]  /*45a0*/  WARPSYNC 0xffffffff ;  /* 0xffffffff00007948 */ /* 0x000fe20003800000 */
[----:B------:R-:W-:Y:S01]  /*45b0*/  HFMA2.MMA R233, -RZ, RZ, 0, 0 ;  /* 0x00000000ffe97435 */ /* 0x000fe200000001ff */
        /* <DEDUP_REMOVED lines=8> */
[----:B------:R-:W-:-:S04]  /*4640*/  @!P2 MOV R233, 0x500 ;  /* 0x0000050000e9a802 */ /* 0x000fc80000000f00 */
[----:B------:R-:W-:Y:S01]  /*4650*/  I2F R238, R233 ;  /* 0x000000e900ee7306 */ /* 0x000fe20000201400 */
[----:B0-----:R-:W0:Y:S04]  /*4660*/  SHFL.DOWN PT, R234, R233, 0x2, 0x1f ;  /* 0x08401f00e9ea7f89 */ /* 0x001e2800000e0000 */
[----:B------:R-:W1:Y:S01]  /*4670*/  @!P2 LDS.64 R152, [R235.X8] ;  /* 0x00000000eb98a984 */ /* 0x000e620000008a00 */
[----:B------:R-:W-:Y:S02]  /*4680*/  ISETP.NE.AND P2, PT, RZ, UR6, PT ;  /* 0x00000006ff007c0c */ /* 0x000fe4000bf45270 */
        /* <DEDUP_REMOVED lines=10> */
[C---:B-1----:R-:W-:Y:S02]  /*4730*/  FADD.FTZ R231, -R237.reuse, R152 ;  /* 0x00000098ede77221 */ /* 0x042fe40000010100 */
[----:B------:R-:W-:-:S02]  /*4740*/  FMUL.FTZ R237, R237, R234 ;  /* 0x000000eaeded7220 */ /* 0x000fc40000410000 */
[----:B------:R-:W-:Y:S02]  /*4750*/  FMUL.FTZ R231, R231, R231 ;  /* 0x000000e7e7e77220 */ /* 0x000fe40000410000 */
[----:B------:R-:W-:Y:S02]  /*4760*/  FFMA.FTZ R152, R238, R152, R237 ;  /* 0x00000098ee987223 */ /* 0x000fe400000100ed */
[----:B------:R-:W-:Y:S02]  /*4770*/  FMUL.FTZ R231, R231, R238 ;  /* 0x000000eee7e77220 */ /* 0x000fe40000410000 */
[----:B--2---:R-:W-:Y:S02]  /*4780*/  FMUL.FTZ R235, R151, R152 ;  /* 0x0000009897eb7220 */ /* 0x004fe40000410000 */
[----:B------:R-:W-:Y:S02]  /*4790*/  FMUL.FTZ R231, R231, R234 ;  /* 0x000000eae7e77220 */ /* 0x000fe40000410000 */
[----:B---3--:R-:W-:Y:S01]  /*47a0*/  FADD.FTZ R150, R150, R153 ;  /* 0x0000009996967221 */ /* 0x008fe20000010000 */
[----:B------:R-:W1:Y:S01]  /*47b0*/  SHFL.DOWN PT, R152, R235, 0x1, 0x1f ;  /* 0x08201f00eb987f89 */ /* 0x000e6200000e0000 */
[----:B0-----:R-:W0:Y:S02]  /*47c0*/  MUFU.RCP R153, R233 ;  /* 0x000000e900997308 */ /* 0x001e240000001000 */
        /* <DEDUP_REMOVED lines=13> */
[----:B------:R-:W-:Y:S01]  /*48a0*/  FFMA.FTZ R152, R153, R231, R152 ;  /* 0x000000e799987223 */ /* 0x000fe20000010098 */
[----:B------:R-:W-:Y:S02]  /*48b0*/  MOV R153, c[0x0][0x1e0] ;  /* 0x0000780000997a02 */ /* 0x000fe40000000f00 */
[----:B------:R-:W-:-:S03]  /*48c0*/  LOP3.LUT P1, RZ, R151, 0x1f, R232, 0xf8, !PT ;  /* 0x0000001f97ff7812 */ /* 0x000fc6000782f8e8 */
[----:B------:R-:W1:Y:S10]  /*48d0*/  SHFL.IDX PT, R152, R152, RZ, 0x1f ;  /* 0x00001fff98987589 */ /* 0x000e7400000e0000 */
[----:B------:R-:W-:-:S02]  /*48e0*/  @!P1 MOV R231, 0x4 ;  /* 0x0000000400e79802 */ /* 0x000fc40000000f00 */
[----:B------:R-:W-:Y:S01]  /*48f0*/  @!P1 MOV R233, 0x4 ;  /* 0x0000000400e99802 */ /* 0x000fe20000000f00 */
[----:B0-----:R-:W-:Y:S02]  /*4900*/  FMUL.FTZ R150, R237, R237 ;  /* 0x000000eded967220 */ /* 0x001fe40000410000 */
[----:B------:R-:W-:-:S03]  /*4910*/  @!P1 IMAD.WIDE R230, R218, R231, c[0x0][0x1a0] ;  /* 0x00006800dae69625 */ /* 0x000fc600078e02e7 */
[----:B------:R-:W-:Y:S02]  /*4920*/  FSEL R151, R150, RZ, P2 ;  /* 0x000000ff96977208 */ /* 0x000fe40001000000 */
[----:B------:R0:W-:Y:S01]  /*4930*/  @!P1 STG.E [R230.64], R237 ;  /* 0x000000ede6009986 */ /* 0x0001e2000c101904 */
[----:B-1----:R-:W-:Y:S01]  /*4940*/  FFMA.FTZ R150, R152, R153, c[0x0][0x228] ;  /* 0x00008a0098967623 */ /* 0x002fe20000010099 */
[----:B------:R-:W-:Y:S02]  /*4950*/  SHF.L.U32 R153, R229, 0x4, RZ ;  /* 0x00000004e5997819 */ /* 0x000fe400000006ff */
[----:B------:R-:W-:Y:S01]  /*4960*/  SHF.R.U32.HI R152, RZ, 0x1c, R229 ;  /* 0x0000001cff987819 */ /* 0x000fe200000116e5 */
[----:B------:R-:W-:Y:S01]  /*4970*/  FADD.FTZ R150, R150, R151 ;  /* 0x0000009796967221 */ /* 0x000fe20000010000 */
[----:B------:R-:W-:Y:S02]  /*4980*/  FSEL R151, R237, RZ, !P2 ;  /* 0x000000ffed977208 */ /* 0x000fe40005000000 */
[----:B------:R-:W-:-:S03]  /*4990*/  IADD3 R234, P2, R153, c[0x0][0x208], RZ ;  /* 0x0000820099ea7a10 */ /* 0x000fc60007f5e0ff */
[----:B------:R-:W1:Y:S01]  /*49a0*/  MUFU.RSQ R150, R150 ;  /* 0x0000009600967308 */ /* 0x000e620000001400 */
[----:B0-----:R-:W-:Y:S01]  /*49b0*/  @!P1 IMAD.WIDE R230, R218, R233, c[0x0][0x1a8] ;  /* 0x00006a00dae69625 */ /* 0x001fe200078e02e9 */
[----:B------:R-:W-:Y:S02]  /*49c0*/  IADD3.X R235, R152, c[0x0][0x20c], RZ, P2, !PT ;  /* 0x0000830098eb7a10 */ /* 0x000fe400017fe4ff */
[----:B------:R-:W-:Y:S01]  /*49d0*/  IADD3 R218, R218, c[0x0][0x160], RZ ;  /* 0x00005800dada7a10 */ /* 0x000fe20007ffe0ff */
[C---:B------:R-:W-:Y:S01]  /*49e0*/  FADD.FTZ R233, -R151.reuse, R103 ;  /* 0x0000006797e97221 */ /* 0x040fe20000010100 */
[----:B------:R-:W-:Y:S01]  /*49f0*/  LOP3.LUT P2, RZ, R154, 0xff, RZ, 0xc0, !PT ;  /* 0x000000ff9aff7812 */ /* 0x000fe2000784c0ff */
[C---:B------:R-:W-:Y:S02]  /*4a00*/  FADD.FTZ R229, -R151.reuse, R100 ;  /* 0x0000006497e57221 */ /* 0x040fe40000010100 */
[C---:B------:R-:W-:Y:S01]  /*4a10*/  FADD.FTZ R101, -R151.reuse, R101 ;  /* 0x0000006597657221 */ /* 0x040fe20000010100 */
[----:B------:R-:W-:Y:S01]  /*4a20*/  SEL R154, RZ, 0x1, P2 ;  /* 0x00000001ff9a7807 */ /* 0x000fe20001000000 */
[----:B------:R-:W-:-:S02]  /*4a30*/  FADD.FTZ R103, -R151, R102 ;  /* 0x0000006697677221 */ /* 0x000fc40000010100 */
[C---:B------:R-:W-:Y:S02]  /*4a40*/  FADD.FTZ R96, -R151.reuse, R96 ;  /* 0x0000006097607221 */ /* 0x040fe40000010100 */
[----:B------:R-:W-:Y:S01]  /*4a50*/  FADD.FTZ R80, -R151, R80 ;  /* 0x0000005097507221 */ /* 0x000fe20000010100 */
[----:B-1----:R0:W-:Y:S01]  /*4a60*/  @!P1 STG.E [R230.64], R150 ;  /* 0x00000096e6009986 */ /* 0x0021e2000c101904 */
[C---:B------:R-:W-:Y:S01]  /*4a70*/  FMUL.FTZ R232, R150.reuse, R233 ;  /* 0x000000e996e87220 */ /* 0x040fe20000410000 */
[----:B------:R-:W-:Y:S01]  /*4a80*/  IADD3 R236, P1, R153, c[0x0][0x210], RZ ;  /* 0x0000840099ec7a10 */ /* 0x000fe20007f3e0ff */
[----:B------:R-:W-:Y:S02]  /*4a90*/  FMUL.FTZ R229, R150, R229 ;  /* 0x000000e596e57220 */ /* 0x000fe40000410000 */
[----:B------:R-:W-:Y:S01]  /*4aa0*/  FADD.FTZ R233, -R151, R86 ;  /* 0x0000005697e97221 */ /* 0x000fe20000010100 */
[----:B------:R-:W-:Y:S01]  /*4ab0*/  HFMA2.MMA R86, -RZ, RZ, 0, 9.5367431640625e-07 ;  /* 0x00000010ff567435 */ /* 0x000fe200000001ff */
[----:B------:R-:W-:Y:S01]  /*4ac0*/  FFMA.FTZ R100, R217, R229, R40 ;  /* 0x000000e5d9647223 */ /* 0x000fe20000010028 */
[----:B------:R-:W-:Y:S01]  /*4ad0*/  IADD3.X R237, R152, c[0x0][0x214], RZ, P1, !PT ;  /* 0x0000850098ed7a10 */ /* 0x000fe20000ffe4ff */
[C---:B------:R-:W-:Y:S01]  /*4ae0*/  FADD.FTZ R153, -R151.reuse, R72 ;  /* 0x0000004897997221 */ /* 0x040fe20000010100 */
[----:B------:R-:W-:Y:S01]  /*4af0*/  ISETP.GE.AND P1, PT, R218, c[0x0][0x164], PT ;  /* 0x00005900da007a0c */ /* 0x000fe20003f26270 */
[----:B------:R-:W-:-:S02]  /*4b00*/  FADD.FTZ R72, -R151, R75 ;  /* 0x0000004b97487221 */ /* 0x000fc40000010100 */
[C---:B0-----:R-:W-:Y:S02]  /*4b10*/  FMUL.FTZ R231, R150.reuse, R103 ;  /* 0x0000006796e77220 */ /* 0x041fe40000410000 */
[----:B------:R-:W-:Y:S02]  /*4b20*/  FMUL.FTZ R230, R150, R101 ;  /* 0x0000006596e67220 */ /* 0x000fe40000410000 */
[----:B------:R-:W-:Y:S02]  /*4b30*/  FFMA.FTZ R103, R211, R232, R112 ;  /* 0x000000e8d3677223 */ /* 0x000fe40000010070 */
[----:B------:R-:W-:Y:S02]  /*4b40*/  FFMA.FTZ R102, R213, R231, R39 ;  /* 0x000000e7d5667223 */ /* 0x000fe40000010027 */
[----:B------:R-:W-:Y:S02]  /*4b50*/  FFMA.FTZ R101, R215, R230, R110 ;  /* 0x000000e6d7657223 */ /* 0x000fe4000001006e */
[----:B------:R-:W-:-:S02]  /*4b60*/  FADD.FTZ R75, -R151, R65 ;  /* 0x00000041974b7221 */ /* 0x000fc40000010100 */
[C---:B------:R-:W-:Y:S01]  /*4b70*/  FADD.FTZ R81, -R151.reuse, R81 ;  /* 0x0000005197517221 */ /* 0x040fe20000010100 */
[----:B------:R0:W-:Y:S01]  /*4b80*/  STG.E.128 [R234.64], R100 ;  /* 0x00000064ea007986 */ /* 0x0001e2000c101d04 */
[C---:B------:R-:W-:Y:S02]  /*4b90*/  FADD.FTZ R82, -R151.reuse, R82 ;  /* 0x0000005297527221 */ /* 0x040fe40000010100 */
[C---:B------:R-:W-:Y:S02]  /*4ba0*/  FADD.FTZ R83, -R151.reuse, R83 ;  /* 0x0000005397537221 */ /* 0x040fe40000010100 */
[----:B------:R-:W-:Y:S02]  /*4bb0*/  FADD.FTZ R85, -R151, R85 ;  /* 0x0000005597557221 */ /* 0x000fe40000010100 */
[----:B------:R-:W-:-:S04]  /*4bc0*/  IMAD.WIDE.U32 R244, R228, R86, c[0x0][0x210] ;  /* 0x00008400e4f47625 */ /* 0x000fc800078e0056 */
[C---:B------:R-:W-:Y:S02]  /*4bd0*/  FADD.FTZ R88, -R151.reuse, R88 ;  /* 0x0000005897587221 */ /* 0x040fe40000010100 */
[C---:B------:R-:W-:Y:S02]  /*4be0*/  FADD.FTZ R89, -R151.reuse, R89 ;  /* 0x0000005997597221 */ /* 0x040fe40000010100 */
[C---:B------:R-:W-:Y:S02]  /*4bf0*/  FADD.FTZ R90, -R151.reuse, R90 ;  /* 0x0000005a975a7221 */ /* 0x040fe40000010100 */
[C---:B------:R-:W-:Y:S02]  /*4c00*/  FADD.FTZ R91, -R151.reuse, R91 ;  /* 0x0000005b975b7221 */ /* 0x040fe40000010100 */
[C---:B0-----:R-:W-:Y:S02]  /*4c10*/  FADD.FTZ R100, -R151.reuse, R97 ;  /* 0x0000006197647221 */ /* 0x041fe40000010100 */
[----:B------:R-:W-:-:S02]  /*4c20*/  FADD.FTZ R101, -R151, R98 ;  /* 0x0000006297657221 */ /* 0x000fc40000010100 */
[C---:B------:R-:W-:Y:S02]  /*4c30*/  FADD.FTZ R102, -R151.reuse, R99 ;  /* 0x0000006397667221 */ /* 0x040fe40000010100 */
[C---:B------:R-:W-:Y:S02]  /*4c40*/  FADD.FTZ R97, -R151.reuse, R68 ;  /* 0x0000004497617221 */ /* 0x040fe40000010100 */
[C---:B------:R-:W-:Y:S02]  /*4c50*/  FADD.FTZ R98, -R151.reuse, R69 ;  /* 0x0000004597627221 */ /* 0x040fe40000010100 */
[C---:B------:R-:W-:Y:S02]  /*4c60*/  FADD.FTZ R99, -R151.reuse, R70 ;  /* 0x0000004697637221 */ /* 0x040fe40000010100 */
[----:B------:R-:W-:Y:S02]  /*4c70*/  FADD.FTZ R103, -R151, R71 ;  /* 0x0000004797677221 */ /* 0x000fe40000010100 */
[----:B------:R-:W-:-:S02]  /*4c80*/  FFMA.FTZ R71, R210, R232, R113 ;  /* 0x000000e8d2477223 */ /* 0x000fc40000010071 */
[----:B------:R-:W-:Y:S02]  /*4c90*/  FFMA.FTZ R70, R212, R231, R37 ;  /* 0x000000e7d4467223 */ /* 0x000fe40000010025 */
[----:B------:R-:W-:Y:S02]  /*4ca0*/  FFMA.FTZ R69, R214, R230, R111 ;  /* 0x000000e6d6457223 */ /* 0x000fe4000001006f */
[----:B------:R-:W-:Y:S02]  /*4cb0*/  FFMA.FTZ R68, R216, R229, R38 ;  /* 0x000000e5d8447223 */ /* 0x000fe40000010026 */
[C---:B------:R-:W-:Y:S02]  /*4cc0*/  FADD.FTZ R234, -R151.reuse, R77 ;  /* 0x0000004d97ea7221 */ /* 0x040fe40000010100 */
[C---:B------:R-:W-:Y:S01]  /*4cd0*/  FADD.FTZ R77, -R151.reuse, R79 ;  /* 0x0000004f974d7221 */ /* 0x040fe20000010100 */
[----:B------:R0:W-:Y:S01]  /*4ce0*/  STG.E.128 [R236.64], R68 ;  /* 0x00000044ec007986 */ /* 0x0001e2000c101d04 */
        /* <DEDUP_REMOVED lines=8> */
[----:B------:R-:W-:Y:S02]  /*4d70*/  FADD.FTZ R87, -R151, R87 ;  /* 0x0000005797577221 */ /* 0x000fe40000010100 */
[C---:B0-----:R-:W-:Y:S02]  /*4d80*/  FMUL.FTZ R68, R150.reuse, R102 ;  /* 0x0000006696447220 */ /* 0x041fe40000410000 */
[C---:B------:R-:W-:Y:S02]  /*4d90*/  FMUL.FTZ R69, R150.reuse, R101 ;  /* 0x0000006596457220 */ /* 0x040fe40000410000 */
[C---:B------:R-:W-:Y:S02]  /*4da0*/  FMUL.FTZ R70, R150.reuse, R100 ;  /* 0x0000006496467220 */ /* 0x040fe40000410000 */
[----:B------:R-:W-:-:S02]  /*4db0*/  FMUL.FTZ R71, R150, R96 ;  /* 0x0000006096477220 */ /* 0x000fc40000410000 */
[----:B------:R-:W-:-:S04]  /*4dc0*/  IMAD.WIDE.U32 R236, R228, R86, c[0x0][0x208] ;  /* 0x00008200e4ec7625 */ /* 0x000fc800078e0056 */
[----:B------:R-:W-:Y:S02]  /*4dd0*/  FFMA.FTZ R67, R203, R68, R116 ;  /* 0x00000044cb437223 */ /* 0x000fe40000010074 */
[----:B------:R-:W-:Y:S02]  /*4de0*/  FFMA.FTZ R66, R205, R69, R35 ;  /* 0x00000045cd427223 */ /* 0x000fe40000010023 */
[----:B------:R-:W-:Y:S02]  /*4df0*/  FFMA.FTZ R65, R207, R70, R114 ;  /* 0x00000046cf417223 */ /* 0x000fe40000010072 */
[----:B------:R-:W-:Y:S02]  /*4e00*/  FFMA.FTZ R64, R209, R71, R36 ;  /* 0x00000047d1407223 */ /* 0x000fe40000010024 */
[----:B------:R-:W-:Y:S02]  /*4e10*/  FADD.FTZ R231, -R151, R93 ;  /* 0x0000005d97e77221 */ /* 0x000fe40000010100 */
[----:B------:R-:W-:Y:S01]  /*4e20*/  IMAD.WIDE.U32 R242, R227, R86, c[0x0][0x208] ;  /* 0x00008200e3f27625 */ /* 0x000fe200078e0056 */
[----:B------:R0:W-:Y:S03]  /*4e30*/  STG.E.128 [R236.64], R64 ;  /* 0x00000040ec007986 */ /* 0x0001e6000c101d04 */
[----:B------:R-:W-:-:S02]  /*4e40*/  FADD.FTZ R152, -R151, R94 ;  /* 0x0000005e97987221 */ /* 0x000fc40000010100 */
[C---:B------:R-:W-:Y:S02]  /*4e50*/  FMUL.FTZ R103, R150.reuse, R80 ;  /* 0x0000005096677220 */ /* 0x040fe40000410000 */
[C---:B------:R-:W-:Y:S02]  /*4e60*/  FMUL.FTZ R228, R150.reuse, R81 ;  /* 0x0000005196e47220 */ /* 0x040fe40000410000 */
[----:B------:R-:W-:Y:S02]  /*4e70*/  FMUL.FTZ R240, R150, R83 ;  /* 0x0000005396f07220 */ /* 0x000fe40000410000 */
[C---:B------:R-:W-:Y:S02]  /*4e80*/  FADD.FTZ R84, -R151.reuse, R84 ;  /* 0x0000005497547221 */ /* 0x040fe40000010100 */
[C---:B------:R-:W-:Y:S02]  /*4e90*/  FADD.FTZ R76, -R151.reuse, R76 ;  /* 0x0000004c974c7221 */ /* 0x040fe40000010100 */
[----:B------:R-:W-:-:S02]  /*4ea0*/  FADD.FTZ R78, -R151, R78 ;  /* 0x0000004e974e7221 */ /* 0x000fc40000010100 */
[----:B------:R-:W-:Y:S02]  /*4eb0*/  FADD.FTZ R239, -R151, R92 ;  /* 0x0000005c97ef7221 */ /* 0x000fe40000010100 */
[----:B0-----:R-:W-:Y:S02]  /*4ec0*/  FMUL.FTZ R237, R150, R98 ;  /* 0x0000006296ed7220 */ /* 0x001fe40000410000 */
[----:B------:R-:W-:Y:S02]  /*4ed0*/  FFMA.FTZ R67, R202, R68, R117 ;  /* 0x00000044ca437223 */ /* 0x000fe40000010075 */
[----:B------:R-:W-:Y:S02]  /*4ee0*/  FFMA.FTZ R66, R204, R69, R33 ;  /* 0x00000045cc427223 */ /* 0x000fe40000010021 */
[----:B------:R-:W-:Y:S02]  /*4ef0*/  FFMA.FTZ R65, R206, R70, R115 ;  /* 0x00000046ce417223 */ /* 0x000fe40000010073 */
[----:B------:R-:W-:-:S02]  /*4f00*/  FFMA.FTZ R64, R208, R71, R34 ;  /* 0x00000047d0407223 */ /* 0x000fc40000010022 */
[----:B------:R-:W-:Y:S02]  /*4f10*/  FFMA.FTZ R71, R195, R241, R120 ;  /* 0x000000f1c3477223 */ /* 0x000fe40000010078 */
[----:B------:R-:W-:Y:S01]  /*4f20*/  FFMA.FTZ R70, R197, R238, R31 ;  /* 0x000000eec5467223 */ /* 0x000fe2000001001f */
[----:B------:R0:W-:Y:S01]  /*4f30*/  STG.E.128 [R244.64], R64 ;  /* 0x00000040f4007986 */ /* 0x0001e2000c101d04 */
[----:B------:R-:W-:Y:S02]  /*4f40*/  FFMA.FTZ R69, R199, R237, R118 ;  /* 0x000000edc7457223 */ /* 0x000fe40000010076 */
[----:B------:R-:W-:Y:S02]  /*4f50*/  FFMA.FTZ R68, R201, R235, R32 ;  /* 0x000000ebc9447223 */ /* 0x000fe40000010020 */
[C---:B------:R-:W-:Y:S02]  /*4f60*/  FMUL.FTZ R236, R150.reuse, R82 ;  /* 0x0000005296ec7220 */ /* 0x040fe40000410000 */
[----:B------:R-:W-:Y:S01]  /*4f70*/  FADD.FTZ R232, -R151, R95 ;  /* 0x0000005f97e87221 */ /* 0x000fe20000010100 */
[----:B------:R1:W-:Y:S01]  /*4f80*/  STG.E.128 [R242.64], R68 ;  /* 0x00000044f2007986 */ /* 0x0003e2000c101d04 */
        /* <DEDUP_REMOVED lines=10> */
[----:B------:R-:W-:-:S04]  /*5030*/  IMAD.WIDE.U32 R230, R227, R86, c[0x0][0x210] ;  /* 0x00008400e3e67625 */ /* 0x000fc800078e0056 */
[----:B0-----:R-:W-:Y:S02]  /*5040*/  FFMA.FTZ R67, R194, R241, R121 ;  /* 0x000000f1c2437223 */ /* 0x001fe40000010079 */
[----:B------:R-:W-:Y:S02]  /*5050*/  FFMA.FTZ R66, R196, R238, R29 ;  /* 0x000000eec4427223 */ /* 0x000fe4000001001d */
[----:B------:R-:W-:Y:S02]  /*5060*/  FFMA.FTZ R65, R198, R237, R119 ;  /* 0x000000edc6417223 */ /* 0x000fe40000010077 */
[----:B------:R-:W-:Y:S02]  /*5070*/  FFMA.FTZ R64, R200, R235, R30 ;  /* 0x000000ebc8407223 */ /* 0x000fe4000001001e */
[C---:B------:R-:W-:Y:S02]  /*5080*/  FMUL.FTZ R95, R150.reuse, R73 ;  /* 0x00000049965f7220 */ /* 0x040fe40000410000 */
[C---:B------:R-:W-:Y:S01]  /*5090*/  FMUL.FTZ R96, R150.reuse, R72 ;  /* 0x0000004896607220 */ /* 0x040fe20000410000 */
[----:B------:R-:W-:Y:S01]  /*50a0*/  STG.E.128 [R230.64], R64 ;  /* 0x00000040e6007986 */ /* 0x000fe2000c101d04 */
[----:B------:R-:W-:-:S02]  /*50b0*/  FMUL.FTZ R89, R150, R74 ;  /* 0x0000004a96597220 */ /* 0x000fc40000410000 */
[----:B------:R-:W-:Y:S02]  /*50c0*/  FMUL.FTZ R90, R150, R75 ;  /* 0x0000004b965a7220 */ /* 0x000fe40000410000 */
[----:B------:R-:W-:-:S04]  /*50d0*/  IMAD.WIDE.U32 R152, R226, R86, c[0x0][0x208] ;  /* 0x00008200e2987625 */ /* 0x000fc800078e0056 */
[----:B-1----:R-:W-:Y:S02]  /*50e0*/  FFMA.FTZ R71, R187, R240, R124 ;  /* 0x000000f0bb477223 */ /* 0x002fe4000001007c */
[----:B------:R-:W-:Y:S02]  /*50f0*/  FFMA.FTZ R70, R189, R236, R27 ;  /* 0x000000ecbd467223 */ /* 0x000fe4000001001b */
[----:B------:R-:W-:Y:S02]  /*5100*/  FFMA.FTZ R69, R191, R228, R122 ;  /* 0x000000e4bf457223 */ /* 0x000fe4000001007a */
[----:B------:R-:W-:Y:S02]  /*5110*/  FFMA.FTZ R68, R193, R103, R28 ;  /* 0x00000067c1447223 */ /* 0x000fe4000001001c */
[C---:B------:R-:W-:Y:S02]  /*5120*/  FMUL.FTZ R97, R150.reuse, R76 ;  /* 0x0000004c96617220 */ /* 0x040fe40000410000 */
[C---:B------:R-:W-:Y:S01]  /*5130*/  FMUL.FTZ R99, R150.reuse, R78 ;  /* 0x0000004e96637220 */ /* 0x040fe20000410000 */
[----:B------:R0:W-:Y:S01]  /*5140*/  STG.E.128 [R152.64], R68 ;  /* 0x0000004498007986 */ /* 0x0001e2000c101d04 */
[----:B------:R-:W-:-:S02]  /*5150*/  FMUL.FTZ R102, R150, R77 ;  /* 0x0000004d96667220 */ /* 0x000fc40000410000 */
[----:B------:R-:W-:Y:S02]  /*5160*/  FMUL.FTZ R94, R150, R79 ;  /* 0x0000004f965e7220 */ /* 0x000fe40000410000 */
[----:B------:R-:W-:-:S04]  /*5170*/  IMAD.WIDE.U32 R242, R226, R86, c[0x0][0x210] ;  /* 0x00008400e2f27625 */ /* 0x000fc800078e0056 */
[----:B------:R-:W-:Y:S02]  /*5180*/  FFMA.FTZ R75, R186, R240, R125 ;  /* 0x000000f0ba4b7223 */ /* 0x000fe4000001007d */
[----:B------:R-:W-:Y:S02]  /*5190*/  FFMA.FTZ R74, R188, R236, R25 ;  /* 0x000000ecbc4a7223 */ /* 0x000fe40000010019 */
[----:B------:R-:W-:Y:S02]  /*51a0*/  FFMA.FTZ R73, R190, R228, R123 ;  /* 0x000000e4be497223 */ /* 0x000fe4000001007b */
[----:B------:R-:W-:Y:S02]  /*51b0*/  FFMA.FTZ R72, R192, R103, R26 ;  /* 0x00000067c0487223 */ /* 0x000fe4000001001a */
[----:B------:R-:W-:-:S03]  /*51c0*/  IMAD.WIDE.U32 R226, R225, R86, c[0x0][0x208] ;  /* 0x00008200e1e27625 */ /* 0x000fc600078e0056 */
[----:B------:R-:W-:Y:S01]  /*51d0*/  STG.E.128 [R242.64], R72 ;  /* 0x00000048f2007986 */ /* 0x000fe2000c101d04 */
[----:B------:R-:W-:Y:S02]  /*51e0*/  FFMA.FTZ R79, R179, R83, R128 ;  /* 0x00000053b34f7223 */ /* 0x000fe40000010080 */
[----:B------:R-:W-:Y:S02]  /*51f0*/  FFMA.FTZ R78, R181, R82, R23 ;  /* 0x00000052b54e7223 */ /* 0x000fe40000010017 */
[----:B------:R-:W-:Y:S02]  /*5200*/  FFMA.FTZ R77, R183, R81, R126 ;  /* 0x00000051b74d7223 */ /* 0x000fe4000001007e */
[----:B------:R-:W-:Y:S02]  /*5210*/  FFMA.FTZ R76, R185, R80, R24 ;  /* 0x00000050b94c7223 */ /* 0x000fe40000010018 */
[C---:B------:R-:W-:Y:S02]  /*5220*/  FMUL.FTZ R100, R150.reuse, R84 ;  /* 0x0000005496647220 */ /* 0x040fe40000410000 */
[C---:B------:R-:W-:Y:S01]  /*5230*/  FMUL.FTZ R233, R150.reuse, R233 ;  /* 0x000000e996e97220 */ /* 0x040fe20000410000 */
[----:B------:R1:W-:Y:S01]  /*5240*/  STG.E.128 [R226.64], R76 ;  /* 0x0000004ce2007986 */ /* 0x0003e2000c101d04 */
[----:B------:R-:W-:-:S02]  /*5250*/  FMUL.FTZ R98, R150, R234 ;  /* 0x000000ea96627220 */ /* 0x000fc40000410000 */
[----:B------:R-:W-:-:S04]  /*5260*/  IMAD.WIDE.U32 R244, R225, R86, c[0x0][0x210] ;  /* 0x00008400e1f47625 */ /* 0x000fc800078e0056 */
[----:B------:R-:W-:Y:S02]  /*5270*/  FFMA.FTZ R83, R178, R83, R129 ;  /* 0x00000053b2537223 */ /* 0x000fe40000010081 */
[----:B------:R-:W-:Y:S02]  /*5280*/  FFMA.FTZ R82, R180, R82, R21 ;  /* 0x00000052b4527223 */ /* 0x000fe40000010015 */
[----:B------:R-:W-:Y:S02]  /*5290*/  FFMA.FTZ R81, R182, R81, R127 ;  /* 0x00000051b6517223 */ /* 0x000fe4000001007f */
[----:B------:R-:W-:Y:S02]  /*52a0*/  FFMA.FTZ R80, R184, R80, R22 ;  /* 0x00000050b8507223 */ /* 0x000fe40000010016 */
[----:B0-----:R-:W-:-:S03]  /*52b0*/  IMAD.WIDE.U32 R152, R224, R86, c[0x0][0x208] ;  /* 0x00008200e0987625 */ /* 0x001fc600078e0056 */
[----:B------:R0:W-:Y:S01]  /*52c0*/  STG.E.128 [R244.64], R80 ;  /* 0x00000050f4007986 */ /* 0x0001e2000c101d04 */
[----:B------:R-:W-:Y:S02]  /*52d0*/  FFMA.FTZ R67, R155, R151, R132 ;  /* 0x000000979b437223 */ /* 0x000fe40000010084 */
[----:B------:R-:W-:Y:S02]  /*52e0*/  FFMA.FTZ R66, R173, R233, R19 ;  /* 0x000000e9ad427223 */ /* 0x000fe40000010013 */
[----:B------:R-:W-:Y:S02]  /*52f0*/  FFMA.FTZ R65, R175, R101, R130 ;  /* 0x00000065af417223 */ /* 0x000fe40000010082 */
[----:B------:R-:W-:Y:S02]  /*5300*/  FFMA.FTZ R64, R177, R100, R20 ;  /* 0x00000064b1407223 */ /* 0x000fe40000010014 */
[----:B-1----:R-:W-:-:S03]  /*5310*/  IMAD.WIDE.U32 R226, R224, R86, c[0x0][0x210] ;  /* 0x00008400e0e27625 */ /* 0x002fc600078e0056 */
[----:B------:R1:W-:Y:S01]  /*5320*/  STG.E.128 [R152.64], R64 ;  /* 0x0000004098007986 */ /* 0x0003e2000c101d04 */
[----:B------:R-:W-:Y:S02]  /*5330*/  FFMA.FTZ R71, R156, R151, R133 ;  /* 0x000000979c477223 */ /* 0x000fe40000010085 */
[----:B------:R-:W-:Y:S02]  /*5340*/  FFMA.FTZ R70, R41, R233, R17 ;  /* 0x000000e929467223 */ /* 0x000fe40000010011 */
[----:B------:R-:W-:Y:S02]  /*5350*/  FFMA.FTZ R69, R174, R101, R131 ;  /* 0x00000065ae457223 */ /* 0x000fe40000010083 */
[----:B------:R-:W-:Y:S02]  /*5360*/  FFMA.FTZ R68, R176, R100, R18 ;  /* 0x00000064b0447223 */ /* 0x000fe40000010012 */
[----:B------:R-:W-:-:S03]  /*5370*/  IMAD.WIDE.U32 R224, R223, R86, c[0x0][0x208] ;  /* 0x00008200dfe07625 */ /* 0x000fc600078e0056 */
[----:B------:R2:W-:Y:S01]  /*5380*/  STG.E.128 [R226.64], R68 ;  /* 0x00000044e2007986 */ /* 0x0005e2000c101d04 */
[----:B------:R-:W-:Y:S02]  /*5390*/  FFMA.FTZ R75, R158, R102, R136 ;  /* 0x000000669e4b7223 */ /* 0x000fe40000010088 */
[----:B------:R-:W-:Y:S02]  /*53a0*/  FFMA.FTZ R74, R43, R99, R15 ;  /* 0x000000632b4a7223 */ /* 0x000fe4000001000f */
[----:B------:R-:W-:Y:S02]  /*53b0*/  FFMA.FTZ R73, R157, R98, R134 ;  /* 0x000000629d497223 */ /* 0x000fe40000010086 */
[----:B------:R-:W-:Y:S02]  /*53c0*/  FFMA.FTZ R72, R42, R97, R16 ;  /* 0x000000612a487223 */ /* 0x000fe40000010010 */
[----:B------:R-:W-:Y:S02]  /*53d0*/  FMUL.FTZ R91, R150, R229 ;  /* 0x000000e5965b7220 */ /* 0x000fe40000410000 */
[----:B------:R-:W-:Y:S01]  /*53e0*/  IMAD.WIDE.U32 R230, R223, R86, c[0x0][0x210] ;  /* 0x00008400dfe67625 */ /* 0x000fe200078e0056 */
[----:B------:R3:W-:Y:S03]  /*53f0*/  STG.E.128 [R224.64], R72 ;  /* 0x00000048e0007986 */ /* 0x0007e6000c101d04 */
[----:B------:R-:W-:-:S02]  /*5400*/  FFMA.FTZ R79, R160, R102, R137 ;  /* 0x00000066a04f7223 */ /* 0x000fc40000010089 */
[----:B------:R-:W-:Y:S02]  /*5410*/  FFMA.FTZ R78, R45, R99, R13 ;  /* 0x000000632d4e7223 */ /* 0x000fe4000001000d */
[----:B------:R-:W-:Y:S02]  /*5420*/  FFMA.FTZ R77, R159, R98, R135 ;  /* 0x000000629f4d7223 */ /* 0x000fe40000010087 */
[----:B------:R-:W-:Y:S02]  /*5430*/  FFMA.FTZ R76, R44, R97, R14 ;  /* 0x000000612c4c7223 */ /* 0x000fe4000001000e */
[----:B------:R-:W-:-:S03]  /*5440*/  IMAD.WIDE.U32 R228, R222, R86, c[0x0][0x208] ;  /* 0x00008200dee47625 */ /* 0x000fc600078e0056 */
[----:B------:R4:W-:Y:S01]  /*5450*/  STG.E.128 [R230.64], R76 ;  /* 0x0000004ce6007986 */ /* 0x0009e2000c101d04 */
[----:B0-----:R-:W-:Y:S02]  /*5460*/  FFMA.FTZ R83, R162, R96, R140 ;  /* 0x00000060a2537223 */ /* 0x001fe4000001008c */
[----:B------:R-:W-:Y:S02]  /*5470*/  FFMA.FTZ R82, R47, R95, R11 ;  /* 0x0000005f2f527223 */ /* 0x000fe4000001000b */
[----:B------:R-:W-:Y:S02]  /*5480*/  FFMA.FTZ R81, R161, R94, R138 ;  /* 0x0000005ea1517223 */ /* 0x000fe4000001008a */
[----:B------:R-:W-:Y:S02]  /*5490*/  FFMA.FTZ R80, R46, R93, R12 ;  /* 0x0000005d2e507223 */ /* 0x000fe4000001000c */
[C---:B------:R-:W-:Y:S02]  /*54a0*/  FMUL.FTZ R84, R150.reuse, R239 ;  /* 0x000000ef96547220 */ /* 0x040fe40000410000 */
[----:B------:R-:W-:Y:S01]  /*54b0*/  FMUL.FTZ R88, R150, R232 ;  /* 0x000000e896587220 */ /* 0x000fe20000410000 */
[----:B------:R0:W-:Y:S01]  /*54c0*/  STG.E.128 [R228.64], R80 ;  /* 0x00000050e4007986 */ /* 0x0001e2000c101d04 */
[----:B------:R-:W-:-:S04]  /*54d0*/  IMAD.WIDE.U32 R222, R222, R86, c[0x0][0x210] ;  /* 0x00008400dede7625 */ /* 0x000fc800078e0056 */
[----:B-1----:R-:W-:Y:S02]  /*54e0*/  FFMA.FTZ R67, R164, R96, R141 ;  /* 0x00000060a4437223 */ /* 0x002fe4000001008d */
[----:B------:R-:W-:Y:S02]  /*54f0*/  FFMA.FTZ R66, R49, R95, R9 ;  /* 0x0000005f31427223 */ /* 0x000fe40000010009 */
[----:B------:R-:W-:Y:S02]  /*5500*/  FFMA.FTZ R65, R163, R94, R139 ;  /* 0x0000005ea3417223 */ /* 0x000fe4000001008b */
[----:B------:R-:W-:Y:S02]  /*5510*/  FFMA.FTZ R64, R48, R93, R10 ;  /* 0x0000005d30407223 */ /* 0x000fe4000001000a */
[----:B------:R-:W-:-:S03]  /*5520*/  IMAD.WIDE.U32 R98, R221, R86, c[0x0][0x208] ;  /* 0x00008200dd627625 */ /* 0x000fc600078e0056 */
[----:B------:R1:W-:Y:S01]  /*5530*/  STG.E.128 [R222.64], R64 ;  /* 0x00000040de007986 */ /* 0x0003e2000c101d04 */
[----:B--2---:R-:W-:Y:S02]  /*5540*/  FFMA.FTZ R71, R166, R92, R144 ;  /* 0x0000005ca6477223 */ /* 0x004fe40000010090 */
[----:B------:R-:W-:Y:S02]  /*5550*/  FFMA.FTZ R70, R51, R91, R7 ;  /* 0x0000005b33467223 */ /* 0x000fe40000010007 */
[----:B------:R-:W-:Y:S02]  /*5560*/  FFMA.FTZ R69, R165, R90, R142 ;  /* 0x0000005aa5457223 */ /* 0x000fe4000001008e */
[----:B------:R-:W-:Y:S02]  /*5570*/  FFMA.FTZ R68, R50, R89, R8 ;  /* 0x0000005932447223 */ /* 0x000fe40000010008 */
[----:B------:R-:W-:-:S03]  /*5580*/  IMAD.WIDE.U32 R102, R221, R86, c[0x0][0x210] ;  /* 0x00008400dd667625 */ /* 0x000fc600078e0056 */
[----:B------:R1:W-:Y:S01]  /*5590*/  STG.E.128 [R98.64], R68 ;  /* 0x0000004462007986 */ /* 0x0003e2000c101d04 */
[----:B---3--:R-:W-:Y:S02]  /*55a0*/  FFMA.FTZ R75, R168, R92, R145 ;  /* 0x0000005ca84b7223 */ /* 0x008fe40000010091 */
[----:B------:R-:W-:Y:S02]  /*55b0*/  FFMA.FTZ R74, R105, R91, R5 ;  /* 0x0000005b694a7223 */ /* 0x000fe40000010005 */
[----:B------:R-:W-:Y:S02]  /*55c0*/  FFMA.FTZ R73, R167, R90, R143 ;  /* 0x0000005aa7497223 */ /* 0x000fe4000001008f */
[----:B------:R-:W-:Y:S02]  /*55d0*/  FFMA.FTZ R72, R104, R89, R6 ;  /* 0x0000005968487223 */ /* 0x000fe40000010006 */
[----:B------:R-:W-:-:S03]  /*55e0*/  IMAD.WIDE.U32 R100, R220, R86, c[0x0][0x208] ;  /* 0x00008200dc647625 */ /* 0x000fc600078e0056 */
[----:B------:R1:W-:Y:S01]  /*55f0*/  STG.E.128 [R102.64], R72 ;  /* 0x0000004866007986 */ /* 0x0003e2000c101d04 */
[----:B----4-:R-:W-:Y:S02]  /*5600*/  FFMA.FTZ R79, R170, R88, R148 ;  /* 0x00000058aa4f7223 */ /* 0x010fe40000010094 */
        /* <DEDUP_REMOVED lines=8> */
[----:B------:R-:W-:-:S05]  /*5690*/  FFMA.FTZ R80, R108, R84, R2 ;  /* 0x000000546c507223 */ /* 0x000fca0000010002 */
[----:B------:R1:W-:Y:S02]  /*56a0*/  STG.E.128 [R220.64], R80 ;  /* 0x00000050dc007986 */ /* 0x0003e4000c101d04 */
[----:B-1----:R-:W-:Y:S01]  /*56b0*/  @P1 CALL.REL.NOINC `(.L_x_26261) ;  /* 0x0000001000001944 */ /* 0x002fe20003c00000 */
[----:B------:R-:W-:Y:S05]  /*56c0*/  BRA `(.L_x_26262) ;  /* 0xffffc37000007947 */ /* 0x000fea000383ffff */
.L_x_26261:
[----:B------:R-:W-:Y:S05]  /*56d0*/  EXIT ;  /* 0x000000000000794d */ /* 0x000fea0003800000 */
.L_x_26259:
[----:B0-----:R-:W-:Y:S01]  /*56e0*/  HFMA2.MMA R151, -RZ, RZ, 0, 1.847743988037109375e-06 ;  /* 0x0000001fff977435 */ /* 0x001fe200000001ff */
[----:B------:R-:W-:Y:S02]  /*56f0*/  MOV R233, 0x1 ;  /* 0x0000000100e97802 */ /* 0x000fe40000000f00 */
[----:B------:R-:W-:Y:S02]  /*5700*/  MOV R232, 0xffffffff ;  /* 0xffffffff00e87802 */ /* 0x000fe40000000f00 */
[----:B------:R-:W-:Y:S02]  /*5710*/  MOV R152, 0x5730 ;  /* 0x0000573000987802 */ /* 0x000fe40000000f00 */
[----:B------:R-:W-:Y:S05]  /*5720*/  CALL.REL.NOINC `($__internal_65_$__cuda_sm70_shflsync_bfly_p) ;  /* 0x0000089000007944 */ /* 0x000fea0003c00000 */
[----:B-1----:R-:W-:Y:S01]  /*5730*/  MOV R150, R233 ;  /* 0x000000e900967202 */ /* 0x002fe20000000f00 */
[----:B0-----:R-:W-:Y:S05]  /*5740*/  BRA `(.L_x_26263) ;  /* 0xffffe7e000007947 */ /* 0x001fea000383ffff */
.L_x_26260:
[----:B------:R-:W-:Y:S01]  /*5750*/  HFMA2.MMA R233, -RZ, RZ, 0, 1.1920928955078125e-07 ;  /* 0x00000002ffe97435 */ /* 0x000fe200000001ff */
[----:B------:R-:W-:Y:S02]  /*5760*/  MOV R151, 0x1f ;  /* 0x0000001f00977802 */ /* 0x000fe40000000f00 */
[----:B------:R-:W-:-:S02]  /*5770*/  MOV R232, 0xffffffff ;  /* 0xffffffff00e87802 */ /* 0x000fc40000000f00 */
[----:B------:R-:W-:Y:S02]  /*5780*/  MOV R152, 0x57a0 ;  /* 0x000057a000987802 */ /* 0x000fe40000000f00 */
[----:B------:R-:W-:Y:S05]  /*5790*/  CALL.REL.NOINC `($__internal_65_$__cuda_sm70_shflsync_bfly_p) ;  /* 0x0000082000007944 */ /* 0x000fea0003c00000 */
[----:B01----:R-:W-:Y:S01]  /*57a0*/  FADD.FTZ R234, R234, R233 ;  /* 0x000000e9eaea7221 */ /* 0x003fe20000010000 */
[----:B------:R-:W-:Y:S01]  /*57b0*/  HFMA2.MMA R233, -RZ, RZ, 0, 2.384185791015625e-07 ;  /* 0x00000004ffe97435 */ /* 0x000fe200000001ff */
[----:B------:R-:W-:Y:S02]  /*57c0*/  MOV R151, 0x1f ;  /* 0x0000001f00977802 */ /* 0x000fe40000000f00 */
[----:B------:R-:W-:Y:S02]  /*57d0*/  MOV R232, 0xffffffff ;  /* 0xffffffff00e87802 */ /* 0x000fe40000000f00 */
[----:B------:R-:W-:Y:S02]  /*57e0*/  MOV R152, 0x5800 ;  /* 0x0000580000987802 */ /* 0x000fe40000000f00 */
[----:B------:R-:W-:Y:S05]  /*57f0*/  CALL.REL.NOINC `($__internal_65_$__cuda_sm70_shflsync_bfly_p) ;  /* 0x000007c000007944 */ /* 0x000fea0003c00000 */
[----:B01----:R-:W-:Y:S01]  /*5800*/  FADD.FTZ R234, R234, R233 ;  /* 0x000000e9eaea7221 */ /* 0x003fe20000010000 */
[----:B------:R-:W-:Y:S01]  /*5810*/  HFMA2.MMA R233, -RZ, RZ, 0, 4.76837158203125e-07 ;  /* 0x00000008ffe97435 */ /* 0x000fe200000001ff */
[----:B------:R-:W-:Y:S02]  /*5820*/  MOV R151, 0x1f ;  /* 0x0000001f00977802 */ /* 0x000fe40000000f00 */
[----:B------:R-:W-:-:S02]  /*5830*/  MOV R232, 0xffffffff ;  /* 0xffffffff00e87802 */ /* 0x000fc40000000f00 */
[----:B------:R-:W-:Y:S02]  /*5840*/  MOV R152, 0x5860 ;  /* 0x0000586000987802 */ /* 0x000fe40000000f00 */
[----:B------:R-:W-:Y:S05]  /*5850*/  CALL.REL.NOINC `($__internal_65_$__cuda_sm70_shflsync_bfly_p) ;  /* 0x0000076000007944 */ /* 0x000fea0003c00000 */
[----:B01----:R-:W-:Y:S01]  /*5860*/  FADD.FTZ R234, R234, R233 ;  /* 0x000000e9eaea7221 */ /* 0x003fe20000010000 */
[----:B------:R-:W-:Y:S01]  /*5870*/  HFMA2.MMA R233, -RZ, RZ, 0, 9.5367431640625e-07 ;  /* 0x00000010ffe97435 */ /* 0x000fe200000001ff */
[----:B------:R-:W-:Y:S02]  /*5880*/  MOV R151, 0x1f ;  /* 0x0000001f00977802 */ /* 0x000fe40000000f00 */
[----:B------:R-:W-:Y:S02]  /*5890*/  MOV R232, 0xffffffff ;  /* 0xffffffff00e87802 */ /* 0x000fe40000000f00 */
[----:B------:R-:W-:Y:S02]  /*58a0*/  MOV R152, 0x58c0 ;  /* 0x000058c000987802 */ /* 0x000fe40000000f00 */
[----:B------:R-:W-:Y:S05]  /*58b0*/  CALL.REL.NOINC `($__internal_65_$__cuda_sm70_shflsync_bfly_p) ;  /* 0x0000070000007944 */ /* 0x000fea0003c00000 */
        /* <DEDUP_REMOVED lines=86> */
[----:B------:R-:W-:Y:S05]  /*5e20*/  CALL.REL.NOINC `($__internal_65_$__cuda_sm70_shflsync_bfly_p) ;  /* 0x0000019000007944 */ /* 0x000fea0003c00000 */
[----:B01----:R-:W-:Y:S01]  /*5e30*/  FADD.FTZ R234, R234, R233 ;  /* 0x000000e9eaea7221 */ /* 0x003fe20000010000 */
[----:B------:R-:W-:Y:S01]  /*5e40*/  HFMA2.MMA R233, -RZ, RZ, 0, 1.1920928955078125e-07 ;  /* 0x00000002ffe97435 */ /* 0x000fe200000001ff */
[----:B------:R-:W-:Y:S02]  /*5e50*/  MOV R151, 0x1f ;  /* 0x0000001f00977802 */ /* 0x000fe40000000f00 */
[----:B------:R-:W-:Y:S02]  /*5e60*/  MOV R232, 0xffffffff ;  /* 0xffffffff00e87802 */ /* 0x000fe40000000f00 */
[----:B------:R-:W-:Y:S02]  /*5e70*/  MOV R152, 0x5e90 ;  /* 0x00005e9000987802 */ /* 0x000fe40000000f00 */
[----:B------:R-:W-:Y:S05]  /*5e80*/  CALL.REL.NOINC `($__internal_65_$__cuda_sm70_shflsync_bfly_p) ;  /* 0x0000013000007944 */ /* 0x000fea0003c00000 */
[----:B01----:R-:W-:Y:S01]  /*5e90*/  FADD.FTZ R234, R234, R233 ;  /* 0x000000e9eaea7221 */ /* 0x003fe20000010000 */
[----:B------:R-:W-:Y:S01]  /*5ea0*/  HFMA2.MMA R233, -RZ, RZ, 0, 2.384185791015625e-07 ;  /* 0x00000004ffe97435 */ /* 0x000fe200000001ff */
[----:B------:R-:W-:-:S02]  /*5eb0*/  MOV R151, 0x1f ;  /* 0x0000001f00977802 */ /* 0x000fc40000000f00 */
[----:B------:R-:W-:Y:S02]  /*5ec0*/  MOV R232, 0xffffffff ;  /* 0xffffffff00e87802 */ /* 0x000fe40000000f00 */
[----:B------:R-:W-:Y:S02]  /*5ed0*/  MOV R152, 0x5ef0 ;  /* 0x00005ef000987802 */ /* 0x000fe40000000f00 */
[----:B------:R-:W-:Y:S05]  /*5ee0*/  CALL.REL.NOINC `($__internal_65_$__cuda_sm70_shflsync_bfly_p) ;  /* 0x000000d000007944 */ /* 0x000fea0003c00000 */
[----:B01----:R-:W-:Y:S01]  /*5ef0*/  FADD.FTZ R234, R234, R233 ;  /* 0x000000e9eaea7221 */ /* 0x003fe20000010000 */
[----:B------:R-:W-:Y:S01]  /*5f00*/  HFMA2.MMA R233, -RZ, RZ, 0, 4.76837158203125e-07 ;  /* 0x00000008ffe97435 */ /* 0x000fe200000001ff */
[----:B------:R-:W-:Y:S02]  /*5f10*/  MOV R151, 0x1f ;  /* 0x0000001f00977802 */ /* 0x000fe40000000f00 */
[----:B------:R-:W-:Y:S02]  /*5f20*/  MOV R232, 0xffffffff ;  /* 0xffffffff00e87802 */ /* 0x000fe40000000f00 */
[----:B------:R-:W-:Y:S02]  /*5f30*/  MOV R152, 0x5f50 ;  /* 0x00005f5000987802 */ /* 0x000fe40000000f00 */
[----:B------:R-:W-:Y:S05]  /*5f40*/  CALL.REL.NOINC `($__internal_65_$__cuda_sm70_shflsync_bfly_p) ;  /* 0x0000007000007944 */ /* 0x000fea0003c00000 */
[----:B01----:R-:W-:Y:S01]  /*5f50*/  FADD.FTZ R234, R234, R233 ;  /* 0x000000e9eaea7221 */ /* 0x003fe20000010000 */
[----:B------:R-:W-:Y:S01]  /*5f60*/  HFMA2.MMA R233, -RZ, RZ, 0, 9.5367431640625e-07 ;  /* 0x00000010ffe97435 */ /* 0x000fe200000001ff */
[----:B------:R-:W-:-:S02]  /*5f70*/  MOV R151, 0x1f ;  /* 0x0000001f00977802 */ /* 0x000fc40000000f00 */
[----:B------:R-:W-:Y:S02]  /*5f80*/  MOV R232, 0xffffffff ;  /* 0xffffffff00e87802 */ /* 0x000fe40000000f00 */
[----:B------:R-:W-:Y:S02]  /*5f90*/  MOV R152, 0x5fb0 ;  /* 0x00005fb000987802 */ /* 0x000fe40000000f00 */
[----:B------:R-:W-:Y:S05]  /*5fa0*/  CALL.REL.NOINC `($__internal_65_$__cuda_sm70_shflsync_bfly_p) ;  /* 0x0000001000007944 */ /* 0x000fea0003c00000 */
[----:B01----:R-:W-:Y:S05]  /*5fb0*/  BRA `(.L_x_26264) ;  /* 0xffffe5b000007947 */ /* 0x003fea000383ffff */
        .weak           $__internal_65_$__cuda_sm70_shflsync_bfly_p
        .type           $__internal_65_$__cuda_sm70_shflsync_bfly_p,@function
        .size           $__internal_65_$__cuda_sm70_shflsync_bfly_p,(.L_x_33005 - $__internal_65_$__cuda_sm70_shflsync_bfly_p)
$__internal_65_$__cuda_sm70_shflsync_bfly_p:
[----:B------:R-:W-:Y:S01]  /*5fc0*/  HFMA2.MMA R153, -RZ, RZ, 0, 0 ;  /* 0x00000000ff997435 */ /* 0x000fe200000001ff */
[----:B------:R-:W-:Y:S04]  /*5fd0*/  WARPSYNC R232 ;  /* 0x000000e800007348 */ /* 0x000fe80003800000 */
[----:B------:R0:W1:Y:S01]  /*5fe0*/  SHFL.BFLY PT, R233, R234, R233, R151 ;  /* 0x0c0000e9eae97389 */ /* 0x00006200000e0097 */
[----:B------:R-:W-:Y:S05]  /*5ff0*/  RET.REL.NODEC R152 `(_ZN10layer_norm31ln_parallel_residual_fwd_kernelINS_13Kernel_traitsI6__halfffffjLj5120ELj1ELj1ELj4ELj16ENS_18Kernel_traits_baseILj5120ES2_ffffjLj128EEEEELb0ELb0ELb1EEEvNS_9FwdParamsE) ;  /* 0xffffa00098007950 */ /* 0x000fea0003c3ffff */
.L_x_26265:
        /* <DEDUP_REMOVED lines=16> */
.L_x_33005:


//--------------------- .text._ZN10layer_norm31ln_parallel_residual_fwd_kernelINS_13Kernel_traitsI6__halfffffjLj5120ELj1ELj1ELj4ELj16ENS_18Kernel_traits_baseILj5120ES2_ffffjLj128EEEEELb0ELb1ELb0EEEvNS_9FwdParamsE --------------------------
	.section	.text._ZN10layer_norm31ln_parallel_residual_fwd_kernelINS_13Kernel_traitsI6__halfffffjLj5120ELj1ELj1ELj4ELj16ENS_18Kernel_traits_baseILj5120ES2_ffffjLj128EEEEELb0ELb1ELb0EEEvNS_9FwdParamsE,"ax",@progbits
	.sectioninfo	@"SHI_REGISTERS=160"
	.align	128
        .global         _ZN10layer_norm31ln_parallel_residual_fwd_kernelINS_13Kernel_traitsI6__halfffffjLj5120ELj1ELj1ELj4ELj16ENS_18Kernel_traits_baseILj5120ES2_ffffjLj128EEEEELb0ELb1ELb0EEEvNS_9FwdParamsE
        .type           _ZN10layer_norm31ln_parallel_residual_fwd_kernelINS_13Kernel_traitsI6__halfffffjLj5120ELj1ELj1ELj4ELj16ENS_18Kernel_traits_baseILj5120ES2_ffffjLj128EEEEELb0ELb1ELb0EEEvNS_9FwdParamsE,@function
        .size           _ZN10layer_norm31ln_parallel_residual_fwd_kernelINS_13Kernel_traitsI6__halfffffjLj5120ELj1ELj1ELj4ELj16ENS_18Kernel_traits_baseILj5120ES2_ffffjLj128EEEEELb0ELb1ELb0EEEvNS_9FwdParamsE,(.L_x_33006 - _ZN10layer_norm31ln_parallel_residual_fwd_kernelINS_13Kernel_traitsI6__halfffffjLj5120ELj1ELj1ELj4ELj16ENS_18Kernel_traits_baseILj5120ES2_ffffjLj128EEEEELb0ELb1ELb0EEEvNS_9FwdParamsE)
        .other          _ZN10layer_norm31ln_parallel_residual_fwd_kernelINS_13Kernel_traitsI6__halfffffjLj5120ELj1ELj1ELj4ELj16ENS_18Kernel_traits_baseILj5120ES2_ffffjLj128EEEEELb0ELb1ELb0EEEvNS_9FwdParamsE,@"STO_CUDA_ENTRY STV_DEFAULT"
_ZN10layer_norm31ln_parallel_residual_fwd_kernelINS_13Kernel_traitsI6__halfffffjLj5120ELj1ELj1ELj4ELj16ENS_18Kernel_traits_baseILj5120ES2_ffffjLj128EEEEELb0ELb1ELb0EEEvNS_9FwdParamsE:
.text._ZN10layer_norm31ln_parallel_residual_fwd_kernelINS_13Kernel_traitsI6__halfffffjLj5120ELj1ELj1ELj4ELj16ENS_18Kernel_traits_baseILj5120ES2_ffffjLj128EEEEELb0ELb1ELb0EEEvNS_9FwdParamsE:
        /* <DEDUP_REMOVED lines=13> */
[C---:B------:R-:W-:Y:S02]  /*00d0*/  ISETP.GE.U32.AND P4, PT, R142.reuse, 0x200, PT ;  /* 0x000002008e00780c */ /* 0x040fe40003f86070 */
[----:B------:R-:W-:Y:S02]  /*00e0*/  ISETP.GE.U32.AND P3, PT, R142, 0x280, PT ;  /* 0x000002808e00780c */ /* 0x000fe40003f66070 */
[----:B------:R-:W-:-:S02]  /*00f0*/  P2R R2, PR, RZ, 0x40 ;  /* 0x00000040ff027803 */ /* 0x000fc40000000000 */
[----:B------:R-:W-:Y:S02]  /*0100*/  P2R R2, PR, RZ, 0x20 ;  /* 0x00000020ff027803 */ /* 0x000fe40000000000 */
[----:B------:R-:W-:Y:S02]  /*0110*/  P2R R2, PR, RZ, 0x10 ;  /* 0x00000010ff027803 */ /* 0x000fe40000000000 */
[----:B------:R-:W-:Y:S01]  /*0120*/  P2R R2, PR, RZ, 0x8 ;  /* 0x00000008ff027803 */ /* 0x000fe20000000000 */
[----:B------:R-:W-:Y:S05]  /*0130*/  @!P1 BRA `(.L_x_26267) ;  /* 0x000000a000009947 */ /* 0x000fea0003800000 */
[----:B------:R-:W-:Y:S01]  /*0140*/  ISETP.NE.U32.AND P0, PT, RZ, c[0x0][0x218], PT ;  /* 0x00008600ff007a0c */ /* 0x000fe20003f05070 */
[----:B------:R-:W-:-:S03]  /*0150*/  HFMA2.MMA R3, -RZ, RZ, 0, 4.76837158203125e-07 ;  /* 0x00000008ff037435 */ /* 0x000fc600000001ff */
[----:B------:R-:W-:-:S13]  /*0160*/  ISETP.NE.AND.EX P0, PT, RZ, c[0x0][0x21c], PT, P0 ;  /* 0x00008700ff007a0c */ /* 0x000fda0003f05300 */
[----:B------:R-:W-:-:S04]  /*0170*/  @P0 LEA R4, P2, R42, c[0x0][0x218], 0x3 ;  /* 0x000086002a040a11 */ /* 0x000fc800078418ff */
[C---:B------:R-:W-:Y:S01]  /*0180*/  @P0 LEA.HI.X R5, R42.reuse, c[0x0][0x21c], RZ, 0x3, P2 ;  /* 0x000087002a050a11 */ /* 0x040fe200010f1cff */
[----:B------:R-:W-:-:S04]  /*0190*/  IMAD.WIDE.U32 R2, R42, R3, c[0x0][0x1b0] ;  /* 0x00006c002a027625 */ /* 0x000fc800078e0003 */
[----:B------:R0:W5:Y:S04]  /*01a0*/  @P0 LDG.E.64 R134, [R4.64] ;  /* 0x0000000404860981 */ /* 0x000168000c1e1b00 */
[----:B------:R0:W5:Y:S01]  /*01b0*/  LDG.E.64 R24, [R2.64] ;  /* 0x0000000402187981 */ /* 0x000162000c1e1b00 */
[----:B------:R-:W-:Y:S01]  /*01c0*/  LOP3.LUT R42, R42, 0x80, RZ, 0xfc, !PT ;  /* 0x000000802a2a7812 */ /* 0x000fe200078efcff */
[----:B------:R-:W-:Y:S02]  /*01d0*/  @!P0 CS2R R134, SRZ ;  /* 0x0000000000868805 */ /* 0x000fe4000001ff00 */
.L_x_26267:
[----:B0-----:R-:W-:Y:S05]  /*01e0*/  BSYNC B0 ;  /* 0x0000000000007941 */ /* 0x001fea0003800000 */
.L_x_26266:
[----:B------:R-:W-:Y:S01]  /*01f0*/  BSSY B0, `(.L_x_26268) ;  /* 0x000000c000007945 */ /* 0x000fe20003800000 */
[----:B------:R-:W-:Y:S05]  /*0200*/  @!P6 BRA `(.L_x_26269) ;  /* 0x000000a00000e947 */ /* 0x000fea0003800000 */
[----:B------:R-:W-:Y:S02]  /*0210*/  ISETP.NE.U32.AND P0, PT, RZ, c[0x0][0x218], PT ;  /* 0x00008600ff007a0c */ /* 0x000fe40003f05070 */
[----:B------:R-:W-:Y:S02]  /*0220*/  MOV R5, 0x8 ;  /* 0x0000000800057802 */ /* 0x000fe40000000f00 */
[----:B------:R-:W-:-:S03]  /*0230*/  ISETP.NE.AND.EX P0, PT, RZ, c[0x0][0x21c], PT, P0 ;  /* 0x00008700ff007a0c */ /* 0x000fc60003f05300 */
[----:B------:R-:W-:-:S05]  /*0240*/  IMAD.WIDE.U32 R4, R42, R5, c[0x0][0x1b0] ;  /* 0x00006c002a047625 */ /* 0x000fca00078e0005 */
[----:B------:R0:W5:Y:S05]  /*0250*/  LDG.E.64 R26, [R4.64] ;  /* 0x00000004041a7981 */ /* 0x00016a000c1e1b00 */
[----:B------:R-:W-:-:S04]  /*0260*/  @P0 LEA R2, P2, R42, c[0x0][0x218], 0x3 ;  /* 0x000086002a020a11 */ /* 0x000fc800078418ff */
[----:B------:R-:W-:-:S05]  /*0270*/  @P0 LEA.HI.X R3, R42, c[0x0][0x21c], RZ, 0x3, P2 ;  /* 0x000087002a030a11 */ /* 0x000fca00010f1cff */
[----:B------:R0:W5:Y:S01]  /*0280*/  @P0 LDG.E.64 R16, [R2.64] ;  /* 0x0000000402100981 */ /* 0x000162000c1e1b00 */
[----:B------:R-:W-:Y:S01]  /*0290*/  IADD3 R42, R42, 0x80, RZ ;  /* 0x000000802a2a7810 */ /* 0x000fe20007ffe0ff */
[----:B------:R-:W-:Y:S02]  /*02a0*/  @!P0 CS2R R16, SRZ ;  /* 0x0000000000108805 */ /* 0x000fe4000001ff00 */
.L_x_26269:
[----:B0-----:R-:W-:Y:S05]  /*02b0*/  BSYNC B0 ;  /* 0x0000000000007941 */ /* 0x001fea0003800000 */
.L_x_26268:
[----:B------:R-:W-:Y:S01]  /*02c0*/  BSSY B0, `(.L_x_26270) ;  /* 0x000000c000007945 */ /* 0x000fe20003800000 */
[----:B------:R-:W-:Y:S05]  /*02d0*/  @!P5 BRA `(.L_x_26271) ;  /* 0x000000a00000d947 */ /* 0x000fea0003800000 */
[----:B------:R-:W-:Y:S01]  /*02e0*/  ISETP.NE.U32.AND P0, PT, RZ, c[0x0][0x218], PT ;  /* 0x00008600ff007a0c */ /* 0x000fe20003f05070 */
[----:B------:R-:W-:-:S03]  /*02f0*/  IMAD.MOV.U32 R5, RZ, RZ, 0x8 ;  /* 0x00000008ff057424 */ /* 0x000fc600078e00ff */
[----:B------:R-:W-:Y:S01]  /*0300*/  ISETP.NE.AND.EX P0, PT, RZ, c[0x0][0x21c], PT, P0 ;  /* 0x00008700ff007a0c */ /* 0x000fe20003f05300 */
[----:B------:R-:W-:-:S05]  /*0310*/  IMAD.WIDE.U32 R4, R42, R5, c[0x0][0x1b0] ;  /* 0x00006c002a047625 */ /* 0x000fca00078e0005 */
[----:B------:R0:W5:Y:S07]  /*0320*/  LDG.E.64 R28, [R4.64] ;  /* 0x00000004041c7981 */ /* 0x00016e000c1e1b00 */
[----:B------:R-:W-:-:S04]  /*0330*/  @P0 LEA R2, P2, R42, c[0x0][0x218], 0x3 ;  /* 0x000086002a020a11 */ /* 0x000fc800078418ff */
[----:B------:R-:W-:-:S05]  /*0340*/  @P0 LEA.HI.X R3, R42, c[0x0][0x21c], RZ, 0x3, P2 ;  /* 0x000087002a030a11 */ /* 0x000fca00010f1cff */
[----:B------:R0:W5:Y:S01]  /*0350*/  @P0 LDG.E.64 R14, [R2.64] ;  /* 0x00000004020e0981 */ /* 0x000162000c1e1b00 */
[----:B------:R-:W-:Y:S01]  /*0360*/  IADD3 R42, R42, 0x80, RZ ;  /* 0x000000802a2a7810 */ /* 0x000fe20007ffe0ff */
[----:B------:R-:W-:Y:S02]  /*0370*/  @!P0 CS2R R14, SRZ ;  /* 0x00000000000e8805 */ /* 0x000fe4000001ff00 */
.L_x_26271:
[----:B0-----:R-:W-:Y:S05]  /*0380*/  BSYNC B0 ;  /* 0x0000000000007941 */ /* 0x001fea0003800000 */
.L_x_26270:
[----:B------:R-:W-:Y:S01]  /*0390*/  BSSY B0, `(.L_x_26272) ;  /* 0x000000c000007945 */ /* 0x000fe20003800000 */
        /* <DEDUP_REMOVED lines=9> */
[----:B------:R-:W-:Y:S01]  /*0430*/  IADD3 R42, R42, 0x80, RZ ;  /* 0x000000802a2a7810 */ /* 0x000fe20007ffe0ff */
[----:B------:R-:W-:Y:S02]  /*0440*/  @!P0 CS2R R12, SRZ ;  /* 0x00000000000c8805 */ /* 0x000fe4000001ff00 */
.L_x_26273:
[----:B0-----:R-:W-:Y:S05]  /*0450*/  BSYNC B0 ;  /* 0x0000000000007941 */ /* 0x001fea0003800000 */
.L_x_26272:
        /* <DEDUP_REMOVED lines=12> */
.L_x_26275:
[----:B0-----:R-:W-:Y:S05]  /*0520*/  BSYNC B0 ;  /* 0x0000000000007941 */ /* 0x001fea0003800000 */
.L_x_26274:
[----:B------:R-:W-:Y:S01]  /*0530*/  ISETP.GE.U32.AND P0, PT, R142, 0x300, PT ;  /* 0x000003008e00780c */ /* 0x000fe20003f06070 */
[----:B------:R-:W-:Y:S03]  /*0540*/  BSSY B0, `(.L_x_26276) ;  /* 0x000000d000007945 */ /* 0x000fe60003800000 */
[----:B------:R-:W-:-:S09]  /*0550*/  P2R R2, PR, RZ, 0x1 ;  /* 0x00000001ff027803 */ /* 0x000fd20000000000 */
        /* <DEDUP_REMOVED lines=11> */
.L_x_26277:
[----:B0-----:R-:W-:Y:S05]  /*0610*/  BSYNC B0 ;  /* 0x0000000000007941 */ /* 0x001fea0003800000 */
.L_x_26276:
[----:B------:R-:W-:Y:S01]  /*0620*/  ISETP.GE.U32.AND P0, PT, R142, 0x380, PT ;  /* 0x000003808e00780c */ /* 0x000fe20003f06070 */
[----:B------:R-:W-:Y:S03]  /*0630*/  BSSY B0, `(.L_x_26278) ;  /* 0x000000d000007945 */ /* 0x000fe60003800000 */
[----:B------:R-:W-:-:S09]  /*0640*/  P2R R2, PR, RZ, 0x1 ;  /* 0x00000001ff027803 */ /* 0x000fd20000000000 */
[----:B------:R-:W-:Y:S05]  /*0650*/  @!P0 BRA `(.L_x_26279) ;  /* 0x000000a000008947 */ /* 0x000fea0003800000 */
[----:B------:R-:W-:-:S04]  /*0660*/  ISETP.NE.U32.AND P0, PT, RZ, c[0x0][0x218], PT ;  /* 0x00008600ff007a0c */ /* 0x000fc80003f05070 */
[----:B------:R-:W-:Y:S02]  /*0670*/  ISETP.NE.AND.EX P0, PT, RZ, c[0x0][0x21c], PT, P0 ;  /* 0x00008700ff007a0c */ /* 0x000fe40003f05300 */
[----:B------:R-:W-:-:S11]  /*0680*/  MOV R5, 0x8 ;  /* 0x0000000800057802 */ /* 0x000fd60000000f00 */
[----:B------:R-:W-:-:S04]  /*0690*/  @P0 LEA R2, P2, R42, c[0x0][0x218], 0x3 ;  /* 0x000086002a020a11 */ /* 0x000fc800078418ff */
[C---:B------:R-:W-:Y:S01]  /*06a0*/  @P0 LEA.HI.X R3, R42.reuse, c[0x0][0x21c], RZ, 0x3, P2 ;  /* 0x000087002a030a11 */ /* 0x040fe200010f1cff */
[----:B------:R-:W-:-:S04]  /*06b0*/  IMAD.WIDE.U32 R4, R42, R5, c[0x0][0x1b0] ;  /* 0x00006c002a047625 */ /* 0x000fc800078e0005 */
[----:B------:R0:W5:Y:S04]  /*06c0*/  @P0 LDG.E.64 R6, [R2.64] ;  /* 0x0000000402060981 */ /* 0x000168000c1e1b00 */
[----:B------:R0:W5:Y:S01]  /*06d0*/  LDG.E.64 R36, [R4.64] ;  /* 0x0000000404247981 */ /* 0x000162000c1e1b00 */
[----:B------:R-:W-:Y:S01]  /*06e0*/  IADD3 R42, R42, 0x80, RZ ;  /* 0x000000802a2a7810 */ /* 0x000fe20007ffe0ff */
[----:B------:R-:W-:Y:S02]  /*06f0*/  @!P0 CS2R R6, SRZ ;  /* 0x0000000000068805 */ /* 0x000fe4000001ff00 */
.L_x_26279:
[----:B0-----:R-:W-:Y:S05]  /*0700*/  BSYNC B0 ;  /* 0x0000000000007941 */ /* 0x001fea0003800000 */
.L_x_26278:
[----:B------:R-:W-:Y:S01]  /*0710*/  ISETP.GE.U32.AND P0, PT, R142, 0x400, PT ;  /* 0x000004008e00780c */ /* 0x000fe20003f06070 */
[----:B------:R-:W-:Y:S03]  /*0720*/  BSSY B0, `(.L_x_26280) ;  /* 0x000000d000007945 */ /* 0x000fe60003800000 */
[----:B------:R-:W-:-:S09]  /*0730*/  P2R R2, PR, RZ, 0x1 ;  /* 0x00000001ff027803 */ /* 0x000fd20000000000 */
[----:B------:R-:W-:Y:S05]  /*0740*/  @!P0 BRA `(.L_x_26281) ;  /* 0x000000a000008947 */ /* 0x000fea0003800000 */
[----:B------:R-:W-:-:S04]  /*0750*/  ISETP.NE.U32.AND P0, PT, RZ, c[0x0][0x218], PT ;  /* 0x00008600ff007a0c */ /* 0x000fc80003f05070 */
[----:B------:R-:W-:Y:S01]  /*0760*/  ISETP.NE.AND.EX P0, PT, RZ, c[0x0][0x21c], PT, P0 ;  /* 0x00008700ff007a0c */ /* 0x000fe20003f05300 */
[----:B------:R-:W-:-:S04]  /*0770*/  IMAD.MOV.U32 R19, RZ, RZ, 0x8 ;  /* 0x00000008ff137424 */ /* 0x000fc800078e00ff */
[----:B------:R-:W-:-:S05]  /*0780*/  IMAD.WIDE.U32 R18, R42, R19, c[0x0][0x1b0] ;  /* 0x00006c002a127625 */ /* 0x000fca00078e0013 */
[----:B------:R0:W5:Y:S03]  /*0790*/  LDG.E.64 R38, [R18.64] ;  /* 0x0000000412267981 */ /* 0x000166000c1e1b00 */
[----:B------:R-:W-:-:S04]  /*07a0*/  @P0 LEA R2, P2, R42, c[0x0][0x218], 0x3 ;  /* 0x000086002a020a11 */ /* 0x000fc800078418ff */
[----:B------:R-:W-:-:S05]  /*07b0*/  @P0 LEA.HI.X R3, R42, c[0x0][0x21c], RZ, 0x3, P2 ;  /* 0x000087002a030a11 */ /* 0x000fca00010f1cff */
[----:B------:R0:W5:Y:S01]  /*07c0*/  @P0 LDG.E.64 R4, [R2.64] ;  /* 0x0000000402040981 */ /* 0x000162000c1e1b00 */
[----:B------:R-:W-:Y:S01]  /*07d0*/  IADD3 R42, R42, 0x80, RZ ;  /* 0x000000802a2a7810 */ /* 0x000fe20007ffe0ff */
[----:B------:R-:W-:Y:S02]  /*07e0*/  @!P0 CS2R R4, SRZ ;  /* 0x0000000000048805 */ /* 0x000fe4000001ff00 */
.L_x_26281:
[----:B0-----:R-:W-:Y:S05]  /*07f0*/  BSYNC B0 ;  /* 0x0000000000007941 */ /* 0x001fea0003800000 */
.L_x_26280:
[----:B------:R-:W-:Y:S01]  /*0800*/  ISETP.GE.U32.AND P0, PT, R142, 0x480, PT ;  /* 0x000004808e00780c */ /* 0x000fe20003f06070 */
[----:B------:R-:W-:Y:S03]  /*0810*/  BSSY B0, `(.L_x_26282) ;  /* 0x000000d000007945 */ /* 0x000fe60003800000 */
[----:B------:R-:W-:-:S09]  /*0820*/  P2R R2, PR, RZ, 0x1 ;  /* 0x00000001ff027803 */ /* 0x000fd20000000000 */
[----:B------:R-:W-:Y:S05]  /*0830*/  @!P0 BRA `(.L_x_26283) ;  /* 0x000000a000008947 */ /* 0x000fea0003800000 */
[----:B------:R-:W-:-:S04]  /*0840*/  ISETP.NE.U32.AND P0, PT, RZ, c[0x0][0x218], PT ;  /* 0x00008600ff007a0c */ /* 0x000fc80003f05070 */
[----:B------:R-:W-:Y:S01]  /*0850*/  ISETP.NE.AND.EX P0, PT, RZ, c[0x0][0x21c], PT, P0 ;  /* 0x00008700ff007a0c */ /* 0x000fe20003f05300 */
[----:B------:R-:W-:-:S12]  /*0860*/  HFMA2.MMA R21, -RZ, RZ, 0, 4.76837158203125e-07 ;  /* 0x00000008ff157435 */ /* 0x000fd800000001ff */
[----:B------:R-:W-:-:S04]  /*0870*/  @P0 LEA R18, P2, R42, c[0x0][0x218], 0x3 ;  /* 0x000086002a120a11 */ /* 0x000fc800078418ff */
[C---:B------:R-:W-:Y:S01]  /*0880*/  @P0 LEA.HI.X R19, R42.reuse, c[0x0][0x21c], RZ, 0x3, P2 ;  /* 0x000087002a130a11 */ /* 0x040fe200010f1cff */
[----:B------:R-:W-:-:S04]  /*0890*/  IMAD.WIDE.U32 R20, R42, R21, c[0x0][0x1b0] ;  /* 0x00006c002a147625 */ /* 0x000fc800078e0015 */
[----:B------:R0:W5:Y:S04]  /*08a0*/  @P0 LDG.E.64 R2, [R18.64] ;  /* 0x0000000412020981 */ /* 0x000168000c1e1b00 */
[----:B------:R0:W5:Y:S01]  /*08b0*/  LDG.E.64 R40, [R20.64] ;  /* 0x0000000414287981 */ /* 0x000162000c1e1b00 */
[----:B------:R-:W-:Y:S01]  /*08c0*/  IADD3 R42, R42, 0x80, RZ ;  /* 0x000000802a2a7810 */ /* 0x000fe20007ffe0ff */
[----:B------:R-:W-:Y:S02]  /*08d0*/  @!P0 CS2R R2, SRZ ;  /* 0x0000000000028805 */ /* 0x000fe4000001ff00 */
.L_x_26283:
[----:B0-----:R-:W-:Y:S05]  /*08e0*/  BSYNC B0 ;  /* 0x0000000000007941 */ /* 0x001fea0003800000 */
.L_x_26282:
[----:B------:R-:W-:Y:S01]  /*08f0*/  ISETP.GE.U32.AND P0, PT, R142, 0x500, PT ;  /* 0x000005008e00780c */ /* 0x000fe20003f06070 */
[----:B------:R-:W-:Y:S03]  /*0900*/  BSSY B0, `(.L_x_26284) ;  /* 0x000000c000007945 */ /* 0x000fe60003800000 */
[----:B------:R-:W-:-:S09]  /*0910*/  P2R R18, PR, RZ, 0x1 ;  /* 0x00000001ff127803 */ /* 0x000fd20000000000 */
[----:B------:R-:W-:Y:S05]  /*0920*/  @!P0 BRA `(.L_x_26285) ;  /* 0x0000009000008947 */ /* 0x000fea0003800000 */
[----:B------:R-:W-:-:S04]  /*0930*/  ISETP.NE.U32.AND P0, PT, RZ, c[0x0][0x218], PT ;  /* 0x00008600ff007a0c */ /* 0x000fc80003f05070 */
[----:B------:R-:W-:Y:S02]  /*0940*/  ISETP.NE.AND.EX P0, PT, RZ, c[0x0][0x21c], PT, P0 ;  /* 0x00008700ff007a0c */ /* 0x000fe40003f05300 */
[----:B------:R-:W-:-:S11]  /*0950*/  MOV R21, 0x8 ;  /* 0x0000000800157802 */ /* 0x000fd60000000f00 */
[C---:B------:R-:W-:Y:S01]  /*0960*/  @P0 LEA R22, P2, R42.reuse, c[0x0][0x218], 0x3 ;  /* 0x000086002a160a11 */ /* 0x040fe200078418ff */
[----:B------:R-:W-:-:S03]  /*0970*/  IMAD.WIDE.U32 R20, R42, R21, c[0x0][0x1b0] ;  /* 0x00006c002a147625 */ /* 0x000fc600078e0015 */
[----:B------:R-:W-:-:S03]  /*0980*/  @P0 LEA.HI.X R23, R42, c[0x0][0x21c], RZ, 0x3, P2 ;  /* 0x000087002a170a11 */ /* 0x000fc600010f1cff */
[----:B------:R-:W5:Y:S04]  /*0990*/  LDG.E.64 R20, [R20.64] ;  /* 0x0000000414147981 */ /* 0x000f68000c1e1b00 */
[----:B------:R0:W5:Y:S01]  /*09a0*/  @P0 LDG.E.64 R18, [R22.64] ;  /* 0x0000000416120981 */ /* 0x000162000c1e1b00 */
[----:B------:R-:W-:-:S03]  /*09b0*/  @!P0 CS2R R18, SRZ ;  /* 0x0000000000128805 */ /* 0x000fc6000001ff00 */
.L_x_26285:
[----:B0-----:R-:W-:Y:S05]  /*09c0*/  BSYNC B0 ;  /* 0x0000000000007941 */ /* 0x001fea0003800000 */
.L_x_26284:
        /* <DEDUP_REMOVED lines=11> */
[----:B------:R-:W-:Y:S01]  /*0a80*/  HADD2.F32 R126, -RZ, R16.H0_H0 ;  /* 0x20000010ff7e7230 */ /* 0x000fe20000004100 */
[----:B------:R-:W-:Y:S01]  /*0a90*/  LOP3.LUT R22, R0, 0x7f, RZ, 0xc0, !PT ;  /* 0x0000007f00167812 */ /* 0x000fe200078ec0ff */
[----:B------:R-:W-:Y:S01]  /*0aa0*/  IMAD.MOV.U32 R89, RZ, RZ, R34 ;  /* 0x000000ffff597224 */ /* 0x000fe200078e0022 */
[----:B------:R-:W-:Y:S01]  /*0ab0*/  SHF.R.U32.HI R0, RZ, 0x2, R0 ;  /* 0x00000002ff007819 */ /* 0x000fe20000011600 */
[----:B------:R-:W-:Y:S01]  /*0ac0*/  IMAD.MOV.U32 R98, RZ, RZ, R39 ;  /* 0x000000ffff627224 */ /* 0x000fe200078e0027 */
[----:B------:R-:W-:Y:S01]  /*0ad0*/  IADD3 R23, R22, -R23, RZ ;  /* 0x8000001716177210 */ /* 0x000fe20007ffe0ff */
[----:B------:R-:W-:Y:S01]  /*0ae0*/  HADD2.F32 R130, -RZ, R135.H0_H0 ;  /* 0x20000087ff827230 */ /* 0x000fe20000004100 */
[----:B------:R-:W-:Y:S01]  /*0af0*/  LOP3.LUT R0, R0, 0x3fffffe0, RZ, 0xc0, !PT ;  /* 0x3fffffe000007812 */ /* 0x000fe200078ec0ff */
[----:B------:R-:W-:Y:S01]  /*0b00*/  IMAD.MOV.U32 R138, RZ, RZ, 0x1 ;  /* 0x00000001ff8a7424 */ /* 0x000fe200078e00ff */
[----:B------:R-:W-:Y:S01]  /*0b10*/  IMNMX R23, RZ, R23, !PT ;  /* 0x00000017ff177217 */ /* 0x000fe20007800200 */
[----:B------:R-:W-:Y:S01]  /*0b20*/  HADD2.F32 R137, -RZ, R137.H0_H0 ;  /* 0x20000089ff897230 */ /* 0x000fe20000004100 */
[----:B------:R-:W-:Y:S01]  /*0b30*/  MOV R129, R26 ;  /* 0x0000001a00817202 */ /* 0x000fe20000000f00 */
[----:B------:R-:W-:Y:S01]  /*0b40*/  HADD2.F32 R89, -RZ, R89.H0_H0 ;  /* 0x20000059ff597230 */ /* 0x000fe20000004100 */
[----:B------:R-:W-:Y:S01]  /*0b50*/  IMNMX R23, R23, 0x20, PT ;  /* 0x0000002017177817 */ /* 0x000fe20003800200 */
[----:B------:R-:W-:Y:S01]  /*0b60*/  HADD2.F32 R98, -RZ, R98.H0_H0 ;  /* 0x20000062ff627230 */ /* 0x000fe20000004100 */
[----:B------:R-:W-:Y:S01]  /*0b70*/  SHF.R.U64 R127, R26, 0x10, R27 ;  /* 0x000000101a7f7819 */ /* 0x000fe2000000121b */
[----:B------:R-:W-:Y:S01]  /*0b80*/  HADD2.F32 R129, -RZ, R129.H0_H0 ;  /* 0x20000081ff817230 */ /* 0x000fe20000004100 */
[----:B------:R-:W-:Y:S01]  /*0b90*/  MOV R26, R28 ;  /* 0x0000001c001a7202 */ /* 0x000fe20000000f00 */
[----:B------:R-:W-:Y:S01]  /*0ba0*/  ULDC.U8 UR6, c[0x0][0x1f0] ;  /* 0x00007c0000067ab9 */ /* 0x000fe20000000000 */
[----:B------:R-:W-:Y:S01]  /*0bb0*/  SHF.R.U64 R46, R28, 0x10, R29 ;  /* 0x000000101c2e7819 */ /* 0x000fe2000000121d */
[----:B------:R-:W-:Y:S01]  /*0bc0*/  HADD2.F32 R127, -RZ, R127.H0_H0 ;  /* 0x2000007fff7f7230 */ /* 0x000fe20000004100 */
[----:B------:R-:W-:-:S02]  /*0bd0*/  IADD3 R28, R23, R0, RZ ;  /* 0x00000000171c7210 */ /* 0x000fc40007ffe0ff */
[--C-:B------:R-:W-:Y:S02]  /*0be0*/  SHF.R.U64 R48, R24, 0x10, R25.reuse ;  /* 0x0000001018307819 */ /* 0x100fe40000001219 */
[----:B------:R-:W-:Y:S02]  /*0bf0*/  SHF.L.U32 R28, R28, 0x2, RZ ;  /* 0x000000021c1c7819 */ /* 0x000fe400000006ff */
[----:B------:R-:W-:Y:S02]  /*0c00*/  SHF.L.U32 R24, R136, 0x5, RZ ;  /* 0x0000000588187819 */ /* 0x000fe400000006ff */
[----:B------:R-:W-:Y:S02]  /*0c10*/  MOV R133, R25 ;  /* 0x0000001900857202 */ /* 0x000fe40000000f00 */
[----:B------:R-:W0:Y:S01]  /*0c20*/  I2F.U32 R28, R28 ;  /* 0x0000001c001c7306 */ /* 0x000e220000201000 */
[----:B------:R-:W-:Y:S02]  /*0c30*/  SHF.R.U32.HI R131, RZ, 0x10, R25 ;  /* 0x00000010ff837819 */ /* 0x000fe40000011619 */
[----:B------:R-:W-:Y:S01]  /*0c40*/  LOP3.LUT R25, R24, 0x3e0, RZ, 0xc0, !PT ;  /* 0x000003e018197812 */ /* 0x000fe200078ec0ff */
[----:B------:R-:W-:Y:S01]  /*0c50*/  HADD2.F32 R133, -RZ, R133.H0_H0 ;  /* 0x20000085ff857230 */ /* 0x000fe20000004100 */
[----:B------:R-:W-:Y:S01]  /*0c60*/  SHF.R.U64 R108, R16, 0x10, R17 ;  /* 0x00000010106c7819 */ /* 0x000fe20000001211 */
[----:B------:R-:W-:Y:S01]  /*0c70*/  HADD2.F32 R16, -RZ, R14.H0_H0 ;  /* 0x2000000eff107230 */ /* 0x000fe20000004100 */
[----:B------:R-:W-:Y:S01]  /*0c80*/  MOV R42, R27 ;  /* 0x0000001b002a7202 */ /* 0x000fe20000000f00 */
[----:B------:R-:W-:Y:S01]  /*0c90*/  IMAD.IADD R25, R22, 0x1, -R25 ;  /* 0x0000000116197824 */ /* 0x000fe200078e0a19 */
[----:B------:R-:W-:Y:S01]  /*0ca0*/  SHF.R.U32.HI R47, RZ, 0x10, R27 ;  /* 0x00000010ff2f7819 */ /* 0x000fe2000001161b */
[----:B------:R-:W-:Y:S01]  /*0cb0*/  IMAD.MOV.U32 R27, RZ, RZ, R29 ;  /* 0x000000ffff1b7224 */ /* 0x000fe200078e001d */
[----:B------:R-:W-:Y:S01]  /*0cc0*/  SHF.R.U64 R109, R14, 0x10, R15 ;  /* 0x000000100e6d7819 */ /* 0x000fe2000000120f */
[----:B------:R-:W-:Y:S01]  /*0cd0*/  HADD2.F32 R14, -RZ, R12.H0_H0 ;  /* 0x2000000cff0e7230 */ /* 0x000fe20000004100 */
[----:B------:R-:W-:Y:S01]  /*0ce0*/  IMNMX R25, RZ, R25, !PT ;  /* 0x00000019ff197217 */ /* 0x000fe20007800200 */
[----:B------:R-:W-:Y:S01]  /*0cf0*/  HADD2.F32 R131, -RZ, R131.H0_H0 ;  /* 0x20000083ff837230 */ /* 0x000fe20000004100 */
[----:B------:R-:W-:Y:S01]  /*0d00*/  SHF.R.U32.HI R45, RZ, 0x10, R29 ;  /* 0x00000010ff2d7819 */ /* 0x000fe2000001161d */
[----:B0-----:R0:W1:Y:S01]  /*0d10*/  MUFU.RCP R140, R28 ;  /* 0x0000001c008c7308 */ /* 0x0010620000001000 */
[----:B------:R-:W-:Y:S01]  /*0d20*/  IMNMX R25, R25, 0x20, PT ;  /* 0x0000002019197817 */ /* 0x000fe20003800200 */
[----:B------:R-:W-:Y:S01]  /*0d30*/  HADD2.F32 R22, -RZ, R27.H0_H0 ;  /* 0x2000001bff167230 */ /* 0x000fe20000004100 */
[----:B------:R-:W-:Y:S01]  /*0d40*/  SHF.R.U64 R111, R12, 0x10, R13 ;  /* 0x000000100c6f7819 */ /* 0x000fe2000000120d */
[----:B------:R-:W-:Y:S01]  /*0d50*/  HADD2.F32 R12, -RZ, R10.H0_H0 ;  /* 0x2000000aff0c7230 */ /* 0x000fe20000004100 */
[----:B------:R-:W-:Y:S01]  /*0d60*/  MOV R29, R30 ;  /* 0x0000001e001d7202 */ /* 0x000fe20000000f00 */
[----:B------:R-:W-:Y:S01]  /*0d70*/  HADD2.F32 R23, -RZ, R45.H0_H0 ;  /* 0x2000002dff177230 */ /* 0x000fe20000004100 */
[----:B------:R-:W-:Y:S01]  /*0d80*/  SHF.R.U64 R44, R30, 0x10, R31 ;  /* 0x000000101e2c7819 */ /* 0x000fe2000000121f */
[----:B------:R-:W-:Y:S01]  /*0d90*/  HADD2.F32 R108, -RZ, R108.H0_H0 ;  /* 0x2000006cff6c7230 */ /* 0x000fe20000004100 */
        /* <DEDUP_REMOVED lines=82> */
[----:B------:R-:W-:Y:S01]  /*12c0*/  IADD3 R139, R0, R25, RZ ;  /* 0x00000019008b7210 */ /* 0x000fe20007ffe0ff */
[----:B------:R-:W-:-:S02]  /*12d0*/  HADD2.F32 R0, -RZ, R19.H0_H0 ;  /* 0x20000013ff007230 */ /* 0x000fc40000004100 */
[----:B------:R-:W-:Y:S01]  /*12e0*/  HADD2.F32 R19, -RZ, R47.H0_H0 ;  /* 0x2000002fff137230 */ /* 0x000fe20000004100 */
[----:B------:R-:W-:Y:S01]  /*12f0*/  SHF.L.U32 R139, R139, 0x2, RZ ;  /* 0x000000028b8b7819 */ /* 0x000fe200000006ff */
        /* <DEDUP_REMOVED lines=21> */
[----:B01----:R-:W-:Y:S02]  /*1450*/  HADD2.F32 R125, -RZ, R125.H0_H0 ;  /* 0x2000007dff7d7230 */ /* 0x003fe40000004100 */
.L_x_26489:
        /* <DEDUP_REMOVED lines=11> */
[----:B------:R-:W-:Y:S02]  /*1510*/  @P3 LEA.HI.X R83, R143, c[0x0][0x17c], RZ, 0x4, P2 ;  /* 0x00005f008f533a11 */ /* 0x000fe400010f24ff */
[----:B------:R-:W-:Y:S01]  /*1520*/  ISETP.NE.U32.AND P2, PT, RZ, c[0x0][0x180], PT ;  /* 0x00006000ff007a0c */ /* 0x000fe20003f45070 */
[----:B------:R-:W-:Y:S02]  /*1530*/  HFMA2.MMA R32, -RZ, RZ, 0, 9.5367431640625e-07 ;  /* 0x00000010ff207435 */ /* 0x000fe400000001ff */
[----:B------:R0:W5:Y:S01]  /*1540*/  @P3 LDG.E.128 R28, [R82.64] ;  /* 0x00000004521c3981 */ /* 0x000162000c1e1d00 */
[----:B------:R-:W-:-:S07]  /*1550*/  ISETP.NE.AND.EX P2, PT, RZ, c[0x0][0x184], PT, P2 ;  /* 0x00006100ff007a0c */ /* 0x000fce0003f45320 */
[----:B------:R-:W-:-:S06]  /*1560*/  IMAD.WIDE.U32 R32, R143, R32, c[0x0][0x170] ;  /* 0x00005c008f207625 */ /* 0x000fcc00078e0020 */
[C---:B------:R-:W-:Y:S01]  /*1570*/  @P2 LEA R80, P4, R143.reuse, c[0x0][0x180], 0x4 ;  /* 0x000060008f502a11 */ /* 0x040fe200078820ff */
[----:B------:R-:W5:Y:S03]  /*1580*/  LDG.E.128 R32, [R32.64] ;  /* 0x0000000420207981 */ /* 0x000f66000c1e1d00 */
        /* <DEDUP_REMOVED lines=10> */
.L_x_26289:
[----:B-----5:R-:W-:Y:S01]  /*1630*/  FADD.FTZ R32, R36, R32 ;  /* 0x0000002024207221 */ /* 0x020fe20000010000 */
[----:B------:R-:W-:Y:S05]  /*1640*/  BRA `(.L_x_26290) ;  /* 0x0000002000007947 */ /* 0x000fea0003800000 */
.L_x_26288:
[----:B0----5:R-:W-:-:S04]  /*1650*/  FADD.FTZ R32, R28, R32 ;  /* 0x000000201c207221 */ /* 0x021fc80000010000 */
[----:B------:R-:W-:-:S04]  /*1660*/  @P2 FADD.FTZ R32, R36, R32 ;  /* 0x0000002024202221 */ /* 0x000fc80000010000 */
.L_x_26290:
[----:B-----5:R-:W-:-:S03]  /*1670*/  IMAD.MOV.U32 R40, RZ, RZ, R32 ;  /* 0x000000ffff287224 */ /* 0x020fc600078e0020 */
.L_x_26291:
[----:B------:R-:W-:Y:S05]  /*1680*/  @P3 BRA `(.L_x_26292) ;  /* 0x0000007000003947 */ /* 0x000fea0003800000 */
[----:B------:R-:W-:-:S04]  /*1690*/  ISETP.NE.U32.AND P4, PT, RZ, c[0x0][0x180], PT ;  /* 0x00006000ff007a0c */ /* 0x000fc80003f85070 */
[----:B------:R-:W-:-:S13]  /*16a0*/  ISETP.NE.AND.EX P4, PT, RZ, c[0x0][0x184], PT, P4 ;  /* 0x00006100ff007a0c */ /* 0x000fda0003f85340 */
[----:B------:R-:W-:Y:S05]  /*16b0*/  @P4 BRA `(.L_x_26293) ;  /* 0x0000002000004947 */ /* 0x000fea0003800000 */
[----:B------:R-:W-:Y:S05]  /*16c0*/  @P0 BRA `(.L_x_26294) ;  /* 0x0000005000000947 */ /* 0x000fea0003800000 */
[----:B------:R-:W-:Y:S05]  /*16d0*/  BRA `(.L_x_26295) ;  /* 0x0000005000007947 */ /* 0x000fea0003800000 */
.L_x_26293:
[----:B-----5:R-:W-:Y:S01]  /*16e0*/  FADD.FTZ R33, R37, R33 ;  /* 0x0000002125217221 */ /* 0x020fe20000010000 */
[----:B------:R-:W-:Y:S05]  /*16f0*/  BRA `(.L_x_26294) ;  /* 0x0000002000007947 */ /* 0x000fea0003800000 */
.L_x_26292:
[----:B-----5:R-:W-:-:S04]  /*1700*/  FADD.FTZ R33, R29, R33 ;  /* 0x000000211d217221 */ /* 0x020fc80000010000 */
[----:B------:R-:W-:-:S05]  /*1710*/  @P2 FADD.FTZ R33, R37, R33 ;  /* 0x0000002125212221 */ /* 0x000fca0000010000 */
.L_x_26294:
[----:B-----5:R-:W-:Y:S02]  /*1720*/  MOV R41, R33 ;  /* 0x0000002100297202 */ /* 0x020fe40000000f00 */
.L_x_26295:
[----:B------:R-:W-:Y:S05]  /*1730*/  @P3 BRA `(.L_x_26296) ;  /* 0x0000007000003947 */ /* 0x000fea0003800000 */
[----:B------:R-:W-:-:S04]  /*1740*/  ISETP.NE.U32.AND P4, PT, RZ, c[0x0][0x180], PT ;  /* 0x00006000ff007a0c */ /* 0x000fc80003f85070 */
[----:B------:R-:W-:-:S13]  /*1750*/  ISETP.NE.AND.EX P4, PT, RZ, c[0x0][0x184], PT, P4 ;  /* 0x00006100ff007a0c */ /* 0x000fda0003f85340 */
[----:B------:R-:W-:Y:S05]  /*1760*/  @P4 BRA `(.L_x_26297) ;  /* 0x0000002000004947 */ /* 0x000fea0003800000 */
[----:B------:R-:W-:Y:S05]  /*1770*/  @P0 BRA `(.L_x_26298) ;  /* 0x0000005000000947 */ /* 0x000fea0003800000 */
[----:B------:R-:W-:Y:S05]  /*1780*/  BRA `(.L_x_26299) ;  /* 0x0000005000007947 */ /* 0x000fea0003800000 */
.L_x_26297:
[----:B-----5:R-:W-:Y:S01]  /*1790*/  FADD.FTZ R34, R38, R34 ;  /* 0x0000002226227221 */ /* 0x020fe20000010000 */
[----:B------:R-:W-:Y:S05]  /*17a0*/  BRA `(.L_x_26298) ;  /* 0x0000002000007947 */ /* 0x000fea0003800000 */
.L_x_26296:
[----:B-----5:R-:W-:-:S04]  /*17b0*/  FADD.FTZ R34, R30, R34 ;  /* 0x000000221e227221 */ /* 0x020fc80000010000 */
[----:B------:R-:W-:-:S05]  /*17c0*/  @P2 FADD.FTZ R34, R38, R34 ;  /* 0x0000002226222221 */ /* 0x000fca0000010000 */
.L_x_26298:
[----:B-----5:R-:W-:Y:S02]  /*17d0*/  MOV R42, R34 ;  /* 0x00000022002a7202 */ /* 0x020fe40000000f00 */
.L_x_26299:
[----:B------:R-:W-:Y:S05]  /*17e0*/  @P3 BRA `(.L_x_26300) ;  /* 0x0000007000003947 */ /* 0x000fea0003800000 */
[----:B------:R-:W-:-:S04]  /*17f0*/  ISETP.NE.U32.AND P2, PT, RZ, c[0x0][0x180], PT ;  /* 0x00006000ff007a0c */ /* 0x000fc80003f45070 */
[----:B------:R-:W-:-:S13]  /*1800*/  ISETP.NE.AND.EX P2, PT, RZ, c[0x0][0x184], PT, P2 ;  /* 0x00006100ff007a0c */ /* 0x000fda0003f45320 */
[----:B------:R-:W-:Y:S05]  /*1810*/  @P2 BRA `(.L_x_26301) ;  /* 0x0000002000002947 */ /* 0x000fea0003800000 */
[----:B------:R-:W-:Y:S05]  /*1820*/  @P0 BRA `(.L_x_26302) ;  /* 0x0000005000000947 */ /* 0x000fea0003800000 */
[----:B------:R-:W-:Y:S05]  /*1830*/  BRA `(.L_x_26303) ;  /* 0x0000005000007947 */ /* 0x000fea0003800000 */
.L_x_26301:
[----:B-----5:R-:W-:Y:S01]  /*1840*/  FADD.FTZ R35, R39, R35 ;  /* 0x0000002327237221 */ /* 0x020fe20000010000 */
[----:B------:R-:W-:Y:S05]  /*1850*/  BRA `(.L_x_26302) ;  /* 0x0000002000007947 */ /* 0x000fea0003800000 */
.L_x_26300:
[----:B-----5:R-:W-:-:S04]  /*1860*/  FADD.FTZ R35, R31, R35 ;  /* 0x000000231f237221 */ /* 0x020fc80000010000 */
[----:B------:R-:W-:-:S05]  /*1870*/  @P2 FADD.FTZ R35, R39, R35 ;  /* 0x0000002327232221 */ /* 0x000fca0000010000 */
.L_x_26302:
[----:B-----5:R-:W-:Y:S02]  /*1880*/  MOV R43, R35 ;  /* 0x00000023002b7202 */ /* 0x020fe40000000f00 */
.L_x_26303:
[C---:B------:R-:W-:Y:S02]  /*1890*/  @P0 LEA R80, P2, R143.reuse, c[0x0][0x188], 0x4 ;  /* 0x000062008f500a11 */ /* 0x040fe400078420ff */
[C---:B------:R-:W-:Y:S02]  /*18a0*/  IADD3 R82, R143.reuse, 0x80, RZ ;  /* 0x000000808f527810 */ /* 0x040fe40007ffe0ff */
[----:B------:R-:W-:-:S05]  /*18b0*/  @P0 LEA.HI.X R81, R143, c[0x0][0x18c], RZ, 0x4, P2 ;  /* 0x000063008f510a11 */ /* 0x000fca00010f24ff */
[----:B------:R0:W-:Y:S04]  /*18c0*/  @P0 STG.E.128 [R80.64], R40 ;  /* 0x0000002850000986 */ /* 0x0001e8000c101d04 */
.L_x_26287:
[----:B------:R-:W-:Y:S05]  /*18d0*/  BSYNC B0 ;  /* 0x0000000000007941 */ /* 0x000fea0003800000 */
.L_x_26286:
        /* <DEDUP_REMOVED lines=24> */
.L_x_26307:
[----:B-----5:R-:W-:Y:S01]  /*1a60*/  FADD.FTZ R44, R36, R44 ;  /* 0x0000002c242c7221 */ /* 0x020fe20000010000 */
[----:B------:R-:W-:Y:S05]  /*1a70*/  BRA `(.L_x_26308) ;  /* 0x0000002000007947 */ /* 0x000fea0003800000 */
.L_x_26306:
[----:B-1---5:R-:W-:-:S04]  /*1a80*/  FADD.FTZ R44, R28, R44 ;  /* 0x0000002c1c2c7221 */ /* 0x022fc80000010000 */
[----:B------:R-:W-:-:S04]  /*1a90*/  @P2 FADD.FTZ R44, R36, R44 ;  /* 0x0000002c242c2221 */ /* 0x000fc80000010000 */
.L_x_26308:
[----:B-----5:R-:W-:-:S03]  /*1aa0*/  IMAD.MOV.U32 R40, RZ, RZ, R44 ;  /* 0x000000ffff287224 */ /* 0x020fc600078e002c */
.L_x_26309:
[----:B------:R-:W-:Y:S05]  /*1ab0*/  @P3 BRA `(.L_x_26310) ;  /* 0x0000007000003947 */ /* 0x000fea0003800000 */
[----:B------:R-:W-:-:S04]  /*1ac0*/  ISETP.NE.U32.AND P4, PT, RZ, c[0x0][0x180], PT ;  /* 0x00006000ff007a0c */ /* 0x000fc80003f85070 */
[----:B------:R-:W-:-:S13]  /*1ad0*/  ISETP.NE.AND.EX P4, PT, RZ, c[0x0][0x184], PT, P4 ;  /* 0x00006100ff007a0c */ /* 0x000fda0003f85340 */
[----:B------:R-:W-:Y:S05]  /*1ae0*/  @P4 BRA `(.L_x_26311) ;  /* 0x0000002000004947 */ /* 0x000fea0003800000 */
[----:B------:R-:W-:Y:S05]  /*1af0*/  @P0 BRA `(.L_x_26312) ;  /* 0x0000005000000947 */ /* 0x000fea0003800000 */
[----:B------:R-:W-:Y:S05]  /*1b00*/  BRA `(.L_x_26313) ;  /* 0x0000005000007947 */ /* 0x000fea0003800000 */
.L_x_26311:
[----:B-----5:R-:W-:Y:S01]  /*1b10*/  FADD.FTZ R45, R37, R45 ;  /* 0x0000002d252d7221 */ /* 0x020fe20000010000 */
[----:B------:R-:W-:Y:S05]  /*1b20*/  BRA `(.L_x_26312) ;  /* 0x0000002000007947 */ /* 0x000fea0003800000 */
.L_x_26310:
[----:B-----5:R-:W-:-:S04]  /*1b30*/  FADD.FTZ R45, R29, R45 ;  /* 0x0000002d1d2d7221 */ /* 0x020fc80000010000 */
[----:B------:R-:W-:-:S05]  /*1b40*/  @P2 FADD.FTZ R45, R37, R45 ;  /* 0x0000002d252d2221 */ /* 0x000fca0000010000 */
.L_x_26312:
[----:B-----5:R-:W-:Y:S02]  /*1b50*/  MOV R41, R45 ;  /* 0x0000002d00297202 */ /* 0x020fe40000000f00 */
.L_x_26313:
[----:B------:R-:W-:Y:S05]  /*1b60*/  @P3 BRA `(.L_x_26314) ;  /* 0x0000007000003947 */ /* 0x000fea0003800000 */
[----:B------:R-:W-:-:S04]  /*1b70*/  ISETP.NE.U32.AND P4, PT, RZ, c[0x0][0x180], PT ;  /* 0x00006000ff007a0c */ /* 0x000fc80003f85070 */
[----:B------:R-:W-:-:S13]  /*1b80*/  ISETP.NE.AND.EX P4, PT, RZ, c[0x0][0x184], PT, P4 ;  /* 0x00006100ff007a0c */ /* 0x000fda0003f85340 */
[----:B------:R-:W-:Y:S05]  /*1b90*/  @P4 BRA `(.L_x_26315) ;  /* 0x0000002000004947 */ /* 0x000fea0003800000 */
[----:B------:R-:W-:Y:S05]  /*1ba0*/  @P0 BRA `(.L_x_26316) ;  /* 0x0000005000000947 */ /* 0x000fea0003800000 */
[----:B------:R-:W-:Y:S05]  /*1bb0*/  BRA `(.L_x_26317) ;  /* 0x0000005000007947 */ /* 0x000fea0003800000 */
.L_x_26315:
[----:B-----5:R-:W-:Y:S01]  /*1bc0*/  FADD.FTZ R46, R38, R46 ;  /* 0x0000002e262e7221 */ /* 0x020fe20000010000 */
[----:B------:R-:W-:Y:S05]  /*1bd0*/  BRA `(.L_x_26316) ;  /* 0x0000002000007947 */ /* 0x000fea0003800000 */
.L_x_26314:
[----:B-----5:R-:W-:-:S04]  /*1be0*/  FADD.FTZ R46, R30, R46 ;  /* 0x0000002e1e2e7221 */ /* 0x020fc80000010000 */
[----:B------:R-:W-:-:S05]  /*1bf0*/  @P2 FADD.FTZ R46, R38, R46 ;  /* 0x0000002e262e2221 */ /* 0x000fca0000010000 */
.L_x_26316:
[----:B-----5:R-:W-:Y:S02]  /*1c00*/  MOV R42, R46 ;  /* 0x0000002e002a7202 */ /* 0x020fe40000000f00 */
.L_x_26317:
[----:B------:R-:W-:Y:S05]  /*1c10*/  @P3 BRA `(.L_x_26318) ;  /* 0x0000007000003947 */ /* 0x000fea0003800000 */
[----:B------:R-:W-:-:S04]  /*1c20*/  ISETP.NE.U32.AND P2, PT, RZ, c[0x0][0x180], PT ;  /* 0x00006000ff007a0c */ /* 0x000fc80003f45070 */
[----:B------:R-:W-:-:S13]  /*1c30*/  ISETP.NE.AND.EX P2, PT, RZ, c[0x0][0x184], PT, P2 ;  /* 0x00006100ff007a0c */ /* 0x000fda0003f45320 */
[----:B------:R-:W-:Y:S05]  /*1c40*/  @P2 BRA `(.L_x_26319) ;  /* 0x0000002000002947 */ /* 0x000fea0003800000 */
[----:B------:R-:W-:Y:S05]  /*1c50*/  @P0 BRA `(.L_x_26320) ;  /* 0x0000005000000947 */ /* 0x000fea0003800000 */
[----:B------:R-:W-:Y:S05]  /*1c60*/  BRA `(.L_x_26321) ;  /* 0x0000005000007947 */ /* 0x000fea0003800000 */
.L_x_26319:
[----:B-----5:R-:W-:Y:S01]  /*1c70*/  FADD.FTZ R47, R39, R47 ;  /* 0x0000002f272f7221 */ /* 0x020fe20000010000 */
[----:B------:R-:W-:Y:S05]  /*1c80*/  BRA `(.L_x_26320) ;  /* 0x0000002000007947 */ /* 0x000fea0003800000 */
.L_x_26318:
[----:B-----5:R-:W-:-:S04]  /*1c90*/  FADD.FTZ R47, R31, R47 ;  /* 0x0000002f1f2f7221 */ /* 0x020fc80000010000 */
[----:B------:R-:W-:-:S05]  /*1ca0*/  @P2 FADD.FTZ R47, R39, R47 ;  /* 0x0000002f272f2221 */ /* 0x000fca0000010000 */
.L_x_26320:
[----:B-----5:R-:W-:Y:S02]  /*1cb0*/  MOV R43, R47 ;  /* 0x0000002f002b7202 */ /* 0x020fe40000000f00 */
.L_x_26321:
[----:B------:R-:W-:-:S04]  /*1cc0*/  @P0 LEA R80, P2, R82, c[0x0][0x188], 0x4 ;  /* 0x0000620052500a11 */ /* 0x000fc800078420ff */
[C---:B------:R-:W-:Y:S02]  /*1cd0*/  @P0 LEA.HI.X R81, R82.reuse, c[0x0][0x18c], RZ, 0x4, P2 ;  /* 0x0000630052510a11 */ /* 0x040fe400010f24ff */
[----:B------:R-:W-:-:S03]  /*1ce0*/  IADD3 R82, R82, 0x80, RZ ;  /* 0x0000008052527810 */ /* 0x000fc60007ffe0ff */
[----:B------:R0:W-:Y:S04]  /*1cf0*/  @P0 STG.E.128 [R80.64], R40 ;  /* 0x0000002850000986 */ /* 0x0001e8000c101d04 */
.L_x_26305:
[----:B------:R-:W-:Y:S05]  /*1d00*/  BSYNC B0 ;  /* 0x0000000000007941 */ /* 0x000fea0003800000 */
.L_x_26304:
        /* <DEDUP_REMOVED lines=24> */
.L_x_26325:
[----:B-----5:R-:W-:Y:S01]  /*1e90*/  FADD.FTZ R48, R36, R48 ;  /* 0x0000003024307221 */ /* 0x020fe20000010000 */
[----:B------:R-:W-:Y:S05]  /*1ea0*/  BRA `(.L_x_26326) ;  /* 0x0000002000007947 */ /* 0x000fea0003800000 */
.L_x_26324:
[----:B-1---5:R-:W-:-:S04]  /*1eb0*/  FADD.FTZ R48, R28, R48 ;  /* 0x000000301c307221 */ /* 0x022fc80000010000 */
[----:B------:R-:W-:-:S04]  /*1ec0*/  @P2 FADD.FTZ R48, R36, R48 ;  /* 0x0000003024302221 */ /* 0x000fc80000010000 */
.L_x_26326:
[----:B-----5:R-:W-:-:S03]  /*1ed0*/  IMAD.MOV.U32 R40, RZ, RZ, R48 ;  /* 0x000000ffff287224 */ /* 0x020fc600078e0030 */
.L_x_26327:
[----:B------:R-:W-:Y:S05]  /*1ee0*/  @P3 BRA `(.L_x_26328) ;  /* 0x0000007000003947 */ /* 0x000fea0003800000 */
[----:B------:R-:W-:-:S04]  /*1ef0*/  ISETP.NE.U32.AND P4, PT, RZ, c[0x0][0x180], PT ;  /* 0x00006000ff007a0c */ /* 0x000fc80003f85070 */
[----:B------:R-:W-:-:S13]  /*1f00*/  ISETP.NE.AND.EX P4, PT, RZ, c[0x0][0x184], PT, P4 ;  /* 0x00006100ff007a0c */ /* 0x000fda0003f85340 */
[----:B------:R-:W-:Y:S05]  /*1f10*/  @P4 BRA `(.L_x_26329) ;  /* 0x0000002000004947 */ /* 0x000fea0003800000 */
[----:B------:R-:W-:Y:S05]  /*1f20*/  @P0 BRA `(.L_x_26330) ;  /* 0x0000005000000947 */ /* 0x000fea0003800000 */
[----:B------:R-:W-:Y:S05]  /*1f30*/  BRA `(.L_x_26331) ;  /* 0x0000005000007947 */ /* 0x000fea0003800000 */
.L_x_26329:
[----:B-----5:R-:W-:Y:S01]  /*1f40*/  FADD.FTZ R49, R37, R49 ;  /* 0x0000003125317221 */ /* 0x020fe20000010000 */
[----:B------:R-:W-:Y:S05]  /*1f50*/  BRA `(.L_x_26330) ;  /* 0x0000002000007947 */ /* 0x000fea0003800000 */
.L_x_26328:
[----:B-----5:R-:W-:-:S04]  /*1f60*/  FADD.FTZ R49, R29, R49 ;  /* 0x000000311d317221 */ /* 0x020fc80000010000 */
[----:B------:R-:W-:-:S05]  /*1f70*/  @P2 FADD.FTZ R49, R37, R49 ;  /* 0x0000003125312221 */ /* 0x000fca0000010000 */
.L_x_26330:
[----:B-----5:R-:W-:Y:S02]  /*1f80*/  MOV R41, R49 ;  /* 0x0000003100297202 */ /* 0x020fe40000000f00 */
.L_x_26331:
[----:B------:R-:W-:Y:S05]  /*1f90*/  @P3 BRA `(.L_x_26332) ;  /* 0x0000007000003947 */ /* 0x000fea0003800000 */
[----:B------:R-:W-:-:S04]  /*1fa0*/  ISETP.NE.U32.AND P4, PT, RZ, c[0x0][0x180], PT ;  /* 0x00006000ff007a0c */ /* 0x000fc80003f85070 */
[----:B------:R-:W-:-:S13]  /*1fb0*/  ISETP.NE.AND.EX P4, PT, RZ, c[0x0][0x184], PT, P4 ;  /* 0x00006100ff007a0c */ /* 0x000fda0003f85340 */
[----:B------:R-:W-:Y:S05]  /*1fc0*/  @P4 BRA `(.L_x_26333) ;  /* 0x0000002000004947 */ /* 0x000fea0003800000 */
[----:B------:R-:W-:Y:S05]  /*1fd0*/  @P0 BRA `(.L_x_26334) ;  /* 0x0000005000000947 */ /* 0x000fea0003800000 */
[----:B------:R-:W-:Y:S05]  /*1fe0*/  BRA `(.L_x_26335) ;  /* 0x0000005000007947 */ /* 0x000fea0003800000 */
.L_x_26333:
[----:B-----5:R-:W-:Y:S01]  /*1ff0*/  FADD.FTZ R50, R38, R50 ;  /* 0x0000003226327221 */ /* 0x020fe20000010000 */
[----:B------:R-:W-:Y:S05]  /*2000*/  BRA `(.L_x_26334) ;  /* 0x0000002000007947 */ /* 0x000fea0003800000 */
.L_x_26332:
[----:B-----5:R-:W-:-:S04]  /*2010*/  FADD.FTZ R50, R30, R50 ;  /* 0x000000321e327221 */ /* 0x020fc80000010000 */
[----:B------:R-:W-:-:S05]  /*2020*/  @P2 FADD.FTZ R50, R38, R50 ;  /* 0x0000003226322221 */ /* 0x000fca0000010000 */
.L_x_26334:
[----:B-----5:R-:W-:Y:S02]  /*2030*/  MOV R42, R50 ;  /* 0x00000032002a7202 */ /* 0x020fe40000000f00 */
.L_x_26335:
[----:B------:R-:W-:Y:S05]  /*2040*/  @P3 BRA `(.L_x_26336) ;  /* 0x0000007000003947 */ /* 0x000fea0003800000 */
[----:B------:R-:W-:-:S04]  /*2050*/  ISETP.NE.U32.AND P2, PT, RZ, c[0x0][0x180], PT ;  /* 0x00006000ff007a0c */ /* 0x000fc80003f45070 */
[----:B------:R-:W-:-:S13]  /*2060*/  ISETP.NE.AND.EX P2, PT, RZ, c[0x0][0x184], PT, P2 ;  /* 0x00006100ff007a0c */ /* 0x000fda0003f45320 */
[----:B------:R-:W-:Y:S05]  /*2070*/  @P2 BRA `(.L_x_26337) ;  /* 0x0000002000002947 */ /* 0x000fea0003800000 */
[----:B------:R-:W-:Y:S05]  /*2080*/  @P0 BRA `(.L_x_26338) ;  /* 0x0000005000000947 */ /* 0x000fea0003800000 */
[----:B------:R-:W-:Y:S05]  /*2090*/  BRA `(.L_x_26339) ;  /* 0x0000005000007947 */ /* 0x000fea0003800000 */
.L_x_26337:
[----:B-----5:R-:W-:Y:S01]  /*20a0*/  FADD.FTZ R51, R39, R51 ;  /* 0x0000003327337221 */ /* 0x020fe20000010000 */
[----:B------:R-:W-:Y:S05]  /*20b0*/  BRA `(.L_x_26338) ;  /* 0x0000002000007947 */ /* 0x000fea0003800000 */
.L_x_26336:
[----:B-----5:R-:W-:-:S04]  /*20c0*/  FADD.FTZ R51, R31, R51 ;  /* 0x000000331f337221 */ /* 0x020fc80000010000 */
[----:B------:R-:W-:-:S05]  /*20d0*/  @P2 FADD.FTZ R51, R39, R51 ;  /* 0x0000003327332221 */ /* 0x000fca0000010000 */
.L_x_26338:
[----:B-----5:R-:W-:Y:S02]  /*20e0*/  MOV R43, R51 ;  /* 0x00000033002b7202 */ /* 0x020fe40000000f00 */
.L_x_26339:
[----:B------:R-:W-:-:S04]  /*20f0*/  @P0 LEA R80, P2, R82, c[0x0][0x188], 0x4 ;  /* 0x0000620052500a11 */ /* 0x000fc800078420ff */
[C---:B------:R-:W-:Y:S02]  /*2100*/  @P0 LEA.HI.X R81, R82.reuse, c[0x0][0x18c], RZ, 0x4, P2 ;  /* 0x0000630052510a11 */ /* 0x040fe400010f24ff */
[----:B------:R-:W-:-:S03]  /*2110*/  IADD3 R82, R82, 0x80, RZ ;  /* 0x0000008052527810 */ /* 0x000fc60007ffe0ff */
[----:B------:R0:W-:Y:S04]  /*2120*/  @P0 STG.E.128 [R80.64], R40 ;  /* 0x0000002850000986 */ /* 0x0001e8000c101d04 */
.L_x_26323:
[----:B------:R-:W-:Y:S05]  /*2130*/  BSYNC B0 ;  /* 0x0000000000007941 */ /* 0x000fea0003800000 */
.L_x_26322:
        /* <DEDUP_REMOVED lines=24> */
.L_x_26343:
[----:B-----5:R-:W-:Y:S01]  /*22c0*/  FADD.FTZ R52, R36, R52 ;  /* 0x0000003424347221 */ /* 0x020fe20000010000 */
[----:B------:R-:W-:Y:S05]  /*22d0*/  BRA `(.L_x_26344) ;  /* 0x0000002000007947 */ /* 0x000fea0003800000 */
.L_x_26342:
[----:B-1---5:R-:W-:-:S04]  /*22e0*/  FADD.FTZ R52, R28, R52 ;  /* 0x000000341c347221 */ /* 0x022fc80000010000 */
[----:B------:R-:W-:-:S04]  /*22f0*/  @P2 FADD.FTZ R52, R36, R52 ;  /* 0x0000003424342221 */ /* 0x000fc80000010000 */
.L_x_26344:
[----:B-----5:R-:W-:-:S03]  /*2300*/  IMAD.MOV.U32 R40, RZ, RZ, R52 ;  /* 0x000000ffff287224 */ /* 0x020fc600078e0034 */
.L_x_26345:
[----:B------:R-:W-:Y:S05]  /*2310*/  @P3 BRA `(.L_x_26346) ;  /* 0x0000007000003947 */ /* 0x000fea0003800000 */
[----:B------:R-:W-:-:S04]  /*2320*/  ISETP.NE.U32.AND P4, PT, RZ, c[0x0][0x180], PT ;  /* 0x00006000ff007a0c */ /* 0x000fc80003f85070 */
[----:B------:R-:W-:-:S13]  /*2330*/  ISETP.NE.AND.EX P4, PT, RZ, c[0x0][0x184], PT, P4 ;  /* 0x00006100ff007a0c */ /* 0x000fda0003f85340 */
[----:B------:R-:W-:Y:S05]  /*2340*/  @P4 BRA `(.L_x_26347) ;  /* 0x0000002000004947 */ /* 0x000fea0003800000 */
[----:B------:R-:W-:Y:S05]  /*2350*/  @P0 BRA `(.L_x_26348) ;  /* 0x0000005000000947 */ /* 0x000fea0003800000 */
[----:B------:R-:W-:Y:S05]  /*2360*/  BRA `(.L_x_26349) ;  /* 0x0000005000007947 */ /* 0x000fea0003800000 */
.L_x_26347:
[----:B-----5:R-:W-:Y:S01]  /*2370*/  FADD.FTZ R53, R37, R53 ;  /* 0x0000003525357221 */ /* 0x020fe20000010000 */
[----:B------:R-:W-:Y:S05]  /*2380*/  BRA `(.L_x_26348) ;  /* 0x0000002000007947 */ /* 0x000fea0003800000 */
.L_x_26346:
[----:B-----5:R-:W-:-:S04]  /*2390*/  FADD.FTZ R53, R29, R53 ;  /* 0x000000351d357221 */ /* 0x020fc80000010000 */
[----:B------:R-:W-:-:S05]  /*23a0*/  @P2 FADD.FTZ R53, R37, R53 ;  /* 0x0000003525352221 */ /* 0x000fca0000010000 */
.L_x_26348:
[----:B-----5:R-:W-:Y:S02]  /*23b0*/  MOV R41, R53 ;  /* 0x0000003500297202 */ /* 0x020fe40000000f00 */
.L_x_26349:
[----:B------:R-:W-:Y:S05]  /*23c0*/  @P3 BRA `(.L_x_26350) ;  /* 0x0000007000003947 */ /* 0x000fea0003800000 */
[----:B------:R-:W-:-:S04]  /*23d0*/  ISETP.NE.U32.AND P4, PT, RZ, c[0x0][0x180], PT ;  /* 0x00006000ff007a0c */ /* 0x000fc80003f85070 */
[----:B------:R-:W-:-:S13]  /*23e0*/  ISETP.NE.AND.EX P4, PT, RZ, c[0x0][0x184], PT, P4 ;  /* 0x00006100ff007a0c */ /* 0x000fda0003f85340 */
[----:B------:R-:W-:Y:S05]  /*23f0*/  @P4 BRA `(.L_x_26351) ;  /* 0x0000002000004947 */ /* 0x000fea0003800000 */
[----:B------:R-:W-:Y:S05]  /*2400*/  @P0 BRA `(.L_x_26352) ;  /* 0x0000005000000947 */ /* 0x000fea0003800000 */
[----:B------:R-:W-:Y:S05]  /*2410*/  BRA `(.L_x_26353) ;  /* 0x0000005000007947 */ /* 0x000fea0003800000 */
.L_x_26351:
[----:B-----5:R-:W-:Y:S01]  /*2420*/  FADD.FTZ R54, R38, R54 ;  /* 0x0000003626367221 */ /* 0x020fe20000010000 */
[----:B------:R-:W-:Y:S05]  /*2430*/  BRA `(.L_x_26352) ;  /* 0x0000002000007947 */ /* 0x000fea0003800000 */
.L_x_26350:
[----:B-----5:R-:W-:-:S04]  /*2440*/  FADD.FTZ R54, R30, R54 ;  /* 0x000000361e367221 */ /* 0x020fc80000010000 */
[----:B------:R-:W-:-:S05]  /*2450*/  @P2 FADD.FTZ R54, R38, R54 ;  /* 0x0000003626362221 */ /* 0x000fca0000010000 */
.L_x_26352:
[----:B-----5:R-:W-:Y:S02]  /*2460*/  MOV R42, R54 ;  /* 0x00000036002a7202 */ /* 0x020fe40000000f00 */
.L_x_26353:
[----:B------:R-:W-:Y:S05]  /*2470*/  @P3 BRA `(.L_x_26354) ;  /* 0x0000007000003947 */ /* 0x000fea0003800000 */
[----:B------:R-:W-:-:S04]  /*2480*/  ISETP.NE.U32.AND P2, PT, RZ, c[0x0][0x180], PT ;  /* 0x00006000ff007a0c */ /* 0x000fc80003f45070 */
[----:B------:R-:W-:-:S13]  /*2490*/  ISETP.NE.AND.EX P2, PT, RZ, c[0x0][0x184], PT, P2 ;  /* 0x00006100ff007a0c */ /* 0x000fda0003f45320 */
[----:B------:R-:W-:Y:S05]  /*24a0*/  @P2 BRA `(.L_x_26355) ;  /* 0x0000002000002947 */ /* 0x000fea0003800000 */
[----:B------:R-:W-:Y:S05]  /*24b0*/  @P0 BRA `(.L_x_26356) ;  /* 0x0000005000000947 */ /* 0x000fea0003800000 */
[----:B------:R-:W-:Y:S05]  /*24c0*/  BRA `(.L_x_26357) ;  /* 0x0000005000007947 */ /* 0x000fea0003800000 */
.L_x_26355:
[----:B-----5:R-:W-:Y:S01]  /*24d0*/  FADD.FTZ R55, R39, R55 ;  /* 0x0000003727377221 */ /* 0x020fe20000010000 */
[----:B------:R-:W-:Y:S05]  /*24e0*/  BRA `(.L_x_26356) ;  /* 0x0000002000007947 */ /* 0x000fea0003800000 */
.L_x_26354:
[----:B-----5:R-:W-:-:S04]  /*24f0*/  FADD.FTZ R55, R31, R55 ;  /* 0x000000371f377221 */ /* 0x020fc80000010000 */
[----:B------:R-:W-:-:S05]  /*2500*/  @P2 FADD.FTZ R55, R39, R55 ;  /* 0x0000003727372221 */ /* 0x000fca0000010000 */
.L_x_26356:
[----:B-----5:R-:W-:Y:S02]  /*2510*/  MOV R43, R55 ;  /* 0x00000037002b7202 */ /* 0x020fe40000000f00 */
.L_x_26357:
[----:B------:R-:W-:-:S04]  /*2520*/  @P0 LEA R80, P2, R82, c[0x0][0x188], 0x4 ;  /* 0x0000620052500a11 */ /* 0x000fc800078420ff */
[C---:B------:R-:W-:Y:S02]  /*2530*/  @P0 LEA.HI.X R81, R82.reuse, c[0x0][0x18c], RZ, 0x4, P2 ;  /* 0x0000630052510a11 */ /* 0x040fe400010f24ff */
[----:B------:R-:W-:-:S03]  /*2540*/  IADD3 R82, R82, 0x80, RZ ;  /* 0x0000008052527810 */ /* 0x000fc60007ffe0ff */
[----:B------:R0:W-:Y:S04]  /*2550*/  @P0 STG.E.128 [R80.64], R40 ;  /* 0x0000002850000986 */ /* 0x0001e8000c101d04 */
.L_x_26341:
[----:B------:R-:W-:Y:S05]  /*2560*/  BSYNC B0 ;  /* 0x0000000000007941 */ /* 0x000fea0003800000 */
.L_x_26340:
        /* <DEDUP_REMOVED lines=24> */
.L_x_26361:
[----:B-----5:R-:W-:Y:S01]  /*26f0*/  FADD.FTZ R56, R36, R56 ;  /* 0x0000003824387221 */ /* 0x020fe20000010000 */
[----:B------:R-:W-:Y:S05]  /*2700*/  BRA `(.L_x_26362) ;  /* 0x0000002000007947 */ /* 0x000fea0003800000 */
.L_x_26360:
[----:B-1---5:R-:W-:-:S04]  /*2710*/  FADD.FTZ R56, R28, R56 ;  /* 0x000000381c387221 */ /* 0x022fc80000010000 */
[----:B------:R-:W-:-:S04]  /*2720*/  @P2 FADD.FTZ R56, R36, R56 ;  /* 0x0000003824382221 */ /* 0x000fc80000010000 */
.L_x_26362:
[----:B-----5:R-:W-:-:S03]  /*2730*/  IMAD.MOV.U32 R40, RZ, RZ, R56 ;  /* 0x000000ffff287224 */ /* 0x020fc600078e0038 */
.L_x_26363:
[----:B------:R-:W-:Y:S05]  /*2740*/  @P3 BRA `(.L_x_26364) ;  /* 0x0000007000003947 */ /* 0x000fea0003800000 */
[----:B------:R-:W-:-:S04]  /*2750*/  ISETP.NE.U32.AND P4, PT, RZ, c[0x0][0x180], PT ;  /* 0x00006000ff007a0c */ /* 0x000fc80003f85070 */
[----:B------:R-:W-:-:S13]  /*2760*/  ISETP.NE.AND.EX P4, PT, RZ, c[0x0][0x184], PT, P4 ;  /* 0x00006100ff007a0c */ /* 0x000fda0003f85340 */
[----:B------:R-:W-:Y:S05]  /*2770*/  @P4 BRA `(.L_x_26365) ;  /* 0x0000002000004947 */ /* 0x000fea0003800000 */
[----:B------:R-:W-:Y:S05]  /*2780*/  @P0 BRA `(.L_x_26366) ;  /* 0x0000005000000947 */ /* 0x000fea0003800000 */
[----:B------:R-:W-:Y:S05]  /*2790*/  BRA `(.L_x_26367) ;  /* 0x0000005000007947 */ /* 0x000fea0003800000 */
.L_x_26365:
[----:B-----5:R-:W-:Y:S01]  /*27a0*/  FADD.FTZ R57, R37, R57 ;  /* 0x0000003925397221 */ /* 0x020fe20000010000 */
[----:B------:R-:W-:Y:S05]  /*27b0*/  BRA `(.L_x_26366) ;  /* 0x0000002000007947 */ /* 0x000fea0003800000 */
.L_x_26364:
[----:B-----5:R-:W-:-:S04]  /*27c0*/  FADD.FTZ R57, R29, R57 ;  /* 0x000000391d397221 */ /* 0x020fc80000010000 */
[----:B------:R-:W-:-:S05]  /*27d0*/  @P2 FADD.FTZ R57, R37, R57 ;  /* 0x0000003925392221 */ /* 0x000fca0000010000 */
.L_x_26366:
[----:B-----5:R-:W-:Y:S02]  /*27e0*/  MOV R41, R57 ;  /* 0x0000003900297202 */ /* 0x020fe40000000f00 */
.L_x_26367:
[----:B------:R-:W-:Y:S05]  /*27f0*/  @P3 BRA `(.L_x_26368) ;  /* 0x0000007000003947 */ /* 0x000fea0003800000 */
[----:B------:R-:W-:-:S04]  /*2800*/  ISETP.NE.U32.AND P4, PT, RZ, c[0x0][0x180], PT ;  /* 0x00006000ff007a0c */ /* 0x000fc80003f85070 */
[----:B------:R-:W-:-:S13]  /*2810*/  ISETP.NE.AND.EX P4, PT, RZ, c[0x0][0x184], PT, P4 ;  /* 0x00006100ff007a0c */ /* 0x000fda0003f85340 */
[----:B------:R-:W-:Y:S05]  /*2820*/  @P4 BRA `(.L_x_26369) ;  /* 0x0000002000004947 */ /* 0x000fea0003800000 */
[----:B------:R-:W-:Y:S05]  /*2830*/  @P0 BRA `(.L_x_26370) ;  /* 0x0000005000000947 */ /* 0x000fea0003800000 */
[----:B------:R-:W-:Y:S05]  /*2840*/  BRA `(.L_x_26371) ;  /* 0x0000005000007947 */ /* 0x000fea0003800000 */
.L_x_26369:
[----:B-----5:R-:W-:Y:S01]  /*2850*/  FADD.FTZ R58, R38, R58 ;  /* 0x0000003a263a7221 */ /* 0x020fe20000010000 */
[----:B------:R-:W-:Y:S05]  /*2860*/  BRA `(.L_x_26370) ;  /* 0x0000002000007947 */ /* 0x000fea0003800000 */
.L_x_26368:
[----:B-----5:R-:W-:-:S04]  /*2870*/  FADD.FTZ R58, R30, R58 ;  /* 0x0000003a1e3a7221 */ /* 0x020fc80000010000 */
[----:B------:R-:W-:-:S05]  /*2880*/  @P2 FADD.FTZ R58, R38, R58 ;  /* 0x0000003a263a2221 */ /* 0x000fca0000010000 */
.L_x_26370:
[----:B-----5:R-:W-:Y:S02]  /*2890*/  MOV R42, R58 ;  /* 0x0000003a002a7202 */ /* 0x020fe40000000f00 */
.L_x_26371:
[----:B------:R-:W-:Y:S05]  /*28a0*/  @P3 BRA `(.L_x_26372) ;  /* 0x0000007000003947 */ /* 0x000fea0003800000 */
[----:B------:R-:W-:-:S04]  /*28b0*/  ISETP.NE.U32.AND P2, PT, RZ, c[0x0][0x180], PT ;  /* 0x00006000ff007a0c */ /* 0x000fc80003f45070 */
[----:B------:R-:W-:-:S13]  /*28c0*/  ISETP.NE.AND.EX P2, PT, RZ, c[0x0][0x184], PT, P2 ;  /* 0x00006100ff007a0c */ /* 0x000fda0003f45320 */
[----:B------:R-:W-:Y:S05]  /*28d0*/  @P2 BRA `(.L_x_26373) ;  /* 0x0000002000002947 */ /* 0x000fea0003800000 */
[----:B------:R-:W-:Y:S05]  /*28e0*/  @P0 BRA `(.L_x_26374) ;  /* 0x0000005000000947 */ /* 0x000fea0003800000 */
[----:B------:R-:W-:Y:S05]  /*28f0*/  BRA `(.L_x_26375) ;  /* 0x0000005000007947 */ /* 0x000fea0003800000 */
.L_x_26373:
[----:B-----5:R-:W-:Y:S01]  /*2900*/  FADD.FTZ R59, R39, R59 ;  /* 0x0000003b273b7221 */ /* 0x020fe20000010000 */
[----:B------:R-:W-:Y:S05]  /*2910*/  BRA `(.L_x_26374) ;  /* 0x0000002000007947 */ /* 0x000fea0003800000 */
.L_x_26372:
[----:B-----5:R-:W-:-:S04]  /*2920*/  FADD.FTZ R59, R31, R59 ;  /* 0x0000003b1f3b7221 */ /* 0x020fc80000010000 */
[----:B------:R-:W-:-:S05]  /*2930*/  @P2 FADD.FTZ R59, R39, R59 ;  /* 0x0000003b273b2221 */ /* 0x000fca0000010000 */
.L_x_26374:
[----:B-----5:R-:W-:Y:S02]  /*2940*/  MOV R43, R59 ;  /* 0x0000003b002b7202 */ /* 0x020fe40000000f00 */
.L_x_26375:
[----:B------:R-:W-:-:S04]  /*2950*/  @P0 LEA R80, P2, R82, c[0x0][0x188], 0x4 ;  /* 0x0000620052500a11 */ /* 0x000fc800078420ff */
[C---:B------:R-:W-:Y:S02]  /*2960*/  @P0 LEA.HI.X R81, R82.reuse, c[0x0][0x18c], RZ, 0x4, P2 ;  /* 0x0000630052510a11 */ /* 0x040fe400010f24ff */
[----:B------:R-:W-:-:S03]  /*2970*/  IADD3 R82, R82, 0x80, RZ ;  /* 0x0000008052527810 */ /* 0x000fc60007ffe0ff */
[----:B------:R0:W-:Y:S04]  /*2980*/  @P0 STG.E.128 [R80.64], R40 ;  /* 0x0000002850000986 */ /* 0x0001e8000c101d04 */
.L_x_26359:
[----:B------:R-:W-:Y:S05]  /*2990*/  BSYNC B0 ;  /* 0x0000000000007941 */ /* 0x000fea0003800000 */
.L_x_26358:
        /* <DEDUP_REMOVED lines=24> */
.L_x_26379:
[----:B-----5:R-:W-:Y:S01]  /*2b20*/  FADD.FTZ R60, R36, R60 ;  /* 0x0000003c243c7221 */ /* 0x020fe20000010000 */
[----:B------:R-:W-:Y:S05]  /*2b30*/  BRA `(.L_x_26380) ;  /* 0x0000002000007947 */ /* 0x000fea0003800000 */
.L_x_26378:
[----:B-1---5:R-:W-:-:S04]  /*2b40*/  FADD.FTZ R60, R28, R60 ;  /* 0x0000003c1c3c7221 */ /* 0x022fc80000010000 */
[----:B------:R-:W-:-:S04]  /*2b50*/  @P2 FADD.FTZ R60, R36, R60 ;  /* 0x0000003c243c2221 */ /* 0x000fc80000010000 */
.L_x_26380:
[----:B-----5:R-:W-:-:S03]  /*2b60*/  IMAD.MOV.U32 R40, RZ, RZ, R60 ;  /* 0x000000ffff287224 */ /* 0x020fc600078e003c */
.L_x_26381:
[----:B------:R-:W-:Y:S05]  /*2b70*/  @P3 BRA `(.L_x_26382) ;  /* 0x0000007000003947 */ /* 0x000fea0003800000 */
[----:B------:R-:W-:-:S04]  /*2b80*/  ISETP.NE.U32.AND P4, PT, RZ, c[0x0][0x180], PT ;  /* 0x00006000ff007a0c */ /* 0x000fc80003f85070 */
[----:B------:R-:W-:-:S13]  /*2b90*/  ISETP.NE.AND.EX P4, PT, RZ, c[0x0][0x184], PT, P4 ;  /* 0x00006100ff007a0c */ /* 0x000fda0003f85340 */
[----:B------:R-:W-:Y:S05]  /*2ba0*/  @P4 BRA `(.L_x_26383) ;  /* 0x0000002000004947 */ /* 0x000fea0003800000 */
[----:B------:R-:W-:Y:S05]  /*2bb0*/  @P0 BRA `(.L_x_26384) ;  /* 0x0000005000000947 */ /* 0x000fea0003800000 */
[----:B------:R-:W-:Y:S05]  /*2bc0*/  BRA `(.L_x_26385) ;  /* 0x0000005000007947 */ /* 0x000fea0003800000 */
.L_x_26383:
[----:B-----5:R-:W-:Y:S01]  /*2bd0*/  FADD.FTZ R61, R37, R61 ;  /* 0x0000003d253d7221 */ /* 0x020fe20000010000 */
[----:B------:R-:W-:Y:S05]  /*2be0*/  BRA `(.L_x_26384) ;  /* 0x0000002000007947 */ /* 0x000fea0003800000 */
.L_x_26382:
[----:B-----5:R-:W-:-:S04]  /*2bf0*/  FADD.FTZ R61, R29, R61 ;  /* 0x0000003d1d3d7221 */ /* 0x020fc80000010000 */
[----:B------:R-:W-:-:S05]  /*2c00*/  @P2 FADD.FTZ R61, R37, R61 ;  /* 0x0000003d253d2221 */ /* 0x000fca0000010000 */
.L_x_26384:
[----:B-----5:R-:W-:Y:S02]  /*2c10*/  MOV R41, R61 ;  /* 0x0000003d00297202 */ /* 0x020fe40000000f00 */
.L_x_26385:
[----:B------:R-:W-:Y:S05]  /*2c20*/  @P3 BRA `(.L_x_26386) ;  /* 0x0000007000003947 */ /* 0x000fea0003800000 */
[----:B------:R-:W-:-:S04]  /*2c30*/  ISETP.NE.U32.AND P4, PT, RZ, c[0x0][0x180], PT ;  /* 0x00006000ff007a0c */ /* 0x000fc80003f85070 */
[----:B------:R-:W-:-:S13]  /*2c40*/  ISETP.NE.AND.EX P4, PT, RZ, c[0x0][0x184], PT, P4 ;  /* 0x00006100ff007a0c */ /* 0x000fda0003f85340 */
[----:B------:R-:W-:Y:S05]  /*2c50*/  @P4 BRA `(.L_x_26387) ;  /* 0x0000002000004947 */ /* 0x000fea0003800000 */
[----:B------:R-:W-:Y:S05]  /*2c60*/  @P0 BRA `(.L_x_26388) ;  /* 0x0000005000000947 */ /* 0x000fea0003800000 */
[----:B------:R-:W-:Y:S05]  /*2c70*/  BRA `(.L_x_26389) ;  /* 0x0000005000007947 */ /* 0x000fea0003800000 */
.L_x_26387:
[----:B-----5:R-:W-:Y:S01]  /*2c80*/  FADD.FTZ R62, R38, R62 ;  /* 0x0000003e263e7221 */ /* 0x020fe20000010000 */
[----:B------:R-:W-:Y:S05]  /*2c90*/  BRA `(.L_x_26388) ;  /* 0x0000002000007947 */ /* 0x000fea0003800000 */
.L_x_26386:
[----:B-----5:R-:W-:-:S04]  /*2ca0*/  FADD.FTZ R62, R30, R62 ;  /* 0x0000003e1e3e7221 */ /* 0x020fc80000010000 */
[----:B------:R-:W-:-:S05]  /*2cb0*/  @P2 FADD.FTZ R62, R38, R62 ;  /* 0x0000003e263e2221 */ /* 0x000fca0000010000 */
.L_x_26388:
[----:B-----5:R-:W-:Y:S02]  /*2cc0*/  MOV R42, R62 ;  /* 0x0000003e002a7202 */ /* 0x020fe40000000f00 */
.L_x_26389:
[----:B------:R-:W-:Y:S05]  /*2cd0*/  @P3 BRA `(.L_x_26390) ;  /* 0x0000007000003947 */ /* 0x000fea0003800000 */
[----:B------:R-:W-:-:S04]  /*2ce0*/  ISETP.NE.U32.AND P2, PT, RZ, c[0x0][0x180], PT ;  /* 0x00006000ff007a0c */ /* 0x000fc80003f45070 */
[----:B------:R-:W-:-:S13]  /*2cf0*/  ISETP.NE.AND.EX P2, PT, RZ, c[0x0][0x184], PT, P2 ;  /* 0x00006100ff007a0c */ /* 0x000fda0003f45320 */
[----:B------:R-:W-:Y:S05]  /*2d00*/  @P2 BRA `(.L_x_26391) ;  /* 0x0000002000002947 */ /* 0x000fea0003800000 */
[----:B------:R-:W-:Y:S05]  /*2d10*/  @P0 BRA `(.L_x_26392) ;  /* 0x0000005000000947 */ /* 0x000fea0003800000 */
[----:B------:R-:W-:Y:S05]  /*2d20*/  BRA `(.L_x_26393) ;  /* 0x0000005000007947 */ /* 0x000fea0003800000 */
.L_x_26391:
[----:B-----5:R-:W-:Y:S01]  /*2d30*/  FADD.FTZ R63, R39, R63 ;  /* 0x0000003f273f7221 */ /* 0x020fe20000010000 */
[----:B------:R-:W-:Y:S05]  /*2d40*/  BRA `(.L_x_26392) ;  /* 0x0000002000007947 */ /* 0x000fea0003800000 */
.L_x_26390:
[----:B-----5:R-:W-:-:S04]  /*2d50*/  FADD.FTZ R63, R31, R63 ;  /* 0x0000003f1f3f7221 */ /* 0x020fc80000010000 */
[----:B------:R-:W-:-:S05]  /*2d60*/  @P2 FADD.FTZ R63, R39, R63 ;  /* 0x0000003f273f2221 */ /* 0x000fca0000010000 */
.L_x_26392:
[----:B-----5:R-:W-:Y:S02]  /*2d70*/  MOV R43, R63 ;  /* 0x0000003f002b7202 */ /* 0x020fe40000000f00 */
.L_x_26393:
[----:B------:R-:W-:-:S04]  /*2d80*/  @P0 LEA R80, P2, R82, c[0x0][0x188], 0x4 ;  /* 0x0000620052500a11 */ /* 0x000fc800078420ff */
[C---:B------:R-:W-:Y:S02]  /*2d90*/  @P0 LEA.HI.X R81, R82.reuse, c[0x0][0x18c], RZ, 0x4, P2 ;  /* 0x0000630052510a11 */ /* 0x040fe400010f24ff */
[----:B------:R-:W-:-:S03]  /*2da0*/  IADD3 R82, R82, 0x80, RZ ;  /* 0x0000008052527810 */ /* 0x000fc60007ffe0ff */
[----:B------:R0:W-:Y:S04]  /*2db0*/  @P0 STG.E.128 [R80.64], R40 ;  /* 0x0000002850000986 */ /* 0x0001e8000c101d04 */
.L_x_26377:
[----:B------:R-:W-:Y:S05]  /*2dc0*/  BSYNC B0 ;  /* 0x0000000000007941 */ /* 0x000fea0003800000 */
.L_x_26376:
        /* <DEDUP_REMOVED lines=24> */
.L_x_26397:
[----:B-----5:R-:W-:Y:S01]  /*2f50*/  FADD.FTZ R64, R36, R64 ;  /* 0x0000004024407221 */ /* 0x020fe20000010000 */
[----:B------:R-:W-:Y:S05]  /*2f60*/  BRA `(.L_x_26398) ;  /* 0x0000002000007947 */ /* 0x000fea0003800000 */
.L_x_26396:
[----:B-1---5:R-:W-:-:S04]  /*2f70*/  FADD.FTZ R64, R28, R64 ;  /* 0x000000401c407221 */ /* 0x022fc80000010000 */
[----:B------:R-:W-:-:S04]  /*2f80*/  @P2 FADD.FTZ R64, R36, R64 ;  /* 0x0000004024402221 */ /* 0x000fc80000010000 */
.L_x_26398:
[----:B-----5:R-:W-:-:S03]  /*2f90*/  IMAD.MOV.U32 R40, RZ, RZ, R64 ;  /* 0x000000ffff287224 */ /* 0x020fc600078e0040 */
.L_x_26399:
[----:B------:R-:W-:Y:S05]  /*2fa0*/  @P3 BRA `(.L_x_26400) ;  /* 0x0000007000003947 */ /* 0x000fea0003800000 */
[----:B------:R-:W-:-:S04]  /*2fb0*/  ISETP.NE.U32.AND P4, PT, RZ, c[0x0][0x180], PT ;  /* 0x00006000ff007a0c */ /* 0x000fc80003f85070 */
[----:B------:R-:W-:-:S13]  /*2fc0*/  ISETP.NE.AND.EX P4, PT, RZ, c[0x0][0x184], PT, P4 ;  /* 0x00006100ff007a0c */ /* 0x000fda0003f85340 */
[----:B------:R-:W-:Y:S05]  /*2fd0*/  @P4 BRA `(.L_x_26401) ;  /* 0x0000002000004947 */ /* 0x000fea0003800000 */
[----:B------:R-:W-:Y:S05]  /*2fe0*/  @P0 BRA `(.L_x_26402) ;  /* 0x0000005000000947 */ /* 0x000fea0003800000 */
[----:B------:R-:W-:Y:S05]  /*2ff0*/  BRA `(.L_x_26403) ;  /* 0x0000005000007947 */ /* 0x000fea0003800000 */
.L_x_26401:
[----:B-----5:R-:W-:Y:S01]  /*3000*/  FADD.FTZ R65, R37, R65 ;  /* 0x0000004125417221 */ /* 0x020fe20000010000 */
[----:B------:R-:W-:Y:S05]  /*3010*/  BRA `(.L_x_26402) ;  /* 0x0000002000007947 */ /* 0x000fea0003800000 */
.L_x_26400:
[----:B-----5:R-:W-:-:S04]  /*3020*/  FADD.FTZ R65, R29, R65 ;  /* 0x000000411d417221 */ /* 0x020fc80000010000 */
[----:B------:R-:W-:-:S05]  /*3030*/  @P2 FADD.FTZ R65, R37, R65 ;  /* 0x0000004125412221 */ /* 0x000fca0000010000 */
.L_x_26402:
[----:B-----5:R-:W-:Y:S02]  /*3040*/  MOV R41, R65 ;  /* 0x0000004100297202 */ /* 0x020fe40000000f00 */
.L_x_26403:
[----:B------:R-:W-:Y:S05]  /*3050*/  @P3 BRA `(.L_x_26404) ;  /* 0x0000007000003947 */ /* 0x000fea0003800000 */
[----:B------:R-:W-:-:S04]  /*3060*/  ISETP.NE.U32.AND P4, PT, RZ, c[0x0][0x180], PT ;  /* 0x00006000ff007a0c */ /* 0x000fc80003f85070 */
[----:B------:R-:W-:-:S13]  /*3070*/  ISETP.NE.AND.EX P4, PT, RZ, c[0x0][0x184], PT, P4 ;  /* 0x00006100ff007a0c */ /* 0x000fda0003f85340 */
[----:B------:R-:W-:Y:S05]  /*3080*/  @P4 BRA `(.L_x_26405) ;  /* 0x0000002000004947 */ /* 0x000fea0003800000 */
[----:B------:R-:W-:Y:S05]  /*3090*/  @P0 BRA `(.L_x_26406) ;  /* 0x0000005000000947 */ /* 0x000fea0003800000 */
[----:B------:R-:W-:Y:S05]  /*30a0*/  BRA `(.L_x_26407) ;  /* 0x0000005000007947 */ /* 0x000fea0003800000 */
.L_x_26405:
[----:B-----5:R-:W-:Y:S01]  /*30b0*/  FADD.FTZ R66, R38, R66 ;  /* 0x0000004226427221 */ /* 0x020fe20000010000 */
[----:B------:R-:W-:Y:S05]  /*30c0*/  BRA `(.L_x_26406) ;  /* 0x0000002000007947 */ /* 0x000fea0003800000 */
.L_x_26404:
[----:B-----5:R-:W-:-:S04]  /*30d0*/  FADD.FTZ R66, R30, R66 ;  /* 0x000000421e427221 */ /* 0x020fc80000010000 */
[----:B------:R-:W-:-:S05]  /*30e0*/  @P2 FADD.FTZ R66, R38, R66 ;  /* 0x0000004226422221 */ /* 0x000fca0000010000 */
.L_x_26406:
[----:B-----5:R-:W-:Y:S02]  /*30f0*/  MOV R42, R66 ;  /* 0x00000042002a7202 */ /* 0x020fe40000000f00 */
.L_x_26407:
[----:B------:R-:W-:Y:S05]  /*3100*/  @P3 BRA `(.L_x_26408) ;  /* 0x0000007000003947 */ /* 0x000fea0003800000 */
[----:B------:R-:W-:-:S04]  /*3110*/  ISETP.NE.U32.AND P2, PT, RZ, c[0x0][0x180], PT ;  /* 0x00006000ff007a0c */ /* 0x000fc80003f45070 */
[----:B------:R-:W-:-:S13]  /*3120*/  ISETP.NE.AND.EX P2, PT, RZ, c[0x0][0x184], PT, P2 ;  /* 0x00006100ff007a0c */ /* 0x000fda0003f45320 */
[----:B------:R-:W-:Y:S05]  /*3130*/  @P2 BRA `(.L_x_26409) ;  /* 0x0000002000002947 */ /* 0x000fea0003800000 */
[----:B------:R-:W-:Y:S05]  /*3140*/  @P0 BRA `(.L_x_26410) ;  /* 0x0000005000000947 */ /* 0x000fea0003800000 */
[----:B------:R-:W-:Y:S05]  /*3150*/  BRA `(.L_x_26411) ;  /* 0x0000005000007947 */ /* 0x000fea0003800000 */
.L_x_26409:
[----:B-----5:R-:W-:Y:S01]  /*3160*/  FADD.FTZ R67, R39, R67 ;  /* 0x0000004327437221 */ /* 0x020fe20000010000 */
[----:B------:R-:W-:Y:S05]  /*3170*/  BRA `(.L_x_26410) ;  /* 0x0000002000007947 */ /* 0x000fea0003800000 */
.L_x_26408:
[----:B-----5:R-:W-:-:S04]  /*3180*/  FADD.FTZ R67, R31, R67 ;  /* 0x000000431f437221 */ /* 0x020fc80000010000 */
[----:B------:R-:W-:-:S05]  /*3190*/  @P2 FADD.FTZ R67, R39, R67 ;  /* 0x0000004327432221 */ /* 0x000fca0000010000 */
.L_x_26410:
[----:B-----5:R-:W-:Y:S02]  /*31a0*/  MOV R43, R67 ;  /* 0x00000043002b7202 */ /* 0x020fe40000000f00 */
.L_x_26411:
[----:B------:R-:W-:-:S04]  /*31b0*/  @P0 LEA R80, P2, R82, c[0x0][0x188], 0x4 ;  /* 0x0000620052500a11 */ /* 0x000fc800078420ff */
[C---:B------:R-:W-:Y:S02]  /*31c0*/  @P0 LEA.HI.X R81, R82.reuse, c[0x0][0x18c], RZ, 0x4, P2 ;  /* 0x0000630052510a11 */ /* 0x040fe400010f24ff */
[----:B------:R-:W-:-:S03]  /*31d0*/  IADD3 R82, R82, 0x80, RZ ;  /* 0x0000008052527810 */ /* 0x000fc60007ffe0ff */
[----:B------:R0:W-:Y:S04]  /*31e0*/  @P0 STG.E.128 [R80.64], R40 ;  /* 0x0000002850000986 */ /* 0x0001e8000c101d04 */
.L_x_26395:
[----:B------:R-:W-:Y:S05]  /*31f0*/  BSYNC B0 ;  /* 0x0000000000007941 */ /* 0x000fea0003800000 */
.L_x_26394:
        /* <DEDUP_REMOVED lines=24> */
.L_x_26415:
[----:B-----5:R-:W-:Y:S01]  /*3380*/  FADD.FTZ R68, R36, R68 ;  /* 0x0000004424447221 */ /* 0x020fe20000010000 */
[----:B------:R-:W-:Y:S05]  /*3390*/  BRA `(.L_x_26416) ;  /* 0x0000002000007947 */ /* 0x000fea0003800000 */
.L_x_26414:
[----:B-1---5:R-:W-:-:S04]  /*33a0*/  FADD.FTZ R68, R28, R68 ;  /* 0x000000441c447221 */ /* 0x022fc80000010000 */
[----:B------:R-:W-:-:S04]  /*33b0*/  @P2 FADD.FTZ R68, R36, R68 ;  /* 0x0000004424442221 */ /* 0x000fc80000010000 */
.L_x_26416:
[----:B-----5:R-:W-:-:S03]  /*33c0*/  IMAD.MOV.U32 R40, RZ, RZ, R68 ;  /* 0x000000ffff287224 */ /* 0x020fc600078e0044 */
.L_x_26417:
[----:B------:R-:W-:Y:S05]  /*33d0*/  @P3 BRA `(.L_x_26418) ;  /* 0x0000007000003947 */ /* 0x000fea0003800000 */
[----:B------:R-:W-:-:S04]  /*33e0*/  ISETP.NE.U32.AND P4, PT, RZ, c[0x0][0x180], PT ;  /* 0x00006000ff007a0c */ /* 0x000fc80003f85070 */
[----:B------:R-:W-:-:S13]  /*33f0*/  ISETP.NE.AND.EX P4, PT, RZ, c[0x0][0x184], PT, P4 ;  /* 0x00006100ff007a0c */ /* 0x000fda0003f85340 */
[----:B------:R-:W-:Y:S05]  /*3400*/  @P4 BRA `(.L_x_26419) ;  /* 0x0000002000004947 */ /* 0x000fea0003800000 */
[----:B------:R-:W-:Y:S05]  /*3410*/  @P0 BRA `(.L_x_26420) ;  /* 0x0000005000000947 */ /* 0x000fea0003800000 */
[----:B------:R-:W-:Y:S05]  /*3420*/  BRA `(.L_x_26421) ;  /* 0x0000005000007947 */ /* 0x000fea0003800000 */
.L_x_26419:
[----:B-----5:R-:W-:Y:S01]  /*3430*/  FADD.FTZ R69, R37, R69 ;  /* 0x0000004525457221 */ /* 0x020fe20000010000 */
[----:B------:R-:W-:Y:S05]  /*3440*/  BRA `(.L_x_26420) ;  /* 0x0000002000007947 */ /* 0x000fea0003800000 */
.L_x_26418:
[----:B-----5:R-:W-:-:S04]  /*3450*/  FADD.FTZ R69, R29, R69 ;  /* 0x000000451d457221 */ /* 0x020fc80000010000 */
[----:B------:R-:W-:-:S05]  /*3460*/  @P2 FADD.FTZ R69, R37, R69 ;  /* 0x0000004525452221 */ /* 0x000fca0000010000 */
.L_x_26420:
[----:B-----5:R-:W-:Y:S02]  /*3470*/  MOV R41, R69 ;  /* 0x0000004500297202 */ /* 0x020fe40000000f00 */
.L_x_26421:
[----:B------:R-:W-:Y:S05]  /*3480*/  @P3 BRA `(.L_x_26422) ;  /* 0x0000007000003947 */ /* 0x000fea0003800000 */
[----:B------:R-:W-:-:S04]  /*3490*/  ISETP.NE.U32.AND P4, PT, RZ, c[0x0][0x180], PT ;  /* 0x00006000ff007a0c */ /* 0x000fc80003f85070 */
[----:B------:R-:W-:-:S13]  /*34a0*/  ISETP.NE.AND.EX P4, PT, RZ, c[0x0][0x184], PT, P4 ;  /* 0x00006100ff007a0c */ /* 0x000fda0003f85340 */
[----:B------:R-:W-:Y:S05]  /*34b0*/  @P4 BRA `(.L_x_26423) ;  /* 0x0000002000004947 */ /* 0x000fea0003800000 */
[----:B------:R-:W-:Y:S05]  /*34c0*/  @P0 BRA `(.L_x_26424) ;  /* 0x0000005000000947 */ /* 0x000fea0003800000 */
[----:B------:R-:W-:Y:S05]  /*34d0*/  BRA `(.L_x_26425) ;  /* 0x0000005000007947 */ /* 0x000fea0003800000 */
.L_x_26423:
[----:B-----5:R-:W-:Y:S01]  /*34e0*/  FADD.FTZ R70, R38, R70 ;  /* 0x0000004626467221 */ /* 0x020fe20000010000 */
[----:B------:R-:W-:Y:S05]  /*34f0*/  BRA `(.L_x_26424) ;  /* 0x0000002000007947 */ /* 0x000fea0003800000 */
.L_x_26422:
[----:B-----5:R-:W-:-:S04]  /*3500*/  FADD.FTZ R70, R30, R70 ;  /* 0x000000461e467221 */ /* 0x020fc80000010000 */
[----:B------:R-:W-:-:S05]  /*3510*/  @P2 FADD.FTZ R70, R38, R70 ;  /* 0x0000004626462221 */ /* 0x000fca0000010000 */
.L_x_26424:
[----:B-----5:R-:W-:Y:S02]  /*3520*/  MOV R42, R70 ;  /* 0x00000046002a7202 */ /* 0x020fe40000000f00 */
.L_x_26425:
[----:B------:R-:W-:Y:S05]  /*3530*/  @P3 BRA `(.L_x_26426) ;  /* 0x0000007000003947 */ /* 0x000fea0003800000 */
[----:B------:R-:W-:-:S04]  /*3540*/  ISETP.NE.U32.AND P2, PT, RZ, c[0x0][0x180], PT ;  /* 0x00006000ff007a0c */ /* 0x000fc80003f45070 */
[----:B------:R-:W-:-:S13]  /*3550*/  ISETP.NE.AND.EX P2, PT, RZ, c[0x0][0x184], PT, P2 ;  /* 0x00006100ff007a0c */ /* 0x000fda0003f45320 */
[----:B------:R-:W-:Y:S05]  /*3560*/  @P2 BRA `(.L_x_26427) ;  /* 0x0000002000002947 */ /* 0x000fea0003800000 */
[----:B------:R-:W-:Y:S05]  /*3570*/  @P0 BRA `(.L_x_26428) ;  /* 0x0000005000000947 */ /* 0x000fea0003800000 */
[----:B------:R-:W-:Y:S05]  /*3580*/  BRA `(.L_x_26429) ;  /* 0x0000005000007947 */ /* 0x000fea0003800000 */
.L_x_26427:
[----:B-----5:R-:W-:Y:S01]  /*3590*/  FADD.FTZ R71, R39, R71 ;  /* 0x0000004727477221 */ /* 0x020fe20000010000 */
[----:B------:R-:W-:Y:S05]  /*35a0*/  BRA `(.L_x_26428) ;  /* 0x0000002000007947 */ /* 0x000fea0003800000 */
.L_x_26426:
[----:B-----5:R-:W-:-:S04]  /*35b0*/  FADD.FTZ R71, R31, R71 ;  /* 0x000000471f477221 */ /* 0x020fc80000010000 */
[----:B------:R-:W-:-:S05]  /*35c0*/  @P2 FADD.FTZ R71, R39, R71 ;  /* 0x0000004727472221 */ /* 0x000fca0000010000 */
.L_x_26428:
[----:B-----5:R-:W-:Y:S02]  /*35d0*/  MOV R43, R71 ;  /* 0x00000047002b7202 */ /* 0x020fe40000000f00 */
.L_x_26429:
[----:B------:R-:W-:-:S04]  /*35e0*/  @P0 LEA R80, P2, R82, c[0x0][0x188], 0x4 ;  /* 0x0000620052500a11 */ /* 0x000fc800078420ff */
[C---:B------:R-:W-:Y:S02]  /*35f0*/  @P0 LEA.HI.X R81, R82.reuse, c[0x0][0x18c], RZ, 0x4, P2 ;  /* 0x0000630052510a11 */ /* 0x040fe400010f24ff */
[----:B------:R-:W-:-:S03]  /*3600*/  IADD3 R82, R82, 0x80, RZ ;  /* 0x0000008052527810 */ /* 0x000fc60007ffe0ff */
[----:B------:R0:W-:Y:S04]  /*3610*/  @P0 STG.E.128 [R80.64], R40 ;  /* 0x0000002850000986 */ /* 0x0001e8000c101d04 */
.L_x_26413:
[----:B------:R-:W-:Y:S05]  /*3620*/  BSYNC B0 ;  /* 0x0000000000007941 */ /* 0x000fea0003800000 */
.L_x_26412:
        /* <DEDUP_REMOVED lines=24> */
.L_x_26433:
[----:B-----5:R-:W-:Y:S01]  /*37b0*/  FADD.FTZ R72, R36, R72 ;  /* 0x0000004824487221 */ /* 0x020fe20000010000 */
[----:B------:R-:W-:Y:S05]  /*37c0*/  BRA `(.L_x_26434) ;  /* 0x0000002000007947 */ /* 0x000fea0003800000 */
.L_x_26432:
[----:B-1---5:R-:W-:-:S04]  /*37d0*/  FADD.FTZ R72, R28, R72 ;  /* 0x000000481c487221 */ /* 0x022fc80000010000 */
[----:B------:R-:W-:-:S05]  /*37e0*/  @P2 FADD.FTZ R72, R36, R72 ;  /* 0x0000004824482221 */ /* 0x000fca0000010000 */
.L_x_26434:
[----:B-----5:R-:W-:Y:S02]  /*37f0*/  MOV R40, R72 ;  /* 0x0000004800287202 */ /* 0x020fe40000000f00 */
.L_x_26435:
[----:B------:R-:W-:Y:S05]  /*3800*/  @P3 BRA `(.L_x_26436) ;  /* 0x0000007000003947 */ /* 0x000fea0003800000 */
[----:B------:R-:W-:-:S04]  /*3810*/  ISETP.NE.U32.AND P4, PT, RZ, c[0x0][0x180], PT ;  /* 0x00006000ff007a0c */ /* 0x000fc80003f85070 */
[----:B------:R-:W-:-:S13]  /*3820*/  ISETP.NE.AND.EX P4, PT, RZ, c[0x0][0x184], PT, P4 ;  /* 0x00006100ff007a0c */ /* 0x000fda0003f85340 */
[----:B------:R-:W-:Y:S05]  /*3830*/  @P4 BRA `(.L_x_26437) ;  /* 0x0000002000004947 */ /* 0x000fea0003800000 */
[----:B------:R-:W-:Y:S05]  /*3840*/  @P0 BRA `(.L_x_26438) ;  /* 0x0000005000000947 */ /* 0x000fea0003800000 */
[----:B------:R-:W-:Y:S05]  /*3850*/  BRA `(.L_x_26439) ;  /* 0x0000005000007947 */ /* 0x000fea0003800000 */
.L_x_26437:
[----:B-----5:R-:W-:Y:S01]  /*3860*/  FADD.FTZ R73, R37, R73 ;  /* 0x0000004925497221 */ /* 0x020fe20000010000 */
[----:B------:R-:W-:Y:S05]  /*3870*/  BRA `(.L_x_26438) ;  /* 0x0000002000007947 */ /* 0x000fea0003800000 */
.L_x_26436:
[----:B-----5:R-:W-:-:S04]  /*3880*/  FADD.FTZ R73, R29, R73 ;  /* 0x000000491d497221 */ /* 0x020fc80000010000 */
[----:B------:R-:W-:-:S04]  /*3890*/  @P2 FADD.FTZ R73, R37, R73 ;  /* 0x0000004925492221 */ /* 0x000fc80000010000 */
.L_x_26438:
[----:B-----5:R-:W-:-:S03]  /*38a0*/  IMAD.MOV.U32 R41, RZ, RZ, R73 ;  /* 0x000000ffff297224 */ /* 0x020fc600078e0049 */
.L_x_26439:
[----:B------:R-:W-:Y:S05]  /*38b0*/  @P3 BRA `(.L_x_26440) ;  /* 0x0000007000003947 */ /* 0x000fea0003800000 */
[----:B------:R-:W-:-:S04]  /*38c0*/  ISETP.NE.U32.AND P4, PT, RZ, c[0x0][0x180], PT ;  /* 0x00006000ff007a0c */ /* 0x000fc80003f85070 */
[----:B------:R-:W-:-:S13]  /*38d0*/  ISETP.NE.AND.EX P4, PT, RZ, c[0x0][0x184], PT, P4 ;  /* 0x00006100ff007a0c */ /* 0x000fda0003f85340 */
[----:B------:R-:W-:Y:S05]  /*38e0*/  @P4 BRA `(.L_x_26441) ;  /* 0x0000002000004947 */ /* 0x000fea0003800000 */
[----:B------:R-:W-:Y:S05]  /*38f0*/  @P0 BRA `(.L_x_26442) ;  /* 0x0000005000000947 */ /* 0x000fea0003800000 */
[----:B------:R-:W-:Y:S05]  /*3900*/  BRA `(.L_x_26443) ;  /* 0x0000005000007947 */ /* 0x000fea0003800000 */
.L_x_26441:
[----:B-----5:R-:W-:Y:S01]  /*3910*/  FADD.FTZ R74, R38, R74 ;  /* 0x0000004a264a7221 */ /* 0x020fe20000010000 */
[----:B------:R-:W-:Y:S05]  /*3920*/  BRA `(.L_x_26442) ;  /* 0x0000002000007947 */ /* 0x000fea0003800000 */
.L_x_26440:
[----:B-----5:R-:W-:-:S04]  /*3930*/  FADD.FTZ R74, R30, R74 ;  /* 0x0000004a1e4a7221 */ /* 0x020fc80000010000 */
[----:B------:R-:W-:-:S05]  /*3940*/  @P2 FADD.FTZ R74, R38, R74 ;  /* 0x0000004a264a2221 */ /* 0x000fca0000010000 */
.L_x_26442:
[----:B-----5:R-:W-:Y:S02]  /*3950*/  MOV R42, R74 ;  /* 0x0000004a002a7202 */ /* 0x020fe40000000f00 */
.L_x_26443:
[----:B------:R-:W-:Y:S05]  /*3960*/  @P3 BRA `(.L_x_26444) ;  /* 0x0000007000003947 */ /* 0x000fea0003800000 */
[----:B------:R-:W-:-:S04]  /*3970*/  ISETP.NE.U32.AND P2, PT, RZ, c[0x0][0x180], PT ;  /* 0x00006000ff007a0c */ /* 0x000fc80003f45070 */
[----:B------:R-:W-:-:S13]  /*3980*/  ISETP.NE.AND.EX P2, PT, RZ, c[0x0][0x184], PT, P2 ;  /* 0x00006100ff007a0c */ /* 0x000fda0003f45320 */
[----:B------:R-:W-:Y:S05]  /*3990*/  @P2 BRA `(.L_x_26445) ;  /* 0x0000002000002947 */ /* 0x000fea0003800000 */
[----:B------:R-:W-:Y:S05]  /*39a0*/  @P0 BRA `(.L_x_26446) ;  /* 0x0000005000000947 */ /* 0x000fea0003800000 */
[----:B------:R-:W-:Y:S05]  /*39b0*/  BRA `(.L_x_26447) ;  /* 0x0000005000007947 */ /* 0x000fea0003800000 */
.L_x_26445:
[----:B-----5:R-:W-:Y:S01]  /*39c0*/  FADD.FTZ R75, R39, R75 ;  /* 0x0000004b274b7221 */ /* 0x020fe20000010000 */
[----:B------:R-:W-:Y:S05]  /*39d0*/  BRA `(.L_x_26446) ;  /* 0x0000002000007947 */ /* 0x000fea0003800000 */
.L_x_26444:
[----:B-----5:R-:W-:-:S04]  /*39e0*/  FADD.FTZ R75, R31, R75 ;  /* 0x0000004b1f4b7221 */ /* 0x020fc80000010000 */
[----:B------:R-:W-:-:S05]  /*39f0*/  @P2 FADD.FTZ R75, R39, R75 ;  /* 0x0000004b274b2221 */ /* 0x000fca0000010000 */
.L_x_26446:
[----:B-----5:R-:W-:Y:S02]  /*3a00*/  MOV R43, R75 ;  /* 0x0000004b002b7202 */ /* 0x020fe40000000f00 */
.L_x_26447:
[----:B------:R-:W-:-:S04]  /*3a10*/  @P0 LEA R80, P2, R82, c[0x0][0x188], 0x4 ;  /* 0x0000620052500a11 */ /* 0x000fc800078420ff */
[C---:B------:R-:W-:Y:S02]  /*3a20*/  @P0 LEA.HI.X R81, R82.reuse, c[0x0][0x18c], RZ, 0x4, P2 ;  /* 0x0000630052510a11 */ /* 0x040fe400010f24ff */
[----:B------:R-:W-:-:S03]  /*3a30*/  IADD3 R82, R82, 0x80, RZ ;  /* 0x0000008052527810 */ /* 0x000fc60007ffe0ff */
[----:B------:R0:W-:Y:S04]  /*3a40*/  @P0 STG.E.128 [R80.64], R40 ;  /* 0x0000002850000986 */ /* 0x0001e8000c101d04 */
.L_x_26431:
[----:B------:R-:W-:Y:S05]  /*3a50*/  BSYNC B0 ;  /* 0x0000000000007941 */ /* 0x000fea0003800000 */
.L_x_26430:
        /* <DEDUP_REMOVED lines=24> */
.L_x_26451:
[----:B-----5:R-:W-:Y:S01]  /*3be0*/  FADD.FTZ R76, R36, R76 ;  /* 0x0000004c244c7221 */ /* 0x020fe20000010000 */
[----:B------:R-:W-:Y:S05]  /*3bf0*/  BRA `(.L_x_26452) ;  /* 0x0000002000007947 */ /* 0x000fea0003800000 */
.L_x_26450:
[----:B-1---5:R-:W-:-:S04]  /*3c00*/  FADD.FTZ R76, R28, R76 ;  /* 0x0000004c1c4c7221 */ /* 0x022fc80000010000 */
[----:B------:R-:W-:-:S05]  /*3c10*/  @P2 FADD.FTZ R76, R36, R76 ;  /* 0x0000004c244c2221 */ /* 0x000fca0000010000 */
.L_x_26452:
[----:B-----5:R-:W-:Y:S02]  /*3c20*/  MOV R40, R76 ;  /* 0x0000004c00287202 */ /* 0x020fe40000000f00 */
.L_x_26453:
[----:B------:R-:W-:Y:S05]  /*3c30*/  @P3 BRA `(.L_x_26454) ;  /* 0x0000007000003947 */ /* 0x000fea0003800000 */
[----:B------:R-:W-:-:S04]  /*3c40*/  ISETP.NE.U32.AND P4, PT, RZ, c[0x0][0x180], PT ;  /* 0x00006000ff007a0c */ /* 0x000fc80003f85070 */
[----:B------:R-:W-:-:S13]  /*3c50*/  ISETP.NE.AND.EX P4, PT, RZ, c[0x0][0x184], PT, P4 ;  /* 0x00006100ff007a0c */ /* 0x000fda0003f85340 */
[----:B------:R-:W-:Y:S05]  /*3c60*/  @P4 BRA `(.L_x_26455) ;  /* 0x0000002000004947 */ /* 0x000fea0003800000 */
[----:B------:R-:W-:Y:S05]  /*3c70*/  @P0 BRA `(.L_x_26456) ;  /* 0x0000005000000947 */ /* 0x000fea0003800000 */
[----:B------:R-:W-:Y:S05]  /*3c80*/  BRA `(.L_x_26457) ;  /* 0x0000005000007947 */ /* 0x000fea0003800000 */
.L_x_26455:
[----:B-----5:R-:W-:Y:S01]  /*3c90*/  FADD.FTZ R77, R37, R77 ;  /* 0x0000004d254d7221 */ /* 0x020fe20000010000 */
[----:B------:R-:W-:Y:S05]  /*3ca0*/  BRA `(.L_x_26456) ;  /* 0x0000002000007947 */ /* 0x000fea0003800000 */
.L_x_26454:
[----:B-----5:R-:W-:-:S04]  /*3cb0*/  FADD.FTZ R77, R29, R77 ;  /* 0x0000004d1d4d7221 */ /* 0x020fc80000010000 */
[----:B------:R-:W-:-:S05]  /*3cc0*/  @P2 FADD.FTZ R77, R37, R77 ;  /* 0x0000004d254d2221 */ /* 0x000fca0000010000 */
.L_x_26456:
[----:B-----5:R-:W-:Y:S02]  /*3cd0*/  MOV R41, R77 ;  /* 0x0000004d00297202 */ /* 0x020fe40000000f00 */
.L_x_26457:
[----:B------:R-:W-:Y:S05]  /*3ce0*/  @P3 BRA `(.L_x_26458) ;  /* 0x0000007000003947 */ /* 0x000fea0003800000 */
[----:B------:R-:W-:-:S04]  /*3cf0*/  ISETP.NE.U32.AND P4, PT, RZ, c[0x0][0x180], PT ;  /* 0x00006000ff007a0c */ /* 0x000fc80003f85070 */
[----:B------:R-:W-:-:S13]  /*3d00*/  ISETP.NE.AND.EX P4, PT, RZ, c[0x0][0x184], PT, P4 ;  /* 0x00006100ff007a0c */ /* 0x000fda0003f85340 */
[----:B------:R-:W-:Y:S05]  /*3d10*/  @P4 BRA `(.L_x_26459) ;  /* 0x0000002000004947 */ /* 0x000fea0003800000 */
[----:B------:R-:W-:Y:S05]  /*3d20*/  @P0 BRA `(.L_x_26460) ;  /* 0x0000005000000947 */ /* 0x000fea0003800000 */
[----:B------:R-:W-:Y:S05]  /*3d30*/  BRA `(.L_x_26461) ;  /* 0x0000005000007947 */ /* 0x000fea0003800000 */
.L_x_26459:
[----:B-----5:R-:W-:Y:S01]  /*3d40*/  FADD.FTZ R78, R38, R78 ;  /* 0x0000004e264e7221 */ /* 0x020fe20000010000 */
[----:B------:R-:W-:Y:S05]  /*3d50*/  BRA `(.L_x_26460) ;  /* 0x0000002000007947 */ /* 0x000fea0003800000 */
.L_x_26458:
[----:B-----5:R-:W-:-:S04]  /*3d60*/  FADD.FTZ R78, R30, R78 ;  /* 0x0000004e1e4e7221 */ /* 0x020fc80000010000 */
[----:B------:R-:W-:-:S04]  /*3d70*/  @P2 FADD.FTZ R78, R38, R78 ;  /* 0x0000004e264e2221 */ /* 0x000fc80000010000 */
.L_x_26460:
[----:B-----5:R-:W-:-:S03]  /*3d80*/  IMAD.MOV.U32 R42, RZ, RZ, R78 ;  /* 0x000000ffff2a7224 */ /* 0x020fc600078e004e */
.L_x_26461:
[----:B------:R-:W-:Y:S05]  /*3d90*/  @P3 BRA `(.L_x_26462) ;  /* 0x0000007000003947 */ /* 0x000fea0003800000 */
[----:B------:R-:W-:-:S04]  /*3da0*/  ISETP.NE.U32.AND P2, PT, RZ, c[0x0][0x180], PT ;  /* 0x00006000ff007a0c */ /* 0x000fc80003f45070 */
[----:B------:R-:W-:-:S13]  /*3db0*/  ISETP.NE.AND.EX P2, PT, RZ, c[0x0][0x184], PT, P2 ;  /* 0x00006100ff007a0c */ /* 0x000fda0003f45320 */
[----:B------:R-:W-:Y:S05]  /*3dc0*/  @P2 BRA `(.L_x_26463) ;  /* 0x0000002000002947 */ /* 0x000fea0003800000 */
[----:B------:R-:W-:Y:S05]  /*3dd0*/  @P0 BRA `(.L_x_26464) ;  /* 0x0000005000000947 */ /* 0x000fea0003800000 */
[----:B------:R-:W-:Y:S05]  /*3de0*/  BRA `(.L_x_26465) ;  /* 0x0000005000007947 */ /* 0x000fea0003800000 */
.L_x_26463:
[----:B-----5:R-:W-:Y:S01]  /*3df0*/  FADD.FTZ R79, R39, R79 ;  /* 0x0000004f274f7221 */ /* 0x020fe20000010000 */
[----:B------:R-:W-:Y:S05]  /*3e00*/  BRA `(.L_x_26464) ;  /* 0x0000002000007947 */ /* 0x000fea0003800000 */
.L_x_26462:
[----:B-----5:R-:W-:-:S04]  /*3e10*/  FADD.FTZ R79, R31, R79 ;  /* 0x0000004f1f4f7221 */ /* 0x020fc80000010000 */
[----:B------:R-:W-:-:S05]  /*3e20*/  @P2 FADD.FTZ R79, R39, R79 ;  /* 0x0000004f274f2221 */ /* 0x000fca0000010000 */
.L_x_26464:
[----:B-----5:R-:W-:Y:S02]  /*3e30*/  MOV R43, R79 ;  /* 0x0000004f002b7202 */ /* 0x020fe40000000f00 */
.L_x_26465:
[----:B------:R-:W-:-:S04]  /*3e40*/  @P0 LEA R80, P2, R82, c[0x0][0x188], 0x4 ;  /* 0x0000620052500a11 */ /* 0x000fc800078420ff */
[----:B------:R-:W-:-:S05]  /*3e50*/  @P0 LEA.HI.X R81, R82, c[0x0][0x18c], RZ, 0x4, P2 ;  /* 0x0000630052510a11 */ /* 0x000fca00010f24ff */
[----:B------:R0:W-:Y:S04]  /*3e60*/  @P0 STG.E.128 [R80.64], R40 ;  /* 0x0000002850000986 */ /* 0x0001e8000c101d04 */
.L_x_26449:
[----:B------:R-:W-:Y:S05]  /*3e70*/  BSYNC B0 ;  /* 0x0000000000007941 */ /* 0x000fea0003800000 */
.L_x_26448:
[----:B0----5:R-:W-:Y:S01]  /*3e80*/  FADD.FTZ R80, RZ, R32 ;  /* 0x00000020ff507221 */ /* 0x021fe20000010000 */
[----:B------:R-:W-:Y:S02]  /*3e90*/  ISETP.GT.U32.AND P3, PT, R142, 0xff, PT ;  /* 0x000000ff8e00780c */ /* 0x000fe40003f64070 */
[----:B------:R-:W-:Y:S01]  /*3ea0*/  LOP3.LUT P2, RZ, R138, 0xff, RZ, 0xc0, !PT ;  /* 0x000000ff8aff7812 */ /* 0x000fe2000784c0ff */
[----:B------:R-:W-:Y:S01]  /*3eb0*/  FADD.FTZ R81, R33, R80 ;  /* 0x0000005021517221 */ /* 0x000fe20000010000 */
[----:B------:R-:W-:Y:S02]  /*3ec0*/  SHF.R.U32.HI R144, RZ, 0x5, R136 ;  /* 0x00000005ff907819 */ /* 0x000fe40000011688 */
[----:B------:R-:W-:Y:S01]  /*3ed0*/  P2R R82, PR, RZ, 0x8 ;  /* 0x00000008ff527803 */ /* 0x000fe20000000000 */
[----:B------:R-:W-:Y:S01]  /*3ee0*/  FADD.FTZ R80, R34, R81 ;  /* 0x0000005122507221 */ /* 0x000fe20000010000 */
[----:B------:R-:W-:Y:S02]  /*3ef0*/  LOP3.LUT R144, R144, 0x7fffffc, RZ, 0xc0, !PT ;  /* 0x07fffffc90907812 */ /* 0x000fe400078ec0ff */
[C---:B------:R-:W-:Y:S01]  /*3f00*/  ISETP.GT.U32.AND P4, PT, R142.reuse, 0x3ff, PT ;  /* 0x000003ff8e00780c */ /* 0x040fe20003f84070 */
[----:B------:R-:W-:Y:S01]  /*3f10*/  FADD.FTZ R80, R35, R80 ;  /* 0x0000005023507221 */ /* 0x000fe20000010000 */
[----:B------:R-:W-:-:S02]  /*3f20*/  ISETP.GT.U32.AND P5, PT, R142, 0x47f, PT ;  /* 0x0000047f8e00780c */ /* 0x000fc40003fa4070 */
[----:B------:R-:W-:Y:S02]  /*3f30*/  ISETP.GT.U32.AND P6, PT, R142, 0x4ff, PT ;  /* 0x000004ff8e00780c */ /* 0x000fe40003fc4070 */
[----:B------:R-:W-:Y:S02]  /*3f40*/  FSEL R81, R80, RZ, P1 ;  /* 0x000000ff50517208 */ /* 0x000fe40000800000 */
[----:B------:R-:W-:Y:S02]  /*3f50*/  @!P2 IADD3 R144, R144, 0x4, RZ ;  /* 0x000000049090a810 */ /* 0x000fe40007ffe0ff */
[----:B------:R-:W-:Y:S01]  /*3f60*/  ISETP.GT.U32.AND P2, PT, R142, 0x17f, PT ;  /* 0x0000017f8e00780c */ /* 0x000fe20003f44070 */
[----:B------:R-:W-:-:S03]  /*3f70*/  FADD.FTZ R80, R44, R81 ;  /* 0x000000512c507221 */ /* 0x000fc60000010000 */
[----:B------:R-:W-:Y:S01]  /*3f80*/  P2R R82, PR, RZ, 0x4 ;  /* 0x00000004ff527803 */ /* 0x000fe20000000000 */
[----:B------:R-:W-:-:S04]  /*3f90*/  FADD.FTZ R83, R45, R80 ;  /* 0x000000502d537221 */ /* 0x000fc80000010000 */
[----:B------:R-:W-:-:S04]  /*3fa0*/  FADD.FTZ R80, R46, R83 ;  /* 0x000000532e507221 */ /* 0x000fc80000010000 */
[----:B------:R-:W-:Y:S01]  /*3fb0*/  @P3 FADD.FTZ R81, R47, R80 ;  /* 0x000000502f513221 */ /* 0x000fe20000010000 */
[----:B------:R-:W-:-:S03]  /*3fc0*/  ISETP.GT.U32.AND P3, PT, R142, 0x37f, PT ;  /* 0x0000037f8e00780c */ /* 0x000fc60003f64070 */
[----:B------:R-:W-:-:S04]  /*3fd0*/  FADD.FTZ R80, R48, R81 ;  /* 0x0000005130507221 */ /* 0x000fc80000010000 */
[----:B------:R-:W-:-:S04]  /*3fe0*/  FADD.FTZ R83, R49, R80 ;  /* 0x0000005031537221 */ /* 0x000fc80000010000 */
[----:B------:R-:W-:-:S04]  /*3ff0*/  FADD.FTZ R80, R50, R83 ;  /* 0x0000005332507221 */ /* 0x000fc80000010000 */
[----:B------:R-:W-:Y:S01]  /*4000*/  @P2 FADD.FTZ R81, R51, R80 ;  /* 0x0000005033512221 */ /* 0x000fe20000010000 */
[----:B------:R-:W-:-:S03]  /*4010*/  ISETP.GT.U32.AND P2, PT, R142, 0x1ff, PT ;  /* 0x000001ff8e00780c */ /* 0x000fc60003f44070 */
[----:B------:R-:W-:Y:S01]  /*4020*/  FADD.FTZ R80, R52, R81 ;  /* 0x0000005134507221 */ /* 0x000fe20000010000 */
[----:B------:R-:W-:-:S03]  /*4030*/  P2R R82, PR, RZ, 0x4 ;  /* 0x00000004ff527803 */ /* 0x000fc60000000000 */
        /* <DEDUP_REMOVED lines=32> */
.L_x_26490:
        /* <DEDUP_REMOVED lines=107> */
.L_x_26491:
        /* <DEDUP_REMOVED lines=8> */
[----:B------:R-:W-:-:S12]  /*4970*/  ISETP.GT.U32.AND P2, PT, R145, 0x3, PT ;  /* 0x000000039100780c */ /* 0x000fd80003f44070 */
[----:B------:R-:W-:Y:S01]  /*4980*/  BAR.SYNC.DEFER_BLOCKING 0x0 ;  /* 0x0000000000007b1d */ /* 0x000fe20000010000 */
[----:B------:R-:W-:Y:S01]  /*4990*/  @!P2 IADD3 R146, R144, R145, RZ ;  /* 0x000000919092a210 */ /* 0x000fe20007ffe0ff */
[----:B------:R-:W-:Y:S01]  /*49a0*/  HFMA2.MMA R144, -RZ, RZ, 0, 0 ;  /* 0x00000000ff907435 */ /* 0x000fe200000001ff */
[----:B0-----:R-:W-:-:S03]  /*49b0*/  CS2R R80, SRZ ;  /* 0x0000000000507805 */ /* 0x001fc6000001ff00 */
[----:B------:R-:W-:Y:S02]  /*49c0*/  BSSY B0, `(.L_x_26468) ;  /* 0x0000046000007945 */ /* 0x000fe40003800000 */
[----:B------:R-:W-:-:S04]  /*49d0*/  @!P2 MOV R144, R139 ;  /* 0x0000008b0090a202 */ /* 0x000fc80000000f00 */
[----:B------:R-:W-:Y:S01]  /*49e0*/  I2F R151, R144 ;  /* 0x0000009000977306 */ /* 0x000fe20000201400 */
[----:B------:R-:W0:Y:S04]  /*49f0*/  SHFL.DOWN PT, R147, R144, 0x2, 0x1f ;  /* 0x08401f0090937f89 */ /* 0x000e2800000e0000 */
[----:B------:R-:W1:Y:S01]  /*4a00*/  @!P2 LDS.64 R80, [R146.X8] ;  /* 0x000000009250a984 */ /* 0x000e620000008a00 */
[----:B------:R-:W-:Y:S01]  /*4a10*/  ISETP.NE.AND P2, PT, RZ, UR6, PT ;  /* 0x00000006ff007c0c */ /* 0x000fe2000bf45270 */
[----:B0-----:R-:W-:Y:S01]  /*4a20*/  IMAD.IADD R148, R147, 0x1, R144 ;  /* 0x0000000193947824 */ /* 0x001fe200078e0290 */
[----:B------:R-:W-:Y:S04]  /*4a30*/  I2F R150, R147 ;  /* 0x0000009300967306 */ /* 0x000fe80000201400 */
[----:B------:R-:W0:Y:S04]  /*4a40*/  SHFL.DOWN PT, R157, R148, 0x1, 0x1f ;  /* 0x08201f00949d7f89 */ /* 0x000e2800000e0000 */
[----:B------:R-:W2:Y:S08]  /*4a50*/  I2F R82, R148 ;  /* 0x0000009400527306 */ /* 0x000eb00000201400 */
[----:B--2---:R-:W-:Y:S01]  /*4a60*/  MUFU.RCP R145, R82 ;  /* 0x0000005200917308 */ /* 0x004fe20000001000 */
[----:B-1----:R-:W1:Y:S01]  /*4a70*/  SHFL.DOWN PT, R155, R80, 0x2, 0x1f ;  /* 0x08401f00509b7f89 */ /* 0x002e6200000e0000 */
[----:B0-----:R-:W-:-:S06]  /*4a80*/  IADD3 R154, R148, R157, RZ ;  /* 0x0000009d949a7210 */ /* 0x001fcc0007ffe0ff */
[----:B------:R0:W2:Y:S02]  /*4a90*/  I2F R149, R154 ;  /* 0x0000009a00957306 */ /* 0x0000a40000201400 */
[----:B0-----:R-:W0:Y:S06]  /*4aa0*/  SHFL.DOWN PT, R154, R81, 0x2, 0x1f ;  /* 0x08401f00519a7f89 */ /* 0x001e2c00000e0000 */
[----:B--2---:R-:W-:Y:S01]  /*4ab0*/  MUFU.RCP R149, R149 ;  /* 0x0000009500957308 */ /* 0x004fe20000001000 */
[----:B-1----:R-:W-:-:S04]  /*4ac0*/  FMUL.FTZ R146, R155, R150 ;  /* 0x000000969b927220 */ /* 0x002fc80000410000 */
[----:B------:R-:W-:Y:S02]  /*4ad0*/  FFMA.FTZ R146, R151, R80, R146 ;  /* 0x0000005097927223 */ /* 0x000fe40000010092 */
[----:B------:R-:W-:Y:S02]  /*4ae0*/  FADD.FTZ R80, -R155, R80 ;  /* 0x000000509b507221 */ /* 0x000fe40000010100 */
[----:B------:R-:W-:Y:S02]  /*4af0*/  FMUL.FTZ R153, R145, R146 ;  /* 0x0000009291997220 */ /* 0x000fe40000410000 */
[----:B------:R-:W-:Y:S01]  /*4b00*/  FMUL.FTZ R80, R80, R80 ;  /* 0x0000005050507220 */ /* 0x000fe20000410000 */
[----:B------:R-:W1:Y:S02]  /*4b10*/  I2F R146, R157 ;  /* 0x0000009d00927306 */ /* 0x000e640000201400 */
[----:B------:R-:W1:Y:S01]  /*4b20*/  SHFL.DOWN PT, R152, R153, 0x1, 0x1f ;  /* 0x08201f0099987f89 */ /* 0x000e6200000e0000 */
[----:B------:R-:W-:-:S02]  /*4b30*/  FMUL.FTZ R151, R80, R151 ;  /* 0x0000009750977220 */ /* 0x000fc40000410000 */
[----:B0-----:R-:W-:Y:S01]  /*4b40*/  FADD.FTZ R154, R154, R81 ;  /* 0x000000519a9a7221 */ /* 0x001fe20000010000 */
[----:B------:R-:W-:Y:S01]  /*4b50*/  MOV R81, c[0x0][0x1e0] ;  /* 0x0000780000517a02 */ /* 0x000fe20000000f00 */
[----:B------:R-:W-:-:S04]  /*4b60*/  FMUL.FTZ R151, R151, R150 ;  /* 0x0000009697977220 */ /* 0x000fc80000410000 */
[----:B------:R-:W-:-:S05]  /*4b70*/  FFMA.FTZ R151, R145, R151, R154 ;  /* 0x0000009791977223 */ /* 0x000fca000001009a */
[----:B------:R-:W0:Y:S01]  /*4b80*/  SHFL.DOWN PT, R80, R151, 0x1, 0x1f ;  /* 0x08201f0097507f89 */ /* 0x000e2200000e0000 */
[----:B-1----:R-:W-:Y:S02]  /*4b90*/  FMUL.FTZ R144, R152, R146 ;  /* 0x0000009298907220 */ /* 0x002fe40000410000 */
[----:B------:R-:W-:Y:S02]  /*4ba0*/  FADD.FTZ R152, R153, -R152 ;  /* 0x8000009899987221 */ /* 0x000fe40000010000 */
[----:B------:R-:W-:Y:S02]  /*4bb0*/  FFMA.FTZ R144, R82, R153, R144 ;  /* 0x0000009952907223 */ /* 0x000fe40000010090 */
[----:B------:R-:W-:Y:S02]  /*4bc0*/  FMUL.FTZ R145, R152, R152 ;  /* 0x0000009898917220 */ /* 0x000fe40000410000 */
[----:B------:R-:W-:Y:S02]  /*4bd0*/  FMUL.FTZ R147, R149, R144 ;  /* 0x0000009095937220 */ /* 0x000fe40000410000 */
[----:B------:R-:W-:-:S02]  /*4be0*/  FMUL.FTZ R145, R82, R145 ;  /* 0x0000009152917220 */ /* 0x000fc40000410000 */
[----:B0-----:R-:W-:Y:S02]  /*4bf0*/  FADD.FTZ R80, R151, R80 ;  /* 0x0000005097507221 */ /* 0x001fe40000010000 */
[----:B------:R-:W0:Y:S01]  /*4c00*/  SHFL.IDX PT, R147, R147, RZ, 0x1f ;  /* 0x00001fff93937589 */ /* 0x000e2200000e0000 */
[----:B------:R-:W-:-:S04]  /*4c10*/  FMUL.FTZ R145, R145, R146 ;  /* 0x0000009291917220 */ /* 0x000fc80000410000 */
[----:B------:R-:W-:-:S05]  /*4c20*/  FFMA.FTZ R149, R149, R145, R80 ;  /* 0x0000009195957223 */ /* 0x000fca0000010050 */
        /* <DEDUP_REMOVED lines=15> */
[--C-:B-1----:R-:W-:Y:S01]  /*4d20*/  FADD.FTZ R82, R33, -R144.reuse ;  /* 0x8000009021527221 */ /* 0x102fe20000010000 */
[----:B------:R-:W-:Y:S01]  /*4d30*/  MOV R150, 0x10 ;  /* 0x0000001000967802 */ /* 0x000fe20000000f00 */
[--C-:B------:R-:W-:Y:S02]  /*4d40*/  FADD.FTZ R80, R32, -R144.reuse ;  /* 0x8000009020507221 */ /* 0x100fe40000010000 */
[----:B------:R-:W-:-:S02]  /*4d50*/  FADD.FTZ R146, R34, -R144 ;  /* 0x8000009022927221 */ /* 0x000fc40000010000 */
[----:B------:R-:W-:Y:S02]  /*4d60*/  FADD.FTZ R148, R35, -R144 ;  /* 0x8000009023947221 */ /* 0x000fe40000010000 */
[C---:B------:R-:W-:Y:S02]  /*4d70*/  FMUL.FTZ R81, R145.reuse, R82 ;  /* 0x0000005291517220 */ /* 0x040fe40000410000 */
[C---:B------:R-:W-:Y:S02]  /*4d80*/  FMUL.FTZ R80, R145.reuse, R80 ;  /* 0x0000005091507220 */ /* 0x040fe40000410000 */
[C---:B------:R-:W-:Y:S02]  /*4d90*/  FMUL.FTZ R82, R145.reuse, R146 ;  /* 0x0000009291527220 */ /* 0x040fe40000410000 */
[----:B------:R-:W-:Y:S02]  /*4da0*/  FMUL.FTZ R83, R145, R148 ;  /* 0x0000009491537220 */ /* 0x000fe40000410000 */
[C---:B------:R-:W-:Y:S01]  /*4db0*/  IMAD.WIDE.U32 R146, R143.reuse, R150, c[0x0][0x208] ;  /* 0x000082008f927625 */ /* 0x040fe200078e0096 */
[----:B------:R-:W-:-:S03]  /*4dc0*/  IADD3 R143, R143, 0x80, RZ ;  /* 0x000000808f8f7810 */ /* 0x000fc60007ffe0ff */
[----:B------:R-:W-:Y:S02]  /*4dd0*/  FFMA.FTZ R80, R137, R80, R134 ;  /* 0x0000005089507223 */ /* 0x000fe40000010086 */
[----:B------:R-:W-:Y:S02]  /*4de0*/  FFMA.FTZ R81, R135, R81, R132 ;  /* 0x0000005187517223 */ /* 0x000fe40000010084 */
[----:B------:R-:W-:Y:S02]  /*4df0*/  FFMA.FTZ R82, R133, R82, R130 ;  /* 0x0000005285527223 */ /* 0x000fe40000010082 */
[----:B------:R-:W-:-:S05]  /*4e00*/  FFMA.FTZ R83, R131, R83, R128 ;  /* 0x0000005383537223 */ /* 0x000fca0000010080 */
[----:B------:R0:W-:Y:S02]  /*4e10*/  STG.E.128 [R146.64], R80 ;  /* 0x0000005092007986 */ /* 0x0001e4000c101d04 */
.L_x_26469:
[----:B------:R-:W-:Y:S05]  /*4e20*/  BSYNC B0 ;  /* 0x0000000000007941 */ /* 0x000fea0003800000 */
.L_x_26468:
[----:B------:R-:W-:Y:S01]  /*4e30*/  ISETP.GE.U32.AND P2, PT, R142, 0x100, PT ;  /* 0x000001008e00780c */ /* 0x000fe20003f46070 */
[----:B------:R-:W-:-:S12]  /*4e40*/  BSSY B0, `(.L_x_26470) ;  /* 0x0000012000007945 */ /* 0x000fd80003800000 */
[----:B------:R-:W-:Y:S05]  /*4e50*/  @!P2 BRA `(.L_x_26471) ;  /* 0x000001000000a947 */ /* 0x000fea0003800000 */
[--C-:B01----:R-:W-:Y:S02]  /*4e60*/  FADD.FTZ R82, R45, -R144.reuse ;  /* 0x800000902d527221 */ /* 0x103fe40000010000 */
[--C-:B------:R-:W-:Y:S02]  /*4e70*/  FADD.FTZ R80, R44, -R144.reuse ;  /* 0x800000902c507221 */ /* 0x100fe40000010000 */
[--C-:B------:R-:W-:Y:S02]  /*4e80*/  FADD.FTZ R146, R46, -R144.reuse ;  /* 0x800000902e927221 */ /* 0x100fe40000010000 */
[----:B------:R-:W-:Y:S02]  /*4e90*/  FADD.FTZ R148, R47, -R144 ;  /* 0x800000902f947221 */ /* 0x000fe40000010000 */
[----:B------:R-:W-:Y:S02]  /*4ea0*/  FMUL.FTZ R81, R145, R82 ;  /* 0x0000005291517220 */ /* 0x000fe40000410000 */
[----:B------:R-:W-:-:S02]  /*4eb0*/  IMAD.MOV.U32 R150, RZ, RZ, 0x10 ;  /* 0x00000010ff967424 */ /* 0x000fc400078e00ff */
        /* <DEDUP_REMOVED lines=10> */
.L_x_26471:
[----:B------:R-:W-:Y:S05]  /*4f60*/  BSYNC B0 ;  /* 0x0000000000007941 */ /* 0x000fea0003800000 */
.L_x_26470:
[----:B------:R-:W-:Y:S01]  /*4f70*/  ISETP.GE.U32.AND P2, PT, R142, 0x180, PT ;  /* 0x000001808e00780c */ /* 0x000fe20003f46070 */
[----:B------:R-:W-:-:S12]  /*4f80*/  BSSY B0, `(.L_x_26472) ;  /* 0x0000012000007945 */ /* 0x000fd80003800000 */
[----:B------:R-:W-:Y:S05]  /*4f90*/  @!P2 BRA `(.L_x_26473) ;  /* 0x000001000000a947 */ /* 0x000fea0003800000 */
[----:B------:R-:W-:Y:S01]  /*4fa0*/  HFMA2.MMA R150, -RZ, RZ, 0, 9.5367431640625e-07 ;  /* 0x00000010ff967435 */ /* 0x000fe200000001ff */
        /* <DEDUP_REMOVED lines=15> */
.L_x_26473:
[----:B------:R-:W-:Y:S05]  /*50a0*/  BSYNC B0 ;  /* 0x0000000000007941 */ /* 0x000fea0003800000 */
.L_x_26472:
[----:B------:R-:W-:Y:S01]  /*50b0*/  ISETP.GE.U32.AND P2, PT, R142, 0x200, PT ;  /* 0x000002008e00780c */ /* 0x000fe20003f46070 */
[----:B------:R-:W-:-:S12]  /*50c0*/  BSSY B0, `(.L_x_26474) ;  /* 0x0000012000007945 */ /* 0x000fd80003800000 */
[----:B------:R-:W-:Y:S05]  /*50d0*/  @!P2 BRA `(.L_x_26475) ;  /* 0x000001000000a947 */ /* 0x000fea0003800000 */
[--C-:B01----:R-:W-:Y:S01]  /*50e0*/  FADD.FTZ R82, R53, -R144.reuse ;  /* 0x8000009035527221 */ /* 0x103fe20000010000 */
[----:B------:R-:W-:Y:S01]  /*50f0*/  MOV R150, 0x10 ;  /* 0x0000001000967802 */ /* 0x000fe20000000f00 */
        /* <DEDUP_REMOVED lines=14> */
.L_x_26475:
[----:B------:R-:W-:Y:S05]  /*51e0*/  BSYNC B0 ;  /* 0x0000000000007941 */ /* 0x000fea0003800000 */
.L_x_26474:
        /* <DEDUP_REMOVED lines=19> */
.L_x_26477:
[----:B------:R-:W-:Y:S05]  /*5320*/  BSYNC B0 ;  /* 0x0000000000007941 */ /* 0x000fea0003800000 */
.L_x_26476:
        /* <DEDUP_REMOVED lines=19> */
.L_x_26479:
[----:B------:R-:W-:Y:S05]  /*5460*/  BSYNC B0 ;  /* 0x0000000000007941 */ /* 0x000fea0003800000 */
.L_x_26478:
        /* <DEDUP_REMOVED lines=19> */
.L_x_26481:
[----:B------:R-:W-:Y:S05]  /*55a0*/  BSYNC B0 ;  /* 0x0000000000007941 */ /* 0x000fea0003800000 */
.L_x_26480:
        /* <DEDUP_REMOVED lines=19> */
.L_x_26483:
[----:B------:R-:W-:Y:S05]  /*56e0*/  BSYNC B0 ;  /* 0x0000000000007941 */ /* 0x000fea0003800000 */
.L_x_26482:
        /* <DEDUP_REMOVED lines=19> */
.L_x_26485:
[----:B------:R-:W-:Y:S05]  /*5820*/  BSYNC B0 ;  /* 0x0000000000007941 */ /* 0x000fea0003800000 */
.L_x_26484:
        /* <DEDUP_REMOVED lines=16> */
[----:B------:R-:W-:-:S05]  /*5930*/  FFMA.FTZ R82, R107, R82, R0 ;  /* 0x000000526b527223 */ /* 0x000fca0000010000 */
[----:B------:R0:W-:Y:S02]  /*5940*/  STG.E.128 [R144.64], R80 ;  /* 0x0000005090007986 */ /* 0x0001e4000c101d04 */
.L_x_26487:
[----:B------:R-:W-:Y:S05]  /*5950*/  BSYNC B0 ;  /* 0x0000000000007941 */ /* 0x000fea0003800000 */
.L_x_26486:
[----:B------:R-:W-:Y:S02]  /*5960*/  LOP3.LUT P2, RZ, R138, 0xff, RZ, 0xc0, !PT ;  /* 0x000000ff8aff7812 */ /* 0x000fe4000784c0ff */
[----:B------:R-:W-:Y:S02]  /*5970*/  IADD3 R141, R141, c[0x0][0x160], RZ ;  /* 0x000058008d8d7a10 */ /* 0x000fe40007ffe0ff */
[----:B------:R-:W-:Y:S02]  /*5980*/  SEL R138, RZ, 0x1, P2 ;  /* 0x00000001ff8a7807 */ /* 0x000fe40001000000 */
[----:B------:R-:W-:-:S13]  /*5990*/  ISETP.GE.AND P2, PT, R141, c[0x0][0x164], PT ;  /* 0x000059008d007a0c */ /* 0x000fda0003f46270 */
[----:B01----:R-:W-:Y:S01]  /*59a0*/  @P2 CALL.REL.NOINC `(.L_x_26488) ;  /* 0x0000001000002944 */ /* 0x003fe20003c00000 */
[----:B------:R-:W-:Y:S05]  /*59b0*/  BRA `(.L_x_26489) ;  /* 0xffffbaa000007947 */ /* 0x000fea000383ffff */
.L_x_26488:
[----:B------:R-:W-:Y:S05]  /*59c0*/  EXIT ;  /* 0x000000000000794d */ /* 0x000fea0003800000 */
.L_x_26466:
[----:B------:R-:W-:Y:S01]  /*59d0*/  HFMA2.MMA R146, -RZ, RZ, 0, 1.847743988037109375e-06 ;  /* 0x0000001fff927435 */ /* 0x000fe200000001ff */
[----:B------:R-:W-:Y:S02]  /*59e0*/  MOV R148, 0x1 ;  /* 0x0000000100947802 */ /* 0x000fe40000000f00 */
[----:B------:R-:W-:Y:S02]  /*59f0*/  MOV R147, 0xffffffff ;  /* 0xffffffff00937802 */ /* 0x000fe40000000f00 */
[----:B------:R-:W-:Y:S02]  /*5a00*/  MOV R82, 0x5a20 ;  /* 0x00005a2000527802 */ /* 0x000fe40000000f00 */
[----:B------:R-:W-:Y:S05]  /*5a10*/  CALL.REL.NOINC `($__internal_66_$__cuda_sm70_shflsync_bfly_p) ;  /* 0x0000091000007944 */ /* 0x000fea0003c00000 */
[----:B-1----:R-:W-:Y:S01]  /*5a20*/  IMAD.MOV.U32 R80, RZ, RZ, R148 ;  /* 0x000000ffff507224 */ /* 0x002fe200078e0094 */
[----:B0-----:R-:W-:Y:S05]  /*5a30*/  BRA `(.L_x_26490) ;  /* 0xffffe80000007947 */ /* 0x001fea000383ffff */
.L_x_26467:
[----:B------:R-:W-:Y:S01]  /*5a40*/  HFMA2.MMA R148, -RZ, RZ, 0, 1.1920928955078125e-07 ;  /* 0x00000002ff947435 */ /* 0x000fe200000001ff */
[----:B------:R-:W-:Y:S02]  /*5a50*/  MOV R146, 0x1f ;  /* 0x0000001f00927802 */ /* 0x000fe40000000f00 */
[----:B------:R-:W-:Y:S02]  /*5a60*/  MOV R147, 0xffffffff ;  /* 0xffffffff00937802 */ /* 0x000fe40000000f00 */
[----:B------:R-:W-:-:S02]  /*5a70*/  MOV R82, 0x5a90 ;  /* 0x00005a9000527802 */ /* 0x000fc40000000f00 */
[----:B------:R-:W-:Y:S05]  /*5a80*/  CALL.REL.NOINC `($__internal_66_$__cuda_sm70_shflsync_bfly_p) ;  /* 0x000008a000007944 */ /* 0x000fea0003c00000 */
[----:B01----:R-:W-:Y:S01]  /*5a90*/  FADD.FTZ R81, R81, R148 ;  /* 0x0000009451517221 */ /* 0x003fe20000010000 */
[----:B------:R-:W-:Y:S01]  /*5aa0*/  HFMA2.MMA R148, -RZ, RZ, 0, 2.384185791015625e-07 ;  /* 0x00000004ff947435 */ /* 0x000fe200000001ff */
[----:B------:R-:W-:Y:S01]  /*5ab0*/  MOV R146, 0x1f ;  /* 0x0000001f00927802 */ /* 0x000fe20000000f00 */
[----:B------:R-:W-:Y:S01]  /*5ac0*/  IMAD.MOV.U32 R147, RZ, RZ, -0x1 ;  /* 0xffffffffff937424 */ /* 0x000fe200078e00ff */
[----:B------:R-:W-:-:S03]  /*5ad0*/  MOV R82, 0x5af0 ;  /* 0x00005af000527802 */ /* 0x000fc60000000f00 */
[----:B------:R-:W-:Y:S05]  /*5ae0*/  CALL.REL.NOINC `($__internal_66_$__cuda_sm70_shflsync_bfly_p) ;  /* 0x0000084000007944 */ /* 0x000fea0003c00000 */
[----:B01----:R-:W-:Y:S01]  /*5af0*/  FADD.FTZ R81, R81, R148 ;  /* 0x0000009451517221 */ /* 0x003fe20000010000 */
[----:B------:R-:W-:Y:S01]  /*5b00*/  HFMA2.MMA R148, -RZ, RZ, 0, 4.76837158203125e-07 ;  /* 0x00000008ff947435 */ /* 0x000fe200000001ff */
[----:B------:R-:W-:-:S02]  /*5b10*/  MOV R146, 0x1f ;  /* 0x0000001f00927802 */ /* 0x000fc40000000f00 */
[----:B------:R-:W-:Y:S02]  /*5b20*/  MOV R147, 0xffffffff ;  /* 0xffffffff00937802 */ /* 0x000fe40000000f00 */
[----:B------:R-:W-:Y:S02]  /*5b30*/  MOV R82, 0x5b50 ;  /* 0x00005b5000527802 */ /* 0x000fe40000000f00 */
[----:B------:R-:W-:Y:S05]  /*5b40*/  CALL.REL.NOINC `($__internal_66_$__cuda_sm70_shflsync_bfly_p) ;  /* 0x000007e000007944 */ /* 0x000fea0003c00000 */
[----:B01----:R-:W-:Y:S01]  /*5b50*/  FADD.FTZ R81, R81, R148 ;  /* 0x0000009451517221 */ /* 0x003fe20000010000 */
[----:B------:R-:W-:Y:S01]  /*5b60*/  HFMA2.MMA R148, -RZ, RZ, 0, 9.5367431640625e-07 ;  /* 0x00000010ff947435 */ /* 0x000fe200000001ff */
[----:B------:R-:W-:Y:S01]  /*5b70*/  MOV R146, 0x1f ;  /* 0x0000001f00927802 */ /* 0x000fe20000000f00 */
[----:B------:R-:W-:Y:S01]  /*5b80*/  IMAD.MOV.U32 R147, RZ, RZ, -0x1 ;  /* 0xffffffffff937424 */ /* 0x000fe200078e00ff */
[----:B------:R-:W-:-:S03]  /*5b90*/  MOV R82, 0x5bb0 ;  /* 0x00005bb000527802 */ /* 0x000fc60000000f00 */
[----:B------:R-:W-:Y:S05]  /*5ba0*/  CALL.REL.NOINC `($__internal_66_$__cuda_sm70_shflsync_bfly_p) ;  /* 0x0000078000007944 */ /* 0x000fea0003c00000 */
        /* <DEDUP_REMOVED lines=52> */
[--C-:B------:R-:W-:Y:S01]  /*5ef0*/  FADD.FTZ R82, R60, -R80.reuse ;  /* 0x800000503c527221 */ /* 0x100fe20000010000 */
[----:B------:R-:W-:Y:S01]  /*5f00*/  MOV R147, 0xffffffff ;  /* 0xffffffff00937802 */ /* 0x000fe20000000f00 */
[----:B------:R-:W-:-:S02]  /*5f10*/  FADD.FTZ R83, R61, -R80 ;  /* 0x800000503d537221 */ /* 0x000fc40000010000 */
        /* <DEDUP_REMOVED lines=38> */
[----:B------:R-:W-:Y:S05]  /*6180*/  CALL.REL.NOINC `($__internal_66_$__cuda_sm70_shflsync_bfly_p) ;  /* 0x000001a000007944 */ /* 0x000fea0003c00000 */
[----:B01----:R-:W-:Y:S01]  /*6190*/  FADD.FTZ R81, R81, R148 ;  /* 0x0000009451517221 */ /* 0x003fe20000010000 */
[----:B------:R-:W-:Y:S01]  /*61a0*/  HFMA2.MMA R148, -RZ, RZ, 0, 1.1920928955078125e-07 ;  /* 0x00000002ff947435 */ /* 0x000fe200000001ff */
[----:B------:R-:W-:Y:S01]  /*61b0*/  MOV R146, 0x1f ;  /* 0x0000001f00927802 */ /* 0x000fe20000000f00 */
[----:B------:R-:W-:Y:S01]  /*61c0*/  IMAD.MOV.U32 R147, RZ, RZ, -0x1 ;  /* 0xffffffffff937424 */ /* 0x000fe200078e00ff */
[----:B------:R-:W-:-:S03]  /*61d0*/  MOV R82, 0x61f0 ;  /* 0x000061f000527802 */ /* 0x000fc60000000f00 */
[----:B------:R-:W-:Y:S05]  /*61e0*/  CALL.REL.NOINC `($__internal_66_$__cuda_sm70_shflsync_bfly_p) ;  /* 0x0000014000007944 */ /* 0x000fea0003c00000 */
[----:B01----:R-:W-:Y:S01]  /*61f0*/  FADD.FTZ R81, R81, R148 ;  /* 0x0000009451517221 */ /* 0x003fe20000010000 */
[----:B------:R-:W-:Y:S01]  /*6200*/  HFMA2.MMA R148, -RZ, RZ, 0, 2.384185791015625e-07 ;  /* 0x00000004ff947435 */ /* 0x000fe200000001ff */
[----:B------:R-:W-:Y:S02]  /*6210*/  MOV R146, 0x1f ;  /* 0x0000001f00927802 */ /* 0x000fe40000000f00 */
[----:B------:R-:W-:Y:S02]  /*6220*/  MOV R147, 0xffffffff ;  /* 0xffffffff00937802 */ /* 0x000fe40000000f00 */
[----:B------:R-:W-:-:S02]  /*6230*/  MOV R82, 0x6250 ;  /* 0x0000625000527802 */ /* 0x000fc40000000f00 */
[----:B------:R-:W-:Y:S05]  /*6240*/  CALL.REL.NOINC `($__internal_66_$__cuda_sm70_shflsync_bfly_p) ;  /* 0x000000e000007944 */ /* 0x000fea0003c00000 */
[----:B01----:R-:W-:Y:S01]  /*6250*/  FADD.FTZ R81, R81, R148 ;  /* 0x0000009451517221 */ /* 0x003fe20000010000 */
[----:B------:R-:W-:Y:S01]  /*6260*/  HFMA2.MMA R148, -RZ, RZ, 0, 4.76837158203125e-07 ;  /* 0x00000008ff947435 */ /* 0x000fe200000001ff */
[----:B------:R-:W-:Y:S01]  /*6270*/  MOV R146, 0x1f ;  /* 0x0000001f00927802 */ /* 0x000fe20000000f00 */
[----:B------:R-:W-:Y:S01]  /*6280*/  IMAD.MOV.U32 R147, RZ, RZ, -0x1 ;  /* 0xffffffffff937424 */ /* 0x000fe200078e00ff */
[----:B------:R-:W-:-:S03]  /*6290*/  MOV R82, 0x62b0 ;  /* 0x000062b000527802 */ /* 0x000fc60000000f00 */
[----:B------:R-:W-:Y:S05]  /*62a0*/  CALL.REL.NOINC `($__internal_66_$__cuda_sm70_shflsync_bfly_p) ;  /* 0x0000008000007944 */ /* 0x000fea0003c00000 */
[----:B-1----:R-:W-:Y:S01]  /*62b0*/  FADD.FTZ R145, R81, R148 ;  /* 0x0000009451917221 */ /* 0x002fe20000010000 */
[----:B------:R-:W-:Y:S01]  /*62c0*/  HFMA2.MMA R148, -RZ, RZ, 0, 9.5367431640625e-07 ;  /* 0x00000010ff947435 */ /* 0x000fe200000001ff */
[----:B0-----:R-:W-:-:S02]  /*62d0*/  MOV R146, 0x1f ;  /* 0x0000001f00927802 */ /* 0x001fc40000000f00 */
[----:B------:R-:W-:Y:S02]  /*62e0*/  MOV R147, 0xffffffff ;  /* 0xffffffff00937802 */ /* 0x000fe40000000f00 */
[----:B------:R-:W-:Y:S02]  /*62f0*/  MOV R81, R145 ;  /* 0x0000009100517202 */ /* 0x000fe40000000f00 */
[----:B------:R-:W-:Y:S02]  /*6300*/  MOV R82, 0x6320 ;  /* 0x0000632000527802 */ /* 0x000fe40000000f00 */
[----:B------:R-:W-:Y:S05]  /*6310*/  CALL.REL.NOINC `($__internal_66_$__cuda_sm70_shflsync_bfly_p) ;  /* 0x0000001000007944 */ /* 0x000fea0003c00000 */
[----:B01----:R-:W-:Y:S05]  /*6320*/  BRA `(.L_x_26491) ;  /* 0xffffe5c000007947 */ /* 0x003fea000383ffff */
        .weak           $__internal_66_$__cuda_sm70_shflsync_bfly_p
        .type           $__internal_66_$__cuda_sm70_shflsync_bfly_p,@function
        .size           $__internal_66_$__cuda_sm70_shflsync_bfly_p,(.L_x_33006 - $__internal_66_$__cuda_sm70_shflsync_bfly_p)
$__internal_66_$__cuda_sm70_shflsync_bfly_p:
[----:B------:R-:W-:Y:S01]  /*6330*/  HFMA2.MMA R83, -RZ, RZ, 0, 0 ;  /* 0x00000000ff537435 */ /* 0x000fe200000001ff */
[----:B------:R-:W-:Y:S04]  /*6340*/  WARPSYNC R147 ;  /* 0x0000009300007348 */ /* 0x000fe80003800000 */
[----:B------:R0:W1:Y:S01]  /*6350*/  SHFL.BFLY PT, R148, R81, R148, R146 ;  /* 0x0c00009451947389 */ /* 0x00006200000e0092 */
[----:B------:R-:W-:Y:S05]  /*6360*/  RET.REL.NODEC R82 `(_ZN10layer_norm31ln_parallel_residual_fwd_kernelINS_13Kernel_traitsI6__halfffffjLj5120ELj1ELj1ELj4ELj16ENS_18Kernel_traits_baseILj5120ES2_ffffjLj128EEEEELb0ELb1ELb0EEEvNS_9FwdParamsE) ;  /* 0xffff9c9052007950 */ /* 0x000fea0003c3ffff */
.L_x_26492:
        /* <DEDUP_REMOVED lines=9> */
.L_x_33006:


//--------------------- .text._ZN10layer_norm31ln_parallel_residual_fwd_kernelINS_13Kernel_traitsI6__halfffffjLj5120ELj1ELj1ELj4ELj16ENS_18Kernel_traits_baseILj5120ES2_ffffjLj128EEEEELb0ELb1ELb1EEEvNS_9FwdParamsE --------------------------
	.section	.text._ZN10layer_norm31ln_parallel_residual_fwd_kernelINS_13Kernel_traitsI6__halfffffjLj5120ELj1ELj1ELj4ELj16ENS_18Kernel_traits_baseILj5120ES2_ffffjLj128EEEEELb0ELb1ELb1EEEvNS_9FwdParamsE,"ax",@progbits
	.sectioninfo	@"SHI_REGISTERS=168"
	.align	128
        .global         _ZN10layer_norm31ln_parallel_residual_fwd_kernelINS_13Kernel_traitsI6__halfffffjLj5120ELj1ELj1ELj4ELj16ENS_18Kernel_traits_baseILj5120ES2_ffffjLj128EEEEELb0ELb1ELb1EEEvNS_9FwdParamsE
        .type           _ZN10layer_norm31ln_parallel_residual_fwd_kernelINS_13Kernel_traitsI6__halfffffjLj5120ELj1ELj1ELj4ELj16ENS_18Kernel_traits_baseILj5120ES2_ffffjLj128EEEEELb0ELb1ELb1EEEvNS_9FwdParamsE,@function
        .size           _ZN10layer_norm31ln_parallel_residual_fwd_kernelINS_13Kernel_traitsI6__halfffffjLj5120ELj1ELj1ELj4ELj16ENS_18Kernel_traits_baseILj5120ES2_ffffjLj128EEEEELb0ELb1ELb1EEEvNS_9FwdParamsE,(.L_x_33007 - _ZN10layer_norm31ln_parallel_residual_fwd_kernelINS_13Kernel_traitsI6__halfffffjLj5120ELj1ELj1ELj4ELj16ENS_18Kernel_traits_baseILj5120ES2_ffffjLj128EEEEELb0ELb1ELb1EEEvNS_9FwdParamsE)
        .other          _ZN10layer_norm31ln_parallel_residual_fwd_kernelINS_13Kernel_traitsI6__halfffffjLj5120ELj1ELj1ELj4ELj16ENS_18Kernel_traits_baseILj5120ES2_ffffjLj128EEEEELb0ELb1ELb1EEEvNS_9FwdParamsE,@"STO_CUDA_ENTRY STV_DEFAULT"
_ZN10layer_norm31ln_parallel_residual_fwd_kernelINS_13Kernel_traitsI6__halfffffjLj5120ELj1ELj1ELj4ELj16ENS_18Kernel_traits_baseILj5120ES2_ffffjLj128EEEEELb0ELb1ELb1EEEvNS_9FwdParamsE:
.text._ZN10layer_norm31ln_parallel_residual_fwd_kernelINS_13Kernel_traitsI6__halfffffjLj5120ELj1ELj1ELj4ELj16ENS_18Kernel_traits_baseILj5120ES2_ffffjLj128EEEEELb0ELb1ELb1EEEvNS_9FwdParamsE:
        /* <DEDUP_REMOVED lines=9> */
[----:B------:R0:W5:Y:S04]  /*0090*/  @P1 LDG.E.64 R18, [R4.64] ;  /* 0x0000000404121981 */ /* 0x000168000c1e1b00 */
[----:B------:R0:W5:Y:S04]  /*00a0*/  @P1 LDG.E.64 R16, [R4.64+0x400] ;  /* 0x0004000404101981 */ /* 0x000168000c1e1b00 */
[----:B------:R0:W5:Y:S04]  /*00b0*/  @P1 LDG.E.64 R14, [R4.64+0x800] ;  /* 0x00080004040e1981 */ /* 0x000168000c1e1b00 */
[----:B------:R0:W5:Y:S01]  /*00c0*/  @P1 LDG.E.64 R12, [R4.64+0xc00] ;  /* 0x000c0004040c1981 */ /* 0x000162000c1e1b00 */
[----:B------:R-:W1:Y:S03]  /*00d0*/  S2UR UR6, SR_CTAID.X ;  /* 0x00000000000679c3 */ /* 0x000e660000002500 */
[----:B------:R0:W5:Y:S04]  /*00e0*/  @P1 LDG.E.64 R10, [R4.64+0x1000] ;  /* 0x00100004040a1981 */ /* 0x000168000c1e1b00 */
[----:B------:R0:W5:Y:S04]  /*00f0*/  @P1 LDG.E.64 R8, [R4.64+0x1400] ;  /* 0x0014000404081981 */ /* 0x000168000c1e1b00 */
[----:B------:R0:W5:Y:S04]  /*0100*/  @P1 LDG.E.64 R6, [R4.64+0x1800] ;  /* 0x0018000404061981 */ /* 0x000168000c1e1b00 */
[----:B------:R0:W5:Y:S01]  /*0110*/  @P1 LDG.E.64 R38, [R4.64+0x1c00] ;  /* 0x001c000404261981 */ /* 0x000162000c1e1b00 */
[----:B------:R-:W-:-:S03]  /*0120*/  IADD3 R2, P2, R0, c[0x0][0x1b0], RZ ;  /* 0x00006c0000027a10 */ /* 0x000fc60007f5e0ff */
[----:B------:R0:W5:Y:S04]  /*0130*/  @P1 LDG.E.64 R36, [R4.64+0x2000] ;  /* 0x0020000404241981 */ /* 0x000168000c1e1b00 */
[----:B------:R0:W5:Y:S01]  /*0140*/  @P1 LDG.E.64 R22, [R4.64+0x2400] ;  /* 0x0024000404161981 */ /* 0x000162000c1e1b00 */
[----:B-1----:R-:W-:-:S04]  /*0150*/  LEA.HI R136, R21, UR6, RZ, 0x19 ;  /* 0x0000000615887c11 */ /* 0x002fc8000f8fc8ff */
[----:B------:R-:W-:Y:S02]  /*0160*/  ISETP.GE.AND P0, PT, R136, c[0x0][0x164], PT ;  /* 0x0000590088007a0c */ /* 0x000fe40003f06270 */
[----:B------:R-:W-:-:S11]  /*0170*/  IADD3.X R3, RZ, c[0x0][0x1b4], RZ, P2, !PT ;  /* 0x00006d00ff037a10 */ /* 0x000fd600017fe4ff */
[----:B------:R-:W-:Y:S05]  /*0180*/  @P0 EXIT ;  /* 0x000000000000094d */ /* 0x000fea0003800000 */
[----:B0-----:R0:W2:Y:S04]  /*0190*/  LDG.E.64 R40, [R2.64] ;  /* 0x0000000402287981 */ /* 0x0010a8000c1e1b00 */
[----:B------:R0:W3:Y:S04]  /*01a0*/  LDG.E.64 R42, [R2.64+0x400] ;  /* 0x00040004022a7981 */ /* 0x0000e8000c1e1b00 */
[----:B------:R0:W4:Y:S04]  /*01b0*/  LDG.E.64 R44, [R2.64+0x800] ;  /* 0x00080004022c7981 */ /* 0x000128000c1e1b00 */
[----:B------:R0:W4:Y:S04]  /*01c0*/  LDG.E.64 R46, [R2.64+0xc00] ;  /* 0x000c0004022e7981 */ /* 0x000128000c1e1b00 */
[----:B------:R0:W4:Y:S04]  /*01d0*/  LDG.E.64 R24, [R2.64+0x1000] ;  /* 0x0010000402187981 */ /* 0x000128000c1e1b00 */
[----:B------:R0:W4:Y:S04]  /*01e0*/  LDG.E.64 R26, [R2.64+0x1400] ;  /* 0x00140004021a7981 */ /* 0x000128000c1e1b00 */
[----:B------:R0:W4:Y:S04]  /*01f0*/  LDG.E.64 R32, [R2.64+0x1800] ;  /* 0x0018000402207981 */ /* 0x000128000c1e1b00 */
[----:B------:R0:W4:Y:S04]  /*0200*/  LDG.E.64 R30, [R2.64+0x1c00] ;  /* 0x001c0004021e7981 */ /* 0x000128000c1e1b00 */
[----:B------:R0:W4:Y:S04]  /*0210*/  LDG.E.64 R28, [R2.64+0x2000] ;  /* 0x00200004021c7981 */ /* 0x000128000c1e1b00 */
[----:B------:R0:W4:Y:S01]  /*0220*/  LDG.E.64 R86, [R2.64+0x2400] ;  /* 0x0024000402567981 */ /* 0x000122000c1e1b00 */
        /* <DEDUP_REMOVED lines=13> */
[----:B------:R-:W-:Y:S01]  /*0300*/  HADD2.F32 R20, -RZ, R18.H0_H0 ;  /* 0x20000012ff147230 */ /* 0x000fe20000004100 */
[----:B------:R-:W-:Y:S01]  /*0310*/  SHF.R.U64 R34, R18, 0x10, R19 ;  /* 0x0000001012227819 */ /* 0x000fe20000001213 */
[----:B------:R-:W-:Y:S01]  /*0320*/  HADD2.F32 R18, -RZ, R16.H0_H0 ;  /* 0x20000010ff127230 */ /* 0x000fe20000004100 */
[----:B------:R-:W-:Y:S01]  /*0330*/  LOP3.LUT P0, RZ, R0, c[0x0][0x17c], RZ, 0xfc, P0 ;  /* 0x00005f0000ff7a12 */ /* 0x000fe2000000fcff */
[----:B------:R-:W-:Y:S01]  /*0340*/  HADD2.F32 R0, -RZ, R23.H0_H0 ;  /* 0x20000017ff007230 */ /* 0x000fe20000004100 */
[----:B------:R-:W-:Y:S01]  /*0350*/  SHF.R.U64 R89, R16, 0x10, R17 ;  /* 0x0000001010597819 */ /* 0x000fe20000001211 */
[----:B------:R-:W-:Y:S01]  /*0360*/  HADD2.F32 R16, -RZ, R14.H0_H0 ;  /* 0x2000000eff107230 */ /* 0x000fe20000004100 */
[----:B------:R-:W-:Y:S01]  /*0370*/  SHF.R.U32.HI R88, RZ, 0x10, R19 ;  /* 0x00000010ff587819 */ /* 0x000fe20000011613 */
[----:B------:R-:W-:Y:S01]  /*0380*/  HFMA2.MMA R107, -RZ, RZ, 0, 5.9604644775390625e-08 ;  /* 0x00000001ff6b7435 */ /* 0x000fe200000001ff */
[----:B------:R-:W-:Y:S01]  /*0390*/  SHF.R.U32.HI R90, RZ, 0x10, R17 ;  /* 0x00000010ff5a7819 */ /* 0x000fe20000011611 */
[----:B0-----:R-:W-:Y:S01]  /*03a0*/  HADD2.F32 R2, -RZ, R22.H0_H0 ;  /* 0x20000016ff027230 */ /* 0x001fe20000004100 */
        /* <DEDUP_REMOVED lines=51> */
[--C-:B--2---:R-:W-:Y:S01]  /*06e0*/  SHF.R.U64 R139, R40, 0x10, R41.reuse ;  /* 0x00000010288b7819 */ /* 0x104fe20000001229 */
[----:B------:R-:W-:Y:S01]  /*06f0*/  HADD2.F32 R141, -RZ, R40.H0_H0 ;  /* 0x20000028ff8d7230 */ /* 0x000fe20000004100 */
[----:B------:R-:W-:Y:S01]  /*0700*/  SHF.R.U32.HI R137, RZ, 0x10, R41 ;  /* 0x00000010ff897819 */ /* 0x000fe20000011629 */
[----:B------:R-:W-:Y:S01]  /*0710*/  HADD2.F32 R134, -RZ, R41.H0_H0 ;  /* 0x20000029ff867230 */ /* 0x000fe20000004100 */
[--C-:B---3--:R-:W-:Y:S01]  /*0720*/  SHF.R.U64 R132, R42, 0x10, R43.reuse ;  /* 0x000000102a847819 */ /* 0x108fe2000000122b */
[----:B------:R-:W-:Y:S01]  /*0730*/  HADD2.F32 R135, -RZ, R42.H0_H0 ;  /* 0x2000002aff877230 */ /* 0x000fe20000004100 */
[----:B------:R-:W-:Y:S01]  /*0740*/  SHF.R.U32.HI R133, RZ, 0x10, R43 ;  /* 0x00000010ff857819 */ /* 0x000fe2000001162b */
[----:B------:R-:W-:Y:S01]  /*0750*/  HADD2.F32 R130, -RZ, R43.H0_H0 ;  /* 0x2000002bff827230 */ /* 0x000fe20000004100 */
[--C-:B----4-:R-:W-:Y:S01]  /*0760*/  SHF.R.U64 R128, R44, 0x10, R45.reuse ;  /* 0x000000102c807819 */ /* 0x110fe2000000122d */
        /* <DEDUP_REMOVED lines=52> */
.L_x_26656:
[----:B------:R-:W-:Y:S01]  /*0ab0*/  ISETP.NE.U32.AND P1, PT, RZ, c[0x0][0x178], PT ;  /* 0x00005e00ff007a0c */ /* 0x000fe20003f25070 */
[----:B------:R-:W-:Y:S01]  /*0ac0*/  IMAD R28, R136, c[0x0][0x168], RZ ;  /* 0x00005a00881c7a24 */ /* 0x000fe200078e02ff */
[----:B------:R-:W-:Y:S02]  /*0ad0*/  ISETP.NE.U32.AND P2, PT, RZ, c[0x0][0x180], PT ;  /* 0x00006000ff007a0c */ /* 0x000fe40003f45070 */
[----:B------:R-:W-:Y:S02]  /*0ae0*/  ISETP.NE.AND.EX P1, PT, RZ, c[0x0][0x17c], PT, P1 ;  /* 0x00005f00ff007a0c */ /* 0x000fe40003f25310 */
[----:B------:R-:W-:-:S02]  /*0af0*/  ISETP.NE.AND.EX P2, PT, RZ, c[0x0][0x184], PT, P2 ;  /* 0x00006100ff007a0c */ /* 0x000fc40003f45320 */
[----:B------:R-:W-:Y:S02]  /*0b00*/  SHF.R.S32.HI R29, RZ, 0x1f, R28 ;  /* 0x0000001fff1d7819 */ /* 0x000fe4000001141c */
[----:B------:R-:W-:Y:S02]  /*0b10*/  LOP3.LUT R149, R21, 0x7f, RZ, 0xc0, !PT ;  /* 0x0000007f15957812 */ /* 0x000fe400078ec0ff */
[----:B------:R-:W-:Y:S02]  /*0b20*/  LEA.HI R28, R29, R28, RZ, 0x2 ;  /* 0x0000001c1d1c7211 */ /* 0x000fe400078f10ff */
[----:B------:R-:W-:Y:S02]  /*0b30*/  MOV R153, 0x10 ;  /* 0x0000001000997802 */ /* 0x000fe40000000f00 */
        /* <DEDUP_REMOVED lines=17> */
.L_x_26494:
[----:B-----5:R-:W-:Y:S01]  /*0c50*/  FADD.FTZ R28, R36, R28 ;  /* 0x0000001c241c7221 */ /* 0x020fe20000010000 */
[----:B------:R-:W-:Y:S05]  /*0c60*/  BRA `(.L_x_26495) ;  /* 0x0000002000007947 */ /* 0x000fea0003800000 */
.L_x_26493:
[----:B0----5:R-:W-:-:S04]  /*0c70*/  FADD.FTZ R28, R32, R28 ;  /* 0x0000001c201c7221 */ /* 0x021fc80000010000 */
[----:B------:R-:W-:-:S05]  /*0c80*/  @P2 FADD.FTZ R28, R36, R28 ;  /* 0x0000001c241c2221 */ /* 0x000fca0000010000 */
.L_x_26495:
[----:B-----5:R-:W-:Y:S02]  /*0c90*/  MOV R40, R28 ;  /* 0x0000001c00287202 */ /* 0x020fe40000000f00 */
.L_x_26496:
[----:B------:R-:W-:Y:S05]  /*0ca0*/  @P3 BRA `(.L_x_26497) ;  /* 0x0000007000003947 */ /* 0x000fea0003800000 */
[----:B------:R-:W-:-:S04]  /*0cb0*/  ISETP.NE.U32.AND P4, PT, RZ, c[0x0][0x180], PT ;  /* 0x00006000ff007a0c */ /* 0x000fc80003f85070 */
[----:B------:R-:W-:-:S13]  /*0cc0*/  ISETP.NE.AND.EX P4, PT, RZ, c[0x0][0x184], PT, P4 ;  /* 0x00006100ff007a0c */ /* 0x000fda0003f85340 */
[----:B------:R-:W-:Y:S05]  /*0cd0*/  @P4 BRA `(.L_x_26498) ;  /* 0x0000002000004947 */ /* 0x000fea0003800000 */
[----:B------:R-:W-:Y:S05]  /*0ce0*/  @P0 BRA `(.L_x_26499) ;  /* 0x0000005000000947 */ /* 0x000fea0003800000 */
[----:B------:R-:W-:Y:S05]  /*0cf0*/  BRA `(.L_x_26500) ;  /* 0x0000005000007947 */ /* 0x000fea0003800000 */
.L_x_26498:
[----:B-----5:R-:W-:Y:S01]  /*0d00*/  FADD.FTZ R29, R37, R29 ;  /* 0x0000001d251d7221 */ /* 0x020fe20000010000 */
[----:B------:R-:W-:Y:S05]  /*0d10*/  BRA `(.L_x_26499) ;  /* 0x0000002000007947 */ /* 0x000fea0003800000 */
.L_x_26497:
[----:B-----5:R-:W-:-:S04]  /*0d20*/  FADD.FTZ R29, R33, R29 ;  /* 0x0000001d211d7221 */ /* 0x020fc80000010000 */
[----:B------:R-:W-:-:S05]  /*0d30*/  @P2 FADD.FTZ R29, R37, R29 ;  /* 0x0000001d251d2221 */ /* 0x000fca0000010000 */
.L_x_26499:
[----:B-----5:R-:W-:Y:S02]  /*0d40*/  MOV R41, R29 ;  /* 0x0000001d00297202 */ /* 0x020fe40000000f00 */
.L_x_26500:
[----:B------:R-:W-:Y:S05]  /*0d50*/  @P3 BRA `(.L_x_26501) ;  /* 0x0000007000003947 */ /* 0x000fea0003800000 */
[----:B------:R-:W-:-:S04]  /*0d60*/  ISETP.NE.U32.AND P4, PT, RZ, c[0x0][0x180], PT ;  /* 0x00006000ff007a0c */ /* 0x000fc80003f85070 */
[----:B------:R-:W-:-:S13]  /*0d70*/  ISETP.NE.AND.EX P4, PT, RZ, c[0x0][0x184], PT, P4 ;  /* 0x00006100ff007a0c */ /* 0x000fda0003f85340 */
[----:B------:R-:W-:Y:S05]  /*0d80*/  @P4 BRA `(.L_x_26502) ;  /* 0x0000002000004947 */ /* 0x000fea0003800000 */
[----:B------:R-:W-:Y:S05]  /*0d90*/  @P0 BRA `(.L_x_26503) ;  /* 0x0000005000000947 */ /* 0x000fea0003800000 */
[----:B------:R-:W-:Y:S05]  /*0da0*/  BRA `(.L_x_26504) ;  /* 0x0000005000007947 */ /* 0x000fea0003800000 */
.L_x_26502:
[----:B-----5:R-:W-:Y:S01]  /*0db0*/  FADD.FTZ R30, R38, R30 ;  /* 0x0000001e261e7221 */ /* 0x020fe20000010000 */
[----:B------:R-:W-:Y:S05]  /*0dc0*/  BRA `(.L_x_26503) ;  /* 0x0000002000007947 */ /* 0x000fea0003800000 */
.L_x_26501:
[----:B-----5:R-:W-:-:S04]  /*0dd0*/  FADD.FTZ R30, R34, R30 ;  /* 0x0000001e221e7221 */ /* 0x020fc80000010000 */
[----:B------:R-:W-:-:S05]  /*0de0*/  @P2 FADD.FTZ R30, R38, R30 ;  /* 0x0000001e261e2221 */ /* 0x000fca0000010000 */
.L_x_26503:
[----:B-----5:R-:W-:Y:S02]  /*0df0*/  MOV R42, R30 ;  /* 0x0000001e002a7202 */ /* 0x020fe40000000f00 */
.L_x_26504:
[----:B------:R-:W-:Y:S05]  /*0e00*/  @P3 BRA `(.L_x_26505) ;  /* 0x0000007000003947 */ /* 0x000fea0003800000 */
[----:B------:R-:W-:-:S04]  /*0e10*/  ISETP.NE.U32.AND P4, PT, RZ, c[0x0][0x180], PT ;  /* 0x00006000ff007a0c */ /* 0x000fc80003f85070 */
[----:B------:R-:W-:-:S13]  /*0e20*/  ISETP.NE.AND.EX P4, PT, RZ, c[0x0][0x184], PT, P4 ;  /* 0x00006100ff007a0c */ /* 0x000fda0003f85340 */
[----:B------:R-:W-:Y:S05]  /*0e30*/  @P4 BRA `(.L_x_26506) ;  /* 0x0000002000004947 */ /* 0x000fea0003800000 */
[----:B------:R-:W-:Y:S05]  /*0e40*/  @P0 BRA `(.L_x_26507) ;  /* 0x0000005000000947 */ /* 0x000fea0003800000 */
[----:B------:R-:W-:Y:S05]  /*0e50*/  BRA `(.L_x_26508) ;  /* 0x0000005000007947 */ /* 0x000fea0003800000 */
.L_x_26506:
[----:B-----5:R-:W-:Y:S01]  /*0e60*/  FADD.FTZ R31, R39, R31 ;  /* 0x0000001f271f7221 */ /* 0x020fe20000010000 */
[----:B------:R-:W-:Y:S05]  /*0e70*/  BRA `(.L_x_26507) ;  /* 0x0000002000007947 */ /* 0x000fea0003800000 */
.L_x_26505:
[----:B-----5:R-:W-:-:S04]  /*0e80*/  FADD.FTZ R31, R35, R31 ;  /* 0x0000001f231f7221 */ /* 0x020fc80000010000 */
[----:B------:R-:W-:-:S05]  /*0e90*/  @P2 FADD.FTZ R31, R39, R31 ;  /* 0x0000001f271f2221 */ /* 0x000fca0000010000 */
.L_x_26507:
[----:B-----5:R-:W-:Y:S02]  /*0ea0*/  MOV R43, R31 ;  /* 0x0000001f002b7202 */ /* 0x020fe40000000f00 */
.L_x_26508:
        /* <DEDUP_REMOVED lines=16> */
.L_x_26510:
[----:B-----5:R-:W-:Y:S01]  /*0fb0*/  FADD.FTZ R44, R36, R44 ;  /* 0x0000002c242c7221 */ /* 0x020fe20000010000 */
[----:B------:R-:W-:Y:S05]  /*0fc0*/  BRA `(.L_x_26511) ;  /* 0x0000002000007947 */ /* 0x000fea0003800000 */
.L_x_26509:
[----:B-----5:R-:W-:-:S04]  /*0fd0*/  FADD.FTZ R44, R32, R44 ;  /* 0x0000002c202c7221 */ /* 0x020fc80000010000 */
[----:B------:R-:W-:-:S05]  /*0fe0*/  @P2 FADD.FTZ R44, R36, R44 ;  /* 0x0000002c242c2221 */ /* 0x000fca0000010000 */
.L_x_26511:
[----:B0----5:R-:W-:Y:S02]  /*0ff0*/  MOV R40, R44 ;  /* 0x0000002c00287202 */ /* 0x021fe40000000f00 */
.L_x_26512:
[----:B------:R-:W-:Y:S05]  /*1000*/  @P3 BRA `(.L_x_26513) ;  /* 0x0000007000003947 */ /* 0x000fea0003800000 */
[----:B------:R-:W-:-:S04]  /*1010*/  ISETP.NE.U32.AND P4, PT, RZ, c[0x0][0x180], PT ;  /* 0x00006000ff007a0c */ /* 0x000fc80003f85070 */
[----:B------:R-:W-:-:S13]  /*1020*/  ISETP.NE.AND.EX P4, PT, RZ, c[0x0][0x184], PT, P4 ;  /* 0x00006100ff007a0c */ /* 0x000fda0003f85340 */
[----:B------:R-:W-:Y:S05]  /*1030*/  @P4 BRA `(.L_x_26514) ;  /* 0x0000002000004947 */ /* 0x000fea0003800000 */
[----:B------:R-:W-:Y:S05]  /*1040*/  @P0 BRA `(.L_x_26515) ;  /* 0x0000005000000947 */ /* 0x000fea0003800000 */
[----:B------:R-:W-:Y:S05]  /*1050*/  BRA `(.L_x_26516) ;  /* 0x0000005000007947 */ /* 0x000fea0003800000 */
.L_x_26514:
[----:B-----5:R-:W-:Y:S01]  /*1060*/  FADD.FTZ R45, R37, R45 ;  /* 0x0000002d252d7221 */ /* 0x020fe20000010000 */
[----:B------:R-:W-:Y:S05]  /*1070*/  BRA `(.L_x_26515) ;  /* 0x0000002000007947 */ /* 0x000fea0003800000 */
.L_x_26513:
[----:B-----5:R-:W-:-:S04]  /*1080*/  FADD.FTZ R45, R33, R45 ;  /* 0x0000002d212d7221 */ /* 0x020fc80000010000 */
[----:B------:R-:W-:-:S05]  /*1090*/  @P2 FADD.FTZ R45, R37, R45 ;  /* 0x0000002d252d2221 */ /* 0x000fca0000010000 */
.L_x_26515:
[----:B0----5:R-:W-:Y:S02]  /*10a0*/  MOV R41, R45 ;  /* 0x0000002d00297202 */ /* 0x021fe40000000f00 */
.L_x_26516:
[----:B------:R-:W-:Y:S05]  /*10b0*/  @P3 BRA `(.L_x_26517) ;  /* 0x0000007000003947 */ /* 0x000fea0003800000 */
[----:B------:R-:W-:-:S04]  /*10c0*/  ISETP.NE.U32.AND P4, PT, RZ, c[0x0][0x180], PT ;  /* 0x00006000ff007a0c */ /* 0x000fc80003f85070 */
[----:B------:R-:W-:-:S13]  /*10d0*/  ISETP.NE.AND.EX P4, PT, RZ, c[0x0][0x184], PT, P4 ;  /* 0x00006100ff007a0c */ /* 0x000fda0003f85340 */
[----:B------:R-:W-:Y:S05]  /*10e0*/  @P4 BRA `(.L_x_26518) ;  /* 0x0000002000004947 */ /* 0x000fea0003800000 */
[----:B------:R-:W-:Y:S05]  /*10f0*/  @P0 BRA `(.L_x_26519) ;  /* 0x0000005000000947 */ /* 0x000fea0003800000 */
[----:B------:R-:W-:Y:S05]  /*1100*/  BRA `(.L_x_26520) ;  /* 0x0000005000007947 */ /* 0x000fea0003800000 */
.L_x_26518:
[----:B-----5:R-:W-:Y:S01]  /*1110*/  FADD.FTZ R46, R38, R46 ;  /* 0x0000002e262e7221 */ /* 0x020fe20000010000 */
[----:B------:R-:W-:Y:S05]  /*1120*/  BRA `(.L_x_26519) ;  /* 0x0000002000007947 */ /* 0x000fea0003800000 */
.L_x_26517:
[----:B-----5:R-:W-:-:S04]  /*1130*/  FADD.FTZ R46, R34, R46 ;  /* 0x0000002e222e7221 */ /* 0x020fc80000010000 */
[----:B------:R-:W-:-:S05]  /*1140*/  @P2 FADD.FTZ R46, R38, R46 ;  /* 0x0000002e262e2221 */ /* 0x000fca0000010000 */
.L_x_26519:
[----:B0----5:R-:W-:Y:S02]  /*1150*/  MOV R42, R46 ;  /* 0x0000002e002a7202 */ /* 0x021fe40000000f00 */
.L_x_26520:
[----:B------:R-:W-:Y:S05]  /*1160*/  @P3 BRA `(.L_x_26521) ;  /* 0x0000007000003947 */ /* 0x000fea0003800000 */
[----:B------:R-:W-:-:S04]  /*1170*/  ISETP.NE.U32.AND P4, PT, RZ, c[0x0][0x180], PT ;  /* 0x00006000ff007a0c */ /* 0x000fc80003f85070 */
[----:B------:R-:W-:-:S13]  /*1180*/  ISETP.NE.AND.EX P4, PT, RZ, c[0x0][0x184], PT, P4 ;  /* 0x00006100ff007a0c */ /* 0x000fda0003f85340 */
[----:B------:R-:W-:Y:S05]  /*1190*/  @P4 BRA `(.L_x_26522) ;  /* 0x0000002000004947 */ /* 0x000fea0003800000 */
[----:B------:R-:W-:Y:S05]  /*11a0*/  @P0 BRA `(.L_x_26523) ;  /* 0x0000005000000947 */ /* 0x000fea0003800000 */
[----:B------:R-:W-:Y:S05]  /*11b0*/  BRA `(.L_x_26524) ;  /* 0x0000005000007947 */ /* 0x000fea0003800000 */
.L_x_26522:
[----:B-----5:R-:W-:Y:S01]  /*11c0*/  FADD.FTZ R47, R39, R47 ;  /* 0x0000002f272f7221 */ /* 0x020fe20000010000 */
[----:B------:R-:W-:Y:S05]  /*11d0*/  BRA `(.L_x_26523) ;  /* 0x0000002000007947 */ /* 0x000fea0003800000 */
.L_x_26521:
[----:B-----5:R-:W-:-:S04]  /*11e0*/  FADD.FTZ R47, R35, R47 ;  /* 0x0000002f232f7221 */ /* 0x020fc80000010000 */
[----:B------:R-:W-:-:S05]  /*11f0*/  @P2 FADD.FTZ R47, R39, R47 ;  /* 0x0000002f272f2221 */ /* 0x000fca0000010000 */
.L_x_26523:
[----:B0----5:R-:W-:Y:S02]  /*1200*/  MOV R43, R47 ;  /* 0x0000002f002b7202 */ /* 0x021fe40000000f00 */
.L_x_26524:
[----:B------:R-:W-:Y:S01]  /*1210*/  IADD3 R147, R149, 0x100, RZ ;  /* 0x0000010095937810 */ /* 0x000fe20007ffe0ff */
[----:B------:R-:W-:-:S04]  /*1220*/  @P0 IMAD.WIDE.U32 R56, R148, R153, c[0x0][0x188] ;  /* 0x0000620094380625 */ /* 0x000fc800078e0099 */
[CC--:B0-----:R-:W-:Y:S01]  /*1230*/  IMAD.WIDE.U32 R48, R147.reuse, R153.reuse, c[0x0][0x170] ;  /* 0x00005c0093307625 */ /* 0x0c1fe200078e0099 */
        /* <DEDUP_REMOVED lines=12> */
.L_x_26526:
[----:B-----5:R-:W-:Y:S01]  /*1300*/  FADD.FTZ R48, R36, R48 ;  /* 0x0000003024307221 */ /* 0x020fe20000010000 */
[----:B------:R-:W-:Y:S05]  /*1310*/  BRA `(.L_x_26527) ;  /* 0x0000002000007947 */ /* 0x000fea0003800000 */
.L_x_26525:
[----:B-----5:R-:W-:-:S04]  /*1320*/  FADD.FTZ R48, R32, R48 ;  /* 0x0000003020307221 */ /* 0x020fc80000010000 */
[----:B------:R-:W-:-:S05]  /*1330*/  @P2 FADD.FTZ R48, R36, R48 ;  /* 0x0000003024302221 */ /* 0x000fca0000010000 */
.L_x_26527:
[----:B0-----:R-:W-:Y:S02]  /*1340*/  MOV R40, R48 ;  /* 0x0000003000287202 */ /* 0x001fe40000000f00 */
.L_x_26528:
[----:B------:R-:W-:Y:S05]  /*1350*/  @P3 BRA `(.L_x_26529) ;  /* 0x0000007000003947 */ /* 0x000fea0003800000 */
[----:B------:R-:W-:-:S04]  /*1360*/  ISETP.NE.U32.AND P4, PT, RZ, c[0x0][0x180], PT ;  /* 0x00006000ff007a0c */ /* 0x000fc80003f85070 */
[----:B------:R-:W-:-:S13]  /*1370*/  ISETP.NE.AND.EX P4, PT, RZ, c[0x0][0x184], PT, P4 ;  /* 0x00006100ff007a0c */ /* 0x000fda0003f85340 */
[----:B------:R-:W-:Y:S05]  /*1380*/  @P4 BRA `(.L_x_26530) ;  /* 0x0000002000004947 */ /* 0x000fea0003800000 */
[----:B------:R-:W-:Y:S05]  /*1390*/  @P0 BRA `(.L_x_26531) ;  /* 0x0000005000000947 */ /* 0x000fea0003800000 */
[----:B------:R-:W-:Y:S05]  /*13a0*/  BRA `(.L_x_26532) ;  /* 0x0000005000007947 */ /* 0x000fea0003800000 */
.L_x_26530:
[----:B-----5:R-:W-:Y:S01]  /*13b0*/  FADD.FTZ R49, R37, R49 ;  /* 0x0000003125317221 */ /* 0x020fe20000010000 */
[----:B------:R-:W-:Y:S05]  /*13c0*/  BRA `(.L_x_26531) ;  /* 0x0000002000007947 */ /* 0x000fea0003800000 */
.L_x_26529:
[----:B-----5:R-:W-:-:S04]  /*13d0*/  FADD.FTZ R49, R33, R49 ;  /* 0x0000003121317221 */ /* 0x020fc80000010000 */
[----:B------:R-:W-:-:S05]  /*13e0*/  @P2 FADD.FTZ R49, R37, R49 ;  /* 0x0000003125312221 */ /* 0x000fca0000010000 */
.L_x_26531:
[----:B0-----:R-:W-:Y:S02]  /*13f0*/  MOV R41, R49 ;  /* 0x0000003100297202 */ /* 0x001fe40000000f00 */
.L_x_26532:
[----:B------:R-:W-:Y:S05]  /*1400*/  @P3 BRA `(.L_x_26533) ;  /* 0x0000007000003947 */ /* 0x000fea0003800000 */
[----:B------:R-:W-:-:S04]  /*1410*/  ISETP.NE.U32.AND P4, PT, RZ, c[0x0][0x180], PT ;  /* 0x00006000ff007a0c */ /* 0x000fc80003f85070 */
[----:B------:R-:W-:-:S13]  /*1420*/  ISETP.NE.AND.EX P4, PT, RZ, c[0x0][0x184], PT, P4 ;  /* 0x00006100ff007a0c */ /* 0x000fda0003f85340 */
[----:B------:R-:W-:Y:S05]  /*1430*/  @P4 BRA `(.L_x_26534) ;  /* 0x0000002000004947 */ /* 0x000fea0003800000 */
[----:B------:R-:W-:Y:S05]  /*1440*/  @P0 BRA `(.L_x_26535) ;  /* 0x0000005000000947 */ /* 0x000fea0003800000 */
[----:B------:R-:W-:Y:S05]  /*1450*/  BRA `(.L_x_26536) ;  /* 0x0000005000007947 */ /* 0x000fea0003800000 */
.L_x_26534:
[----:B-----5:R-:W-:Y:S01]  /*1460*/  FADD.FTZ R50, R38, R50 ;  /* 0x0000003226327221 */ /* 0x020fe20000010000 */
[----:B------:R-:W-:Y:S05]  /*1470*/  BRA `(.L_x_26535) ;  /* 0x0000002000007947 */ /* 0x000fea0003800000 */
.L_x_26533:
[----:B-----5:R-:W-:-:S04]  /*1480*/  FADD.FTZ R50, R34, R50 ;  /* 0x0000003222327221 */ /* 0x020fc80000010000 */
[----:B------:R-:W-:-:S05]  /*1490*/  @P2 FADD.FTZ R50, R38, R50 ;  /* 0x0000003226322221 */ /* 0x000fca0000010000 */
.L_x_26535:
[----:B0-----:R-:W-:Y:S02]  /*14a0*/  MOV R42, R50 ;  /* 0x00000032002a7202 */ /* 0x001fe40000000f00 */
.L_x_26536:
[----:B------:R-:W-:Y:S05]  /*14b0*/  @P3 BRA `(.L_x_26537) ;  /* 0x0000007000003947 */ /* 0x000fea0003800000 */
[----:B------:R-:W-:-:S04]  /*14c0*/  ISETP.NE.U32.AND P4, PT, RZ, c[0x0][0x180], PT ;  /* 0x00006000ff007a0c */ /* 0x000fc80003f85070 */
[----:B------:R-:W-:-:S13]  /*14d0*/  ISETP.NE.AND.EX P4, PT, RZ, c[0x0][0x184], PT, P4 ;  /* 0x00006100ff007a0c */ /* 0x000fda0003f85340 */
[----:B------:R-:W-:Y:S05]  /*14e0*/  @P4 BRA `(.L_x_26538) ;  /* 0x0000002000004947 */ /* 0x000fea0003800000 */
[----:B------:R-:W-:Y:S05]  /*14f0*/  @P0 BRA `(.L_x_26539) ;  /* 0x0000005000000947 */ /* 0x000fea0003800000 */
[----:B------:R-:W-:Y:S05]  /*1500*/  BRA `(.L_x_26540) ;  /* 0x0000005000007947 */ /* 0x000fea0003800000 */
.L_x_26538:
[----:B-----5:R-:W-:Y:S01]  /*1510*/  FADD.FTZ R51, R39, R51 ;  /* 0x0000003327337221 */ /* 0x020fe20000010000 */
[----:B------:R-:W-:Y:S05]  /*1520*/  BRA `(.L_x_26539) ;  /* 0x0000002000007947 */ /* 0x000fea0003800000 */
.L_x_26537:
[----:B-----5:R-:W-:-:S04]  /*1530*/  FADD.FTZ R51, R35, R51 ;  /* 0x0000003323337221 */ /* 0x020fc80000010000 */
[----:B------:R-:W-:-:S05]  /*1540*/  @P2 FADD.FTZ R51, R39, R51 ;  /* 0x0000003327332221 */ /* 0x000fca0000010000 */
.L_x_26539:
[----:B0-----:R-:W-:Y:S02]  /*1550*/  MOV R43, R51 ;  /* 0x00000033002b7202 */ /* 0x001fe40000000f00 */
.L_x_26540:
        /* <DEDUP_REMOVED lines=15> */
.L_x_26542:
[----:B-----5:R-:W-:Y:S01]  /*1650*/  FADD.FTZ R52, R36, R52 ;  /* 0x0000003424347221 */ /* 0x020fe20000010000 */
[----:B------:R-:W-:Y:S05]  /*1660*/  BRA `(.L_x_26543) ;  /* 0x0000002000007947 */ /* 0x000fea0003800000 */
.L_x_26541:
[----:B-----5:R-:W-:-:S04]  /*1670*/  FADD.FTZ R52, R32, R52 ;  /* 0x0000003420347221 */ /* 0x020fc80000010000 */
[----:B------:R-:W-:-:S05]  /*1680*/  @P2 FADD.FTZ R52, R36, R52 ;  /* 0x0000003424342221 */ /* 0x000fca0000010000 */
.L_x_26543:
[----:B0-----:R-:W-:Y:S02]  /*1690*/  MOV R40, R52 ;  /* 0x0000003400287202 */ /* 0x001fe40000000f00 */
.L_x_26544:
[----:B------:R-:W-:Y:S05]  /*16a0*/  @P3 BRA `(.L_x_26545) ;  /* 0x0000007000003947 */ /* 0x000fea0003800000 */
[----:B------:R-:W-:-:S04]  /*16b0*/  ISETP.NE.U32.AND P4, PT, RZ, c[0x0][0x180], PT ;  /* 0x00006000ff007a0c */ /* 0x000fc80003f85070 */
[----:B------:R-:W-:-:S13]  /*16c0*/  ISETP.NE.AND.EX P4, PT, RZ, c[0x0][0x184], PT, P4 ;  /* 0x00006100ff007a0c */ /* 0x000fda0003f85340 */
[----:B------:R-:W-:Y:S05]  /*16d0*/  @P4 BRA `(.L_x_26546) ;  /* 0x0000002000004947 */ /* 0x000fea0003800000 */
[----:B------:R-:W-:Y:S05]  /*16e0*/  @P0 BRA `(.L_x_26547) ;  /* 0x0000005000000947 */ /* 0x000fea0003800000 */
[----:B------:R-:W-:Y:S05]  /*16f0*/  BRA `(.L_x_26548) ;  /* 0x0000005000007947 */ /* 0x000fea0003800000 */
.L_x_26546:
[----:B-----5:R-:W-:Y:S01]  /*1700*/  FADD.FTZ R53, R37, R53 ;  /* 0x0000003525357221 */ /* 0x020fe20000010000 */
[----:B------:R-:W-:Y:S05]  /*1710*/  BRA `(.L_x_26547) ;  /* 0x0000002000007947 */ /* 0x000fea0003800000 */
.L_x_26545:
[----:B-----5:R-:W-:-:S04]  /*1720*/  FADD.FTZ R53, R33, R53 ;  /* 0x0000003521357221 */ /* 0x020fc80000010000 */
[----:B------:R-:W-:-:S05]  /*1730*/  @P2 FADD.FTZ R53, R37, R53 ;  /* 0x0000003525352221 */ /* 0x000fca0000010000 */
.L_x_26547:
[----:B0-----:R-:W-:Y:S02]  /*1740*/  MOV R41, R53 ;  /* 0x0000003500297202 */ /* 0x001fe40000000f00 */
.L_x_26548:
[----:B------:R-:W-:Y:S05]  /*1750*/  @P3 BRA `(.L_x_26549) ;  /* 0x0000007000003947 */ /* 0x000fea0003800000 */
[----:B------:R-:W-:-:S04]  /*1760*/  ISETP.NE.U32.AND P4, PT, RZ, c[0x0][0x180], PT ;  /* 0x00006000ff007a0c */ /* 0x000fc80003f85070 */
[----:B------:R-:W-:-:S13]  /*1770*/  ISETP.NE.AND.EX P4, PT, RZ, c[0x0][0x184], PT, P4 ;  /* 0x00006100ff007a0c */ /* 0x000fda0003f85340 */
[----:B------:R-:W-:Y:S05]  /*1780*/  @P4 BRA `(.L_x_26550) ;  /* 0x0000002000004947 */ /* 0x000fea0003800000 */
[----:B------:R-:W-:Y:S05]  /*1790*/  @P0 BRA `(.L_x_26551) ;  /* 0x0000005000000947 */ /* 0x000fea0003800000 */
[----:B------:R-:W-:Y:S05]  /*17a0*/  BRA `(.L_x_26552) ;  /* 0x0000005000007947 */ /* 0x000fea0003800000 */
.L_x_26550:
[----:B-----5:R-:W-:Y:S01]  /*17b0*/  FADD.FTZ R54, R38, R54 ;  /* 0x0000003626367221 */ /* 0x020fe20000010000 */
[----:B------:R-:W-:Y:S05]  /*17c0*/  BRA `(.L_x_26551) ;  /* 0x0000002000007947 */ /* 0x000fea0003800000 */
.L_x_26549:
[----:B-----5:R-:W-:-:S04]  /*17d0*/  FADD.FTZ R54, R34, R54 ;  /* 0x0000003622367221 */ /* 0x020fc80000010000 */
[----:B------:R-:W-:-:S05]  /*17e0*/  @P2 FADD.FTZ R54, R38, R54 ;  /* 0x0000003626362221 */ /* 0x000fca0000010000 */
.L_x_26551:
[----:B0-----:R-:W-:Y:S02]  /*17f0*/  MOV R42, R54 ;  /* 0x00000036002a7202 */ /* 0x001fe40000000f00 */
.L_x_26552:
[----:B------:R-:W-:Y:S05]  /*1800*/  @P3 BRA `(.L_x_26553) ;  /* 0x0000007000003947 */ /* 0x000fea0003800000 */
[----:B------:R-:W-:-:S04]  /*1810*/  ISETP.NE.U32.AND P4, PT, RZ, c[0x0][0x180], PT ;  /* 0x00006000ff007a0c */ /* 0x000fc80003f85070 */
[----:B------:R-:W-:-:S13]  /*1820*/  ISETP.NE.AND.EX P4, PT, RZ, c[0x0][0x184], PT, P4 ;  /* 0x00006100ff007a0c */ /* 0x000fda0003f85340 */
[----:B------:R-:W-:Y:S05]  /*1830*/  @P4 BRA `(.L_x_26554) ;  /* 0x0000002000004947 */ /* 0x000fea0003800000 */
[----:B------:R-:W-:Y:S05]  /*1840*/  @P0 BRA `(.L_x_26555) ;  /* 0x0000005000000947 */ /* 0x000fea0003800000 */
[----:B------:R-:W-:Y:S05]  /*1850*/  BRA `(.L_x_26556) ;  /* 0x0000005000007947 */ /* 0x000fea0003800000 */
.L_x_26554:
[----:B-----5:R-:W-:Y:S01]  /*1860*/  FADD.FTZ R55, R39, R55 ;  /* 0x0000003727377221 */ /* 0x020fe20000010000 */
[----:B------:R-:W-:Y:S05]  /*1870*/  BRA `(.L_x_26555) ;  /* 0x0000002000007947 */ /* 0x000fea0003800000 */
.L_x_26553:
[----:B-----5:R-:W-:-:S04]  /*1880*/  FADD.FTZ R55, R35, R55 ;  /* 0x0000003723377221 */ /* 0x020fc80000010000 */
[----:B------:R-:W-:-:S05]  /*1890*/  @P2 FADD.FTZ R55, R39, R55 ;  /* 0x0000003727372221 */ /* 0x000fca0000010000 */
.L_x_26555:
[----:B0-----:R-:W-:Y:S02]  /*18a0*/  MOV R43, R55 ;  /* 0x00000037002b7202 */ /* 0x001fe40000000f00 */
.L_x_26556:
        /* <DEDUP_REMOVED lines=15> */
.L_x_26558:
[----:B-----5:R-:W-:Y:S01]  /*19a0*/  FADD.FTZ R56, R36, R56 ;  /* 0x0000003824387221 */ /* 0x020fe20000010000 */
[----:B------:R-:W-:Y:S05]  /*19b0*/  BRA `(.L_x_26559) ;  /* 0x0000002000007947 */ /* 0x000fea0003800000 */
.L_x_26557:
[----:B-----5:R-:W-:-:S04]  /*19c0*/  FADD.FTZ R56, R32, R56 ;  /* 0x0000003820387221 */ /* 0x020fc80000010000 */
[----:B------:R-:W-:-:S05]  /*19d0*/  @P2 FADD.FTZ R56, R36, R56 ;  /* 0x0000003824382221 */ /* 0x000fca0000010000 */
.L_x_26559:
[----:B0-----:R-:W-:Y:S02]  /*19e0*/  MOV R40, R56 ;  /* 0x0000003800287202 */ /* 0x001fe40000000f00 */
.L_x_26560:
[----:B------:R-:W-:Y:S05]  /*19f0*/  @P3 BRA `(.L_x_26561) ;  /* 0x0000007000003947 */ /* 0x000fea0003800000 */
[----:B------:R-:W-:-:S04]  /*1a00*/  ISETP.NE.U32.AND P4, PT, RZ, c[0x0][0x180], PT ;  /* 0x00006000ff007a0c */ /* 0x000fc80003f85070 */
[----:B------:R-:W-:-:S13]  /*1a10*/  ISETP.NE.AND.EX P4, PT, RZ, c[0x0][0x184], PT, P4 ;  /* 0x00006100ff007a0c */ /* 0x000fda0003f85340 */
[----:B------:R-:W-:Y:S05]  /*1a20*/  @P4 BRA `(.L_x_26562) ;  /* 0x0000002000004947 */ /* 0x000fea0003800000 */
[----:B------:R-:W-:Y:S05]  /*1a30*/  @P0 BRA `(.L_x_26563) ;  /* 0x0000005000000947 */ /* 0x000fea0003800000 */
[----:B------:R-:W-:Y:S05]  /*1a40*/  BRA `(.L_x_26564) ;  /* 0x0000005000007947 */ /* 0x000fea0003800000 */
.L_x_26562:
[----:B-----5:R-:W-:Y:S01]  /*1a50*/  FADD.FTZ R57, R37, R57 ;  /* 0x0000003925397221 */ /* 0x020fe20000010000 */
[----:B------:R-:W-:Y:S05]  /*1a60*/  BRA `(.L_x_26563) ;  /* 0x0000002000007947 */ /* 0x000fea0003800000 */
.L_x_26561:
[----:B-----5:R-:W-:-:S04]  /*1a70*/  FADD.FTZ R57, R33, R57 ;  /* 0x0000003921397221 */ /* 0x020fc80000010000 */
[----:B------:R-:W-:-:S05]  /*1a80*/  @P2 FADD.FTZ R57, R37, R57 ;  /* 0x0000003925392221 */ /* 0x000fca0000010000 */
.L_x_26563:
[----:B0-----:R-:W-:Y:S02]  /*1a90*/  MOV R41, R57 ;  /* 0x0000003900297202 */ /* 0x001fe40000000f00 */
.L_x_26564:
[----:B------:R-:W-:Y:S05]  /*1aa0*/  @P3 BRA `(.L_x_26565) ;  /* 0x0000007000003947 */ /* 0x000fea0003800000 */
[----:B------:R-:W-:-:S04]  /*1ab0*/  ISETP.NE.U32.AND P4, PT, RZ, c[0x0][0x180], PT ;  /* 0x00006000ff007a0c */ /* 0x000fc80003f85070 */
[----:B------:R-:W-:-:S13]  /*1ac0*/  ISETP.NE.AND.EX P4, PT, RZ, c[0x0][0x184], PT, P4 ;  /* 0x00006100ff007a0c */ /* 0x000fda0003f85340 */
[----:B------:R-:W-:Y:S05]  /*1ad0*/  @P4 BRA `(.L_x_26566) ;  /* 0x0000002000004947 */ /* 0x000fea0003800000 */
[----:B------:R-:W-:Y:S05]  /*1ae0*/  @P0 BRA `(.L_x_26567) ;  /* 0x0000005000000947 */ /* 0x000fea0003800000 */
[----:B------:R-:W-:Y:S05]  /*1af0*/  BRA `(.L_x_26568) ;  /* 0x0000005000007947 */ /* 0x000fea0003800000 */
.L_x_26566:
[----:B-----5:R-:W-:Y:S01]  /*1b00*/  FADD.FTZ R58, R38, R58 ;  /* 0x0000003a263a7221 */ /* 0x020fe20000010000 */
[----:B------:R-:W-:Y:S05]  /*1b10*/  BRA `(.L_x_26567) ;  /* 0x0000002000007947 */ /* 0x000fea0003800000 */
.L_x_26565:
[----:B-----5:R-:W-:-:S04]  /*1b20*/  FADD.FTZ R58, R34, R58 ;  /* 0x0000003a223a7221 */ /* 0x020fc80000010000 */
[----:B------:R-:W-:-:S05]  /*1b30*/  @P2 FADD.FTZ R58, R38, R58 ;  /* 0x0000003a263a2221 */ /* 0x000fca0000010000 */
.L_x_26567:
[----:B0-----:R-:W-:Y:S02]  /*1b40*/  MOV R42, R58 ;  /* 0x0000003a002a7202 */ /* 0x001fe40000000f00 */
.L_x_26568:
[----:B------:R-:W-:Y:S05]  /*1b50*/  @P3 BRA `(.L_x_26569) ;  /* 0x0000007000003947 */ /* 0x000fea0003800000 */
[----:B------:R-:W-:-:S04]  /*1b60*/  ISETP.NE.U32.AND P4, PT, RZ, c[0x0][0x180], PT ;  /* 0x00006000ff007a0c */ /* 0x000fc80003f85070 */
[----:B------:R-:W-:-:S13]  /*1b70*/  ISETP.NE.AND.EX P4, PT, RZ, c[0x0][0x184], PT, P4 ;  /* 0x00006100ff007a0c */ /* 0x000fda0003f85340 */
[----:B------:R-:W-:Y:S05]  /*1b80*/  @P4 BRA `(.L_x_26570) ;  /* 0x0000002000004947 */ /* 0x000fea0003800000 */
[----:B------:R-:W-:Y:S05]  /*1b90*/  @P0 BRA `(.L_x_26571) ;  /* 0x0000005000000947 */ /* 0x000fea0003800000 */
[----:B------:R-:W-:Y:S05]  /*1ba0*/  BRA `(.L_x_26572) ;  /* 0x0000005000007947 */ /* 0x000fea0003800000 */
.L_x_26570:
[----:B-----5:R-:W-:Y:S01]  /*1bb0*/  FADD.FTZ R59, R39, R59 ;  /* 0x0000003b273b7221 */ /* 0x020fe20000010000 */
[----:B------:R-:W-:Y:S05]  /*1bc0*/  BRA `(.L_x_26571) ;  /* 0x0000002000007947 */ /* 0x000fea0003800000 */
.L_x_26569:
[----:B-----5:R-:W-:-:S04]  /*1bd0*/  FADD.FTZ R59, R35, R59 ;  /* 0x0000003b233b7221 */ /* 0x020fc80000010000 */
[----:B------:R-:W-:-:S05]  /*1be0*/  @P2 FADD.FTZ R59, R39, R59 ;  /* 0x0000003b273b2221 */ /* 0x000fca0000010000 */
.L_x_26571:
[----:B0-----:R-:W-:Y:S02]  /*1bf0*/  MOV R43, R59 ;  /* 0x0000003b002b7202 */ /* 0x001fe40000000f00 */
.L_x_26572:
        /* <DEDUP_REMOVED lines=15> */
.L_x_26574:
[----:B-----5:R-:W-:Y:S01]  /*1cf0*/  FADD.FTZ R60, R36, R60 ;  /* 0x0000003c243c7221 */ /* 0x020fe20000010000 */
[----:B------:R-:W-:Y:S05]  /*1d00*/  BRA `(.L_x_26575) ;  /* 0x0000002000007947 */ /* 0x000fea0003800000 */
.L_x_26573:
[----:B-----5:R-:W-:-:S04]  /*1d10*/  FADD.FTZ R60, R32, R60 ;  /* 0x0000003c203c7221 */ /* 0x020fc80000010000 */
[----:B------:R-:W-:-:S05]  /*1d20*/  @P2 FADD.FTZ R60, R36, R60 ;  /* 0x0000003c243c2221 */ /* 0x000fca0000010000 */
.L_x_26575:
[----:B0-----:R-:W-:Y:S02]  /*1d30*/  MOV R40, R60 ;  /* 0x0000003c00287202 */ /* 0x001fe40000000f00 */
.L_x_26576:
[----:B------:R-:W-:Y:S05]  /*1d40*/  @P3 BRA `(.L_x_26577) ;  /* 0x0000007000003947 */ /* 0x000fea0003800000 */
[----:B------:R-:W-:-:S04]  /*1d50*/  ISETP.NE.U32.AND P4, PT, RZ, c[0x0][0x180], PT ;  /* 0x00006000ff007a0c */ /* 0x000fc80003f85070 */
[----:B------:R-:W-:-:S13]  /*1d60*/  ISETP.NE.AND.EX P4, PT, RZ, c[0x0][0x184], PT, P4 ;  /* 0x00006100ff007a0c */ /* 0x000fda0003f85340 */
[----:B------:R-:W-:Y:S05]  /*1d70*/  @P4 BRA `(.L_x_26578) ;  /* 0x0000002000004947 */ /* 0x000fea0003800000 */
[----:B------:R-:W-:Y:S05]  /*1d80*/  @P0 BRA `(.L_x_26579) ;  /* 0x0000005000000947 */ /* 0x000fea0003800000 */
[----:B------:R-:W-:Y:S05]  /*1d90*/  BRA `(.L_x_26580) ;  /* 0x0000005000007947 */ /* 0x000fea0003800000 */
.L_x_26578:
[----:B-----5:R-:W-:Y:S01]  /*1da0*/  FADD.FTZ R61, R37, R61 ;  /* 0x0000003d253d7221 */ /* 0x020fe20000010000 */
[----:B------:R-:W-:Y:S05]  /*1db0*/  BRA `(.L_x_26579) ;  /* 0x0000002000007947 */ /* 0x000fea0003800000 */
.L_x_26577:
[----:B-----5:R-:W-:-:S04]  /*1dc0*/  FADD.FTZ R61, R33, R61 ;  /* 0x0000003d213d7221 */ /* 0x020fc80000010000 */
[----:B------:R-:W-:-:S05]  /*1dd0*/  @P2 FADD.FTZ R61, R37, R61 ;  /* 0x0000003d253d2221 */ /* 0x000fca0000010000 */
.L_x_26579:
[----:B0-----:R-:W-:Y:S02]  /*1de0*/  MOV R41, R61 ;  /* 0x0000003d00297202 */ /* 0x001fe40000000f00 */
.L_x_26580:
[----:B------:R-:W-:Y:S05]  /*1df0*/  @P3 BRA `(.L_x_26581) ;  /* 0x0000007000003947 */ /* 0x000fea0003800000 */
[----:B------:R-:W-:-:S04]  /*1e00*/  ISETP.NE.U32.AND P4, PT, RZ, c[0x0][0x180], PT ;  /* 0x00006000ff007a0c */ /* 0x000fc80003f85070 */
[----:B------:R-:W-:-:S13]  /*1e10*/  ISETP.NE.AND.EX P4, PT, RZ, c[0x0][0x184], PT, P4 ;  /* 0x00006100ff007a0c */ /* 0x000fda0003f85340 */
[----:B------:R-:W-:Y:S05]  /*1e20*/  @P4 BRA `(.L_x_26582) ;  /* 0x0000002000004947 */ /* 0x000fea0003800000 */
[----:B------:R-:W-:Y:S05]  /*1e30*/  @P0 BRA `(.L_x_26583) ;  /* 0x0000005000000947 */ /* 0x000fea0003800000 */
[----:B------:R-:W-:Y:S05]  /*1e40*/  BRA `(.L_x_26584) ;  /* 0x0000005000007947 */ /* 0x000fea0003800000 */
.L_x_26582:
[----:B-----5:R-:W-:Y:S01]  /*1e50*/  FADD.FTZ R62, R38, R62 ;  /* 0x0000003e263e7221 */ /* 0x020fe20000010000 */
[----:B------:R-:W-:Y:S05]  /*1e60*/  BRA `(.L_x_26583) ;  /* 0x0000002000007947 */ /* 0x000fea0003800000 */
.L_x_26581:
[----:B-----5:R-:W-:-:S04]  /*1e70*/  FADD.FTZ R62, R34, R62 ;  /* 0x0000003e223e7221 */ /* 0x020fc80000010000 */
[----:B------:R-:W-:-:S05]  /*1e80*/  @P2 FADD.FTZ R62, R38, R62 ;  /* 0x0000003e263e2221 */ /* 0x000fca0000010000 */
.L_x_26583:
[----:B0-----:R-:W-:Y:S02]  /*1e90*/  MOV R42, R62 ;  /* 0x0000003e002a7202 */ /* 0x001fe40000000f00 */
.L_x_26584:
[----:B------:R-:W-:Y:S05]  /*1ea0*/  @P3 BRA `(.L_x_26585) ;  /* 0x0000007000003947 */ /* 0x000fea0003800000 */
[----:B------:R-:W-:-:S04]  /*1eb0*/  ISETP.NE.U32.AND P4, PT, RZ, c[0x0][0x180], PT ;  /* 0x00006000ff007a0c */ /* 0x000fc80003f85070 */
[----:B------:R-:W-:-:S13]  /*1ec0*/  ISETP.NE.AND.EX P4, PT, RZ, c[0x0][0x184], PT, P4 ;  /* 0x00006100ff007a0c */ /* 0x000fda0003f85340 */
[----:B------:R-:W-:Y:S05]  /*1ed0*/  @P4 BRA `(.L_x_26586) ;  /* 0x0000002000004947 */ /* 0x000fea0003800000 */
[----:B------:R-:W-:Y:S05]  /*1ee0*/  @P0 BRA `(.L_x_26587) ;  /* 0x0000005000000947 */ /* 0x000fea0003800000 */
[----:B------:R-:W-:Y:S05]  /*1ef0*/  BRA `(.L_x_26588) ;  /* 0x0000005000007947 */ /* 0x000fea0003800000 */
.L_x_26586:
[----:B-----5:R-:W-:Y:S01]  /*1f00*/  FADD.FTZ R63, R39, R63 ;  /* 0x0000003f273f7221 */ /* 0x020fe20000010000 */
[----:B------:R-:W-:Y:S05]  /*1f10*/  BRA `(.L_x_26587) ;  /* 0x0000002000007947 */ /* 0x000fea0003800000 */
.L_x_26585:
[----:B-----5:R-:W-:-:S04]  /*1f20*/  FADD.FTZ R63, R35, R63 ;  /* 0x0000003f233f7221 */ /* 0x020fc80000010000 */
[----:B------:R-:W-:-:S05]  /*1f30*/  @P2 FADD.FTZ R63, R39, R63 ;  /* 0x0000003f273f2221 */ /* 0x000fca0000010000 */
.L_x_26587:
[----:B0-----:R-:W-:Y:S02]  /*1f40*/  MOV R43, R63 ;  /* 0x0000003f002b7202 */ /* 0x001fe40000000f00 */
.L_x_26588:
        /* <DEDUP_REMOVED lines=15> */
.L_x_26590:
[----:B-----5:R-:W-:Y:S01]  /*2040*/  FADD.FTZ R64, R36, R64 ;  /* 0x0000004024407221 */ /* 0x020fe20000010000 */
[----:B------:R-:W-:Y:S05]  /*2050*/  BRA `(.L_x_26591) ;  /* 0x0000002000007947 */ /* 0x000fea0003800000 */
.L_x_26589:
[----:B-----5:R-:W-:-:S04]  /*2060*/  FADD.FTZ R64, R32, R64 ;  /* 0x0000004020407221 */ /* 0x020fc80000010000 */
[----:B------:R-:W-:-:S05]  /*2070*/  @P2 FADD.FTZ R64, R36, R64 ;  /* 0x0000004024402221 */ /* 0x000fca0000010000 */
.L_x_26591:
[----:B0-----:R-:W-:Y:S02]  /*2080*/  MOV R40, R64 ;  /* 0x0000004000287202 */ /* 0x001fe40000000f00 */
.L_x_26592:
[----:B------:R-:W-:Y:S05]  /*2090*/  @P3 BRA `(.L_x_26593) ;  /* 0x0000007000003947 */ /* 0x000fea0003800000 */
[----:B------:R-:W-:-:S04]  /*20a0*/  ISETP.NE.U32.AND P4, PT, RZ, c[0x0][0x180], PT ;  /* 0x00006000ff007a0c */ /* 0x000fc80003f85070 */
[----:B------:R-:W-:-:S13]  /*20b0*/  ISETP.NE.AND.EX P4, PT, RZ, c[0x0][0x184], PT, P4 ;  /* 0x00006100ff007a0c */ /* 0x000fda0003f85340 */
[----:B------:R-:W-:Y:S05]  /*20c0*/  @P4 BRA `(.L_x_26594) ;  /* 0x0000002000004947 */ /* 0x000fea0003800000 */
[----:B------:R-:W-:Y:S05]  /*20d0*/  @P0 BRA `(.L_x_26595) ;  /* 0x0000005000000947 */ /* 0x000fea0003800000 */
[----:B------:R-:W-:Y:S05]  /*20e0*/  BRA `(.L_x_26596) ;  /* 0x0000005000007947 */ /* 0x000fea0003800000 */
.L_x_26594:
[----:B-----5:R-:W-:Y:S01]  /*20f0*/  FADD.FTZ R65, R37, R65 ;  /* 0x0000004125417221 */ /* 0x020fe20000010000 */
[----:B------:R-:W-:Y:S05]  /*2100*/  BRA `(.L_x_26595) ;  /* 0x0000002000007947 */ /* 0x000fea0003800000 */
.L_x_26593:
[----:B-----5:R-:W-:-:S04]  /*2110*/  FADD.FTZ R65, R33, R65 ;  /* 0x0000004121417221 */ /* 0x020fc80000010000 */
[----:B------:R-:W-:-:S05]  /*2120*/  @P2 FADD.FTZ R65, R37, R65 ;  /* 0x0000004125412221 */ /* 0x000fca0000010000 */
.L_x_26595:
[----:B0-----:R-:W-:Y:S02]  /*2130*/  MOV R41, R65 ;  /* 0x0000004100297202 */ /* 0x001fe40000000f00 */
.L_x_26596:
[----:B------:R-:W-:Y:S05]  /*2140*/  @P3 BRA `(.L_x_26597) ;  /* 0x0000007000003947 */ /* 0x000fea0003800000 */
[----:B------:R-:W-:-:S04]  /*2150*/  ISETP.NE.U32.AND P4, PT, RZ, c[0x0][0x180], PT ;  /* 0x00006000ff007a0c */ /* 0x000fc80003f85070 */
[----:B------:R-:W-:-:S13]  /*2160*/  ISETP.NE.AND.EX P4, PT, RZ, c[0x0][0x184], PT, P4 ;  /* 0x00006100ff007a0c */ /* 0x000fda0003f85340 */
[----:B------:R-:W-:Y:S05]  /*2170*/  @P4 BRA `(.L_x_26598) ;  /* 0x0000002000004947 */ /* 0x000fea0003800000 */
[----:B------:R-:W-:Y:S05]  /*2180*/  @P0 BRA `(.L_x_26599) ;  /* 0x0000005000000947 */ /* 0x000fea0003800000 */
[----:B------:R-:W-:Y:S05]  /*2190*/  BRA `(.L_x_26600) ;  /* 0x0000005000007947 */ /* 0x000fea0003800000 */
.L_x_26598:
[----:B-----5:R-:W-:Y:S01]  /*21a0*/  FADD.FTZ R66, R38, R66 ;  /* 0x0000004226427221 */ /* 0x020fe20000010000 */
[----:B------:R-:W-:Y:S05]  /*21b0*/  BRA `(.L_x_26599) ;  /* 0x0000002000007947 */ /* 0x000fea0003800000 */
.L_x_26597:
[----:B-----5:R-:W-:-:S04]  /*21c0*/  FADD.FTZ R66, R34, R66 ;  /* 0x0000004222427221 */ /* 0x020fc80000010000 */
[----:B------:R-:W-:-:S05]  /*21d0*/  @P2 FADD.FTZ R66, R38, R66 ;  /* 0x0000004226422221 */ /* 0x000fca0000010000 */
.L_x_26599:
[----:B0-----:R-:W-:Y:S02]  /*21e0*/  MOV R42, R66 ;  /* 0x00000042002a7202 */ /* 0x001fe40000000f00 */
.L_x_26600:
[----:B------:R-:W-:Y:S05]  /*21f0*/  @P3 BRA `(.L_x_26601) ;  /* 0x0000007000003947 */ /* 0x000fea0003800000 */
[----:B------:R-:W-:-:S04]  /*2200*/  ISETP.NE.U32.AND P4, PT, RZ, c[0x0][0x180], PT ;  /* 0x00006000ff007a0c */ /* 0x000fc80003f85070 */
[----:B------:R-:W-:-:S13]  /*2210*/  ISETP.NE.AND.EX P4, PT, RZ, c[0x0][0x184], PT, P4 ;  /* 0x00006100ff007a0c */ /* 0x000fda0003f85340 */
[----:B------:R-:W-:Y:S05]  /*2220*/  @P4 BRA `(.L_x_26602) ;  /* 0x0000002000004947 */ /* 0x000fea0003800000 */
[----:B------:R-:W-:Y:S05]  /*2230*/  @P0 BRA `(.L_x_26603) ;  /* 0x0000005000000947 */ /* 0x000fea0003800000 */
[----:B------:R-:W-:Y:S05]  /*2240*/  BRA `(.L_x_26604) ;  /* 0x0000005000007947 */ /* 0x000fea0003800000 */
.L_x_26602:
[----:B-----5:R-:W-:Y:S01]  /*2250*/  FADD.FTZ R67, R39, R67 ;  /* 0x0000004327437221 */ /* 0x020fe20000010000 */
[----:B------:R-:W-:Y:S05]  /*2260*/  BRA `(.L_x_26603) ;  /* 0x0000002000007947 */ /* 0x000fea0003800000 */
.L_x_26601:
[----:B-----5:R-:W-:-:S04]  /*2270*/  FADD.FTZ R67, R35, R67 ;  /* 0x0000004323437221 */ /* 0x020fc80000010000 */
[----:B------:R-:W-:-:S05]  /*2280*/  @P2 FADD.FTZ R67, R39, R67 ;  /* 0x0000004327432221 */ /* 0x000fca0000010000 */
.L_x_26603:
[----:B0-----:R-:W-:Y:S02]  /*2290*/  MOV R43, R67 ;  /* 0x00000043002b7202 */ /* 0x001fe40000000f00 */
.L_x_26604:
        /* <DEDUP_REMOVED lines=15> */
.L_x_26606:
[----:B-----5:R-:W-:Y:S01]  /*2390*/  FADD.FTZ R68, R36, R68 ;  /* 0x0000004424447221 */ /* 0x020fe20000010000 */
[----:B------:R-:W-:Y:S05]  /*23a0*/  BRA `(.L_x_26607) ;  /* 0x0000002000007947 */ /* 0x000fea0003800000 */
.L_x_26605:
[----:B-----5:R-:W-:-:S04]  /*23b0*/  FADD.FTZ R68, R32, R68 ;  /* 0x0000004420447221 */ /* 0x020fc80000010000 */
[----:B------:R-:W-:-:S05]  /*23c0*/  @P2 FADD.FTZ R68, R36, R68 ;  /* 0x0000004424442221 */ /* 0x000fca0000010000 */
.L_x_26607:
[----:B0-----:R-:W-:Y:S02]  /*23d0*/  MOV R40, R68 ;  /* 0x0000004400287202 */ /* 0x001fe40000000f00 */
.L_x_26608:
[----:B------:R-:W-:Y:S05]  /*23e0*/  @P3 BRA `(.L_x_26609) ;  /* 0x0000007000003947 */ /* 0x000fea0003800000 */
[----:B------:R-:W-:-:S04]  /*23f0*/  ISETP.NE.U32.AND P4, PT, RZ, c[0x0][0x180], PT ;  /* 0x00006000ff007a0c */ /* 0x000fc80003f85070 */
[----:B------:R-:W-:-:S13]  /*2400*/  ISETP.NE.AND.EX P4, PT, RZ, c[0x0][0x184], PT, P4 ;  /* 0x00006100ff007a0c */ /* 0x000fda0003f85340 */
[----:B------:R-:W-:Y:S05]  /*2410*/  @P4 BRA `(.L_x_26610) ;  /* 0x0000002000004947 */ /* 0x000fea0003800000 */
[----:B------:R-:W-:Y:S05]  /*2420*/  @P0 BRA `(.L_x_26611) ;  /* 0x0000005000000947 */ /* 0x000fea0003800000 */
[----:B------:R-:W-:Y:S05]  /*2430*/  BRA `(.L_x_26612) ;  /* 0x0000005000007947 */ /* 0x000fea0003800000 */
.L_x_26610:
[----:B-----5:R-:W-:Y:S01]  /*2440*/  FADD.FTZ R69, R37, R69 ;  /* 0x0000004525457221 */ /* 0x020fe20000010000 */
[----:B------:R-:W-:Y:S05]  /*2450*/  BRA `(.L_x_26611) ;  /* 0x0000002000007947 */ /* 0x000fea0003800000 */
.L_x_26609:
[----:B-----5:R-:W-:-:S04]  /*2460*/  FADD.FTZ R69, R33, R69 ;  /* 0x0000004521457221 */ /* 0x020fc80000010000 */
[----:B------:R-:W-:-:S05]  /*2470*/  @P2 FADD.FTZ R69, R37, R69 ;  /* 0x0000004525452221 */ /* 0x000fca0000010000 */
.L_x_26611:
[----:B0-----:R-:W-:Y:S02]  /*2480*/  MOV R41, R69 ;  /* 0x0000004500297202 */ /* 0x001fe40000000f00 */
.L_x_26612:
[----:B------:R-:W-:Y:S05]  /*2490*/  @P3 BRA `(.L_x_26613) ;  /* 0x0000007000003947 */ /* 0x000fea0003800000 */
[----:B------:R-:W-:-:S04]  /*24a0*/  ISETP.NE.U32.AND P4, PT, RZ, c[0x0][0x180], PT ;  /* 0x00006000ff007a0c */ /* 0x000fc80003f85070 */
[----:B------:R-:W-:-:S13]  /*24b0*/  ISETP.NE.AND.EX P4, PT, RZ, c[0x0][0x184], PT, P4 ;  /* 0x00006100ff007a0c */ /* 0x000fda0003f85340 */
[----:B------:R-:W-:Y:S05]  /*24c0*/  @P4 BRA `(.L_x_26614) ;  /* 0x0000002000004947 */ /* 0x000fea0003800000 */
[----:B------:R-:W-:Y:S05]  /*24d0*/  @P0 BRA `(.L_x_26615) ;  /* 0x0000005000000947 */ /* 0x000fea0003800000 */
[----:B------:R-:W-:Y:S05]  /*24e0*/  BRA `(.L_x_26616) ;  /* 0x0000005000007947 */ /* 0x000fea0003800000 */
.L_x_26614:
[----:B-----5:R-:W-:Y:S01]  /*24f0*/  FADD.FTZ R70, R38, R70 ;  /* 0x0000004626467221 */ /* 0x020fe20000010000 */
[----:B------:R-:W-:Y:S05]  /*2500*/  BRA `(.L_x_26615) ;  /* 0x0000002000007947 */ /* 0x000fea0003800000 */
.L_x_26613:
[----:B-----5:R-:W-:-:S04]  /*2510*/  FADD.FTZ R70, R34, R70 ;  /* 0x0000004622467221 */ /* 0x020fc80000010000 */
[----:B------:R-:W-:-:S05]  /*2520*/  @P2 FADD.FTZ R70, R38, R70 ;  /* 0x0000004626462221 */ /* 0x000fca0000010000 */
.L_x_26615:
[----:B0-----:R-:W-:Y:S02]  /*2530*/  MOV R42, R70 ;  /* 0x00000046002a7202 */ /* 0x001fe40000000f00 */
.L_x_26616:
[----:B------:R-:W-:Y:S05]  /*2540*/  @P3 BRA `(.L_x_26617) ;  /* 0x0000007000003947 */ /* 0x000fea0003800000 */
[----:B------:R-:W-:-:S04]  /*2550*/  ISETP.NE.U32.AND P4, PT, RZ, c[0x0][0x180], PT ;  /* 0x00006000ff007a0c */ /* 0x000fc80003f85070 */
[----:B------:R-:W-:-:S13]  /*2560*/  ISETP.NE.AND.EX P4, PT, RZ, c[0x0][0x184], PT, P4 ;  /* 0x00006100ff007a0c */ /* 0x000fda0003f85340 */
[----:B------:R-:W-:Y:S05]  /*2570*/  @P4 BRA `(.L_x_26618) ;  /* 0x0000002000004947 */ /* 0x000fea0003800000 */
[----:B------:R-:W-:Y:S05]  /*2580*/  @P0 BRA `(.L_x_26619) ;  /* 0x0000005000000947 */ /* 0x000fea0003800000 */
[----:B------:R-:W-:Y:S05]  /*2590*/  BRA `(.L_x_26620) ;  /* 0x0000005000007947 */ /* 0x000fea0003800000 */
.L_x_26618:
[----:B-----5:R-:W-:Y:S01]  /*25a0*/  FADD.FTZ R71, R39, R71 ;  /* 0x0000004727477221 */ /* 0x020fe20000010000 */
[----:B------:R-:W-:Y:S05]  /*25b0*/  BRA `(.L_x_26619) ;  /* 0x0000002000007947 */ /* 0x000fea0003800000 */
.L_x_26617:
[----:B-----5:R-:W-:-:S04]  /*25c0*/  FADD.FTZ R71, R35, R71 ;  /* 0x0000004723477221 */ /* 0x020fc80000010000 */
[----:B------:R-:W-:-:S05]  /*25d0*/  @P2 FADD.FTZ R71, R39, R71 ;  /* 0x0000004727472221 */ /* 0x000fca0000010000 */
.L_x_26619:
[----:B0-----:R-:W-:Y:S02]  /*25e0*/  MOV R43, R71 ;  /* 0x00000047002b7202 */ /* 0x001fe40000000f00 */
.L_x_26620:
        /* <DEDUP_REMOVED lines=15> */
.L_x_26622:
[----:B-----5:R-:W-:Y:S01]  /*26e0*/  FADD.FTZ R72, R36, R72 ;  /* 0x0000004824487221 */ /* 0x020fe20000010000 */
[----:B------:R-:W-:Y:S05]  /*26f0*/  BRA `(.L_x_26623) ;  /* 0x0000002000007947 */ /* 0x000fea0003800000 */
.L_x_26621:
[----:B-----5:R-:W-:-:S04]  /*2700*/  FADD.FTZ R72, R32, R72 ;  /* 0x0000004820487221 */ /* 0x020fc80000010000 */
[----:B------:R-:W-:-:S05]  /*2710*/  @P2 FADD.FTZ R72, R36, R72 ;  /* 0x0000004824482221 */ /* 0x000fca0000010000 */
.L_x_26623:
[----:B0-----:R-:W-:Y:S02]  /*2720*/  MOV R40, R72 ;  /* 0x0000004800287202 */ /* 0x001fe40000000f00 */
.L_x_26624:
[----:B------:R-:W-:Y:S05]  /*2730*/  @P3 BRA `(.L_x_26625) ;  /* 0x0000007000003947 */ /* 0x000fea0003800000 */
[----:B------:R-:W-:-:S04]  /*2740*/  ISETP.NE.U32.AND P4, PT, RZ, c[0x0][0x180], PT ;  /* 0x00006000ff007a0c */ /* 0x000fc80003f85070 */
[----:B------:R-:W-:-:S13]  /*2750*/  ISETP.NE.AND.EX P4, PT, RZ, c[0x0][0x184], PT, P4 ;  /* 0x00006100ff007a0c */ /* 0x000fda0003f85340 */
[----:B------:R-:W-:Y:S05]  /*2760*/  @P4 BRA `(.L_x_26626) ;  /* 0x0000002000004947 */ /* 0x000fea0003800000 */
[----:B------:R-:W-:Y:S05]  /*2770*/  @P0 BRA `(.L_x_26627) ;  /* 0x0000005000000947 */ /* 0x000fea0003800000 */
[----:B------:R-:W-:Y:S05]  /*2780*/  BRA `(.L_x_26628) ;  /* 0x0000005000007947 */ /* 0x000fea0003800000 */
.L_x_26626:
[----:B-----5:R-:W-:Y:S01]  /*2790*/  FADD.FTZ R73, R37, R73 ;  /* 0x0000004925497221 */ /* 0x020fe20000010000 */
[----:B------:R-:W-:Y:S05]  /*27a0*/  BRA `(.L_x_26627) ;  /* 0x0000002000007947 */ /* 0x000fea0003800000 */
.L_x_26625:
[----:B-----5:R-:W-:-:S04]  /*27b0*/  FADD.FTZ R73, R33, R73 ;  /* 0x0000004921497221 */ /* 0x020fc80000010000 */
[----:B------:R-:W-:-:S05]  /*27c0*/  @P2 FADD.FTZ R73, R37, R73 ;  /* 0x0000004925492221 */ /* 0x000fca0000010000 */
.L_x_26627:
[----:B0-----:R-:W-:Y:S02]  /*27d0*/  MOV R41, R73 ;  /* 0x0000004900297202 */ /* 0x001fe40000000f00 */
.L_x_26628:
[----:B------:R-:W-:Y:S05]  /*27e0*/  @P3 BRA `(.L_x_26629) ;  /* 0x0000007000003947 */ /* 0x000fea0003800000 */
[----:B------:R-:W-:-:S04]  /*27f0*/  ISETP.NE.U32.AND P4, PT, RZ, c[0x0][0x180], PT ;  /* 0x00006000ff007a0c */ /* 0x000fc80003f85070 */
[----:B------:R-:W-:-:S13]  /*2800*/  ISETP.NE.AND.EX P4, PT, RZ, c[0x0][0x184], PT, P4 ;  /* 0x00006100ff007a0c */ /* 0x000fda0003f85340 */
[----:B------:R-:W-:Y:S05]  /*2810*/  @P4 BRA `(.L_x_26630) ;  /* 0x0000002000004947 */ /* 0x000fea0003800000 */
[----:B------:R-:W-:Y:S05]  /*2820*/  @P0 BRA `(.L_x_26631) ;  /* 0x0000005000000947 */ /* 0x000fea0003800000 */
[----:B------:R-:W-:Y:S05]  /*2830*/  BRA `(.L_x_26632) ;  /* 0x0000005000007947 */ /* 0x000fea0003800000 */
.L_x_26630:
[----:B-----5:R-:W-:Y:S01]  /*2840*/  FADD.FTZ R74, R38, R74 ;  /* 0x0000004a264a7221 */ /* 0x020fe20000010000 */
[----:B------:R-:W-:Y:S05]  /*2850*/  BRA `(.L_x_26631) ;  /* 0x0000002000007947 */ /* 0x000fea0003800000 */
.L_x_26629:
[----:B-----5:R-:W-:-:S04]  /*2860*/  FADD.FTZ R74, R34, R74 ;  /* 0x0000004a224a7221 */ /* 0x020fc80000010000 */
[----:B------:R-:W-:-:S05]  /*2870*/  @P2 FADD.FTZ R74, R38, R74 ;  /* 0x0000004a264a2221 */ /* 0x000fca0000010000 */
.L_x_26631:
[----:B0-----:R-:W-:Y:S02]  /*2880*/  MOV R42, R74 ;  /* 0x0000004a002a7202 */ /* 0x001fe40000000f00 */
.L_x_26632:
[----:B------:R-:W-:Y:S05]  /*2890*/  @P3 BRA `(.L_x_26633) ;  /* 0x0000007000003947 */ /* 0x000fea0003800000 */
[----:B------:R-:W-:-:S04]  /*28a0*/  ISETP.NE.U32.AND P4, PT, RZ, c[0x0][0x180], PT ;  /* 0x00006000ff007a0c */ /* 0x000fc80003f85070 */
[----:B------:R-:W-:-:S13]  /*28b0*/  ISETP.NE.AND.EX P4, PT, RZ, c[0x0][0x184], PT, P4 ;  /* 0x00006100ff007a0c */ /* 0x000fda0003f85340 */
[----:B------:R-:W-:Y:S05]  /*28c0*/  @P4 BRA `(.L_x_26634) ;  /* 0x0000002000004947 */ /* 0x000fea0003800000 */
[----:B------:R-:W-:Y:S05]  /*28d0*/  @P0 BRA `(.L_x_26635) ;  /* 0x0000005000000947 */ /* 0x000fea0003800000 */
[----:B------:R-:W-:Y:S05]  /*28e0*/  BRA `(.L_x_26636) ;  /* 0x0000005000007947 */ /* 0x000fea0003800000 */
.L_x_26634:
[----:B-----5:R-:W-:Y:S01]  /*28f0*/  FADD.FTZ R75, R39, R75 ;  /* 0x0000004b274b7221 */ /* 0x020fe20000010000 */
[----:B------:R-:W-:Y:S05]  /*2900*/  BRA `(.L_x_26635) ;  /* 0x0000002000007947 */ /* 0x000fea0003800000 */
.L_x_26633:
[----:B-----5:R-:W-:-:S04]  /*2910*/  FADD.FTZ R75, R35, R75 ;  /* 0x0000004b234b7221 */ /* 0x020fc80000010000 */
[----:B------:R-:W-:-:S05]  /*2920*/  @P2 FADD.FTZ R75, R39, R75 ;  /* 0x0000004b274b2221 */ /* 0x000fca0000010000 */
.L_x_26635:
[----:B0-----:R-:W-:Y:S02]  /*2930*/  MOV R43, R75 ;  /* 0x0000004b002b7202 */ /* 0x001fe40000000f00 */
.L_x_26636:
        /* <DEDUP_REMOVED lines=15> */
.L_x_26638:
[----:B-----5:R-:W-:Y:S01]  /*2a30*/  FADD.FTZ R76, R36, R76 ;  /* 0x0000004c244c7221 */ /* 0x020fe20000010000 */
[----:B------:R-:W-:Y:S05]  /*2a40*/  BRA `(.L_x_26639) ;  /* 0x0000002000007947 */ /* 0x000fea0003800000 */
.L_x_26637:
[----:B-----5:R-:W-:-:S04]  /*2a50*/  FADD.FTZ R76, R32, R76 ;  /* 0x0000004c204c7221 */ /* 0x020fc80000010000 */
[----:B------:R-:W-:-:S05]  /*2a60*/  @P2 FADD.FTZ R76, R36, R76 ;  /* 0x0000004c244c2221 */ /* 0x000fca0000010000 */
.L_x_26639:
[----:B0-----:R-:W-:Y:S02]  /*2a70*/  MOV R40, R76 ;  /* 0x0000004c00287202 */ /* 0x001fe40000000f00 */
.L_x_26640:
[----:B------:R-:W-:Y:S05]  /*2a80*/  @P3 BRA `(.L_x_26641) ;  /* 0x0000007000003947 */ /* 0x000fea0003800000 */
[----:B------:R-:W-:-:S04]  /*2a90*/  ISETP.NE.U32.AND P1, PT, RZ, c[0x0][0x180], PT ;  /* 0x00006000ff007a0c */ /* 0x000fc80003f25070 */
[----:B------:R-:W-:-:S13]  /*2aa0*/  ISETP.NE.AND.EX P1, PT, RZ, c[0x0][0x184], PT, P1 ;  /* 0x00006100ff007a0c */ /* 0x000fda0003f25310 */
[----:B------:R-:W-:Y:S05]  /*2ab0*/  @P1 BRA `(.L_x_26642) ;  /* 0x0000002000001947 */ /* 0x000fea0003800000 */
[----:B------:R-:W-:Y:S05]  /*2ac0*/  @P0 BRA `(.L_x_26643) ;  /* 0x0000005000000947 */ /* 0x000fea0003800000 */
[----:B------:R-:W-:Y:S05]  /*2ad0*/  BRA `(.L_x_26644) ;  /* 0x0000005000007947 */ /* 0x000fea0003800000 */
.L_x_26642:
[----:B-----5:R-:W-:Y:S01]  /*2ae0*/  FADD.FTZ R77, R37, R77 ;  /* 0x0000004d254d7221 */ /* 0x020fe20000010000 */
[----:B------:R-:W-:Y:S05]  /*2af0*/  BRA `(.L_x_26643) ;  /* 0x0000002000007947 */ /* 0x000fea0003800000 */
.L_x_26641:
[----:B-----5:R-:W-:-:S04]  /*2b00*/  FADD.FTZ R77, R33, R77 ;  /* 0x0000004d214d7221 */ /* 0x020fc80000010000 */
[----:B------:R-:W-:-:S05]  /*2b10*/  @P2 FADD.FTZ R77, R37, R77 ;  /* 0x0000004d254d2221 */ /* 0x000fca0000010000 */
.L_x_26643:
[----:B0-----:R-:W-:Y:S02]  /*2b20*/  MOV R41, R77 ;  /* 0x0000004d00297202 */ /* 0x001fe40000000f00 */
.L_x_26644:
[----:B------:R-:W-:Y:S05]  /*2b30*/  @P3 BRA `(.L_x_26645) ;  /* 0x0000007000003947 */ /* 0x000fea0003800000 */
[----:B------:R-:W-:-:S04]  /*2b40*/  ISETP.NE.U32.AND P1, PT, RZ, c[0x0][0x180], PT ;  /* 0x00006000ff007a0c */ /* 0x000fc80003f25070 */
[----:B------:R-:W-:-:S13]  /*2b50*/  ISETP.NE.AND.EX P1, PT, RZ, c[0x0][0x184], PT, P1 ;  /* 0x00006100ff007a0c */ /* 0x000fda0003f25310 */
[----:B------:R-:W-:Y:S05]  /*2b60*/  @P1 BRA `(.L_x_26646) ;  /* 0x0000002000001947 */ /* 0x000fea0003800000 */
[----:B------:R-:W-:Y:S05]  /*2b70*/  @P0 BRA `(.L_x_26647) ;  /* 0x0000005000000947 */ /* 0x000fea0003800000 */
[----:B------:R-:W-:Y:S05]  /*2b80*/  BRA `(.L_x_26648) ;  /* 0x0000005000007947 */ /* 0x000fea0003800000 */
.L_x_26646:
[----:B-----5:R-:W-:Y:S01]  /*2b90*/  FADD.FTZ R78, R38, R78 ;  /* 0x0000004e264e7221 */ /* 0x020fe20000010000 */
[----:B------:R-:W-:Y:S05]  /*2ba0*/  BRA `(.L_x_26647) ;  /* 0x0000002000007947 */ /* 0x000fea0003800000 */
.L_x_26645:
[----:B-----5:R-:W-:-:S04]  /*2bb0*/  FADD.FTZ R78, R34, R78 ;  /* 0x0000004e224e7221 */ /* 0x020fc80000010000 */
[----:B------:R-:W-:-:S05]  /*2bc0*/  @P2 FADD.FTZ R78, R38, R78 ;  /* 0x0000004e264e2221 */ /* 0x000fca0000010000 */
.L_x_26647:
[----:B0-----:R-:W-:Y:S02]  /*2bd0*/  MOV R42, R78 ;  /* 0x0000004e002a7202 */ /* 0x001fe40000000f00 */
.L_x_26648:
[----:B------:R-:W-:Y:S05]  /*2be0*/  @P3 BRA `(.L_x_26649) ;  /* 0x0000007000003947 */ /* 0x000fea0003800000 */
[----:B------:R-:W-:-:S04]  /*2bf0*/  ISETP.NE.U32.AND P1, PT, RZ, c[0x0][0x180], PT ;  /* 0x00006000ff007a0c */ /* 0x000fc80003f25070 */
[----:B------:R-:W-:-:S13]  /*2c00*/  ISETP.NE.AND.EX P1, PT, RZ, c[0x0][0x184], PT, P1 ;  /* 0x00006100ff007a0c */ /* 0x000fda0003f25310 */
[----:B------:R-:W-:Y:S05]  /*2c10*/  @P1 BRA `(.L_x_26650) ;  /* 0x0000002000001947 */ /* 0x000fea0003800000 */
[----:B------:R-:W-:Y:S05]  /*2c20*/  @P0 BRA `(.L_x_26651) ;  /* 0x0000005000000947 */ /* 0x000fea0003800000 */
[----:B------:R-:W-:Y:S05]  /*2c30*/  BRA `(.L_x_26652) ;  /* 0x0000005000007947 */ /* 0x000fea0003800000 */
.L_x_26650:
[----:B-----5:R-:W-:Y:S01]  /*2c40*/  FADD.FTZ R79, R39, R79 ;  /* 0x0000004f274f7221 */ /* 0x020fe20000010000 */
[----:B------:R-:W-:Y:S05]  /*2c50*/  BRA `(.L_x_26651) ;  /* 0x0000002000007947 */ /* 0x000fea0003800000 */
.L_x_26649:
[----:B-----5:R-:W-:-:S04]  /*2c60*/  FADD.FTZ R79, R35, R79 ;  /* 0x0000004f234f7221 */ /* 0x020fc80000010000 */
[----:B------:R-:W-:-:S05]  /*2c70*/  @P2 FADD.FTZ R79, R39, R79 ;  /* 0x0000004f274f2221 */ /* 0x000fca0000010000 */
.L_x_26651:
[----:B0-----:R-:W-:Y:S02]  /*2c80*/  MOV R43, R79 ;  /* 0x0000004f002b7202 */ /* 0x001fe40000000f00 */
.L_x_26652:
        /* <DEDUP_REMOVED lines=49> */
.L_x_26657:
        /* <DEDUP_REMOVED lines=100> */
.L_x_26658:
[----:B------:R-:W-:Y:S01]  /*35e0*/  SHF.R.U32.HI R151, RZ, 0x5, R21 ;  /* 0x00000005ff977819 */ /* 0x000fe20000011615 */
[----:B-1----:R-:W-:Y:S01]  /*35f0*/  FADD.FTZ R109, R154, R153 ;  /* 0x000000999a6d7221 */ /* 0x002fe20000010000 */
[----:B------:R-:W-:Y:S01]  /*3600*/  WARPSYNC 0xffffffff ;  /* 0xffffffff00007948 */ /* 0x000fe20003800000 */
[----:B------:R-:W-:Y:S01]  /*3610*/  LOP3.LUT R155, R21, 0x1f, RZ, 0xc0, !PT ;  /* 0x0000001f159b7812 */ /* 0x000fe200078ec0ff */
[----:B------:R-:W-:Y:S01]  /*3620*/  CS2R R110, SRZ ;  /* 0x00000000006e7805 */ /* 0x000fe2000001ff00 */
[----:B------:R-:W-:Y:S01]  /*3630*/  LOP3.LUT R151, R151, 0x3, RZ, 0xc0, !PT ;  /* 0x0000000397977812 */ /* 0x000fe200078ec0ff */
[----:B------:R-:W-:Y:S01]  /*3640*/  HFMA2.MMA R154, -RZ, RZ, 0, 0 ;  /* 0x00000000ff9a7435 */ /* 0x000fe200000001ff */
[----:B------:R-:W-:Y:S02]  /*3650*/  ISETP.GT.U32.AND P2, PT, R155, 0x3, PT ;  /* 0x000000039b00780c */ /* 0x000fe40003f44070 */
[----:B------:R-:W-:-:S05]  /*3660*/  @!P1 IADD3 R152, R150, R151, RZ ;  /* 0x0000009796989210 */ /* 0x000fca0007ffe0ff */
[----:B------:R-:W-:Y:S04]  /*3670*/  @!P1 STS.64 [R152.X8], R108 ;  /* 0x0000006c98009388 */ /* 0x000fe80000008a00 */
[----:B------:R-:W-:Y:S01]  /*3680*/  BAR.SYNC.DEFER_BLOCKING 0x0 ;  /* 0x0000000000007b1d */ /* 0x000fe20000010000 */
[----:B------:R-:W-:Y:S02]  /*3690*/  LOP3.LUT P1, RZ, R151, 0x1f, R21, 0xf8, !PT ;  /* 0x0000001f97ff7812 */ /* 0x000fe4000782f815 */
[----:B------:R-:W-:Y:S02]  /*36a0*/  @!P2 IADD3 R155, R150, R155, RZ ;  /* 0x0000009b969ba210 */ /* 0x000fe40007ffe0ff */
[----:B------:R-:W-:-:S04]  /*36b0*/  @!P2 MOV R154, 0x500 ;  /* 0x00000500009aa802 */ /* 0x000fc80000000f00 */
[----:B------:R-:W-:Y:S01]  /*36c0*/  I2F R158, R154 ;  /* 0x0000009a009e7306 */ /* 0x000fe20000201400 */
[----:B0-----:R-:W0:Y:S04]  /*36d0*/  SHFL.DOWN PT, R153, R154, 0x2, 0x1f ;  /* 0x08401f009a997f89 */ /* 0x001e2800000e0000 */
[----:B------:R-:W-:Y:S01]  /*36e0*/  @!P1 MOV R151, 0x4 ;  /* 0x0000000400979802 */ /* 0x000fe20000000f00 */
[----:B------:R-:W1:Y:S01]  /*36f0*/  @!P2 LDS.64 R110, [R155.X8] ;  /* 0x000000009b6ea984 */ /* 0x000e620000008a00 */
[----:B------:R-:W-:Y:S02]  /*3700*/  ISETP.NE.AND P2, PT, RZ, UR6, PT ;  /* 0x00000006ff007c0c */ /* 0x000fe4000bf45270 */
[----:B0-----:R-:W-:Y:S01]  /*3710*/  IADD3 R159, R153, R154, RZ ;  /* 0x0000009a999f7210 */ /* 0x001fe20007ffe0ff */
        /* <DEDUP_REMOVED lines=21> */
[----:B0-----:R-:W-:Y:S02]  /*3870*/  FMUL.FTZ R150, R110, R152 ;  /* 0x000000986e967220 */ /* 0x001fe40000410000 */
[----:B------:R-:W-:Y:S02]  /*3880*/  FADD.FTZ R110, R153, -R110 ;  /* 0x8000006e996e7221 */ /* 0x000fe40000010000 */
[----:B------:R-:W-:Y:S02]  /*3890*/  FFMA.FTZ R150, R108, R153, R150 ;  /* 0x000000996c967223 */ /* 0x000fe40000010096 */
[----:B------:R-:W-:Y:S02]  /*38a0*/  FMUL.FTZ R157, R110, R110 ;  /* 0x0000006e6e9d7220 */ /* 0x000fe40000410000 */
[----:B-1----:R-:W-:-:S02]  /*38b0*/  FMUL.FTZ R154, R111, R150 ;  /* 0x000000966f9a7220 */ /* 0x002fc40000410000 */
[----:B------:R-:W-:Y:S02]  /*38c0*/  FMUL.FTZ R157, R108, R157 ;  /* 0x0000009d6c9d7220 */ /* 0x000fe40000410000 */
[----:B--2---:R-:W-:Y:S01]  /*38d0*/  FADD.FTZ R108, R156, R109 ;  /* 0x0000006d9c6c7221 */ /* 0x004fe20000010000 */
[----:B------:R-:W0:Y:S01]  /*38e0*/  SHFL.IDX PT, R153, R154, RZ, 0x1f ;  /* 0x00001fff9a997589 */ /* 0x000e2200000e0000 */
[----:B------:R-:W-:Y:S02]  /*38f0*/  FMUL.FTZ R157, R157, R152 ;  /* 0x000000989d9d7220 */ /* 0x000fe40000410000 */
[----:B------:R-:W-:-:S04]  /*3900*/  @!P1 IMAD.WIDE R150, R136, R151, c[0x0][0x1a0] ;  /* 0x0000680088969625 */ /* 0x000fc800078e0297 */
[----:B------:R-:W-:-:S05]  /*3910*/  FFMA.FTZ R108, R111, R157, R108 ;  /* 0x0000009d6f6c7223 */ /* 0x000fca000001006c */
[----:B------:R-:W1:Y:S01]  /*3920*/  SHFL.IDX PT, R157, R108, RZ, 0x1f ;  /* 0x00001fff6c9d7589 */ /* 0x000e6200000e0000 */
[----:B0-----:R-:W-:-:S03]  /*3930*/  FSEL R110, R153, RZ, !P2 ;  /* 0x000000ff996e7208 */ /* 0x001fc60005000000 */
[----:B------:R0:W-:Y:S02]  /*3940*/  @!P1 STG.E [R150.64], R153 ;  /* 0x0000009996009986 */ /* 0x0001e4000c101904 */
[C---:B------:R-:W-:Y:S02]  /*3950*/  FADD.FTZ R159, -R110.reuse, R30 ;  /* 0x0000001e6e9f7221 */ /* 0x040fe40000010100 */
[C---:B------:R-:W-:Y:S01]  /*3960*/  FADD.FTZ R155, -R110.reuse, R28 ;  /* 0x0000001c6e9b7221 */ /* 0x040fe20000010100 */
[----:B------:R-:W-:Y:S01]  /*3970*/  MOV R28, c[0x0][0x1e0] ;  /* 0x00007800001c7a02 */ /* 0x000fe20000000f00 */
[----:B------:R-:W-:Y:S02]  /*3980*/  FMUL.FTZ R30, R153, R153 ;  /* 0x00000099991e7220 */ /* 0x000fe40000410000 */
[----:B------:R-:W-:Y:S02]  /*3990*/  FADD.FTZ R29, -R110, R29 ;  /* 0x0000001d6e1d7221 */ /* 0x000fe40000010100 */
[----:B-1----:R-:W-:Y:S01]  /*39a0*/  FFMA.FTZ R28, R157, R28, c[0x0][0x228] ;  /* 0x00008a009d1c7623 */ /* 0x002fe2000001001c */
[----:B------:R-:W-:Y:S01]  /*39b0*/  FSEL R163, R30, RZ, P2 ;  /* 0x000000ff1ea37208 */ /* 0x000fe20001000000 */
[C---:B0-----:R-:W-:Y:S01]  /*39c0*/  FADD.FTZ R153, -R110.reuse, R50 ;  /* 0x000000326e997221 */ /* 0x041fe20000010100 */
[----:B------:R-:W-:Y:S01]  /*39d0*/  LOP3.LUT P2, RZ, R107, 0xff, RZ, 0xc0, !PT ;  /* 0x000000ff6bff7812 */ /* 0x000fe2000784c0ff */
[----:B------:R-:W-:Y:S01]  /*39e0*/  FADD.FTZ R50, -R110, R63 ;  /* 0x0000003f6e327221 */ /* 0x000fe20000010100 */
[----:B------:R-:W-:Y:S01]  /*39f0*/  @!P1 MOV R63, 0x4 ;  /* 0x00000004003f9802 */ /* 0x000fe20000000f00 */
[----:B------:R-:W-:Y:S01]  /*3a00*/  FADD.FTZ R28, R28, R163 ;  /* 0x000000a31c1c7221 */ /* 0x000fe20000010000 */
[----:B------:R-:W-:Y:S01]  /*3a10*/  SEL R107, RZ, 0x1, P2 ;  /* 0x00000001ff6b7807 */ /* 0x000fe20001000000 */
[----:B------:R-:W-:-:S02]  /*3a20*/  FADD.FTZ R151, -R110, R48 ;  /* 0x000000306e977221 */ /* 0x000fc40000010100 */
[----:B------:R-:W0:Y:S01]  /*3a30*/  MUFU.RSQ R108, R28 ;  /* 0x0000001c006c7308 */ /* 0x000e220000001400 */
[----:B------:R-:W-:Y:S02]  /*3a40*/  FADD.FTZ R48, -R110, R62 ;  /* 0x0000003e6e307221 */ /* 0x000fe40000010100 */
[C---:B------:R-:W-:Y:S01]  /*3a50*/  @!P1 IMAD.WIDE R62, R136.reuse, R63, c[0x0][0x1a8] ;  /* 0x00006a00883e9625 */ /* 0x040fe200078e023f */
[----:B------:R-:W-:-:S03]  /*3a60*/  IADD3 R136, R136, c[0x0][0x160], RZ ;  /* 0x0000580088887a10 */ /* 0x000fc60007ffe0ff */
[C---:B------:R-:W-:Y:S02]  /*3a70*/  FADD.FTZ R31, -R110.reuse, R31 ;  /* 0x0000001f6e1f7221 */ /* 0x040fe40000010100 */
[C---:B------:R-:W-:Y:S02]  /*3a80*/  FADD.FTZ R109, -R110.reuse, R44 ;  /* 0x0000002c6e6d7221 */ /* 0x040fe40000010100 */
[C---:B------:R-:W-:Y:S02]  /*3a90*/  FADD.FTZ R165, -R110.reuse, R58 ;  /* 0x0000003a6ea57221 */ /* 0x040fe40000010100 */
[C---:B------:R-:W-:Y:S02]  /*3aa0*/  FADD.FTZ R44, -R110.reuse, R60 ;  /* 0x0000003c6e2c7221 */ /* 0x040fe40000010100 */
[----:B------:R-:W-:Y:S01]  /*3ab0*/  FADD.FTZ R58, -R110, R67 ;  /* 0x000000436e3a7221 */ /* 0x000fe20000010100 */
[----:B0-----:R-:W-:Y:S01]  /*3ac0*/  @!P1 STG.E [R62.64], R108 ;  /* 0x0000006c3e009986 */ /* 0x001fe2000c101904 */
[----:B------:R-:W-:Y:S01]  /*3ad0*/  LEA R60, P1, R149, c[0x0][0x208], 0x4 ;  /* 0x00008200953c7a11 */ /* 0x000fe200078220ff */
[C---:B------:R-:W-:Y:S01]  /*3ae0*/  FMUL.FTZ R31, R108.reuse, R31 ;  /* 0x0000001f6c1f7220 */ /* 0x040fe20000410000 */
[----:B------:R-:W-:Y:S01]  /*3af0*/  HFMA2.MMA R67, -RZ, RZ, 0, 9.5367431640625e-07 ;  /* 0x00000010ff437435 */ /* 0x000fe200000001ff */
[----:B------:R-:W-:-:S02]  /*3b00*/  FMUL.FTZ R30, R108, R159 ;  /* 0x0000009f6c1e7220 */ /* 0x000fc40000410000 */
[C---:B------:R-:W-:Y:S02]  /*3b10*/  FMUL.FTZ R29, R108.reuse, R29 ;  /* 0x0000001d6c1d7220 */ /* 0x040fe40000410000 */
[----:B------:R-:W-:Y:S02]  /*3b20*/  FMUL.FTZ R28, R108, R155 ;  /* 0x0000009b6c1c7220 */ /* 0x000fe40000410000 */
[C---:B------:R-:W-:Y:S02]  /*3b30*/  FADD.FTZ R111, -R110.reuse, R46 ;  /* 0x0000002e6e6f7221 */ /* 0x040fe40000010100 */
[C---:B------:R-:W-:Y:S02]  /*3b40*/  FADD.FTZ R45, -R110.reuse, R45 ;  /* 0x0000002d6e2d7221 */ /* 0x040fe40000010100 */
[C---:B------:R-:W-:Y:S02]  /*3b50*/  FADD.FTZ R47, -R110.reuse, R47 ;  /* 0x0000002f6e2f7221 */ /* 0x040fe40000010100 */
[C---:B------:R-:W-:Y:S01]  /*3b60*/  FADD.FTZ R46, -R110.reuse, R61 ;  /* 0x0000003d6e2e7221 */ /* 0x040fe20000010100 */
[----:B------:R-:W-:Y:S01]  /*3b70*/  LEA.HI.X R61, R149, c[0x0][0x20c], RZ, 0x4, P1 ;  /* 0x00008300953d7a11 */ /* 0x000fe200008f24ff */
[----:B------:R-:W-:Y:S01]  /*3b80*/  FADD.FTZ R49, -R110, R49 ;  /* 0x000000316e317221 */ /* 0x000fe20000010100 */
[----:B------:R-:W-:Y:S01]  /*3b90*/  ISETP.GE.AND P1, PT, R136, c[0x0][0x164], PT ;  /* 0x0000590088007a0c */ /* 0x000fe20003f26270 */
[----:B------:R-:W-:-:S02]  /*3ba0*/  FADD.FTZ R51, -R110, R51 ;  /* 0x000000336e337221 */ /* 0x000fc40000010100 */
[----:B------:R-:W-:Y:S02]  /*3bb0*/  FFMA.FTZ R31, R137, R31, R88 ;  /* 0x0000001f891f7223 */ /* 0x000fe40000010058 */
        /* <DEDUP_REMOVED lines=10> */
[C---:B------:R-:W-:Y:S02]  /*3c60*/  FADD.FTZ R59, -R110.reuse, R59 ;  /* 0x0000003b6e3b7221 */ /* 0x040fe40000010100 */
[----:B------:R-:W-:Y:S02]  /*3c70*/  FADD.FTZ R56, -R110, R66 ;  /* 0x000000426e387221 */ /* 0x000fe40000010100 */
[----:B------:R-:W-:-:S02]  /*3c80*/  FMUL.FTZ R109, R108, R109 ;  /* 0x0000006d6c6d7220 */ /* 0x000fc40000410000 */
[C---:B------:R-:W-:Y:S02]  /*3c90*/  FMUL.FTZ R45, R108.reuse, R45 ;  /* 0x0000002d6c2d7220 */ /* 0x040fe40000410000 */
[C---:B------:R-:W-:Y:S02]  /*3ca0*/  FMUL.FTZ R111, R108.reuse, R111 ;  /* 0x0000006f6c6f7220 */ /* 0x040fe40000410000 */
[----:B------:R-:W-:Y:S02]  /*3cb0*/  FMUL.FTZ R47, R108, R47 ;  /* 0x0000002f6c2f7220 */ /* 0x000fe40000410000 */
[C---:B------:R-:W-:Y:S02]  /*3cc0*/  FADD.FTZ R52, -R110.reuse, R64 ;  /* 0x000000406e347221 */ /* 0x040fe40000010100 */
[C---:B------:R-:W-:Y:S02]  /*3cd0*/  FADD.FTZ R54, -R110.reuse, R65 ;  /* 0x000000416e367221 */ /* 0x040fe40000010100 */
[----:B------:R-:W-:-:S02]  /*3ce0*/  FADD.FTZ R66, -R110, R68 ;  /* 0x000000446e427221 */ /* 0x000fc40000010100 */
[C---:B------:R-:W-:Y:S02]  /*3cf0*/  FMUL.FTZ R151, R108.reuse, R151 ;  /* 0x000000976c977220 */ /* 0x040fe40000410000 */
[C---:B------:R-:W-:Y:S02]  /*3d00*/  FMUL.FTZ R49, R108.reuse, R49 ;  /* 0x000000316c317220 */ /* 0x040fe40000410000 */
[C---:B------:R-:W-:Y:S02]  /*3d10*/  FMUL.FTZ R153, R108.reuse, R153 ;  /* 0x000000996c997220 */ /* 0x040fe40000410000 */
[----:B------:R-:W-:Y:S02]  /*3d20*/  FMUL.FTZ R51, R108, R51 ;  /* 0x000000336c337220 */ /* 0x000fe40000410000 */
[----:B------:R-:W-:Y:S02]  /*3d30*/  FADD.FTZ R68, -R110, R70 ;  /* 0x000000466e447221 */ /* 0x000fe40000010100 */
[----:B------:R-:W-:-:S02]  /*3d40*/  FMUL.FTZ R157, R108, R157 ;  /* 0x0000009d6c9d7220 */ /* 0x000fc40000410000 */
[C---:B------:R-:W-:Y:S02]  /*3d50*/  FMUL.FTZ R53, R108.reuse, R53 ;  /* 0x000000356c357220 */ /* 0x040fe40000410000 */
[C---:B------:R-:W-:Y:S02]  /*3d60*/  FMUL.FTZ R161, R108.reuse, R161 ;  /* 0x000000a16ca17220 */ /* 0x040fe40000410000 */
[----:B------:R-:W-:Y:S02]  /*3d70*/  FMUL.FTZ R55, R108, R55 ;  /* 0x000000376c377220 */ /* 0x000fe40000410000 */
[C---:B------:R-:W-:Y:S02]  /*3d80*/  FADD.FTZ R69, -R110.reuse, R69 ;  /* 0x000000456e457221 */ /* 0x040fe40000010100 */
[----:B------:R-:W-:Y:S02]  /*3d90*/  FADD.FTZ R70, -R110, R71 ;  /* 0x000000476e467221 */ /* 0x000fe40000010100 */
[----:B------:R-:W-:-:S02]  /*3da0*/  FMUL.FTZ R163, R108, R163 ;  /* 0x000000a36ca37220 */ /* 0x000fc40000410000 */
[C---:B------:R-:W-:Y:S02]  /*3db0*/  FMUL.FTZ R57, R108.reuse, R57 ;  /* 0x000000396c397220 */ /* 0x040fe40000410000 */
[C---:B------:R-:W-:Y:S02]  /*3dc0*/  FMUL.FTZ R165, R108.reuse, R165 ;  /* 0x000000a56ca57220 */ /* 0x040fe40000410000 */
[C---:B------:R-:W-:Y:S02]  /*3dd0*/  FMUL.FTZ R59, R108.reuse, R59 ;  /* 0x0000003b6c3b7220 */ /* 0x040fe40000410000 */
[C---:B0-----:R-:W-:Y:S02]  /*3de0*/  FMUL.FTZ R28, R108.reuse, R44 ;  /* 0x0000002c6c1c7220 */ /* 0x041fe40000410000 */
[----:B------:R-:W-:Y:S02]  /*3df0*/  FMUL.FTZ R29, R108, R46 ;  /* 0x0000002e6c1d7220 */ /* 0x000fe40000410000 */
[----:B------:R-:W-:-:S02]  /*3e00*/  FADD.FTZ R72, -R110, R72 ;  /* 0x000000486e487221 */ /* 0x000fc40000010100 */
[C---:B------:R-:W-:Y:S02]  /*3e10*/  FADD.FTZ R73, -R110.reuse, R73 ;  /* 0x000000496e497221 */ /* 0x040fe40000010100 */
[C---:B------:R-:W-:Y:S02]  /*3e20*/  FADD.FTZ R74, -R110.reuse, R74 ;  /* 0x0000004a6e4a7221 */ /* 0x040fe40000010100 */
[C---:B------:R-:W-:Y:S02]  /*3e30*/  FADD.FTZ R75, -R110.reuse, R75 ;  /* 0x0000004b6e4b7221 */ /* 0x040fe40000010100 */
[C---:B------:R-:W-:Y:S02]  /*3e40*/  FADD.FTZ R149, -R110.reuse, R76 ;  /* 0x0000004c6e957221 */ /* 0x040fe40000010100 */
[----:B------:R-:W-:Y:S02]  /*3e50*/  FADD.FTZ R155, -R110, R78 ;  /* 0x0000004e6e9b7221 */ /* 0x000fe40000010100 */
[----:B------:R-:W-:-:S04]  /*3e60*/  IMAD.WIDE.U32 R64, R148, R67, c[0x0][0x208] ;  /* 0x0000820094407625 */ /* 0x000fc800078e0043 */
[C---:B------:R-:W-:Y:S02]  /*3e70*/  FMUL.FTZ R30, R108.reuse, R48 ;  /* 0x000000306c1e7220 */ /* 0x040fe40000410000 */
[----:B------:R-:W-:Y:S02]  /*3e80*/  FMUL.FTZ R31, R108, R50 ;  /* 0x000000326c1f7220 */ /* 0x000fe40000410000 */
[----:B------:R-:W-:Y:S02]  /*3e90*/  FFMA.FTZ R47, R133, R47, R90 ;  /* 0x0000002f852f7223 */ /* 0x000fe4000001005a */
[----:B------:R-:W-:Y:S02]  /*3ea0*/  FFMA.FTZ R46, R130, R111, R17 ;  /* 0x0000006f822e7223 */ /* 0x000fe40000010011 */
[----:B------:R-:W-:Y:S02]  /*3eb0*/  FFMA.FTZ R45, R132, R45, R89 ;  /* 0x0000002d842d7223 */ /* 0x000fe40000010059 */
[----:B------:R-:W-:-:S02]  /*3ec0*/  FFMA.FTZ R44, R135, R109, R18 ;  /* 0x0000006d872c7223 */ /* 0x000fc40000010012 */
[C---:B------:R-:W-:Y:S02]  /*3ed0*/  FADD.FTZ R77, -R110.reuse, R77 ;  /* 0x0000004d6e4d7221 */ /* 0x040fe40000010100 */
[----:B------:R-:W-:Y:S01]  /*3ee0*/  FADD.FTZ R71, -R110, R79 ;  /* 0x0000004f6e477221 */ /* 0x000fe20000010100 */
[----:B------:R0:W-:Y:S01]  /*3ef0*/  STG.E.128 [R64.64], R44 ;  /* 0x0000002c40007986 */ /* 0x0001e2000c101d04 */
[----:B------:R-:W-:-:S04]  /*3f00*/  IMAD.WIDE.U32 R62, R147, R67, c[0x0][0x208] ;  /* 0x00008200933e7625 */ /* 0x000fc800078e0043 */
[C---:B------:R-:W-:Y:S02]  /*3f10*/  FMUL.FTZ R76, R108.reuse, R52 ;  /* 0x000000346c4c7220 */ /* 0x040fe40000410000 */
[----:B------:R-:W-:Y:S02]  /*3f20*/  FMUL.FTZ R78, R108, R54 ;  /* 0x000000366c4e7220 */ /* 0x000fe40000410000 */
[----:B------:R-:W-:Y:S02]  /*3f30*/  FFMA.FTZ R51, R129, R51, R92 ;  /* 0x0000003381337223 */ /* 0x000fe4000001005c */
[----:B------:R-:W-:Y:S02]  /*3f40*/  FFMA.FTZ R50, R126, R153, R15 ;  /* 0x000000997e327223 */ /* 0x000fe4000001000f */
[----:B------:R-:W-:Y:S02]  /*3f50*/  FFMA.FTZ R49, R128, R49, R91 ;  /* 0x0000003180317223 */ /* 0x000fe4000001005b */
[----:B------:R-:W-:-:S02]  /*3f60*/  FFMA.FTZ R48, R131, R151, R16 ;  /* 0x0000009783307223 */ /* 0x000fc40000010010 */
[----:B------:R-:W-:-:S03]  /*3f70*/  IMAD.WIDE.U32 R60, R146, R67, c[0x0][0x208] ;  /* 0x00008200923c7625 */ /* 0x000fc600078e0043 */
[----:B------:R1:W-:Y:S01]  /*3f80*/  STG.E.128 [R62.64], R48 ;  /* 0x000000303e007986 */ /* 0x0003e2000c101d04 */
        /* <DEDUP_REMOVED lines=16> */
[C---:B------:R-:W-:Y:S02]  /*4090*/  FMUL.FTZ R72, R108.reuse, R72 ;  /* 0x000000486c487220 */ /* 0x040fe40000410000 */
[C---:B------:R-:W-:Y:S01]  /*40a0*/  FMUL.FTZ R73, R108.reuse, R73 ;  /* 0x000000496c497220 */ /* 0x040fe20000410000 */
[----:B------:R3:W-:Y:S01]  /*40b0*/  STG.E.128 [R146.64], R56 ;  /* 0x0000003892007986 */ /* 0x0007e2000c101d04 */
[C---:B------:R-:W-:Y:S02]  /*40c0*/  FMUL.FTZ R74, R108.reuse, R74 ;  /* 0x0000004a6c4a7220 */ /* 0x040fe40000410000 */
[----:B------:R-:W-:-:S02]  /*40d0*/  FMUL.FTZ R75, R108, R75 ;  /* 0x0000004b6c4b7220 */ /* 0x000fc40000410000 */
[C---:B------:R-:W-:Y:S02]  /*40e0*/  FMUL.FTZ R149, R108.reuse, R149 ;  /* 0x000000956c957220 */ /* 0x040fe40000410000 */
[C---:B------:R-:W-:Y:S02]  /*40f0*/  FMUL.FTZ R77, R108.reuse, R77 ;  /* 0x0000004d6c4d7220 */ /* 0x040fe40000410000 */
[C---:B------:R-:W-:Y:S02]  /*4100*/  FMUL.FTZ R155, R108.reuse, R155 ;  /* 0x0000009b6c9b7220 */ /* 0x040fe40000410000 */
[----:B------:R-:W-:Y:S02]  /*4110*/  FMUL.FTZ R71, R108, R71 ;  /* 0x000000476c477220 */ /* 0x000fe40000410000 */
[----:B------:R-:W-:-:S04]  /*4120*/  IMAD.WIDE.U32 R144, R144, R67, c[0x0][0x208] ;  /* 0x0000820090907625 */ /* 0x000fc800078e0043 */
[----:B------:R-:W-:Y:S02]  /*4130*/  FFMA.FTZ R31, R117, R31, R98 ;  /* 0x0000001f751f7223 */ /* 0x000fe40000010062 */
        /* <DEDUP_REMOVED lines=9> */
[----:B------:R-:W-:-:S03]  /*41d0*/  IMAD.WIDE.U32 R150, R142, R67, c[0x0][0x208] ;  /* 0x000082008e967625 */ /* 0x000fc600078e0043 */
[----:B------:R4:W-:Y:S01]  /*41e0*/  STG.E.128 [R108.64], R44 ;  /* 0x0000002c6c007986 */ /* 0x0009e2000c101d04 */
        /* <DEDUP_REMOVED lines=15> */
[----:B------:R-:W-:-:S05]  /*42e0*/  FFMA.FTZ R56, R85, R149, R2 ;  /* 0x0000009555387223 */ /* 0x000fca0000010002 */
[----:B------:R4:W-:Y:S02]  /*42f0*/  STG.E.128 [R142.64], R56 ;  /* 0x000000388e007986 */ /* 0x0009e4000c101d04 */
[----:B----45:R-:W-:Y:S01]  /*4300*/  @P1 CALL.REL.NOINC `(.L_x_26655) ;  /* 0x0000001000001944 */ /* 0x030fe20003c00000 */
[----:B------:R-:W-:Y:S05]  /*4310*/  BRA `(.L_x_26656) ;  /* 0xffffc79000007947 */ /* 0x000fea000383ffff */
.L_x_26655:
[----:B------:R-:W-:Y:S05]  /*4320*/  EXIT ;  /* 0x000000000000794d */ /* 0x000fea0003800000 */
.L_x_26653:
[----:B0-----:R-:W-:Y:S01]  /*4330*/  HFMA2.MMA R109, -RZ, RZ, 0, 1.847743988037109375e-06 ;  /* 0x0000001fff6d7435 */ /* 0x001fe200000001ff */
[----:B------:R-:W-:Y:S02]  /*4340*/  MOV R154, 0x1 ;  /* 0x00000001009a7802 */ /* 0x000fe40000000f00 */
[----:B------:R-:W-:Y:S02]  /*4350*/  MOV R152, 0xffffffff ;  /* 0xffffffff00987802 */ /* 0x000fe40000000f00 */
[----:B------:R-:W-:Y:S02]  /*4360*/  MOV R110, 0x4380 ;  /* 0x00004380006e7802 */ /* 0x000fe40000000f00 */
[----:B-----5:R-:W-:Y:S05]  /*4370*/  CALL.REL.NOINC `($__internal_67_$__cuda_sm70_shflsync_bfly_p) ;  /* 0x0000089000007944 */ /* 0x020fea0003c00000 */
[----:B-1----:R-:W-:Y:S01]  /*4380*/  MOV R108, R154 ;  /* 0x0000009a006c7202 */ /* 0x002fe20000000f00 */
[----:B0-----:R-:W-:Y:S05]  /*4390*/  BRA `(.L_x_26657) ;  /* 0xffffec0000007947 */ /* 0x001fea000383ffff */
.L_x_26654:
[----:B------:R-:W-:Y:S01]  /*43a0*/  HFMA2.MMA R154, -RZ, RZ, 0, 1.1920928955078125e-07 ;  /* 0x00000002ff9a7435 */ /* 0x000fe200000001ff */
[----:B------:R-:W-:Y:S02]  /*43b0*/  MOV R109, 0x1f ;  /* 0x0000001f006d7802 */ /* 0x000fe40000000f00 */
[----:B------:R-:W-:-:S02]  /*43c0*/  MOV R152, 0xffffffff ;  /* 0xffffffff00987802 */ /* 0x000fc40000000f00 */
[----:B------:R-:W-:Y:S02]  /*43d0*/  MOV R110, 0x43f0 ;  /* 0x000043f0006e7802 */ /* 0x000fe40000000f00 */
[----:B-----5:R-:W-:Y:S05]  /*43e0*/  CALL.REL.NOINC `($__internal_67_$__cuda_sm70_shflsync_bfly_p) ;  /* 0x0000082000007944 */ /* 0x020fea0003c00000 */
[----:B01----:R-:W-:Y:S01]  /*43f0*/  FADD.FTZ R153, R153, R154 ;  /* 0x0000009a99997221 */ /* 0x003fe20000010000 */
[----:B------:R-:W-:Y:S01]  /*4400*/  HFMA2.MMA R154, -RZ, RZ, 0, 2.384185791015625e-07 ;  /* 0x00000004ff9a7435 */ /* 0x000fe200000001ff */
[----:B------:R-:W-:Y:S02]  /*4410*/  MOV R109, 0x1f ;  /* 0x0000001f006d7802 */ /* 0x000fe40000000f00 */
[----:B------:R-:W-:Y:S02]  /*4420*/  MOV R152, 0xffffffff ;  /* 0xffffffff00987802 */ /* 0x000fe40000000f00 */
[----:B------:R-:W-:Y:S02]  /*4430*/  MOV R110, 0x4450 ;  /* 0x00004450006e7802 */ /* 0x000fe40000000f00 */
[----:B------:R-:W-:Y:S05]  /*4440*/  CALL.REL.NOINC `($__internal_67_$__cuda_sm70_shflsync_bfly_p) ;  /* 0x000007c000007944 */ /* 0x000fea0003c00000 */
[----:B01----:R-:W-:Y:S01]  /*4450*/  FADD.FTZ R153, R153, R154 ;  /* 0x0000009a99997221 */ /* 0x003fe20000010000 */
[----:B------:R-:W-:Y:S01]  /*4460*/  HFMA2.MMA R154, -RZ, RZ, 0, 4.76837158203125e-07 ;  /* 0x00000008ff9a7435 */ /* 0x000fe200000001ff */
[----:B------:R-:W-:Y:S02]  /*4470*/  MOV R109, 0x1f ;  /* 0x0000001f006d7802 */ /* 0x000fe40000000f00 */
[----:B------:R-:W-:-:S02]  /*4480*/  MOV R152, 0xffffffff ;  /* 0xffffffff00987802 */ /* 0x000fc40000000f00 */
[----:B------:R-:W-:Y:S02]  /*4490*/  MOV R110, 0x44b0 ;  /* 0x000044b0006e7802 */ /* 0x000fe40000000f00 */
[----:B------:R-:W-:Y:S05]  /*44a0*/  CALL.REL.NOINC `($__internal_67_$__cuda_sm70_shflsync_bfly_p) ;  /* 0x0000076000007944 */ /* 0x000fea0003c00000 */
[----:B01----:R-:W-:Y:S01]  /*44b0*/  FADD.FTZ R153, R153, R154 ;  /* 0x0000009a99997221 */ /* 0x003fe20000010000 */
[----:B------:R-:W-:Y:S01]  /*44c0*/  HFMA2.MMA R154, -RZ, RZ, 0, 9.5367431640625e-07 ;  /* 0x00000010ff9a7435 */ /* 0x000fe200000001ff */
[----:B------:R-:W-:Y:S02]  /*44d0*/  MOV R109, 0x1f ;  /* 0x0000001f006d7802 */ /* 0x000fe40000000f00 */
[----:B------:R-:W-:Y:S02]  /*44e0*/  MOV R152, 0xffffffff ;  /* 0xffffffff00987802 */ /* 0x000fe40000000f00 */
[----:B------:R-:W-:Y:S02]  /*44f0*/  MOV R110, 0x4510 ;  /* 0x00004510006e7802 */ /* 0x000fe40000000f00 */
[----:B------:R-:W-:Y:S05]  /*4500*/  CALL.REL.NOINC `($__internal_67_$__cuda_sm70_shflsync_bfly_p) ;  /* 0x0000070000007944 */ /* 0x000fea0003c00000 */
        /* <DEDUP_REMOVED lines=86> */
[----:B------:R-:W-:Y:S05]  /*4a70*/  CALL.REL.NOINC `($__internal_67_$__cuda_sm70_shflsync_bfly_p) ;  /* 0x0000019000007944 */ /* 0x000fea0003c00000 */
[----:B01----:R-:W-:Y:S01]  /*4a80*/  FADD.FTZ R153, R153, R154 ;  /* 0x0000009a99997221 */ /* 0x003fe20000010000 */
[----:B------:R-:W-:Y:S01]  /*4a90*/  HFMA2.MMA R154, -RZ, RZ, 0, 1.1920928955078125e-07 ;  /* 0x00000002ff9a7435 */ /* 0x000fe200000001ff */
[----:B------:R-:W-:Y:S02]  /*4aa0*/  MOV R109, 0x1f ;  /* 0x0000001f006d7802 */ /* 0x000fe40000000f00 */
[----:B------:R-:W-:Y:S02]  /*4ab0*/  MOV R152, 0xffffffff ;  /* 0xffffffff00987802 */ /* 0x000fe40000000f00 */
[----:B------:R-:W-:Y:S02]  /*4ac0*/  MOV R110, 0x4ae0 ;  /* 0x00004ae0006e7802 */ /* 0x000fe40000000f00 */
[----:B------:R-:W-:Y:S05]  /*4ad0*/  CALL.REL.NOINC `($__internal_67_$__cuda_sm70_shflsync_bfly_p) ;  /* 0x0000013000007944 */ /* 0x000fea0003c00000 */
[----:B01----:R-:W-:Y:S01]  /*4ae0*/  FADD.FTZ R153, R153, R154 ;  /* 0x0000009a99997221 */ /* 0x003fe20000010000 */
[----:B------:R-:W-:Y:S01]  /*4af0*/  HFMA2.MMA R154, -RZ, RZ, 0, 2.384185791015625e-07 ;  /* 0x00000004ff9a7435 */ /* 0x000fe200000001ff */
[----:B------:R-:W-:-:S02]  /*4b00*/  MOV R109, 0x1f ;  /* 0x0000001f006d7802 */ /* 0x000fc40000000f00 */
[----:B------:R-:W-:Y:S02]  /*4b10*/  MOV R152, 0xffffffff ;  /* 0xffffffff00987802 */ /* 0x000fe40000000f00 */
[----:B------:R-:W-:Y:S02]  /*4b20*/  MOV R110, 0x4b40 ;  /* 0x00004b40006e7802 */ /* 0x000fe40000000f00 */
[----:B------:R-:W-:Y:S05]  /*4b30*/  CALL.REL.NOINC `($__internal_67_$__cuda_sm70_shflsync_bfly_p) ;  /* 0x000000d000007944 */ /* 0x000fea0003c00000 */
[----:B01----:R-:W-:Y:S01]  /*4b40*/  FADD.FTZ R153, R153, R154 ;  /* 0x0000009a99997221 */ /* 0x003fe20000010000 */
[----:B------:R-:W-:Y:S01]  /*4b50*/  HFMA2.MMA R154, -RZ, RZ, 0, 4.76837158203125e-07 ;  /* 0x00000008ff9a7435 */ /* 0x000fe200000001ff */
[----:B------:R-:W-:Y:S02]  /*4b60*/  MOV R109, 0x1f ;  /* 0x0000001f006d7802 */ /* 0x000fe40000000f00 */
[----:B------:R-:W-:Y:S02]  /*4b70*/  MOV R152, 0xffffffff ;  /* 0xffffffff00987802 */ /* 0x000fe40000000f00 */
[----:B------:R-:W-:Y:S02]  /*4b80*/  MOV R110, 0x4ba0 ;  /* 0x00004ba0006e7802 */ /* 0x000fe40000000f00 */
[----:B------:R-:W-:Y:S05]  /*4b90*/  CALL.REL.NOINC `($__internal_67_$__cuda_sm70_shflsync_bfly_p) ;  /* 0x0000007000007944 */ /* 0x000fea0003c00000 */
[----:B01----:R-:W-:Y:S01]  /*4ba0*/  FADD.FTZ R153, R153, R154 ;  /* 0x0000009a99997221 */ /* 0x003fe20000010000 */
[----:B------:R-:W-:Y:S01]  /*4bb0*/  HFMA2.MMA R154, -RZ, RZ, 0, 9.5367431640625e-07 ;  /* 0x00000010ff9a7435 */ /* 0x000fe200000001ff */
[----:B------:R-:W-:-:S02]  /*4bc0*/  MOV R109, 0x1f ;  /* 0x0000001f006d7802 */ /* 0x000fc40000000f00 */
[----:B------:R-:W-:Y:S02]  /*4bd0*/  MOV R152, 0xffffffff ;  /* 0xffffffff00987802 */ /* 0x000fe40000000f00 */
[----:B------:R-:W-:Y:S02]  /*4be0*/  MOV R110, 0x4c00 ;  /* 0x00004c00006e7802 */ /* 0x000fe40000000f00 */
[----:B------:R-:W-:Y:S05]  /*4bf0*/  CALL.REL.NOINC `($__internal_67_$__cuda_sm70_shflsync_bfly_p) ;  /* 0x0000001000007944 */ /* 0x000fea0003c00000 */
[----:B01----:R-:W-:Y:S05]  /*4c00*/  BRA `(.L_x_26658) ;  /* 0xffffe9d000007947 */ /* 0x003fea000383ffff */
        .weak           $__internal_67_$__cuda_sm70_shflsync_bfly_p
        .type           $__internal_67_$__cuda_sm70_shflsync_bfly_p,@function
        .size           $__internal_67_$__cuda_sm70_shflsync_bfly_p,(.L_x_33007 - $__internal_67_$__cuda_sm70_shflsync_bfly_p)
$__internal_67_$__cuda_sm70_shflsync_bfly_p:
[----:B------:R-:W-:Y:S01]  /*4c10*/  HFMA2.MMA R111, -RZ, RZ, 0, 0 ;  /* 0x00000000ff6f7435 */ /* 0x000fe200000001ff */
[----:B------:R-:W-:Y:S04]  /*4c20*/  WARPSYNC R152 ;  /* 0x0000009800007348 */ /* 0x000fe80003800000 */
[----:B------:R0:W1:Y:S01]  /*4c30*/  SHFL.BFLY PT, R154, R153, R154, R109 ;  /* 0x0c00009a999a7389 */ /* 0x00006200000e006d */
[----:B------:R-:W-:Y:S05]  /*4c40*/  RET.REL.NODEC R110 `(_ZN10layer_norm31ln_parallel_residual_fwd_kernelINS_13Kernel_traitsI6__halfffffjLj5120ELj1ELj1ELj4ELj16ENS_18Kernel_traits_baseILj5120ES2_ffffjLj128EEEEELb0ELb1ELb1EEEvNS_9FwdParamsE) ;  /* 0xffffb3b06e007950 */ /* 0x000fea0003c3ffff */
.L_x_26659:
        /* <DEDUP_REMOVED lines=11> */
.L_x_33007:


//--------------------- .text._ZN10layer_norm31ln_parallel_residual_fwd_kernelINS_13Kernel_traitsI6__halfffffjLj5120ELj1ELj1ELj4ELj16ENS_18Kernel_traits_baseILj5120ES2_ffffjLj128EEEEELb1ELb0ELb0EEEvNS_9FwdParamsE --------------------------
	.section	.text._ZN10layer_norm31ln_parallel_residual_fwd_kernelINS_13Kernel_traitsI6__halfffffjLj5120ELj1ELj1ELj4ELj16ENS_18Kernel_traits_baseILj5120ES2_ffffjLj128EEEEELb1ELb0ELb0EEEvNS_9FwdParamsE,"ax",@progbits
	.sectioninfo	@"SHI_REGISTERS=246"
	.align	128
        .global         _ZN10layer_norm31ln_parallel_residual_fwd_kernelINS_13Kernel_traitsI6__halfffffjLj5120ELj1ELj1ELj4ELj16ENS_18Kernel_traits_baseILj5120ES2_ffffjLj128EEEEELb1ELb0ELb0EEEvNS_9FwdParamsE
        .type           _ZN10layer_norm31ln_parallel_residual_fwd_kernelINS_13Kernel_traitsI6__halfffffjLj5120ELj1ELj1ELj4ELj16ENS_18Kernel_traits_baseILj5120ES2_ffffjLj128EEEEELb1ELb0ELb0EEEvNS_9FwdParamsE,@function
        .size           _ZN10layer_norm31ln_parallel_residual_fwd_kernelINS_13Kernel_traitsI6__halfffffjLj5120ELj1ELj1ELj4ELj16ENS_18Kernel_traits_baseILj5120ES2_ffffjLj128EEEEELb1ELb0ELb0EEEvNS_9FwdParamsE,(.L_x_33008 - _ZN10layer_norm31ln_parallel_residual_fwd_kernelINS_13Kernel_traitsI6__halfffffjLj5120ELj1ELj1ELj4ELj16ENS_18Kernel_traits_baseILj5120ES2_ffffjLj128EEEEELb1ELb0ELb0EEEvNS_9FwdParamsE)
        .other          _ZN10layer_norm31ln_parallel_residual_fwd_kernelINS_13Kernel_traitsI6__halfffffjLj5120ELj1ELj1ELj4ELj16ENS_18Kernel_traits_baseILj5120ES2_ffffjLj128EEEEELb1ELb0ELb0EEEvNS_9FwdParamsE,@"STO_CUDA_ENTRY STV_DEFAULT"
_ZN10layer_norm31ln_parallel_residual_fwd_kernelINS_13Kernel_traitsI6__halfffffjLj5120ELj1ELj1ELj4ELj16ENS_18Kernel_traits_baseILj5120ES2_ffffjLj128EEEEELb1ELb0ELb0EEEvNS_9FwdParamsE:
.text._ZN10layer_norm31ln_parallel_residual_fwd_kernelINS_13Kernel_traitsI6__halfffffjLj5120ELj1ELj1ELj4ELj16ENS_18Kernel_traits_baseILj5120ES2_ffffjLj128EEEEELb1ELb0ELb0EEEvNS_9FwdParamsE:
[----:B------:R-:W-:Y:S02]  /*0000*/  IMAD.MOV.U32 R1, RZ, RZ, c[0x0][0x28] ;  /* 0x00000a00ff017624 */ /* 0x000fe400078e00ff */
[----:B------:R-:W-:Y:S01]  /*0010*/  ULDC.U8 UR4, c[0x0][0x244] ;  /* 0x0000910000047ab9 */ /* 0x000fe20000000000 */
[----:B------:R-:W-:Y:S01]  /*0020*/  IMAD.MOV.U32 R78, RZ, RZ, c[0x0][0x238] ;  /* 0x00008e00ff4e7624 */ /* 0x000fe200078e00ff */
[----:B------:R-:W-:Y:S01]  /*0030*/  ISETP.NE.AND P0, PT, RZ, UR4, PT ;  /* 0x00000004ff007c0c */ /* 0x000fe2000bf05270 */
[----:B------:R-:W-:Y:S02]  /*0040*/  ULDC.64 UR4, c[0x0][0x230] ;  /* 0x00008c0000047ab9 */ /* 0x000fe40000000a00 */
        /* <DEDUP_REMOVED lines=40> */
[----:B------:R-:W-:Y:S02]  /*02d0*/  UIADD3 UR17, UR4, 0x1715609d, URZ ;  /* 0x1715609d04117890 */ /* 0x000fe4000fffe03f */
[----:B------:R-:W-:Y:S01]  /*02e0*/  IMAD.WIDE.U32 R4, R4, -0x2daee0ad, RZ ;  /* 0xd2511f5304047825 */ /* 0x000fe200078e00ff */
[----:B------:R-:W-:Y:S01]  /*02f0*/  LOP3.LUT R3, R7, UR11, R8, 0x96, !PT ;  /* 0x0000000b07037c12 */ /* 0x000fe2000f8e9608 */
[----:B------:R-:W-:-:S02]  /*0300*/  UIADD3 UR18, UR5, -0x56f99767, URZ ;  /* 0xa906689905127890 */ /* 0x000fc4000fffe03f */
[----:B------:R-:W-:Y:S01]  /*0310*/  UIADD3 UR19, UR4, -0x4ab325aa, URZ ;  /* 0xb54cda5604137890 */ /* 0x000fe2000fffe03f */
[----:B------:R-:W-:Y:S01]  /*0320*/  LOP3.LUT R8, R5, UR12, R2, 0x96, !PT ;  /* 0x0000000c05087c12 */ /* 0x000fe2000f8e9602 */
[----:B------:R-:W-:Y:S01]  /*0330*/  IMAD.WIDE.U32 R2, R3, -0x2daee0ad, RZ ;  /* 0xd2511f5303027825 */ /* 0x000fe200078e00ff */
[----:B------:R-:W-:Y:S01]  /*0340*/  LOP3.LUT R5, R80, 0x7f, RZ, 0x3c, !PT ;  /* 0x0000007f50057812 */ /* 0x000fe200078e3cff */
[----:B------:R-:W-:Y:S02]  /*0350*/  UIADD3 UR20, UR5, 0x646e171e, URZ ;  /* 0x646e171e05147890 */ /* 0x000fe4000fffe03f */
[----:B------:R-:W-:Y:S01]  /*0360*/  IMAD.WIDE.U32 R8, R8, -0x326172a9, RZ ;  /* 0xcd9e8d5708087825 */ /* 0x000fe200078e00ff */
[----:B------:R-:W-:Y:S01]  /*0370*/  LEA.HI.SX32 R216, R0, R5, 0x1e ;  /* 0x0000000500d87211 */ /* 0x000fe200078ff2ff */
[----:B------:R-:W-:Y:S01]  /*0380*/  UIADD3 UR21, UR4, 0x5384540f, URZ ;  /* 0x5384540f04157890 */ /* 0x000fe2000fffe03f */
[----:B------:R-:W-:Y:S01]  /*0390*/  LOP3.LUT R7, R3, UR14, R4, 0x96, !PT ;  /* 0x0000000e03077c12 */ /* 0x000fe2000f8e9604 */
[----:B------:R-:W-:Y:S01]  /*03a0*/  UIADD3 UR22, UR5, 0x1fd5c5a3, URZ ;  /* 0x1fd5c5a305167890 */ /* 0x000fe2000fffe03f */
[----:B------:R-:W-:-:S02]  /*03b0*/  LOP3.LUT P2, RZ, R216, 0xffffff80, RZ, 0xc0, !PT ;  /* 0xffffff80d8ff7812 */ /* 0x000fc4000784c0ff */
[C---:B------:R-:W-:Y:S02]  /*03c0*/  ISETP.GE.U32.AND P5, PT, R216.reuse, 0x100, PT ;  /* 0x00000100d800780c */ /* 0x040fe40003fa6070 */
[C---:B------:R-:W-:Y:S02]  /*03d0*/  ISETP.GE.U32.AND P4, PT, R216.reuse, 0x180, PT ;  /* 0x00000180d800780c */ /* 0x040fe40003f86070 */
[----:B------:R-:W-:Y:S02]  /*03e0*/  ISETP.GE.U32.AND P3, PT, R216, 0x200, PT ;  /* 0x00000200d800780c */ /* 0x000fe40003f66070 */
[----:B------:R-:W-:Y:S01]  /*03f0*/  LOP3.LUT R4, R9, UR13, R6, 0x96, !PT ;  /* 0x0000000d09047c12 */ /* 0x000fe2000f8e9606 */
[----:B------:R-:W-:-:S04]  /*0400*/  IMAD.WIDE.U32 R6, R7, -0x326172a9, RZ ;  /* 0xcd9e8d5707067825 */ /* 0x000fc800078e00ff */
[----:B------:R-:W-:Y:S01]  /*0410*/  @P2 LOP3.LUT R236, R236, 0x4, RZ, 0xfc, !PT ;  /* 0x00000004ecec2812 */ /* 0x000fe200078efcff */
[----:B------:R-:W-:Y:S01]  /*0420*/  IMAD.WIDE.U32 R4, R4, -0x2daee0ad, RZ ;  /* 0xd2511f5304047825 */ /* 0x000fe200078e00ff */
[----:B------:R-:W-:Y:S02]  /*0430*/  LOP3.LUT R10, R7, UR15, R8, 0x96, !PT ;  /* 0x0000000f070a7c12 */ /* 0x000fe4000f8e9608 */
[----:B------:R-:W-:Y:S02]  /*0440*/  LOP3.LUT R236, R236, 0xfffff7ff, RZ, 0xc0, !PT ;  /* 0xfffff7ffecec7812 */ /* 0x000fe400078ec0ff */
[----:B------:R-:W-:Y:S02]  /*0450*/  LOP3.LUT R11, R5, UR16, R2, 0x96, !PT ;  /* 0x00000010050b7c12 */ /* 0x000fe4000f8e9602 */
        /* <DEDUP_REMOVED lines=8> */
[----:B------:R-:W-:Y:S01]  /*04e0*/  ISETP.NE.U32.AND P1, PT, RZ, c[0x0][0x220], PT ;  /* 0x00008800ff007a0c */ /* 0x000fe20003f25070 */
[----:B------:R-:W-:Y:S01]  /*04f0*/  IMAD.MOV.U32 R53, RZ, RZ, 0x8 ;  /* 0x00000008ff357424 */ /* 0x000fe200078e00ff */
[----:B------:R-:W-:Y:S02]  /*0500*/  ISETP.NE.AND.EX P0, PT, RZ, c[0x0][0x21c], PT, P0 ;  /* 0x00008700ff007a0c */ /* 0x000fe40003f05300 */
[----:B------:R-:W-:Y:S02]  /*0510*/  ISETP.NE.AND.EX P1, PT, RZ, c[0x0][0x224], PT, P1 ;  /* 0x00008900ff007a0c */ /* 0x000fe40003f25310 */
[----:B------:R-:W-:-:S09]  /*0520*/  SHF.L.U64.HI R12, R80, 0x3, RZ ;  /* 0x00000003500c7819 */ /* 0x000fd200000102ff */
[----:B------:R-:W-:-:S04]  /*0530*/  @P0 LEA R2, P2, R80, c[0x0][0x218], 0x3 ;  /* 0x0000860050020a11 */ /* 0x000fc800078418ff */
[----:B------:R-:W-:Y:S02]  /*0540*/  @P0 LEA.HI.X R3, R80, c[0x0][0x21c], RZ, 0x3, P2 ;  /* 0x0000870050030a11 */ /* 0x000fe400010f1cff */
[----:B------:R-:W-:Y:S01]  /*0550*/  @P1 IADD3 R8, P2, R44, c[0x0][0x220], RZ ;  /* 0x000088002c081a10 */ /* 0x000fe20007f5e0ff */
[----:B------:R-:W-:Y:S02]  /*0560*/  IMAD.WIDE.U32 R52, R80, R53, c[0x0][0x1b0] ;  /* 0x00006c0050347625 */ /* 0x000fe400078e0035 */
[----:B------:R0:W5:Y:S01]  /*0570*/  @P0 LDG.E.64 R214, [R2.64] ;  /* 0x0000000602d60981 */ /* 0x000162000c1e1b00 */
[----:B------:R-:W-:Y:S02]  /*0580*/  @P1 IADD3.X R9, R12, c[0x0][0x224], RZ, P2, !PT ;  /* 0x000089000c091a10 */ /* 0x000fe400017fe4ff */
[----:B------:R-:W-:Y:S01]  /*0590*/  IADD3 R44, P2, R44, c[0x0][0x1b8], RZ ;  /* 0x00006e002c2c7a10 */ /* 0x000fe20007f5e0ff */
[----:B------:R-:W5:Y:S03]  /*05a0*/  LDG.E.64 R52, [R52.64] ;  /* 0x0000000634347981 */ /* 0x000f66000c1e1b00 */
[----:B------:R-:W-:Y:S01]  /*05b0*/  IADD3.X R45, R12, c[0x0][0x1bc], RZ, P2, !PT ;  /* 0x00006f000c2d7a10 */ /* 0x000fe200017fe4ff */
[----:B------:R0:W5:Y:S05]  /*05c0*/  @P1 LDG.E.64 R212, [R8.64] ;  /* 0x0000000608d41981 */ /* 0x00016a000c1e1b00 */
[----:B------:R-:W5:Y:S01]  /*05d0*/  LDG.E.64 R44, [R44.64] ;  /* 0x000000062c2c7981 */ /* 0x000f62000c1e1b00 */
[----:B------:R-:W-:Y:S01]  /*05e0*/  LOP3.LUT R80, R80, 0x80, RZ, 0xfc, !PT ;  /* 0x0000008050507812 */ /* 0x000fe200078efcff */
[----:B------:R-:W-:Y:S01]  /*05f0*/  @!P0 CS2R R214, SRZ ;  /* 0x0000000000d68805 */ /* 0x000fe2000001ff00 */
[----:B------:R-:W-:-:S02]  /*0600*/  @!P1 CS2R R212, SRZ ;  /* 0x0000000000d49805 */ /* 0x000fc4000001ff00 */
.L_x_26661:
[----:B0-----:R-:W-:Y:S05]  /*0610*/  BSYNC B0 ;  /* 0x0000000000007941 */ /* 0x001fea0003800000 */
.L_x_26660:
[----:B------:R-:W-:Y:S01]  /*0620*/  BSSY B0, `(.L_x_26662) ;  /* 0x0000017000007945 */ /* 0x000fe20003800000 */
[----:B------:R-:W-:Y:S05]  /*0630*/  @!P5 BRA `(.L_x_26663) ;  /* 0x000001500000d947 */ /* 0x000fea0003800000 */
[----:B------:R-:W-:Y:S01]  /*0640*/  ISETP.NE.U32.AND P0, PT, RZ, c[0x0][0x218], PT ;  /* 0x00008600ff007a0c */ /* 0x000fe20003f05070 */
[----:B------:R-:W-:Y:S01]  /*0650*/  IMAD.SHL.U32 R36, R80, 0x8, RZ ;  /* 0x0000000850247824 */ /* 0x000fe200078e00ff */
[----:B------:R-:W-:Y:S01]  /*0660*/  ISETP.NE.U32.AND P1, PT, RZ, c[0x0][0x220], PT ;  /* 0x00008800ff007a0c */ /* 0x000fe20003f25070 */
[----:B------:R-:W-:Y:S01]  /*0670*/  HFMA2.MMA R49, -RZ, RZ, 0, 4.76837158203125e-07 ;  /* 0x00000008ff317435 */ /* 0x000fe200000001ff */
[----:B------:R-:W-:-:S02]  /*0680*/  ISETP.NE.AND.EX P0, PT, RZ, c[0x0][0x21c], PT, P0 ;  /* 0x00008700ff007a0c */ /* 0x000fc40003f05300 */
        /* <DEDUP_REMOVED lines=13> */
[----:B------:R-:W-:Y:S01]  /*0760*/  IADD3 R80, R80, 0x80, RZ ;  /* 0x0000008050507810 */ /* 0x000fe20007ffe0ff */
[----:B------:R-:W-:Y:S01]  /*0770*/  @!P0 CS2R R198, SRZ ;  /* 0x0000000000c68805 */ /* 0x000fe2000001ff00 */
[----:B------:R-:W-:-:S02]  /*0780*/  @!P1 CS2R R196, SRZ ;  /* 0x0000000000c49805 */ /* 0x000fc4000001ff00 */
.L_x_26663:
[----:B0-----:R-:W-:Y:S05]  /*0790*/  BSYNC B0 ;  /* 0x0000000000007941 */ /* 0x001fea0003800000 */
.L_x_26662:
[----:B------:R-:W-:Y:S01]  /*07a0*/  BSSY B0, `(.L_x_26664) ;  /* 0x0000017000007945 */ /* 0x000fe20003800000 */
[----:B------:R-:W-:Y:S05]  /*07b0*/  @!P4 BRA `(.L_x_26665) ;  /* 0x000001500000c947 */ /* 0x000fea0003800000 */
[----:B------:R-:W-:Y:S01]  /*07c0*/  ISETP.NE.U32.AND P0, PT, RZ, c[0x0][0x218], PT ;  /* 0x00008600ff007a0c */ /* 0x000fe20003f05070 */
[----:B------:R-:W-:Y:S01]  /*07d0*/  IMAD.SHL.U32 R26, R80, 0x8, RZ ;  /* 0x00000008501a7824 */ /* 0x000fe200078e00ff */
[----:B------:R-:W-:Y:S01]  /*07e0*/  ISETP.NE.U32.AND P1, PT, RZ, c[0x0][0x220], PT ;  /* 0x00008800ff007a0c */ /* 0x000fe20003f25070 */
[----:B------:R-:W-:Y:S01]  /*07f0*/  IMAD.MOV.U32 R41, RZ, RZ, 0x8 ;  /* 0x00000008ff297424 */ /* 0x000fe200078e00ff */
        /* <DEDUP_REMOVED lines=17> */
.L_x_26665:
[----:B0-----:R-:W-:Y:S05]  /*0910*/  BSYNC B0 ;  /* 0x0000000000007941 */ /* 0x001fea0003800000 */
.L_x_26664:
        /* <DEDUP_REMOVED lines=23> */
.L_x_26667:
[----:B0-----:R-:W-:Y:S05]  /*0a90*/  BSYNC B0 ;  /* 0x0000000000007941 */ /* 0x001fea0003800000 */
.L_x_26666:
[----:B------:R-:W-:Y:S01]  /*0aa0*/  ISETP.GE.U32.AND P0, PT, R216, 0x280, PT ;  /* 0x00000280d800780c */ /* 0x000fe20003f06070 */
[----:B------:R-:W-:Y:S01]  /*0ab0*/  IMAD.WIDE.U32 R2, R10, -0x2daee0ad, RZ ;  /* 0xd2511f530a027825 */ /* 0x000fe200078e00ff */
[----:B------:R-:W-:Y:S01]  /*0ac0*/  LOP3.LUT R236, R236, 0xfffffeff, RZ, 0xc0, !PT ;  /* 0xfffffeffecec7812 */ /* 0x000fe200078ec0ff */
[----:B------:R-:W-:Y:S01]  /*0ad0*/  UIADD3 UR23, UR4, -0xe443238, URZ ;  /* 0xf1bbcdc804177890 */ /* 0x000fe2000fffe03f */
[----:B------:R-:W-:Y:S01]  /*0ae0*/  BSSY B0, `(.L_x_26668) ;  /* 0x000001b000007945 */ /* 0x000fe20003800000 */
[----:B------:R-:W-:Y:S01]  /*0af0*/  IMAD.WIDE.U32 R8, R11, -0x326172a9, RZ ;  /* 0xcd9e8d570b087825 */ /* 0x000fe200078e00ff */
[----:B------:R-:W-:-:S04]  /*0b00*/  LOP3.LUT R10, R3, UR18, R4, 0x96, !PT ;  /* 0x00000012030a7c12 */ /* 0x000fc8000f8e9604 */
[----:B------:R-:W-:-:S03]  /*0b10*/  LOP3.LUT R12, R9, UR17, R6, 0x96, !PT ;  /* 0x00000011090c7c12 */ /* 0x000fc6000f8e9606 */
[----:B------:R-:W-:Y:S01]  /*0b20*/  @P0 LOP3.LUT R236, R236, 0x100, RZ, 0xfc, !PT ;  /* 0x00000100ecec0812 */ /* 0x000fe200078efcff */
[----:B------:R-:W-:Y:S05]  /*0b30*/  @!P0 BRA `(.L_x_26669) ;  /* 0x0000015000008947 */ /* 0x000fea0003800000 */
[----:B------:R-:W-:Y:S01]  /*0b40*/  ISETP.NE.U32.AND P1, PT, RZ, c[0x0][0x218], PT ;  /* 0x00008600ff007a0c */ /* 0x000fe20003f25070 */
[C---:B------:R-:W-:Y:S01]  /*0b50*/  IMAD.SHL.U32 R24, R80.reuse, 0x8, RZ ;  /* 0x0000000850187824 */ /* 0x040fe200078e00ff */
[----:B------:R-:W-:Y:S01]  /*0b60*/  SHF.L.U64.HI R11, R80, 0x3, RZ ;  /* 0x00000003500b7819 */ /* 0x000fe200000102ff */
[----:B------:R-:W-:Y:S01]  /*0b70*/  IMAD.MOV.U32 R33, RZ, RZ, 0x8 ;  /* 0x00000008ff217424 */ /* 0x000fe200078e00ff */
[----:B------:R-:W-:-:S13]  /*0b80*/  ISETP.NE.AND.EX P1, PT, RZ, c[0x0][0x21c], PT, P1 ;  /* 0x00008700ff007a0c */ /* 0x000fda0003f25310 */
[----:B------:R-:W-:-:S04]  /*0b90*/  @P1 LEA R4, P0, R80, c[0x0][0x218], 0x3 ;  /* 0x0000860050041a11 */ /* 0x000fc800078018ff */
[C---:B------:R-:W-:Y:S02]  /*0ba0*/  @P1 LEA.HI.X R5, R80.reuse, c[0x0][0x21c], RZ, 0x3, P0 ;  /* 0x0000870050051a11 */ /* 0x040fe400000f1cff */
[----:B------:R-:W-:Y:S01]  /*0bb0*/  ISETP.NE.U32.AND P0, PT, RZ, c[0x0][0x220], PT ;  /* 0x00008800ff007a0c */ /* 0x000fe20003f05070 */
[----:B------:R-:W-:Y:S02]  /*0bc0*/  IMAD.WIDE.U32 R32, R80, R33, c[0x0][0x1b0] ;  /* 0x00006c0050207625 */ /* 0x000fe400078e0021 */
[----:B------:R0:W5:Y:S01]  /*0bd0*/  @P1 LDG.E.64 R150, [R4.64] ;  /* 0x0000000604961981 */ /* 0x000162000c1e1b00 */
[----:B------:R-:W-:-:S03]  /*0be0*/  ISETP.NE.AND.EX P0, PT, RZ, c[0x0][0x224], PT, P0 ;  /* 0x00008900ff007a0c */ /* 0x000fc60003f05300 */
[----:B------:R-:W5:Y:S10]  /*0bf0*/  LDG.E.64 R32, [R32.64] ;  /* 0x0000000620207981 */ /* 0x000f74000c1e1b00 */
[----:B------:R-:W-:-:S04]  /*0c00*/  @P0 IADD3 R6, P2, R24, c[0x0][0x220], RZ ;  /* 0x0000880018060a10 */ /* 0x000fc80007f5e0ff */
[----:B------:R-:W-:Y:S02]  /*0c10*/  @P0 IADD3.X R7, R11, c[0x0][0x224], RZ, P2, !PT ;  /* 0x000089000b070a10 */ /* 0x000fe400017fe4ff */
[----:B------:R-:W-:-:S03]  /*0c20*/  IADD3 R24, P2, R24, c[0x0][0x1b8], RZ ;  /* 0x00006e0018187a10 */ /* 0x000fc60007f5e0ff */
[----:B------:R0:W5:Y:S01]  /*0c30*/  @P0 LDG.E.64 R148, [R6.64] ;  /* 0x0000000606940981 */ /* 0x000162000c1e1b00 */
[----:B------:R-:W-:-:S06]  /*0c40*/  IADD3.X R25, R11, c[0x0][0x1bc], RZ, P2, !PT ;  /* 0x00006f000b197a10 */ /* 0x000fcc00017fe4ff */
[----:B------:R-:W5:Y:S01]  /*0c50*/  LDG.E.64 R24, [R24.64] ;  /* 0x0000000618187981 */ /* 0x000f62000c1e1b00 */
[----:B------:R-:W-:Y:S01]  /*0c60*/  IADD3 R80, R80, 0x80, RZ ;  /* 0x0000008050507810 */ /* 0x000fe20007ffe0ff */
[----:B------:R-:W-:Y:S01]  /*0c70*/  @!P1 CS2R R150, SRZ ;  /* 0x0000000000969805 */ /* 0x000fe2000001ff00 */
[----:B------:R-:W-:Y:S02]  /*0c80*/  @!P0 CS2R R148, SRZ ;  /* 0x0000000000948805 */ /* 0x000fe4000001ff00 */
.L_x_26669:
[----:B0-----:R-:W-:Y:S05]  /*0c90*/  BSYNC B0 ;  /* 0x0000000000007941 */ /* 0x001fea0003800000 */
.L_x_26668:
        /* <DEDUP_REMOVED lines=10> */
[C---:B------:R-:W-:Y:S01]  /*0d40*/  IMAD.SHL.U32 R12, R80.reuse, 0x8, RZ ;  /* 0x00000008500c7824 */ /* 0x040fe200078e00ff */
[----:B------:R-:W-:-:S04]  /*0d50*/  SHF.L.U64.HI R2, R80, 0x3, RZ ;  /* 0x0000000350027819 */ /* 0x000fc800000102ff */
        /* <DEDUP_REMOVED lines=16> */
[----:B------:R-:W-:Y:S01]  /*0e60*/  IADD3 R80, R80, 0x80, RZ ;  /* 0x0000008050507810 */ /* 0x000fe20007ffe0ff */
[----:B------:R-:W-:Y:S01]  /*0e70*/  @!P0 CS2R R2, SRZ ;  /* 0x0000000000028805 */ /* 0x000fe2000001ff00 */
[----:B------:R-:W-:Y:S02]  /*0e80*/  @!P1 CS2R R4, SRZ ;  /* 0x0000000000049805 */ /* 0x000fe4000001ff00 */
.L_x_26671:
[----:B0-----:R-:W-:Y:S05]  /*0e90*/  BSYNC B0 ;  /* 0x0000000000007941 */ /* 0x001fea0003800000 */
.L_x_26670:
[----:B------:R-:W-:Y:S01]  /*0ea0*/  ISETP.GE.U32.AND P0, PT, R216, 0x380, PT ;  /* 0x00000380d800780c */ /* 0x000fe20003f06070 */
[----:B------:R-:W-:Y:S01]  /*0eb0*/  IMAD.WIDE.U32 R230, R230, -0x2daee0ad, RZ ;  /* 0xd2511f53e6e67825 */ /* 0x000fe200078e00ff */
[----:B------:R-:W-:Y:S01]  /*0ec0*/  LOP3.LUT R236, R236, 0xffffffbf, RZ, 0xc0, !PT ;  /* 0xffffffbfecec7812 */ /* 0x000fe200078ec0ff */
[----:B------:R-:W-:Y:S01]  /*0ed0*/  UIADD3 UR25, UR4, -0x700cb87f, URZ ;  /* 0x8ff3478104197890 */ /* 0x000fe2000fffe03f */
[----:B------:R-:W-:Y:S01]  /*0ee0*/  BSSY B0, `(.L_x_26672) ;  /* 0x000001d000007945 */ /* 0x000fe20003800000 */
[----:B------:R-:W-:Y:S01]  /*0ef0*/  IMAD.WIDE.U32 R228, R228, -0x326172a9, RZ ;  /* 0xcd9e8d57e4e47825 */ /* 0x000fe200078e00ff */
[----:B------:R-:W-:Y:S01]  /*0f00*/  UIADD3 UR26, UR5, -0x695add53, URZ ;  /* 0x96a522ad051a7890 */ /* 0x000fe2000fffe03f */
[----:B------:R-:W-:-:S02]  /*0f10*/  LOP3.LUT R224, R231, UR22, R6, 0x96, !PT ;  /* 0x00000016e7e07c12 */ /* 0x000fc4000f8e9606 */
[----:B------:R-:W-:Y:S02]  /*0f20*/  LEA.HI R235, R218, R235, RZ, 0x19 ;  /* 0x000000ebdaeb7211 */ /* 0x000fe400078fc8ff */
[----:B------:R-:W-:Y:S02]  /*0f30*/  LOP3.LUT R225, R229, UR21, R10, 0x96, !PT ;  /* 0x00000015e5e17c12 */ /* 0x000fe4000f8e960a */
        /* <DEDUP_REMOVED lines=23> */
.L_x_26673:
[----:B0-----:R-:W-:Y:S05]  /*10b0*/  BSYNC B0 ;  /* 0x0000000000007941 */ /* 0x001fea0003800000 */
.L_x_26672:
[----:B------:R-:W-:Y:S01]  /*10c0*/  ISETP.GE.U32.AND P0, PT, R216, 0x400, PT ;  /* 0x00000400d800780c */ /* 0x000fe20003f06070 */
[----:B------:R-:W-:Y:S01]  /*10d0*/  BSSY B0, `(.L_x_26674) ;  /* 0x0000019000007945 */ /* 0x000fe20003800000 */
[----:B------:R-:W-:-:S11]  /*10e0*/  LOP3.LUT R236, R236, 0xffffffdf, RZ, 0xc0, !PT ;  /* 0xffffffdfecec7812 */ /* 0x000fd600078ec0ff */
        /* <DEDUP_REMOVED lines=23> */
.L_x_26675:
[----:B0-----:R-:W-:Y:S05]  /*1260*/  BSYNC B0 ;  /* 0x0000000000007941 */ /* 0x001fea0003800000 */
.L_x_26674:
[----:B------:R-:W-:Y:S01]  /*1270*/  ISETP.GE.U32.AND P0, PT, R216, 0x480, PT ;  /* 0x00000480d800780c */ /* 0x000fe20003f06070 */
[----:B------:R-:W-:Y:S01]  /*1280*/  BSSY B0, `(.L_x_26676) ;  /* 0x000001a000007945 */ /* 0x000fe20003800000 */
[----:B------:R-:W-:Y:S01]  /*1290*/  LOP3.LUT R236, R236, 0xffffffef, RZ, 0xc0, !PT ;  /* 0xffffffefecec7812 */ /* 0x000fe200078ec0ff */
[----:B------:R-:W-:-:S10]  /*12a0*/  IMAD.HI.U32 R61, R224, -0x326172a9, RZ ;  /* 0xcd9e8d57e03d7827 */ /* 0x000fd400078e00ff */
        /* <DEDUP_REMOVED lines=23> */
.L_x_26677:
[----:B0-----:R-:W-:Y:S05]  /*1420*/  BSYNC B0 ;  /* 0x0000000000007941 */ /* 0x001fea0003800000 */
.L_x_26676:
[----:B------:R-:W-:Y:S01]  /*1430*/  ISETP.GE.U32.AND P0, PT, R216, 0x500, PT ;  /* 0x00000500d800780c */ /* 0x000fe20003f06070 */
[----:B------:R-:W-:Y:S01]  /*1440*/  BSSY B0, `(.L_x_26678) ;  /* 0x0000019000007945 */ /* 0x000fe20003800000 */
[----:B------:R-:W-:Y:S01]  /*1450*/  LOP3.LUT R236, R236, 0xfffffff7, RZ, 0xc0, !PT ;  /* 0xfffffff7ecec7812 */ /* 0x000fe200078ec0ff */
[----:B------:R-:W-:-:S10]  /*1460*/  IMAD.HI.U32 R59, R225, -0x2daee0ad, RZ ;  /* 0xd2511f53e13b7827 */ /* 0x000fd400078e00ff */
[----:B------:R-:W-:Y:S01]  /*1470*/  @P0 LOP3.LUT R236, R236, 0x8, RZ, 0xfc, !PT ;  /* 0x00000008ecec0812 */ /* 0x000fe200078efcff */
[----:B------:R-:W-:Y:S05]  /*1480*/  @!P0 BRA `(.L_x_26679) ;  /* 0x0000014000008947 */ /* 0x000fea0003800000 */
[----:B------:R-:W-:Y:S01]  /*1490*/  IMAD.SHL.U32 R56, R80, 0x8, RZ ;  /* 0x0000000850387824 */ /* 0x000fe200078e00ff */
[----:B------:R-:W-:-:S04]  /*14a0*/  SHF.R.U32.HI R18, RZ, 0x1d, R80 ;  /* 0x0000001dff127819 */ /* 0x000fc80000011650 */
        /* <DEDUP_REMOVED lines=18> */
.L_x_26679:
[----:B0-----:R-:W-:Y:S05]  /*15d0*/  BSYNC B0 ;  /* 0x0000000000007941 */ /* 0x001fea0003800000 */
.L_x_26678:
[----:B------:R-:W-:Y:S02]  /*15e0*/  ISETP.GE.AND P0, PT, R235, c[0x0][0x164], PT ;  /* 0x00005900eb007a0c */ /* 0x000fe40003f06270 */
[----:B------:R-:W-:-:S02]  /*15f0*/  LOP3.LUT R228, R61, UR23, R228, 0x96, !PT ;  /* 0x000000173de47c12 */ /* 0x000fc4000f8e96e4 */
[----:B------:R-:W-:-:S09]  /*1600*/  LOP3.LUT R230, R59, UR24, R230, 0x96, !PT ;  /* 0x000000183be67c12 */ /* 0x000fd2000f8e96e6 */
[----:B------:R-:W-:Y:S05]  /*1610*/  @P0 EXIT ;  /* 0x000000000000094d */ /* 0x000fea0003800000 */
[----:B------:R-:W-:Y:S01]  /*1620*/  SHF.R.S32.HI R0, RZ, 0x2, R0 ;  /* 0x00000002ff007819 */ /* 0x000fe20000011400 */
[----:B-----5:R-:W-:Y:S01]  /*1630*/  IMAD.MOV.U32 R76, RZ, RZ, R52 ;  /* 0x000000ffff4c7224 */ /* 0x020fe200078e0034 */
[----:B------:R-:W-:Y:S01]  /*1640*/  SHF.R.U64 R61, R52, 0x10, R53 ;  /* 0x00000010343d7819 */ /* 0x000fe20000001235 */
[C---:B------:R-:W-:Y:S01]  /*1650*/  IMAD.SHL.U32 R65, R218.reuse, 0x20, RZ ;  /* 0x00000020da417824 */ /* 0x040fe200078e00ff */
[----:B------:R-:W-:Y:S01]  /*1660*/  LOP3.LUT R63, R218, 0x60, RZ, 0xc0, !PT ;  /* 0x00000060da3f7812 */ /* 0x000fe200078ec0ff */
[----:B------:R-:W-:Y:S01]  /*1670*/  IMAD.MOV.U32 R60, RZ, RZ, R22 ;  /* 0x000000ffff3c7224 */ /* 0x000fe200078e0016 */
[----:B------:R-:W-:Y:S01]  /*1680*/  LOP3.LUT R52, R0, 0x7f, RZ, 0xc0, !PT ;  /* 0x0000007f00347812 */ /* 0x000fe200078ec0ff */
[----:B------:R-:W-:Y:S01]  /*1690*/  IMAD.MOV.U32 R64, RZ, RZ, R26 ;  /* 0x000000ffff407224 */ /* 0x000fe200078e001a */
[----:B------:R-:W-:Y:S01]  /*16a0*/  LOP3.LUT R65, R65, 0x3e0, RZ, 0xc0, !PT ;  /* 0x000003e041417812 */ /* 0x000fe200078ec0ff */
[----:B------:R-:W-:Y:S01]  /*16b0*/  IMAD.MOV.U32 R56, RZ, RZ, R24 ;  /* 0x000000ffff387224 */ /* 0x000fe200078e0018 */
[----:B------:R-:W-:Y:S01]  /*16c0*/  SHF.R.U32.HI R0, RZ, 0x2, R0 ;  /* 0x00000002ff007819 */ /* 0x000fe20000011600 */
[----:B------:R-:W-:Y:S01]  /*16d0*/  IMAD.IADD R63, R52, 0x1, -R63 ;  /* 0x00000001343f7824 */ /* 0x000fe200078e0a3f */
[----:B------:R-:W-:Y:S01]  /*16e0*/  SHF.R.U64 R121, R2, 0x10, R3 ;  /* 0x0000001002797819 */ /* 0x000fe20000001203 */
[----:B------:R-:W-:Y:S01]  /*16f0*/  IMAD.IADD R65, R52, 0x1, -R65 ;  /* 0x0000000134417824 */ /* 0x000fe200078e0a41 */
[----:B------:R-:W-:Y:S01]  /*1700*/  LOP3.LUT R229, R0, 0x3fffffe0, RZ, 0xc0, !PT ;  /* 0x3fffffe000e57812 */ /* 0x000fe200078ec0ff */
[----:B------:R-:W-:Y:S01]  /*1710*/  IMAD.MOV.U32 R143, RZ, RZ, R25 ;  /* 0x000000ffff8f7224 */ /* 0x000fe200078e0019 */
[----:B------:R-:W-:Y:S01]  /*1720*/  IMNMX R63, RZ, R63, !PT ;  /* 0x0000003fff3f7217 */ /* 0x000fe20007800200 */
[----:B------:R-:W-:Y:S01]  /*1730*/  IMAD.MOV.U32 R68, RZ, RZ, R36 ;  /* 0x000000ffff447224 */ /* 0x000fe200078e0024 */
[----:B------:R-:W-:Y:S01]  /*1740*/  IMNMX R65, RZ, R65, !PT ;  /* 0x00000041ff417217 */ /* 0x000fe20007800200 */
[----:B------:R-:W-:Y:S01]  /*1750*/  IMAD.MOV.U32 R191, RZ, RZ, R37 ;  /* 0x000000ffffbf7224 */ /* 0x000fe200078e0025 */
[----:B------:R-:W-:Y:S01]  /*1760*/  IMNMX R52, R63, 0x20, PT ;  /* 0x000000203f347817 */ /* 0x000fe20003800200 */
[----:B------:R-:W-:Y:S01]  /*1770*/  IMAD.MOV.U32 R66, RZ, RZ, R40 ;  /* 0x000000ffff427224 */ /* 0x000fe200078e0028 */
[----:B------:R-:W-:Y:S01]  /*1780*/  IMNMX R0, R65, 0x20, PT ;  /* 0x0000002041007817 */ /* 0x000fe20003800200 */
[----:B------:R-:W-:Y:S01]  /*1790*/  IMAD.MOV.U32 R72, RZ, RZ, R44 ;  /* 0x000000ffff487224 */ /* 0x000fe200078e002c */
[----:B------:R-:W-:Y:S01]  /*17a0*/  SHF.R.U32.HI R123, RZ, 0x10, R3 ;  /* 0x00000010ff7b7819 */ /* 0x000fe20000011603 */
[----:B------:R-:W-:Y:S01]  /*17b0*/  IMAD.IADD R52, R52, 0x1, R229 ;  /* 0x0000000134347824 */ /* 0x000fe200078e02e5 */
[--C-:B------:R-:W-:Y:S01]  /*17c0*/  SHF.R.U64 R122, R4, 0x10, R5.reuse ;  /* 0x00000010047a7819 */ /* 0x100fe20000001205 */
[----:B------:R-:W-:Y:S01]  /*17d0*/  IMAD.IADD R229, R229, 0x1, R0 ;  /* 0x00000001e5e57824 */ /* 0x000fe200078e0200 */
[----:B------:R-:W-:Y:S01]  /*17e0*/  HADD2.F32 R0, -RZ, R2.H0_H0 ;  /* 0x20000002ff007230 */ /* 0x000fe20000004100 */
[----:B------:R-:W-:Y:S01]  /*17f0*/  IMAD.SHL.U32 R52, R52, 0x4, RZ ;  /* 0x0000000434347824 */ /* 0x000fe200078e00ff */
[----:B------:R-:W-:Y:S01]  /*1800*/  HADD2.F32 R2, -RZ, R3.H0_H0 ;  /* 0x20000003ff027230 */ /* 0x000fe20000004100 */
[----:B------:R-:W-:Y:S01]  /*1810*/  SHF.R.U32.HI R125, RZ, 0x10, R5 ;  /* 0x00000010ff7d7819 */ /* 0x000fe20000011605 */
[----:B------:R-:W-:Y:S01]  /*1820*/  HADD2.F32 R3, -RZ, R4.H0_H0 ;  /* 0x20000004ff037230 */ /* 0x000fe20000004100 */
[----:B------:R-:W-:Y:S01]  /*1830*/  SHF.R.U64 R124, R6, 0x10, R7 ;  /* 0x00000010067c7819 */ /* 0x000fe20000001207 */
[----:B------:R-:W-:Y:S01]  /*1840*/  HADD2.F32 R4, -RZ, R5.H0_H0 ;  /* 0x20000005ff047230 */ /* 0x000fe20000004100 */
[----:B------:R-:W0:Y:S01]  /*1850*/  I2F.U32 R52, R52 ;  /* 0x0000003400347306 */ /* 0x000e220000201000 */
[----:B------:R-:W-:Y:S01]  /*1860*/  HADD2.F32 R5, -RZ, R6.H0_H0 ;  /* 0x20000006ff057230 */ /* 0x000fe20000004100 */
[----:B------:R-:W-:Y:S01]  /*1870*/  SHF.R.U64 R163, R22, 0x10, R23 ;  /* 0x0000001016a37819 */ /* 0x000fe20000001217 */
[----:B------:R-:W-:Y:S01]  /*1880*/  HADD2.F32 R6, -RZ, R7.H0_H0 ;  /* 0x20000007ff067230 */ /* 0x000fe20000004100 */
[----:B------:R-:W-:Y:S01]  /*1890*/  SHF.R.U32.HI R127, RZ, 0x10, R7 ;  /* 0x00000010ff7f7819 */ /* 0x000fe20000011607 */
[----:B------:R-:W-:Y:S01]  /*18a0*/  HADD2.F32 R7, -RZ, R8.H0_H0 ;  /* 0x20000008ff077230 */ /* 0x000fe20000004100 */
[----:B------:R-:W-:Y:S01]  /*18b0*/  SHF.R.U64 R179, R26, 0x10, R27 ;  /* 0x000000101ab37819 */ /* 0x000fe2000000121b */
[----:B------:R-:W-:Y:S01]  /*18c0*/  IMAD.MOV.U32 R207, RZ, RZ, R45 ;  /* 0x000000ffffcf7224 */ /* 0x000fe200078e002d */
[--C-:B------:R-:W-:Y:S01]  /*18d0*/  SHF.R.U64 R147, R24, 0x10, R25.reuse ;  /* 0x0000001018937819 */ /* 0x100fe20000001219 */
[----:B------:R-:W-:Y:S01]  /*18e0*/  IMAD.MOV.U32 R70, RZ, RZ, R48 ;  /* 0x000000ffff467224 */ /* 0x000fe200078e0030 */
[----:B------:R-:W-:Y:S01]  /*18f0*/  SHF.R.U32.HI R22, RZ, 0x10, R25 ;  /* 0x00000010ff167819 */ /* 0x000fe20000011619 */
[----:B------:R-:W-:Y:S01]  /*1900*/  IMAD.MOV.U32 R25, RZ, RZ, R35 ;  /* 0x000000ffff197224 */ /* 0x000fe200078e0023 */
[----:B------:R-:W-:Y:S01]  /*1910*/  SHF.R.U64 R126, R8, 0x10, R9 ;  /* 0x00000010087e7819 */ /* 0x000fe20000001209 */
[----:B------:R-:W-:Y:S01]  /*1920*/  HADD2.F32 R8, -RZ, R9.H0_H0 ;  /* 0x20000009ff087230 */ /* 0x000fe20000004100 */
[----:B------:R-:W-:Y:S01]  /*1930*/  SHF.R.U64 R195, R36, 0x10, R37 ;  /* 0x0000001024c37819 */ /* 0x000fe20000001225 */
[----:B------:R-:W-:Y:S01]  /*1940*/  IMAD.MOV.U32 R36, RZ, RZ, R38 ;  /* 0x000000ffff247224 */ /* 0x000fe200078e0026 */
[--C-:B------:R-:W-:Y:S01]  /*1950*/  SHF.R.U64 R24, R34, 0x10, R35.reuse ;  /* 0x0000001022187819 */ /* 0x100fe20000001223 */
[----:B0-----:R0:W1:Y:S01]  /*1960*/  MUFU.RCP R231, R52 ;  /* 0x0000003400e77308 */ /* 0x0010620000001000 */
[----:B------:R-:W-:Y:S01]  /*1970*/  SHF.R.U32.HI R26, RZ, 0x10, R35 ;  /* 0x00000010ff1a7819 */ /* 0x000fe20000011623 */
[----:B------:R-:W-:Y:S01]  /*1980*/  IMAD.MOV.U32 R175, RZ, RZ, R27 ;  /* 0x000000ffffaf7224 */ /* 0x000fe200078e001b */
[----:B------:R-:W-:Y:S01]  /*1990*/  SHF.R.U32.HI R129, RZ, 0x10, R9 ;  /* 0x00000010ff817819 */ /* 0x000fe20000011609 */
[----:B------:R-:W-:Y:S01]  /*19a0*/  HADD2.F32 R9, -RZ, R10.H0_H0 ;  /* 0x2000000aff097230 */ /* 0x000fe20000004100 */
[----:B------:R-:W-:Y:S01]  /*19b0*/  SHF.R.U32.HI R187, RZ, 0x10, R37 ;  /* 0x00000010ffbb7819 */ /* 0x000fe20000011625 */
[--C-:B------:R-:W-:Y:S01]  /*19c0*/  IMAD.MOV.U32 R37, RZ, RZ, R39.reuse ;  /* 0x000000ffff257224 */ /* 0x100fe200078e0027 */
[----:B------:R-:W-:Y:S01]  /*19d0*/  SHF.R.U64 R35, R38, 0x10, R39 ;  /* 0x0000001026237819 */ /* 0x000fe20000001227 */
[----:B------:R-:W-:Y:S01]  /*19e0*/  IMAD.MOV.U32 R62, RZ, RZ, R28 ;  /* 0x000000ffff3e7224 */ /* 0x000fe200078e001c */
[----:B------:R-:W-:Y:S01]  /*19f0*/  SHF.R.U64 R128, R10, 0x10, R11 ;  /* 0x000000100a807819 */ /* 0x000fe2000000120b */
[----:B------:R-:W-:Y:S01]  /*1a00*/  HADD2.F32 R10, -RZ, R11.H0_H0 ;  /* 0x2000000bff0a7230 */ /* 0x000fe20000004100 */
[----:B------:R-:W-:Y:S01]  /*1a10*/  SHF.R.U64 R57, R40, 0x10, R41 ;  /* 0x0000001028397819 */ /* 0x000fe20000001229 */
[----:B------:R-:W-:Y:S01]  /*1a20*/  IMAD.MOV.U32 R40, RZ, RZ, R42 ;  /* 0x000000ffff287224 */ /* 0x000fe200078e002a */
[----:B------:R-:W-:Y:S01]  /*1a30*/  SHF.R.U32.HI R38, RZ, 0x10, R39 ;  /* 0x00000010ff267819 */ /* 0x000fe20000011627 */
[----:B------:R-:W-:Y:S01]  /*1a40*/  IMAD.MOV.U32 R209, RZ, RZ, R53 ;  /* 0x000000ffffd17224 */ /* 0x000fe200078e0035 */
[----:B------:R-:W-:Y:S01]  /*1a50*/  SHF.R.U32.HI R131, RZ, 0x10, R11 ;  /* 0x00000010ff837819 */ /* 0x000fe2000001160b */
[----:B------:R-:W-:Y:S01]  /*1a60*/  HADD2.F32 R11, -RZ, R12.H0_H0 ;  /* 0x2000000cff0b7230 */ /* 0x000fe20000004100 */
[----:B------:R-:W-:Y:S01]  /*1a70*/  MOV R177, R41 ;  /* 0x0000002900b17202 */ /* 0x000fe20000000f00 */
[----:B------:R-:W-:Y:S01]  /*1a80*/  IMAD.MOV.U32 R193, RZ, RZ, R49 ;  /* 0x000000ffffc17224 */ /* 0x000fe200078e0031 */
        /* <DEDUP_REMOVED lines=22> */
[----:B------:R-:W-:Y:S01]  /*1bf0*/  SHF.R.U64 R55, R28, 0x10, R29 ;  /* 0x000000101c377819 */ /* 0x000fe2000000121d */
[----:B------:R-:W-:Y:S01]  /*1c00*/  IMAD.MOV.U32 R54, RZ, RZ, R34 ;  /* 0x000000ffff367224 */ /* 0x000fe200078e0022 */
[----:B------:R-:W-:Y:S01]  /*1c10*/  SHF.R.U32.HI R46, RZ, 0x10, R47 ;  /* 0x00000010ff2e7819 */ /* 0x000fe2000001162f */
[----:B------:R-:W-:Y:S01]  /*1c20*/  IMAD.MOV.U32 R116, RZ, RZ, R74 ;  /* 0x000000ffff747224 */ /* 0x000fe200078e004a */
[----:B------:R-:W-:Y:S01]  /*1c30*/  SHF.R.U32.HI R135, RZ, 0x10, R15 ;  /* 0x00000010ff877819 */ /* 0x000fe2000001160f */
[----:B------:R-:W-:Y:S01]  /*1c40*/  HADD2.F32 R15, -RZ, R16.H0_H0 ;  /* 0x20000010ff0f7230 */ /* 0x000fe20000004100 */
[----:B------:R-:W-:Y:S01]  /*1c50*/  SHF.R.U32.HI R205, RZ, 0x10, R53 ;  /* 0x00000010ffcd7819 */ /* 0x000fe20000011635 */
[----:B------:R-:W-:Y:S01]  /*1c60*/  IMAD.MOV.U32 R108, RZ, RZ, R82 ;  /* 0x000000ffff6c7224 */ /* 0x000fe200078e0052 */
[----:B------:R-:W-:Y:S01]  /*1c70*/  SHF.R.U32.HI R189, RZ, 0x10, R49 ;  /* 0x00000010ffbd7819 */ /* 0x000fe20000011631 */
[----:B------:R-:W-:Y:S01]  /*1c80*/  IMAD.MOV.U32 R49, RZ, RZ, R51 ;  /* 0x000000ffff317224 */ /* 0x000fe200078e0033 */
[----:B------:R-:W-:Y:S01]  /*1c90*/  SHF.R.U32.HI R157, RZ, 0x10, R29 ;  /* 0x00000010ff9d7819 */ /* 0x000fe2000001161d */
[----:B------:R-:W-:Y:S01]  /*1ca0*/  IMAD.MOV.U32 R29, RZ, RZ, R31 ;  /* 0x000000ffff1d7224 */ /* 0x000fe200078e001f */
[----:B------:R-:W-:Y:S01]  /*1cb0*/  SHF.R.U32.HI R155, RZ, 0x10, R23 ;  /* 0x00000010ff9b7819 */ /* 0x000fe20000011617 */
[----:B------:R-:W-:Y:S01]  /*1cc0*/  IMAD.MOV.U32 R112, RZ, RZ, R80 ;  /* 0x000000ffff707224 */ /* 0x000fe200078e0050 */
[----:B------:R-:W-:Y:S01]  /*1cd0*/  MOV R28, R30 ;  /* 0x0000001e001c7202 */ /* 0x000fe20000000f00 */
[----:B------:R-:W-:Y:S01]  /*1ce0*/  IMAD.MOV.U32 R113, RZ, RZ, R81 ;  /* 0x000000ffff717224 */ /* 0x000fe200078e0051 */
[----:B------:R-:W-:Y:S01]  /*1cf0*/  SHF.R.U64 R27, R30, 0x10, R31 ;  /* 0x000000101e1b7819 */ /* 0x000fe2000000121f */
[----:B------:R-:W-:Y:S01]  /*1d00*/  IMAD.MOV.U32 R117, RZ, RZ, R75 ;  /* 0x000000ffff757224 */ /* 0x000fe200078e004b */
[----:B------:R-:W-:Y:S01]  /*1d10*/  SHF.R.U64 R47, R50, 0x10, R51 ;  /* 0x00000010322f7819 */ /* 0x000fe20000001233 */
[----:B------:R-:W-:Y:S01]  /*1d20*/  IMAD R225, R225, -0x2daee0ad, RZ ;  /* 0xd2511f53e1e17824 */ /* 0x000fe200078e02ff */
[----:B------:R-:W-:Y:S01]  /*1d30*/  SHF.R.U64 R134, R16, 0x10, R17 ;  /* 0x0000001010867819 */ /* 0x000fe20000001211 */
[----:B------:R-:W-:Y:S01]  /*1d40*/  HADD2.F32 R16, -RZ, R17.H0_H0 ;  /* 0x20000011ff107230 */ /* 0x000fe20000004100 */
[--C-:B------:R-:W-:Y:S01]  /*1d50*/  SHF.R.U64 R53, R32, 0x10, R33.reuse ;  /* 0x0000001020357819 */ /* 0x100fe20000001221 */
[----:B------:R-:W-:Y:S01]  /*1d60*/  IMAD.MOV.U32 R32, RZ, RZ, R84 ;  /* 0x000000ffff207224 */ /* 0x000fe200078e0054 */
[----:B------:R-:W-:Y:S01]  /*1d70*/  SHF.R.U32.HI R23, RZ, 0x10, R33 ;  /* 0x00000010ff177819 */ /* 0x000fe20000011621 */
[----:B------:R-:W-:Y:S01]  /*1d80*/  IMAD.MOV.U32 R33, RZ, RZ, R85 ;  /* 0x000000ffff217224 */ /* 0x000fe200078e0055 */
[----:B------:R-:W-:Y:S01]  /*1d90*/  SHF.R.U32.HI R30, RZ, 0x10, R31 ;  /* 0x00000010ff1e7819 */ /* 0x000fe2000001161f */
[----:B------:R-:W-:Y:S01]  /*1da0*/  IMAD R224, R224, -0x326172a9, RZ ;  /* 0xcd9e8d57e0e07824 */ /* 0x000fe200078e02ff */
[----:B------:R-:W-:Y:S01]  /*1db0*/  SHF.R.U32.HI R50, RZ, 0x10, R51 ;  /* 0x00000010ff327819 */ /* 0x000fe20000011633 */
[----:B------:R-:W-:Y:S01]  /*1dc0*/  IMAD.HI.U32 R67, R230, -0x326172a9, RZ ;  /* 0xcd9e8d57e6437827 */ /* 0x000fe200078e00ff */
[----:B------:R-:W-:Y:S01]  /*1dd0*/  SHF.R.U64 R115, R74, 0x10, R75 ;  /* 0x000000104a737819 */ /* 0x000fe2000000124b */
[----:B------:R-:W-:Y:S01]  /*1de0*/  HADD2.F32 R206, -RZ, R215.H0_H0 ;  /* 0x200000d7ffce7230 */ /* 0x000fe20000004100 */
[----:B------:R-:W-:Y:S01]  /*1df0*/  SHF.R.U32.HI R137, RZ, 0x10, R17 ;  /* 0x00000010ff897819 */ /* 0x000fe20000011611 */
[----:B------:R-:W-:Y:S01]  /*1e00*/  IMAD.HI.U32 R74, R228, -0x2daee0ad, RZ ;  /* 0xd2511f53e44a7827 */ /* 0x000fe200078e00ff */
        /* <DEDUP_REMOVED lines=27> */
[----:B------:R-:W-:Y:S01]  /*1fc0*/  IMAD R230, R230, -0x326172a9, RZ ;  /* 0xcd9e8d57e6e67824 */ /* 0x000fe200078e02ff */
[--C-:B------:R-:W-:Y:S01]  /*1fd0*/  SHF.R.U64 R192, R196, 0x10, R197.reuse ;  /* 0x00000010c4c07819 */ /* 0x100fe200000012c5 */
[----:B------:R-:W-:Y:S01]  /*1fe0*/  HADD2.F32 R196, -RZ, R196.H0_H0 ;  /* 0x200000c4ffc47230 */ /* 0x000fe20000004100 */
[----:B------:R-:W-:Y:S01]  /*1ff0*/  SHF.R.U32.HI R184, RZ, 0x10, R197 ;  /* 0x00000010ffb87819 */ /* 0x000fe200000116c5 */
[----:B------:R-:W-:Y:S01]  /*2000*/  IMAD R228, R228, -0x2daee0ad, RZ ;  /* 0xd2511f53e4e47824 */ /* 0x000fe200078e02ff */
[--C-:B------:R-:W-:Y:S01]  /*2010*/  SHF.R.U64 R178, R182, 0x10, R183.reuse ;  /* 0x00000010b6b27819 */ /* 0x100fe200000012b7 */
[----:B------:R-:W-:Y:S01]  /*2020*/  HADD2.F32 R182, -RZ, R182.H0_H0 ;  /* 0x200000b6ffb67230 */ /* 0x000fe20000004100 */
[----:B------:R-:W-:Y:S01]  /*2030*/  SHF.R.U32.HI R170, RZ, 0x10, R183 ;  /* 0x00000010ffaa7819 */ /* 0x000fe200000116b7 */
[----:B------:R-:W-:Y:S01]  /*2040*/  IMAD.MOV.U32 R223, RZ, RZ, 0x1 ;  /* 0x00000001ffdf7424 */ /* 0x000fe200078e00ff */
[--C-:B------:R-:W-:Y:S01]  /*2050*/  SHF.R.U64 R176, R180, 0x10, R181.reuse ;  /* 0x00000010b4b07819 */ /* 0x100fe200000012b5 */
[----:B------:R-:W-:Y:S01]  /*2060*/  HADD2.F32 R180, -RZ, R180.H0_H0 ;  /* 0x200000b4ffb47230 */ /* 0x000fe20000004100 */
[----:B------:R-:W-:Y:S01]  /*2070*/  SHF.R.U32.HI R168, RZ, 0x10, R181 ;  /* 0x00000010ffa87819 */ /* 0x000fe200000116b5 */
[----:B------:R-:W-:Y:S01]  /*2080*/  IMAD.MOV.U32 R226, RZ, RZ, RZ ;  /* 0x000000ffffe27224 */ /* 0x000fe200078e00ff */
        /* <DEDUP_REMOVED lines=24> */
[----:B------:R-:W-:Y:S01]  /*2210*/  LOP3.LUT R224, R67, UR25, R224, 0x96, !PT ;  /* 0x0000001943e07c12 */ /* 0x000fe2000f8e96e0 */
[----:B------:R-:W-:Y:S01]  /*2220*/  HADD2.F32 R215, -RZ, R72.H0_H0 ;  /* 0x20000048ffd77230 */ /* 0x000fe20000004100 */
[----:B------:R-:W-:Y:S01]  /*2230*/  LOP3.LUT R225, R74, UR26, R225, 0x96, !PT ;  /* 0x0000001a4ae17c12 */ /* 0x000fe2000f8e96e1 */
[----:B------:R-:W-:Y:S01]  /*2240*/  HADD2.F32 R211, -RZ, R211.H0_H0 ;  /* 0x200000d3ffd37230 */ /* 0x000fe20000004100 */
[----:B------:R-:W-:Y:S01]  /*2250*/  LOP3.LUT R227, R78, 0x3, RZ, 0xc0, !PT ;  /* 0x000000034ee37812 */ /* 0x000fe200078ec0ff */
[----:B------:R-:W-:Y:S01]  /*2260*/  HADD2.F32 R207, -RZ, R207.H0_H0 ;  /* 0x200000cfffcf7230 */ /* 0x000fe20000004100 */
[----:B------:R-:W-:Y:S01]  /*2270*/  SHF.L.U32 R229, R229, 0x2, RZ ;  /* 0x00000002e5e57819 */ /* 0x000fe200000006ff */
        /* <DEDUP_REMOVED lines=112> */
[----:B01----:R-:W-:Y:S02]  /*2980*/  HADD2.F32 R141, -RZ, R141.H0_H0 ;  /* 0x2000008dff8d7230 */ /* 0x003fe40000004100 */
.L_x_27372:
        /* <DEDUP_REMOVED lines=36> */
.L_x_26683:
[----:B0-----:R-:W-:Y:S02]  /*2bd0*/  IMAD.MOV.U32 R239, RZ, RZ, R230 ;  /* 0x000000ffffef7224 */ /* 0x001fe400078e00e6 */
.L_x_26684:
[----:B------:R-:W-:Y:S05]  /*2be0*/  BSYNC B1 ;  /* 0x0000000000017941 */ /* 0x000fea0003800000 */
.L_x_26682:
        /* <DEDUP_REMOVED lines=16> */
.L_x_26688:
[----:B------:R-:W-:Y:S05]  /*2cf0*/  BSYNC B2 ;  /* 0x0000000000027941 */ /* 0x000fea0003800000 */
.L_x_26687:
        /* <DEDUP_REMOVED lines=44> */
.L_x_26686:
[----:B------:R-:W-:Y:S05]  /*2fc0*/  BSYNC B1 ;  /* 0x0000000000017941 */ /* 0x000fea0003800000 */
.L_x_26685:
[----:B------:R-:W0:Y:S01]  /*2fd0*/  I2F.U32 R101, R239 ;  /* 0x000000ef00657306 */ /* 0x000e220000201000 */
[----:B------:R-:W-:Y:S01]  /*2fe0*/  HFMA2.MMA R238, -RZ, RZ, 0.1171875, 0 ;  /* 0x2f800000ffee7435 */ /* 0x000fe200000001ff */
[----:B------:R-:W-:Y:S01]  /*2ff0*/  ISETP.NE.U32.AND P1, PT, RZ, c[0x0][0x178], PT ;  /* 0x00005e00ff007a0c */ /* 0x000fe20003f25070 */
[----:B-----5:R-:W-:-:S03]  /*3000*/  FMUL.FTZ R60, R60, c[0x0][0x1e8] ;  /* 0x00007a003c3c7a20 */ /* 0x020fc60000410000 */
[----:B------:R-:W-:-:S05]  /*3010*/  ISETP.NE.AND.EX P1, PT, RZ, c[0x0][0x17c], PT, P1 ;  /* 0x00005f00ff007a0c */ /* 0x000fca0003f25310 */
        /* <DEDUP_REMOVED lines=9> */
.L_x_26689:
        /* <DEDUP_REMOVED lines=12> */
.L_x_26692:
[----:B------:R-:W-:Y:S02]  /*3170*/  IMAD.MOV.U32 R227, RZ, RZ, R230 ;  /* 0x000000ffffe37224 */ /* 0x000fe400078e00e6 */
.L_x_26693:
[----:B------:R-:W-:Y:S05]  /*3180*/  BSYNC B1 ;  /* 0x0000000000017941 */ /* 0x000fea0003800000 */
.L_x_26691:
        /* <DEDUP_REMOVED lines=16> */
.L_x_26697:
[----:B------:R-:W-:Y:S05]  /*3290*/  BSYNC B2 ;  /* 0x0000000000027941 */ /* 0x000fea0003800000 */
.L_x_26696:
        /* <DEDUP_REMOVED lines=44> */
.L_x_26695:
[----:B------:R-:W-:Y:S05]  /*3560*/  BSYNC B1 ;  /* 0x0000000000017941 */ /* 0x000fea0003800000 */
.L_x_26694:
[----:B------:R-:W0:Y:S01]  /*3570*/  I2F.U32 R101, R227 ;  /* 0x000000e300657306 */ /* 0x000e220000201000 */
[----:B------:R-:W-:Y:S02]  /*3580*/  FMUL.FTZ R102, R52, c[0x0][0x1e8] ;  /* 0x00007a0034667a20 */ /* 0x000fe40000410000 */
[----:B0-----:R-:W-:-:S05]  /*3590*/  FFMA.FTZ R101, R101, R238, 1.1641532182693481445e-10 ;  /* 0x2f00000065657423 */ /* 0x001fca00000100ee */
[----:B------:R-:W-:-:S04]  /*35a0*/  FSETP.GTU.FTZ.AND P3, PT, R101, c[0x0][0x1e4], PT ;  /* 0x0000790065007a0b */ /* 0x000fc80003f7c000 */
[----:B------:R-:W-:Y:S02]  /*35b0*/  FSEL R101, R102, RZ, !P3 ;  /* 0x000000ff66657208 */ /* 0x000fe40005800000 */
[----:B------:R-:W-:-:S03]  /*35c0*/  SEL R222, RZ, 0x1, P3 ;  /* 0x00000001ffde7807 */ /* 0x000fc60001800000 */
[----:B------:R-:W-:-:S04]  /*35d0*/  FADD.FTZ R60, R101, R60 ;  /* 0x0000003c653c7221 */ /* 0x000fc80000010000 */
[----:B------:R-:W-:Y:S02]  /*35e0*/  @P0 FADD.FTZ R60, R56, R60 ;  /* 0x0000003c383c0221 */ /* 0x000fe40000010000 */
.L_x_26690:
        /* <DEDUP_REMOVED lines=12> */
.L_x_26699:
[----:B------:R-:W-:Y:S02]  /*36b0*/  IMAD.MOV.U32 R227, RZ, RZ, R230 ;  /* 0x000000ffffe37224 */ /* 0x000fe400078e00e6 */
.L_x_26700:
[----:B------:R-:W-:Y:S05]  /*36c0*/  BSYNC B1 ;  /* 0x0000000000017941 */ /* 0x000fea0003800000 */
.L_x_26698:
        /* <DEDUP_REMOVED lines=16> */
.L_x_26704:
[----:B------:R-:W-:Y:S05]  /*37d0*/  BSYNC B2 ;  /* 0x0000000000027941 */ /* 0x000fea0003800000 */
.L_x_26703:
        /* <DEDUP_REMOVED lines=44> */
.L_x_26702:
[----:B------:R-:W-:Y:S05]  /*3aa0*/  BSYNC B1 ;  /* 0x0000000000017941 */ /* 0x000fea0003800000 */
.L_x_26701:
[----:B------:R-:W0:Y:S01]  /*3ab0*/  I2F.U32 R103, R227 ;  /* 0x000000e300677306 */ /* 0x000e220000201000 */
        /* <DEDUP_REMOVED lines=10> */
.L_x_26705:
        /* <DEDUP_REMOVED lines=12> */
.L_x_26708:
[----:B------:R-:W-:Y:S02]  /*3c20*/  IMAD.MOV.U32 R227, RZ, RZ, R230 ;  /* 0x000000ffffe37224 */ /* 0x000fe400078e00e6 */
.L_x_26709:
[----:B------:R-:W-:Y:S05]  /*3c30*/  BSYNC B1 ;  /* 0x0000000000017941 */ /* 0x000fea0003800000 */
.L_x_26707:
        /* <DEDUP_REMOVED lines=16> */
.L_x_26713:
[----:B------:R-:W-:Y:S05]  /*3d40*/  BSYNC B2 ;  /* 0x0000000000027941 */ /* 0x000fea0003800000 */
.L_x_26712:
        /* <DEDUP_REMOVED lines=44> */
.L_x_26711:
[----:B------:R-:W-:Y:S05]  /*4010*/  BSYNC B1 ;  /* 0x0000000000017941 */ /* 0x000fea0003800000 */
.L_x_26710:
        /* <DEDUP_REMOVED lines=8> */
.L_x_26706:
        /* <DEDUP_REMOVED lines=12> */
.L_x_26715:
[----:B------:R-:W-:Y:S02]  /*4160*/  IMAD.MOV.U32 R227, RZ, RZ, R230 ;  /* 0x000000ffffe37224 */ /* 0x000fe400078e00e6 */
.L_x_26716:
[----:B------:R-:W-:Y:S05]  /*4170*/  BSYNC B1 ;  /* 0x0000000000017941 */ /* 0x000fea0003800000 */
.L_x_26714:
        /* <DEDUP_REMOVED lines=16> */
.L_x_26720:
[----:B------:R-:W-:Y:S05]  /*4280*/  BSYNC B2 ;  /* 0x0000000000027941 */ /* 0x000fea0003800000 */
.L_x_26719:
        /* <DEDUP_REMOVED lines=44> */
.L_x_26718:
[----:B------:R-:W-:Y:S05]  /*4550*/  BSYNC B1 ;  /* 0x0000000000017941 */ /* 0x000fea0003800000 */
.L_x_26717:
        /* <DEDUP_REMOVED lines=11> */
.L_x_26721:
        /* <DEDUP_REMOVED lines=12> */
.L_x_26724:
[----:B------:R-:W-:Y:S02]  /*46d0*/  IMAD.MOV.U32 R227, RZ, RZ, R230 ;  /* 0x000000ffffe37224 */ /* 0x000fe400078e00e6 */
.L_x_26725:
[----:B------:R-:W-:Y:S05]  /*46e0*/  BSYNC B1 ;  /* 0x0000000000017941 */ /* 0x000fea0003800000 */
.L_x_26723:
        /* <DEDUP_REMOVED lines=16> */
.L_x_26729:
[----:B------:R-:W-:Y:S05]  /*47f0*/  BSYNC B2 ;  /* 0x0000000000027941 */ /* 0x000fea0003800000 */
.L_x_26728:
        /* <DEDUP_REMOVED lines=44> */
.L_x_26727:
[----:B------:R-:W-:Y:S05]  /*4ac0*/  BSYNC B1 ;  /* 0x0000000000017941 */ /* 0x000fea0003800000 */
.L_x_26726:
        /* <DEDUP_REMOVED lines=8> */
.L_x_26722:
        /* <DEDUP_REMOVED lines=12> */
.L_x_26731:
[----:B------:R-:W-:Y:S02]  /*4c10*/  IMAD.MOV.U32 R227, RZ, RZ, R230 ;  /* 0x000000ffffe37224 */ /* 0x000fe400078e00e6 */
.L_x_26732:
[----:B------:R-:W-:Y:S05]  /*4c20*/  BSYNC B1 ;  /* 0x0000000000017941 */ /* 0x000fea0003800000 */
.L_x_26730:
        /* <DEDUP_REMOVED lines=16> */
.L_x_26736:
[----:B------:R-:W-:Y:S05]  /*4d30*/  BSYNC B2 ;  /* 0x0000000000027941 */ /* 0x000fea0003800000 */
.L_x_26735:
        /* <DEDUP_REMOVED lines=44> */
.L_x_26734:
[----:B------:R-:W-:Y:S05]  /*5000*/  BSYNC B1 ;  /* 0x0000000000017941 */ /* 0x000fea0003800000 */
.L_x_26733:
        /* <DEDUP_REMOVED lines=11> */
.L_x_26737:
        /* <DEDUP_REMOVED lines=12> */
.L_x_26740:
[----:B------:R-:W-:Y:S02]  /*5180*/  IMAD.MOV.U32 R239, RZ, RZ, R230 ;  /* 0x000000ffffef7224 */ /* 0x000fe400078e00e6 */
.L_x_26741:
[----:B------:R-:W-:Y:S05]  /*5190*/  BSYNC B1 ;  /* 0x0000000000017941 */ /* 0x000fea0003800000 */
.L_x_26739:
        /* <DEDUP_REMOVED lines=16> */
.L_x_26745:
[----:B------:R-:W-:Y:S05]  /*52a0*/  BSYNC B2 ;  /* 0x0000000000027941 */ /* 0x000fea0003800000 */
.L_x_26744:
        /* <DEDUP_REMOVED lines=44> */
.L_x_26743:
[----:B------:R-:W-:Y:S05]  /*5570*/  BSYNC B1 ;  /* 0x0000000000017941 */ /* 0x000fea0003800000 */
.L_x_26742:
        /* <DEDUP_REMOVED lines=8> */
.L_x_26738:
[----:B------:R-:W-:Y:S01]  /*5600*/  SEL R104, RZ, 0x1000000, P5 ;  /* 0x01000000ff687807 */ /* 0x000fe20002800000 */
[C---:B------:R-:W-:Y:S01]  /*5610*/  IMAD.SHL.U32 R238, R237.reuse, 0x4, RZ ;  /* 0x00000004edee7824 */ /* 0x040fe200078e00ff */
[----:B------:R-:W-:Y:S02]  /*5620*/  SEL R105, RZ, 0x10000, P4 ;  /* 0x00010000ff697807 */ /* 0x000fe40002000000 */
[----:B------:R-:W-:Y:S02]  /*5630*/  SEL R106, RZ, 0x100, P3 ;  /* 0x00000100ff6a7807 */ /* 0x000fe40001800000 */
[C---:B------:R-:W-:Y:S02]  /*5640*/  LEA R102, P0, R237.reuse, c[0x0][0x188], 0x4 ;  /* 0x00006200ed667a11 */ /* 0x040fe400078020ff */
[----:B------:R-:W-:Y:S02]  /*5650*/  SEL R107, RZ, 0x1, P2 ;  /* 0x00000001ff6b7807 */ /* 0x000fe40001000000 */
[----:B------:R-:W-:-:S02]  /*5660*/  LEA.HI.X R103, R237, c[0x0][0x18c], RZ, 0x4, P0 ;  /* 0x00006300ed677a11 */ /* 0x000fc400000f24ff */
[----:B------:R-:W-:Y:S02]  /*5670*/  IADD3 R104, R106, R104, R105 ;  /* 0x000000686a687210 */ /* 0x000fe40007ffe069 */
[----:B------:R-:W-:Y:S01]  /*5680*/  SHF.L.U64.HI R239, R237, 0x2, RZ ;  /* 0x00000002edef7819 */ /* 0x000fe200000102ff */
[----:B------:R0:W-:Y:S01]  /*5690*/  STG.E.128 [R102.64], R60 ;  /* 0x0000003c66007986 */ /* 0x0001e2000c101d06 */
[----:B------:R-:W-:Y:S01]  /*56a0*/  IADD3 R100, P0, R238, c[0x0][0x190], RZ ;  /* 0x00006400ee647a10 */ /* 0x000fe20007f1e0ff */
[----:B------:R-:W-:Y:S01]  /*56b0*/  IMAD.IADD R107, R104, 0x1, R107 ;  /* 0x00000001686b7824 */ /* 0x000fe200078e026b */
[----:B------:R-:W-:Y:S02]  /*56c0*/  LOP3.LUT P1, RZ, R236, 0x1, RZ, 0xc0, !PT ;  /* 0x00000001ecff7812 */ /* 0x000fe4000782c0ff */
[----:B------:R-:W-:-:S05]  /*56d0*/  IADD3.X R101, R239, c[0x0][0x194], RZ, P0, !PT ;  /* 0x00006500ef657a10 */ /* 0x000fca00007fe4ff */
[----:B------:R0:W-:Y:S06]  /*56e0*/  STG.E [R100.64], R107 ;  /* 0x0000006b64007986 */ /* 0x0001ec000c101906 */
[----:B------:R-:W-:Y:S05]  /*56f0*/  @!P1 BRA `(.L_x_26746) ;  /* 0x000000b000009947 */ /* 0x000fea0003800000 */
[----:B0-----:R-:W-:Y:S01]  /*5700*/  IMAD.U32 R103, R220, 0x10000, RZ ;  /* 0x00010000dc677824 */ /* 0x001fe200078e00ff */
[----:B------:R-:W-:Y:S02]  /*5710*/  LOP3.LUT R102, R219, 0xffff, RZ, 0xc0, !PT ;  /* 0x0000ffffdb667812 */ /* 0x000fe400078ec0ff */
[----:B------:R-:W-:Y:S02]  /*5720*/  LOP3.LUT R105, R221, 0xff, RZ, 0xc0, !PT ;  /* 0x000000ffdd697812 */ /* 0x000fe400078ec0ff */
[----:B------:R-:W-:-:S02]  /*5730*/  LOP3.LUT R103, R103, 0xff0000, RZ, 0xc0, !PT ;  /* 0x00ff000067677812 */ /* 0x000fc400078ec0ff */
[----:B------:R-:W-:-:S03]  /*5740*/  IADD3 R100, P0, R238, c[0x0][0x198], RZ ;  /* 0x00006600ee647a10 */ /* 0x000fc60007f1e0ff */
[----:B------:R-:W-:Y:S01]  /*5750*/  IMAD R102, R102, 0x1000000, R103 ;  /* 0x0100000066667824 */ /* 0x000fe200078e0267 */
[----:B------:R-:W-:Y:S02]  /*5760*/  LOP3.LUT R103, R222, 0xff, RZ, 0xc0, !PT ;  /* 0x000000ffde677812 */ /* 0x000fe400078ec0ff */
[----:B------:R-:W-:Y:S01]  /*5770*/  IADD3.X R101, R239, c[0x0][0x19c], RZ, P0, !PT ;  /* 0x00006700ef657a10 */ /* 0x000fe200007fe4ff */
[----:B------:R-:W-:-:S04]  /*5780*/  IMAD R102, R105, 0x100, R102 ;  /* 0x0000010069667824 */ /* 0x000fc800078e0266 */
[----:B------:R-:W-:-:S05]  /*5790*/  IMAD.IADD R103, R102, 0x1, R103 ;  /* 0x0000000166677824 */ /* 0x000fca00078e0267 */
[----:B------:R0:W-:Y:S02]  /*57a0*/  STG.E [R100.64], R103 ;  /* 0x0000006764007986 */ /* 0x0001e4000c101906 */
.L_x_26746:
[----:B0-----:R-:W-:Y:S02]  /*57b0*/  IADD3 R100, R237, 0x80, RZ ;  /* 0x00000080ed647810 */ /* 0x001fe40007ffe0ff */
.L_x_26681:
[----:B------:R-:W-:Y:S05]  /*57c0*/  BSYNC B0 ;  /* 0x0000000000007941 */ /* 0x000fea0003800000 */
.L_x_26680:
        /* <DEDUP_REMOVED lines=30> */
.L_x_26750:
[----:B0-----:R-:W-:Y:S02]  /*59b0*/  IMAD.MOV.U32 R238, RZ, RZ, R230 ;  /* 0x000000ffffee7224 */ /* 0x001fe400078e00e6 */
.L_x_26751:
[----:B------:R-:W-:Y:S05]  /*59c0*/  BSYNC B1 ;  /* 0x0000000000017941 */ /* 0x000fea0003800000 */
.L_x_26749:
        /* <DEDUP_REMOVED lines=16> */
.L_x_26755:
[----:B------:R-:W-:Y:S05]  /*5ad0*/  BSYNC B2 ;  /* 0x0000000000027941 */ /* 0x000fea0003800000 */
.L_x_26754:
        /* <DEDUP_REMOVED lines=44> */
.L_x_26753:
[----:B------:R-:W-:Y:S05]  /*5da0*/  BSYNC B1 ;  /* 0x0000000000017941 */ /* 0x000fea0003800000 */
.L_x_26752:
[----:B------:R-:W0:Y:S01]  /*5db0*/  I2F.U32 R102, R238 ;  /* 0x000000ee00667306 */ /* 0x000e220000201000 */
[----:B------:R-:W-:Y:S01]  /*5dc0*/  ISETP.NE.U32.AND P1, PT, RZ, c[0x0][0x178], PT ;  /* 0x00005e00ff007a0c */ /* 0x000fe20003f25070 */
[----:B------:R-:W-:Y:S02]  /*5dd0*/  IMAD.MOV.U32 R101, RZ, RZ, 0x2f800000 ;  /* 0x2f800000ff657424 */ /* 0x000fe400078e00ff */
[----:B-----5:R-:W-:Y:S01]  /*5de0*/  FMUL.FTZ R64, R64, c[0x0][0x1e8] ;  /* 0x00007a0040407a20 */ /* 0x020fe20000410000 */
[----:B------:R-:W-:Y:S01]  /*5df0*/  ISETP.NE.AND.EX P1, PT, RZ, c[0x0][0x17c], PT, P1 ;  /* 0x00005f00ff007a0c */ /* 0x000fe20003f25310 */
[----:B0-----:R-:W-:-:S05]  /*5e00*/  FFMA.FTZ R102, R102, R101, 1.1641532182693481445e-10 ;  /* 0x2f00000066667423 */ /* 0x001fca0000010065 */
[----:B------:R-:W-:-:S04]  /*5e10*/  FSETP.GTU.FTZ.AND P2, PT, R102, c[0x0][0x1e4], PT ;  /* 0x0000790066007a0b */ /* 0x000fc80003f5c000 */
[----:B------:R-:W-:-:S03]  /*5e20*/  FSEL R64, R64, RZ, !P2 ;  /* 0x000000ff40407208 */ /* 0x000fc60005000000 */
[----:B------:R-:W-:Y:S05]  /*5e30*/  @P1 BRA `(.L_x_26756) ;  /* 0x0000005000001947 */ /* 0x000fea0003800000 */
[----:B------:R-:W-:Y:S01]  /*5e40*/  IMAD.MOV.U32 R102, RZ, RZ, R106 ;  /* 0x000000ffff667224 */ /* 0x000fe200078e006a */
[----:B------:R-:W-:Y:S05]  /*5e50*/  @!P0 BRA `(.L_x_26757) ;  /* 0x0000057000008947 */ /* 0x000fea0003800000 */
[----:B------:R-:W-:Y:S02]  /*5e60*/  IMAD.MOV.U32 R102, RZ, RZ, R106 ;  /* 0x000000ffff667224 */ /* 0x000fe400078e006a */
[----:B------:R-:W-:Y:S01]  /*5e70*/  FADD.FTZ R64, R56, R64 ;  /* 0x0000004038407221 */ /* 0x000fe20000010000 */
[----:B------:R-:W-:Y:S05]  /*5e80*/  BRA `(.L_x_26757) ;  /* 0x0000054000007947 */ /* 0x000fea0003800000 */
.L_x_26756:
        /* <DEDUP_REMOVED lines=12> */
.L_x_26759:
[----:B------:R-:W-:Y:S02]  /*5f50*/  IMAD.MOV.U32 R227, RZ, RZ, R230 ;  /* 0x000000ffffe37224 */ /* 0x000fe400078e00e6 */
.L_x_26760:
[----:B------:R-:W-:Y:S05]  /*5f60*/  BSYNC B1 ;  /* 0x0000000000017941 */ /* 0x000fea0003800000 */
.L_x_26758:
        /* <DEDUP_REMOVED lines=16> */
.L_x_26764:
[----:B------:R-:W-:Y:S05]  /*6070*/  BSYNC B2 ;  /* 0x0000000000027941 */ /* 0x000fea0003800000 */
.L_x_26763:
        /* <DEDUP_REMOVED lines=44> */
.L_x_26762:
[----:B------:R-:W-:Y:S05]  /*6340*/  BSYNC B1 ;  /* 0x0000000000017941 */ /* 0x000fea0003800000 */
.L_x_26761:
        /* <DEDUP_REMOVED lines=8> */
.L_x_26757:
        /* <DEDUP_REMOVED lines=12> */
.L_x_26766:
[----:B------:R-:W-:Y:S02]  /*6490*/  IMAD.MOV.U32 R227, RZ, RZ, R230 ;  /* 0x000000ffffe37224 */ /* 0x000fe400078e00e6 */
.L_x_26767:
[----:B------:R-:W-:Y:S05]  /*64a0*/  BSYNC B1 ;  /* 0x0000000000017941 */ /* 0x000fea0003800000 */
.L_x_26765:
        /* <DEDUP_REMOVED lines=16> */
.L_x_26771:
[----:B------:R-:W-:Y:S05]  /*65b0*/  BSYNC B2 ;  /* 0x0000000000027941 */ /* 0x000fea0003800000 */
.L_x_26770:
        /* <DEDUP_REMOVED lines=44> */
.L_x_26769:
[----:B------:R-:W-:Y:S05]  /*6880*/  BSYNC B1 ;  /* 0x0000000000017941 */ /* 0x000fea0003800000 */
.L_x_26768:
        /* <DEDUP_REMOVED lines=11> */
.L_x_26772:
        /* <DEDUP_REMOVED lines=12> */
.L_x_26775:
[----:B------:R-:W-:Y:S02]  /*6a00*/  IMAD.MOV.U32 R227, RZ, RZ, R230 ;  /* 0x000000ffffe37224 */ /* 0x000fe400078e00e6 */
.L_x_26776:
[----:B------:R-:W-:Y:S05]  /*6a10*/  BSYNC B1 ;  /* 0x0000000000017941 */ /* 0x000fea0003800000 */
.L_x_26774:
        /* <DEDUP_REMOVED lines=16> */
.L_x_26780:
[----:B------:R-:W-:Y:S05]  /*6b20*/  BSYNC B2 ;  /* 0x0000000000027941 */ /* 0x000fea0003800000 */
.L_x_26779:
        /* <DEDUP_REMOVED lines=44> */
.L_x_26778:
[----:B------:R-:W-:Y:S05]  /*6df0*/  BSYNC B1 ;  /* 0x0000000000017941 */ /* 0x000fea0003800000 */
.L_x_26777:
        /* <DEDUP_REMOVED lines=8> */
.L_x_26773:
        /* <DEDUP_REMOVED lines=12> */
.L_x_26782:
[----:B------:R-:W-:Y:S02]  /*6f40*/  IMAD.MOV.U32 R227, RZ, RZ, R230 ;  /* 0x000000ffffe37224 */ /* 0x000fe400078e00e6 */
.L_x_26783:
[----:B------:R-:W-:Y:S05]  /*6f50*/  BSYNC B1 ;  /* 0x0000000000017941 */ /* 0x000fea0003800000 */
.L_x_26781:
        /* <DEDUP_REMOVED lines=16> */
.L_x_26787:
[----:B------:R-:W-:Y:S05]  /*7060*/  BSYNC B2 ;  /* 0x0000000000027941 */ /* 0x000fea0003800000 */
.L_x_26786:
        /* <DEDUP_REMOVED lines=44> */
.L_x_26785:
[----:B------:R-:W-:Y:S05]  /*7330*/  BSYNC B1 ;  /* 0x0000000000017941 */ /* 0x000fea0003800000 */
.L_x_26784:
        /* <DEDUP_REMOVED lines=11> */
.L_x_26788:
        /* <DEDUP_REMOVED lines=12> */
.L_x_26791:
[----:B------:R-:W-:Y:S02]  /*74b0*/  IMAD.MOV.U32 R227, RZ, RZ, R230 ;  /* 0x000000ffffe37224 */ /* 0x000fe400078e00e6 */
.L_x_26792:
[----:B------:R-:W-:Y:S05]  /*74c0*/  BSYNC B1 ;  /* 0x0000000000017941 */ /* 0x000fea0003800000 */
.L_x_26790:
        /* <DEDUP_REMOVED lines=16> */
.L_x_26796:
[----:B------:R-:W-:Y:S05]  /*75d0*/  BSYNC B2 ;  /* 0x0000000000027941 */ /* 0x000fea0003800000 */
.L_x_26795:
        /* <DEDUP_REMOVED lines=44> */
.L_x_26794:
[----:B------:R-:W-:Y:S05]  /*78a0*/  BSYNC B1 ;  /* 0x0000000000017941 */ /* 0x000fea0003800000 */
.L_x_26793:
        /* <DEDUP_REMOVED lines=8> */
.L_x_26789:
        /* <DEDUP_REMOVED lines=12> */
.L_x_26798:
[----:B------:R-:W-:Y:S02]  /*79f0*/  MOV R227, R230 ;  /* 0x000000e600e37202 */ /* 0x000fe40000000f00 */
.L_x_26799:
[----:B------:R-:W-:Y:S05]  /*7a00*/  BSYNC B1 ;  /* 0x0000000000017941 */ /* 0x000fea0003800000 */
.L_x_26797:
        /* <DEDUP_REMOVED lines=16> */
.L_x_26803:
[----:B------:R-:W-:Y:S05]  /*7b10*/  BSYNC B2 ;  /* 0x0000000000027941 */ /* 0x000fea0003800000 */
.L_x_26802:
        /* <DEDUP_REMOVED lines=44> */
.L_x_26801:
[----:B------:R-:W-:Y:S05]  /*7de0*/  BSYNC B1 ;  /* 0x0000000000017941 */ /* 0x000fea0003800000 */
.L_x_26800:
        /* <DEDUP_REMOVED lines=11> */
.L_x_26804:
        /* <DEDUP_REMOVED lines=12> */
.L_x_26807:
[----:B------:R-:W-:Y:S02]  /*7f60*/  IMAD.MOV.U32 R238, RZ, RZ, R230 ;  /* 0x000000ffffee7224 */ /* 0x000fe400078e00e6 */
.L_x_26808:
[----:B------:R-:W-:Y:S05]  /*7f70*/  BSYNC B1 ;  /* 0x0000000000017941 */ /* 0x000fea0003800000 */
.L_x_26806:
        /* <DEDUP_REMOVED lines=16> */
.L_x_26812:
[----:B------:R-:W-:Y:S05]  /*8080*/  BSYNC B2 ;  /* 0x0000000000027941 */ /* 0x000fea0003800000 */
.L_x_26811:
        /* <DEDUP_REMOVED lines=44> */
.L_x_26810:
[----:B------:R-:W-:Y:S05]  /*8350*/  BSYNC B1 ;  /* 0x0000000000017941 */ /* 0x000fea0003800000 */
.L_x_26809:
[----:B------:R-:W0:Y:S02]  /*8360*/  I2F.U32 R102, R238 ;  /* 0x000000ee00667306 */ /* 0x000e240000201000 */
[----:B0-----:R-:W-:Y:S02]  /*8370*/  FFMA.FTZ R102, R102, R101, 1.1641532182693481445e-10 ;  /* 0x2f00000066667423 */ /* 0x001fe40000010065 */
[----:B------:R-:W-:-:S03]  /*8380*/  FMUL.FTZ R101, R55, c[0x0][0x1e8] ;  /* 0x00007a0037657a20 */ /* 0x000fc60000410000 */
[----:B------:R-:W-:-:S04]  /*8390*/  FSETP.GTU.FTZ.AND P1, PT, R102, c[0x0][0x1e4], PT ;  /* 0x0000790066007a0b */ /* 0x000fc80003f3c000 */
[----:B------:R-:W-:Y:S02]  /*83a0*/  FSEL R102, R101, RZ, !P1 ;  /* 0x000000ff65667208 */ /* 0x000fe40004800000 */
[----:B------:R-:W-:-:S03]  /*83b0*/  SEL R219, RZ, 0x1, P1 ;  /* 0x00000001ffdb7807 */ /* 0x000fc60000800000 */
[----:B------:R-:W-:-:S04]  /*83c0*/  FADD.FTZ R67, R102, R67 ;  /* 0x0000004366437221 */ /* 0x000fc80000010000 */
[----:B------:R-:W-:Y:S02]  /*83d0*/  @P0 FADD.FTZ R67, R59, R67 ;  /* 0x000000433b430221 */ /* 0x000fe40000010000 */
.L_x_26805:
        /* <DEDUP_REMOVED lines=18> */
[----:B------:R-:W-:Y:S02]  /*8500*/  IADD3 R102, P0, R239, c[0x0][0x198], RZ ;  /* 0x00006600ef667a10 */ /* 0x000fe40007f1e0ff */
[----:B------:R-:W-:-:S02]  /*8510*/  LOP3.LUT R104, R104, 0xff0000, RZ, 0xc0, !PT ;  /* 0x00ff000068687812 */ /* 0x000fc400078ec0ff */
[----:B------:R-:W-:-:S03]  /*8520*/  IADD3.X R103, R240, c[0x0][0x19c], RZ, P0, !PT ;  /* 0x00006700f0677a10 */ /* 0x000fc600007fe4ff */
[----:B------:R-:W-:Y:S01]  /*8530*/  IMAD R101, R101, 0x1000000, R104 ;  /* 0x0100000065657824 */ /* 0x000fe200078e0268 */
[----:B------:R-:W-:-:S05]  /*8540*/  LOP3.LUT R104, R221, 0xff, RZ, 0xc0, !PT ;  /* 0x000000ffdd687812 */ /* 0x000fca00078ec0ff */
[----:B------:R-:W-:Y:S01]  /*8550*/  IMAD R101, R104, 0x100, R101 ;  /* 0x0000010068657824 */ /* 0x000fe200078e0265 */
[----:B------:R-:W-:-:S05]  /*8560*/  LOP3.LUT R104, R222, 0xff, RZ, 0xc0, !PT ;  /* 0x000000ffde687812 */ /* 0x000fca00078ec0ff */
[----:B------:R-:W-:-:S05]  /*8570*/  IMAD.IADD R101, R101, 0x1, R104 ;  /* 0x0000000165657824 */ /* 0x000fca00078e0268 */
[----:B------:R0:W-:Y:S02]  /*8580*/  STG.E [R102.64], R101 ;  /* 0x0000006566007986 */ /* 0x0001e4000c101906 */
.L_x_26813:
[----:B------:R-:W-:Y:S02]  /*8590*/  IADD3 R100, R100, 0x80, RZ ;  /* 0x0000008064647810 */ /* 0x000fe40007ffe0ff */
.L_x_26748:
[----:B------:R-:W-:Y:S05]  /*85a0*/  BSYNC B0 ;  /* 0x0000000000007941 */ /* 0x000fea0003800000 */
.L_x_26747:
        /* <DEDUP_REMOVED lines=9> */
[----:B0-----:R-:W-:Y:S01]  /*8640*/  @P2 LEA R104, P0, R100, c[0x0][0x178], 0x4 ;  /* 0x00005e0064682a11 */ /* 0x001fe200078020ff */
        /* <DEDUP_REMOVED lines=20> */
.L_x_26817:
[----:B0-----:R-:W-:Y:S02]  /*8790*/  IMAD.MOV.U32 R238, RZ, RZ, R230 ;  /* 0x000000ffffee7224 */ /* 0x001fe400078e00e6 */
.L_x_26818:
[----:B------:R-:W-:Y:S05]  /*87a0*/  BSYNC B1 ;  /* 0x0000000000017941 */ /* 0x000fea0003800000 */
.L_x_26816:
        /* <DEDUP_REMOVED lines=16> */
.L_x_26822:
[----:B------:R-:W-:Y:S05]  /*88b0*/  BSYNC B2 ;  /* 0x0000000000027941 */ /* 0x000fea0003800000 */
.L_x_26821:
        /* <DEDUP_REMOVED lines=44> */
.L_x_26820:
[----:B------:R-:W-:Y:S05]  /*8b80*/  BSYNC B1 ;  /* 0x0000000000017941 */ /* 0x000fea0003800000 */
.L_x_26819:
        /* <DEDUP_REMOVED lines=14> */
.L_x_26823:
        /* <DEDUP_REMOVED lines=12> */
.L_x_26826:
[----:B------:R-:W-:Y:S02]  /*8d30*/  IMAD.MOV.U32 R227, RZ, RZ, R230 ;  /* 0x000000ffffe37224 */ /* 0x000fe400078e00e6 */
.L_x_26827:
[----:B------:R-:W-:Y:S05]  /*8d40*/  BSYNC B1 ;  /* 0x0000000000017941 */ /* 0x000fea0003800000 */
.L_x_26825:
        /* <DEDUP_REMOVED lines=16> */
.L_x_26831:
[----:B------:R-:W-:Y:S05]  /*8e50*/  BSYNC B2 ;  /* 0x0000000000027941 */ /* 0x000fea0003800000 */
.L_x_26830:
        /* <DEDUP_REMOVED lines=44> */
.L_x_26829:
[----:B------:R-:W-:Y:S05]  /*9120*/  BSYNC B1 ;  /* 0x0000000000017941 */ /* 0x000fea0003800000 */
.L_x_26828:
        /* <DEDUP_REMOVED lines=8> */
.L_x_26824:
        /* <DEDUP_REMOVED lines=12> */
.L_x_26833:
[----:B------:R-:W-:Y:S02]  /*9270*/  MOV R227, R230 ;  /* 0x000000e600e37202 */ /* 0x000fe40000000f00 */
.L_x_26834:
[----:B------:R-:W-:Y:S05]  /*9280*/  BSYNC B1 ;  /* 0x0000000000017941 */ /* 0x000fea0003800000 */
.L_x_26832:
        /* <DEDUP_REMOVED lines=16> */
.L_x_26838:
[----:B------:R-:W-:Y:S05]  /*9390*/  BSYNC B2 ;  /* 0x0000000000027941 */ /* 0x000fea0003800000 */
.L_x_26837:
        /* <DEDUP_REMOVED lines=44> */
.L_x_26836:
[----:B------:R-:W-:Y:S05]  /*9660*/  BSYNC B1 ;  /* 0x0000000000017941 */ /* 0x000fea0003800000 */
.L_x_26835:
        /* <DEDUP_REMOVED lines=11> */
.L_x_26839:
        /* <DEDUP_REMOVED lines=12> */
.L_x_26842:
[----:B------:R-:W-:Y:S02]  /*97e0*/  IMAD.MOV.U32 R227, RZ, RZ, R230 ;  /* 0x000000ffffe37224 */ /* 0x000fe400078e00e6 */
.L_x_26843:
[----:B------:R-:W-:Y:S05]  /*97f0*/  BSYNC B1 ;  /* 0x0000000000017941 */ /* 0x000fea0003800000 */
.L_x_26841:
        /* <DEDUP_REMOVED lines=16> */
.L_x_26847:
[----:B------:R-:W-:Y:S05]  /*9900*/  BSYNC B2 ;  /* 0x0000000000027941 */ /* 0x000fea0003800000 */
.L_x_26846:
        /* <DEDUP_REMOVED lines=44> */
.L_x_26845:
[----:B------:R-:W-:Y:S05]  /*9bd0*/  BSYNC B1 ;  /* 0x0000000000017941 */ /* 0x000fea0003800000 */
.L_x_26844:
        /* <DEDUP_REMOVED lines=8> */
.L_x_26840:
        /* <DEDUP_REMOVED lines=12> */
.L_x_26849:
[----:B------:R-:W-:Y:S02]  /*9d20*/  IMAD.MOV.U32 R227, RZ, RZ, R230 ;  /* 0x000000ffffe37224 */ /* 0x000fe400078e00e6 */
.L_x_26850:
[----:B------:R-:W-:Y:S05]  /*9d30*/  BSYNC B1 ;  /* 0x0000000000017941 */ /* 0x000fea0003800000 */
.L_x_26848:
        /* <DEDUP_REMOVED lines=16> */
.L_x_26854:
[----:B------:R-:W-:Y:S05]  /*9e40*/  BSYNC B2 ;  /* 0x0000000000027941 */ /* 0x000fea0003800000 */
.L_x_26853:
        /* <DEDUP_REMOVED lines=44> */
.L_x_26852:
[----:B------:R-:W-:Y:S05]  /*a110*/  BSYNC B1 ;  /* 0x0000000000017941 */ /* 0x000fea0003800000 */
.L_x_26851:
        /* <DEDUP_REMOVED lines=11> */
.L_x_26855:
        /* <DEDUP_REMOVED lines=12> */
.L_x_26858:
[----:B------:R-:W-:Y:S02]  /*a290*/  IMAD.MOV.U32 R227, RZ, RZ, R230 ;  /* 0x000000ffffe37224 */ /* 0x000fe400078e00e6 */
.L_x_26859:
[----:B------:R-:W-:Y:S05]  /*a2a0*/  BSYNC B1 ;  /* 0x0000000000017941 */ /* 0x000fea0003800000 */
.L_x_26857:
        /* <DEDUP_REMOVED lines=16> */
.L_x_26863:
[----:B------:R-:W-:Y:S05]  /*a3b0*/  BSYNC B2 ;  /* 0x0000000000027941 */ /* 0x000fea0003800000 */
.L_x_26862:
        /* <DEDUP_REMOVED lines=44> */
.L_x_26861:
[----:B------:R-:W-:Y:S05]  /*a680*/  BSYNC B1 ;  /* 0x0000000000017941 */ /* 0x000fea0003800000 */
.L_x_26860:
        /* <DEDUP_REMOVED lines=8> */
.L_x_26856:
        /* <DEDUP_REMOVED lines=12> */
.L_x_26865:
[----:B------:R-:W-:Y:S02]  /*a7d0*/  IMAD.MOV.U32 R227, RZ, RZ, R230 ;  /* 0x000000ffffe37224 */ /* 0x000fe400078e00e6 */
.L_x_26866:
[----:B------:R-:W-:Y:S05]  /*a7e0*/  BSYNC B1 ;  /* 0x0000000000017941 */ /* 0x000fea0003800000 */
.L_x_26864:
        /* <DEDUP_REMOVED lines=16> */
.L_x_26870:
[----:B------:R-:W-:Y:S05]  /*a8f0*/  BSYNC B2 ;  /* 0x0000000000027941 */ /* 0x000fea0003800000 */
.L_x_26869:
        /* <DEDUP_REMOVED lines=44> */
.L_x_26868:
[----:B------:R-:W-:Y:S05]  /*abc0*/  BSYNC B1 ;  /* 0x0000000000017941 */ /* 0x000fea0003800000 */
.L_x_26867:
        /* <DEDUP_REMOVED lines=11> */
.L_x_26871:
        /* <DEDUP_REMOVED lines=12> */
.L_x_26874:
[----:B------:R-:W-:Y:S02]  /*ad40*/  IMAD.MOV.U32 R238, RZ, RZ, R230 ;  /* 0x000000ffffee7224 */ /* 0x000fe400078e00e6 */
.L_x_26875:
[----:B------:R-:W-:Y:S05]  /*ad50*/  BSYNC B1 ;  /* 0x0000000000017941 */ /* 0x000fea0003800000 */
.L_x_26873:
        /* <DEDUP_REMOVED lines=16> */
.L_x_26879:
[----:B------:R-:W-:Y:S05]  /*ae60*/  BSYNC B2 ;  /* 0x0000000000027941 */ /* 0x000fea0003800000 */
.L_x_26878:
        /* <DEDUP_REMOVED lines=44> */
.L_x_26877:
[----:B------:R-:W-:Y:S05]  /*b130*/  BSYNC B1 ;  /* 0x0000000000017941 */ /* 0x000fea0003800000 */
.L_x_26876:
        /* <DEDUP_REMOVED lines=8> */
.L_x_26872:
        /* <DEDUP_REMOVED lines=16> */
[----:B0-----:R-:W-:Y:S02]  /*b2c0*/  SHF.L.U32 R104, R220, 0x10, RZ ;  /* 0x00000010dc687819 */ /* 0x001fe400000006ff */
[----:B------:R-:W-:Y:S02]  /*b2d0*/  LOP3.LUT R101, R219, 0xffff, RZ, 0xc0, !PT ;  /* 0x0000ffffdb657812 */ /* 0x000fe400078ec0ff */
[----:B------:R-:W-:-:S02]  /*b2e0*/  LOP3.LUT R104, R104, 0xff0000, RZ, 0xc0, !PT ;  /* 0x00ff000068687812 */ /* 0x000fc400078ec0ff */
[----:B------:R-:W-:-:S03]  /*b2f0*/  IADD3 R102, P0, R239, c[0x0][0x198], RZ ;  /* 0x00006600ef667a10 */ /* 0x000fc60007f1e0ff */
[----:B------:R-:W-:Y:S01]  /*b300*/  IMAD R101, R101, 0x1000000, R104 ;  /* 0x0100000065657824 */ /* 0x000fe200078e0268 */
[----:B------:R-:W-:Y:S02]  /*b310*/  LOP3.LUT R104, R221, 0xff, RZ, 0xc0, !PT ;  /* 0x000000ffdd687812 */ /* 0x000fe400078ec0ff */
[----:B------:R-:W-:-:S03]  /*b320*/  IADD3.X R103, R240, c[0x0][0x19c], RZ, P0, !PT ;  /* 0x00006700f0677a10 */ /* 0x000fc600007fe4ff */
[----:B------:R-:W-:Y:S01]  /*b330*/  IMAD R101, R104, 0x100, R101 ;  /* 0x0000010068657824 */ /* 0x000fe200078e0265 */
[----:B------:R-:W-:-:S05]  /*b340*/  LOP3.LUT R104, R222, 0xff, RZ, 0xc0, !PT ;  /* 0x000000ffde687812 */ /* 0x000fca00078ec0ff */
[----:B------:R-:W-:-:S05]  /*b350*/  IMAD.IADD R101, R101, 0x1, R104 ;  /* 0x0000000165657824 */ /* 0x000fca00078e0268 */
[----:B------:R0:W-:Y:S02]  /*b360*/  STG.E [R102.64], R101 ;  /* 0x0000006566007986 */ /* 0x0001e4000c101906 */
.L_x_26880:
[----:B------:R-:W-:Y:S02]  /*b370*/  IADD3 R100, R100, 0x80, RZ ;  /* 0x0000008064647810 */ /* 0x000fe40007ffe0ff */
.L_x_26815:
[----:B------:R-:W-:Y:S05]  /*b380*/  BSYNC B0 ;  /* 0x0000000000007941 */ /* 0x000fea0003800000 */
.L_x_26814:
        /* <DEDUP_REMOVED lines=30> */
.L_x_26884:
[----:B0-----:R-:W-:Y:S02]  /*b570*/  IMAD.MOV.U32 R238, RZ, RZ, R230 ;  /* 0x000000ffffee7224 */ /* 0x001fe400078e00e6 */
.L_x_26885:
[----:B------:R-:W-:Y:S05]  /*b580*/  BSYNC B1 ;  /* 0x0000000000017941 */ /* 0x000fea0003800000 */
.L_x_26883:
        /* <DEDUP_REMOVED lines=16> */
.L_x_26889:
[----:B------:R-:W-:Y:S05]  /*b690*/  BSYNC B2 ;  /* 0x0000000000027941 */ /* 0x000fea0003800000 */
.L_x_26888:
        /* <DEDUP_REMOVED lines=44> */
.L_x_26887:
[----:B------:R-:W-:Y:S05]  /*b960*/  BSYNC B1 ;  /* 0x0000000000017941 */ /* 0x000fea0003800000 */
.L_x_26886:
        /* <DEDUP_REMOVED lines=14> */
.L_x_26890:
        /* <DEDUP_REMOVED lines=12> */
.L_x_26893:
[----:B------:R-:W-:Y:S02]  /*bb10*/  IMAD.MOV.U32 R227, RZ, RZ, R230 ;  /* 0x000000ffffe37224 */ /* 0x000fe400078e00e6 */
.L_x_26894:
[----:B------:R-:W-:Y:S05]  /*bb20*/  BSYNC B1 ;  /* 0x0000000000017941 */ /* 0x000fea0003800000 */
.L_x_26892:
        /* <DEDUP_REMOVED lines=16> */
.L_x_26898:
[----:B------:R-:W-:Y:S05]  /*bc30*/  BSYNC B2 ;  /* 0x0000000000027941 */ /* 0x000fea0003800000 */
.L_x_26897:
        /* <DEDUP_REMOVED lines=44> */
.L_x_26896:
[----:B------:R-:W-:Y:S05]  /*bf00*/  BSYNC B1 ;  /* 0x0000000000017941 */ /* 0x000fea0003800000 */
.L_x_26895:
        /* <DEDUP_REMOVED lines=8> */
.L_x_26891:
        /* <DEDUP_REMOVED lines=12> */
.L_x_26900:
[----:B------:R-:W-:Y:S02]  /*c050*/  IMAD.MOV.U32 R227, RZ, RZ, R230 ;  /* 0x000000ffffe37224 */ /* 0x000fe400078e00e6 */
.L_x_26901:
[----:B------:R-:W-:Y:S05]  /*c060*/  BSYNC B1 ;  /* 0x0000000000017941 */ /* 0x000fea0003800000 */
.L_x_26899:
        /* <DEDUP_REMOVED lines=16> */
.L_x_26905:
[----:B------:R-:W-:Y:S05]  /*c170*/  BSYNC B2 ;  /* 0x0000000000027941 */ /* 0x000fea0003800000 */
.L_x_26904:
        /* <DEDUP_REMOVED lines=44> */
.L_x_26903:
[----:B------:R-:W-:Y:S05]  /*c440*/  BSYNC B1 ;  /* 0x0000000000017941 */ /* 0x000fea0003800000 */
.L_x_26902:
        /* <DEDUP_REMOVED lines=11> */
.L_x_26906:
        /* <DEDUP_REMOVED lines=12> */
.L_x_26909:
[----:B------:R-:W-:Y:S02]  /*c5c0*/  IMAD.MOV.U32 R227, RZ, RZ, R230 ;  /* 0x000000ffffe37224 */ /* 0x000fe400078e00e6 */
.L_x_26910:
[----:B------:R-:W-:Y:S05]  /*c5d0*/  BSYNC B1 ;  /* 0x0000000000017941 */ /* 0x000fea0003800000 */
.L_x_26908:
        /* <DEDUP_REMOVED lines=16> */
.L_x_26914:
[----:B------:R-:W-:Y:S05]  /*c6e0*/  BSYNC B2 ;  /* 0x0000000000027941 */ /* 0x000fea0003800000 */
.L_x_26913:
        /* <DEDUP_REMOVED lines=44> */
.L_x_26912:
[----:B------:R-:W-:Y:S05]  /*c9b0*/  BSYNC B1 ;  /* 0x0000000000017941 */ /* 0x000fea0003800000 */
.L_x_26911:
        /* <DEDUP_REMOVED lines=8> */
.L_x_26907:
        /* <DEDUP_REMOVED lines=12> */
.L_x_26916:
[----:B------:R-:W-:Y:S02]  /*cb00*/  IMAD.MOV.U32 R227, RZ, RZ, R230 ;  /* 0x000000ffffe37224 */ /* 0x000fe400078e00e6 */
.L_x_26917:
[----:B------:R-:W-:Y:S05]  /*cb10*/  BSYNC B1 ;  /* 0x0000000000017941 */ /* 0x000fea0003800000 */
.L_x_26915:
        /* <DEDUP_REMOVED lines=16> */
.L_x_26921:
[----:B------:R-:W-:Y:S05]  /*cc20*/  BSYNC B2 ;  /* 0x0000000000027941 */ /* 0x000fea0003800000 */
.L_x_26920:
        /* <DEDUP_REMOVED lines=44> */
.L_x_26919:
[----:B------:R-:W-:Y:S05]  /*cef0*/  BSYNC B1 ;  /* 0x0000000000017941 */ /* 0x000fea0003800000 */
.L_x_26918:
        /* <DEDUP_REMOVED lines=11> */
.L_x_26922:
        /* <DEDUP_REMOVED lines=12> */
.L_x_26925:
[----:B------:R-:W-:Y:S02]  /*d070*/  MOV R227, R230 ;  /* 0x000000e600e37202 */ /* 0x000fe40000000f00 */
.L_x_26926:
[----:B------:R-:W-:Y:S05]  /*d080*/  BSYNC B1 ;  /* 0x0000000000017941 */ /* 0x000fea0003800000 */
.L_x_26924:
        /* <DEDUP_REMOVED lines=16> */
.L_x_26930:
[----:B------:R-:W-:Y:S05]  /*d190*/  BSYNC B2 ;  /* 0x0000000000027941 */ /* 0x000fea0003800000 */
.L_x_26929:
        /* <DEDUP_REMOVED lines=44> */
.L_x_26928:
[----:B------:R-:W-:Y:S05]  /*d460*/  BSYNC B1 ;  /* 0x0000000000017941 */ /* 0x000fea0003800000 */
.L_x_26927:
        /* <DEDUP_REMOVED lines=8> */
.L_x_26923:
        /* <DEDUP_REMOVED lines=12> */
.L_x_26932:
[----:B------:R-:W-:Y:S02]  /*d5b0*/  IMAD.MOV.U32 R227, RZ, RZ, R230 ;  /* 0x000000ffffe37224 */ /* 0x000fe400078e00e6 */
.L_x_26933:
[----:B------:R-:W-:Y:S05]  /*d5c0*/  BSYNC B1 ;  /* 0x0000000000017941 */ /* 0x000fea0003800000 */
.L_x_26931:
        /* <DEDUP_REMOVED lines=16> */
.L_x_26937:
[----:B------:R-:W-:Y:S05]  /*d6d0*/  BSYNC B2 ;  /* 0x0000000000027941 */ /* 0x000fea0003800000 */
.L_x_26936:
        /* <DEDUP_REMOVED lines=44> */
.L_x_26935:
[----:B------:R-:W-:Y:S05]  /*d9a0*/  BSYNC B1 ;  /* 0x0000000000017941 */ /* 0x000fea0003800000 */
.L_x_26934:
        /* <DEDUP_REMOVED lines=11> */
.L_x_26938:
        /* <DEDUP_REMOVED lines=12> */
.L_x_26941:
[----:B------:R-:W-:Y:S02]  /*db20*/  IMAD.MOV.U32 R238, RZ, RZ, R230 ;  /* 0x000000ffffee7224 */ /* 0x000fe400078e00e6 */
.L_x_26942:
[----:B------:R-:W-:Y:S05]  /*db30*/  BSYNC B1 ;  /* 0x0000000000017941 */ /* 0x000fea0003800000 */
.L_x_26940:
        /* <DEDUP_REMOVED lines=16> */
.L_x_26946:
[----:B------:R-:W-:Y:S05]  /*dc40*/  BSYNC B2 ;  /* 0x0000000000027941 */ /* 0x000fea0003800000 */
.L_x_26945:
        /* <DEDUP_REMOVED lines=44> */
.L_x_26944:
[----:B------:R-:W-:Y:S05]  /*df10*/  BSYNC B1 ;  /* 0x0000000000017941 */ /* 0x000fea0003800000 */
.L_x_26943:
        /* <DEDUP_REMOVED lines=8> */
.L_x_26939:
        /* <DEDUP_REMOVED lines=27> */
.L_x_26947:
[----:B------:R-:W-:Y:S02]  /*e150*/  IADD3 R100, R100, 0x80, RZ ;  /* 0x0000008064647810 */ /* 0x000fe40007ffe0ff */
.L_x_26882:
[----:B------:R-:W-:Y:S05]  /*e160*/  BSYNC B0 ;  /* 0x0000000000007941 */ /* 0x000fea0003800000 */
.L_x_26881:
        /* <DEDUP_REMOVED lines=30> */
.L_x_26951:
[----:B0-----:R-:W-:Y:S02]  /*e350*/  MOV R238, R230 ;  /* 0x000000e600ee7202 */ /* 0x001fe40000000f00 */
.L_x_26952:
[----:B------:R-:W-:Y:S05]  /*e360*/  BSYNC B1 ;  /* 0x0000000000017941 */ /* 0x000fea0003800000 */
.L_x_26950:
        /* <DEDUP_REMOVED lines=16> */
.L_x_26956:
[----:B------:R-:W-:Y:S05]  /*e470*/  BSYNC B2 ;  /* 0x0000000000027941 */ /* 0x000fea0003800000 */
.L_x_26955:
        /* <DEDUP_REMOVED lines=44> */
.L_x_26954:
[----:B------:R-:W-:Y:S05]  /*e740*/  BSYNC B1 ;  /* 0x0000000000017941 */ /* 0x000fea0003800000 */
.L_x_26953:
        /* <DEDUP_REMOVED lines=14> */
.L_x_26957:
        /* <DEDUP_REMOVED lines=12> */
.L_x_26960:
[----:B------:R-:W-:Y:S02]  /*e8f0*/  MOV R227, R230 ;  /* 0x000000e600e37202 */ /* 0x000fe40000000f00 */
.L_x_26961:
[----:B------:R-:W-:Y:S05]  /*e900*/  BSYNC B1 ;  /* 0x0000000000017941 */ /* 0x000fea0003800000 */
.L_x_26959:
        /* <DEDUP_REMOVED lines=16> */
.L_x_26965:
[----:B------:R-:W-:Y:S05]  /*ea10*/  BSYNC B2 ;  /* 0x0000000000027941 */ /* 0x000fea0003800000 */
.L_x_26964:
        /* <DEDUP_REMOVED lines=44> */
.L_x_26963:
[----:B------:R-:W-:Y:S05]  /*ece0*/  BSYNC B1 ;  /* 0x0000000000017941 */ /* 0x000fea0003800000 */
.L_x_26962:
        /* <DEDUP_REMOVED lines=8> */
.L_x_26958:
        /* <DEDUP_REMOVED lines=12> */
.L_x_26967:
[----:B------:R-:W-:Y:S02]  /*ee30*/  IMAD.MOV.U32 R227, RZ, RZ, R230 ;  /* 0x000000ffffe37224 */ /* 0x000fe400078e00e6 */
.L_x_26968:
[----:B------:R-:W-:Y:S05]  /*ee40*/  BSYNC B1 ;  /* 0x0000000000017941 */ /* 0x000fea0003800000 */
.L_x_26966:
        /* <DEDUP_REMOVED lines=16> */
.L_x_26972:
[----:B------:R-:W-:Y:S05]  /*ef50*/  BSYNC B2 ;  /* 0x0000000000027941 */ /* 0x000fea0003800000 */
.L_x_26971:
        /* <DEDUP_REMOVED lines=44> */
.L_x_26970:
[----:B------:R-:W-:Y:S05]  /*f220*/  BSYNC B1 ;  /* 0x0000000000017941 */ /* 0x000fea0003800000 */
.L_x_26969:
        /* <DEDUP_REMOVED lines=11> */
.L_x_26973:
        /* <DEDUP_REMOVED lines=12> */
.L_x_26976:
[----:B------:R-:W-:Y:S02]  /*f3a0*/  IMAD.MOV.U32 R227, RZ, RZ, R230 ;  /* 0x000000ffffe37224 */ /* 0x000fe400078e00e6 */
.L_x_26977:
[----:B------:R-:W-:Y:S05]  /*f3b0*/  BSYNC B1 ;  /* 0x0000000000017941 */ /* 0x000fea0003800000 */
.L_x_26975:
        /* <DEDUP_REMOVED lines=16> */
.L_x_26981:
[----:B------:R-:W-:Y:S05]  /*f4c0*/  BSYNC B2 ;  /* 0x0000000000027941 */ /* 0x000fea0003800000 */
.L_x_26980:
        /* <DEDUP_REMOVED lines=44> */
.L_x_26979:
[----:B------:R-:W-:Y:S05]  /*f790*/  BSYNC B1 ;  /* 0x0000000000017941 */ /* 0x000fea0003800000 */
.L_x_26978:
        /* <DEDUP_REMOVED lines=8> */
.L_x_26974:
        /* <DEDUP_REMOVED lines=12> */
.L_x_26983:
[----:B------:R-:W-:Y:S02]  /*f8e0*/  IMAD.MOV.U32 R227, RZ, RZ, R230 ;  /* 0x000000ffffe37224 */ /* 0x000fe400078e00e6 */
.L_x_26984:
[----:B------:R-:W-:Y:S05]  /*f8f0*/  BSYNC B1 ;  /* 0x0000000000017941 */ /* 0x000fea0003800000 */
.L_x_26982:
        /* <DEDUP_REMOVED lines=16> */
.L_x_26988:
[----:B------:R-:W-:Y:S05]  /*fa00*/  BSYNC B2 ;  /* 0x0000000000027941 */ /* 0x000fea0003800000 */
.L_x_26987:
        /* <DEDUP_REMOVED lines=44> */
.L_x_26986:
[----:B------:R-:W-:Y:S05]  /*fcd0*/  BSYNC B1 ;  /* 0x0000000000017941 */ /* 0x000fea0003800000 */
.L_x_26985:
[----:B------:R-:W0:Y:S01]  /*fce0*/  I2F.U32 R102, R227 ;  /* 0x000000e300667306 */ /* 0x000e220000201000 */
        /* <DEDUP_REMOVED lines=10> */
.L_x_26989:
        /* <DEDUP_REMOVED lines=12> */
.L_x_26992:
[----:B------:R-:W-:Y:S02]  /*fe50*/  IMAD.MOV.U32 R227, RZ, RZ, R230 ;  /* 0x000000ffffe37224 */ /* 0x000fe400078e00e6 */
.L_x_26993:
[----:B------:R-:W-:Y:S05]  /*fe60*/  BSYNC B1 ;  /* 0x0000000000017941 */ /* 0x000fea0003800000 */
.L_x_26991:
        /* <DEDUP_REMOVED lines=16> */
.L_x_26997:
[----:B------:R-:W-:Y:S05]  /*ff70*/  BSYNC B2 ;  /* 0x0000000000027941 */ /* 0x000fea0003800000 */
.L_x_26996:
        /* <DEDUP_REMOVED lines=44> */
.L_x_26995:
[----:B------:R-:W-:Y:S05]  /*10240*/  BSYNC B1 ;  /* 0x0000000000017941 */ /* 0x000fea0003800000 */
.L_x_26994:
        /* <DEDUP_REMOVED lines=8> */
.L_x_26990:
        /* <DEDUP_REMOVED lines=12> */
.L_x_26999:
[----:B------:R-:W-:Y:S02]  /*10390*/  IMAD.MOV.U32 R227, RZ, RZ, R230 ;  /* 0x000000ffffe37224 */ /* 0x000fe400078e00e6 */
.L_x_27000:
[----:B------:R-:W-:Y:S05]  /*103a0*/  BSYNC B1 ;  /* 0x0000000000017941 */ /* 0x000fea0003800000 */
.L_x_26998:
        /* <DEDUP_REMOVED lines=16> */
.L_x_27004:
[----:B------:R-:W-:Y:S05]  /*104b0*/  BSYNC B2 ;  /* 0x0000000000027941 */ /* 0x000fea0003800000 */
.L_x_27003:
        /* <DEDUP_REMOVED lines=44> */
.L_x_27002:
[----:B------:R-:W-:Y:S05]  /*10780*/  BSYNC B1 ;  /* 0x0000000000017941 */ /* 0x000fea0003800000 */
.L_x_27001:
        /* <DEDUP_REMOVED lines=11> */
.L_x_27005:
        /* <DEDUP_REMOVED lines=12> */
.L_x_27008:
[----:B------:R-:W-:Y:S02]  /*10900*/  IMAD.MOV.U32 R238, RZ, RZ, R230 ;  /* 0x000000ffffee7224 */ /* 0x000fe400078e00e6 */
.L_x_27009:
[----:B------:R-:W-:Y:S05]  /*10910*/  BSYNC B1 ;  /* 0x0000000000017941 */ /* 0x000fea0003800000 */
.L_x_27007:
        /* <DEDUP_REMOVED lines=16> */
.L_x_27013:
[----:B------:R-:W-:Y:S05]  /*10a20*/  BSYNC B2 ;  /* 0x0000000000027941 */ /* 0x000fea0003800000 */
.L_x_27012:
        /* <DEDUP_REMOVED lines=44> */
.L_x_27011:
[----:B------:R-:W-:Y:S05]  /*10cf0*/  BSYNC B1 ;  /* 0x0000000000017941 */ /* 0x000fea0003800000 */
.L_x_27010:
        /* <DEDUP_REMOVED lines=8> */
.L_x_27006:
        /* <DEDUP_REMOVED lines=24> */
[----:B------:R-:W-:-:S04]  /*10f00*/  LOP3.LUT R104, R222, 0xff, RZ, 0xc0, !PT ;  /* 0x000000ffde687812 */ /* 0x000fc800078ec0ff */
[----:B------:R-:W-:-:S05]  /*10f10*/  IADD3 R101, R101, R104, RZ ;  /* 0x0000006865657210 */ /* 0x000fca0007ffe0ff */
[----:B------:R0:W-:Y:S02]  /*10f20*/  STG.E [R102.64], R101 ;  /* 0x0000006566007986 */ /* 0x0001e4000c101906 */
.L_x_27014:
[----:B------:R-:W-:Y:S02]  /*10f30*/  IADD3 R100, R100, 0x80, RZ ;  /* 0x0000008064647810 */ /* 0x000fe40007ffe0ff */
.L_x_26949:
[----:B------:R-:W-:Y:S05]  /*10f40*/  BSYNC B0 ;  /* 0x0000000000007941 */ /* 0x000fea0003800000 */
.L_x_26948:
        /* <DEDUP_REMOVED lines=30> */
.L_x_27018:
[----:B0-----:R-:W-:Y:S02]  /*11130*/  IMAD.MOV.U32 R238, RZ, RZ, R230 ;  /* 0x000000ffffee7224 */ /* 0x001fe400078e00e6 */
.L_x_27019:
[----:B------:R-:W-:Y:S05]  /*11140*/  BSYNC B1 ;  /* 0x0000000000017941 */ /* 0x000fea0003800000 */
.L_x_27017:
        /* <DEDUP_REMOVED lines=16> */
.L_x_27023:
[----:B------:R-:W-:Y:S05]  /*11250*/  BSYNC B2 ;  /* 0x0000000000027941 */ /* 0x000fea0003800000 */
.L_x_27022:
        /* <DEDUP_REMOVED lines=44> */
.L_x_27021:
[----:B------:R-:W-:Y:S05]  /*11520*/  BSYNC B1 ;  /* 0x0000000000017941 */ /* 0x000fea0003800000 */
.L_x_27020:
        /* <DEDUP_REMOVED lines=9> */
[----:B------:R-:W-:Y:S01]  /*115c0*/  MOV R102, R106 ;  /* 0x0000006a00667202 */ /* 0x000fe20000000f00 */
[----:B------:R-:W-:Y:S05]  /*115d0*/  @!P0 BRA `(.L_x_27025) ;  /* 0x0000057000008947 */ /* 0x000fea0003800000 */
[----:B------:R-:W-:Y:S02]  /*115e0*/  IMAD.MOV.U32 R102, RZ, RZ, R106 ;  /* 0x000000ffff667224 */ /* 0x000fe400078e006a */
[----:B------:R-:W-:Y:S01]  /*115f0*/  FADD.FTZ R80, R56, R80 ;  /* 0x0000005038507221 */ /* 0x000fe20000010000 */
[----:B------:R-:W-:Y:S05]  /*11600*/  BRA `(.L_x_27025) ;  /* 0x0000054000007947 */ /* 0x000fea0003800000 */
.L_x_27024:
        /* <DEDUP_REMOVED lines=12> */
.L_x_27027:
[----:B------:R-:W-:Y:S02]  /*116d0*/  IMAD.MOV.U32 R227, RZ, RZ, R230 ;  /* 0x000000ffffe37224 */ /* 0x000fe400078e00e6 */
.L_x_27028:
[----:B------:R-:W-:Y:S05]  /*116e0*/  BSYNC B1 ;  /* 0x0000000000017941 */ /* 0x000fea0003800000 */
.L_x_27026:
        /* <DEDUP_REMOVED lines=16> */
.L_x_27032:
[----:B------:R-:W-:Y:S05]  /*117f0*/  BSYNC B2 ;  /* 0x0000000000027941 */ /* 0x000fea0003800000 */
.L_x_27031:
        /* <DEDUP_REMOVED lines=44> */
.L_x_27030:
[----:B------:R-:W-:Y:S05]  /*11ac0*/  BSYNC B1 ;  /* 0x0000000000017941 */ /* 0x000fea0003800000 */
.L_x_27029:
        /* <DEDUP_REMOVED lines=8> */
.L_x_27025:
        /* <DEDUP_REMOVED lines=12> */
.L_x_27034:
[----:B------:R-:W-:Y:S02]  /*11c10*/  IMAD.MOV.U32 R227, RZ, RZ, R230 ;  /* 0x000000ffffe37224 */ /* 0x000fe400078e00e6 */
.L_x_27035:
[----:B------:R-:W-:Y:S05]  /*11c20*/  BSYNC B1 ;  /* 0x0000000000017941 */ /* 0x000fea0003800000 */
.L_x_27033:
        /* <DEDUP_REMOVED lines=16> */
.L_x_27039:
[----:B------:R-:W-:Y:S05]  /*11d30*/  BSYNC B2 ;  /* 0x0000000000027941 */ /* 0x000fea0003800000 */
.L_x_27038:
        /* <DEDUP_REMOVED lines=44> */
.L_x_27037:
[----:B------:R-:W-:Y:S05]  /*12000*/  BSYNC B1 ;  /* 0x0000000000017941 */ /* 0x000fea0003800000 */
.L_x_27036:
        /* <DEDUP_REMOVED lines=11> */
.L_x_27040:
        /* <DEDUP_REMOVED lines=12> */
.L_x_27043:
[----:B------:R-:W-:Y:S02]  /*12180*/  IMAD.MOV.U32 R227, RZ, RZ, R230 ;  /* 0x000000ffffe37224 */ /* 0x000fe400078e00e6 */
.L_x_27044:
[----:B------:R-:W-:Y:S05]  /*12190*/  BSYNC B1 ;  /* 0x0000000000017941 */ /* 0x000fea0003800000 */
.L_x_27042:
        /* <DEDUP_REMOVED lines=16> */
.L_x_27048:
[----:B------:R-:W-:Y:S05]  /*122a0*/  BSYNC B2 ;  /* 0x0000000000027941 */ /* 0x000fea0003800000 */
.L_x_27047:
        /* <DEDUP_REMOVED lines=44> */
.L_x_27046:
[----:B------:R-:W-:Y:S05]  /*12570*/  BSYNC B1 ;  /* 0x0000000000017941 */ /* 0x000fea0003800000 */
.L_x_27045:
        /* <DEDUP_REMOVED lines=8> */
.L_x_27041:
        /* <DEDUP_REMOVED lines=12> */
.L_x_27050:
[----:B------:R-:W-:Y:S02]  /*126c0*/  IMAD.MOV.U32 R227, RZ, RZ, R230 ;  /* 0x000000ffffe37224 */ /* 0x000fe400078e00e6 */
.L_x_27051:
[----:B------:R-:W-:Y:S05]  /*126d0*/  BSYNC B1 ;  /* 0x0000000000017941 */ /* 0x000fea0003800000 */
.L_x_27049:
        /* <DEDUP_REMOVED lines=16> */
.L_x_27055:
[----:B------:R-:W-:Y:S05]  /*127e0*/  BSYNC B2 ;  /* 0x0000000000027941 */ /* 0x000fea0003800000 */
.L_x_27054:
        /* <DEDUP_REMOVED lines=44> */
.L_x_27053:
[----:B------:R-:W-:Y:S05]  /*12ab0*/  BSYNC B1 ;  /* 0x0000000000017941 */ /* 0x000fea0003800000 */
.L_x_27052:
        /* <DEDUP_REMOVED lines=11> */
.L_x_27056:
        /* <DEDUP_REMOVED lines=12> */
.L_x_27059:
[----:B------:R-:W-:Y:S02]  /*12c30*/  IMAD.MOV.U32 R227, RZ, RZ, R230 ;  /* 0x000000ffffe37224 */ /* 0x000fe400078e00e6 */
.L_x_27060:
[----:B------:R-:W-:Y:S05]  /*12c40*/  BSYNC B1 ;  /* 0x0000000000017941 */ /* 0x000fea0003800000 */
.L_x_27058:
        /* <DEDUP_REMOVED lines=16> */
.L_x_27064:
[----:B------:R-:W-:Y:S05]  /*12d50*/  BSYNC B2 ;  /* 0x0000000000027941 */ /* 0x000fea0003800000 */
.L_x_27063:
        /* <DEDUP_REMOVED lines=44> */
.L_x_27062:
[----:B------:R-:W-:Y:S05]  /*13020*/  BSYNC B1 ;  /* 0x0000000000017941 */ /* 0x000fea0003800000 */
.L_x_27061:
        /* <DEDUP_REMOVED lines=8> */
.L_x_27057:
        /* <DEDUP_REMOVED lines=12> */
.L_x_27066:
[----:B------:R-:W-:Y:S02]  /*13170*/  IMAD.MOV.U32 R227, RZ, RZ, R230 ;  /* 0x000000ffffe37224 */ /* 0x000fe400078e00e6 */
.L_x_27067:
[----:B------:R-:W-:Y:S05]  /*13180*/  BSYNC B1 ;  /* 0x0000000000017941 */ /* 0x000fea0003800000 */
.L_x_27065:
        /* <DEDUP_REMOVED lines=16> */
.L_x_27071:
[----:B------:R-:W-:Y:S05]  /*13290*/  BSYNC B2 ;  /* 0x0000000000027941 */ /* 0x000fea0003800000 */
.L_x_27070:
        /* <DEDUP_REMOVED lines=44> */
.L_x_27069:
[----:B------:R-:W-:Y:S05]  /*13560*/  BSYNC B1 ;  /* 0x0000000000017941 */ /* 0x000fea0003800000 */
.L_x_27068:
        /* <DEDUP_REMOVED lines=11> */
.L_x_27072:
        /* <DEDUP_REMOVED lines=12> */
.L_x_27075:
[----:B------:R-:W-:Y:S02]  /*136e0*/  IMAD.MOV.U32 R238, RZ, RZ, R230 ;  /* 0x000000ffffee7224 */ /* 0x000fe400078e00e6 */
.L_x_27076:
[----:B------:R-:W-:Y:S05]  /*136f0*/  BSYNC B1 ;  /* 0x0000000000017941 */ /* 0x000fea0003800000 */
.L_x_27074:
        /* <DEDUP_REMOVED lines=16> */
.L_x_27080:
[----:B------:R-:W-:Y:S05]  /*13800*/  BSYNC B2 ;  /* 0x0000000000027941 */ /* 0x000fea0003800000 */
.L_x_27079:
        /* <DEDUP_REMOVED lines=44> */
.L_x_27078:
[----:B------:R-:W-:Y:S05]  /*13ad0*/  BSYNC B1 ;  /* 0x0000000000017941 */ /* 0x000fea0003800000 */
.L_x_27077:
        /* <DEDUP_REMOVED lines=8> */
.L_x_27073:
[----:B------:R-:W-:Y:S02]  /*13b60*/  SEL R101, RZ, 0x1000000, P5 ;  /* 0x01000000ff657807 */ /* 0x000fe40002800000 */
[----:B------:R-:W-:Y:S02]  /*13b70*/  SEL R106, RZ, 0x10000, P4 ;  /* 0x00010000ff6a7807 */ /* 0x000fe40002000000 */
[----:B------:R-:W-:Y:S02]  /*13b80*/  SEL R107, RZ, 0x100, P3 ;  /* 0x00000100ff6b7807 */ /* 0x000fe40001800000 */
[C---:B------:R-:W-:Y:S02]  /*13b90*/  LEA R104, P0, R100.reuse, c[0x0][0x188], 0x4 ;  /* 0x0000620064687a11 */ /* 0x040fe400078020ff */
[----:B------:R-:W-:Y:S02]  /*13ba0*/  SHF.L.U32 R239, R100, 0x2, RZ ;  /* 0x0000000264ef7819 */ /* 0x000fe400000006ff */
[----:B------:R-:W-:-:S02]  /*13bb0*/  SEL R238, RZ, 0x1, P2 ;  /* 0x00000001ffee7807 */ /* 0x000fc40001000000 */
[C---:B------:R-:W-:Y:S02]  /*13bc0*/  LEA.HI.X R105, R100.reuse, c[0x0][0x18c], RZ, 0x4, P0 ;  /* 0x0000630064697a11 */ /* 0x040fe400000f24ff */
        /* <DEDUP_REMOVED lines=20> */
.L_x_27081:
[----:B------:R-:W-:Y:S02]  /*13d10*/  IADD3 R100, R100, 0x80, RZ ;  /* 0x0000008064647810 */ /* 0x000fe40007ffe0ff */
.L_x_27016:
[----:B------:R-:W-:Y:S05]  /*13d20*/  BSYNC B0 ;  /* 0x0000000000007941 */ /* 0x000fea0003800000 */
.L_x_27015:
        /* <DEDUP_REMOVED lines=30> */
.L_x_27085:
[----:B0-----:R-:W-:Y:S02]  /*13f10*/  IMAD.MOV.U32 R238, RZ, RZ, R230 ;  /* 0x000000ffffee7224 */ /* 0x001fe400078e00e6 */
.L_x_27086:
[----:B------:R-:W-:Y:S05]  /*13f20*/  BSYNC B1 ;  /* 0x0000000000017941 */ /* 0x000fea0003800000 */
.L_x_27084:
        /* <DEDUP_REMOVED lines=16> */
.L_x_27090:
[----:B------:R-:W-:Y:S05]  /*14030*/  BSYNC B2 ;  /* 0x0000000000027941 */ /* 0x000fea0003800000 */
.L_x_27089:
        /* <DEDUP_REMOVED lines=44> */
.L_x_27088:
[----:B------:R-:W-:Y:S05]  /*14300*/  BSYNC B1 ;  /* 0x0000000000017941 */ /* 0x000fea0003800000 */
.L_x_27087:
        /* <DEDUP_REMOVED lines=14> */
.L_x_27091:
        /* <DEDUP_REMOVED lines=12> */
.L_x_27094:
[----:B------:R-:W-:Y:S02]  /*144b0*/  IMAD.MOV.U32 R227, RZ, RZ, R230 ;  /* 0x000000ffffe37224 */ /* 0x000fe400078e00e6 */
.L_x_27095:
[----:B------:R-:W-:Y:S05]  /*144c0*/  BSYNC B1 ;  /* 0x0000000000017941 */ /* 0x000fea0003800000 */
.L_x_27093:
        /* <DEDUP_REMOVED lines=16> */
.L_x_27099:
[----:B------:R-:W-:Y:S05]  /*145d0*/  BSYNC B2 ;  /* 0x0000000000027941 */ /* 0x000fea0003800000 */
.L_x_27098:
        /* <DEDUP_REMOVED lines=44> */
.L_x_27097:
[----:B------:R-:W-:Y:S05]  /*148a0*/  BSYNC B1 ;  /* 0x0000000000017941 */ /* 0x000fea0003800000 */
.L_x_27096:
        /* <DEDUP_REMOVED lines=8> */
.L_x_27092:
        /* <DEDUP_REMOVED lines=12> */
.L_x_27101:
[----:B------:R-:W-:Y:S02]  /*149f0*/  IMAD.MOV.U32 R227, RZ, RZ, R230 ;  /* 0x000000ffffe37224 */ /* 0x000fe400078e00e6 */
.L_x_27102:
[----:B------:R-:W-:Y:S05]  /*14a00*/  BSYNC B1 ;  /* 0x0000000000017941 */ /* 0x000fea0003800000 */
.L_x_27100:
        /* <DEDUP_REMOVED lines=16> */
.L_x_27106:
[----:B------:R-:W-:Y:S05]  /*14b10*/  BSYNC B2 ;  /* 0x0000000000027941 */ /* 0x000fea0003800000 */
.L_x_27105:
        /* <DEDUP_REMOVED lines=44> */
.L_x_27104:
[----:B------:R-:W-:Y:S05]  /*14de0*/  BSYNC B1 ;  /* 0x0000000000017941 */ /* 0x000fea0003800000 */
.L_x_27103:
        /* <DEDUP_REMOVED lines=11> */
.L_x_27107:
        /* <DEDUP_REMOVED lines=12> */
.L_x_27110:
[----:B------:R-:W-:Y:S02]  /*14f60*/  IMAD.MOV.U32 R227, RZ, RZ, R230 ;  /* 0x000000ffffe37224 */ /* 0x000fe400078e00e6 */
.L_x_27111:
[----:B------:R-:W-:Y:S05]  /*14f70*/  BSYNC B1 ;  /* 0x0000000000017941 */ /* 0x000fea0003800000 */
.L_x_27109:
        /* <DEDUP_REMOVED lines=16> */
.L_x_27115:
[----:B------:R-:W-:Y:S05]  /*15080*/  BSYNC B2 ;  /* 0x0000000000027941 */ /* 0x000fea0003800000 */
.L_x_27114:
        /* <DEDUP_REMOVED lines=44> */
.L_x_27113:
[----:B------:R-:W-:Y:S05]  /*15350*/  BSYNC B1 ;  /* 0x0000000000017941 */ /* 0x000fea0003800000 */
.L_x_27112:
        /* <DEDUP_REMOVED lines=8> */
.L_x_27108:
        /* <DEDUP_REMOVED lines=12> */
.L_x_27117:
[----:B------:R-:W-:Y:S02]  /*154a0*/  IMAD.MOV.U32 R227, RZ, RZ, R230 ;  /* 0x000000ffffe37224 */ /* 0x000fe400078e00e6 */
.L_x_27118:
[----:B------:R-:W-:Y:S05]  /*154b0*/  BSYNC B1 ;  /* 0x0000000000017941 */ /* 0x000fea0003800000 */
.L_x_27116:
        /* <DEDUP_REMOVED lines=16> */
.L_x_27122:
[----:B------:R-:W-:Y:S05]  /*155c0*/  BSYNC B2 ;  /* 0x0000000000027941 */ /* 0x000fea0003800000 */
.L_x_27121:
        /* <DEDUP_REMOVED lines=44> */
.L_x_27120:
[----:B------:R-:W-:Y:S05]  /*15890*/  BSYNC B1 ;  /* 0x0000000000017941 */ /* 0x000fea0003800000 */
.L_x_27119:
        /* <DEDUP_REMOVED lines=11> */
.L_x_27123:
        /* <DEDUP_REMOVED lines=12> */
.L_x_27126:
[----:B------:R-:W-:Y:S02]  /*15a10*/  IMAD.MOV.U32 R227, RZ, RZ, R230 ;  /* 0x000000ffffe37224 */ /* 0x000fe400078e00e6 */
.L_x_27127:
[----:B------:R-:W-:Y:S05]  /*15a20*/  BSYNC B1 ;  /* 0x0000000000017941 */ /* 0x000fea0003800000 */
.L_x_27125:
        /* <DEDUP_REMOVED lines=16> */
.L_x_27131:
[----:B------:R-:W-:Y:S05]  /*15b30*/  BSYNC B2 ;  /* 0x0000000000027941 */ /* 0x000fea0003800000 */
.L_x_27130:
        /* <DEDUP_REMOVED lines=44> */
.L_x_27129:
[----:B------:R-:W-:Y:S05]  /*15e00*/  BSYNC B1 ;  /* 0x0000000000017941 */ /* 0x000fea0003800000 */
.L_x_27128:
        /* <DEDUP_REMOVED lines=8> */
.L_x_27124:
        /* <DEDUP_REMOVED lines=12> */
.L_x_27133:
[----:B------:R-:W-:Y:S02]  /*15f50*/  IMAD.MOV.U32 R227, RZ, RZ, R230 ;  /* 0x000000ffffe37224 */ /* 0x000fe400078e00e6 */
.L_x_27134:
[----:B------:R-:W-:Y:S05]  /*15f60*/  BSYNC B1 ;  /* 0x0000000000017941 */ /* 0x000fea0003800000 */
.L_x_27132:
        /* <DEDUP_REMOVED lines=16> */
.L_x_27138:
[----:B------:R-:W-:Y:S05]  /*16070*/  BSYNC B2 ;  /* 0x0000000000027941 */ /* 0x000fea0003800000 */
.L_x_27137:
        /* <DEDUP_REMOVED lines=44> */
.L_x_27136:
[----:B------:R-:W-:Y:S05]  /*16340*/  BSYNC B1 ;  /* 0x0000000000017941 */ /* 0x000fea0003800000 */
.L_x_27135:
        /* <DEDUP_REMOVED lines=11> */
.L_x_27139:
        /* <DEDUP_REMOVED lines=12> */
.L_x_27142:
[----:B------:R-:W-:Y:S02]  /*164c0*/  IMAD.MOV.U32 R238, RZ, RZ, R230 ;  /* 0x000000ffffee7224 */ /* 0x000fe400078e00e6 */
.L_x_27143:
[----:B------:R-:W-:Y:S05]  /*164d0*/  BSYNC B1 ;  /* 0x0000000000017941 */ /* 0x000fea0003800000 */
.L_x_27141:
        /* <DEDUP_REMOVED lines=16> */
.L_x_27147:
[----:B------:R-:W-:Y:S05]  /*165e0*/  BSYNC B2 ;  /* 0x0000000000027941 */ /* 0x000fea0003800000 */
.L_x_27146:
        /* <DEDUP_REMOVED lines=44> */
.L_x_27145:
[----:B------:R-:W-:Y:S05]  /*168b0*/  BSYNC B1 ;  /* 0x0000000000017941 */ /* 0x000fea0003800000 */
.L_x_27144:
        /* <DEDUP_REMOVED lines=8> */
.L_x_27140:
        /* <DEDUP_REMOVED lines=27> */
.L_x_27148:
[----:B------:R-:W-:Y:S02]  /*16af0*/  IADD3 R100, R100, 0x80, RZ ;  /* 0x0000008064647810 */ /* 0x000fe40007ffe0ff */
.L_x_27083:
[----:B------:R-:W-:Y:S05]  /*16b00*/  BSYNC B0 ;  /* 0x0000000000007941 */ /* 0x000fea0003800000 */
.L_x_27082:
        /* <DEDUP_REMOVED lines=30> */
.L_x_27152:
[----:B0-----:R-:W-:Y:S02]  /*16cf0*/  IMAD.MOV.U32 R238, RZ, RZ, R230 ;  /* 0x000000ffffee7224 */ /* 0x001fe400078e00e6 */
.L_x_27153:
[----:B------:R-:W-:Y:S05]  /*16d00*/  BSYNC B1 ;  /* 0x0000000000017941 */ /* 0x000fea0003800000 */
.L_x_27151:
        /* <DEDUP_REMOVED lines=16> */
.L_x_27157:
[----:B------:R-:W-:Y:S05]  /*16e10*/  BSYNC B2 ;  /* 0x0000000000027941 */ /* 0x000fea0003800000 */
.L_x_27156:
        /* <DEDUP_REMOVED lines=44> */
.L_x_27155:
[----:B------:R-:W-:Y:S05]  /*170e0*/  BSYNC B1 ;  /* 0x0000000000017941 */ /* 0x000fea0003800000 */
.L_x_27154:
        /* <DEDUP_REMOVED lines=14> */
.L_x_27158:
        /* <DEDUP_REMOVED lines=12> */
.L_x_27161:
[----:B------:R-:W-:Y:S02]  /*17290*/  IMAD.MOV.U32 R227, RZ, RZ, R230 ;  /* 0x000000ffffe37224 */ /* 0x000fe400078e00e6 */
.L_x_27162:
[----:B------:R-:W-:Y:S05]  /*172a0*/  BSYNC B1 ;  /* 0x0000000000017941 */ /* 0x000fea0003800000 */
.L_x_27160:
        /* <DEDUP_REMOVED lines=16> */
.L_x_27166:
[----:B------:R-:W-:Y:S05]  /*173b0*/  BSYNC B2 ;  /* 0x0000000000027941 */ /* 0x000fea0003800000 */
.L_x_27165:
        /* <DEDUP_REMOVED lines=44> */
.L_x_27164:
[----:B------:R-:W-:Y:S05]  /*17680*/  BSYNC B1 ;  /* 0x0000000000017941 */ /* 0x000fea0003800000 */
.L_x_27163:
        /* <DEDUP_REMOVED lines=8> */
.L_x_27159:
        /* <DEDUP_REMOVED lines=12> */
.L_x_27168:
[----:B------:R-:W-:Y:S02]  /*177d0*/  IMAD.MOV.U32 R227, RZ, RZ, R230 ;  /* 0x000000ffffe37224 */ /* 0x000fe400078e00e6 */
.L_x_27169:
[----:B------:R-:W-:Y:S05]  /*177e0*/  BSYNC B1 ;  /* 0x0000000000017941 */ /* 0x000fea0003800000 */
.L_x_27167:
        /* <DEDUP_REMOVED lines=16> */
.L_x_27173:
[----:B------:R-:W-:Y:S05]  /*178f0*/  BSYNC B2 ;  /* 0x0000000000027941 */ /* 0x000fea0003800000 */
.L_x_27172:
        /* <DEDUP_REMOVED lines=44> */
.L_x_27171:
[----:B------:R-:W-:Y:S05]  /*17bc0*/  BSYNC B1 ;  /* 0x0000000000017941 */ /* 0x000fea0003800000 */
.L_x_27170:
        /* <DEDUP_REMOVED lines=11> */
.L_x_27174:
        /* <DEDUP_REMOVED lines=12> */
.L_x_27177:
[----:B------:R-:W-:Y:S02]  /*17d40*/  IMAD.MOV.U32 R227, RZ, RZ, R230 ;  /* 0x000000ffffe37224 */ /* 0x000fe400078e00e6 */
.L_x_27178:
[----:B------:R-:W-:Y:S05]  /*17d50*/  BSYNC B1 ;  /* 0x0000000000017941 */ /* 0x000fea0003800000 */
.L_x_27176:
        /* <DEDUP_REMOVED lines=16> */
.L_x_27182:
[----:B------:R-:W-:Y:S05]  /*17e60*/  BSYNC B2 ;  /* 0x0000000000027941 */ /* 0x000fea0003800000 */
.L_x_27181:
        /* <DEDUP_REMOVED lines=44> */
.L_x_27180:
[----:B------:R-:W-:Y:S05]  /*18130*/  BSYNC B1 ;  /* 0x0000000000017941 */ /* 0x000fea0003800000 */
.L_x_27179:
        /* <DEDUP_REMOVED lines=8> */
.L_x_27175:
        /* <DEDUP_REMOVED lines=12> */
.L_x_27184:
[----:B------:R-:W-:Y:S02]  /*18280*/  IMAD.MOV.U32 R227, RZ, RZ, R230 ;  /* 0x000000ffffe37224 */ /* 0x000fe400078e00e6 */
.L_x_27185:
[----:B------:R-:W-:Y:S05]  /*18290*/  BSYNC B1 ;  /* 0x0000000000017941 */ /* 0x000fea0003800000 */
.L_x_27183:
        /* <DEDUP_REMOVED lines=16> */
.L_x_27189:
[----:B------:R-:W-:Y:S05]  /*183a0*/  BSYNC B2 ;  /* 0x0000000000027941 */ /* 0x000fea0003800000 */
.L_x_27188:
        /* <DEDUP_REMOVED lines=44> */
.L_x_27187:
[----:B------:R-:W-:Y:S05]  /*18670*/  BSYNC B1 ;  /* 0x0000000000017941 */ /* 0x000fea0003800000 */
.L_x_27186:
        /* <DEDUP_REMOVED lines=11> */
.L_x_27190:
        /* <DEDUP_REMOVED lines=12> */
.L_x_27193:
[----:B------:R-:W-:Y:S02]  /*187f0*/  IMAD.MOV.U32 R227, RZ, RZ, R230 ;  /* 0x000000ffffe37224 */ /* 0x000fe400078e00e6 */
.L_x_27194:
[----:B------:R-:W-:Y:S05]  /*18800*/  BSYNC B1 ;  /* 0x0000000000017941 */ /* 0x000fea0003800000 */
.L_x_27192:
        /* <DEDUP_REMOVED lines=16> */
.L_x_27198:
[----:B------:R-:W-:Y:S05]  /*18910*/  BSYNC B2 ;  /* 0x0000000000027941 */ /* 0x000fea0003800000 */
.L_x_27197:
        /* <DEDUP_REMOVED lines=44> */
.L_x_27196:
[----:B------:R-:W-:Y:S05]  /*18be0*/  BSYNC B1 ;  /* 0x0000000000017941 */ /* 0x000fea0003800000 */
.L_x_27195:
        /* <DEDUP_REMOVED lines=8> */
.L_x_27191:
        /* <DEDUP_REMOVED lines=12> */
.L_x_27200:
[----:B------:R-:W-:Y:S02]  /*18d30*/  IMAD.MOV.U32 R227, RZ, RZ, R230 ;  /* 0x000000ffffe37224 */ /* 0x000fe400078e00e6 */
.L_x_27201:
[----:B------:R-:W-:Y:S05]  /*18d40*/  BSYNC B1 ;  /* 0x0000000000017941 */ /* 0x000fea0003800000 */
.L_x_27199:
        /* <DEDUP_REMOVED lines=16> */
.L_x_27205:
[----:B------:R-:W-:Y:S05]  /*18e50*/  BSYNC B2 ;  /* 0x0000000000027941 */ /* 0x000fea0003800000 */
.L_x_27204:
        /* <DEDUP_REMOVED lines=44> */
.L_x_27203:
[----:B------:R-:W-:Y:S05]  /*19120*/  BSYNC B1 ;  /* 0x0000000000017941 */ /* 0x000fea0003800000 */
.L_x_27202:
        /* <DEDUP_REMOVED lines=11> */
.L_x_27206:
        /* <DEDUP_REMOVED lines=12> */
.L_x_27209:
[----:B------:R-:W-:Y:S02]  /*192a0*/  IMAD.MOV.U32 R238, RZ, RZ, R230 ;  /* 0x000000ffffee7224 */ /* 0x000fe400078e00e6 */
.L_x_27210:
[----:B------:R-:W-:Y:S05]  /*192b0*/  BSYNC B1 ;  /* 0x0000000000017941 */ /* 0x000fea0003800000 */
.L_x_27208:
        /* <DEDUP_REMOVED lines=16> */
.L_x_27214:
[----:B------:R-:W-:Y:S05]  /*193c0*/  BSYNC B2 ;  /* 0x0000000000027941 */ /* 0x000fea0003800000 */
.L_x_27213:
        /* <DEDUP_REMOVED lines=44> */
.L_x_27212:
[----:B------:R-:W-:Y:S05]  /*19690*/  BSYNC B1 ;  /* 0x0000000000017941 */ /* 0x000fea0003800000 */
.L_x_27211:
        /* <DEDUP_REMOVED lines=8> */
.L_x_27207:
        /* <DEDUP_REMOVED lines=27> */
.L_x_27215:
[----:B------:R-:W-:Y:S02]  /*198d0*/  IADD3 R100, R100, 0x80, RZ ;  /* 0x0000008064647810 */ /* 0x000fe40007ffe0ff */
.L_x_27150:
[----:B------:R-:W-:Y:S05]  /*198e0*/  BSYNC B0 ;  /* 0x0000000000007941 */ /* 0x000fea0003800000 */
.L_x_27149:
        /* <DEDUP_REMOVED lines=30> */
.L_x_27219:
[----:B0-----:R-:W-:Y:S02]  /*19ad0*/  IMAD.MOV.U32 R238, RZ, RZ, R230 ;  /* 0x000000ffffee7224 */ /* 0x001fe400078e00e6 */
.L_x_27220:
[----:B------:R-:W-:Y:S05]  /*19ae0*/  BSYNC B1 ;  /* 0x0000000000017941 */ /* 0x000fea0003800000 */
.L_x_27218:
        /* <DEDUP_REMOVED lines=16> */
.L_x_27224:
[----:B------:R-:W-:Y:S05]  /*19bf0*/  BSYNC B2 ;  /* 0x0000000000027941 */ /* 0x000fea0003800000 */
.L_x_27223:
        /* <DEDUP_REMOVED lines=44> */
.L_x_27222:
[----:B------:R-:W-:Y:S05]  /*19ec0*/  BSYNC B1 ;  /* 0x0000000000017941 */ /* 0x000fea0003800000 */
.L_x_27221:
        /* <DEDUP_REMOVED lines=14> */
.L_x_27225:
        /* <DEDUP_REMOVED lines=12> */
.L_x_27228:
[----:B------:R-:W-:Y:S02]  /*1a070*/  IMAD.MOV.U32 R227, RZ, RZ, R230 ;  /* 0x000000ffffe37224 */ /* 0x000fe400078e00e6 */
.L_x_27229:
[----:B------:R-:W-:Y:S05]  /*1a080*/  BSYNC B1 ;  /* 0x0000000000017941 */ /* 0x000fea0003800000 */
.L_x_27227:
        /* <DEDUP_REMOVED lines=16> */
.L_x_27233:
[----:B------:R-:W-:Y:S05]  /*1a190*/  BSYNC B2 ;  /* 0x0000000000027941 */ /* 0x000fea0003800000 */
.L_x_27232:
        /* <DEDUP_REMOVED lines=44> */
.L_x_27231:
[----:B------:R-:W-:Y:S05]  /*1a460*/  BSYNC B1 ;  /* 0x0000000000017941 */ /* 0x000fea0003800000 */
.L_x_27230:
        /* <DEDUP_REMOVED lines=8> */
.L_x_27226:
        /* <DEDUP_REMOVED lines=12> */
.L_x_27235:
[----:B------:R-:W-:Y:S02]  /*1a5b0*/  IMAD.MOV.U32 R227, RZ, RZ, R230 ;  /* 0x000000ffffe37224 */ /* 0x000fe400078e00e6 */
.L_x_27236:
[----:B------:R-:W-:Y:S05]  /*1a5c0*/  BSYNC B1 ;  /* 0x0000000000017941 */ /* 0x000fea0003800000 */
.L_x_27234:
        /* <DEDUP_REMOVED lines=16> */
.L_x_27240:
[----:B------:R-:W-:Y:S05]  /*1a6d0*/  BSYNC B2 ;  /* 0x0000000000027941 */ /* 0x000fea0003800000 */
.L_x_27239:
        /* <DEDUP_REMOVED lines=44> */
.L_x_27238:
[----:B------:R-:W-:Y:S05]  /*1a9a0*/  BSYNC B1 ;  /* 0x0000000000017941 */ /* 0x000fea0003800000 */
.L_x_27237:
        /* <DEDUP_REMOVED lines=11> */
.L_x_27241:
        /* <DEDUP_REMOVED lines=12> */
.L_x_27244:
[----:B------:R-:W-:Y:S02]  /*1ab20*/  IMAD.MOV.U32 R227, RZ, RZ, R230 ;  /* 0x000000ffffe37224 */ /* 0x000fe400078e00e6 */
.L_x_27245:
[----:B------:R-:W-:Y:S05]  /*1ab30*/  BSYNC B1 ;  /* 0x0000000000017941 */ /* 0x000fea0003800000 */
.L_x_27243:
        /* <DEDUP_REMOVED lines=16> */
.L_x_27249:
[----:B------:R-:W-:Y:S05]  /*1ac40*/  BSYNC B2 ;  /* 0x0000000000027941 */ /* 0x000fea0003800000 */
.L_x_27248:
        /* <DEDUP_REMOVED lines=44> */
.L_x_27247:
[----:B------:R-:W-:Y:S05]  /*1af10*/  BSYNC B1 ;  /* 0x0000000000017941 */ /* 0x000fea0003800000 */
.L_x_27246:
        /* <DEDUP_REMOVED lines=8> */
.L_x_27242:
        /* <DEDUP_REMOVED lines=12> */
.L_x_27251:
[----:B------:R-:W-:Y:S02]  /*1b060*/  IMAD.MOV.U32 R227, RZ, RZ, R230 ;  /* 0x000000ffffe37224 */ /* 0x000fe400078e00e6 */
.L_x_27252:
[----:B------:R-:W-:Y:S05]  /*1b070*/  BSYNC B1 ;  /* 0x0000000000017941 */ /* 0x000fea0003800000 */
.L_x_27250:
        /* <DEDUP_REMOVED lines=16> */
.L_x_27256:
[----:B------:R-:W-:Y:S05]  /*1b180*/  BSYNC B2 ;  /* 0x0000000000027941 */ /* 0x000fea0003800000 */
.L_x_27255:
        /* <DEDUP_REMOVED lines=44> */
.L_x_27254:
[----:B------:R-:W-:Y:S05]  /*1b450*/  BSYNC B1 ;  /* 0x0000000000017941 */ /* 0x000fea0003800000 */
.L_x_27253:
        /* <DEDUP_REMOVED lines=11> */
.L_x_27257:
        /* <DEDUP_REMOVED lines=12> */
.L_x_27260:
[----:B------:R-:W-:Y:S02]  /*1b5d0*/  IMAD.MOV.U32 R227, RZ, RZ, R230 ;  /* 0x000000ffffe37224 */ /* 0x000fe400078e00e6 */
.L_x_27261:
[----:B------:R-:W-:Y:S05]  /*1b5e0*/  BSYNC B1 ;  /* 0x0000000000017941 */ /* 0x000fea0003800000 */
.L_x_27259:
        /* <DEDUP_REMOVED lines=16> */
.L_x_27265:
[----:B------:R-:W-:Y:S05]  /*1b6f0*/  BSYNC B2 ;  /* 0x0000000000027941 */ /* 0x000fea0003800000 */
.L_x_27264:
        /* <DEDUP_REMOVED lines=44> */
.L_x_27263:
[----:B------:R-:W-:Y:S05]  /*1b9c0*/  BSYNC B1 ;  /* 0x0000000000017941 */ /* 0x000fea0003800000 */
.L_x_27262:
        /* <DEDUP_REMOVED lines=8> */
.L_x_27258:
        /* <DEDUP_REMOVED lines=12> */
.L_x_27267:
[----:B------:R-:W-:Y:S02]  /*1bb10*/  IMAD.MOV.U32 R227, RZ, RZ, R230 ;  /* 0x000000ffffe37224 */ /* 0x000fe400078e00e6 */
.L_x_27268:
[----:B------:R-:W-:Y:S05]  /*1bb20*/  BSYNC B1 ;  /* 0x0000000000017941 */ /* 0x000fea0003800000 */
.L_x_27266:
        /* <DEDUP_REMOVED lines=16> */
.L_x_27272:
[----:B------:R-:W-:Y:S05]  /*1bc30*/  BSYNC B2 ;  /* 0x0000000000027941 */ /* 0x000fea0003800000 */
.L_x_27271:
        /* <DEDUP_REMOVED lines=44> */
.L_x_27270:
[----:B------:R-:W-:Y:S05]  /*1bf00*/  BSYNC B1 ;  /* 0x0000000000017941 */ /* 0x000fea0003800000 */
.L_x_27269:
        /* <DEDUP_REMOVED lines=11> */
.L_x_27273:
        /* <DEDUP_REMOVED lines=12> */
.L_x_27276:
[----:B------:R-:W-:Y:S02]  /*1c080*/  IMAD.MOV.U32 R238, RZ, RZ, R230 ;  /* 0x000000ffffee7224 */ /* 0x000fe400078e00e6 */
.L_x_27277:
[----:B------:R-:W-:Y:S05]  /*1c090*/  BSYNC B1 ;  /* 0x0000000000017941 */ /* 0x000fea0003800000 */
.L_x_27275:
        /* <DEDUP_REMOVED lines=16> */
.L_x_27281:
[----:B------:R-:W-:Y:S05]  /*1c1a0*/  BSYNC B2 ;  /* 0x0000000000027941 */ /* 0x000fea0003800000 */
.L_x_27280:
        /* <DEDUP_REMOVED lines=44> */
.L_x_27279:
[----:B------:R-:W-:Y:S05]  /*1c470*/  BSYNC B1 ;  /* 0x0000000000017941 */ /* 0x000fea0003800000 */
.L_x_27278:
        /* <DEDUP_REMOVED lines=8> */
.L_x_27274:
        /* <DEDUP_REMOVED lines=27> */
.L_x_27282:
[----:B------:R-:W-:Y:S02]  /*1c6b0*/  IADD3 R100, R100, 0x80, RZ ;  /* 0x0000008064647810 */ /* 0x000fe40007ffe0ff */
.L_x_27217:
[----:B------:R-:W-:Y:S05]  /*1c6c0*/  BSYNC B0 ;  /* 0x0000000000007941 */ /* 0x000fea0003800000 */
.L_x_27216:
        /* <DEDUP_REMOVED lines=30> */
.L_x_27286:
[----:B0-----:R-:W-:Y:S02]  /*1c8b0*/  IMAD.MOV.U32 R238, RZ, RZ, R230 ;  /* 0x000000ffffee7224 */ /* 0x001fe400078e00e6 */
.L_x_27287:
[----:B------:R-:W-:Y:S05]  /*1c8c0*/  BSYNC B1 ;  /* 0x0000000000017941 */ /* 0x000fea0003800000 */
.L_x_27285:
        /* <DEDUP_REMOVED lines=16> */
.L_x_27291:
[----:B------:R-:W-:Y:S05]  /*1c9d0*/  BSYNC B2 ;  /* 0x0000000000027941 */ /* 0x000fea0003800000 */
.L_x_27290:
        /* <DEDUP_REMOVED lines=44> */
.L_x_27289:
[----:B------:R-:W-:Y:S05]  /*1cca0*/  BSYNC B1 ;  /* 0x0000000000017941 */ /* 0x000fea0003800000 */
.L_x_27288:
        /* <DEDUP_REMOVED lines=14> */
.L_x_27292:
        /* <DEDUP_REMOVED lines=12> */
.L_x_27295:
[----:B------:R-:W-:Y:S02]  /*1ce50*/  IMAD.MOV.U32 R227, RZ, RZ, R230 ;  /* 0x000000ffffe37224 */ /* 0x000fe400078e00e6 */
.L_x_27296:
[----:B------:R-:W-:Y:S05]  /*1ce60*/  BSYNC B1 ;  /* 0x0000000000017941 */ /* 0x000fea0003800000 */
.L_x_27294:
        /* <DEDUP_REMOVED lines=16> */
.L_x_27300:
[----:B------:R-:W-:Y:S05]  /*1cf70*/  BSYNC B2 ;  /* 0x0000000000027941 */ /* 0x000fea0003800000 */
.L_x_27299:
        /* <DEDUP_REMOVED lines=44> */
.L_x_27298:
[----:B------:R-:W-:Y:S05]  /*1d240*/  BSYNC B1 ;  /* 0x0000000000017941 */ /* 0x000fea0003800000 */
.L_x_27297:
        /* <DEDUP_REMOVED lines=8> */
.L_x_27293:
        /* <DEDUP_REMOVED lines=12> */
.L_x_27302:
[----:B------:R-:W-:Y:S02]  /*1d390*/  IMAD.MOV.U32 R227, RZ, RZ, R230 ;  /* 0x000000ffffe37224 */ /* 0x000fe400078e00e6 */
.L_x_27303:
[----:B------:R-:W-:Y:S05]  /*1d3a0*/  BSYNC B1 ;  /* 0x0000000000017941 */ /* 0x000fea0003800000 */
.L_x_27301:
        /* <DEDUP_REMOVED lines=16> */
.L_x_27307:
[----:B------:R-:W-:Y:S05]  /*1d4b0*/  BSYNC B2 ;  /* 0x0000000000027941 */ /* 0x000fea0003800000 */
.L_x_27306:
        /* <DEDUP_REMOVED lines=44> */
.L_x_27305:
[----:B------:R-:W-:Y:S05]  /*1d780*/  BSYNC B1 ;  /* 0x0000000000017941 */ /* 0x000fea0003800000 */
.L_x_27304:
        /* <DEDUP_REMOVED lines=11> */
.L_x_27308:
        /* <DEDUP_REMOVED lines=12> */
.L_x_27311:
[----:B------:R-:W-:Y:S02]  /*1d900*/  IMAD.MOV.U32 R227, RZ, RZ, R230 ;  /* 0x000000ffffe37224 */ /* 0x000fe400078e00e6 */
.L_x_27312:
[----:B------:R-:W-:Y:S05]  /*1d910*/  BSYNC B1 ;  /* 0x0000000000017941 */ /* 0x000fea0003800000 */
.L_x_27310:
        /* <DEDUP_REMOVED lines=16> */
.L_x_27316:
[----:B------:R-:W-:Y:S05]  /*1da20*/  BSYNC B2 ;  /* 0x0000000000027941 */ /* 0x000fea0003800000 */
.L_x_27315:
        /* <DEDUP_REMOVED lines=44> */
.L_x_27314:
[----:B------:R-:W-:Y:S05]  /*1dcf0*/  BSYNC B1 ;  /* 0x0000000000017941 */ /* 0x000fea0003800000 */
.L_x_27313:
        /* <DEDUP_REMOVED lines=8> */
.L_x_27309:
        /* <DEDUP_REMOVED lines=12> */
.L_x_27318:
[----:B------:R-:W-:Y:S02]  /*1de40*/  IMAD.MOV.U32 R227, RZ, RZ, R230 ;  /* 0x000000ffffe37224 */ /* 0x000fe400078e00e6 */
.L_x_27319:
[----:B------:R-:W-:Y:S05]  /*1de50*/  BSYNC B1 ;  /* 0x0000000000017941 */ /* 0x000fea0003800000 */
.L_x_27317:
        /* <DEDUP_REMOVED lines=16> */
.L_x_27323:
[----:B------:R-:W-:Y:S05]  /*1df60*/  BSYNC B2 ;  /* 0x0000000000027941 */ /* 0x000fea0003800000 */
.L_x_27322:
        /* <DEDUP_REMOVED lines=44> */
.L_x_27321:
[----:B------:R-:W-:Y:S05]  /*1e230*/  BSYNC B1 ;  /* 0x0000000000017941 */ /* 0x000fea0003800000 */
.L_x_27320:
        /* <DEDUP_REMOVED lines=11> */
.L_x_27324:
        /* <DEDUP_REMOVED lines=12> */
.L_x_27327:
[----:B------:R-:W-:Y:S02]  /*1e3b0*/  IMAD.MOV.U32 R227, RZ, RZ, R230 ;  /* 0x000000ffffe37224 */ /* 0x000fe400078e00e6 */
.L_x_27328:
[----:B------:R-:W-:Y:S05]  /*1e3c0*/  BSYNC B1 ;  /* 0x0000000000017941 */ /* 0x000fea0003800000 */
.L_x_27326:
        /* <DEDUP_REMOVED lines=16> */
.L_x_27332:
[----:B------:R-:W-:Y:S05]  /*1e4d0*/  BSYNC B2 ;  /* 0x0000000000027941 */ /* 0x000fea0003800000 */
.L_x_27331:
        /* <DEDUP_REMOVED lines=44> */
.L_x_27330:
[----:B------:R-:W-:Y:S05]  /*1e7a0*/  BSYNC B1 ;  /* 0x0000000000017941 */ /* 0x000fea0003800000 */
.L_x_27329:
        /* <DEDUP_REMOVED lines=8> */
.L_x_27325:
        /* <DEDUP_REMOVED lines=12> */
.L_x_27334:
[----:B------:R-:W-:Y:S02]  /*1e8f0*/  IMAD.MOV.U32 R227, RZ, RZ, R230 ;  /* 0x000000ffffe37224 */ /* 0x000fe400078e00e6 */
.L_x_27335:
[----:B------:R-:W-:Y:S05]  /*1e900*/  BSYNC B1 ;  /* 0x0000000000017941 */ /* 0x000fea0003800000 */
.L_x_27333:
        /* <DEDUP_REMOVED lines=16> */
.L_x_27339:
[----:B------:R-:W-:Y:S05]  /*1ea10*/  BSYNC B2 ;  /* 0x0000000000027941 */ /* 0x000fea0003800000 */
.L_x_27338:
        /* <DEDUP_REMOVED lines=44> */
.L_x_27337:
[----:B------:R-:W-:Y:S05]  /*1ece0*/  BSYNC B1 ;  /* 0x0000000000017941 */ /* 0x000fea0003800000 */
.L_x_27336:
        /* <DEDUP_REMOVED lines=11> */
.L_x_27340:
        /* <DEDUP_REMOVED lines=12> */
.L_x_27343:
[----:B------:R-:W-:Y:S02]  /*1ee60*/  IMAD.MOV.U32 R238, RZ, RZ, R230 ;  /* 0x000000ffffee7224 */ /* 0x000fe400078e00e6 */
.L_x_27344:
[----:B------:R-:W-:Y:S05]  /*1ee70*/  BSYNC B1 ;  /* 0x0000000000017941 */ /* 0x000fea0003800000 */
.L_x_27342:
        /* <DEDUP_REMOVED lines=16> */
.L_x_27348:
[----:B------:R-:W-:Y:S05]  /*1ef80*/  BSYNC B2 ;  /* 0x0000000000027941 */ /* 0x000fea0003800000 */
.L_x_27347:
        /* <DEDUP_REMOVED lines=44> */
.L_x_27346:
[----:B------:R-:W-:Y:S05]  /*1f250*/  BSYNC B1 ;  /* 0x0000000000017941 */ /* 0x000fea0003800000 */
.L_x_27345:
        /* <DEDUP_REMOVED lines=8> */
.L_x_27341:
[----:B------:R-:W-:Y:S02]  /*1f2e0*/  SEL R104, RZ, 0x1000000, P5 ;  /* 0x01000000ff687807 */ /* 0x000fe40002800000 */
[----:B------:R-:W-:Y:S02]  /*1f2f0*/  SEL R105, RZ, 0x10000, P4 ;  /* 0x00010000ff697807 */ /* 0x000fe40002000000 */
[----:B------:R-:W-:Y:S02]  /*1f300*/  SEL R106, RZ, 0x100, P3 ;  /* 0x00000100ff6a7807 */ /* 0x000fe40001800000 */
[C---:B------:R-:W-:Y:S02]  /*1f310*/  LEA R102, P0, R100.reuse, c[0x0][0x188], 0x4 ;  /* 0x0000620064667a11 */ /* 0x040fe400078020ff */
[----:B------:R-:W-:Y:S02]  /*1f320*/  SHF.L.U32 R238, R100, 0x2, RZ ;  /* 0x0000000264ee7819 */ /* 0x000fe400000006ff */
[----:B------:R-:W-:-:S02]  /*1f330*/  SEL R107, RZ, 0x1, P2 ;  /* 0x00000001ff6b7807 */ /* 0x000fc40001000000 */
[----:B------:R-:W-:Y:S02]  /*1f340*/  LEA.HI.X R103, R100, c[0x0][0x18c], RZ, 0x4, P0 ;  /* 0x0000630064677a11 */ /* 0x000fe400000f24ff */
[----:B------:R-:W-:Y:S02]  /*1f350*/  SHF.R.U32.HI R239, RZ, 0x1e, R100 ;  /* 0x0000001effef7819 */ /* 0x000fe40000011664 */
[----:B------:R-:W-:Y:S01]  /*1f360*/  IADD3 R104, R106, R104, R105 ;  /* 0x000000686a687210 */ /* 0x000fe20007ffe069 */
[----:B------:R0:W-:Y:S01]  /*1f370*/  STG.E.128 [R102.64], R96 ;  /* 0x0000006066007986 */ /* 0x0001e2000c101d06 */
[----:B------:R-:W-:Y:S02]  /*1f380*/  IADD3 R100, P0, R238, c[0x0][0x190], RZ ;  /* 0x00006400ee647a10 */ /* 0x000fe40007f1e0ff */
[----:B------:R-:W-:Y:S01]  /*1f390*/  LOP3.LUT P1, RZ, R236, 0x1, RZ, 0xc0, !PT ;  /* 0x00000001ecff7812 */ /* 0x000fe2000782c0ff */
[----:B------:R-:W-:Y:S01]  /*1f3a0*/  IMAD.IADD R107, R104, 0x1, R107 ;  /* 0x00000001686b7824 */ /* 0x000fe200078e026b */
        /* <DEDUP_REMOVED lines=14> */
.L_x_27284:
[----:B------:R-:W-:Y:S05]  /*1f490*/  BSYNC B0 ;  /* 0x0000000000007941 */ /* 0x000fea0003800000 */
.L_x_27283:
[----:B0-----:R-:W-:Y:S01]  /*1f4a0*/  FADD.FTZ R100, RZ, R60 ;  /* 0x0000003cff647221 */ /* 0x001fe20000010000 */
[----:B------:R-:W-:Y:S02]  /*1f4b0*/  LOP3.LUT P0, RZ, R223, 0xff, RZ, 0xc0, !PT ;  /* 0x000000ffdfff7812 */ /* 0x000fe4000780c0ff */
[----:B------:R-:W-:Y:S01]  /*1f4c0*/  SHF.R.U32.HI R104, RZ, 0x5, R218 ;  /* 0x00000005ff687819 */ /* 0x000fe200000116da */
[----:B------:R-:W-:Y:S01]  /*1f4d0*/  FADD.FTZ R101, R61, R100 ;  /* 0x000000643d657221 */ /* 0x000fe20000010000 */
[----:B------:R-:W-:Y:S02]  /*1f4e0*/  LOP3.LUT P1, RZ, R236, 0x4, RZ, 0xc0, !PT ;  /* 0x00000004ecff7812 */ /* 0x000fe4000782c0ff */
[----:B------:R-:W-:Y:S01]  /*1f4f0*/  LOP3.LUT R104, R104, 0x7fffffc, RZ, 0xc0, !PT ;  /* 0x07fffffc68687812 */ /* 0x000fe200078ec0ff */
[----:B------:R-:W-:Y:S01]  /*1f500*/  FADD.FTZ R100, R62, R101 ;  /* 0x000000653e647221 */ /* 0x000fe20000010000 */
[----:B------:R-:W-:Y:S02]  /*1f510*/  LOP3.LUT R236, R236, 0xfffffffd, RZ, 0xc0, !PT ;  /* 0xfffffffdecec7812 */ /* 0x000fe400078ec0ff */
[C---:B------:R-:W-:Y:S01]  /*1f520*/  ISETP.GT.U32.AND P2, PT, R216.reuse, 0x2ff, PT ;  /* 0x000002ffd800780c */ /* 0x040fe20003f44070 */
[----:B------:R-:W-:Y:S01]  /*1f530*/  FADD.FTZ R100, R63, R100 ;  /* 0x000000643f647221 */ /* 0x000fe20000010000 */
[----:B------:R-:W-:-:S02]  /*1f540*/  ISETP.GT.U32.AND P3, PT, R216, 0x37f, PT ;  /* 0x0000037fd800780c */ /* 0x000fc40003f64070 */
[----:B------:R-:W-:Y:S02]  /*1f550*/  @!P0 IADD3 R104, R104, 0x4, RZ ;  /* 0x0000000468688810 */ /* 0x000fe40007ffe0ff */
[----:B------:R-:W-:Y:S02]  /*1f560*/  FSEL R101, R100, RZ, P1 ;  /* 0x000000ff64657208 */ /* 0x000fe40000800000 */
[C---:B------:R-:W-:Y:S02]  /*1f570*/  ISETP.GT.U32.AND P0, PT, R216.reuse, 0xff, PT ;  /* 0x000000ffd800780c */ /* 0x040fe40003f04070 */
[----:B------:R-:W-:Y:S01]  /*1f580*/  ISETP.GT.U32.AND P1, PT, R216, 0x27f, PT ;  /* 0x0000027fd800780c */ /* 0x000fe20003f24070 */
[----:B------:R-:W-:Y:S01]  /*1f590*/  FADD.FTZ R100, R64, R101 ;  /* 0x0000006540647221 */ /* 0x000fe20000010000 */
[C---:B------:R-:W-:Y:S02]  /*1f5a0*/  ISETP.GT.U32.AND P4, PT, R216.reuse, 0x3ff, PT ;  /* 0x000003ffd800780c */ /* 0x040fe40003f84070 */
[C---:B------:R-:W-:Y:S01]  /*1f5b0*/  ISETP.GT.U32.AND P5, PT, R216.reuse, 0x47f, PT ;  /* 0x0000047fd800780c */ /* 0x040fe20003fa4070 */
[----:B------:R-:W-:Y:S01]  /*1f5c0*/  FADD.FTZ R103, R65, R100 ;  /* 0x0000006441677221 */ /* 0x000fe20000010000 */
[----:B------:R-:W-:-:S03]  /*1f5d0*/  ISETP.GT.U32.AND P6, PT, R216, 0x4ff, PT ;  /* 0x000004ffd800780c */ /* 0x000fc60003fc4070 */
        /* <DEDUP_REMOVED lines=41> */
.L_x_27373:
[----:B01----:R-:W-:Y:S01]  /*1f870*/  FADD.FTZ R101, R101, R100 ;  /* 0x0000006465657221 */ /* 0x003fe20000010000 */
[----:B------:R-:W-:Y:S05]  /*1f880*/  BRA.DIV ~URZ, `(.L_x_27350) ;  /* 0x00001c927f007947 */ /* 0x000fea000b800000 */
[----:B------:R-:W0:Y:S01]  /*1f890*/  SHFL.BFLY PT, R100, R101, 0x2, 0x1f ;  /* 0x0c401f0065647f89 */ /* 0x000e2200000e0000 */
[----:B------:R-:W-:Y:S02]  /*1f8a0*/  P2R R240, PR, RZ, 0x10 ;  /* 0x00000010fff07803 */ /* 0x000fe40000000000 */
[C---:B------:R-:W-:Y:S02]  /*1f8b0*/  LOP3.LUT P4, RZ, R236.reuse, 0x4, RZ, 0xc0, !PT ;  /* 0x00000004ecff7812 */ /* 0x040fe4000788c0ff */
[----:B------:R-:W-:Y:S02]  /*1f8c0*/  P2R R239, PR, RZ, 0x20 ;  /* 0x00000020ffef7803 */ /* 0x000fe40000000000 */
[----:B------:R-:W-:Y:S02]  /*1f8d0*/  LOP3.LUT P5, RZ, R236, 0x2, RZ, 0xc0, !PT ;  /* 0x00000002ecff7812 */ /* 0x000fe400078ac0ff */
[----:B------:R-:W-:-:S02]  /*1f8e0*/  P2R R107, PR, RZ, 0x40 ;  /* 0x00000040ff6b7803 */ /* 0x000fc40000000000 */
        /* <DEDUP_REMOVED lines=19> */
[----:B------:R-:W-:Y:S02]  /*1fa20*/  FSEL R101, R105, RZ, P4 ;  /* 0x000000ff69657208 */ /* 0x000fe40002000000 */
[----:B------:R-:W-:-:S03]  /*1fa30*/  ISETP.NE.AND P4, PT, R240, RZ, PT ;  /* 0x000000fff000720c */ /* 0x000fc60003f85270 */
[----:B------:R-:W-:-:S04]  /*1fa40*/  FFMA.FTZ R102, R102, R102, R101 ;  /* 0x0000006666667223 */ /* 0x000fc80000010065 */
[----:B------:R-:W-:Y:S02]  /*1fa50*/  FFMA.FTZ R102, R103, R103, R102 ;  /* 0x0000006767667223 */ /* 0x000fe40000010066 */
[----:B------:R-:W-:-:S04]  /*1fa60*/  FADD.FTZ R103, R66, -R100 ;  /* 0x8000006442677221 */ /* 0x000fc80000010000 */
[----:B------:R-:W-:Y:S02]  /*1fa70*/  FFMA.FTZ R102, R103, R103, R102 ;  /* 0x0000006767667223 */ /* 0x000fe40000010066 */
[----:B------:R-:W-:-:S04]  /*1fa80*/  FADD.FTZ R103, R67, -R100 ;  /* 0x8000006443677221 */ /* 0x000fc80000010000 */
[----:B------:R-:W-:Y:S01]  /*1fa90*/  @P5 FFMA.FTZ R101, R103, R103, R102 ;  /* 0x0000006767655223 */ /* 0x000fe20000010066 */
[----:B------:R-:W-:Y:S01]  /*1faa0*/  ISETP.NE.AND P5, PT, R239, RZ, PT ;  /* 0x000000ffef00720c */ /* 0x000fe20003fa5270 */
[--C-:B------:R-:W-:Y:S02]  /*1fab0*/  FADD.FTZ R102, R68, -R100.reuse ;  /* 0x8000006444667221 */ /* 0x100fe40000010000 */
[----:B------:R-:W-:Y:S02]  /*1fac0*/  FADD.FTZ R103, R69, -R100 ;  /* 0x8000006445677221 */ /* 0x000fe40000010000 */
        /* <DEDUP_REMOVED lines=72> */
.L_x_27374:
        /* <DEDUP_REMOVED lines=12> */
[----:B------:R-:W-:Y:S01]  /*20010*/  LOP3.LUT P1, RZ, R103, 0x1f, R218, 0xf8, !PT ;  /* 0x0000001f67ff7812 */ /* 0x000fe2000782f8da */
[----:B------:R-:W-:Y:S01]  /*20020*/  IMAD.MOV.U32 R104, RZ, RZ, RZ ;  /* 0x000000ffff687224 */ /* 0x000fe200078e00ff */
[----:B------:R-:W-:Y:S01]  /*20030*/  LOP3.LUT P2, RZ, R236, 0x4, RZ, 0xc0, !PT ;  /* 0x00000004ecff7812 */ /* 0x000fe2000784c0ff */
[----:B------:R-:W-:Y:S01]  /*20040*/  @!P0 IMAD.MOV.U32 R104, RZ, RZ, R229 ;  /* 0x000000ffff688224 */ /* 0x000fe200078e00e5 */
[----:B------:R-:W-:Y:S03]  /*20050*/  BSSY B0, `(.L_x_27351) ;  /* 0x000004c000007945 */ /* 0x000fe60003800000 */
        /* <DEDUP_REMOVED lines=30> */
[----:B------:R-:W-:Y:S01]  /*20240*/  FMUL.FTZ R239, R102, R239 ;  /* 0x000000ef66ef7220 */ /* 0x000fe20000410000 */
[----:B------:R-:W-:Y:S01]  /*20250*/  MOV R102, c[0x0][0x1e0] ;  /* 0x0000780000667a02 */ /* 0x000fe20000000f00 */
[----:B-1----:R-:W-:-:S02]  /*20260*/  FMUL.FTZ R238, R106, R241 ;  /* 0x000000f16aee7220 */ /* 0x002fc40000410000 */
[----:B------:R-:W-:Y:S02]  /*20270*/  FMUL.FTZ R239, R239, R243 ;  /* 0x000000f3efef7220 */ /* 0x000fe40000410000 */
[----:B--2---:R-:W-:Y:S02]  /*20280*/  FADD.FTZ R105, R101, R104 ;  /* 0x0000006865697221 */ /* 0x004fe40000010000 */
[----:B------:R-:W0:Y:S02]  /*20290*/  SHFL.IDX PT, R238, R238, RZ, 0x1f ;  /* 0x00001fffeeee7589 */ /* 0x000e2400000e0000 */
[----:B------:R-:W-:-:S06]  /*202a0*/  FFMA.FTZ R105, R106, R239, R105 ;  /* 0x000000ef6a697223 */ /* 0x000fcc0000010069 */
[----:B------:R-:W1:Y:S01]  /*202b0*/  SHFL.IDX PT, R105, R105, RZ, 0x1f ;  /* 0x00001fff69697589 */ /* 0x000e6200000e0000 */
[----:B0-----:R-:W-:-:S05]  /*202c0*/  FMUL.FTZ R100, R238, R238 ;  /* 0x000000eeee647220 */ /* 0x001fca0000410000 */
[----:B------:R-:W-:Y:S01]  /*202d0*/  FSEL R101, R100, RZ, P0 ;  /* 0x000000ff64657208 */ /* 0x000fe20000000000 */
[----:B-1----:R-:W-:Y:S02]  /*202e0*/  FFMA.FTZ R100, R105, R102, c[0x0][0x228] ;  /* 0x00008a0069647623 */ /* 0x002fe40000010066 */
[----:B------:R-:W-:Y:S02]  /*202f0*/  @!P1 IMAD.MOV.U32 R102, RZ, RZ, 0x4 ;  /* 0x00000004ff669424 */ /* 0x000fe400078e00ff */
[----:B------:R-:W-:Y:S02]  /*20300*/  FADD.FTZ R104, R100, R101 ;  /* 0x0000006564687221 */ /* 0x000fe40000010000 */
[----:B------:R-:W-:Y:S02]  /*20310*/  @!P1 IMAD.MOV.U32 R100, RZ, RZ, 0x4 ;  /* 0x00000004ff649424 */ /* 0x000fe400078e00ff */
[C---:B------:R-:W-:Y:S02]  /*20320*/  @!P1 IMAD.WIDE R102, R235.reuse, R102, c[0x0][0x1a0] ;  /* 0x00006800eb669625 */ /* 0x040fe400078e0266 */
[----:B------:R-:W0:Y:S02]  /*20330*/  MUFU.RSQ R104, R104 ;  /* 0x0000006800687308 */ /* 0x000e240000001400 */
[----:B------:R-:W-:Y:S01]  /*20340*/  @!P1 IMAD.WIDE R100, R235, R100, c[0x0][0x1a8] ;  /* 0x00006a00eb649625 */ /* 0x000fe200078e0264 */
[----:B------:R1:W-:Y:S01]  /*20350*/  @!P1 STG.E [R102.64], R238 ;  /* 0x000000ee66009986 */ /* 0x0003e2000c101906 */
[----:B0-----:R-:W0:Y:S02]  /*20360*/  R2UR UR27, R104 ;  /* 0x00000000681b73c2 */ /* 0x001e2400000e0000 */
[----:B0-----:R-:W-:-:S05]  /*20370*/  IMAD.U32 R105, RZ, RZ, UR27 ;  /* 0x0000001bff697e24 */ /* 0x001fca000f8e00ff */
[----:B------:R1:W-:Y:S01]  /*20380*/  @!P1 STG.E [R100.64], R105 ;  /* 0x0000006964009986 */ /* 0x0003e2000c101906 */
[----:B------:R-:W-:Y:S05]  /*20390*/  @!P2 BRA `(.L_x_27352) ;  /* 0x000001700000a947 */ /* 0x000fea0003800000 */
[----:B-1----:R-:W-:Y:S01]  /*203a0*/  FSEL R100, R238, RZ, !P0 ;  /* 0x000000ffee647208 */ /* 0x002fe20004000000 */
[----:B------:R-:W-:-:S04]  /*203b0*/  IMAD.MOV.U32 R240, RZ, RZ, 0x10 ;  /* 0x00000010fff07424 */ /* 0x000fc800078e00ff */
[--C-:B------:R-:W-:Y:S02]  /*203c0*/  FADD.FTZ R101, R60, -R100.reuse ;  /* 0x800000643c657221 */ /* 0x100fe40000010000 */
[--C-:B------:R-:W-:Y:S02]  /*203d0*/  FADD.FTZ R103, R63, -R100.reuse ;  /* 0x800000643f677221 */ /* 0x100fe40000010000 */
[--C-:B------:R-:W-:Y:S02]  /*203e0*/  FADD.FTZ R102, R62, -R100.reuse ;  /* 0x800000643e667221 */ /* 0x100fe40000010000 */
[----:B------:R-:W-:Y:S02]  /*203f0*/  FADD.FTZ R100, R61, -R100 ;  /* 0x800000643d647221 */ /* 0x000fe40000010000 */
[----:B------:R-:W-:Y:S02]  /*20400*/  FMUL.FTZ R104, R101, UR27 ;  /* 0x0000001b65687c20 */ /* 0x000fe40008410000 */
[----:B------:R-:W-:-:S02]  /*20410*/  FMUL.FTZ R107, R103, UR27 ;  /* 0x0000001b676b7c20 */ /* 0x000fc40008410000 */
[----:B------:R-:W-:Y:S02]  /*20420*/  FMUL.FTZ R106, R102, UR27 ;  /* 0x0000001b666a7c20 */ /* 0x000fe40008410000 */
[----:B------:R-:W-:Y:S02]  /*20430*/  FMUL.FTZ R105, R100, UR27 ;  /* 0x0000001b64697c20 */ /* 0x000fe40008410000 */
[----:B------:R-:W-:Y:S02]  /*20440*/  FFMA.FTZ R103, R205, R107, R202 ;  /* 0x0000006bcd677223 */ /* 0x000fe400000100ca */
[----:B------:R-:W-:Y:S02]  /*20450*/  FFMA.FTZ R102, R209, R106, R206 ;  /* 0x0000006ad1667223 */ /* 0x000fe400000100ce */
[----:B------:R-:W-:Y:S02]  /*20460*/  FFMA.FTZ R101, R213, R105, R210 ;  /* 0x00000069d5657223 */ /* 0x000fe400000100d2 */
[----:B------:R-:W-:-:S02]  /*20470*/  FFMA.FTZ R100, R217, R104, R214 ;  /* 0x00000068d9647223 */ /* 0x000fc400000100d6 */
[----:B------:R-:W-:-:S04]  /*20480*/  IMAD.WIDE.U32 R242, R237, R240, c[0x0][0x208] ;  /* 0x00008200edf27625 */ /* 0x000fc800078e00f0 */
[----:B------:R-:W-:Y:S01]  /*20490*/  FFMA.FTZ R107, R203, R107, R200 ;  /* 0x0000006bcb6b7223 */ /* 0x000fe200000100c8 */
[----:B------:R0:W-:Y:S01]  /*204a0*/  STG.E.128 [R242.64], R100 ;  /* 0x00000064f2007986 */ /* 0x0001e2000c101d06 */
[----:B------:R-:W-:Y:S02]  /*204b0*/  FFMA.FTZ R106, R207, R106, R204 ;  /* 0x0000006acf6a7223 */ /* 0x000fe400000100cc */
[----:B------:R-:W-:Y:S02]  /*204c0*/  FFMA.FTZ R105, R211, R105, R208 ;  /* 0x00000069d3697223 */ /* 0x000fe400000100d0 */
[----:B------:R-:W-:Y:S02]  /*204d0*/  FFMA.FTZ R104, R215, R104, R212 ;  /* 0x00000068d7687223 */ /* 0x000fe400000100d4 */
[C---:B------:R-:W-:Y:S01]  /*204e0*/  IMAD.WIDE.U32 R240, R237.reuse, R240, c[0x0][0x210] ;  /* 0x00008400edf07625 */ /* 0x040fe200078e00f0 */
[----:B------:R-:W-:-:S04]  /*204f0*/  IADD3 R237, R237, 0x80, RZ ;  /* 0x00000080eded7810 */ /* 0x000fc80007ffe0ff */
[----:B------:R0:W-:Y:S03]  /*20500*/  STG.E.128 [R240.64], R104 ;  /* 0x00000068f0007986 */ /* 0x0001e6000c101d06 */
.L_x_27352:
[----:B------:R-:W-:Y:S05]  /*20510*/  BSYNC B0 ;  /* 0x0000000000007941 */ /* 0x000fea0003800000 */
.L_x_27351:
[----:B------:R-:W-:Y:S01]  /*20520*/  LOP3.LUT P1, RZ, R236, 0x800, RZ, 0xc0, !PT ;  /* 0x00000800ecff7812 */ /* 0x000fe2000782c0ff */
[----:B------:R-:W-:-:S12]  /*20530*/  BSSY B0, `(.L_x_27353) ;  /* 0x0000019000007945 */ /* 0x000fd80003800000 */
[----:B------:R-:W-:Y:S05]  /*20540*/  @!P1 BRA `(.L_x_27354) ;  /* 0x0000017000009947 */ /* 0x000fea0003800000 */
[----:B01----:R-:W-:Y:S01]  /*20550*/  FSEL R101, R238, RZ, !P0 ;  /* 0x000000ffee657208 */ /* 0x003fe20004000000 */
        /* <DEDUP_REMOVED lines=22> */
.L_x_27354:
[----:B------:R-:W-:Y:S05]  /*206c0*/  BSYNC B0 ;  /* 0x0000000000007941 */ /* 0x000fea0003800000 */
.L_x_27353:
        /* <DEDUP_REMOVED lines=26> */
.L_x_27356:
[----:B------:R-:W-:Y:S05]  /*20870*/  BSYNC B0 ;  /* 0x0000000000007941 */ /* 0x000fea0003800000 */
.L_x_27355:
        /* <DEDUP_REMOVED lines=26> */
.L_x_27358:
[----:B------:R-:W-:Y:S05]  /*20a20*/  BSYNC B0 ;  /* 0x0000000000007941 */ /* 0x000fea0003800000 */
.L_x_27357:
        /* <DEDUP_REMOVED lines=26> */
.L_x_27360:
[----:B------:R-:W-:Y:S05]  /*20bd0*/  BSYNC B0 ;  /* 0x0000000000007941 */ /* 0x000fea0003800000 */
.L_x_27359:
        /* <DEDUP_REMOVED lines=26> */
.L_x_27362:
[----:B------:R-:W-:Y:S05]  /*20d80*/  BSYNC B0 ;  /* 0x0000000000007941 */ /* 0x000fea0003800000 */
.L_x_27361:
        /* <DEDUP_REMOVED lines=26> */
.L_x_27364:
[----:B------:R-:W-:Y:S05]  /*20f30*/  BSYNC B0 ;  /* 0x0000000000007941 */ /* 0x000fea0003800000 */
.L_x_27363:
        /* <DEDUP_REMOVED lines=26> */
.L_x_27366:
[----:B------:R-:W-:Y:S05]  /*210e0*/  BSYNC B0 ;  /* 0x0000000000007941 */ /* 0x000fea0003800000 */
.L_x_27365:
[----:B------:R-:W-:Y:S01]  /*210f0*/  LOP3.LUT P1, RZ, R236, 0x10, RZ, 0xc0, !PT ;  /* 0x00000010ecff7812 */ /* 0x000fe2000782c0ff */
[----:B------:R-:W-:-:S12]  /*21100*/  BSSY B0, `(.L_x_27367) ;  /* 0x0000019000007945 */ /* 0x000fd80003800000 */
[----:B------:R-:W-:Y:S05]  /*21110*/  @!P1 BRA `(.L_x_27368) ;  /* 0x0000017000009947 */ /* 0x000fea0003800000 */
[----:B01----:R-:W-:Y:S01]  /*21120*/  FSEL R101, R238, RZ, !P0 ;  /* 0x000000ffee657208 */ /* 0x003fe20004000000 */
[----:B------:R-:W-:-:S04]  /*21130*/  HFMA2.MMA R240, -RZ, RZ, 0, 9.5367431640625e-07 ;  /* 0x00000010fff07435 */ /* 0x000fc800000001ff */
        /* <DEDUP_REMOVED lines=21> */
.L_x_27368:
[----:B------:R-:W-:Y:S05]  /*21290*/  BSYNC B0 ;  /* 0x0000000000007941 */ /* 0x000fea0003800000 */
.L_x_27367:
        /* <DEDUP_REMOVED lines=18> */
[----:B------:R-:W-:Y:S01]  /*213c0*/  IMAD.WIDE.U32 R240, R237, R240, c[0x0][0x210] ;  /* 0x00008400edf07625 */ /* 0x000fe200078e00f0 */
[----:B------:R0:W-:Y:S03]  /*213d0*/  STG.E.128 [R238.64], R100 ;  /* 0x00000064ee007986 */ /* 0x0001e6000c101d06 */
[----:B------:R-:W-:Y:S02]  /*213e0*/  FFMA.FTZ R107, R118, R107, R141 ;  /* 0x0000006b766b7223 */ /* 0x000fe4000001008d */
[----:B------:R-:W-:Y:S02]  /*213f0*/  FFMA.FTZ R106, R117, R106, R20 ;  /* 0x0000006a756a7223 */ /* 0x000fe40000010014 */
[----:B------:R-:W-:Y:S02]  /*21400*/  FFMA.FTZ R105, R115, R105, R138 ;  /* 0x0000006973697223 */ /* 0x000fe4000001008a */
[----:B------:R-:W-:-:S05]  /*21410*/  FFMA.FTZ R104, R116, R104, R19 ;  /* 0x0000006874687223 */ /* 0x000fca0000010013 */
[----:B------:R0:W-:Y:S02]  /*21420*/  STG.E.128 [R240.64], R104 ;  /* 0x00000068f0007986 */ /* 0x0001e4000c101d06 */
.L_x_27370:
[----:B------:R-:W-:Y:S05]  /*21430*/  BSYNC B0 ;  /* 0x0000000000007941 */ /* 0x000fea0003800000 */
.L_x_27369:
[----:B------:R-:W-:Y:S02]  /*21440*/  LOP3.LUT P0, RZ, R223, 0xff, RZ, 0xc0, !PT ;  /* 0x000000ffdfff7812 */ /* 0x000fe4000780c0ff */
[----:B------:R-:W-:Y:S02]  /*21450*/  IADD3 R235, R235, c[0x0][0x160], RZ ;  /* 0x00005800ebeb7a10 */ /* 0x000fe40007ffe0ff */
[----:B------:R-:W-:Y:S02]  /*21460*/  SEL R223, RZ, 0x1, P0 ;  /* 0x00000001ffdf7807 */ /* 0x000fe40000000000 */
[----:B------:R-:W-:-:S13]  /*21470*/  ISETP.GE.AND P0, PT, R235, c[0x0][0x164], PT ;  /* 0x00005900eb007a0c */ /* 0x000fda0003f06270 */
[----:B01----:R-:W-:Y:S01]  /*21480*/  @P0 CALL.REL.NOINC `(.L_x_27371) ;  /* 0x0000001000000944 */ /* 0x003fe20003c00000 */
[----:B------:R-:W-:Y:S05]  /*21490*/  BRA `(.L_x_27372) ;  /* 0xfffe14f000007947 */ /* 0x000fea000383ffff */
.L_x_27371:
[----:B------:R-:W-:Y:S05]  /*214a0*/  EXIT ;  /* 0x000000000000794d */ /* 0x000fea0003800000 */
.L_x_27349:
[----:B------:R-:W-:Y:S01]  /*214b0*/  IMAD.MOV.U32 R238, RZ, RZ, 0x1 ;  /* 0x00000001ffee7424 */ /* 0x000fe200078e00ff */
[----:B------:R-:W-:Y:S01]  /*214c0*/  MOV R102, 0x21500 ;  /* 0x0002150000667802 */ /* 0x000fe20000000f00 */
[----:B------:R-:W-:Y:S02]  /*214d0*/  IMAD.MOV.U32 R106, RZ, RZ, 0x1f ;  /* 0x0000001fff6a7424 */ /* 0x000fe400078e00ff */
[----:B------:R-:W-:Y:S02]  /*214e0*/  IMAD.MOV.U32 R107, RZ, RZ, -0x1 ;  /* 0xffffffffff6b7424 */ /* 0x000fe400078e00ff */
[----:B------:R-:W-:Y:S05]  /*214f0*/  CALL.REL.NOINC `($__internal_68_$__cuda_sm70_shflsync_bfly_p) ;  /* 0x0000094000007944 */ /* 0x000fea0003c00000 */
[----:B-1----:R-:W-:Y:S01]  /*21500*/  IMAD.MOV.U32 R100, RZ, RZ, R238 ;  /* 0x000000ffff647224 */ /* 0x002fe200078e00ee */
[----:B0-----:R-:W-:Y:S05]  /*21510*/  BRA `(.L_x_27373) ;  /* 0xffffe35000007947 */ /* 0x001fea000383ffff */
.L_x_27350:
[----:B------:R-:W-:Y:S01]  /*21520*/  IMAD.MOV.U32 R238, RZ, RZ, 0x2 ;  /* 0x00000002ffee7424 */ /* 0x000fe200078e00ff */
[----:B------:R-:W-:Y:S01]  /*21530*/  MOV R102, 0x21570 ;  /* 0x0002157000667802 */ /* 0x000fe20000000f00 */
[----:B------:R-:W-:Y:S02]  /*21540*/  IMAD.MOV.U32 R106, RZ, RZ, 0x1f ;  /* 0x0000001fff6a7424 */ /* 0x000fe400078e00ff */
[----:B------:R-:W-:Y:S02]  /*21550*/  IMAD.MOV.U32 R107, RZ, RZ, -0x1 ;  /* 0xffffffffff6b7424 */ /* 0x000fe400078e00ff */
[----:B------:R-:W-:Y:S05]  /*21560*/  CALL.REL.NOINC `($__internal_68_$__cuda_sm70_shflsync_bfly_p) ;  /* 0x000008d000007944 */ /* 0x000fea0003c00000 */
[----:B01----:R-:W-:Y:S01]  /*21570*/  FADD.FTZ R101, R101, R238 ;  /* 0x000000ee65657221 */ /* 0x003fe20000010000 */
[----:B------:R-:W-:Y:S01]  /*21580*/  MOV R102, 0x215d0 ;  /* 0x000215d000667802 */ /* 0x000fe20000000f00 */
[----:B------:R-:W-:-:S02]  /*21590*/  IMAD.MOV.U32 R238, RZ, RZ, 0x4 ;  /* 0x00000004ffee7424 */ /* 0x000fc400078e00ff */
[----:B------:R-:W-:Y:S02]  /*215a0*/  IMAD.MOV.U32 R106, RZ, RZ, 0x1f ;  /* 0x0000001fff6a7424 */ /* 0x000fe400078e00ff */
[----:B------:R-:W-:Y:S02]  /*215b0*/  IMAD.MOV.U32 R107, RZ, RZ, -0x1 ;  /* 0xffffffffff6b7424 */ /* 0x000fe400078e00ff */
[----:B------:R-:W-:Y:S05]  /*215c0*/  CALL.REL.NOINC `($__internal_68_$__cuda_sm70_shflsync_bfly_p) ;  /* 0x0000087000007944 */ /* 0x000fea0003c00000 */
[----:B01----:R-:W-:Y:S01]  /*215d0*/  FADD.FTZ R101, R101, R238 ;  /* 0x000000ee65657221 */ /* 0x003fe20000010000 */
[----:B------:R-:W-:Y:S01]  /*215e0*/  MOV R238, 0x8 ;  /* 0x0000000800ee7802 */ /* 0x000fe20000000f00 */
[----:B------:R-:W-:Y:S01]  /*215f0*/  IMAD.MOV.U32 R106, RZ, RZ, 0x1f ;  /* 0x0000001fff6a7424 */ /* 0x000fe200078e00ff */
[----:B------:R-:W-:Y:S01]  /*21600*/  MOV R102, 0x21630 ;  /* 0x0002163000667802 */ /* 0x000fe20000000f00 */
[----:B------:R-:W-:Y:S02]  /*21610*/  IMAD.MOV.U32 R107, RZ, RZ, -0x1 ;  /* 0xffffffffff6b7424 */ /* 0x000fe400078e00ff */
[----:B------:R-:W-:Y:S05]  /*21620*/  CALL.REL.NOINC `($__internal_68_$__cuda_sm70_shflsync_bfly_p) ;  /* 0x0000081000007944 */ /* 0x000fea0003c00000 */
[----:B01----:R-:W-:Y:S01]  /*21630*/  FADD.FTZ R101, R101, R238 ;  /* 0x000000ee65657221 */ /* 0x003fe20000010000 */
[----:B------:R-:W-:Y:S01]  /*21640*/  MOV R102, 0x21690 ;  /* 0x0002169000667802 */ /* 0x000fe20000000f00 */
[----:B------:R-:W-:Y:S02]  /*21650*/  IMAD.MOV.U32 R238, RZ, RZ, 0x10 ;  /* 0x00000010ffee7424 */ /* 0x000fe400078e00ff */
[----:B------:R-:W-:-:S02]  /*21660*/  IMAD.MOV.U32 R106, RZ, RZ, 0x1f ;  /* 0x0000001fff6a7424 */ /* 0x000fc400078e00ff */
[----:B------:R-:W-:Y:S02]  /*21670*/  IMAD.MOV.U32 R107, RZ, RZ, -0x1 ;  /* 0xffffffffff6b7424 */ /* 0x000fe400078e00ff */
[----:B------:R-:W-:Y:S05]  /*21680*/  CALL.REL.NOINC `($__internal_68_$__cuda_sm70_shflsync_bfly_p) ;  /* 0x000007b000007944 */ /* 0x000fea0003c00000 */
[----:B-1----:R-:W-:Y:S01]  /*21690*/  FADD.FTZ R100, R101, R238 ;  /* 0x000000ee65647221 */ /* 0x002fe20000010000 */
[----:B------:R-:W-:Y:S01]  /*216a0*/  P2R R103, PR, RZ, 0x10 ;  /* 0x00000010ff677803 */ /* 0x000fe20000000000 */
[----:B------:R-:W-:Y:S01]  /*216b0*/  IMAD.MOV.U32 R238, RZ, RZ, 0x1 ;  /* 0x00000001ffee7424 */ /* 0x000fe200078e00ff */
[C---:B------:R-:W-:Y:S01]  /*216c0*/  LOP3.LUT P4, RZ, R236.reuse, 0x4, RZ, 0xc0, !PT ;  /* 0x00000004ecff7812 */ /* 0x040fe2000788c0ff */
[----:B------:R-:W-:Y:S01]  /*216d0*/  FMUL.FTZ R100, R231, R100 ;  /* 0x00000064e7647220 */ /* 0x000fe20000410000 */
[----:B0-----:R-:W-:Y:S02]  /*216e0*/  P2R R107, PR, RZ, 0x20 ;  /* 0x00000020ff6b7803 */ /* 0x001fe40000000000 */
[----:B------:R-:W-:Y:S01]  /*216f0*/  LOP3.LUT P5, RZ, R236, 0x2, RZ, 0xc0, !PT ;  /* 0x00000002ecff7812 */ /* 0x000fe200078ac0ff */
[--C-:B------:R-:W-:Y:S01]  /*21700*/  FADD.FTZ R101, R60, -R100.reuse ;  /* 0x800000643c657221 */ /* 0x100fe20000010000 */
[----:B------:R-:W-:Y:S01]  /*21710*/  P2R R105, PR, RZ, 0x40 ;  /* 0x00000040ff697803 */ /* 0x000fe20000000000 */
[----:B------:R-:W-:Y:S01]  /*21720*/  FADD.FTZ R102, R61, -R100 ;  /* 0x800000643d667221 */ /* 0x000fe20000010000 */
[----:B------:R-:W-:Y:S01]  /*21730*/  LOP3.LUT P6, RZ, R236, 0x1, RZ, 0xc0, !PT ;  /* 0x00000001ecff7812 */ /* 0x000fe200078cc0ff */
[----:B------:R-:W-:-:S02]  /*21740*/  FFMA.FTZ R101, R101, R101, RZ ;  /* 0x0000006565657223 */ /* 0x000fc400000100ff */
[--C-:B------:R-:W-:Y:S02]  /*21750*/  FADD.FTZ R106, R62, -R100.reuse ;  /* 0x800000643e6a7221 */ /* 0x100fe40000010000 */
[----:B------:R-:W-:Y:S02]  /*21760*/  FFMA.FTZ R101, R102, R102, R101 ;  /* 0x0000006666657223 */ /* 0x000fe40000010065 */
[----:B------:R-:W-:Y:S02]  /*21770*/  FADD.FTZ R102, R63, -R100 ;  /* 0x800000643f667221 */ /* 0x000fe40000010000 */
[----:B------:R-:W-:Y:S02]  /*21780*/  FFMA.FTZ R101, R106, R106, R101 ;  /* 0x0000006a6a657223 */ /* 0x000fe40000010065 */
[----:B------:R-:W-:Y:S02]  /*21790*/  IMAD.MOV.U32 R106, RZ, RZ, 0x1f ;  /* 0x0000001fff6a7424 */ /* 0x000fe400078e00ff */
[----:B------:R-:W-:-:S02]  /*217a0*/  FFMA.FTZ R101, R102, R102, R101 ;  /* 0x0000006666657223 */ /* 0x000fc40000010065 */
[----:B------:R-:W-:-:S03]  /*217b0*/  FADD.FTZ R102, R64, -R100 ;  /* 0x8000006440667221 */ /* 0x000fc60000010000 */
[----:B------:R-:W-:Y:S02]  /*217c0*/  FSEL R101, R101, RZ, P4 ;  /* 0x000000ff65657208 */ /* 0x000fe40002000000 */
[----:B------:R-:W-:Y:S01]  /*217d0*/  ISETP.NE.AND P4, PT, R103, RZ, PT ;  /* 0x000000ff6700720c */ /* 0x000fe20003f85270 */
        /* <DEDUP_REMOVED lines=10> */
[----:B------:R-:W-:Y:S02]  /*21880*/  FFMA.FTZ R102, R102, R102, R101 ;  /* 0x0000006666667223 */ /* 0x000fe40000010065 */
[----:B------:R-:W-:Y:S02]  /*21890*/  IMAD.MOV.U32 R107, RZ, RZ, -0x1 ;  /* 0xffffffffff6b7424 */ /* 0x000fe400078e00ff */
[----:B------:R-:W-:-:S02]  /*218a0*/  FFMA.FTZ R102, R103, R103, R102 ;  /* 0x0000006767667223 */ /* 0x000fc40000010066 */
        /* <DEDUP_REMOVED lines=61> */
[----:B------:R-:W-:Y:S02]  /*21c80*/  MOV R102, 0x21ca0 ;  /* 0x00021ca000667802 */ /* 0x000fe40000000f00 */
[----:B------:R-:W-:Y:S05]  /*21c90*/  CALL.REL.NOINC `($__internal_68_$__cuda_sm70_shflsync_bfly_p) ;  /* 0x000001a000007944 */ /* 0x000fea0003c00000 */
[----:B01----:R-:W-:Y:S01]  /*21ca0*/  FADD.FTZ R101, R101, R238 ;  /* 0x000000ee65657221 */ /* 0x003fe20000010000 */
[----:B------:R-:W-:Y:S01]  /*21cb0*/  MOV R102, 0x21d00 ;  /* 0x00021d0000667802 */ /* 0x000fe20000000f00 */
[----:B------:R-:W-:Y:S02]  /*21cc0*/  IMAD.MOV.U32 R238, RZ, RZ, 0x2 ;  /* 0x00000002ffee7424 */ /* 0x000fe400078e00ff */
[----:B------:R-:W-:Y:S02]  /*21cd0*/  IMAD.MOV.U32 R106, RZ, RZ, 0x1f ;  /* 0x0000001fff6a7424 */ /* 0x000fe400078e00ff */
[----:B------:R-:W-:Y:S02]  /*21ce0*/  IMAD.MOV.U32 R107, RZ, RZ, -0x1 ;  /* 0xffffffffff6b7424 */ /* 0x000fe400078e00ff */
[----:B------:R-:W-:Y:S05]  /*21cf0*/  CALL.REL.NOINC `($__internal_68_$__cuda_sm70_shflsync_bfly_p) ;  /* 0x0000014000007944 */ /* 0x000fea0003c00000 */
[----:B01----:R-:W-:Y:S01]  /*21d00*/  FADD.FTZ R101, R101, R238 ;  /* 0x000000ee65657221 */ /* 0x003fe20000010000 */
[----:B------:R-:W-:Y:S01]  /*21d10*/  HFMA2.MMA R238, -RZ, RZ, 0, 2.384185791015625e-07 ;  /* 0x00000004ffee7435 */ /* 0x000fe200000001ff */
[----:B------:R-:W-:Y:S01]  /*21d20*/  IMAD.MOV.U32 R106, RZ, RZ, 0x1f ;  /* 0x0000001fff6a7424 */ /* 0x000fe200078e00ff */
[----:B------:R-:W-:Y:S01]  /*21d30*/  MOV R102, 0x21d60 ;  /* 0x00021d6000667802 */ /* 0x000fe20000000f00 */
[----:B------:R-:W-:-:S03]  /*21d40*/  IMAD.MOV.U32 R107, RZ, RZ, -0x1 ;  /* 0xffffffffff6b7424 */ /* 0x000fc600078e00ff */
[----:B------:R-:W-:Y:S05]  /*21d50*/  CALL.REL.NOINC `($__internal_68_$__cuda_sm70_shflsync_bfly_p) ;  /* 0x000000e000007944 */ /* 0x000fea0003c00000 */
[----:B01----:R-:W-:Y:S01]  /*21d60*/  FADD.FTZ R101, R101, R238 ;  /* 0x000000ee65657221 */ /* 0x003fe20000010000 */
[----:B------:R-:W-:Y:S01]  /*21d70*/  MOV R102, 0x21dc0 ;  /* 0x00021dc000667802 */ /* 0x000fe20000000f00 */
[----:B------:R-:W-:-:S02]  /*21d80*/  IMAD.MOV.U32 R238, RZ, RZ, 0x8 ;  /* 0x00000008ffee7424 */ /* 0x000fc400078e00ff */
[----:B------:R-:W-:Y:S02]  /*21d90*/  IMAD.MOV.U32 R106, RZ, RZ, 0x1f ;  /* 0x0000001fff6a7424 */ /* 0x000fe400078e00ff */
[----:B------:R-:W-:Y:S02]  /*21da0*/  IMAD.MOV.U32 R107, RZ, RZ, -0x1 ;  /* 0xffffffffff6b7424 */ /* 0x000fe400078e00ff */
[----:B------:R-:W-:Y:S05]  /*21db0*/  CALL.REL.NOINC `($__internal_68_$__cuda_sm70_shflsync_bfly_p) ;  /* 0x0000008000007944 */ /* 0x000fea0003c00000 */
[----:B-1----:R-:W-:Y:S01]  /*21dc0*/  FADD.FTZ R105, R101, R238 ;  /* 0x000000ee65697221 */ /* 0x002fe20000010000 */
[----:B------:R-:W-:Y:S01]  /*21dd0*/  MOV R102, 0x21e30 ;  /* 0x00021e3000667802 */ /* 0x000fe20000000f00 */
[----:B------:R-:W-:Y:S02]  /*21de0*/  IMAD.MOV.U32 R238, RZ, RZ, 0x10 ;  /* 0x00000010ffee7424 */ /* 0x000fe400078e00ff */
[----:B0-----:R-:W-:Y:S02]  /*21df0*/  IMAD.MOV.U32 R106, RZ, RZ, 0x1f ;  /* 0x0000001fff6a7424 */ /* 0x001fe400078e00ff */
[----:B------:R-:W-:Y:S02]  /*21e00*/  IMAD.MOV.U32 R107, RZ, RZ, -0x1 ;  /* 0xffffffffff6b7424 */ /* 0x000fe400078e00ff */
[----:B------:R-:W-:-:S02]  /*21e10*/  IMAD.MOV.U32 R101, RZ, RZ, R105 ;  /* 0x000000ffff657224 */ /* 0x000fc400078e0069 */
[----:B------:R-:W-:Y:S05]  /*21e20*/  CALL.REL.NOINC `($__internal_68_$__cuda_sm70_shflsync_bfly_p) ;  /* 0x0000001000007944 */ /* 0x000fea0003c00000 */
[----:B01----:R-:W-:Y:S05]  /*21e30*/  BRA `(.L_x_27374) ;  /* 0xffffe11000007947 */ /* 0x003fea000383ffff */
        .weak           $__internal_68_$__cuda_sm70_shflsync_bfly_p
        .type           $__internal_68_$__cuda_sm70_shflsync_bfly_p,@function
        .size           $__internal_68_$__cuda_sm70_shflsync_bfly_p,(.L_x_33008 - $__internal_68_$__cuda_sm70_shflsync_bfly_p)
$__internal_68_$__cuda_sm70_shflsync_bfly_p:
[----:B------:R-:W-:Y:S01]  /*21e40*/  IMAD.MOV.U32 R103, RZ, RZ, 0x0 ;  /* 0x00000000ff677424 */ /* 0x000fe200078e00ff */
[----:B------:R-:W-:Y:S04]  /*21e50*/  WARPSYNC R107 ;  /* 0x0000006b00007348 */ /* 0x000fe80003800000 */
[----:B------:R0:W1:Y:S01]  /*21e60*/  SHFL.BFLY PT, R238, R101, R238, R106 ;  /* 0x0c0000ee65ee7389 */ /* 0x00006200000e006a */
[----:B------:R-:W-:Y:S05]  /*21e70*/  RET.REL.NODEC R102 `(_ZN10layer_norm31ln_parallel_residual_fwd_kernelINS_13Kernel_traitsI6__halfffffjLj5120ELj1ELj1ELj4ELj16ENS_18Kernel_traits_baseILj5120ES2_ffffjLj128EEEEELb1ELb0ELb0EEEvNS_9FwdParamsE) ;  /* 0xfffde18066007950 */ /* 0x000fea0003c3ffff */
.L_x_27375:
        /* <DEDUP_REMOVED lines=16> */
.L_x_33008:


//--------------------- .text._ZN10layer_norm31ln_parallel_residual_fwd_kernelINS_13Kernel_traitsI6__halfffffjLj5120ELj1ELj1ELj4ELj16ENS_18Kernel_traits_baseILj5120ES2_ffffjLj128EEEEELb1ELb0ELb1EEEvNS_9FwdParamsE --------------------------
	.section	.text._ZN10layer_norm31ln_parallel_residual_fwd_kernelINS_13Kernel_traitsI6__halfffffjLj5120ELj1ELj1ELj4ELj16ENS_18Kernel_traits_baseILj5120ES2_ffffjLj128EEEEELb1ELb0ELb1EEEvNS_9FwdParamsE,"ax",@progbits
	.sectioninfo	@"SHI_REGISTERS=248"
	.align	128
        .global         _ZN10layer_norm31ln_parallel_residual_fwd_kernelINS_13Kernel_traitsI6__halfffffjLj5120ELj1ELj1ELj4ELj16ENS_18Kernel_traits_baseILj5120ES2_ffffjLj128EEEEELb1ELb0ELb1EEEvNS_9FwdParamsE
        .type           _ZN10layer_norm31ln_parallel_residual_fwd_kernelINS_13Kernel_traitsI6__halfffffjLj5120ELj1ELj1ELj4ELj16ENS_18Kernel_traits_baseILj5120ES2_ffffjLj128EEEEELb1ELb0ELb1EEEvNS_9FwdParamsE,@function
        .size           _ZN10layer_norm31ln_parallel_residual_fwd_kernelINS_13Kernel_traitsI6__halfffffjLj5120ELj1ELj1ELj4ELj16ENS_18Kernel_traits_baseILj5120ES2_ffffjLj128EEEEELb1ELb0ELb1EEEvNS_9FwdParamsE,(.L_x_33009 - _ZN10layer_norm31ln_parallel_residual_fwd_kernelINS_13Kernel_traitsI6__halfffffjLj5120ELj1ELj1ELj4ELj16ENS_18Kernel_traits_baseILj5120ES2_ffffjLj128EEEEELb1ELb0ELb1EEEvNS_9FwdParamsE)
        .other          _ZN10layer_norm31ln_parallel_residual_fwd_kernelINS_13Kernel_traitsI6__halfffffjLj5120ELj1ELj1ELj4ELj16ENS_18Kernel_traits_baseILj5120ES2_ffffjLj128EEEEELb1ELb0ELb1EEEvNS_9FwdParamsE,@"STO_CUDA_ENTRY STV_DEFAULT"
_ZN10layer_norm31ln_parallel_residual_fwd_kernelINS_13Kernel_traitsI6__halfffffjLj5120ELj1ELj1ELj4ELj16ENS_18Kernel_traits_baseILj5120ES2_ffffjLj128EEEEELb1ELb0ELb1EEEvNS_9FwdParamsE:
.text._ZN10layer_norm31ln_parallel_residual_fwd_kernelINS_13Kernel_traitsI6__halfffffjLj5120ELj1ELj1ELj4ELj16ENS_18Kernel_traits_baseILj5120ES2_ffffjLj128EEEEELb1ELb0ELb1EEEvNS_9FwdParamsE:
[----:B------:R-:W-:Y:S02]  /*0000*/  IMAD.MOV.U32 R1, RZ, RZ, c[0x0][0x28] ;  /* 0x00000a00ff017624 */ /* 0x000fe400078e00ff */
[----:B------:R-:W-:Y:S02]  /*0010*/  ULDC.U8 UR4, c[0x0][0x244] ;  /* 0x0000910000047ab9 */ /* 0x000fe40000000000 */
[----:B------:R-:W-:Y:S01]  /*0020*/  ISETP.NE.AND P0, PT, RZ, UR4, PT ;  /* 0x00000004ff007c0c */ /* 0x000fe2000bf05270 */
[----:B------:R-:W-:Y:S02]  /*0030*/  ULDC.64 UR4, c[0x0][0x230] ;  /* 0x00008c0000047ab9 */ /* 0x000fe40000000a00 */
[----:B------:R-:W-:Y:S01]  /*0040*/  IMAD.U32 R2, RZ, RZ, UR4 ;  /* 0x00000004ff027e24 */ /* 0x000fe2000f8e00ff */
[----:B------:R-:W-:Y:S01]  /*0050*/  ULDC.64 UR6, c[0x0][0x118] ;  /* 0x0000460000067ab9 */ /* 0x000fe20000000a00 */
[----:B------:R-:W-:Y:S01]  /*0060*/  IMAD.U32 R3, RZ, RZ, UR5 ;  /* 0x00000005ff037e24 */ /* 0x000fe2000f8e00ff */
[----:B------:R-:W-:Y:S01]  /*0070*/  MOV R9, c[0x0][0x23c] ;  /* 0x00008f0000097a02 */ /* 0x000fe20000000f00 */
[----:B------:R-:W-:-:S06]  /*0080*/  IMAD.MOV.U32 R74, RZ, RZ, c[0x0][0x238] ;  /* 0x00008e00ff4a7624 */ /* 0x000fcc00078e00ff */
[----:B------:R-:W2:Y:S01]  /*0090*/  @P0 LDG.E.64 R2, [R2.64] ;  /* 0x0000000602020981 */ /* 0x000ea2000c1e1b00 */
[----:B------:R-:W-:Y:S02]  /*00a0*/  @P0 IMAD.MOV.U32 R4, RZ, RZ, R74 ;  /* 0x000000ffff040224 */ /* 0x000fe400078e004a */
[----:B------:R-:W-:-:S06]  /*00b0*/  @P0 IMAD.MOV.U32 R5, RZ, RZ, R9 ;  /* 0x000000ffff050224 */ /* 0x000fcc00078e0009 */
[----:B------:R-:W3:Y:S04]  /*00c0*/  @P0 LDG.E.64 R4, [R4.64] ;  /* 0x0000000604040981 */ /* 0x000ee8000c1e1b00 */
[----:B------:R-:W0:Y:S04]  /*00d0*/  S2R R224, SR_TID.X ;  /* 0x0000000000e07919 */ /* 0x000e280000002100 */
[----:B------:R-:W1:Y:S01]  /*00e0*/  S2R R11, SR_CTAID.X ;  /* 0x00000000000b7919 */ /* 0x000e620000002500 */
[----:B0-----:R-:W-:Y:S01]  /*00f0*/  LOP3.LUT R150, R224, 0x7f, RZ, 0xc0, !PT ;  /* 0x0000007fe0967812 */ /* 0x001fe200078ec0ff */
[----:B-1----:R-:W-:-:S03]  /*0100*/  IMAD R223, R11, c[0x0][0x0], R224 ;  /* 0x000000000bdf7a24 */ /* 0x002fc600078e02e0 */
[C---:B------:R-:W-:Y:S01]  /*0110*/  LOP3.LUT R48, R150.reuse, 0x80, RZ, 0xfc, !PT ;  /* 0x0000008096307812 */ /* 0x040fe200078efcff */
[C---:B------:R-:W-:Y:S01]  /*0120*/  IMAD.SHL.U32 R214, R150.reuse, 0x8, RZ ;  /* 0x0000000896d67824 */ /* 0x040fe200078e00ff */
[C---:B------:R-:W-:Y:S01]  /*0130*/  LOP3.LUT R44, R150.reuse, 0x100, RZ, 0xfc, !PT ;  /* 0x00000100962c7812 */ /* 0x040fe200078efcff */
[----:B------:R-:W-:Y:S01]  /*0140*/  IMAD.WIDE.U32 R6, R223, -0x326172a9, RZ ;  /* 0xcd9e8d57df067825 */ /* 0x000fe200078e00ff */
[C---:B------:R-:W-:Y:S02]  /*0150*/  LOP3.LUT R196, R150.reuse, 0x180, RZ, 0xfc, !PT ;  /* 0x0000018096c47812 */ /* 0x040fe400078efcff */
[----:B------:R-:W-:Y:S01]  /*0160*/  LOP3.LUT R188, R150, 0x200, RZ, 0xfc, !PT ;  /* 0x0000020096bc7812 */ /* 0x000fe200078efcff */
[----:B------:R-:W-:Y:S01]  /*0170*/  IMAD.SHL.U32 R46, R48, 0x8, RZ ;  /* 0x00000008302e7824 */ /* 0x000fe200078e00ff */
        /* <DEDUP_REMOVED lines=10> */
[----:B------:R-:W-:Y:S01]  /*0220*/  LEA.HI R224, R224, R11, RZ, 0x19 ;  /* 0x0000000be0e07211 */ /* 0x000fe200078fc8ff */
[----:B------:R-:W-:-:S02]  /*0230*/  IMAD.SHL.U32 R158, R164, 0x8, RZ ;  /* 0x00000008a49e7824 */ /* 0x000fc400078e00ff */
[----:B------:R-:W-:Y:S02]  /*0240*/  IMAD.SHL.U32 R148, R156, 0x8, RZ ;  /* 0x000000089c947824 */ /* 0x000fe400078e00ff */
[----:B------:R-:W-:Y:S01]  /*0250*/  IMAD.SHL.U32 R140, R146, 0x8, RZ ;  /* 0x00000008928c7824 */ /* 0x000fe200078e00ff */
[----:B--2---:R-:W0:Y:S08]  /*0260*/  @P0 R2UR UR4, R2 ;  /* 0x00000000020403c2 */ /* 0x004e3000000e0000 */
[----:B------:R-:W1:Y:S01]  /*0270*/  @P0 R2UR UR5, R3 ;  /* 0x00000000030503c2 */ /* 0x000e6200000e0000 */
[----:B---3--:R-:W-:-:S05]  /*0280*/  @P0 IADD3 R74, P1, R4, c[0x0][0x240], RZ ;  /* 0x00009000044a0a10 */ /* 0x008fca0007f3e0ff */
[----:B------:R-:W-:Y:S01]  /*0290*/  @P0 IMAD.X R9, RZ, RZ, R5, P1 ;  /* 0x000000ffff090224 */ /* 0x000fe200008e0605 */
[----:B------:R-:W-:Y:S02]  /*02a0*/  ISETP.NE.U32.AND P0, PT, RZ, c[0x0][0x218], PT ;  /* 0x00008600ff007a0c */ /* 0x000fe40003f05070 */
[----:B------:R-:W-:Y:S02]  /*02b0*/  ISETP.NE.U32.AND P1, PT, RZ, c[0x0][0x220], PT ;  /* 0x00008800ff007a0c */ /* 0x000fe40003f25070 */
[--C-:B------:R-:W-:Y:S02]  /*02c0*/  SHF.R.U32.HI R75, RZ, 0x2, R9.reuse ;  /* 0x00000002ff4b7819 */ /* 0x100fe40000011609 */
[----:B------:R-:W-:Y:S02]  /*02d0*/  SHF.R.U64 R222, R74, 0x2, R9 ;  /* 0x000000024ade7819 */ /* 0x000fe40000001209 */
[----:B------:R-:W-:Y:S01]  /*02e0*/  ISETP.NE.AND.EX P0, PT, RZ, c[0x0][0x21c], PT, P0 ;  /* 0x00008700ff007a0c */ /* 0x000fe20003f05300 */
[----:B0-----:R-:W-:Y:S01]  /*02f0*/  UIADD3 UR9, UR4, -0x61c88647, URZ ;  /* 0x9e3779b904097890 */ /* 0x001fe2000fffe03f */
[----:B------:R-:W-:Y:S01]  /*0300*/  LOP3.LUT R8, R7, UR4, R75, 0x96, !PT ;  /* 0x0000000407087c12 */ /* 0x000fe2000f8e964b */
[----:B------:R-:W-:Y:S01]  /*0310*/  IMAD.WIDE.U32 R4, R222, -0x2daee0ad, RZ ;  /* 0xd2511f53de047825 */ /* 0x000fe200078e00ff */
[----:B------:R-:W-:Y:S01]  /*0320*/  ISETP.NE.AND.EX P1, PT, RZ, c[0x0][0x224], PT, P1 ;  /* 0x00008900ff007a0c */ /* 0x000fe20003f25310 */
[----:B------:R-:W-:-:S02]  /*0330*/  UIADD3 UR11, UR4, 0x3c6ef372, URZ ;  /* 0x3c6ef372040b7890 */ /* 0x000fc4000fffe03f */
[----:B------:R-:W-:Y:S01]  /*0340*/  IMAD.WIDE.U32 R8, R8, -0x2daee0ad, RZ ;  /* 0xd2511f5308087825 */ /* 0x000fe200078e00ff */
[----:B------:R-:W-:Y:S01]  /*0350*/  UIADD3 UR13, UR4, -0x255992d5, URZ ;  /* 0xdaa66d2b040d7890 */ /* 0x000fe2000fffe03f */
[----:B-1----:R-:W-:Y:S01]  /*0360*/  LOP3.LUT R2, R5, UR5, RZ, 0x3c, !PT ;  /* 0x0000000505027c12 */ /* 0x002fe2000f8e3cff */
[----:B------:R-:W-:Y:S02]  /*0370*/  UIADD3 UR10, UR5, -0x4498517b, URZ ;  /* 0xbb67ae85050a7890 */ /* 0x000fe4000fffe03f */
[----:B------:R-:W-:Y:S01]  /*0380*/  UIADD3 UR12, UR5, 0x76cf5d0a, URZ ;  /* 0x76cf5d0a050c7890 */ /* 0x000fe2000fffe03f */
[----:B------:R-:W-:Y:S01]  /*0390*/  @P0 LEA R38, P2, R150, c[0x0][0x218], 0x3 ;  /* 0x0000860096260a11 */ /* 0x000fe200078418ff */
[----:B------:R-:W-:Y:S01]  /*03a0*/  IMAD.WIDE.U32 R2, R2, -0x326172a9, RZ ;  /* 0xcd9e8d5702027825 */ /* 0x000fe200078e00ff */
[----:B------:R-:W-:Y:S01]  /*03b0*/  UIADD3 UR14, UR5, 0x32370b8f, URZ ;  /* 0x32370b8f050e7890 */ /* 0x000fe2000fffe03f */
[----:B------:R-:W-:Y:S01]  /*03c0*/  LOP3.LUT R4, R9, UR10, R4, 0x96, !PT ;  /* 0x0000000a09047c12 */ /* 0x000fe2000f8e9604 */
[----:B------:R-:W-:Y:S01]  /*03d0*/  UIADD3 UR15, UR4, 0x78dde6e4, URZ ;  /* 0x78dde6e4040f7890 */ /* 0x000fe2000fffe03f */
[----:B------:R-:W-:Y:S01]  /*03e0*/  @P0 IADD3.X R39, RZ, c[0x0][0x21c], RZ, P2, !PT ;  /* 0x00008700ff270a10 */ /* 0x000fe200017fe4ff */
[----:B------:R-:W-:Y:S01]  /*03f0*/  UIADD3 UR16, UR5, -0x126145ec, URZ ;  /* 0xed9eba1405107890 */ /* 0x000fe2000fffe03f */
[----:B------:R-:W-:Y:S01]  /*0400*/  LOP3.LUT R3, R3, UR9, R6, 0x96, !PT ;  /* 0x0000000903037c12 */ /* 0x000fe2000f8e9606 */
[----:B------:R-:W-:Y:S01]  /*0410*/  IMAD.WIDE.U32 R4, R4, -0x326172a9, RZ ;  /* 0xcd9e8d5704047825 */ /* 0x000fe200078e00ff */
[----:B------:R-:W-:Y:S01]  /*0420*/  @P1 IADD3 R36, P2, R214, c[0x0][0x220], RZ ;  /* 0x00008800d6241a10 */ /* 0x000fe20007f5e0ff */
[----:B------:R-:W-:Y:S01]  /*0430*/  UIADD3 UR18, UR5, -0x56f99767, URZ ;  /* 0xa906689905127890 */ /* 0x000fe2000fffe03f */
[----:B------:R-:W-:Y:S01]  /*0440*/  @P0 LEA R34, P3, R48, c[0x0][0x218], 0x3 ;  /* 0x0000860030220a11 */ /* 0x000fe200078618ff */
[----:B------:R-:W-:Y:S01]  /*0450*/  UIADD3 UR17, UR4, 0x1715609d, URZ ;  /* 0x1715609d04117890 */ /* 0x000fe2000fffe03f */
[----:B------:R-:W-:Y:S01]  /*0460*/  LOP3.LUT R6, R5, UR11, R2, 0x96, !PT ;  /* 0x0000000b05067c12 */ /* 0x000fe2000f8e9602 */
[----:B------:R-:W-:Y:S01]  /*0470*/  IMAD.WIDE.U32 R2, R3, -0x2daee0ad, RZ ;  /* 0xd2511f5303027825 */ /* 0x000fe200078e00ff */
[----:B------:R-:W-:Y:S01]  /*0480*/  UIADD3 UR19, UR4, -0x4ab325aa, URZ ;  /* 0xb54cda5604137890 */ /* 0x000fe2000fffe03f */
[----:B------:R-:W-:Y:S01]  /*0490*/  @P0 LEA R30, P4, R44, c[0x0][0x218], 0x3 ;  /* 0x000086002c1e0a11 */ /* 0x000fe200078818ff */
[----:B------:R-:W-:Y:S01]  /*04a0*/  UIADD3 UR20, UR5, 0x646e171e, URZ ;  /* 0x646e171e05147890 */ /* 0x000fe2000fffe03f */
[----:B------:R-:W-:Y:S01]  /*04b0*/  IMAD.WIDE.U32 R6, R6, -0x2daee0ad, RZ ;  /* 0xd2511f5306067825 */ /* 0x000fe200078e00ff */
[----:B------:R-:W-:Y:S01]  /*04c0*/  LOP3.LUT R3, R3, UR12, R8, 0x96, !PT ;  /* 0x0000000c03037c12 */ /* 0x000fe2000f8e9608 */
[----:B------:R-:W-:Y:S01]  /*04d0*/  UIADD3 UR22, UR5, 0x1fd5c5a3, URZ ;  /* 0x1fd5c5a305167890 */ /* 0x000fe2000fffe03f */
[----:B------:R-:W5:Y:S01]  /*04e0*/  @P0 LDG.E.64 R38, [R38.64] ;  /* 0x0000000626260981 */ /* 0x000f62000c1e1b00 */
[----:B------:R-:W-:Y:S01]  /*04f0*/  @P1 IMAD.X R37, RZ, RZ, c[0x0][0x224], P2 ;  /* 0x00008900ff251624 */ /* 0x000fe200010e06ff */
[----:B------:R-:W-:Y:S01]  /*0500*/  LOP3.LUT R8, R7, UR14, R2, 0x96, !PT ;  /* 0x0000000e07087c12 */ /* 0x000fe2000f8e9602 */
[----:B------:R-:W-:Y:S01]  /*0510*/  IMAD.WIDE.U32 R2, R3, -0x326172a9, RZ ;  /* 0xcd9e8d5703027825 */ /* 0x000fe200078e00ff */
[----:B------:R-:W-:-:S03]  /*0520*/  @P1 IADD3 R32, P2, R46, c[0x0][0x220], RZ ;  /* 0x000088002e201a10 */ /* 0x000fc60007f5e0ff */
[----:B------:R-:W-:Y:S01]  /*0530*/  IMAD.WIDE.U32 R8, R8, -0x326172a9, RZ ;  /* 0xcd9e8d5708087825 */ /* 0x000fe200078e00ff */
[----:B------:R-:W-:Y:S01]  /*0540*/  @P1 IADD3.X R33, RZ, c[0x0][0x224], RZ, P2, !PT ;  /* 0x00008900ff211a10 */ /* 0x000fe200017fe4ff */
[----:B------:R-:W-:Y:S01]  /*0550*/  UIADD3 UR23, UR4, -0xe443238, URZ ;  /* 0xf1bbcdc804177890 */ /* 0x000fe2000fffe03f */
[----:B------:R-:W-:Y:S01]  /*0560*/  @P1 IADD3 R28, P2, R0, c[0x0][0x220], RZ ;  /* 0x00008800001c1a10 */ /* 0x000fe20007f5e0ff */
[----:B------:R-:W-:Y:S01]  /*0570*/  @P0 IMAD.X R35, RZ, RZ, c[0x0][0x21c], P3 ;  /* 0x00008700ff230624 */ /* 0x000fe200018e06ff */
[----:B------:R-:W-:Y:S01]  /*0580*/  LOP3.LUT R3, R3, UR13, R4, 0x96, !PT ;  /* 0x0000000d03037c12 */ /* 0x000fe2000f8e9604 */
[----:B------:R-:W-:Y:S01]  /*0590*/  @P0 IMAD.X R31, RZ, RZ, c[0x0][0x21c], P4 ;  /* 0x00008700ff1f0624 */ /* 0x000fe200020e06ff */
[----:B------:R-:W-:Y:S01]  /*05a0*/  LOP3.LUT R4, R9, UR15, R2, 0x96, !PT ;  /* 0x0000000f09047c12 */ /* 0x000fe2000f8e9602 */
[----:B------:R-:W-:Y:S01]  /*05b0*/  @P1 IMAD.X R29, RZ, RZ, c[0x0][0x224], P2 ;  /* 0x00008900ff1d1624 */ /* 0x000fe200010e06ff */
[----:B------:R-:W-:Y:S01]  /*05c0*/  @P1 IADD3 R24, P2, R190, c[0x0][0x220], RZ ;  /* 0x00008800be181a10 */ /* 0x000fe20007f5e0ff */
[----:B------:R-:W-:Y:S01]  /*05d0*/  IMAD.WIDE.U32 R2, R3, -0x2daee0ad, RZ ;  /* 0xd2511f5303027825 */ /* 0x000fe200078e00ff */
[----:B------:R-:W-:Y:S01]  /*05e0*/  @P0 LEA R26, P3, R196, c[0x0][0x218], 0x3 ;  /* 0x00008600c41a0a11 */ /* 0x000fe200078618ff */
[----:B------:R-:W-:Y:S01]  /*05f0*/  UIADD3 UR21, UR4, 0x5384540f, URZ ;  /* 0x5384540f04157890 */ /* 0x000fe2000fffe03f */
[----:B------:R-:W-:Y:S01]  /*0600*/  @P0 LEA R10, P4, R164, c[0x0][0x218], 0x3 ;  /* 0x00008600a40a0a11 */ /* 0x000fe200078818ff */
[----:B------:R-:W-:Y:S01]  /*0610*/  IMAD.WIDE.U32 R4, R4, -0x2daee0ad, RZ ;  /* 0xd2511f5304047825 */ /* 0x000fe200078e00ff */
[----:B------:R-:W-:Y:S01]  /*0620*/  @P1 IADD3.X R25, RZ, c[0x0][0x224], RZ, P2, !PT ;  /* 0x00008900ff191a10 */ /* 0x000fe200017fe4ff */
[----:B------:R-:W5:Y:S01]  /*0630*/  @P1 LDG.E.64 R36, [R36.64] ;  /* 0x0000000624241981 */ /* 0x000f62000c1e1b00 */
[----:B------:R-:W-:-:S02]  /*0640*/  @P1 IADD3 R20, P2, R182, c[0x0][0x220], RZ ;  /* 0x00008800b6141a10 */ /* 0x000fc40007f5e0ff */
[----:B------:R-:W-:Y:S01]  /*0650*/  LOP3.LUT R3, R3, UR16, R6, 0x96, !PT ;  /* 0x0000001003037c12 */ /* 0x000fe2000f8e9606 */
[----:B------:R-:W5:Y:S01]  /*0660*/  @P0 LDG.E.64 R34, [R34.64] ;  /* 0x0000000622220981 */ /* 0x000f62000c1e1b00 */
[----:B------:R-:W-:Y:S01]  /*0670*/  LOP3.LUT R6, R5, UR18, R2, 0x96, !PT ;  /* 0x0000001205067c12 */ /* 0x000fe2000f8e9602 */
[----:B------:R-:W-:Y:S01]  /*0680*/  @P1 IMAD.X R21, RZ, RZ, c[0x0][0x224], P2 ;  /* 0x00008900ff151624 */ /* 0x000fe200010e06ff */
[----:B------:R-:W-:Y:S01]  /*0690*/  @P1 IADD3 R16, P2, R174, c[0x0][0x220], RZ ;  /* 0x00008800ae101a10 */ /* 0x000fe20007f5e0ff */
[----:B------:R-:W-:Y:S01]  /*06a0*/  IMAD.WIDE.U32 R2, R3, -0x326172a9, RZ ;  /* 0xcd9e8d5703027825 */ /* 0x000fe200078e00ff */
[----:B------:R-:W5:Y:S03]  /*06b0*/  @P1 LDG.E.64 R32, [R32.64] ;  /* 0x0000000620201981 */ /* 0x000f66000c1e1b00 */
[----:B------:R-:W-:Y:S01]  /*06c0*/  IMAD.WIDE.U32 R6, R6, -0x326172a9, RZ ;  /* 0xcd9e8d5706067825 */ /* 0x000fe200078e00ff */
[----:B------:R-:W-:Y:S01]  /*06d0*/  LOP3.LUT R3, R3, UR17, R8, 0x96, !PT ;  /* 0x0000001103037c12 */ /* 0x000fe2000f8e9608 */
[----:B------:R-:W5:Y:S02]  /*06e0*/  @P0 LDG.E.64 R30, [R30.64] ;  /* 0x000000061e1e0981 */ /* 0x000f64000c1e1b00 */
[----:B------:R-:W-:Y:S01]  /*06f0*/  @P0 IMAD.X R27, RZ, RZ, c[0x0][0x21c], P3 ;  /* 0x00008700ff1b0624 */ /* 0x000fe200018e06ff */
[----:B------:R-:W-:Y:S01]  /*0700*/  LOP3.LUT R40, R7, UR19, R2, 0x96, !PT ;  /* 0x0000001307287c12 */ /* 0x000fe2000f8e9602 */
[----:B------:R-:W-:Y:S01]  /*0710*/  @P1 IMAD.X R17, RZ, RZ, c[0x0][0x224], P2 ;  /* 0x00008900ff111624 */ /* 0x000fe200010e06ff */
[----:B------:R-:W-:Y:S01]  /*0720*/  @P0 LEA R22, P3, R188, c[0x0][0x218], 0x3 ;  /* 0x00008600bc160a11 */ /* 0x000fe200078618ff */
[----:B------:R-:W-:Y:S01]  /*0730*/  @P0 IMAD.X R11, RZ, RZ, c[0x0][0x21c], P4 ;  /* 0x00008700ff0b0624 */ /* 0x000fe200020e06ff */
[----:B------:R-:W-:Y:S01]  /*0740*/  @P1 IADD3 R12, P2, R166, c[0x0][0x220], RZ ;  /* 0x00008800a60c1a10 */ /* 0x000fe20007f5e0ff */
[----:B------:R-:W-:Y:S01]  /*0750*/  IMAD.WIDE.U32 R2, R3, -0x2daee0ad, RZ ;  /* 0xd2511f5303027825 */ /* 0x000fe200078e00ff */
[----:B------:R-:W5:Y:S02]  /*0760*/  @P1 LDG.E.64 R28, [R28.64] ;  /* 0x000000061c1c1981 */ /* 0x000f64000c1e1b00 */
[----:B------:R-:W-:Y:S01]  /*0770*/  @P1 IADD3.X R13, RZ, c[0x0][0x224], RZ, P2, !PT ;  /* 0x00008900ff0d1a10 */ /* 0x000fe200017fe4ff */
[----:B------:R-:W-:Y:S01]  /*0780*/  @P0 IMAD.X R23, RZ, RZ, c[0x0][0x21c], P3 ;  /* 0x00008700ff170624 */ /* 0x000fe200018e06ff */
[----:B------:R-:W-:Y:S01]  /*0790*/  @P1 IADD3 R8, P2, R158, c[0x0][0x220], RZ ;  /* 0x000088009e081a10 */ /* 0x000fe20007f5e0ff */
[----:B------:R-:W-:Y:S01]  /*07a0*/  IMAD.WIDE.U32 R40, R40, -0x2daee0ad, RZ ;  /* 0xd2511f5328287825 */ /* 0x000fe200078e00ff */
[----:B------:R-:W-:Y:S01]  /*07b0*/  @P0 LEA R18, P3, R180, c[0x0][0x218], 0x3 ;  /* 0x00008600b4120a11 */ /* 0x000fe200078618ff */
[----:B------:R-:W5:Y:S01]  /*07c0*/  @P0 LDG.E.64 R26, [R26.64] ;  /* 0x000000061a1a0981 */ /* 0x000f62000c1e1b00 */
[----:B------:R-:W-:Y:S01]  /*07d0*/  LOP3.LUT R138, R3, UR20, R4, 0x96, !PT ;  /* 0x00000014038a7c12 */ /* 0x000fe2000f8e9604 */
[----:B------:R-:W-:Y:S01]  /*07e0*/  @P1 IMAD.X R9, RZ, RZ, c[0x0][0x224], P2 ;  /* 0x00008900ff091624 */ /* 0x000fe200010e06ff */
[----:B------:R-:W-:Y:S01]  /*07f0*/  @P0 IADD3.X R19, RZ, c[0x0][0x21c], RZ, P3, !PT ;  /* 0x00008700ff130a10 */ /* 0x000fe20001ffe4ff */
[----:B------:R-:W5:Y:S01]  /*0800*/  @P1 LDG.E.64 R24, [R24.64] ;  /* 0x0000000618181981 */ /* 0x000f62000c1e1b00 */
[----:B------:R-:W-:-:S02]  /*0810*/  LOP3.LUT R135, R41, UR22, R2, 0x96, !PT ;  /* 0x0000001629877c12 */ /* 0x000fc4000f8e9602 */
[----:B------:R-:W-:Y:S01]  /*0820*/  @P0 LEA R14, P3, R172, c[0x0][0x218], 0x3 ;  /* 0x00008600ac0e0a11 */ /* 0x000fe200078618ff */
[----:B------:R-:W-:Y:S01]  /*0830*/  IMAD.WIDE.U32 R138, R138, -0x326172a9, RZ ;  /* 0xcd9e8d578a8a7825 */ /* 0x000fe200078e00ff */
[----:B------:R-:W-:Y:S01]  /*0840*/  @P1 IADD3 R4, P2, R148, c[0x0][0x220], RZ ;  /* 0x0000880094041a10 */ /* 0x000fe20007f5e0ff */
[----:B------:R-:W5:Y:S01]  /*0850*/  @P0 LDG.E.64 R22, [R22.64] ;  /* 0x0000000616160981 */ /* 0x000f62000c1e1b00 */
[----:B------:R-:W-:Y:S01]  /*0860*/  @P0 LEA R2, P4, R146, c[0x0][0x218], 0x3 ;  /* 0x0000860092020a11 */ /* 0x000fe200078818ff */
[----:B------:R-:W-:Y:S01]  /*0870*/  IMAD.HI.U32 R3, R135, -0x326172a9, RZ ;  /* 0xcd9e8d5787037827 */ /* 0x000fe200078e00ff */
[----:B------:R-:W-:Y:S01]  /*0880*/  @P1 IADD3.X R5, RZ, c[0x0][0x224], RZ, P2, !PT ;  /* 0x00008900ff051a10 */ /* 0x000fe200017fe4ff */
[----:B------:R-:W5:Y:S01]  /*0890*/  @P1 LDG.E.64 R20, [R20.64] ;  /* 0x0000000614141981 */ /* 0x000f62000c1e1b00 */
[----:B------:R-:W-:Y:S01]  /*08a0*/  @P1 IADD3 R52, P2, R140, c[0x0][0x220], RZ ;  /* 0x000088008c341a10 */ /* 0x000fe20007f5e0ff */
[----:B------:R-:W-:Y:S01]  /*08b0*/  @P0 IMAD.X R15, RZ, RZ, c[0x0][0x21c], P3 ;  /* 0x00008700ff0f0624 */ /* 0x000fe200018e06ff */
[----:B------:R-:W-:Y:S01]  /*08c0*/  @P0 LEA R42, P3, R156, c[0x0][0x218], 0x3 ;  /* 0x000086009c2a0a11 */ /* 0x000fe200078618ff */
[----:B------:R-:W5:Y:S01]  /*08d0*/  @P0 LDG.E.64 R18, [R18.64] ;  /* 0x0000000612120981 */ /* 0x000f62000c1e1b00 */
[----:B------:R-:W-:Y:S01]  /*08e0*/  LOP3.LUT R138, R3, UR23, R138, 0x96, !PT ;  /* 0x00000017038a7c12 */ /* 0x000fe2000f8e968a */
[----:B------:R-:W-:-:S02]  /*08f0*/  @P0 IMAD.X R3, RZ, RZ, c[0x0][0x21c], P4 ;  /* 0x00008700ff030624 */ /* 0x000fc400020e06ff */
[----:B------:R-:W-:Y:S01]  /*0900*/  @P1 IMAD.X R53, RZ, RZ, c[0x0][0x224], P2 ;  /* 0x00008900ff351624 */ /* 0x000fe200010e06ff */
[----:B------:R-:W-:Y:S01]  /*0910*/  LOP3.LUT R136, R139, UR21, R6, 0x96, !PT ;  /* 0x000000158b887c12 */ /* 0x000fe2000f8e9606 */
[----:B------:R-:W-:Y:S01]  /*0920*/  @P0 IMAD.X R43, RZ, RZ, c[0x0][0x21c], P3 ;  /* 0x00008700ff2b0624 */ /* 0x000fe200018e06ff */
[----:B------:R-:W5:Y:S04]  /*0930*/  @P1 LDG.E.64 R16, [R16.64] ;  /* 0x0000000610101981 */ /* 0x000f68000c1e1b00 */
[----:B------:R-:W5:Y:S04]  /*0940*/  @P0 LDG.E.64 R14, [R14.64] ;  /* 0x000000060e0e0981 */ /* 0x000f68000c1e1b00 */
[----:B------:R-:W5:Y:S04]  /*0950*/  @P1 LDG.E.64 R12, [R12.64] ;  /* 0x000000060c0c1981 */ /* 0x000f68000c1e1b00 */
[----:B------:R-:W5:Y:S04]  /*0960*/  @P0 LDG.E.64 R10, [R10.64] ;  /* 0x000000060a0a0981 */ /* 0x000f68000c1e1b00 */
[----:B------:R-:W5:Y:S04]  /*0970*/  @P1 LDG.E.64 R8, [R8.64] ;  /* 0x0000000608081981 */ /* 0x000f68000c1e1b00 */
[----:B------:R0:W5:Y:S04]  /*0980*/  @P0 LDG.E.64 R6, [R42.64] ;  /* 0x000000062a060981 */ /* 0x000168000c1e1b00 */
[----:B------:R-:W5:Y:S04]  /*0990*/  @P1 LDG.E.64 R4, [R4.64] ;  /* 0x0000000604041981 */ /* 0x000f68000c1e1b00 */
[----:B------:R-:W5:Y:S04]  /*09a0*/  @P0 LDG.E.64 R2, [R2.64] ;  /* 0x0000000602020981 */ /* 0x000f68000c1e1b00 */
[----:B------:R-:W5:Y:S01]  /*09b0*/  @P1 LDG.E.64 R52, [R52.64] ;  /* 0x0000000634341981 */ /* 0x000f62000c1e1b00 */
[----:B------:R-:W-:Y:S01]  /*09c0*/  ISETP.GE.AND P2, PT, R224, c[0x0][0x164], PT ;  /* 0x00005900e0007a0c */ /* 0x000fe20003f46270 */
[----:B------:R-:W-:Y:S01]  /*09d0*/  UIADD3 UR24, UR5, -0x24c28bd8, URZ ;  /* 0xdb3d742805187890 */ /* 0x000fe2000fffe03f */
[----:B------:R-:W-:Y:S01]  /*09e0*/  IADD3 R214, P3, R214, c[0x0][0x1b8], RZ ;  /* 0x00006e00d6d67a10 */ /* 0x000fe20007f7e0ff */
[----:B------:R-:W-:-:S04]  /*09f0*/  IMAD.HI.U32 R73, R136, -0x2daee0ad, RZ ;  /* 0xd2511f5388497827 */ /* 0x000fc800078e00ff */
[----:B------:R-:W-:Y:S01]  /*0a00*/  IMAD.MOV.U32 R221, RZ, RZ, 0x8 ;  /* 0x00000008ffdd7424 */ /* 0x000fe200078e00ff */
[----:B------:R-:W-:Y:S02]  /*0a10*/  IADD3.X R215, RZ, c[0x0][0x1bc], RZ, P3, !PT ;  /* 0x00006f00ffd77a10 */ /* 0x000fe40001ffe4ff */
[----:B------:R-:W-:Y:S01]  /*0a20*/  LOP3.LUT R73, R73, UR24, R40, 0x96, !PT ;  /* 0x0000001849497c12 */ /* 0x000fe2000f8e9628 */
[----:B------:R-:W-:Y:S01]  /*0a30*/  IMAD.WIDE.U32 R48, R48, R221, c[0x0][0x1b0] ;  /* 0x00006c0030307625 */ /* 0x000fe200078e00dd */
[----:B------:R-:W-:Y:S01]  /*0a40*/  IADD3 R46, P3, R46, c[0x0][0x1b8], RZ ;  /* 0x00006e002e2e7a10 */ /* 0x000fe20007f7e0ff */
[----:B------:R-:W-:-:S12]  /*0a50*/  @P2 EXIT ;  /* 0x000000000000294d */ /* 0x000fd80003800000 */
[----:B0-----:R-:W-:Y:S01]  /*0a60*/  IADD3 R42, P2, R0, c[0x0][0x1b8], RZ ;  /* 0x00006e00002a7a10 */ /* 0x001fe20007f5e0ff */
[----:B------:R-:W-:Y:S01]  /*0a70*/  IMAD.X R47, RZ, RZ, c[0x0][0x1bc], P3 ;  /* 0x00006f00ff2f7624 */ /* 0x000fe200018e06ff */
[----:B------:R-:W2:Y:S03]  /*0a80*/  LDG.E.64 R214, [R214.64] ;  /* 0x00000006d6d67981 */ /* 0x000ea6000c1e1b00 */
[----:B------:R-:W-:Y:S01]  /*0a90*/  IMAD.X R43, RZ, RZ, c[0x0][0x1bc], P2 ;  /* 0x00006f00ff2b7624 */ /* 0x000fe200010e06ff */
[----:B------:R-:W-:Y:S01]  /*0aa0*/  IADD3 R190, P2, R190, c[0x0][0x1b8], RZ ;  /* 0x00006e00bebe7a10 */ /* 0x000fe20007f5e0ff */
[-C--:B------:R-:W-:Y:S01]  /*0ab0*/  IMAD.WIDE.U32 R44, R44, R221.reuse, c[0x0][0x1b0] ;  /* 0x00006c002c2c7625 */ /* 0x080fe200078e00dd */
[----:B------:R-:W3:Y:S03]  /*0ac0*/  LDG.E.64 R48, [R48.64] ;  /* 0x0000000630307981 */ /* 0x000ee6000c1e1b00 */
[----:B------:R-:W-:Y:S01]  /*0ad0*/  IMAD.X R191, RZ, RZ, c[0x0][0x1bc], P2 ;  /* 0x00006f00ffbf7624 */ /* 0x000fe200010e06ff */
[----:B------:R-:W-:Y:S01]  /*0ae0*/  IADD3 R182, P2, R182, c[0x0][0x1b8], RZ ;  /* 0x00006e00b6b67a10 */ /* 0x000fe20007f5e0ff */
[-C--:B------:R-:W-:Y:S01]  /*0af0*/  IMAD.WIDE.U32 R196, R196, R221.reuse, c[0x0][0x1b0] ;  /* 0x00006c00c4c47625 */ /* 0x080fe200078e00dd */
[----:B------:R-:W4:Y:S03]  /*0b00*/  LDG.E.64 R46, [R46.64] ;  /* 0x000000062e2e7981 */ /* 0x000f26000c1e1b00 */
[----:B------:R-:W-:Y:S01]  /*0b10*/  IMAD.X R183, RZ, RZ, c[0x0][0x1bc], P2 ;  /* 0x00006f00ffb77624 */ /* 0x000fe200010e06ff */
[----:B------:R-:W-:Y:S01]  /*0b20*/  IADD3 R174, P2, R174, c[0x0][0x1b8], RZ ;  /* 0x00006e00aeae7a10 */ /* 0x000fe20007f5e0ff */
[----:B------:R-:W-:Y:S01]  /*0b30*/  IMAD.WIDE.U32 R188, R188, R221, c[0x0][0x1b0] ;  /* 0x00006c00bcbc7625 */ /* 0x000fe200078e00dd */
[----:B------:R-:W4:Y:S02]  /*0b40*/  LDG.E.64 R44, [R44.64] ;  /* 0x000000062c2c7981 */ /* 0x000f24000c1e1b00 */
[----:B------:R-:W-:-:S02]  /*0b50*/  IADD3.X R175, RZ, c[0x0][0x1bc], RZ, P2, !PT ;  /* 0x00006f00ffaf7a10 */ /* 0x000fc400017fe4ff */
[----:B------:R-:W-:Y:S01]  /*0b60*/  IADD3 R166, P2, R166, c[0x0][0x1b8], RZ ;  /* 0x00006e00a6a67a10 */ /* 0x000fe20007f5e0ff */
[-C--:B------:R-:W-:Y:S01]  /*0b70*/  IMAD.WIDE.U32 R180, R180, R221.reuse, c[0x0][0x1b0] ;  /* 0x00006c00b4b47625 */ /* 0x080fe200078e00dd */
[----:B------:R-:W4:Y:S03]  /*0b80*/  LDG.E.64 R42, [R42.64] ;  /* 0x000000062a2a7981 */ /* 0x000f26000c1e1b00 */
[----:B------:R-:W-:Y:S01]  /*0b90*/  IMAD.X R167, RZ, RZ, c[0x0][0x1bc], P2 ;  /* 0x00006f00ffa77624 */ /* 0x000fe200010e06ff */
        /* <DEDUP_REMOVED lines=11> */
[-C--:B------:R-:W-:Y:S01]  /*0c50*/  IMAD.WIDE.U32 R146, R146, R221.reuse, c[0x0][0x1b0] ;  /* 0x00006c0092927625 */ /* 0x080fe200078e00dd */
[----:B------:R-:W4:Y:S03]  /*0c60*/  LDG.E.64 R182, [R182.64] ;  /* 0x00000006b6b67981 */ /* 0x000f26000c1e1b00 */
[----:B------:R-:W-:Y:S01]  /*0c70*/  IMAD.X R141, RZ, RZ, c[0x0][0x1bc], P2 ;  /* 0x00006f00ff8d7624 */ /* 0x000fe200010e06ff */
[----:B------:R-:W4:Y:S01]  /*0c80*/  LDG.E.64 R180, [R180.64] ;  /* 0x00000006b4b47981 */ /* 0x000f22000c1e1b00 */
[----:B------:R-:W-:-:S03]  /*0c90*/  IMAD.WIDE.U32 R220, R150, R221, c[0x0][0x1b0] ;  /* 0x00006c0096dc7625 */ /* 0x000fc600078e00dd */
        /* <DEDUP_REMOVED lines=10> */
[----:B------:R-:W-:Y:S01]  /*0d40*/  UIADD3 UR26, UR5, -0x695add53, URZ ;  /* 0x96a522ad051a7890 */ /* 0x000fe2000fffe03f */
[----:B------:R-:W-:Y:S01]  /*0d50*/  IMAD R136, R136, -0x2daee0ad, RZ ;  /* 0xd2511f5388887824 */ /* 0x000fe200078e02ff */
[----:B-----5:R-:W-:Y:S01]  /*0d60*/  @!P0 CS2R R38, SRZ ;  /* 0x0000000000268805 */ /* 0x020fe2000001ff00 */
[----:B------:R-:W-:Y:S01]  /*0d70*/  IMAD.HI.U32 R41, R138, -0x2daee0ad, RZ ;  /* 0xd2511f538a297827 */ /* 0x000fe200078e00ff */
[----:B------:R-:W-:Y:S01]  /*0d80*/  @!P1 CS2R R36, SRZ ;  /* 0x0000000000249805 */ /* 0x000fe2000001ff00 */
[----:B------:R-:W-:Y:S01]  /*0d90*/  @!P0 CS2R R34, SRZ ;  /* 0x0000000000228805 */ /* 0x000fe2000001ff00 */
[----:B------:R-:W-:Y:S01]  /*0da0*/  @!P1 CS2R R32, SRZ ;  /* 0x0000000000209805 */ /* 0x000fe2000001ff00 */
[----:B------:R-:W-:Y:S01]  /*0db0*/  @!P0 CS2R R30, SRZ ;  /* 0x00000000001e8805 */ /* 0x000fe2000001ff00 */
[----:B------:R-:W-:Y:S01]  /*0dc0*/  LOP3.LUT R136, R41, UR26, R136, 0x96, !PT ;  /* 0x0000001a29887c12 */ /* 0x000fe2000f8e9688 */
        /* <DEDUP_REMOVED lines=37> */
[----:B------:R-:W-:Y:S01]  /*1020*/  UIADD3 UR25, UR4, -0x700cb87f, URZ ;  /* 0x8ff3478104197890 */ /* 0x000fe2000fffe03f */
[----:B------:R-:W-:Y:S01]  /*1030*/  SHF.R.U64 R113, R14, 0x10, R15 ;  /* 0x000000100e717819 */ /* 0x000fe2000000120f */
[----:B------:R-:W-:Y:S01]  /*1040*/  HADD2.F32 R16, -RZ, R14.H0_H0 ;  /* 0x2000000eff107230 */ /* 0x000fe20000004100 */
[----:B------:R-:W-:Y:S01]  /*1050*/  @!P0 CS2R R2, SRZ ;  /* 0x0000000000028805 */ /* 0x000fe2000001ff00 */
[----:B------:R-:W-:Y:S01]  /*1060*/  IMAD R135, R135, -0x326172a9, RZ ;  /* 0xcd9e8d5787877824 */ /* 0x000fe200078e02ff */
[----:B------:R-:W-:Y:S01]  /*1070*/  SHF.R.U64 R114, R12, 0x10, R13 ;  /* 0x000000100c727819 */ /* 0x000fe2000000120d */
[----:B------:R-:W-:Y:S01]  /*1080*/  IMAD.HI.U32 R0, R73, -0x326172a9, RZ ;  /* 0xcd9e8d5749007827 */ /* 0x000fe200078e00ff */
[----:B------:R-:W-:Y:S01]  /*1090*/  HADD2.F32 R14, -RZ, R12.H0_H0 ;  /* 0x2000000cff0e7230 */ /* 0x000fe20000004100 */
[----:B------:R-:W-:Y:S01]  /*10a0*/  @!P1 CS2R R52, SRZ ;  /* 0x0000000000349805 */ /* 0x000fe2000001ff00 */
[----:B------:R-:W-:Y:S01]  /*10b0*/  SHF.R.U64 R117, R10, 0x10, R11 ;  /* 0x000000100a757819 */ /* 0x000fe2000000120b */
[----:B------:R-:W-:Y:S01]  /*10c0*/  HADD2.F32 R12, -RZ, R10.H0_H0 ;  /* 0x2000000aff0c7230 */ /* 0x000fe20000004100 */
[----:B------:R-:W-:Y:S01]  /*10d0*/  SHF.R.U64 R118, R8, 0x10, R9 ;  /* 0x0000001008767819 */ /* 0x000fe20000001209 */
[----:B------:R-:W-:Y:S01]  /*10e0*/  HADD2.F32 R10, -RZ, R8.H0_H0 ;  /* 0x20000008ff0a7230 */ /* 0x000fe20000004100 */
[----:B------:R-:W-:Y:S01]  /*10f0*/  SHF.R.U64 R121, R6, 0x10, R7 ;  /* 0x0000001006797819 */ /* 0x000fe20000001207 */
[----:B------:R-:W-:Y:S01]  /*1100*/  HADD2.F32 R8, -RZ, R6.H0_H0 ;  /* 0x20000006ff087230 */ /* 0x000fe20000004100 */
[----:B------:R-:W-:Y:S01]  /*1110*/  SHF.R.U64 R122, R4, 0x10, R5 ;  /* 0x00000010047a7819 */ /* 0x000fe20000001205 */
[----:B------:R-:W-:Y:S01]  /*1120*/  HADD2.F32 R6, -RZ, R4.H0_H0 ;  /* 0x20000004ff067230 */ /* 0x000fe20000004100 */
[----:B------:R-:W-:Y:S01]  /*1130*/  LOP3.LUT R135, R0, UR25, R135, 0x96, !PT ;  /* 0x0000001900877c12 */ /* 0x000fe2000f8e9687 */
[----:B------:R-:W-:Y:S01]  /*1140*/  HADD2.F32 R4, -RZ, R2.H0_H0 ;  /* 0x20000002ff047230 */ /* 0x000fe20000004100 */
[----:B------:R-:W-:Y:S01]  /*1150*/  SHF.R.U64 R125, R2, 0x10, R3 ;  /* 0x00000010027d7819 */ /* 0x000fe20000001203 */
[----:B------:R-:W-:Y:S01]  /*1160*/  HADD2.F32 R2, -RZ, R52.H0_H0 ;  /* 0x20000034ff027230 */ /* 0x000fe20000004100 */
[--C-:B------:R-:W-:Y:S01]  /*1170*/  SHF.R.U64 R126, R52, 0x10, R53.reuse ;  /* 0x00000010347e7819 */ /* 0x100fe20000001235 */
[----:B------:R-:W-:Y:S01]  /*1180*/  HADD2.F32 R0, -RZ, R53.H0_H0 ;  /* 0x20000035ff007230 */ /* 0x000fe20000004100 */
[----:B------:R-:W-:Y:S01]  /*1190*/  SHF.R.U32.HI R128, RZ, 0x10, R53 ;  /* 0x00000010ff807819 */ /* 0x000fe20000011635 */
[----:B------:R-:W-:Y:S01]  /*11a0*/  IMAD R138, R138, -0x2daee0ad, RZ ;  /* 0xd2511f538a8a7824 */ /* 0x000fe200078e02ff */
        /* <DEDUP_REMOVED lines=38> */
[----:B------:R-:W-:Y:S01]  /*1410*/  LOP3.LUT R225, R74, 0x3, RZ, 0xc0, !PT ;  /* 0x000000034ae17812 */ /* 0x000fe200078ec0ff */
[----:B------:R-:W-:Y:S01]  /*1420*/  IMAD.MOV.U32 R134, RZ, RZ, 0x1 ;  /* 0x00000001ff867424 */ /* 0x000fe200078e00ff */
[----:B------:R-:W-:Y:S01]  /*1430*/  HADD2.F32 R41, -RZ, R41.H0_H0 ;  /* 0x20000029ff297230 */ /* 0x000fe20000004100 */
[----:B------:R-:W-:Y:S01]  /*1440*/  IMAD.MOV.U32 R133, RZ, RZ, RZ ;  /* 0x000000ffff857224 */ /* 0x000fe200078e00ff */
        /* <DEDUP_REMOVED lines=35> */
[----:B------:R-:W-:-:S02]  /*1680*/  HADD2.F32 R215, -RZ, R215.H0_H0 ;  /* 0x200000d7ffd77230 */ /* 0x000fc40000004100 */
[----:B------:R-:W-:Y:S01]  /*1690*/  HADD2.F32 R217, -RZ, R217.H0_H0 ;  /* 0x200000d9ffd97230 */ /* 0x000fe20000004100 */
[--C-:B---3--:R-:W-:Y:S01]  /*16a0*/  SHF.R.U64 R210, R48, 0x10, R49.reuse ;  /* 0x0000001030d27819 */ /* 0x108fe20000001231 */
[----:B------:R-:W-:Y:S01]  /*16b0*/  HADD2.F32 R212, -RZ, R48.H0_H0 ;  /* 0x20000030ffd47230 */ /* 0x000fe20000004100 */
[----:B------:R-:W-:Y:S01]  /*16c0*/  SHF.R.U32.HI R206, RZ, 0x10, R49 ;  /* 0x00000010ffce7819 */ /* 0x000fe20000011631 */
[----:B------:R-:W-:Y:S02]  /*16d0*/  HADD2.F32 R208, -RZ, R49.H0_H0 ;  /* 0x20000031ffd07230 */ /* 0x000fe40000004100 */
[----:B------:R-:W-:Y:S01]  /*16e0*/  HADD2.F32 R48, -RZ, R66.H0_H0 ;  /* 0x20000042ff307230 */ /* 0x000fe20000004100 */
[--C-:B----4-:R-:W-:Y:S01]  /*16f0*/  SHF.R.U64 R209, R46, 0x10, R47.reuse ;  /* 0x000000102ed17819 */ /* 0x110fe2000000122f */
[----:B------:R-:W-:Y:S01]  /*1700*/  HADD2.F32 R211, -RZ, R46.H0_H0 ;  /* 0x2000002effd37230 */ /* 0x000fe20000004100 */
[----:B------:R-:W-:Y:S01]  /*1710*/  SHF.R.U32.HI R205, RZ, 0x10, R47 ;  /* 0x00000010ffcd7819 */ /* 0x000fe2000001162f */
[----:B------:R-:W-:-:S02]  /*1720*/  HADD2.F32 R207, -RZ, R47.H0_H0 ;  /* 0x2000002fffcf7230 */ /* 0x000fc40000004100 */
[----:B------:R-:W-:Y:S01]  /*1730*/  HADD2.F32 R46, -RZ, R68.H0_H0 ;  /* 0x20000044ff2e7230 */ /* 0x000fe20000004100 */
[--C-:B------:R-:W-:Y:S01]  /*1740*/  SHF.R.U64 R202, R44, 0x10, R45.reuse ;  /* 0x000000102cca7819 */ /* 0x100fe2000000122d */
[----:B------:R-:W-:Y:S01]  /*1750*/  HADD2.F32 R204, -RZ, R44.H0_H0 ;  /* 0x2000002cffcc7230 */ /* 0x000fe20000004100 */
[----:B------:R-:W-:Y:S01]  /*1760*/  SHF.R.U32.HI R198, RZ, 0x10, R45 ;  /* 0x00000010ffc67819 */ /* 0x000fe2000001162d */
[----:B------:R-:W-:Y:S02]  /*1770*/  HADD2.F32 R200, -RZ, R45.H0_H0 ;  /* 0x2000002dffc87230 */ /* 0x000fe40000004100 */
[----:B------:R-:W-:Y:S01]  /*1780*/  HADD2.F32 R44, -RZ, R70.H0_H0 ;  /* 0x20000046ff2c7230 */ /* 0x000fe20000004100 */
[--C-:B------:R-:W-:Y:S01]  /*1790*/  SHF.R.U64 R201, R42, 0x10, R43.reuse ;  /* 0x000000102ac97819 */ /* 0x100fe2000000122b */
        /* <DEDUP_REMOVED lines=66> */
[----:B------:R-:W-:Y:S01]  /*1bc0*/  MOV R221, R75 ;  /* 0x0000004b00dd7202 */ /* 0x000fe20000000f00 */
[----:B------:R-:W-:Y:S01]  /*1bd0*/  IMAD R140, R73, -0x326172a9, RZ ;  /* 0xcd9e8d57498c7824 */ /* 0x000fe200078e02ff */
        /* <DEDUP_REMOVED lines=41> */
.L_x_28029:
[----:B------:R-:W-:Y:S01]  /*1e70*/  ISETP.NE.U32.AND P0, PT, RZ, c[0x0][0x178], PT ;  /* 0x00005e00ff007a0c */ /* 0x000fe20003f05070 */
[----:B------:R-:W-:Y:S01]  /*1e80*/  IMAD R52, R224, c[0x0][0x168], RZ ;  /* 0x00005a00e0347a24 */ /* 0x000fe200078e02ff */
[----:B------:R-:W-:Y:S01]  /*1e90*/  ISETP.NE.U32.AND P1, PT, RZ, c[0x0][0x180], PT ;  /* 0x00006000ff007a0c */ /* 0x000fe20003f25070 */
[----:B------:R-:W-:Y:S01]  /*1ea0*/  IMAD.MOV.U32 R235, RZ, RZ, 0x10 ;  /* 0x00000010ffeb7424 */ /* 0x000fe200078e00ff */
[----:B------:R-:W-:-:S02]  /*1eb0*/  ISETP.NE.AND.EX P3, PT, RZ, c[0x0][0x17c], PT, P0 ;  /* 0x00005f00ff007a0c */ /* 0x000fc40003f65300 */
[----:B------:R-:W-:Y:S02]  /*1ec0*/  ISETP.NE.AND.EX P0, PT, RZ, c[0x0][0x184], PT, P1 ;  /* 0x00006100ff007a0c */ /* 0x000fe40003f05310 */
[----:B------:R-:W-:Y:S01]  /*1ed0*/  SHF.R.S32.HI R53, RZ, 0x1f, R52 ;  /* 0x0000001fff357819 */ /* 0x000fe20000011434 */
[----:B------:R-:W-:Y:S01]  /*1ee0*/  BSSY B0, `(.L_x_27376) ;  /* 0x0000018000007945 */ /* 0x000fe20003800000 */
[----:B------:R-:W-:Y:S02]  /*1ef0*/  P2R R151, PR, RZ, 0x8 ;  /* 0x00000008ff977803 */ /* 0x000fe40000000000 */
        /* <DEDUP_REMOVED lines=10> */
[----:B------:R-:W-:-:S02]  /*1fa0*/  ISETP.NE.AND P1, PT, R225, 0x1, PT ;  /* 0x00000001e100780c */ /* 0x000fc40003f25270 */
        /* <DEDUP_REMOVED lines=10> */
.L_x_27377:
[----:B0-----:R-:W-:Y:S02]  /*2050*/  IMAD.MOV.U32 R64, RZ, RZ, R140 ;  /* 0x000000ffff407224 */ /* 0x001fe400078e008c */
.L_x_27378:
[----:B------:R-:W-:Y:S05]  /*2060*/  BSYNC B0 ;  /* 0x0000000000007941 */ /* 0x000fea0003800000 */
.L_x_27376:
        /* <DEDUP_REMOVED lines=16> */
.L_x_27382:
[----:B------:R-:W-:Y:S05]  /*2170*/  BSYNC B1 ;  /* 0x0000000000017941 */ /* 0x000fea0003800000 */
.L_x_27381:
        /* <DEDUP_REMOVED lines=44> */
.L_x_27380:
[----:B------:R-:W-:Y:S05]  /*2440*/  BSYNC B0 ;  /* 0x0000000000007941 */ /* 0x000fea0003800000 */
.L_x_27379:
[----:B------:R-:W0:Y:S01]  /*2450*/  I2F.U32 R57, R64 ;  /* 0x0000004000397306 */ /* 0x000e220000201000 */
[----:B------:R-:W-:Y:S01]  /*2460*/  ISETP.NE.U32.AND P1, PT, RZ, c[0x0][0x178], PT ;  /* 0x00005e00ff007a0c */ /* 0x000fe20003f25070 */
[----:B------:R-:W-:Y:S02]  /*2470*/  IMAD.MOV.U32 R150, RZ, RZ, 0x2f800000 ;  /* 0x2f800000ff967424 */ /* 0x000fe400078e00ff */
[----:B-----5:R-:W-:Y:S01]  /*2480*/  FMUL.FTZ R52, R52, c[0x0][0x1e8] ;  /* 0x00007a0034347a20 */ /* 0x020fe20000410000 */
[----:B------:R-:W-:-:S04]  /*2490*/  ISETP.NE.AND.EX P6, PT, RZ, c[0x0][0x17c], PT, P1 ;  /* 0x00005f00ff007a0c */ /* 0x000fc80003fc5310 */
[----:B------:R-:W-:Y:S01]  /*24a0*/  P2R R225, PR, RZ, 0x40 ;  /* 0x00000040ffe17803 */ /* 0x000fe20000000000 */
        /* <DEDUP_REMOVED lines=9> */
.L_x_27383:
        /* <DEDUP_REMOVED lines=12> */
.L_x_27386:
[----:B------:R-:W-:Y:S02]  /*2600*/  MOV R52, R140 ;  /* 0x0000008c00347202 */ /* 0x000fe40000000f00 */
.L_x_27387:
[----:B------:R-:W-:Y:S05]  /*2610*/  BSYNC B0 ;  /* 0x0000000000007941 */ /* 0x000fea0003800000 */
.L_x_27385:
        /* <DEDUP_REMOVED lines=16> */
.L_x_27391:
[----:B------:R-:W-:Y:S05]  /*2720*/  BSYNC B1 ;  /* 0x0000000000017941 */ /* 0x000fea0003800000 */
.L_x_27390:
        /* <DEDUP_REMOVED lines=44> */
.L_x_27389:
[----:B------:R-:W-:Y:S05]  /*29f0*/  BSYNC B0 ;  /* 0x0000000000007941 */ /* 0x000fea0003800000 */
.L_x_27388:
        /* <DEDUP_REMOVED lines=8> */
.L_x_27384:
        /* <DEDUP_REMOVED lines=12> */
.L_x_27393:
[----:B------:R-:W-:Y:S02]  /*2b40*/  MOV R52, R140 ;  /* 0x0000008c00347202 */ /* 0x000fe40000000f00 */
.L_x_27394:
[----:B------:R-:W-:Y:S05]  /*2b50*/  BSYNC B0 ;  /* 0x0000000000007941 */ /* 0x000fea0003800000 */
.L_x_27392:
        /* <DEDUP_REMOVED lines=16> */
.L_x_27398:
[----:B------:R-:W-:Y:S05]  /*2c60*/  BSYNC B1 ;  /* 0x0000000000017941 */ /* 0x000fea0003800000 */
.L_x_27397:
        /* <DEDUP_REMOVED lines=44> */
.L_x_27396:
[----:B------:R-:W-:Y:S05]  /*2f30*/  BSYNC B0 ;  /* 0x0000000000007941 */ /* 0x000fea0003800000 */
.L_x_27395:
        /* <DEDUP_REMOVED lines=11> */
.L_x_27399:
        /* <DEDUP_REMOVED lines=12> */
.L_x_27402:
[----:B------:R-:W-:Y:S02]  /*30b0*/  IMAD.MOV.U32 R62, RZ, RZ, R140 ;  /* 0x000000ffff3e7224 */ /* 0x000fe400078e008c */
.L_x_27403:
[----:B------:R-:W-:Y:S05]  /*30c0*/  BSYNC B0 ;  /* 0x0000000000007941 */ /* 0x000fea0003800000 */
.L_x_27401:
        /* <DEDUP_REMOVED lines=16> */
.L_x_27407:
[----:B------:R-:W-:Y:S05]  /*31d0*/  BSYNC B1 ;  /* 0x0000000000017941 */ /* 0x000fea0003800000 */
.L_x_27406:
        /* <DEDUP_REMOVED lines=44> */
.L_x_27405:
[----:B------:R-:W-:Y:S05]  /*34a0*/  BSYNC B0 ;  /* 0x0000000000007941 */ /* 0x000fea0003800000 */
.L_x_27404:
        /* <DEDUP_REMOVED lines=8> */
.L_x_27400:
        /* <DEDUP_REMOVED lines=12> */
.L_x_27409:
[----:B------:R-:W-:Y:S02]  /*35f0*/  IMAD.MOV.U32 R62, RZ, RZ, R140 ;  /* 0x000000ffff3e7224 */ /* 0x000fe400078e008c */
.L_x_27410:
[----:B------:R-:W-:Y:S05]  /*3600*/  BSYNC B0 ;  /* 0x0000000000007941 */ /* 0x000fea0003800000 */
.L_x_27408:
        /* <DEDUP_REMOVED lines=16> */
.L_x_27414:
[----:B------:R-:W-:Y:S05]  /*3710*/  BSYNC B1 ;  /* 0x0000000000017941 */ /* 0x000fea0003800000 */
.L_x_27413:
        /* <DEDUP_REMOVED lines=44> */
.L_x_27412:
[----:B------:R-:W-:Y:S05]  /*39e0*/  BSYNC B0 ;  /* 0x0000000000007941 */ /* 0x000fea0003800000 */
.L_x_27411:
        /* <DEDUP_REMOVED lines=11> */
.L_x_27415:
        /* <DEDUP_REMOVED lines=12> */
.L_x_27418:
[----:B------:R-:W-:Y:S02]  /*3b60*/  IMAD.MOV.U32 R54, RZ, RZ, R140 ;  /* 0x000000ffff367224 */ /* 0x000fe400078e008c */
.L_x_27419:
[----:B------:R-:W-:Y:S05]  /*3b70*/  BSYNC B0 ;  /* 0x0000000000007941 */ /* 0x000fea0003800000 */
.L_x_27417:
        /* <DEDUP_REMOVED lines=16> */
.L_x_27423:
[----:B------:R-:W-:Y:S05]  /*3c80*/  BSYNC B1 ;  /* 0x0000000000017941 */ /* 0x000fea0003800000 */
.L_x_27422:
        /* <DEDUP_REMOVED lines=44> */
.L_x_27421:
[----:B------:R-:W-:Y:S05]  /*3f50*/  BSYNC B0 ;  /* 0x0000000000007941 */ /* 0x000fea0003800000 */
.L_x_27420:
        /* <DEDUP_REMOVED lines=8> */
.L_x_27416:
        /* <DEDUP_REMOVED lines=12> */
.L_x_27425:
[----:B------:R-:W-:Y:S02]  /*40a0*/  IMAD.MOV.U32 R54, RZ, RZ, R140 ;  /* 0x000000ffff367224 */ /* 0x000fe400078e008c */
.L_x_27426:
[----:B------:R-:W-:Y:S05]  /*40b0*/  BSYNC B0 ;  /* 0x0000000000007941 */ /* 0x000fea0003800000 */
.L_x_27424:
        /* <DEDUP_REMOVED lines=16> */
.L_x_27430:
[----:B------:R-:W-:Y:S05]  /*41c0*/  BSYNC B1 ;  /* 0x0000000000017941 */ /* 0x000fea0003800000 */
.L_x_27429:
        /* <DEDUP_REMOVED lines=44> */
.L_x_27428:
[----:B------:R-:W-:Y:S05]  /*4490*/  BSYNC B0 ;  /* 0x0000000000007941 */ /* 0x000fea0003800000 */
.L_x_27427:
        /* <DEDUP_REMOVED lines=11> */
.L_x_27431:
        /* <DEDUP_REMOVED lines=12> */
.L_x_27434:
[----:B------:R-:W-:Y:S02]  /*4610*/  IMAD.MOV.U32 R61, RZ, RZ, R140 ;  /* 0x000000ffff3d7224 */ /* 0x000fe400078e008c */
.L_x_27435:
[----:B------:R-:W-:Y:S05]  /*4620*/  BSYNC B0 ;  /* 0x0000000000007941 */ /* 0x000fea0003800000 */
.L_x_27433:
        /* <DEDUP_REMOVED lines=16> */
.L_x_27439:
[----:B------:R-:W-:Y:S05]  /*4730*/  BSYNC B1 ;  /* 0x0000000000017941 */ /* 0x000fea0003800000 */
.L_x_27438:
        /* <DEDUP_REMOVED lines=44> */
.L_x_27437:
[----:B------:R-:W-:Y:S05]  /*4a00*/  BSYNC B0 ;  /* 0x0000000000007941 */ /* 0x000fea0003800000 */
.L_x_27436:
        /* <DEDUP_REMOVED lines=8> */
.L_x_27432:
[----:B------:R-:W-:Y:S01]  /*4a90*/  SEL R52, RZ, 0x1000000, P4 ;  /* 0x01000000ff347807 */ /* 0x000fe20002000000 */
[C---:B------:R-:W-:Y:S01]  /*4aa0*/  IMAD.SHL.U32 R63, R228.reuse, 0x4, RZ ;  /* 0x00000004e43f7824 */ /* 0x040fe200078e00ff */
[----:B------:R-:W-:Y:S02]  /*4ab0*/  SEL R53, RZ, 0x10000, P3 ;  /* 0x00010000ff357807 */ /* 0x000fe40001800000 */
[----:B------:R-:W-:Y:S02]  /*4ac0*/  SEL R55, RZ, 0x100, P2 ;  /* 0x00000100ff377807 */ /* 0x000fe40001000000 */
[----:B------:R-:W-:Y:S02]  /*4ad0*/  SEL R56, RZ, 0x1, P1 ;  /* 0x00000001ff387807 */ /* 0x000fe40000800000 */
[----:B------:R-:W-:Y:S02]  /*4ae0*/  IADD3 R53, R55, R52, R53 ;  /* 0x0000003437357210 */ /* 0x000fe40007ffe035 */
[----:B------:R-:W-:-:S02]  /*4af0*/  LEA R54, P2, R228, c[0x0][0x188], 0x4 ;  /* 0x00006200e4367a11 */ /* 0x000fc400078420ff */
[----:B------:R-:W-:Y:S01]  /*4b00*/  SHF.R.U32.HI R64, RZ, 0x1e, R228 ;  /* 0x0000001eff407819 */ /* 0x000fe200000116e4 */
[----:B------:R-:W-:Y:S01]  /*4b10*/  IMAD.IADD R61, R53, 0x1, R56 ;  /* 0x00000001353d7824 */ /* 0x000fe200078e0238 */
[----:B------:R-:W-:Y:S02]  /*4b20*/  IADD3 R52, P1, R63, c[0x0][0x190], RZ ;  /* 0x000064003f347a10 */ /* 0x000fe40007f3e0ff */
[----:B------:R-:W-:Y:S02]  /*4b30*/  LEA.HI.X R55, R228, c[0x0][0x18c], RZ, 0x4, P2 ;  /* 0x00006300e4377a11 */ /* 0x000fe400010f24ff */
[----:B------:R-:W-:Y:S02]  /*4b40*/  IADD3.X R53, R64, c[0x0][0x194], RZ, P1, !PT ;  /* 0x0000650040357a10 */ /* 0x000fe40000ffe4ff */
[----:B------:R-:W-:Y:S01]  /*4b50*/  ISETP.NE.AND P5, PT, R151, RZ, PT ;  /* 0x000000ff9700720c */ /* 0x000fe20003fa5270 */
[----:B------:R0:W-:Y:S01]  /*4b60*/  STG.E.128 [R54.64], R84 ;  /* 0x0000005436007986 */ /* 0x0001e2000c101d06 */
[----:B------:R-:W-:-:S03]  /*4b70*/  IADD3 R234, R228, 0x80, RZ ;  /* 0x00000080e4ea7810 */ /* 0x000fc60007ffe0ff */
[----:B------:R1:W-:Y:S02]  /*4b80*/  STG.E [R52.64], R61 ;  /* 0x0000003d34007986 */ /* 0x0003e4000c101906 */
[----:B------:R-:W-:-:S06]  /*4b90*/  IMAD.WIDE.U32 R58, R234, R235, c[0x0][0x170] ;  /* 0x00005c00ea3a7625 */ /* 0x000fcc00078e00eb */
[----:B------:R-:W-:-:S04]  /*4ba0*/  @P5 IMAD.WIDE.U32 R56, R234, R235, c[0x0][0x178] ;  /* 0x00005e00ea385625 */ /* 0x000fc800078e00eb */
[----:B0-----:R-:W-:Y:S01]  /*4bb0*/  @P0 IMAD.WIDE.U32 R54, R234, R235, c[0x0][0x180] ;  /* 0x00006000ea360625 */ /* 0x001fe200078e00eb */
[----:B------:R-:W-:Y:S05]  /*4bc0*/  @!P5 BRA `(.L_x_27440) ;  /* 0x000000b00000d947 */ /* 0x000fea0003800000 */
[----:B-1----:R-:W-:Y:S02]  /*4bd0*/  SHF.L.U32 R53, R131, 0x10, RZ ;  /* 0x0000001083357819 */ /* 0x002fe400000006ff */
[----:B------:R-:W-:Y:S02]  /*4be0*/  LOP3.LUT R52, R132, 0xffff, RZ, 0xc0, !PT ;  /* 0x0000ffff84347812 */ /* 0x000fe400078ec0ff */
[----:B------:R-:W-:Y:S02]  /*4bf0*/  LOP3.LUT R53, R53, 0xff0000, RZ, 0xc0, !PT ;  /* 0x00ff000035357812 */ /* 0x000fe400078ec0ff */
[----:B------:R-:W-:Y:S02]  /*4c00*/  LOP3.LUT R62, R130, 0xff, RZ, 0xc0, !PT ;  /* 0x000000ff823e7812 */ /* 0x000fe400078ec0ff */
[----:B------:R-:W-:Y:S01]  /*4c10*/  LOP3.LUT R61, R129, 0xff, RZ, 0xc0, !PT ;  /* 0x000000ff813d7812 */ /* 0x000fe200078ec0ff */
[----:B------:R-:W-:Y:S01]  /*4c20*/  IMAD R53, R52, 0x1000000, R53 ;  /* 0x0100000034357824 */ /* 0x000fe200078e0235 */
[----:B------:R-:W-:-:S03]  /*4c30*/  IADD3 R52, P1, R63, c[0x0][0x198], RZ ;  /* 0x000066003f347a10 */ /* 0x000fc60007f3e0ff */
[----:B------:R-:W-:Y:S01]  /*4c40*/  IMAD R62, R62, 0x100, R53 ;  /* 0x000001003e3e7824 */ /* 0x000fe200078e0235 */
[----:B------:R-:W-:-:S03]  /*4c50*/  IADD3.X R53, R64, c[0x0][0x19c], RZ, P1, !PT ;  /* 0x0000670040357a10 */ /* 0x000fc60000ffe4ff */
[----:B------:R-:W-:-:S05]  /*4c60*/  IMAD.IADD R61, R62, 0x1, R61 ;  /* 0x000000013e3d7824 */ /* 0x000fca00078e023d */
[----:B------:R0:W-:Y:S02]  /*4c70*/  STG.E [R52.64], R61 ;  /* 0x0000003d34007986 */ /* 0x0001e4000c101906 */
.L_x_27440:
[----:B-1----:R1:W5:Y:S04]  /*4c80*/  @P0 LDG.E.128 R88, [R54.64] ;  /* 0x0000000636580981 */ /* 0x002368000c1e1d00 */
[----:B------:R2:W5:Y:S04]  /*4c90*/  @P5 LDG.E.128 R92, [R56.64] ;  /* 0x00000006385c5981 */ /* 0x000568000c1e1d00 */
[----:B01----:R2:W5:Y:S04]  /*4ca0*/  LDG.E.128 R52, [R58.64] ;  /* 0x000000063a347981 */ /* 0x003568000c1e1d00 */
[----:B------:R-:W0:Y:S01]  /*4cb0*/  S2R R236, SR_TID.X ;  /* 0x0000000000ec7919 */ /* 0x000e220000002100 */
[C---:B------:R-:W-:Y:S01]  /*4cc0*/  ISETP.NE.AND P1, PT, R60.reuse, 0x1, PT ;  /* 0x000000013c00780c */ /* 0x040fe20003f25270 */
[----:B------:R-:W-:Y:S01]  /*4cd0*/  BSSY B0, `(.L_x_27441) ;  /* 0x000000c000007945 */ /* 0x000fe20003800000 */
        /* <DEDUP_REMOVED lines=10> */
.L_x_27442:
[----:B--2---:R-:W-:Y:S02]  /*4d80*/  IMAD.MOV.U32 R64, RZ, RZ, R140 ;  /* 0x000000ffff407224 */ /* 0x004fe400078e008c */
.L_x_27443:
[----:B------:R-:W-:Y:S05]  /*4d90*/  BSYNC B0 ;  /* 0x0000000000007941 */ /* 0x000fea0003800000 */
.L_x_27441:
        /* <DEDUP_REMOVED lines=16> */
.L_x_27447:
[----:B------:R-:W-:Y:S05]  /*4ea0*/  BSYNC B1 ;  /* 0x0000000000017941 */ /* 0x000fea0003800000 */
.L_x_27446:
        /* <DEDUP_REMOVED lines=44> */
.L_x_27445:
[----:B------:R-:W-:Y:S05]  /*5170*/  BSYNC B0 ;  /* 0x0000000000007941 */ /* 0x000fea0003800000 */
.L_x_27444:
[----:B------:R-:W1:Y:S01]  /*5180*/  I2F.U32 R57, R64 ;  /* 0x0000004000397306 */ /* 0x000e620000201000 */
[----:B------:R-:W-:Y:S01]  /*5190*/  ISETP.NE.AND P6, PT, R225, RZ, PT ;  /* 0x000000ffe100720c */ /* 0x000fe20003fc5270 */
[----:B-----5:R-:W-:Y:S02]  /*51a0*/  FMUL.FTZ R52, R52, c[0x0][0x1e8] ;  /* 0x00007a0034347a20 */ /* 0x020fe40000410000 */
        /* <DEDUP_REMOVED lines=9> */
.L_x_27448:
        /* <DEDUP_REMOVED lines=12> */
.L_x_27451:
[----:B------:R-:W-:Y:S02]  /*5300*/  IMAD.MOV.U32 R52, RZ, RZ, R140 ;  /* 0x000000ffff347224 */ /* 0x000fe400078e008c */
.L_x_27452:
[----:B------:R-:W-:Y:S05]  /*5310*/  BSYNC B0 ;  /* 0x0000000000007941 */ /* 0x000fea0003800000 */
.L_x_27450:
        /* <DEDUP_REMOVED lines=16> */
.L_x_27456:
[----:B------:R-:W-:Y:S05]  /*5420*/  BSYNC B1 ;  /* 0x0000000000017941 */ /* 0x000fea0003800000 */
.L_x_27455:
        /* <DEDUP_REMOVED lines=44> */
.L_x_27454:
[----:B------:R-:W-:Y:S05]  /*56f0*/  BSYNC B0 ;  /* 0x0000000000007941 */ /* 0x000fea0003800000 */
.L_x_27453:
[----:B------:R-:W1:Y:S01]  /*5700*/  I2F.U32 R57, R52 ;  /* 0x0000003400397306 */ /* 0x000e620000201000 */
[----:B------:R-:W-:Y:S02]  /*5710*/  FMUL.FTZ R58, R92, c[0x0][0x1e8] ;  /* 0x00007a005c3a7a20 */ /* 0x000fe40000410000 */
[----:B-1----:R-:W-:-:S05]  /*5720*/  FFMA.FTZ R57, R57, R150, 1.1641532182693481445e-10 ;  /* 0x2f00000039397423 */ /* 0x002fca0000010096 */
[----:B------:R-:W-:-:S04]  /*5730*/  FSETP.GTU.FTZ.AND P2, PT, R57, c[0x0][0x1e4], PT ;  /* 0x0000790039007a0b */ /* 0x000fc80003f5c000 */
[----:B------:R-:W-:Y:S02]  /*5740*/  FSEL R57, R58, RZ, !P2 ;  /* 0x000000ff3a397208 */ /* 0x000fe40005000000 */
[----:B------:R-:W-:-:S03]  /*5750*/  SEL R129, RZ, 0x1, P2 ;  /* 0x00000001ff817807 */ /* 0x000fc60001000000 */
[----:B------:R-:W-:-:S04]  /*5760*/  FADD.FTZ R80, R80, R57 ;  /* 0x0000003950507221 */ /* 0x000fc80000010000 */
[----:B------:R-:W-:Y:S02]  /*5770*/  @P0 FADD.FTZ R80, R88, R80 ;  /* 0x0000005058500221 */ /* 0x000fe40000010000 */
.L_x_27449:
        /* <DEDUP_REMOVED lines=12> */
.L_x_27458:
[----:B------:R-:W-:Y:S02]  /*5840*/  IMAD.MOV.U32 R52, RZ, RZ, R140 ;  /* 0x000000ffff347224 */ /* 0x000fe400078e008c */
.L_x_27459:
[----:B------:R-:W-:Y:S05]  /*5850*/  BSYNC B0 ;  /* 0x0000000000007941 */ /* 0x000fea0003800000 */
.L_x_27457:
        /* <DEDUP_REMOVED lines=16> */
.L_x_27463:
[----:B------:R-:W-:Y:S05]  /*5960*/  BSYNC B1 ;  /* 0x0000000000017941 */ /* 0x000fea0003800000 */
.L_x_27462:
        /* <DEDUP_REMOVED lines=44> */
.L_x_27461:
[----:B------:R-:W-:Y:S05]  /*5c30*/  BSYNC B0 ;  /* 0x0000000000007941 */ /* 0x000fea0003800000 */
.L_x_27460:
[----:B------:R-:W1:Y:S01]  /*5c40*/  I2F.U32 R59, R52 ;  /* 0x00000034003b7306 */ /* 0x000e620000201000 */
        /* <DEDUP_REMOVED lines=10> */
.L_x_27464:
        /* <DEDUP_REMOVED lines=12> */
.L_x_27467:
[----:B------:R-:W-:Y:S02]  /*5db0*/  IMAD.MOV.U32 R62, RZ, RZ, R140 ;  /* 0x000000ffff3e7224 */ /* 0x000fe400078e008c */
.L_x_27468:
[----:B------:R-:W-:Y:S05]  /*5dc0*/  BSYNC B0 ;  /* 0x0000000000007941 */ /* 0x000fea0003800000 */
.L_x_27466:
        /* <DEDUP_REMOVED lines=16> */
.L_x_27472:
[----:B------:R-:W-:Y:S05]  /*5ed0*/  BSYNC B1 ;  /* 0x0000000000017941 */ /* 0x000fea0003800000 */
.L_x_27471:
        /* <DEDUP_REMOVED lines=44> */
.L_x_27470:
[----:B------:R-:W-:Y:S05]  /*61a0*/  BSYNC B0 ;  /* 0x0000000000007941 */ /* 0x000fea0003800000 */
.L_x_27469:
        /* <DEDUP_REMOVED lines=8> */
.L_x_27465:
        /* <DEDUP_REMOVED lines=12> */
.L_x_27474:
[----:B------:R-:W-:Y:S02]  /*62f0*/  IMAD.MOV.U32 R62, RZ, RZ, R140 ;  /* 0x000000ffff3e7224 */ /* 0x000fe400078e008c */
.L_x_27475:
[----:B------:R-:W-:Y:S05]  /*6300*/  BSYNC B0 ;  /* 0x0000000000007941 */ /* 0x000fea0003800000 */
.L_x_27473:
        /* <DEDUP_REMOVED lines=16> */
.L_x_27479:
[----:B------:R-:W-:Y:S05]  /*6410*/  BSYNC B1 ;  /* 0x0000000000017941 */ /* 0x000fea0003800000 */
.L_x_27478:
        /* <DEDUP_REMOVED lines=44> */
.L_x_27477:
[----:B------:R-:W-:Y:S05]  /*66e0*/  BSYNC B0 ;  /* 0x0000000000007941 */ /* 0x000fea0003800000 */
.L_x_27476:
        /* <DEDUP_REMOVED lines=11> */
.L_x_27480:
        /* <DEDUP_REMOVED lines=12> */
.L_x_27483:
[----:B------:R-:W-:Y:S02]  /*6860*/  IMAD.MOV.U32 R54, RZ, RZ, R140 ;  /* 0x000000ffff367224 */ /* 0x000fe400078e008c */
.L_x_27484:
[----:B------:R-:W-:Y:S05]  /*6870*/  BSYNC B0 ;  /* 0x0000000000007941 */ /* 0x000fea0003800000 */
.L_x_27482:
        /* <DEDUP_REMOVED lines=16> */
.L_x_27488:
[----:B------:R-:W-:Y:S05]  /*6980*/  BSYNC B1 ;  /* 0x0000000000017941 */ /* 0x000fea0003800000 */
.L_x_27487:
        /* <DEDUP_REMOVED lines=44> */
.L_x_27486:
[----:B------:R-:W-:Y:S05]  /*6c50*/  BSYNC B0 ;  /* 0x0000000000007941 */ /* 0x000fea0003800000 */
.L_x_27485:
        /* <DEDUP_REMOVED lines=8> */
.L_x_27481:
        /* <DEDUP_REMOVED lines=12> */
.L_x_27490:
[----:B------:R-:W-:Y:S02]  /*6da0*/  IMAD.MOV.U32 R54, RZ, RZ, R140 ;  /* 0x000000ffff367224 */ /* 0x000fe400078e008c */
.L_x_27491:
[----:B------:R-:W-:Y:S05]  /*6db0*/  BSYNC B0 ;  /* 0x0000000000007941 */ /* 0x000fea0003800000 */
.L_x_27489:
        /* <DEDUP_REMOVED lines=16> */
.L_x_27495:
[----:B------:R-:W-:Y:S05]  /*6ec0*/  BSYNC B1 ;  /* 0x0000000000017941 */ /* 0x000fea0003800000 */
.L_x_27494:
        /* <DEDUP_REMOVED lines=44> */
.L_x_27493:
[----:B------:R-:W-:Y:S05]  /*7190*/  BSYNC B0 ;  /* 0x0000000000007941 */ /* 0x000fea0003800000 */
.L_x_27492:
[----:B------:R-:W1:Y:S01]  /*71a0*/  I2F.U32 R57, R54 ;  /* 0x0000003600397306 */ /* 0x000e620000201000 */
        /* <DEDUP_REMOVED lines=10> */
.L_x_27496:
        /* <DEDUP_REMOVED lines=12> */
.L_x_27499:
[----:B------:R-:W-:Y:S02]  /*7310*/  MOV R60, R140 ;  /* 0x0000008c003c7202 */ /* 0x000fe40000000f00 */
.L_x_27500:
[----:B------:R-:W-:Y:S05]  /*7320*/  BSYNC B0 ;  /* 0x0000000000007941 */ /* 0x000fea0003800000 */
.L_x_27498:
        /* <DEDUP_REMOVED lines=16> */
.L_x_27504:
[----:B------:R-:W-:Y:S05]  /*7430*/  BSYNC B1 ;  /* 0x0000000000017941 */ /* 0x000fea0003800000 */
.L_x_27503:
        /* <DEDUP_REMOVED lines=44> */
.L_x_27502:
[----:B------:R-:W-:Y:S05]  /*7700*/  BSYNC B0 ;  /* 0x0000000000007941 */ /* 0x000fea0003800000 */
.L_x_27501:
        /* <DEDUP_REMOVED lines=8> */
.L_x_27497:
[----:B------:R-:W-:Y:S01]  /*7790*/  SEL R52, RZ, 0x1000000, P4 ;  /* 0x01000000ff347807 */ /* 0x000fe20002000000 */
[----:B------:R-:W-:Y:S01]  /*77a0*/  IMAD.MOV.U32 R237, RZ, RZ, 0x4 ;  /* 0x00000004ffed7424 */ /* 0x000fe200078e00ff */
[----:B------:R-:W-:Y:S02]  /*77b0*/  SEL R53, RZ, 0x10000, P3 ;  /* 0x00010000ff357807 */ /* 0x000fe40001800000 */
[----:B------:R-:W-:Y:S01]  /*77c0*/  SEL R54, RZ, 0x100, P2 ;  /* 0x00000100ff367807 */ /* 0x000fe20001000000 */
[----:B------:R-:W-:Y:S01]  /*77d0*/  IMAD.WIDE.U32 R58, R234, R237, c[0x0][0x190] ;  /* 0x00006400ea3a7625 */ /* 0x000fe200078e00ed */
[----:B------:R-:W-:Y:S02]  /*77e0*/  SEL R55, RZ, 0x1, P1 ;  /* 0x00000001ff377807 */ /* 0x000fe40000800000 */
[----:B------:R-:W-:Y:S01]  /*77f0*/  IADD3 R54, R54, R52, R53 ;  /* 0x0000003436367210 */ /* 0x000fe20007ffe035 */
[----:B------:R-:W-:Y:S01]  /*7800*/  IMAD.WIDE.U32 R52, R234, R235, c[0x0][0x188] ;  /* 0x00006200ea347625 */ /* 0x000fe200078e00eb */
[----:B------:R-:W-:-:S02]  /*7810*/  ISETP.NE.AND P5, PT, R151, RZ, PT ;  /* 0x000000ff9700720c */ /* 0x000fc40003fa5270 */
[----:B------:R-:W-:Y:S01]  /*7820*/  IADD3 R233, R228, 0x100, RZ ;  /* 0x00000100e4e97810 */ /* 0x000fe20007ffe0ff */
[----:B------:R-:W-:Y:S01]  /*7830*/  IMAD.IADD R63, R54, 0x1, R55 ;  /* 0x00000001363f7824 */ /* 0x000fe200078e0237 */
[----:B------:R1:W-:Y:S03]  /*7840*/  STG.E.128 [R52.64], R80 ;  /* 0x0000005034007986 */ /* 0x0003e6000c101d06 */
[CC--:B------:R-:W-:Y:S01]  /*7850*/  IMAD.WIDE.U32 R56, R233.reuse, R235.reuse, c[0x0][0x170] ;  /* 0x00005c00e9387625 */ /* 0x0c0fe200078e00eb */
[----:B------:R2:W-:Y:S05]  /*7860*/  STG.E [R58.64], R63 ;  /* 0x0000003f3a007986 */ /* 0x0005ea000c101906 */
[----:B------:R-:W-:-:S04]  /*7870*/  @P5 IMAD.WIDE.U32 R54, R233, R235, c[0x0][0x178] ;  /* 0x00005e00e9365625 */ /* 0x000fc800078e00eb */
[----:B-1----:R-:W-:Y:S01]  /*7880*/  @P0 IMAD.WIDE.U32 R52, R233, R235, c[0x0][0x180] ;  /* 0x00006000e9340625 */ /* 0x002fe200078e00eb */
[----:B------:R-:W-:Y:S05]  /*7890*/  @!P5 BRA `(.L_x_27505) ;  /* 0x000000a00000d947 */ /* 0x000fea0003800000 */
[----:B--2---:R-:W-:Y:S01]  /*78a0*/  IMAD.U32 R59, R131, 0x10000, RZ ;  /* 0x00010000833b7824 */ /* 0x004fe200078e00ff */
[----:B------:R-:W-:Y:S02]  /*78b0*/  LOP3.LUT R58, R132, 0xffff, RZ, 0xc0, !PT ;  /* 0x0000ffff843a7812 */ /* 0x000fe400078ec0ff */
[----:B------:R-:W-:Y:S02]  /*78c0*/  LOP3.LUT R63, R130, 0xff, RZ, 0xc0, !PT ;  /* 0x000000ff823f7812 */ /* 0x000fe400078ec0ff */
[----:B------:R-:W-:Y:S02]  /*78d0*/  LOP3.LUT R59, R59, 0xff0000, RZ, 0xc0, !PT ;  /* 0x00ff00003b3b7812 */ /* 0x000fe400078ec0ff */
[----:B------:R-:W-:Y:S02]  /*78e0*/  LOP3.LUT R60, R129, 0xff, RZ, 0xc0, !PT ;  /* 0x000000ff813c7812 */ /* 0x000fe400078ec0ff */
[----:B------:R-:W-:-:S05]  /*78f0*/  LEA R58, R58, R59, 0x18 ;  /* 0x0000003b3a3a7211 */ /* 0x000fca00078ec0ff */
[----:B------:R-:W-:Y:S02]  /*7900*/  IMAD R63, R63, 0x100, R58 ;  /* 0x000001003f3f7824 */ /* 0x000fe400078e023a */
[----:B------:R-:W-:-:S04]  /*7910*/  IMAD.WIDE.U32 R58, R234, R237, c[0x0][0x198] ;  /* 0x00006600ea3a7625 */ /* 0x000fc800078e00ed */
[----:B------:R-:W-:-:S05]  /*7920*/  IMAD.IADD R63, R63, 0x1, R60 ;  /* 0x000000013f3f7824 */ /* 0x000fca00078e023c */
[----:B------:R1:W-:Y:S02]  /*7930*/  STG.E [R58.64], R63 ;  /* 0x0000003f3a007986 */ /* 0x0003e4000c101906 */
.L_x_27505:
[----:B--2---:R2:W5:Y:S04]  /*7940*/  @P5 LDG.E.128 R92, [R54.64] ;  /* 0x00000006365c5981 */ /* 0x004568000c1e1d00 */
[----:B------:R2:W5:Y:S04]  /*7950*/  @P0 LDG.E.128 R88, [R52.64] ;  /* 0x0000000634580981 */ /* 0x000568000c1e1d00 */
[----:B--2---:R2:W5:Y:S01]  /*7960*/  LDG.E.128 R52, [R56.64] ;  /* 0x0000000638347981 */ /* 0x004562000c1e1d00 */
[C---:B------:R-:W-:Y:S01]  /*7970*/  ISETP.NE.AND P1, PT, R61.reuse, 0x1, PT ;  /* 0x000000013d00780c */ /* 0x040fe20003f25270 */
[----:B------:R-:W-:Y:S01]  /*7980*/  BSSY B0, `(.L_x_27506) ;  /* 0x000000c000007945 */ /* 0x000fe20003800000 */
[----:B-1----:R-:W-:-:S11]  /*7990*/  IADD3 R58, R61, 0x1, RZ ;  /* 0x000000013d3a7810 */ /* 0x002fd60007ffe0ff */
[----:B------:R-:W-:Y:S05]  /*79a0*/  @!P1 BRA `(.L_x_27507) ;  /* 0x0000008000009947 */ /* 0x000fea0003800000 */
[----:B--2---:R-:W-:Y:S01]  /*79b0*/  ISETP.NE.AND P1, PT, R61, 0x2, PT ;  /* 0x000000023d00780c */ /* 0x004fe20003f25270 */
[----:B------:R-:W-:-:S12]  /*79c0*/  IMAD.MOV.U32 R64, RZ, RZ, R136 ;  /* 0x000000ffff407224 */ /* 0x000fd800078e0088 */
[----:B------:R-:W-:Y:S05]  /*79d0*/  @!P1 BRA `(.L_x_27508) ;  /* 0x0000006000009947 */ /* 0x000fea0003800000 */
[----:B------:R-:W-:Y:S01]  /*79e0*/  ISETP.NE.AND P1, PT, R61, 0x3, PT ;  /* 0x000000033d00780c */ /* 0x000fe20003f25270 */
[----:B------:R-:W-:-:S12]  /*79f0*/  IMAD.MOV.U32 R64, RZ, RZ, R135 ;  /* 0x000000ffff407224 */ /* 0x000fd800078e0087 */
[----:B------:R-:W-:Y:S05]  /*7a00*/  @P1 BRA `(.L_x_27508) ;  /* 0x0000003000001947 */ /* 0x000fea0003800000 */
[----:B------:R-:W-:Y:S01]  /*7a10*/  MOV R64, R138 ;  /* 0x0000008a00407202 */ /* 0x000fe20000000f00 */
[----:B------:R-:W-:Y:S05]  /*7a20*/  BRA `(.L_x_27508) ;  /* 0x0000001000007947 */ /* 0x000fea0003800000 */
.L_x_27507:
[----:B--2---:R-:W-:Y:S02]  /*7a30*/  IMAD.MOV.U32 R64, RZ, RZ, R140 ;  /* 0x000000ffff407224 */ /* 0x004fe400078e008c */
.L_x_27508:
[----:B------:R-:W-:Y:S05]  /*7a40*/  BSYNC B0 ;  /* 0x0000000000007941 */ /* 0x000fea0003800000 */
.L_x_27506:
        /* <DEDUP_REMOVED lines=16> */
.L_x_27512:
[----:B------:R-:W-:Y:S05]  /*7b50*/  BSYNC B1 ;  /* 0x0000000000017941 */ /* 0x000fea0003800000 */
.L_x_27511:
        /* <DEDUP_REMOVED lines=44> */
.L_x_27510:
[----:B------:R-:W-:Y:S05]  /*7e20*/  BSYNC B0 ;  /* 0x0000000000007941 */ /* 0x000fea0003800000 */
.L_x_27509:
        /* <DEDUP_REMOVED lines=12> */
.L_x_27513:
        /* <DEDUP_REMOVED lines=12> */
.L_x_27516:
[----:B------:R-:W-:Y:S02]  /*7fb0*/  IMAD.MOV.U32 R52, RZ, RZ, R140 ;  /* 0x000000ffff347224 */ /* 0x000fe400078e008c */
.L_x_27517:
[----:B------:R-:W-:Y:S05]  /*7fc0*/  BSYNC B0 ;  /* 0x0000000000007941 */ /* 0x000fea0003800000 */
.L_x_27515:
        /* <DEDUP_REMOVED lines=16> */
.L_x_27521:
[----:B------:R-:W-:Y:S05]  /*80d0*/  BSYNC B1 ;  /* 0x0000000000017941 */ /* 0x000fea0003800000 */
.L_x_27520:
        /* <DEDUP_REMOVED lines=44> */
.L_x_27519:
[----:B------:R-:W-:Y:S05]  /*83a0*/  BSYNC B0 ;  /* 0x0000000000007941 */ /* 0x000fea0003800000 */
.L_x_27518:
        /* <DEDUP_REMOVED lines=8> */
.L_x_27514:
        /* <DEDUP_REMOVED lines=12> */
.L_x_27523:
[----:B------:R-:W-:Y:S02]  /*84f0*/  IMAD.MOV.U32 R52, RZ, RZ, R140 ;  /* 0x000000ffff347224 */ /* 0x000fe400078e008c */
.L_x_27524:
[----:B------:R-:W-:Y:S05]  /*8500*/  BSYNC B0 ;  /* 0x0000000000007941 */ /* 0x000fea0003800000 */
.L_x_27522:
        /* <DEDUP_REMOVED lines=16> */
.L_x_27528:
[----:B------:R-:W-:Y:S05]  /*8610*/  BSYNC B1 ;  /* 0x0000000000017941 */ /* 0x000fea0003800000 */
.L_x_27527:
        /* <DEDUP_REMOVED lines=44> */
.L_x_27526:
[----:B------:R-:W-:Y:S05]  /*88e0*/  BSYNC B0 ;  /* 0x0000000000007941 */ /* 0x000fea0003800000 */
.L_x_27525:
        /* <DEDUP_REMOVED lines=11> */
.L_x_27529:
        /* <DEDUP_REMOVED lines=12> */
.L_x_27532:
[----:B------:R-:W-:Y:S02]  /*8a60*/  IMAD.MOV.U32 R62, RZ, RZ, R140 ;  /* 0x000000ffff3e7224 */ /* 0x000fe400078e008c */
.L_x_27533:
[----:B------:R-:W-:Y:S05]  /*8a70*/  BSYNC B0 ;  /* 0x0000000000007941 */ /* 0x000fea0003800000 */
.L_x_27531:
        /* <DEDUP_REMOVED lines=16> */
.L_x_27537:
[----:B------:R-:W-:Y:S05]  /*8b80*/  BSYNC B1 ;  /* 0x0000000000017941 */ /* 0x000fea0003800000 */
.L_x_27536:
        /* <DEDUP_REMOVED lines=44> */
.L_x_27535:
[----:B------:R-:W-:Y:S05]  /*8e50*/  BSYNC B0 ;  /* 0x0000000000007941 */ /* 0x000fea0003800000 */
.L_x_27534:
        /* <DEDUP_REMOVED lines=8> */
.L_x_27530:
        /* <DEDUP_REMOVED lines=12> */
.L_x_27539:
[----:B------:R-:W-:Y:S02]  /*8fa0*/  IMAD.MOV.U32 R62, RZ, RZ, R140 ;  /* 0x000000ffff3e7224 */ /* 0x000fe400078e008c */
.L_x_27540:
[----:B------:R-:W-:Y:S05]  /*8fb0*/  BSYNC B0 ;  /* 0x0000000000007941 */ /* 0x000fea0003800000 */
.L_x_27538:
        /* <DEDUP_REMOVED lines=16> */
.L_x_27544:
[----:B------:R-:W-:Y:S05]  /*90c0*/  BSYNC B1 ;  /* 0x0000000000017941 */ /* 0x000fea0003800000 */
.L_x_27543:
        /* <DEDUP_REMOVED lines=44> */
.L_x_27542:
[----:B------:R-:W-:Y:S05]  /*9390*/  BSYNC B0 ;  /* 0x0000000000007941 */ /* 0x000fea0003800000 */
.L_x_27541:
        /* <DEDUP_REMOVED lines=11> */
.L_x_27545:
        /* <DEDUP_REMOVED lines=12> */
.L_x_27548:
[----:B------:R-:W-:Y:S02]  /*9510*/  IMAD.MOV.U32 R54, RZ, RZ, R140 ;  /* 0x000000ffff367224 */ /* 0x000fe400078e008c */
.L_x_27549:
[----:B------:R-:W-:Y:S05]  /*9520*/  BSYNC B0 ;  /* 0x0000000000007941 */ /* 0x000fea0003800000 */
.L_x_27547:
        /* <DEDUP_REMOVED lines=16> */
.L_x_27553:
[----:B------:R-:W-:Y:S05]  /*9630*/  BSYNC B1 ;  /* 0x0000000000017941 */ /* 0x000fea0003800000 */
.L_x_27552:
        /* <DEDUP_REMOVED lines=44> */
.L_x_27551:
[----:B------:R-:W-:Y:S05]  /*9900*/  BSYNC B0 ;  /* 0x0000000000007941 */ /* 0x000fea0003800000 */
.L_x_27550:
        /* <DEDUP_REMOVED lines=8> */
.L_x_27546:
        /* <DEDUP_REMOVED lines=12> */
.L_x_27555:
[----:B------:R-:W-:Y:S02]  /*9a50*/  IMAD.MOV.U32 R54, RZ, RZ, R140 ;  /* 0x000000ffff367224 */ /* 0x000fe400078e008c */
.L_x_27556:
[----:B------:R-:W-:Y:S05]  /*9a60*/  BSYNC B0 ;  /* 0x0000000000007941 */ /* 0x000fea0003800000 */
.L_x_27554:
        /* <DEDUP_REMOVED lines=16> */
.L_x_27560:
[----:B------:R-:W-:Y:S05]  /*9b70*/  BSYNC B1 ;  /* 0x0000000000017941 */ /* 0x000fea0003800000 */
.L_x_27559:
        /* <DEDUP_REMOVED lines=44> */
.L_x_27558:
[----:B------:R-:W-:Y:S05]  /*9e40*/  BSYNC B0 ;  /* 0x0000000000007941 */ /* 0x000fea0003800000 */
.L_x_27557:
        /* <DEDUP_REMOVED lines=11> */
.L_x_27561:
        /* <DEDUP_REMOVED lines=12> */
.L_x_27564:
[----:B------:R-:W-:Y:S02]  /*9fc0*/  IMAD.MOV.U32 R60, RZ, RZ, R140 ;  /* 0x000000ffff3c7224 */ /* 0x000fe400078e008c */
.L_x_27565:
[----:B------:R-:W-:Y:S05]  /*9fd0*/  BSYNC B0 ;  /* 0x0000000000007941 */ /* 0x000fea0003800000 */
.L_x_27563:
        /* <DEDUP_REMOVED lines=16> */
.L_x_27569:
[----:B------:R-:W-:Y:S05]  /*a0e0*/  BSYNC B1 ;  /* 0x0000000000017941 */ /* 0x000fea0003800000 */
.L_x_27568:
        /* <DEDUP_REMOVED lines=44> */
.L_x_27567:
[----:B------:R-:W-:Y:S05]  /*a3b0*/  BSYNC B0 ;  /* 0x0000000000007941 */ /* 0x000fea0003800000 */
.L_x_27566:
        /* <DEDUP_REMOVED lines=8> */
.L_x_27562:
[----:B------:R-:W-:Y:S01]  /*a440*/  SEL R52, RZ, 0x1000000, P4 ;  /* 0x01000000ff347807 */ /* 0x000fe20002000000 */
[C---:B------:R-:W-:Y:S01]  /*a450*/  IMAD.WIDE.U32 R58, R233.reuse, R237, c[0x0][0x190] ;  /* 0x00006400e93a7625 */ /* 0x040fe200078e00ed */
[----:B------:R-:W-:Y:S02]  /*a460*/  SEL R53, RZ, 0x10000, P3 ;  /* 0x00010000ff357807 */ /* 0x000fe40001800000 */
[----:B------:R-:W-:Y:S02]  /*a470*/  SEL R54, RZ, 0x100, P2 ;  /* 0x00000100ff367807 */ /* 0x000fe40001000000 */
[----:B------:R-:W-:Y:S02]  /*a480*/  SEL R55, RZ, 0x1, P1 ;  /* 0x00000001ff377807 */ /* 0x000fe40000800000 */
[----:B------:R-:W-:Y:S01]  /*a490*/  IADD3 R54, R54, R52, R53 ;  /* 0x0000003436367210 */ /* 0x000fe20007ffe035 */
[----:B------:R-:W-:Y:S01]  /*a4a0*/  IMAD.WIDE.U32 R52, R233, R235, c[0x0][0x188] ;  /* 0x00006200e9347625 */ /* 0x000fe200078e00eb */
[----:B------:R-:W-:-:S02]  /*a4b0*/  ISETP.NE.AND P5, PT, R151, RZ, PT ;  /* 0x000000ff9700720c */ /* 0x000fc40003fa5270 */
[----:B------:R-:W-:Y:S02]  /*a4c0*/  IADD3 R63, R54, R55, RZ ;  /* 0x00000037363f7210 */ /* 0x000fe40007ffe0ff */
[----:B------:R1:W-:Y:S01]  /*a4d0*/  STG.E.128 [R52.64], R76 ;  /* 0x0000004c34007986 */ /* 0x0003e2000c101d06 */
[----:B------:R-:W-:-:S03]  /*a4e0*/  IADD3 R231, R228, 0x180, RZ ;  /* 0x00000180e4e77810 */ /* 0x000fc60007ffe0ff */
[----:B------:R2:W-:Y:S02]  /*a4f0*/  STG.E [R58.64], R63 ;  /* 0x0000003f3a007986 */ /* 0x0005e4000c101906 */
[----:B------:R-:W-:-:S04]  /*a500*/  IMAD.WIDE.U32 R56, R231, R235, c[0x0][0x170] ;  /* 0x00005c00e7387625 */ /* 0x000fc800078e00eb */
[----:B------:R-:W-:-:S04]  /*a510*/  @P5 IMAD.WIDE.U32 R54, R231, R235, c[0x0][0x178] ;  /* 0x00005e00e7365625 */ /* 0x000fc800078e00eb */
[----:B-1----:R-:W-:Y:S01]  /*a520*/  @P0 IMAD.WIDE.U32 R52, R231, R235, c[0x0][0x180] ;  /* 0x00006000e7340625 */ /* 0x002fe200078e00eb */
[----:B------:R-:W-:Y:S05]  /*a530*/  @!P5 BRA `(.L_x_27570) ;  /* 0x000000a00000d947 */ /* 0x000fea0003800000 */
[----:B--2---:R-:W-:Y:S01]  /*a540*/  IMAD.U32 R59, R131, 0x10000, RZ ;  /* 0x00010000833b7824 */ /* 0x004fe200078e00ff */
[----:B------:R-:W-:Y:S02]  /*a550*/  LOP3.LUT R58, R132, 0xffff, RZ, 0xc0, !PT ;  /* 0x0000ffff843a7812 */ /* 0x000fe400078ec0ff */
[----:B------:R-:W-:Y:S02]  /*a560*/  LOP3.LUT R63, R130, 0xff, RZ, 0xc0, !PT ;  /* 0x000000ff823f7812 */ /* 0x000fe400078ec0ff */
[----:B------:R-:W-:Y:S02]  /*a570*/  LOP3.LUT R59, R59, 0xff0000, RZ, 0xc0, !PT ;  /* 0x00ff00003b3b7812 */ /* 0x000fe400078ec0ff */
[----:B------:R-:W-:-:S03]  /*a580*/  LOP3.LUT R60, R129, 0xff, RZ, 0xc0, !PT ;  /* 0x000000ff813c7812 */ /* 0x000fc600078ec0ff */
[----:B------:R-:W-:-:S04]  /*a590*/  IMAD R58, R58, 0x1000000, R59 ;  /* 0x010000003a3a7824 */ /* 0x000fc800078e023b */
[----:B------:R-:W-:Y:S02]  /*a5a0*/  IMAD R63, R63, 0x100, R58 ;  /* 0x000001003f3f7824 */ /* 0x000fe400078e023a */
[----:B------:R-:W-:-:S03]  /*a5b0*/  IMAD.WIDE.U32 R58, R233, R237, c[0x0][0x198] ;  /* 0x00006600e93a7625 */ /* 0x000fc600078e00ed */
[----:B------:R-:W-:-:S05]  /*a5c0*/  IADD3 R63, R63, R60, RZ ;  /* 0x0000003c3f3f7210 */ /* 0x000fca0007ffe0ff */
[----:B------:R1:W-:Y:S02]  /*a5d0*/  STG.E [R58.64], R63 ;  /* 0x0000003f3a007986 */ /* 0x0003e4000c101906 */
.L_x_27570:
        /* <DEDUP_REMOVED lines=15> */
.L_x_27572:
[----:B--2---:R-:W-:Y:S02]  /*a6d0*/  MOV R64, R140 ;  /* 0x0000008c00407202 */ /* 0x004fe40000000f00 */
.L_x_27573:
[----:B------:R-:W-:Y:S05]  /*a6e0*/  BSYNC B0 ;  /* 0x0000000000007941 */ /* 0x000fea0003800000 */
.L_x_27571:
        /* <DEDUP_REMOVED lines=16> */
.L_x_27577:
[----:B------:R-:W-:Y:S05]  /*a7f0*/  BSYNC B1 ;  /* 0x0000000000017941 */ /* 0x000fea0003800000 */
.L_x_27576:
        /* <DEDUP_REMOVED lines=44> */
.L_x_27575:
[----:B------:R-:W-:Y:S05]  /*aac0*/  BSYNC B0 ;  /* 0x0000000000007941 */ /* 0x000fea0003800000 */
.L_x_27574:
        /* <DEDUP_REMOVED lines=12> */
.L_x_27578:
        /* <DEDUP_REMOVED lines=12> */
.L_x_27581:
[----:B------:R-:W-:Y:S02]  /*ac50*/  MOV R52, R140 ;  /* 0x0000008c00347202 */ /* 0x000fe40000000f00 */
.L_x_27582:
[----:B------:R-:W-:Y:S05]  /*ac60*/  BSYNC B0 ;  /* 0x0000000000007941 */ /* 0x000fea0003800000 */
.L_x_27580:
        /* <DEDUP_REMOVED lines=16> */
.L_x_27586:
[----:B------:R-:W-:Y:S05]  /*ad70*/  BSYNC B1 ;  /* 0x0000000000017941 */ /* 0x000fea0003800000 */
.L_x_27585:
        /* <DEDUP_REMOVED lines=44> */
.L_x_27584:
[----:B------:R-:W-:Y:S05]  /*b040*/  BSYNC B0 ;  /* 0x0000000000007941 */ /* 0x000fea0003800000 */
.L_x_27583:
        /* <DEDUP_REMOVED lines=8> */
.L_x_27579:
        /* <DEDUP_REMOVED lines=12> */
.L_x_27588:
[----:B------:R-:W-:Y:S02]  /*b190*/  IMAD.MOV.U32 R52, RZ, RZ, R140 ;  /* 0x000000ffff347224 */ /* 0x000fe400078e008c */
.L_x_27589:
[----:B------:R-:W-:Y:S05]  /*b1a0*/  BSYNC B0 ;  /* 0x0000000000007941 */ /* 0x000fea0003800000 */
.L_x_27587:
        /* <DEDUP_REMOVED lines=16> */
.L_x_27593:
[----:B------:R-:W-:Y:S05]  /*b2b0*/  BSYNC B1 ;  /* 0x0000000000017941 */ /* 0x000fea0003800000 */
.L_x_27592:
        /* <DEDUP_REMOVED lines=44> */
.L_x_27591:
[----:B------:R-:W-:Y:S05]  /*b580*/  BSYNC B0 ;  /* 0x0000000000007941 */ /* 0x000fea0003800000 */
.L_x_27590:
        /* <DEDUP_REMOVED lines=11> */
.L_x_27594:
        /* <DEDUP_REMOVED lines=12> */
.L_x_27597:
[----:B------:R-:W-:Y:S02]  /*b700*/  IMAD.MOV.U32 R62, RZ, RZ, R140 ;  /* 0x000000ffff3e7224 */ /* 0x000fe400078e008c */
.L_x_27598:
[----:B------:R-:W-:Y:S05]  /*b710*/  BSYNC B0 ;  /* 0x0000000000007941 */ /* 0x000fea0003800000 */
.L_x_27596:
        /* <DEDUP_REMOVED lines=16> */
.L_x_27602:
[----:B------:R-:W-:Y:S05]  /*b820*/  BSYNC B1 ;  /* 0x0000000000017941 */ /* 0x000fea0003800000 */
.L_x_27601:
        /* <DEDUP_REMOVED lines=44> */
.L_x_27600:
[----:B------:R-:W-:Y:S05]  /*baf0*/  BSYNC B0 ;  /* 0x0000000000007941 */ /* 0x000fea0003800000 */
.L_x_27599:
        /* <DEDUP_REMOVED lines=8> */
.L_x_27595:
        /* <DEDUP_REMOVED lines=12> */
.L_x_27604:
[----:B------:R-:W-:Y:S02]  /*bc40*/  MOV R62, R140 ;  /* 0x0000008c003e7202 */ /* 0x000fe40000000f00 */
.L_x_27605:
[----:B------:R-:W-:Y:S05]  /*bc50*/  BSYNC B0 ;  /* 0x0000000000007941 */ /* 0x000fea0003800000 */
.L_x_27603:
        /* <DEDUP_REMOVED lines=16> */
.L_x_27609:
[----:B------:R-:W-:Y:S05]  /*bd60*/  BSYNC B1 ;  /* 0x0000000000017941 */ /* 0x000fea0003800000 */
.L_x_27608:
        /* <DEDUP_REMOVED lines=44> */
.L_x_27607:
[----:B------:R-:W-:Y:S05]  /*c030*/  BSYNC B0 ;  /* 0x0000000000007941 */ /* 0x000fea0003800000 */
.L_x_27606:
        /* <DEDUP_REMOVED lines=11> */
.L_x_27610:
        /* <DEDUP_REMOVED lines=12> */
.L_x_27613:
[----:B------:R-:W-:Y:S02]  /*c1b0*/  MOV R54, R140 ;  /* 0x0000008c00367202 */ /* 0x000fe40000000f00 */
.L_x_27614:
[----:B------:R-:W-:Y:S05]  /*c1c0*/  BSYNC B0 ;  /* 0x0000000000007941 */ /* 0x000fea0003800000 */
.L_x_27612:
        /* <DEDUP_REMOVED lines=16> */
.L_x_27618:
[----:B------:R-:W-:Y:S05]  /*c2d0*/  BSYNC B1 ;  /* 0x0000000000017941 */ /* 0x000fea0003800000 */
.L_x_27617:
        /* <DEDUP_REMOVED lines=44> */
.L_x_27616:
[----:B------:R-:W-:Y:S05]  /*c5a0*/  BSYNC B0 ;  /* 0x0000000000007941 */ /* 0x000fea0003800000 */
.L_x_27615:
        /* <DEDUP_REMOVED lines=8> */
.L_x_27611:
        /* <DEDUP_REMOVED lines=12> */
.L_x_27620:
[----:B------:R-:W-:Y:S02]  /*c6f0*/  IMAD.MOV.U32 R54, RZ, RZ, R140 ;  /* 0x000000ffff367224 */ /* 0x000fe400078e008c */
.L_x_27621:
[----:B------:R-:W-:Y:S05]  /*c700*/  BSYNC B0 ;  /* 0x0000000000007941 */ /* 0x000fea0003800000 */
.L_x_27619:
        /* <DEDUP_REMOVED lines=16> */
.L_x_27625:
[----:B------:R-:W-:Y:S05]  /*c810*/  BSYNC B1 ;  /* 0x0000000000017941 */ /* 0x000fea0003800000 */
.L_x_27624:
        /* <DEDUP_REMOVED lines=44> */
.L_x_27623:
[----:B------:R-:W-:Y:S05]  /*cae0*/  BSYNC B0 ;  /* 0x0000000000007941 */ /* 0x000fea0003800000 */
.L_x_27622:
        /* <DEDUP_REMOVED lines=11> */
.L_x_27626:
        /* <DEDUP_REMOVED lines=12> */
.L_x_27629:
[----:B------:R-:W-:Y:S02]  /*cc60*/  IMAD.MOV.U32 R60, RZ, RZ, R140 ;  /* 0x000000ffff3c7224 */ /* 0x000fe400078e008c */
.L_x_27630:
[----:B------:R-:W-:Y:S05]  /*cc70*/  BSYNC B0 ;  /* 0x0000000000007941 */ /* 0x000fea0003800000 */
.L_x_27628:
        /* <DEDUP_REMOVED lines=16> */
.L_x_27634:
[----:B------:R-:W-:Y:S05]  /*cd80*/  BSYNC B1 ;  /* 0x0000000000017941 */ /* 0x000fea0003800000 */
.L_x_27633:
        /* <DEDUP_REMOVED lines=44> */
.L_x_27632:
[----:B------:R-:W-:Y:S05]  /*d050*/  BSYNC B0 ;  /* 0x0000000000007941 */ /* 0x000fea0003800000 */
.L_x_27631:
        /* <DEDUP_REMOVED lines=8> */
.L_x_27627:
        /* <DEDUP_REMOVED lines=21> */
[----:B------:R-:W-:-:S05]  /*d230*/  IMAD R58, R58, 0x1000000, R59 ;  /* 0x010000003a3a7824 */ /* 0x000fca00078e023b */
[----:B------:R-:W-:Y:S01]  /*d240*/  LEA R63, R63, R58, 0x8 ;  /* 0x0000003a3f3f7211 */ /* 0x000fe200078e40ff */
[----:B------:R-:W-:-:S04]  /*d250*/  IMAD.WIDE.U32 R58, R231, R237, c[0x0][0x198] ;  /* 0x00006600e73a7625 */ /* 0x000fc800078e00ed */
[----:B------:R-:W-:-:S05]  /*d260*/  IMAD.IADD R63, R63, 0x1, R60 ;  /* 0x000000013f3f7824 */ /* 0x000fca00078e023c */
[----:B------:R1:W-:Y:S02]  /*d270*/  STG.E [R58.64], R63 ;  /* 0x0000003f3a007986 */ /* 0x0003e4000c101906 */
.L_x_27635:
        /* <DEDUP_REMOVED lines=15> */
.L_x_27637:
[----:B--2---:R-:W-:Y:S02]  /*d370*/  IMAD.MOV.U32 R64, RZ, RZ, R140 ;  /* 0x000000ffff407224 */ /* 0x004fe400078e008c */
.L_x_27638:
[----:B------:R-:W-:Y:S05]  /*d380*/  BSYNC B0 ;  /* 0x0000000000007941 */ /* 0x000fea0003800000 */
.L_x_27636:
        /* <DEDUP_REMOVED lines=16> */
.L_x_27642:
[----:B------:R-:W-:Y:S05]  /*d490*/  BSYNC B1 ;  /* 0x0000000000017941 */ /* 0x000fea0003800000 */
.L_x_27641:
        /* <DEDUP_REMOVED lines=44> */
.L_x_27640:
[----:B------:R-:W-:Y:S05]  /*d760*/  BSYNC B0 ;  /* 0x0000000000007941 */ /* 0x000fea0003800000 */
.L_x_27639:
[----:B------:R-:W1:Y:S01]  /*d770*/  I2F.U32 R57, R64 ;  /* 0x0000004000397306 */ /* 0x000e620000201000 */
[----:B------:R-:W-:Y:S01]  /*d780*/  ISETP.NE.AND P6, PT, R225, RZ, PT ;  /* 0x000000ffe100720c */ /* 0x000fe20003fc5270 */
[----:B-----5:R-:W-:Y:S02]  /*d790*/  FMUL.FTZ R52, R52, c[0x0][0x1e8] ;  /* 0x00007a0034347a20 */ /* 0x020fe40000410000 */
        /* <DEDUP_REMOVED lines=9> */
.L_x_27643:
        /* <DEDUP_REMOVED lines=12> */
.L_x_27646:
[----:B------:R-:W-:Y:S02]  /*d8f0*/  IMAD.MOV.U32 R52, RZ, RZ, R140 ;  /* 0x000000ffff347224 */ /* 0x000fe400078e008c */
.L_x_27647:
[----:B------:R-:W-:Y:S05]  /*d900*/  BSYNC B0 ;  /* 0x0000000000007941 */ /* 0x000fea0003800000 */
.L_x_27645:
        /* <DEDUP_REMOVED lines=16> */
.L_x_27651:
[----:B------:R-:W-:Y:S05]  /*da10*/  BSYNC B1 ;  /* 0x0000000000017941 */ /* 0x000fea0003800000 */
.L_x_27650:
        /* <DEDUP_REMOVED lines=44> */
.L_x_27649:
[----:B------:R-:W-:Y:S05]  /*dce0*/  BSYNC B0 ;  /* 0x0000000000007941 */ /* 0x000fea0003800000 */
.L_x_27648:
        /* <DEDUP_REMOVED lines=8> */
.L_x_27644:
        /* <DEDUP_REMOVED lines=12> */
.L_x_27653:
[----:B------:R-:W-:Y:S02]  /*de30*/  IMAD.MOV.U32 R52, RZ, RZ, R140 ;  /* 0x000000ffff347224 */ /* 0x000fe400078e008c */
.L_x_27654:
[----:B------:R-:W-:Y:S05]  /*de40*/  BSYNC B0 ;  /* 0x0000000000007941 */ /* 0x000fea0003800000 */
.L_x_27652:
        /* <DEDUP_REMOVED lines=16> */
.L_x_27658:
[----:B------:R-:W-:Y:S05]  /*df50*/  BSYNC B1 ;  /* 0x0000000000017941 */ /* 0x000fea0003800000 */
.L_x_27657:
        /* <DEDUP_REMOVED lines=44> */
.L_x_27656:
[----:B------:R-:W-:Y:S05]  /*e220*/  BSYNC B0 ;  /* 0x0000000000007941 */ /* 0x000fea0003800000 */
.L_x_27655:
        /* <DEDUP_REMOVED lines=11> */
.L_x_27659:
        /* <DEDUP_REMOVED lines=12> */
.L_x_27662:
[----:B------:R-:W-:Y:S02]  /*e3a0*/  IMAD.MOV.U32 R62, RZ, RZ, R140 ;  /* 0x000000ffff3e7224 */ /* 0x000fe400078e008c */
.L_x_27663:
[----:B------:R-:W-:Y:S05]  /*e3b0*/  BSYNC B0 ;  /* 0x0000000000007941 */ /* 0x000fea0003800000 */
.L_x_27661:
        /* <DEDUP_REMOVED lines=16> */
.L_x_27667:
[----:B------:R-:W-:Y:S05]  /*e4c0*/  BSYNC B1 ;  /* 0x0000000000017941 */ /* 0x000fea0003800000 */
.L_x_27666:
        /* <DEDUP_REMOVED lines=44> */
.L_x_27665:
[----:B------:R-:W-:Y:S05]  /*e790*/  BSYNC B0 ;  /* 0x0000000000007941 */ /* 0x000fea0003800000 */
.L_x_27664:
        /* <DEDUP_REMOVED lines=8> */
.L_x_27660:
        /* <DEDUP_REMOVED lines=12> */
.L_x_27669:
[----:B------:R-:W-:Y:S02]  /*e8e0*/  IMAD.MOV.U32 R62, RZ, RZ, R140 ;  /* 0x000000ffff3e7224 */ /* 0x000fe400078e008c */
.L_x_27670:
[----:B------:R-:W-:Y:S05]  /*e8f0*/  BSYNC B0 ;  /* 0x0000000000007941 */ /* 0x000fea0003800000 */
.L_x_27668:
        /* <DEDUP_REMOVED lines=16> */
.L_x_27674:
[----:B------:R-:W-:Y:S05]  /*ea00*/  BSYNC B1 ;  /* 0x0000000000017941 */ /* 0x000fea0003800000 */
.L_x_27673:
        /* <DEDUP_REMOVED lines=44> */
.L_x_27672:
[----:B------:R-:W-:Y:S05]  /*ecd0*/  BSYNC B0 ;  /* 0x0000000000007941 */ /* 0x000fea0003800000 */
.L_x_27671:
        /* <DEDUP_REMOVED lines=11> */
.L_x_27675:
        /* <DEDUP_REMOVED lines=12> */
.L_x_27678:
[----:B------:R-:W-:Y:S02]  /*ee50*/  IMAD.MOV.U32 R54, RZ, RZ, R140 ;  /* 0x000000ffff367224 */ /* 0x000fe400078e008c */
.L_x_27679:
[----:B------:R-:W-:Y:S05]  /*ee60*/  BSYNC B0 ;  /* 0x0000000000007941 */ /* 0x000fea0003800000 */
.L_x_27677:
        /* <DEDUP_REMOVED lines=16> */
.L_x_27683:
[----:B------:R-:W-:Y:S05]  /*ef70*/  BSYNC B1 ;  /* 0x0000000000017941 */ /* 0x000fea0003800000 */
.L_x_27682:
        /* <DEDUP_REMOVED lines=44> */
.L_x_27681:
[----:B------:R-:W-:Y:S05]  /*f240*/  BSYNC B0 ;  /* 0x0000000000007941 */ /* 0x000fea0003800000 */
.L_x_27680:
        /* <DEDUP_REMOVED lines=8> */
.L_x_27676:
        /* <DEDUP_REMOVED lines=12> */
.L_x_27685:
[----:B------:R-:W-:Y:S02]  /*f390*/  IMAD.MOV.U32 R54, RZ, RZ, R140 ;  /* 0x000000ffff367224 */ /* 0x000fe400078e008c */
.L_x_27686:
[----:B------:R-:W-:Y:S05]  /*f3a0*/  BSYNC B0 ;  /* 0x0000000000007941 */ /* 0x000fea0003800000 */
.L_x_27684:
        /* <DEDUP_REMOVED lines=16> */
.L_x_27690:
[----:B------:R-:W-:Y:S05]  /*f4b0*/  BSYNC B1 ;  /* 0x0000000000017941 */ /* 0x000fea0003800000 */
.L_x_27689:
        /* <DEDUP_REMOVED lines=44> */
.L_x_27688:
[----:B------:R-:W-:Y:S05]  /*f780*/  BSYNC B0 ;  /* 0x0000000000007941 */ /* 0x000fea0003800000 */
.L_x_27687:
        /* <DEDUP_REMOVED lines=11> */
.L_x_27691:
        /* <DEDUP_REMOVED lines=12> */
.L_x_27694:
[----:B------:R-:W-:Y:S02]  /*f900*/  IMAD.MOV.U32 R60, RZ, RZ, R140 ;  /* 0x000000ffff3c7224 */ /* 0x000fe400078e008c */
.L_x_27695:
[----:B------:R-:W-:Y:S05]  /*f910*/  BSYNC B0 ;  /* 0x0000000000007941 */ /* 0x000fea0003800000 */
.L_x_27693:
        /* <DEDUP_REMOVED lines=16> */
.L_x_27699:
[----:B------:R-:W-:Y:S05]  /*fa20*/  BSYNC B1 ;  /* 0x0000000000017941 */ /* 0x000fea0003800000 */
.L_x_27698:
        /* <DEDUP_REMOVED lines=44> */
.L_x_27697:
[----:B------:R-:W-:Y:S05]  /*fcf0*/  BSYNC B0 ;  /* 0x0000000000007941 */ /* 0x000fea0003800000 */
.L_x_27696:
        /* <DEDUP_REMOVED lines=8> */
.L_x_27692:
[----:B------:R-:W-:Y:S01]  /*fd80*/  SEL R52, RZ, 0x1000000, P4 ;  /* 0x01000000ff347807 */ /* 0x000fe20002000000 */
[----:B------:R-:W-:Y:S01]  /*fd90*/  IMAD.WIDE.U32 R58, R232, R237, c[0x0][0x190] ;  /* 0x00006400e83a7625 */ /* 0x000fe200078e00ed */
        /* <DEDUP_REMOVED lines=24> */
.L_x_27700:
        /* <DEDUP_REMOVED lines=15> */
.L_x_27702:
[----:B--2---:R-:W-:Y:S02]  /*10010*/  IMAD.MOV.U32 R64, RZ, RZ, R140 ;  /* 0x000000ffff407224 */ /* 0x004fe400078e008c */
.L_x_27703:
[----:B------:R-:W-:Y:S05]  /*10020*/  BSYNC B0 ;  /* 0x0000000000007941 */ /* 0x000fea0003800000 */
.L_x_27701:
        /* <DEDUP_REMOVED lines=16> */
.L_x_27707:
[----:B------:R-:W-:Y:S05]  /*10130*/  BSYNC B1 ;  /* 0x0000000000017941 */ /* 0x000fea0003800000 */
.L_x_27706:
        /* <DEDUP_REMOVED lines=44> */
.L_x_27705:
[----:B------:R-:W-:Y:S05]  /*10400*/  BSYNC B0 ;  /* 0x0000000000007941 */ /* 0x000fea0003800000 */
.L_x_27704:
        /* <DEDUP_REMOVED lines=12> */
.L_x_27708:
        /* <DEDUP_REMOVED lines=12> */
.L_x_27711:
[----:B------:R-:W-:Y:S02]  /*10590*/  IMAD.MOV.U32 R52, RZ, RZ, R140 ;  /* 0x000000ffff347224 */ /* 0x000fe400078e008c */
.L_x_27712:
[----:B------:R-:W-:Y:S05]  /*105a0*/  BSYNC B0 ;  /* 0x0000000000007941 */ /* 0x000fea0003800000 */
.L_x_27710:
        /* <DEDUP_REMOVED lines=16> */
.L_x_27716:
[----:B------:R-:W-:Y:S05]  /*106b0*/  BSYNC B1 ;  /* 0x0000000000017941 */ /* 0x000fea0003800000 */
.L_x_27715:
        /* <DEDUP_REMOVED lines=44> */
.L_x_27714:
[----:B------:R-:W-:Y:S05]  /*10980*/  BSYNC B0 ;  /* 0x0000000000007941 */ /* 0x000fea0003800000 */
.L_x_27713:
        /* <DEDUP_REMOVED lines=8> */
.L_x_27709:
        /* <DEDUP_REMOVED lines=12> */
.L_x_27718:
[----:B------:R-:W-:Y:S02]  /*10ad0*/  MOV R52, R140 ;  /* 0x0000008c00347202 */ /* 0x000fe40000000f00 */
.L_x_27719:
[----:B------:R-:W-:Y:S05]  /*10ae0*/  BSYNC B0 ;  /* 0x0000000000007941 */ /* 0x000fea0003800000 */
.L_x_27717:
        /* <DEDUP_REMOVED lines=16> */
.L_x_27723:
[----:B------:R-:W-:Y:S05]  /*10bf0*/  BSYNC B1 ;  /* 0x0000000000017941 */ /* 0x000fea0003800000 */
.L_x_27722:
        /* <DEDUP_REMOVED lines=44> */
.L_x_27721:
[----:B------:R-:W-:Y:S05]  /*10ec0*/  BSYNC B0 ;  /* 0x0000000000007941 */ /* 0x000fea0003800000 */
.L_x_27720:
        /* <DEDUP_REMOVED lines=11> */
.L_x_27724:
        /* <DEDUP_REMOVED lines=12> */
.L_x_27727:
[----:B------:R-:W-:Y:S02]  /*11040*/  MOV R62, R140 ;  /* 0x0000008c003e7202 */ /* 0x000fe40000000f00 */
.L_x_27728:
[----:B------:R-:W-:Y:S05]  /*11050*/  BSYNC B0 ;  /* 0x0000000000007941 */ /* 0x000fea0003800000 */
.L_x_27726:
        /* <DEDUP_REMOVED lines=16> */
.L_x_27732:
[----:B------:R-:W-:Y:S05]  /*11160*/  BSYNC B1 ;  /* 0x0000000000017941 */ /* 0x000fea0003800000 */
.L_x_27731:
        /* <DEDUP_REMOVED lines=44> */
.L_x_27730:
[----:B------:R-:W-:Y:S05]  /*11430*/  BSYNC B0 ;  /* 0x0000000000007941 */ /* 0x000fea0003800000 */
.L_x_27729:
        /* <DEDUP_REMOVED lines=8> */
.L_x_27725:
        /* <DEDUP_REMOVED lines=12> */
.L_x_27734:
[----:B------:R-:W-:Y:S02]  /*11580*/  IMAD.MOV.U32 R62, RZ, RZ, R140 ;  /* 0x000000ffff3e7224 */ /* 0x000fe400078e008c */
.L_x_27735:
[----:B------:R-:W-:Y:S05]  /*11590*/  BSYNC B0 ;  /* 0x0000000000007941 */ /* 0x000fea0003800000 */
.L_x_27733:
        /* <DEDUP_REMOVED lines=16> */
.L_x_27739:
[----:B------:R-:W-:Y:S05]  /*116a0*/  BSYNC B1 ;  /* 0x0000000000017941 */ /* 0x000fea0003800000 */
.L_x_27738:
        /* <DEDUP_REMOVED lines=44> */
.L_x_27737:
[----:B------:R-:W-:Y:S05]  /*11970*/  BSYNC B0 ;  /* 0x0000000000007941 */ /* 0x000fea0003800000 */
.L_x_27736:
        /* <DEDUP_REMOVED lines=11> */
.L_x_27740:
        /* <DEDUP_REMOVED lines=12> */
.L_x_27743:
[----:B------:R-:W-:Y:S02]  /*11af0*/  IMAD.MOV.U32 R54, RZ, RZ, R140 ;  /* 0x000000ffff367224 */ /* 0x000fe400078e008c */
.L_x_27744:
[----:B------:R-:W-:Y:S05]  /*11b00*/  BSYNC B0 ;  /* 0x0000000000007941 */ /* 0x000fea0003800000 */
.L_x_27742:
        /* <DEDUP_REMOVED lines=16> */
.L_x_27748:
[----:B------:R-:W-:Y:S05]  /*11c10*/  BSYNC B1 ;  /* 0x0000000000017941 */ /* 0x000fea0003800000 */
.L_x_27747:
        /* <DEDUP_REMOVED lines=44> */
.L_x_27746:
[----:B------:R-:W-:Y:S05]  /*11ee0*/  BSYNC B0 ;  /* 0x0000000000007941 */ /* 0x000fea0003800000 */
.L_x_27745:
        /* <DEDUP_REMOVED lines=8> */
.L_x_27741:
        /* <DEDUP_REMOVED lines=12> */
.L_x_27750:
[----:B------:R-:W-:Y:S02]  /*12030*/  MOV R54, R140 ;  /* 0x0000008c00367202 */ /* 0x000fe40000000f00 */
.L_x_27751:
[----:B------:R-:W-:Y:S05]  /*12040*/  BSYNC B0 ;  /* 0x0000000000007941 */ /* 0x000fea0003800000 */
.L_x_27749:
        /* <DEDUP_REMOVED lines=16> */
.L_x_27755:
[----:B------:R-:W-:Y:S05]  /*12150*/  BSYNC B1 ;  /* 0x0000000000017941 */ /* 0x000fea0003800000 */
.L_x_27754:
        /* <DEDUP_REMOVED lines=44> */
.L_x_27753:
[----:B------:R-:W-:Y:S05]  /*12420*/  BSYNC B0 ;  /* 0x0000000000007941 */ /* 0x000fea0003800000 */
.L_x_27752:
        /* <DEDUP_REMOVED lines=11> */
.L_x_27756:
        /* <DEDUP_REMOVED lines=12> */
.L_x_27759:
[----:B------:R-:W-:Y:S02]  /*125a0*/  MOV R60, R140 ;  /* 0x0000008c003c7202 */ /* 0x000fe40000000f00 */
.L_x_27760:
[----:B------:R-:W-:Y:S05]  /*125b0*/  BSYNC B0 ;  /* 0x0000000000007941 */ /* 0x000fea0003800000 */
.L_x_27758:
        /* <DEDUP_REMOVED lines=16> */
.L_x_27764:
[----:B------:R-:W-:Y:S05]  /*126c0*/  BSYNC B1 ;  /* 0x0000000000017941 */ /* 0x000fea0003800000 */
.L_x_27763:
        /* <DEDUP_REMOVED lines=44> */
.L_x_27762:
[----:B------:R-:W-:Y:S05]  /*12990*/  BSYNC B0 ;  /* 0x0000000000007941 */ /* 0x000fea0003800000 */
.L_x_27761:
        /* <DEDUP_REMOVED lines=8> */
.L_x_27757:
        /* <DEDUP_REMOVED lines=16> */
[----:B--2---:R-:W-:Y:S02]  /*12b20*/  SHF.L.U32 R59, R131, 0x10, RZ ;  /* 0x00000010833b7819 */ /* 0x004fe400000006ff */
[----:B------:R-:W-:Y:S02]  /*12b30*/  LOP3.LUT R58, R132, 0xffff, RZ, 0xc0, !PT ;  /* 0x0000ffff843a7812 */ /* 0x000fe400078ec0ff */
[----:B------:R-:W-:Y:S02]  /*12b40*/  LOP3.LUT R59, R59, 0xff0000, RZ, 0xc0, !PT ;  /* 0x00ff00003b3b7812 */ /* 0x000fe400078ec0ff */
[----:B------:R-:W-:Y:S02]  /*12b50*/  LOP3.LUT R63, R130, 0xff, RZ, 0xc0, !PT ;  /* 0x000000ff823f7812 */ /* 0x000fe400078ec0ff */
[----:B------:R-:W-:Y:S01]  /*12b60*/  LOP3.LUT R60, R129, 0xff, RZ, 0xc0, !PT ;  /* 0x000000ff813c7812 */ /* 0x000fe200078ec0ff */
[----:B------:R-:W-:-:S04]  /*12b70*/  IMAD R58, R58, 0x1000000, R59 ;  /* 0x010000003a3a7824 */ /* 0x000fc800078e023b */
[----:B------:R-:W-:Y:S02]  /*12b80*/  IMAD R63, R63, 0x100, R58 ;  /* 0x000001003f3f7824 */ /* 0x000fe400078e023a */
[----:B------:R-:W-:-:S04]  /*12b90*/  IMAD.WIDE.U32 R58, R229, R237, c[0x0][0x198] ;  /* 0x00006600e53a7625 */ /* 0x000fc800078e00ed */
[----:B------:R-:W-:-:S05]  /*12ba0*/  IMAD.IADD R63, R63, 0x1, R60 ;  /* 0x000000013f3f7824 */ /* 0x000fca00078e023c */
[----:B------:R1:W-:Y:S02]  /*12bb0*/  STG.E [R58.64], R63 ;  /* 0x0000003f3a007986 */ /* 0x0003e4000c101906 */
.L_x_27765:
[----:B--2---:R2:W5:Y:S04]  /*12bc0*/  @P5 LDG.E.128 R92, [R54.64] ;  /* 0x00000006365c5981 */ /* 0x004568000c1e1d00 */
[----:B------:R2:W5:Y:S04]  /*12bd0*/  @P0 LDG.E.128 R88, [R52.64] ;  /* 0x0000000634580981 */ /* 0x000568000c1e1d00 */
[----:B--2---:R2:W5:Y:S01]  /*12be0*/  LDG.E.128 R52, [R56.64] ;  /* 0x0000000638347981 */ /* 0x004562000c1e1d00 */
[C---:B------:R-:W-:Y:S01]  /*12bf0*/  ISETP.NE.AND P1, PT, R61.reuse, 0x1, PT ;  /* 0x000000013d00780c */ /* 0x040fe20003f25270 */
[----:B------:R-:W-:Y:S01]  /*12c00*/  BSSY B0, `(.L_x_27766) ;  /* 0x000000c000007945 */ /* 0x000fe20003800000 */
[----:B-1----:R-:W-:-:S11]  /*12c10*/  IADD3 R58, R61, 0x1, RZ ;  /* 0x000000013d3a7810 */ /* 0x002fd60007ffe0ff */
        /* <DEDUP_REMOVED lines=9> */
.L_x_27767:
[----:B--2---:R-:W-:Y:S02]  /*12cb0*/  IMAD.MOV.U32 R96, RZ, RZ, R140 ;  /* 0x000000ffff607224 */ /* 0x004fe400078e008c */
.L_x_27768:
[----:B------:R-:W-:Y:S05]  /*12cc0*/  BSYNC B0 ;  /* 0x0000000000007941 */ /* 0x000fea0003800000 */
.L_x_27766:
        /* <DEDUP_REMOVED lines=16> */
.L_x_27772:
[----:B------:R-:W-:Y:S05]  /*12dd0*/  BSYNC B1 ;  /* 0x0000000000017941 */ /* 0x000fea0003800000 */
.L_x_27771:
        /* <DEDUP_REMOVED lines=44> */
.L_x_27770:
[----:B------:R-:W-:Y:S05]  /*130a0*/  BSYNC B0 ;  /* 0x0000000000007941 */ /* 0x000fea0003800000 */
.L_x_27769:
        /* <DEDUP_REMOVED lines=12> */
.L_x_27773:
        /* <DEDUP_REMOVED lines=12> */
.L_x_27776:
[----:B------:R-:W-:Y:S02]  /*13230*/  IMAD.MOV.U32 R52, RZ, RZ, R140 ;  /* 0x000000ffff347224 */ /* 0x000fe400078e008c */
.L_x_27777:
[----:B------:R-:W-:Y:S05]  /*13240*/  BSYNC B0 ;  /* 0x0000000000007941 */ /* 0x000fea0003800000 */
.L_x_27775:
        /* <DEDUP_REMOVED lines=16> */
.L_x_27781:
[----:B------:R-:W-:Y:S05]  /*13350*/  BSYNC B1 ;  /* 0x0000000000017941 */ /* 0x000fea0003800000 */
.L_x_27780:
        /* <DEDUP_REMOVED lines=44> */
.L_x_27779:
[----:B------:R-:W-:Y:S05]  /*13620*/  BSYNC B0 ;  /* 0x0000000000007941 */ /* 0x000fea0003800000 */
.L_x_27778:
        /* <DEDUP_REMOVED lines=8> */
.L_x_27774:
        /* <DEDUP_REMOVED lines=12> */
.L_x_27783:
[----:B------:R-:W-:Y:S02]  /*13770*/  IMAD.MOV.U32 R52, RZ, RZ, R140 ;  /* 0x000000ffff347224 */ /* 0x000fe400078e008c */
.L_x_27784:
[----:B------:R-:W-:Y:S05]  /*13780*/  BSYNC B0 ;  /* 0x0000000000007941 */ /* 0x000fea0003800000 */
.L_x_27782:
        /* <DEDUP_REMOVED lines=16> */
.L_x_27788:
[----:B------:R-:W-:Y:S05]  /*13890*/  BSYNC B1 ;  /* 0x0000000000017941 */ /* 0x000fea0003800000 */
.L_x_27787:
        /* <DEDUP_REMOVED lines=44> */
.L_x_27786:
[----:B------:R-:W-:Y:S05]  /*13b60*/  BSYNC B0 ;  /* 0x0000000000007941 */ /* 0x000fea0003800000 */
.L_x_27785:
        /* <DEDUP_REMOVED lines=11> */
.L_x_27789:
        /* <DEDUP_REMOVED lines=12> */
.L_x_27792:
[----:B------:R-:W-:Y:S02]  /*13ce0*/  IMAD.MOV.U32 R96, RZ, RZ, R140 ;  /* 0x000000ffff607224 */ /* 0x000fe400078e008c */
.L_x_27793:
[----:B------:R-:W-:Y:S05]  /*13cf0*/  BSYNC B0 ;  /* 0x0000000000007941 */ /* 0x000fea0003800000 */
.L_x_27791:
        /* <DEDUP_REMOVED lines=16> */
.L_x_27797:
[----:B------:R-:W-:Y:S05]  /*13e00*/  BSYNC B1 ;  /* 0x0000000000017941 */ /* 0x000fea0003800000 */
.L_x_27796:
        /* <DEDUP_REMOVED lines=44> */
.L_x_27795:
[----:B------:R-:W-:Y:S05]  /*140d0*/  BSYNC B0 ;  /* 0x0000000000007941 */ /* 0x000fea0003800000 */
.L_x_27794:
        /* <DEDUP_REMOVED lines=8> */
.L_x_27790:
        /* <DEDUP_REMOVED lines=12> */
.L_x_27799:
[----:B------:R-:W-:Y:S02]  /*14220*/  IMAD.MOV.U32 R96, RZ, RZ, R140 ;  /* 0x000000ffff607224 */ /* 0x000fe400078e008c */
.L_x_27800:
[----:B------:R-:W-:Y:S05]  /*14230*/  BSYNC B0 ;  /* 0x0000000000007941 */ /* 0x000fea0003800000 */
.L_x_27798:
        /* <DEDUP_REMOVED lines=16> */
.L_x_27804:
[----:B------:R-:W-:Y:S05]  /*14340*/  BSYNC B1 ;  /* 0x0000000000017941 */ /* 0x000fea0003800000 */
.L_x_27803:
        /* <DEDUP_REMOVED lines=44> */
.L_x_27802:
[----:B------:R-:W-:Y:S05]  /*14610*/  BSYNC B0 ;  /* 0x0000000000007941 */ /* 0x000fea0003800000 */
.L_x_27801:
        /* <DEDUP_REMOVED lines=11> */
.L_x_27805:
        /* <DEDUP_REMOVED lines=12> */
.L_x_27808:
[----:B------:R-:W-:Y:S02]  /*14790*/  IMAD.MOV.U32 R54, RZ, RZ, R140 ;  /* 0x000000ffff367224 */ /* 0x000fe400078e008c */
.L_x_27809:
[----:B------:R-:W-:Y:S05]  /*147a0*/  BSYNC B0 ;  /* 0x0000000000007941 */ /* 0x000fea0003800000 */
.L_x_27807:
        /* <DEDUP_REMOVED lines=16> */
.L_x_27813:
[----:B------:R-:W-:Y:S05]  /*148b0*/  BSYNC B1 ;  /* 0x0000000000017941 */ /* 0x000fea0003800000 */
.L_x_27812:
        /* <DEDUP_REMOVED lines=44> */
.L_x_27811:
[----:B------:R-:W-:Y:S05]  /*14b80*/  BSYNC B0 ;  /* 0x0000000000007941 */ /* 0x000fea0003800000 */
.L_x_27810:
        /* <DEDUP_REMOVED lines=8> */
.L_x_27806:
        /* <DEDUP_REMOVED lines=12> */
.L_x_27815:
[----:B------:R-:W-:Y:S02]  /*14cd0*/  IMAD.MOV.U32 R54, RZ, RZ, R140 ;  /* 0x000000ffff367224 */ /* 0x000fe400078e008c */
.L_x_27816:
[----:B------:R-:W-:Y:S05]  /*14ce0*/  BSYNC B0 ;  /* 0x0000000000007941 */ /* 0x000fea0003800000 */
.L_x_27814:
        /* <DEDUP_REMOVED lines=16> */
.L_x_27820:
[----:B------:R-:W-:Y:S05]  /*14df0*/  BSYNC B1 ;  /* 0x0000000000017941 */ /* 0x000fea0003800000 */
.L_x_27819:
        /* <DEDUP_REMOVED lines=44> */
.L_x_27818:
[----:B------:R-:W-:Y:S05]  /*150c0*/  BSYNC B0 ;  /* 0x0000000000007941 */ /* 0x000fea0003800000 */
.L_x_27817:
        /* <DEDUP_REMOVED lines=11> */
.L_x_27821:
        /* <DEDUP_REMOVED lines=12> */
.L_x_27824:
[----:B------:R-:W-:Y:S02]  /*15240*/  IMAD.MOV.U32 R96, RZ, RZ, R140 ;  /* 0x000000ffff607224 */ /* 0x000fe400078e008c */
.L_x_27825:
[----:B------:R-:W-:Y:S05]  /*15250*/  BSYNC B0 ;  /* 0x0000000000007941 */ /* 0x000fea0003800000 */
.L_x_27823:
        /* <DEDUP_REMOVED lines=16> */
.L_x_27829:
[----:B------:R-:W-:Y:S05]  /*15360*/  BSYNC B1 ;  /* 0x0000000000017941 */ /* 0x000fea0003800000 */
.L_x_27828:
        /* <DEDUP_REMOVED lines=44> */
.L_x_27827:
[----:B------:R-:W-:Y:S05]  /*15630*/  BSYNC B0 ;  /* 0x0000000000007941 */ /* 0x000fea0003800000 */
.L_x_27826:
        /* <DEDUP_REMOVED lines=8> */
.L_x_27822:
        /* <DEDUP_REMOVED lines=26> */
.L_x_27830:
        /* <DEDUP_REMOVED lines=15> */
.L_x_27832:
[----:B--2---:R-:W-:Y:S02]  /*15950*/  MOV R227, R140 ;  /* 0x0000008c00e37202 */ /* 0x004fe40000000f00 */
.L_x_27833:
[----:B------:R-:W-:Y:S05]  /*15960*/  BSYNC B0 ;  /* 0x0000000000007941 */ /* 0x000fea0003800000 */
.L_x_27831:
        /* <DEDUP_REMOVED lines=16> */
.L_x_27837:
[----:B------:R-:W-:Y:S05]  /*15a70*/  BSYNC B1 ;  /* 0x0000000000017941 */ /* 0x000fea0003800000 */
.L_x_27836:
        /* <DEDUP_REMOVED lines=44> */
.L_x_27835:
[----:B------:R-:W-:Y:S05]  /*15d40*/  BSYNC B0 ;  /* 0x0000000000007941 */ /* 0x000fea0003800000 */
.L_x_27834:
        /* <DEDUP_REMOVED lines=12> */
.L_x_27838:
        /* <DEDUP_REMOVED lines=12> */
.L_x_27841:
[----:B------:R-:W-:Y:S02]  /*15ed0*/  MOV R52, R140 ;  /* 0x0000008c00347202 */ /* 0x000fe40000000f00 */
.L_x_27842:
[----:B------:R-:W-:Y:S05]  /*15ee0*/  BSYNC B0 ;  /* 0x0000000000007941 */ /* 0x000fea0003800000 */
.L_x_27840:
        /* <DEDUP_REMOVED lines=16> */
.L_x_27846:
[----:B------:R-:W-:Y:S05]  /*15ff0*/  BSYNC B1 ;  /* 0x0000000000017941 */ /* 0x000fea0003800000 */
.L_x_27845:
        /* <DEDUP_REMOVED lines=44> */
.L_x_27844:
[----:B------:R-:W-:Y:S05]  /*162c0*/  BSYNC B0 ;  /* 0x0000000000007941 */ /* 0x000fea0003800000 */
.L_x_27843:
        /* <DEDUP_REMOVED lines=8> */
.L_x_27839:
        /* <DEDUP_REMOVED lines=12> */
.L_x_27848:
[----:B------:R-:W-:Y:S02]  /*16410*/  IMAD.MOV.U32 R52, RZ, RZ, R140 ;  /* 0x000000ffff347224 */ /* 0x000fe400078e008c */
.L_x_27849:
[----:B------:R-:W-:Y:S05]  /*16420*/  BSYNC B0 ;  /* 0x0000000000007941 */ /* 0x000fea0003800000 */
.L_x_27847:
        /* <DEDUP_REMOVED lines=16> */
.L_x_27853:
[----:B------:R-:W-:Y:S05]  /*16530*/  BSYNC B1 ;  /* 0x0000000000017941 */ /* 0x000fea0003800000 */
.L_x_27852:
        /* <DEDUP_REMOVED lines=44> */
.L_x_27851:
[----:B------:R-:W-:Y:S05]  /*16800*/  BSYNC B0 ;  /* 0x0000000000007941 */ /* 0x000fea0003800000 */
.L_x_27850:
        /* <DEDUP_REMOVED lines=11> */
.L_x_27854:
        /* <DEDUP_REMOVED lines=12> */
.L_x_27857:
[----:B------:R-:W-:Y:S02]  /*16980*/  IMAD.MOV.U32 R130, RZ, RZ, R140 ;  /* 0x000000ffff827224 */ /* 0x000fe400078e008c */
.L_x_27858:
[----:B------:R-:W-:Y:S05]  /*16990*/  BSYNC B0 ;  /* 0x0000000000007941 */ /* 0x000fea0003800000 */
.L_x_27856:
        /* <DEDUP_REMOVED lines=16> */
.L_x_27862:
[----:B------:R-:W-:Y:S05]  /*16aa0*/  BSYNC B1 ;  /* 0x0000000000017941 */ /* 0x000fea0003800000 */
.L_x_27861:
        /* <DEDUP_REMOVED lines=44> */
.L_x_27860:
[----:B------:R-:W-:Y:S05]  /*16d70*/  BSYNC B0 ;  /* 0x0000000000007941 */ /* 0x000fea0003800000 */
.L_x_27859:
[----:B------:R-:W1:Y:S01]  /*16d80*/  I2F.U32 R53, R130 ;  /* 0x0000008200357306 */ /* 0x000e620000201000 */
        /* <DEDUP_REMOVED lines=8> */
.L_x_27855:
        /* <DEDUP_REMOVED lines=12> */
.L_x_27864:
[----:B------:R-:W-:Y:S02]  /*16ed0*/  MOV R227, R140 ;  /* 0x0000008c00e37202 */ /* 0x000fe40000000f00 */
.L_x_27865:
[----:B------:R-:W-:Y:S05]  /*16ee0*/  BSYNC B0 ;  /* 0x0000000000007941 */ /* 0x000fea0003800000 */
.L_x_27863:
        /* <DEDUP_REMOVED lines=16> */
.L_x_27869:
[----:B------:R-:W-:Y:S05]  /*16ff0*/  BSYNC B1 ;  /* 0x0000000000017941 */ /* 0x000fea0003800000 */
.L_x_27868:
        /* <DEDUP_REMOVED lines=44> */
.L_x_27867:
[----:B------:R-:W-:Y:S05]  /*172c0*/  BSYNC B0 ;  /* 0x0000000000007941 */ /* 0x000fea0003800000 */
.L_x_27866:
        /* <DEDUP_REMOVED lines=11> */
.L_x_27870:
        /* <DEDUP_REMOVED lines=12> */
.L_x_27873:
[----:B------:R-:W-:Y:S02]  /*17440*/  MOV R54, R140 ;  /* 0x0000008c00367202 */ /* 0x000fe40000000f00 */
.L_x_27874:
[----:B------:R-:W-:Y:S05]  /*17450*/  BSYNC B0 ;  /* 0x0000000000007941 */ /* 0x000fea0003800000 */
.L_x_27872:
        /* <DEDUP_REMOVED lines=16> */
.L_x_27878:
[----:B------:R-:W-:Y:S05]  /*17560*/  BSYNC B1 ;  /* 0x0000000000017941 */ /* 0x000fea0003800000 */
.L_x_27877:
        /* <DEDUP_REMOVED lines=44> */
.L_x_27876:
[----:B------:R-:W-:Y:S05]  /*17830*/  BSYNC B0 ;  /* 0x0000000000007941 */ /* 0x000fea0003800000 */
.L_x_27875:
        /* <DEDUP_REMOVED lines=8> */
.L_x_27871:
        /* <DEDUP_REMOVED lines=12> */
.L_x_27880:
[----:B------:R-:W-:Y:S02]  /*17980*/  IMAD.MOV.U32 R54, RZ, RZ, R140 ;  /* 0x000000ffff367224 */ /* 0x000fe400078e008c */
.L_x_27881:
[----:B------:R-:W-:Y:S05]  /*17990*/  BSYNC B0 ;  /* 0x0000000000007941 */ /* 0x000fea0003800000 */
.L_x_27879:
        /* <DEDUP_REMOVED lines=16> */
.L_x_27885:
[----:B------:R-:W-:Y:S05]  /*17aa0*/  BSYNC B1 ;  /* 0x0000000000017941 */ /* 0x000fea0003800000 */
.L_x_27884:
        /* <DEDUP_REMOVED lines=44> */
.L_x_27883:
[----:B------:R-:W-:Y:S05]  /*17d70*/  BSYNC B0 ;  /* 0x0000000000007941 */ /* 0x000fea0003800000 */
.L_x_27882:
        /* <DEDUP_REMOVED lines=11> */
.L_x_27886:
        /* <DEDUP_REMOVED lines=12> */
.L_x_27889:
[----:B------:R-:W-:Y:S02]  /*17ef0*/  IMAD.MOV.U32 R132, RZ, RZ, R140 ;  /* 0x000000ffff847224 */ /* 0x000fe400078e008c */
.L_x_27890:
[----:B------:R-:W-:Y:S05]  /*17f00*/  BSYNC B0 ;  /* 0x0000000000007941 */ /* 0x000fea0003800000 */
.L_x_27888:
        /* <DEDUP_REMOVED lines=16> */
.L_x_27894:
[----:B------:R-:W-:Y:S05]  /*18010*/  BSYNC B1 ;  /* 0x0000000000017941 */ /* 0x000fea0003800000 */
.L_x_27893:
        /* <DEDUP_REMOVED lines=44> */
.L_x_27892:
[----:B------:R-:W-:Y:S05]  /*182e0*/  BSYNC B0 ;  /* 0x0000000000007941 */ /* 0x000fea0003800000 */
.L_x_27891:
        /* <DEDUP_REMOVED lines=9> */
.L_x_27887:
[----:B------:R-:W-:Y:S02]  /*18380*/  SEL R52, RZ, 0x1000000, P4 ;  /* 0x01000000ff347807 */ /* 0x000fe40002000000 */
[----:B------:R-:W-:Y:S02]  /*18390*/  SEL R53, RZ, 0x10000, P3 ;  /* 0x00010000ff357807 */ /* 0x000fe40001800000 */
[----:B------:R-:W-:Y:S02]  /*183a0*/  SEL R54, RZ, 0x100, P2 ;  /* 0x00000100ff367807 */ /* 0x000fe40001000000 */
[----:B------:R-:W-:Y:S02]  /*183b0*/  ISETP.NE.AND P5, PT, R151, RZ, PT ;  /* 0x000000ff9700720c */ /* 0x000fe40003fa5270 */
[----:B------:R-:W-:Y:S02]  /*183c0*/  SEL R97, RZ, 0x1, P1 ;  /* 0x00000001ff617807 */ /* 0x000fe40000800000 */
[----:B------:R-:W-:Y:S01]  /*183d0*/  IADD3 R52, R54, R52, R53 ;  /* 0x0000003436347210 */ /* 0x000fe20007ffe035 */
[----:B------:R-:W-:Y:S01]  /*183e0*/  IMAD.WIDE.U32 R54, R226, R235, c[0x0][0x188] ;  /* 0x00006200e2367625 */ /* 0x000fe200078e00eb */
[----:B------:R-:W-:-:S03]  /*183f0*/  IADD3 R227, R228, 0x400, RZ ;  /* 0x00000400e4e37810 */ /* 0x000fc60007ffe0ff */
[----:B------:R-:W-:Y:S01]  /*18400*/  IMAD.IADD R99, R52, 0x1, R97 ;  /* 0x0000000134637824 */ /* 0x000fe200078e0261 */
[----:B------:R1:W-:Y:S01]  /*18410*/  STG.E.128 [R54.64], R56 ;  /* 0x0000003836007986 */ /* 0x0003e2000c101d06 */
[----:B------:R-:W-:-:S04]  /*18420*/  IMAD.WIDE.U32 R52, R226, R237, c[0x0][0x190] ;  /* 0x00006400e2347625 */ /* 0x000fc800078e00ed */
[CC--:B------:R-:W-:Y:S01]  /*18430*/  IMAD.WIDE.U32 R96, R227.reuse, R235.reuse, c[0x0][0x170] ;  /* 0x00005c00e3607625 */ /* 0x0c0fe200078e00eb */
[----:B------:R2:W-:Y:S03]  /*18440*/  STG.E [R52.64], R99 ;  /* 0x0000006334007986 */ /* 0x0005e6000c101906 */
[----:B-1----:R-:W-:-:S04]  /*18450*/  @P5 IMAD.WIDE.U32 R54, R227, R235, c[0x0][0x178] ;  /* 0x00005e00e3365625 */ /* 0x002fc800078e00eb */
[----:B--2---:R-:W-:Y:S01]  /*18460*/  @P0 IMAD.WIDE.U32 R52, R227, R235, c[0x0][0x180] ;  /* 0x00006000e3340625 */ /* 0x004fe200078e00eb */
[----:B------:R-:W-:Y:S05]  /*18470*/  @!P5 BRA `(.L_x_27895) ;  /* 0x000000a00000d947 */ /* 0x000fea0003800000 */
[----:B------:R-:W-:-:S05]  /*18480*/  IMAD.U32 R98, R131, 0x10000, RZ ;  /* 0x0001000083627824 */ /* 0x000fca00078e00ff */
[----:B------:R-:W-:Y:S02]  /*18490*/  LOP3.LUT R99, R98, 0xff0000, RZ, 0xc0, !PT ;  /* 0x00ff000062637812 */ /* 0x000fe400078ec0ff */
[----:B------:R-:W-:-:S05]  /*184a0*/  LOP3.LUT R98, R132, 0xffff, RZ, 0xc0, !PT ;  /* 0x0000ffff84627812 */ /* 0x000fca00078ec0ff */
[----:B------:R-:W-:Y:S01]  /*184b0*/  IMAD R98, R98, 0x1000000, R99 ;  /* 0x0100000062627824 */ /* 0x000fe200078e0263 */
[----:B------:R-:W-:-:S04]  /*184c0*/  LOP3.LUT R99, R130, 0xff, RZ, 0xc0, !PT ;  /* 0x000000ff82637812 */ /* 0x000fc800078ec0ff */
[----:B------:R-:W-:Y:S02]  /*184d0*/  LEA R98, R99, R98, 0x8 ;  /* 0x0000006263627211 */ /* 0x000fe400078e40ff */
[----:B------:R-:W-:-:S05]  /*184e0*/  LOP3.LUT R99, R129, 0xff, RZ, 0xc0, !PT ;  /* 0x000000ff81637812 */ /* 0x000fca00078ec0ff */
[----:B------:R-:W-:Y:S02]  /*184f0*/  IMAD.IADD R239, R98, 0x1, R99 ;  /* 0x0000000162ef7824 */ /* 0x000fe400078e0263 */
[----:B------:R-:W-:-:S05]  /*18500*/  IMAD.WIDE.U32 R98, R226, R237, c[0x0][0x198] ;  /* 0x00006600e2627625 */ /* 0x000fca00078e00ed */
[----:B------:R1:W-:Y:S02]  /*18510*/  STG.E [R98.64], R239 ;  /* 0x000000ef62007986 */ /* 0x0003e4000c101906 */
.L_x_27895:
[----:B------:R2:W5:Y:S04]  /*18520*/  @P5 LDG.E.128 R92, [R54.64] ;  /* 0x00000006365c5981 */ /* 0x000568000c1e1d00 */
        /* <DEDUP_REMOVED lines=14> */
.L_x_27897:
[----:B--2---:R-:W-:Y:S02]  /*18610*/  IMAD.MOV.U32 R240, RZ, RZ, R140 ;  /* 0x000000fffff07224 */ /* 0x004fe400078e008c */
.L_x_27898:
[----:B------:R-:W-:Y:S05]  /*18620*/  BSYNC B0 ;  /* 0x0000000000007941 */ /* 0x000fea0003800000 */
.L_x_27896:
        /* <DEDUP_REMOVED lines=16> */
.L_x_27902:
[----:B------:R-:W-:Y:S05]  /*18730*/  BSYNC B1 ;  /* 0x0000000000017941 */ /* 0x000fea0003800000 */
.L_x_27901:
        /* <DEDUP_REMOVED lines=44> */
.L_x_27900:
[----:B------:R-:W-:Y:S05]  /*18a00*/  BSYNC B0 ;  /* 0x0000000000007941 */ /* 0x000fea0003800000 */
.L_x_27899:
        /* <DEDUP_REMOVED lines=12> */
.L_x_27903:
        /* <DEDUP_REMOVED lines=12> */
.L_x_27906:
[----:B------:R-:W-:Y:S02]  /*18b90*/  IMAD.MOV.U32 R129, RZ, RZ, R140 ;  /* 0x000000ffff817224 */ /* 0x000fe400078e008c */
.L_x_27907:
[----:B------:R-:W-:Y:S05]  /*18ba0*/  BSYNC B0 ;  /* 0x0000000000007941 */ /* 0x000fea0003800000 */
.L_x_27905:
        /* <DEDUP_REMOVED lines=16> */
.L_x_27911:
[----:B------:R-:W-:Y:S05]  /*18cb0*/  BSYNC B1 ;  /* 0x0000000000017941 */ /* 0x000fea0003800000 */
.L_x_27910:
        /* <DEDUP_REMOVED lines=44> */
.L_x_27909:
[----:B------:R-:W-:Y:S05]  /*18f80*/  BSYNC B0 ;  /* 0x0000000000007941 */ /* 0x000fea0003800000 */
.L_x_27908:
        /* <DEDUP_REMOVED lines=9> */
.L_x_27904:
        /* <DEDUP_REMOVED lines=12> */
.L_x_27913:
[----:B------:R-:W-:Y:S02]  /*190e0*/  IMAD.MOV.U32 R240, RZ, RZ, R140 ;  /* 0x000000fffff07224 */ /* 0x000fe400078e008c */
.L_x_27914:
[----:B------:R-:W-:Y:S05]  /*190f0*/  BSYNC B0 ;  /* 0x0000000000007941 */ /* 0x000fea0003800000 */
.L_x_27912:
        /* <DEDUP_REMOVED lines=16> */
.L_x_27918:
[----:B------:R-:W-:Y:S05]  /*19200*/  BSYNC B1 ;  /* 0x0000000000017941 */ /* 0x000fea0003800000 */
.L_x_27917:
        /* <DEDUP_REMOVED lines=44> */
.L_x_27916:
[----:B------:R-:W-:Y:S05]  /*194d0*/  BSYNC B0 ;  /* 0x0000000000007941 */ /* 0x000fea0003800000 */
.L_x_27915:
        /* <DEDUP_REMOVED lines=11> */
.L_x_27919:
        /* <DEDUP_REMOVED lines=12> */
.L_x_27922:
[----:B------:R-:W-:Y:S02]  /*19650*/  IMAD.MOV.U32 R130, RZ, RZ, R140 ;  /* 0x000000ffff827224 */ /* 0x000fe400078e008c */
.L_x_27923:
[----:B------:R-:W-:Y:S05]  /*19660*/  BSYNC B0 ;  /* 0x0000000000007941 */ /* 0x000fea0003800000 */
.L_x_27921:
        /* <DEDUP_REMOVED lines=16> */
.L_x_27927:
[----:B------:R-:W-:Y:S05]  /*19770*/  BSYNC B1 ;  /* 0x0000000000017941 */ /* 0x000fea0003800000 */
.L_x_27926:
        /* <DEDUP_REMOVED lines=44> */
.L_x_27925:
[----:B------:R-:W-:Y:S05]  /*19a40*/  BSYNC B0 ;  /* 0x0000000000007941 */ /* 0x000fea0003800000 */
.L_x_27924:
        /* <DEDUP_REMOVED lines=9> */
.L_x_27920:
        /* <DEDUP_REMOVED lines=12> */
.L_x_27929:
[----:B------:R-:W-:Y:S02]  /*19ba0*/  IMAD.MOV.U32 R240, RZ, RZ, R140 ;  /* 0x000000fffff07224 */ /* 0x000fe400078e008c */
.L_x_27930:
[----:B------:R-:W-:Y:S05]  /*19bb0*/  BSYNC B0 ;  /* 0x0000000000007941 */ /* 0x000fea0003800000 */
.L_x_27928:
        /* <DEDUP_REMOVED lines=16> */
.L_x_27934:
[----:B------:R-:W-:Y:S05]  /*19cc0*/  BSYNC B1 ;  /* 0x0000000000017941 */ /* 0x000fea0003800000 */
.L_x_27933:
        /* <DEDUP_REMOVED lines=44> */
.L_x_27932:
[----:B------:R-:W-:Y:S05]  /*19f90*/  BSYNC B0 ;  /* 0x0000000000007941 */ /* 0x000fea0003800000 */
.L_x_27931:
        /* <DEDUP_REMOVED lines=11> */
.L_x_27935:
        /* <DEDUP_REMOVED lines=12> */
.L_x_27938:
[----:B------:R-:W-:Y:S02]  /*1a110*/  IMAD.MOV.U32 R131, RZ, RZ, R140 ;  /* 0x000000ffff837224 */ /* 0x000fe400078e008c */
.L_x_27939:
[----:B------:R-:W-:Y:S05]  /*1a120*/  BSYNC B0 ;  /* 0x0000000000007941 */ /* 0x000fea0003800000 */
.L_x_27937:
        /* <DEDUP_REMOVED lines=16> */
.L_x_27943:
[----:B------:R-:W-:Y:S05]  /*1a230*/  BSYNC B1 ;  /* 0x0000000000017941 */ /* 0x000fea0003800000 */
.L_x_27942:
        /* <DEDUP_REMOVED lines=44> */
.L_x_27941:
[----:B------:R-:W-:Y:S05]  /*1a500*/  BSYNC B0 ;  /* 0x0000000000007941 */ /* 0x000fea0003800000 */
.L_x_27940:
        /* <DEDUP_REMOVED lines=9> */
.L_x_27936:
        /* <DEDUP_REMOVED lines=12> */
.L_x_27945:
[----:B------:R-:W-:Y:S02]  /*1a660*/  IMAD.MOV.U32 R240, RZ, RZ, R140 ;  /* 0x000000fffff07224 */ /* 0x000fe400078e008c */
.L_x_27946:
[----:B------:R-:W-:Y:S05]  /*1a670*/  BSYNC B0 ;  /* 0x0000000000007941 */ /* 0x000fea0003800000 */
.L_x_27944:
        /* <DEDUP_REMOVED lines=16> */
.L_x_27950:
[----:B------:R-:W-:Y:S05]  /*1a780*/  BSYNC B1 ;  /* 0x0000000000017941 */ /* 0x000fea0003800000 */
.L_x_27949:
        /* <DEDUP_REMOVED lines=44> */
.L_x_27948:
[----:B------:R-:W-:Y:S05]  /*1aa50*/  BSYNC B0 ;  /* 0x0000000000007941 */ /* 0x000fea0003800000 */
.L_x_27947:
        /* <DEDUP_REMOVED lines=11> */
.L_x_27951:
        /* <DEDUP_REMOVED lines=12> */
.L_x_27954:
[----:B------:R-:W-:Y:S02]  /*1abd0*/  IMAD.MOV.U32 R132, RZ, RZ, R140 ;  /* 0x000000ffff847224 */ /* 0x000fe400078e008c */
.L_x_27955:
[----:B------:R-:W-:Y:S05]  /*1abe0*/  BSYNC B0 ;  /* 0x0000000000007941 */ /* 0x000fea0003800000 */
.L_x_27953:
        /* <DEDUP_REMOVED lines=16> */
.L_x_27959:
[----:B------:R-:W-:Y:S05]  /*1acf0*/  BSYNC B1 ;  /* 0x0000000000017941 */ /* 0x000fea0003800000 */
.L_x_27958:
        /* <DEDUP_REMOVED lines=44> */
.L_x_27957:
[----:B------:R-:W-:Y:S05]  /*1afc0*/  BSYNC B0 ;  /* 0x0000000000007941 */ /* 0x000fea0003800000 */
.L_x_27956:
        /* <DEDUP_REMOVED lines=9> */
.L_x_27952:
[----:B------:R-:W-:Y:S01]  /*1b060*/  SEL R98, RZ, 0x1000000, P4 ;  /* 0x01000000ff627807 */ /* 0x000fe20002000000 */
[----:B------:R-:W-:Y:S01]  /*1b070*/  IMAD.WIDE.U32 R96, R227, R235, c[0x0][0x188] ;  /* 0x00006200e3607625 */ /* 0x000fe200078e00eb */
[----:B------:R-:W-:Y:S02]  /*1b080*/  SEL R99, RZ, 0x10000, P3 ;  /* 0x00010000ff637807 */ /* 0x000fe40001800000 */
[----:B------:R-:W-:Y:S02]  /*1b090*/  SEL R239, RZ, 0x100, P2 ;  /* 0x00000100ffef7807 */ /* 0x000fe40001000000 */
[----:B------:R-:W-:Y:S01]  /*1b0a0*/  ISETP.NE.AND P5, PT, R151, RZ, PT ;  /* 0x000000ff9700720c */ /* 0x000fe20003fa5270 */
[----:B------:R1:W-:Y:S01]  /*1b0b0*/  STG.E.128 [R96.64], R52 ;  /* 0x0000003460007986 */ /* 0x0003e2000c101d06 */
[----:B------:R-:W-:Y:S02]  /*1b0c0*/  IADD3 R98, R239, R98, R99 ;  /* 0x00000062ef627210 */ /* 0x000fe40007ffe063 */
[----:B------:R-:W-:-:S02]  /*1b0d0*/  SEL R99, RZ, 0x1, P1 ;  /* 0x00000001ff637807 */ /* 0x000fc40000800000 */
[----:B------:R-:W-:-:S03]  /*1b0e0*/  IADD3 R228, R228, 0x480, RZ ;  /* 0x00000480e4e47810 */ /* 0x000fc60007ffe0ff */
[----:B------:R-:W-:Y:S02]  /*1b0f0*/  IMAD.IADD R99, R98, 0x1, R99 ;  /* 0x0000000162637824 */ /* 0x000fe400078e0263 */
[----:B-1----:R-:W-:-:S05]  /*1b100*/  IMAD.WIDE.U32 R96, R227, R237, c[0x0][0x190] ;  /* 0x00006400e3607625 */ /* 0x002fca00078e00ed */
[----:B------:R1:W-:Y:S02]  /*1b110*/  STG.E [R96.64], R99 ;  /* 0x0000006360007986 */ /* 0x0003e4000c101906 */
[----:B-1----:R-:W-:Y:S01]  /*1b120*/  @P5 IMAD.WIDE.U32 R96, R228, R235, c[0x0][0x178] ;  /* 0x00005e00e4605625 */ /* 0x002fe200078e00eb */
[----:B------:R-:W-:Y:S05]  /*1b130*/  @!P5 BRA `(.L_x_27960) ;  /* 0x000000a00000d947 */ /* 0x000fea0003800000 */
[----:B------:R-:W-:-:S05]  /*1b140*/  IMAD.U32 R98, R131, 0x10000, RZ ;  /* 0x0001000083627824 */ /* 0x000fca00078e00ff */
[----:B------:R-:W-:Y:S02]  /*1b150*/  LOP3.LUT R99, R98, 0xff0000, RZ, 0xc0, !PT ;  /* 0x00ff000062637812 */ /* 0x000fe400078ec0ff */
[----:B------:R-:W-:-:S04]  /*1b160*/  LOP3.LUT R98, R132, 0xffff, RZ, 0xc0, !PT ;  /* 0x0000ffff84627812 */ /* 0x000fc800078ec0ff */
[----:B------:R-:W-:Y:S02]  /*1b170*/  LEA R98, R98, R99, 0x18 ;  /* 0x0000006362627211 */ /* 0x000fe400078ec0ff */
[----:B------:R-:W-:-:S05]  /*1b180*/  LOP3.LUT R99, R130, 0xff, RZ, 0xc0, !PT ;  /* 0x000000ff82637812 */ /* 0x000fca00078ec0ff */
[----:B------:R-:W-:Y:S01]  /*1b190*/  IMAD R98, R99, 0x100, R98 ;  /* 0x0000010063627824 */ /* 0x000fe200078e0262 */
[----:B------:R-:W-:-:S05]  /*1b1a0*/  LOP3.LUT R99, R129, 0xff, RZ, 0xc0, !PT ;  /* 0x000000ff81637812 */ /* 0x000fca00078ec0ff */
[----:B------:R-:W-:Y:S02]  /*1b1b0*/  IMAD.IADD R239, R98, 0x1, R99 ;  /* 0x0000000162ef7824 */ /* 0x000fe400078e0263 */
[----:B------:R-:W-:-:S05]  /*1b1c0*/  IMAD.WIDE.U32 R98, R227, R237, c[0x0][0x198] ;  /* 0x00006600e3627625 */ /* 0x000fca00078e00ed */
[----:B------:R1:W-:Y:S02]  /*1b1d0*/  STG.E [R98.64], R239 ;  /* 0x000000ef62007986 */ /* 0x0003e4000c101906 */
.L_x_27960:
[----:B------:R2:W5:Y:S02]  /*1b1e0*/  @P5 LDG.E.128 R92, [R96.64] ;  /* 0x00000006605c5981 */ /* 0x000564000c1e1d00 */
[----:B--2---:R-:W-:-:S05]  /*1b1f0*/  @P0 IMAD.WIDE.U32 R96, R228, R235, c[0x0][0x180] ;  /* 0x00006000e4600625 */ /* 0x004fca00078e00eb */
[----:B------:R2:W5:Y:S02]  /*1b200*/  @P0 LDG.E.128 R88, [R96.64] ;  /* 0x0000000660580981 */ /* 0x000564000c1e1d00 */
[----:B--2---:R-:W-:-:S06]  /*1b210*/  IMAD.WIDE.U32 R96, R228, R235, c[0x0][0x170] ;  /* 0x00005c00e4607625 */ /* 0x004fcc00078e00eb */
[----:B-1----:R-:W5:Y:S01]  /*1b220*/  LDG.E.128 R96, [R96.64] ;  /* 0x0000000660607981 */ /* 0x002f62000c1e1d00 */
        /* <DEDUP_REMOVED lines=12> */
.L_x_27962:
[----:B------:R-:W-:Y:S02]  /*1b2f0*/  IMAD.MOV.U32 R244, RZ, RZ, R140 ;  /* 0x000000fffff47224 */ /* 0x000fe400078e008c */
.L_x_27963:
[----:B------:R-:W-:Y:S05]  /*1b300*/  BSYNC B0 ;  /* 0x0000000000007941 */ /* 0x000fea0003800000 */
.L_x_27961:
        /* <DEDUP_REMOVED lines=16> */
.L_x_27967:
[----:B------:R-:W-:Y:S05]  /*1b410*/  BSYNC B1 ;  /* 0x0000000000017941 */ /* 0x000fea0003800000 */
.L_x_27966:
        /* <DEDUP_REMOVED lines=44> */
.L_x_27965:
[----:B------:R-:W-:Y:S05]  /*1b6e0*/  BSYNC B0 ;  /* 0x0000000000007941 */ /* 0x000fea0003800000 */
.L_x_27964:
[----:B------:R-:W-:Y:S01]  /*1b6f0*/  ISETP.NE.AND P6, PT, R225, RZ, PT ;  /* 0x000000ffe100720c */ /* 0x000fe20003fc5270 */
[----:B-----5:R-:W-:Y:S01]  /*1b700*/  FMUL.FTZ R96, R96, c[0x0][0x1e8] ;  /* 0x00007a0060607a20 */ /* 0x020fe20000410000 */
[----:B------:R-:W1:Y:S02]  /*1b710*/  I2F.U32 R225, R244 ;  /* 0x000000f400e17306 */ /* 0x000e640000201000 */
        /* <DEDUP_REMOVED lines=9> */
.L_x_27968:
        /* <DEDUP_REMOVED lines=12> */
.L_x_27971:
[----:B------:R-:W-:Y:S02]  /*1b870*/  IMAD.MOV.U32 R129, RZ, RZ, R140 ;  /* 0x000000ffff817224 */ /* 0x000fe400078e008c */
.L_x_27972:
[----:B------:R-:W-:Y:S05]  /*1b880*/  BSYNC B0 ;  /* 0x0000000000007941 */ /* 0x000fea0003800000 */
.L_x_27970:
        /* <DEDUP_REMOVED lines=16> */
.L_x_27976:
[----:B------:R-:W-:Y:S05]  /*1b990*/  BSYNC B1 ;  /* 0x0000000000017941 */ /* 0x000fea0003800000 */
.L_x_27975:
        /* <DEDUP_REMOVED lines=44> */
.L_x_27974:
[----:B------:R-:W-:Y:S05]  /*1bc60*/  BSYNC B0 ;  /* 0x0000000000007941 */ /* 0x000fea0003800000 */
.L_x_27973:
[----:B------:R-:W1:Y:S02]  /*1bc70*/  I2F.U32 R129, R129 ;  /* 0x0000008100817306 */ /* 0x000e640000201000 */
[----:B-1----:R-:W-:-:S05]  /*1bc80*/  FFMA.FTZ R225, R129, R150, 1.1641532182693481445e-10 ;  /* 0x2f00000081e17423 */ /* 0x002fca0000010096 */
[----:B------:R-:W-:Y:S01]  /*1bc90*/  FSETP.GTU.FTZ.AND P2, PT, R225, c[0x0][0x1e4], PT ;  /* 0x00007900e1007a0b */ /* 0x000fe20003f5c000 */
[----:B------:R-:W-:-:S05]  /*1bca0*/  FMUL.FTZ R225, R92, c[0x0][0x1e8] ;  /* 0x00007a005ce17a20 */ /* 0x000fca0000410000 */
[----:B------:R-:W-:-:S05]  /*1bcb0*/  FSEL R225, R225, RZ, !P2 ;  /* 0x000000ffe1e17208 */ /* 0x000fca0005000000 */
[----:B------:R-:W-:Y:S01]  /*1bcc0*/  FADD.FTZ R96, R96, R225 ;  /* 0x000000e160607221 */ /* 0x000fe20000010000 */
[----:B------:R-:W-:-:S03]  /*1bcd0*/  SEL R225, RZ, 0x1, P2 ;  /* 0x00000001ffe17807 */ /* 0x000fc60001000000 */
[----:B------:R-:W-:Y:S01]  /*1bce0*/  @P0 FADD.FTZ R96, R88, R96 ;  /* 0x0000006058600221 */ /* 0x000fe20000010000 */
[----:B------:R-:W-:Y:S02]  /*1bcf0*/  PRMT R129, R225, 0x7610, R129 ;  /* 0x00007610e1817816 */ /* 0x000fe40000000081 */
.L_x_27969:
        /* <DEDUP_REMOVED lines=12> */
.L_x_27978:
[----:B------:R-:W-:Y:S02]  /*1bdc0*/  MOV R225, R140 ;  /* 0x0000008c00e17202 */ /* 0x000fe40000000f00 */
.L_x_27979:
[----:B------:R-:W-:Y:S05]  /*1bdd0*/  BSYNC B0 ;  /* 0x0000000000007941 */ /* 0x000fea0003800000 */
.L_x_27977:
        /* <DEDUP_REMOVED lines=16> */
.L_x_27983:
[----:B------:R-:W-:Y:S05]  /*1bee0*/  BSYNC B1 ;  /* 0x0000000000017941 */ /* 0x000fea0003800000 */
.L_x_27982:
        /* <DEDUP_REMOVED lines=44> */
.L_x_27981:
[----:B------:R-:W-:Y:S05]  /*1c1b0*/  BSYNC B0 ;  /* 0x0000000000007941 */ /* 0x000fea0003800000 */
.L_x_27980:
        /* <DEDUP_REMOVED lines=11> */
.L_x_27984:
        /* <DEDUP_REMOVED lines=12> */
.L_x_27987:
[----:B------:R-:W-:Y:S02]  /*1c330*/  MOV R130, R140 ;  /* 0x0000008c00827202 */ /* 0x000fe40000000f00 */
.L_x_27988:
[----:B------:R-:W-:Y:S05]  /*1c340*/  BSYNC B0 ;  /* 0x0000000000007941 */ /* 0x000fea0003800000 */
.L_x_27986:
        /* <DEDUP_REMOVED lines=16> */
.L_x_27992:
[----:B------:R-:W-:Y:S05]  /*1c450*/  BSYNC B1 ;  /* 0x0000000000017941 */ /* 0x000fea0003800000 */
.L_x_27991:
        /* <DEDUP_REMOVED lines=44> */
.L_x_27990:
[----:B------:R-:W-:Y:S05]  /*1c720*/  BSYNC B0 ;  /* 0x0000000000007941 */ /* 0x000fea0003800000 */
.L_x_27989:
        /* <DEDUP_REMOVED lines=9> */
.L_x_27985:
        /* <DEDUP_REMOVED lines=12> */
.L_x_27994:
[----:B------:R-:W-:Y:S02]  /*1c880*/  IMAD.MOV.U32 R225, RZ, RZ, R140 ;  /* 0x000000ffffe17224 */ /* 0x000fe400078e008c */
.L_x_27995:
[----:B------:R-:W-:Y:S05]  /*1c890*/  BSYNC B0 ;  /* 0x0000000000007941 */ /* 0x000fea0003800000 */
.L_x_27993:
        /* <DEDUP_REMOVED lines=16> */
.L_x_27999:
[----:B------:R-:W-:Y:S05]  /*1c9a0*/  BSYNC B1 ;  /* 0x0000000000017941 */ /* 0x000fea0003800000 */
.L_x_27998:
        /* <DEDUP_REMOVED lines=44> */
.L_x_27997:
[----:B------:R-:W-:Y:S05]  /*1cc70*/  BSYNC B0 ;  /* 0x0000000000007941 */ /* 0x000fea0003800000 */
.L_x_27996:
        /* <DEDUP_REMOVED lines=11> */
.L_x_28000:
        /* <DEDUP_REMOVED lines=12> */
.L_x_28003:
[----:B------:R-:W-:Y:S02]  /*1cdf0*/  IMAD.MOV.U32 R131, RZ, RZ, R140 ;  /* 0x000000ffff837224 */ /* 0x000fe400078e008c */
.L_x_28004:
[----:B------:R-:W-:Y:S05]  /*1ce00*/  BSYNC B0 ;  /* 0x0000000000007941 */ /* 0x000fea0003800000 */
.L_x_28002:
        /* <DEDUP_REMOVED lines=16> */
.L_x_28008:
[----:B------:R-:W-:Y:S05]  /*1cf10*/  BSYNC B1 ;  /* 0x0000000000017941 */ /* 0x000fea0003800000 */
.L_x_28007:
        /* <DEDUP_REMOVED lines=44> */
.L_x_28006:
[----:B------:R-:W-:Y:S05]  /*1d1e0*/  BSYNC B0 ;  /* 0x0000000000007941 */ /* 0x000fea0003800000 */
.L_x_28005:
        /* <DEDUP_REMOVED lines=9> */
.L_x_28001:
        /* <DEDUP_REMOVED lines=12> */
.L_x_28010:
[----:B------:R-:W-:Y:S02]  /*1d340*/  MOV R225, R140 ;  /* 0x0000008c00e17202 */ /* 0x000fe40000000f00 */
.L_x_28011:
[----:B------:R-:W-:Y:S05]  /*1d350*/  BSYNC B0 ;  /* 0x0000000000007941 */ /* 0x000fea0003800000 */
.L_x_28009:
        /* <DEDUP_REMOVED lines=16> */
.L_x_28015:
[----:B------:R-:W-:Y:S05]  /*1d460*/  BSYNC B1 ;  /* 0x0000000000017941 */ /* 0x000fea0003800000 */
.L_x_28014:
        /* <DEDUP_REMOVED lines=44> */
.L_x_28013:
[----:B------:R-:W-:Y:S05]  /*1d730*/  BSYNC B0 ;  /* 0x0000000000007941 */ /* 0x000fea0003800000 */
.L_x_28012:
        /* <DEDUP_REMOVED lines=11> */
.L_x_28016:
        /* <DEDUP_REMOVED lines=12> */
.L_x_28019:
[----:B------:R-:W-:Y:S02]  /*1d8b0*/  MOV R132, R140 ;  /* 0x0000008c00847202 */ /* 0x000fe40000000f00 */
.L_x_28020:
[----:B------:R-:W-:Y:S05]  /*1d8c0*/  BSYNC B0 ;  /* 0x0000000000007941 */ /* 0x000fea0003800000 */
.L_x_28018:
        /* <DEDUP_REMOVED lines=16> */
.L_x_28024:
[----:B------:R-:W-:Y:S05]  /*1d9d0*/  BSYNC B1 ;  /* 0x0000000000017941 */ /* 0x000fea0003800000 */
.L_x_28023:
        /* <DEDUP_REMOVED lines=44> */
.L_x_28022:
[----:B------:R-:W-:Y:S05]  /*1dca0*/  BSYNC B0 ;  /* 0x0000000000007941 */ /* 0x000fea0003800000 */
.L_x_28021:
[----:B------:R-:W1:Y:S02]  /*1dcb0*/  I2F.U32 R239, R132 ;  /* 0x0000008400ef7306 */ /* 0x000e640000201000 */
[----:B-1----:R-:W-:Y:S02]  /*1dcc0*/  FFMA.FTZ R239, R239, R150, 1.1641532182693481445e-10 ;  /* 0x2f000000efef7423 */ /* 0x002fe40000010096 */
[----:B------:R-:W-:-:S03]  /*1dcd0*/  FMUL.FTZ R150, R95, c[0x0][0x1e8] ;  /* 0x00007a005f967a20 */ /* 0x000fc60000410000 */
[----:B------:R-:W-:-:S04]  /*1dce0*/  FSETP.GTU.FTZ.AND P5, PT, R239, c[0x0][0x1e4], PT ;  /* 0x00007900ef007a0b */ /* 0x000fc80003fbc000 */
[----:B------:R-:W-:-:S05]  /*1dcf0*/  FSEL R150, R150, RZ, !P5 ;  /* 0x000000ff96967208 */ /* 0x000fca0006800000 */
[----:B------:R-:W-:Y:S01]  /*1dd00*/  FADD.FTZ R99, R99, R150 ;  /* 0x0000009663637221 */ /* 0x000fe20000010000 */
[----:B------:R-:W-:-:S03]  /*1dd10*/  SEL R150, RZ, 0x1, P5 ;  /* 0x00000001ff967807 */ /* 0x000fc60002800000 */
[----:B------:R-:W-:Y:S01]  /*1dd20*/  @P0 FADD.FTZ R99, R91, R99 ;  /* 0x000000635b630221 */ /* 0x000fe20000010000 */
[----:B------:R-:W-:Y:S02]  /*1dd30*/  PRMT R132, R150, 0x7610, R132 ;  /* 0x0000761096847816 */ /* 0x000fe40000000084 */
.L_x_28017:
[----:B------:R-:W-:Y:S01]  /*1dd40*/  ISETP.NE.AND P0, PT, R151, RZ, PT ;  /* 0x000000ff9700720c */ /* 0x000fe20003f05270 */
[----:B------:R-:W-:Y:S01]  /*1dd50*/  IMAD.WIDE.U32 R150, R228, R235, c[0x0][0x188] ;  /* 0x00006200e4967625 */ /* 0x000fe200078e00eb */
[----:B------:R-:W-:Y:S02]  /*1dd60*/  SEL R235, RZ, 0x1000000, P4 ;  /* 0x01000000ffeb7807 */ /* 0x000fe40002000000 */
[----:B------:R-:W-:Y:S02]  /*1dd70*/  SEL R238, RZ, 0x10000, P3 ;  /* 0x00010000ffee7807 */ /* 0x000fe40001800000 */
[----:B------:R-:W-:Y:S01]  /*1dd80*/  SEL R239, RZ, 0x100, P2 ;  /* 0x00000100ffef7807 */ /* 0x000fe20001000000 */
[----:B------:R1:W-:Y:S03]  /*1dd90*/  STG.E.128 [R150.64], R96 ;  /* 0x0000006096007986 */ /* 0x0003e6000c101d06 */
[----:B------:R-:W-:-:S02]  /*1dda0*/  IADD3 R235, R239, R235, R238 ;  /* 0x000000ebefeb7210 */ /* 0x000fc40007ffe0ee */
[----:B------:R-:W-:Y:S02]  /*1ddb0*/  SEL R238, RZ, 0x1, P1 ;  /* 0x00000001ffee7807 */ /* 0x000fe40000800000 */
[----:B------:R-:W-:-:S03]  /*1ddc0*/  LOP3.LUT P1, RZ, R134, 0xff, RZ, 0xc0, !PT ;  /* 0x000000ff86ff7812 */ /* 0x000fc6000782c0ff */
[----:B------:R-:W-:Y:S02]  /*1ddd0*/  IMAD.IADD R235, R235, 0x1, R238 ;  /* 0x00000001ebeb7824 */ /* 0x000fe400078e02ee */
[----:B------:R-:W-:-:S04]  /*1dde0*/  FADD.FTZ R238, RZ, R84 ;  /* 0x00000054ffee7221 */ /* 0x000fc80000010000 */
[----:B------:R-:W-:Y:S02]  /*1ddf0*/  FADD.FTZ R239, R238, R85 ;  /* 0x00000055eeef7221 */ /* 0x000fe40000010000 */
[----:B-1----:R-:W-:-:S04]  /*1de00*/  IMAD.WIDE.U32 R150, R228, R237, c[0x0][0x190] ;  /* 0x00006400e4967625 */ /* 0x002fc800078e00ed */
[----:B------:R-:W-:Y:S01]  /*1de10*/  FADD.FTZ R238, R239, R86 ;  /* 0x00000056efee7221 */ /* 0x000fe20000010000 */
[----:B------:R1:W-:Y:S03]  /*1de20*/  STG.E [R150.64], R235 ;  /* 0x000000eb96007986 */ /* 0x0003e6000c101906 */
[----:B------:R-:W-:-:S04]  /*1de30*/  FADD.FTZ R239, R238, R87 ;  /* 0x00000057eeef7221 */ /* 0x000fc80000010000 */
[----:B------:R-:W-:-:S04]  /*1de40*/  FADD.FTZ R238, R239, R80 ;  /* 0x00000050efee7221 */ /* 0x000fc80000010000 */
[----:B------:R-:W-:-:S04]  /*1de50*/  FADD.FTZ R239, R238, R81 ;  /* 0x00000051eeef7221 */ /* 0x000fc80000010000 */
[----:B------:R-:W-:-:S04]  /*1de60*/  FADD.FTZ R238, R239, R82 ;  /* 0x00000052efee7221 */ /* 0x000fc80000010000 */
        /* <DEDUP_REMOVED lines=31> */
[----:B------:R-:W-:-:S04]  /*1e060*/  SHF.L.U32 R150, R131, 0x10, RZ ;  /* 0x0000001083967819 */ /* 0x000fc800000006ff */
[----:B------:R-:W-:Y:S02]  /*1e070*/  LOP3.LUT R151, R150, 0xff0000, RZ, 0xc0, !PT ;  /* 0x00ff000096977812 */ /* 0x000fe400078ec0ff */
[----:B------:R-:W-:-:S05]  /*1e080*/  LOP3.LUT R150, R132, 0xffff, RZ, 0xc0, !PT ;  /* 0x0000ffff84967812 */ /* 0x000fca00078ec0ff */
[----:B------:R-:W-:Y:S01]  /*1e090*/  IMAD R150, R150, 0x1000000, R151 ;  /* 0x0100000096967824 */ /* 0x000fe200078e0297 */
[----:B------:R-:W-:-:S05]  /*1e0a0*/  LOP3.LUT R151, R130, 0xff, RZ, 0xc0, !PT ;  /* 0x000000ff82977812 */ /* 0x000fca00078ec0ff */
[----:B------:R-:W-:Y:S01]  /*1e0b0*/  IMAD R150, R151, 0x100, R150 ;  /* 0x0000010097967824 */ /* 0x000fe200078e0296 */
[----:B------:R-:W-:-:S05]  /*1e0c0*/  LOP3.LUT R151, R129, 0xff, RZ, 0xc0, !PT ;  /* 0x000000ff81977812 */ /* 0x000fca00078ec0ff */
[----:B------:R-:W-:Y:S02]  /*1e0d0*/  IMAD.IADD R235, R150, 0x1, R151 ;  /* 0x0000000196eb7824 */ /* 0x000fe400078e0297 */
[----:B------:R-:W-:-:S05]  /*1e0e0*/  IMAD.WIDE.U32 R150, R228, R237, c[0x0][0x198] ;  /* 0x00006600e4967625 */ /* 0x000fca00078e00ed */
[----:B------:R1:W-:Y:S02]  /*1e0f0*/  STG.E [R150.64], R235 ;  /* 0x000000eb96007986 */ /* 0x0003e4000c101906 */
.L_x_28025:
[----:B-1----:R-:W-:Y:S01]  /*1e100*/  FADD.FTZ R151, R238, R97 ;  /* 0x00000061ee977221 */ /* 0x002fe20000010000 */
[----:B0-----:R-:W-:Y:S02]  /*1e110*/  SHF.R.U32.HI R235, RZ, 0x5, R236 ;  /* 0x00000005ffeb7819 */ /* 0x001fe400000116ec */
[----:B------:R-:W-:Y:S01]  /*1e120*/  LOP3.LUT P0, RZ, R236, 0x1f, RZ, 0xc0, !PT ;  /* 0x0000001fecff7812 */ /* 0x000fe2000780c0ff */
[----:B------:R-:W-:Y:S01]  /*1e130*/  FADD.FTZ R150, R151, R98 ;  /* 0x0000006297967221 */ /* 0x000fe20000010000 */
[----:B------:R-:W-:-:S03]  /*1e140*/  LOP3.LUT R235, R235, 0x7fffffc, RZ, 0xc0, !PT ;  /* 0x07fffffcebeb7812 */ /* 0x000fc600078ec0ff */
[----:B------:R-:W-:Y:S01]  /*1e150*/  FADD.FTZ R237, R150, R99 ;  /* 0x0000006396ed7221 */ /* 0x000fe20000010000 */
[----:B------:R-:W-:Y:S01]  /*1e160*/  @!P1 IADD3 R235, R235, 0x4, RZ ;  /* 0x00000004ebeb9810 */ /* 0x000fe20007ffe0ff */
[----:B------:R-:W-:Y:S05]  /*1e170*/  BRA.DIV ~URZ, `(.L_x_28026) ;  /* 0x000018127f007947 */ /* 0x000fea000b800000 */
[----:B------:R0:W1:Y:S02]  /*1e180*/  SHFL.BFLY PT, R150, R237, 0x1, 0x1f ;  /* 0x0c201f00ed967f89 */ /* 0x00006400000e0000 */
.L_x_28030:
        /* <DEDUP_REMOVED lines=100> */
.L_x_28031:
        /* <DEDUP_REMOVED lines=17> */
[----:B------:R-:W-:Y:S02]  /*1e8e0*/  ISETP.NE.AND P1, PT, RZ, UR8, PT ;  /* 0x00000008ff007c0c */ /* 0x000fe4000bf25270 */
[----:B-1----:R-:W-:Y:S02]  /*1e8f0*/  IADD3 R236, R242, R239, RZ ;  /* 0x000000eff2ec7210 */ /* 0x002fe40007ffe0ff */
[----:B------:R-:W-:Y:S03]  /*1e900*/  I2F R242, R242 ;  /* 0x000000f200f27306 */ /* 0x000fe60000201400 */
[----:B0-----:R-:W-:Y:S05]  /*1e910*/  SHFL.DOWN PT, R237, R236, 0x1, 0x1f ;  /* 0x08201f00eced7f89 */ /* 0x001fea00000e0000 */
[----:B------:R-:W0:Y:S01]  /*1e920*/  I2F R235, R236 ;  /* 0x000000ec00eb7306 */ /* 0x000e220000201400 */
[----:B--2---:R-:W1:Y:S04]  /*1e930*/  SHFL.DOWN PT, R241, R150, 0x2, 0x1f ;  /* 0x08401f0096f17f89 */ /* 0x004e6800000e0000 */
[----:B------:R-:W2:Y:S03]  /*1e940*/  SHFL.DOWN PT, R244, R151, 0x2, 0x1f ;  /* 0x08401f0097f47f89 */ /* 0x000ea600000e0000 */
[----:B0-----:R-:W0:Y:S01]  /*1e950*/  MUFU.RCP R240, R235 ;  /* 0x000000eb00f07308 */ /* 0x001e220000001000 */
[----:B-1----:R-:W-:-:S02]  /*1e960*/  FADD.FTZ R243, -R241, R150 ;  /* 0x00000096f1f37221 */ /* 0x002fc40000010100 */
[----:B------:R-:W-:Y:S02]  /*1e970*/  FMUL.FTZ R241, R241, R242 ;  /* 0x000000f2f1f17220 */ /* 0x000fe40000410000 */
[----:B------:R-:W-:Y:S02]  /*1e980*/  FMUL.FTZ R243, R243, R243 ;  /* 0x000000f3f3f37220 */ /* 0x000fe40000410000 */
[----:B------:R-:W-:Y:S02]  /*1e990*/  FFMA.FTZ R241, R245, R150, R241 ;  /* 0x00000096f5f17223 */ /* 0x000fe400000100f1 */
[----:B------:R-:W-:Y:S02]  /*1e9a0*/  FMUL.FTZ R243, R243, R245 ;  /* 0x000000f5f3f37220 */ /* 0x000fe40000410000 */
[----:B--2---:R-:W-:Y:S02]  /*1e9b0*/  FADD.FTZ R239, R244, R151 ;  /* 0x00000097f4ef7221 */ /* 0x004fe40000010000 */
[----:B------:R-:W-:-:S02]  /*1e9c0*/  FMUL.FTZ R243, R243, R242 ;  /* 0x000000f2f3f37220 */ /* 0x000fc40000410000 */
[C---:B0-----:R-:W-:Y:S02]  /*1e9d0*/  FMUL.FTZ R150, R240.reuse, R241 ;  /* 0x000000f1f0967220 */ /* 0x041fe40000410000 */
[----:B------:R-:W-:Y:S02]  /*1e9e0*/  FFMA.FTZ R239, R240, R243, R239 ;  /* 0x000000f3f0ef7223 */ /* 0x000fe400000100ef */
[----:B------:R-:W-:Y:S01]  /*1e9f0*/  IMAD.IADD R240, R236, 0x1, R237 ;  /* 0x00000001ecf07824 */ /* 0x000fe200078e02ed */
[----:B------:R-:W0:Y:S01]  /*1ea00*/  SHFL.DOWN PT, R151, R150, 0x1, 0x1f ;  /* 0x08201f0096977f89 */ /* 0x000e2200000e0000 */
[----:B------:R-:W-:Y:S03]  /*1ea10*/  I2F R237, R237 ;  /* 0x000000ed00ed7306 */ /* 0x000fe60000201400 */
[----:B------:R-:W1:Y:S05]  /*1ea20*/  SHFL.DOWN PT, R236, R239, 0x1, 0x1f ;  /* 0x08201f00efec7f89 */ /* 0x000e6a00000e0000 */
[----:B------:R-:W2:Y:S01]  /*1ea30*/  I2F R240, R240 ;  /* 0x000000f000f07306 */ /* 0x000ea20000201400 */
[----:B0-----:R-:W-:-:S07]  /*1ea40*/  FADD.FTZ R242, R150, -R151 ;  /* 0x8000009796f27221 */ /* 0x001fce0000010000 */
[----:B--2---:R-:W0:Y:S01]  /*1ea50*/  MUFU.RCP R241, R240 ;  /* 0x000000f000f17308 */ /* 0x004e220000001000 */
[-C--:B------:R-:W-:Y:S02]  /*1ea60*/  FMUL.FTZ R151, R151, R237.reuse ;  /* 0x000000ed97977220 */ /* 0x080fe40000410000 */
[----:B------:R-:W-:Y:S02]  /*1ea70*/  FMUL.FTZ R242, R242, R242 ;  /* 0x000000f2f2f27220 */ /* 0x000fe40000410000 */
[C---:B------:R-:W-:Y:S01]  /*1ea80*/  FFMA.FTZ R244, R235.reuse, R150, R151 ;  /* 0x00000096ebf47223 */ /* 0x040fe20000010097 */
[----:B------:R-:W-:Y:S01]  /*1ea90*/  SHF.R.U32.HI R150, RZ, 0x5, R238 ;  /* 0x00000005ff967819 */ /* 0x000fe200000116ee */
[----:B------:R-:W-:Y:S02]  /*1eaa0*/  FMUL.FTZ R242, R235, R242 ;  /* 0x000000f2ebf27220 */ /* 0x000fe40000410000 */
[----:B-1----:R-:W-:Y:S01]  /*1eab0*/  FADD.FTZ R236, R239, R236 ;  /* 0x000000ecefec7221 */ /* 0x002fe20000010000 */
[----:B------:R-:W-:Y:S01]  /*1eac0*/  LOP3.LUT R151, R150, 0x3, RZ, 0xc0, !PT ;  /* 0x0000000396977812 */ /* 0x000fe200078ec0ff */
[----:B------:R-:W-:-:S02]  /*1ead0*/  FMUL.FTZ R242, R242, R237 ;  /* 0x000000edf2f27220 */ /* 0x000fc40000410000 */
[----:B------:R-:W-:Y:S01]  /*1eae0*/  IMAD.MOV.U32 R150, RZ, RZ, c[0x0][0x1e0] ;  /* 0x00007800ff967624 */ /* 0x000fe200078e00ff */
[----:B------:R-:W-:Y:S01]  /*1eaf0*/  LOP3.LUT P0, RZ, R151, 0x1f, R238, 0xf8, !PT ;  /* 0x0000001f97ff7812 */ /* 0x000fe2000780f8ee */
[C---:B0-----:R-:W-:Y:S02]  /*1eb00*/  FMUL.FTZ R244, R241.reuse, R244 ;  /* 0x000000f4f1f47220 */ /* 0x041fe40000410000 */
[----:B------:R-:W-:-:S03]  /*1eb10*/  FFMA.FTZ R236, R241, R242, R236 ;  /* 0x000000f2f1ec7223 */ /* 0x000fc600000100ec */
[----:B------:R-:W0:Y:S04]  /*1eb20*/  SHFL.IDX PT, R239, R244, RZ, 0x1f ;  /* 0x00001ffff4ef7589 */ /* 0x000e2800000e0000 */
[----:B------:R1:W2:Y:S03]  /*1eb30*/  SHFL.IDX PT, R235, R236, RZ, 0x1f ;  /* 0x00001fffeceb7589 */ /* 0x0002a600000e0000 */
[----:B------:R-:W-:-:S04]  /*1eb40*/  @!P0 IMAD.MOV.U32 R237, RZ, RZ, 0x4 ;  /* 0x00000004ffed8424 */ /* 0x000fc800078e00ff */
[----:B-1----:R-:W-:-:S04]  /*1eb50*/  @!P0 IMAD.WIDE R236, R224, R237, c[0x0][0x1a0] ;  /* 0x00006800e0ec8625 */ /* 0x002fc800078e02ed */
[----:B0-----:R-:W-:Y:S01]  /*1eb60*/  FMUL.FTZ R151, R239, R239 ;  /* 0x000000efef977220 */ /* 0x001fe20000410000 */
[----:B------:R0:W-:Y:S01]  /*1eb70*/  @!P0 STG.E [R236.64], R239 ;  /* 0x000000efec008986 */ /* 0x0001e2000c101906 */
[----:B--2---:R-:W-:-:S03]  /*1eb80*/  FFMA.FTZ R150, R235, R150, c[0x0][0x228] ;  /* 0x00008a00eb967623 */ /* 0x004fc60000010096 */
[----:B------:R-:W-:Y:S02]  /*1eb90*/  FSEL R151, R151, RZ, P1 ;  /* 0x000000ff97977208 */ /* 0x000fe40000800000 */
[----:B------:R-:W-:-:S03]  /*1eba0*/  @!P0 MOV R235, 0x4 ;  /* 0x0000000400eb8802 */ /* 0x000fc60000000f00 */
[----:B------:R-:W-:Y:S02]  /*1ebb0*/  FADD.FTZ R151, R150, R151 ;  /* 0x0000009796977221 */ /* 0x000fe40000010000 */
[C---:B------:R-:W-:Y:S02]  /*1ebc0*/  IMAD R150, R224.reuse, c[0x0][0x168], RZ ;  /* 0x00005a00e0967a24 */ /* 0x040fe400078e02ff */
[C---:B0-----:R-:W-:Y:S01]  /*1ebd0*/  @!P0 IMAD.WIDE R236, R224.reuse, R235, c[0x0][0x1a8] ;  /* 0x00006a00e0ec8625 */ /* 0x041fe200078e02eb */
[----:B------:R-:W-:Y:S01]  /*1ebe0*/  IADD3 R224, R224, c[0x0][0x160], RZ ;  /* 0x00005800e0e07a10 */ /* 0x000fe20007ffe0ff */
[----:B------:R-:W0:Y:S01]  /*1ebf0*/  MUFU.RSQ R151, R151 ;  /* 0x0000009700977308 */ /* 0x000e220000001400 */
[----:B------:R-:W-:-:S04]  /*1ec00*/  SHF.R.S32.HI R235, RZ, 0x1f, R150 ;  /* 0x0000001fffeb7819 */ /* 0x000fc80000011496 */
[----:B------:R-:W-:Y:S02]  /*1ec10*/  LEA.HI R241, R235, R150, RZ, 0x2 ;  /* 0x00000096ebf17211 */ /* 0x000fe400078f10ff */
[----:B------:R-:W-:Y:S02]  /*1ec20*/  LOP3.LUT R150, R238, 0x7f, RZ, 0xc0, !PT ;  /* 0x0000007fee967812 */ /* 0x000fe400078ec0ff */
[----:B------:R-:W-:Y:S02]  /*1ec30*/  FSEL R235, R239, RZ, !P1 ;  /* 0x000000ffefeb7208 */ /* 0x000fe40004800000 */
[----:B------:R-:W-:Y:S02]  /*1ec40*/  LEA.HI.SX32 R241, R241, R150, 0x1e ;  /* 0x00000096f1f17211 */ /* 0x000fe400078ff2ff */
[----:B------:R-:W-:Y:S01]  /*1ec50*/  LOP3.LUT P1, RZ, R134, 0xff, RZ, 0xc0, !PT ;  /* 0x000000ff86ff7812 */ /* 0x000fe2000782c0ff */
[----:B------:R-:W-:Y:S01]  /*1ec60*/  FADD.FTZ R240, -R235, R87 ;  /* 0x00000057ebf07221 */ /* 0x000fe20000010100 */
[----:B------:R-:W-:Y:S01]  /*1ec70*/  SHF.R.U32.HI R243, RZ, 0x1c, R241 ;  /* 0x0000001cfff37819 */ /* 0x000fe200000116f1 */
[----:B------:R-:W-:Y:S01]  /*1ec80*/  IMAD.SHL.U32 R242, R241, 0x10, RZ ;  /* 0x00000010f1f27824 */ /* 0x000fe200078e00ff */
[----:B0-----:R0:W-:Y:S01]  /*1ec90*/  @!P0 STG.E [R236.64], R151 ;  /* 0x00000097ec008986 */ /* 0x0011e2000c101906 */
[C---:B------:R-:W-:Y:S01]  /*1eca0*/  FADD.FTZ R84, -R235.reuse, R84 ;  /* 0x00000054eb547221 */ /* 0x040fe20000010100 */
[----:B------:R-:W-:Y:S01]  /*1ecb0*/  SEL R134, RZ, 0x1, P1 ;  /* 0x00000001ff867807 */ /* 0x000fe20000800000 */
[----:B------:R-:W-:-:S02]  /*1ecc0*/  FADD.FTZ R238, -R235, R85 ;  /* 0x00000055ebee7221 */ /* 0x000fc40000010100 */
[----:B------:R-:W-:Y:S02]  /*1ecd0*/  FADD.FTZ R86, -R235, R86 ;  /* 0x00000056eb567221 */ /* 0x000fe40000010100 */
[C---:B------:R-:W-:Y:S02]  /*1ece0*/  FMUL.FTZ R241, R151.reuse, R240 ;  /* 0x000000f097f17220 */ /* 0x040fe40000410000 */
[C---:B------:R-:W-:Y:S02]  /*1ecf0*/  FMUL.FTZ R239, R151.reuse, R84 ;  /* 0x0000005497ef7220 */ /* 0x040fe40000410000 */
[C---:B------:R-:W-:Y:S01]  /*1ed00*/  FMUL.FTZ R240, R151.reuse, R86 ;  /* 0x0000005697f07220 */ /* 0x040fe20000410000 */
[----:B0-----:R-:W-:Y:S01]  /*1ed10*/  IADD3 R236, P0, R242, c[0x0][0x208], RZ ;  /* 0x00008200f2ec7a10 */ /* 0x001fe20007f1e0ff */
[----:B------:R-:W-:Y:S02]  /*1ed20*/  FMUL.FTZ R238, R151, R238 ;  /* 0x000000ee97ee7220 */ /* 0x000fe40000410000 */
[----:B------:R-:W-:Y:S01]  /*1ed30*/  FFMA.FTZ R87, R214, R241, R43 ;  /* 0x000000f1d6577223 */ /* 0x000fe2000001002b */
[----:B------:R-:W-:Y:S01]  /*1ed40*/  IADD3.X R237, R243, c[0x0][0x20c], RZ, P0, !PT ;  /* 0x00008300f3ed7a10 */ /* 0x000fe200007fe4ff */
[----:B------:R-:W-:-:S02]  /*1ed50*/  FFMA.FTZ R86, R216, R240, R39 ;  /* 0x000000f0d8567223 */ /* 0x000fc40000010027 */
[----:B------:R-:W-:Y:S02]  /*1ed60*/  FFMA.FTZ R85, R218, R238, R41 ;  /* 0x000000eeda557223 */ /* 0x000fe40000010029 */
[----:B------:R-:W-:Y:S02]  /*1ed70*/  FFMA.FTZ R84, R220, R239, R40 ;  /* 0x000000efdc547223 */ /* 0x000fe40000010028 */
[C---:B------:R-:W-:Y:S02]  /*1ed80*/  FADD.FTZ R80, -R235.reuse, R80 ;  /* 0x00000050eb507221 */ /* 0x040fe40000010100 */
[C---:B------:R-:W-:Y:S01]  /*1ed90*/  FADD.FTZ R76, -R235.reuse, R76 ;  /* 0x0000004ceb4c7221 */ /* 0x040fe20000010100 */
[----:B------:R0:W-:Y:S01]  /*1eda0*/  STG.E.128 [R236.64], R84 ;  /* 0x00000054ec007986 */ /* 0x0001e2000c101d06 */
[C---:B------:R-:W-:Y:S02]  /*1edb0*/  FADD.FTZ R68, -R235.reuse, R68 ;  /* 0x00000044eb447221 */ /* 0x040fe40000010100 */
[----:B------:R-:W-:-:S02]  /*1edc0*/  FADD.FTZ R69, -R235, R69 ;  /* 0x00000045eb457221 */ /* 0x000fc40000010100 */
[C---:B------:R-:W-:Y:S02]  /*1edd0*/  FADD.FTZ R70, -R235.reuse, R70 ;  /* 0x00000046eb467221 */ /* 0x040fe40000010100 */
[C---:B------:R-:W-:Y:S02]  /*1ede0*/  FADD.FTZ R71, -R235.reuse, R71 ;  /* 0x00000047eb477221 */ /* 0x040fe40000010100 */
[C---:B------:R-:W-:Y:S02]  /*1edf0*/  FADD.FTZ R96, -R235.reuse, R96 ;  /* 0x00000060eb607221 */ /* 0x040fe40000010100 */
[C---:B------:R-:W-:Y:S02]  /*1ee00*/  FADD.FTZ R97, -R235.reuse, R97 ;  /* 0x00000061eb617221 */ /* 0x040fe40000010100 */
[C---:B------:R-:W-:Y:S02]  /*1ee10*/  FADD.FTZ R98, -R235.reuse, R98 ;  /* 0x00000062eb627221 */ /* 0x040fe40000010100 */
[----:B------:R-:W-:Y:S01]  /*1ee20*/  FADD.FTZ R99, -R235, R99 ;  /* 0x00000063eb637221 */ /* 0x000fe20000010100 */
[----:B0-----:R-:W-:Y:S01]  /*1ee30*/  IADD3 R236, P0, R242, c[0x0][0x210], RZ ;  /* 0x00008400f2ec7a10 */ /* 0x001fe20007f1e0ff */
[----:B------:R-:W-:-:S02]  /*1ee40*/  FFMA.FTZ R87, R213, R241, R44 ;  /* 0x000000f1d5577223 */ /* 0x000fc4000001002c */
[----:B------:R-:W-:Y:S01]  /*1ee50*/  FFMA.FTZ R86, R215, R240, R37 ;  /* 0x000000f0d7567223 */ /* 0x000fe20000010025 */
[----:B------:R-:W-:Y:S01]  /*1ee60*/  IADD3.X R237, R243, c[0x0][0x214], RZ, P0, !PT ;  /* 0x00008500f3ed7a10 */ /* 0x000fe200007fe4ff */
[----:B------:R-:W-:Y:S01]  /*1ee70*/  FFMA.FTZ R85, R217, R238, R42 ;  /* 0x000000eed9557223 */ /* 0x000fe2000001002a */
[----:B------:R-:W-:Y:S01]  /*1ee80*/  ISETP.GE.AND P0, PT, R224, c[0x0][0x164], PT ;  /* 0x00005900e0007a0c */ /* 0x000fe20003f06270 */
[----:B------:R-:W-:Y:S02]  /*1ee90*/  FFMA.FTZ R84, R219, R239, R38 ;  /* 0x000000efdb547223 */ /* 0x000fe40000010026 */
[C---:B------:R-:W-:Y:S02]  /*1eea0*/  FADD.FTZ R238, -R235.reuse, R82 ;  /* 0x00000052ebee7221 */ /* 0x040fe40000010100 */
[C---:B------:R-:W-:Y:S01]  /*1eeb0*/  FADD.FTZ R240, -R235.reuse, R83 ;  /* 0x00000053ebf07221 */ /* 0x040fe20000010100 */
[----:B------:R0:W-:Y:S01]  /*1eec0*/  STG.E.128 [R236.64], R84 ;  /* 0x00000054ec007986 */ /* 0x0001e2000c101d06 */
[----:B------:R-:W-:-:S02]  /*1eed0*/  FADD.FTZ R82, -R235, R81 ;  /* 0x00000051eb527221 */ /* 0x000fc40000010100 */
[----:B------:R-:W-:Y:S02]  /*1eee0*/  FMUL.FTZ R241, R151, R76 ;  /* 0x0000004c97f17220 */ /* 0x000fe40000410000 */
[----:B------:R-:W-:-:S04]  /*1eef0*/  FADD.FTZ R76, -R235, R53 ;  /* 0x00000035eb4c7221 */ /* 0x000fc80000010100 */
[C---:B------:R-:W-:Y:S02]  /*1ef00*/  FMUL.FTZ R76, R151.reuse, R76 ;  /* 0x0000004c974c7220 */ /* 0x040fe40000410000 */
[----:B0-----:R-:W-:Y:S02]  /*1ef10*/  IMAD.MOV.U32 R84, RZ, RZ, 0x10 ;  /* 0x00000010ff547424 */ /* 0x001fe400078e00ff */
        /* <DEDUP_REMOVED lines=8> */
[----:B------:R-:W-:-:S04]  /*1efa0*/  IMAD.WIDE.U32 R238, R234, R84, c[0x0][0x208] ;  /* 0x00008200eaee7625 */ /* 0x000fc800078e0054 */
[----:B------:R-:W-:Y:S01]  /*1efb0*/  FADD.FTZ R237, -R235, R62 ;  /* 0x0000003eebed7221 */ /* 0x000fe20000010100 */
[----:B------:R0:W-:Y:S01]  /*1efc0*/  STG.E.128 [R238.64], R80 ;  /* 0x00000050ee007986 */ /* 0x0001e2000c101d06 */
[----:B------:R-:W-:Y:S02]  /*1efd0*/  FFMA.FTZ R62, R207, R87, R33 ;  /* 0x00000057cf3e7223 */ /* 0x000fe40000010021 */
[C---:B------:R-:W-:Y:S02]  /*1efe0*/  FADD.FTZ R240, -R235.reuse, R75 ;  /* 0x0000004bebf07221 */ /* 0x040fe40000010100 */
[C---:B------:R-:W-:Y:S02]  /*1eff0*/  FADD.FTZ R87, -R235.reuse, R58 ;  /* 0x0000003aeb577221 */ /* 0x040fe40000010100 */
[----:B------:R-:W-:Y:S02]  /*1f000*/  FADD.FTZ R75, -R235, R67 ;  /* 0x00000043eb4b7221 */ /* 0x000fe40000010100 */
[----:B------:R-:W-:-:S02]  /*1f010*/  FMUL.FTZ R240, R151, R240 ;  /* 0x000000f097f07220 */ /* 0x000fc40000410000 */
[C---:B------:R-:W-:Y:S02]  /*1f020*/  FMUL.FTZ R237, R151.reuse, R237 ;  /* 0x000000ed97ed7220 */ /* 0x040fe40000410000 */
[----:B------:R-:W-:Y:S02]  /*1f030*/  FMUL.FTZ R87, R151, R87 ;  /* 0x0000005797577220 */ /* 0x000fe40000410000 */
[C---:B0-----:R-:W-:Y:S02]  /*1f040*/  FADD.FTZ R81, -R235.reuse, R77 ;  /* 0x0000004deb517221 */ /* 0x041fe40000010100 */
        /* <DEDUP_REMOVED lines=9> */
[----:B------:R-:W-:-:S04]  /*1f0e0*/  IMAD.WIDE.U32 R64, R234, R84, c[0x0][0x210] ;  /* 0x00008400ea407625 */ /* 0x000fc800078e0054 */
[----:B------:R-:W-:Y:S02]  /*1f0f0*/  FFMA.FTZ R63, R205, R236, R48 ;  /* 0x000000eccd3f7223 */ /* 0x000fe40000010030 */
[----:B------:R-:W-:Y:S02]  /*1f100*/  FFMA.FTZ R61, R209, R86, R46 ;  /* 0x00000056d13d7223 */ /* 0x000fe4000001002e */
[----:B------:R-:W-:Y:S02]  /*1f110*/  FFMA.FTZ R60, R211, R85, R34 ;  /* 0x00000055d33c7223 */ /* 0x000fe40000010022 */
[C---:B------:R-:W-:Y:S02]  /*1f120*/  FMUL.FTZ R236, R151.reuse, R82 ;  /* 0x0000005297ec7220 */ /* 0x040fe40000410000 */
[C---:B------:R-:W-:Y:S01]  /*1f130*/  FMUL.FTZ R238, R151.reuse, R238 ;  /* 0x000000ee97ee7220 */ /* 0x040fe20000410000 */
[----:B------:R0:W-:Y:S01]  /*1f140*/  STG.E.128 [R64.64], R60 ;  /* 0x0000003c40007986 */ /* 0x0001e2000c101d06 */
[----:B------:R-:W-:-:S02]  /*1f150*/  FMUL.FTZ R82, R151, R81 ;  /* 0x0000005197527220 */ /* 0x000fc40000410000 */
        /* <DEDUP_REMOVED lines=8> */
[----:B0-----:R-:W-:-:S04]  /*1f1e0*/  IMAD.WIDE.U32 R64, R233, R84, c[0x0][0x208] ;  /* 0x00008200e9407625 */ /* 0x001fc800078e0054 */
[----:B------:R-:W-:Y:S02]  /*1f1f0*/  FFMA.FTZ R56, R204, R241, R32 ;  /* 0x000000f1cc387223 */ /* 0x000fe40000010020 */
[C---:B------:R-:W-:Y:S02]  /*1f200*/  FADD.FTZ R60, -R235.reuse, R52 ;  /* 0x00000034eb3c7221 */ /* 0x040fe40000010100 */
[C---:B------:R-:W-:Y:S01]  /*1f210*/  FADD.FTZ R61, -R235.reuse, R54 ;  /* 0x00000036eb3d7221 */ /* 0x040fe20000010100 */
[----:B------:R0:W-:Y:S01]  /*1f220*/  STG.E.128 [R64.64], R56 ;  /* 0x0000003840007986 */ /* 0x0001e2000c101d06 */
[----:B------:R-:W-:Y:S02]  /*1f230*/  FADD.FTZ R62, -R235, R55 ;  /* 0x00000037eb3e7221 */ /* 0x000fe40000010100 */
[----:B------:R-:W-:-:S04]  /*1f240*/  IMAD.WIDE.U32 R66, R233, R84, c[0x0][0x210] ;  /* 0x00008400e9427625 */ /* 0x000fc800078e0054 */
        /* <DEDUP_REMOVED lines=8> */
[----:B0-----:R-:W-:-:S04]  /*1f2d0*/  IMAD.WIDE.U32 R64, R231, R84, c[0x0][0x208] ;  /* 0x00008200e7407625 */ /* 0x001fc800078e0054 */
[----:B------:R-:W-:Y:S02]  /*1f2e0*/  FFMA.FTZ R59, R190, R240, R103 ;  /* 0x000000f0be3b7223 */ /* 0x000fe40000010067 */
[----:B------:R-:W-:Y:S02]  /*1f2f0*/  FFMA.FTZ R58, R192, R83, R27 ;  /* 0x00000053c03a7223 */ /* 0x000fe4000001001b */
[----:B------:R-:W-:Y:S02]  /*1f300*/  FFMA.FTZ R57, R194, R81, R101 ;  /* 0x00000051c2397223 */ /* 0x000fe40000010065 */
[----:B------:R-:W-:Y:S02]  /*1f310*/  FFMA.FTZ R56, R196, R63, R28 ;  /* 0x0000003fc4387223 */ /* 0x000fe4000001001c */
[C---:B------:R-:W-:Y:S02]  /*1f320*/  FMUL.FTZ R82, R151.reuse, R68 ;  /* 0x0000004497527220 */ /* 0x040fe40000410000 */
[----:B------:R-:W-:Y:S01]  /*1f330*/  FMUL.FTZ R236, R151, R70 ;  /* 0x0000004697ec7220 */ /* 0x000fe20000410000 */
[----:B------:R0:W-:Y:S01]  /*1f340*/  STG.E.128 [R64.64], R56 ;  /* 0x0000003840007986 */ /* 0x0001e2000c101d06 */
[----:B-1----:R-:W-:-:S04]  /*1f350*/  IMAD.WIDE.U32 R66, R231, R84, c[0x0][0x210] ;  /* 0x00008400e7427625 */ /* 0x002fc800078e0054 */
[C---:B------:R-:W-:Y:S02]  /*1f360*/  FMUL.FTZ R231, R151.reuse, R69 ;  /* 0x0000004597e77220 */ /* 0x040fe40000410000 */
[C---:B------:R-:W-:Y:S02]  /*1f370*/  FMUL.FTZ R235, R151.reuse, R71 ;  /* 0x0000004797eb7220 */ /* 0x040fe40000410000 */
[----:B------:R-:W-:Y:S02]  /*1f380*/  FMUL.FTZ R71, R151, R75 ;  /* 0x0000004b97477220 */ /* 0x000fe40000410000 */
[----:B------:R-:W-:Y:S02]  /*1f390*/  FFMA.FTZ R55, R189, R240, R104 ;  /* 0x000000f0bd377223 */ /* 0x000fe40000010068 */
[----:B------:R-:W-:Y:S02]  /*1f3a0*/  FFMA.FTZ R54, R191, R83, R25 ;  /* 0x00000053bf367223 */ /* 0x000fe40000010019 */
[----:B------:R-:W-:-:S02]  /*1f3b0*/  FFMA.FTZ R53, R193, R81, R102 ;  /* 0x00000051c1357223 */ /* 0x000fc40000010066 */
[----:B------:R-:W-:Y:S02]  /*1f3c0*/  FFMA.FTZ R52, R195, R63, R26 ;  /* 0x0000003fc3347223 */ /* 0x000fe4000001001a */
[----:B0-----:R-:W-:-:S03]  /*1f3d0*/  IMAD.WIDE.U32 R64, R232, R84, c[0x0][0x208] ;  /* 0x00008200e8407625 */ /* 0x001fc600078e0054 */
[----:B------:R0:W-:Y:S01]  /*1f3e0*/  STG.E.128 [R66.64], R52 ;  /* 0x0000003442007986 */ /* 0x0001e2000c101d06 */
[C---:B------:R-:W-:Y:S02]  /*1f3f0*/  FMUL.FTZ R75, R151.reuse, R60 ;  /* 0x0000003c974b7220 */ /* 0x040fe40000410000 */
[C---:B------:R-:W-:Y:S02]  /*1f400*/  FMUL.FTZ R77, R151.reuse, R61 ;  /* 0x0000003d974d7220 */ /* 0x040fe40000410000 */
[----:B------:R-:W-:Y:S02]  /*1f410*/  FMUL.FTZ R79, R151, R62 ;  /* 0x0000003e974f7220 */ /* 0x000fe40000410000 */
[----:B------:R-:W-:Y:S02]  /*1f420*/  FFMA.FTZ R59, R182, R235, R107 ;  /* 0x000000ebb63b7223 */ /* 0x000fe4000001006b */
[----:B------:R-:W-:Y:S02]  /*1f430*/  FFMA.FTZ R58, R184, R236, R23 ;  /* 0x000000ecb83a7223 */ /* 0x000fe40000010017 */
[----:B------:R-:W-:-:S02]  /*1f440*/  FFMA.FTZ R57, R186, R231, R105 ;  /* 0x000000e7ba397223 */ /* 0x000fc40000010069 */
[----:B------:R-:W-:Y:S02]  /*1f450*/  FFMA.FTZ R56, R188, R82, R24 ;  /* 0x00000052bc387223 */ /* 0x000fe40000010018 */
[----:B------:R-:W-:-:S03]  /*1f460*/  IMAD.WIDE.U32 R232, R232, R84, c[0x0][0x210] ;  /* 0x00008400e8e87625 */ /* 0x000fc600078e0054 */
        /* <DEDUP_REMOVED lines=8> */
[C---:B------:R-:W-:Y:S02]  /*1f4f0*/  FMUL.FTZ R78, R151.reuse, R78 ;  /* 0x0000004e974e7220 */ /* 0x040fe40000410000 */
[C---:B------:R-:W-:Y:S01]  /*1f500*/  FMUL.FTZ R80, R151.reuse, R80 ;  /* 0x0000005097507220 */ /* 0x040fe20000410000 */
[----:B------:R2:W-:Y:S01]  /*1f510*/  STG.E.128 [R232.64], R60 ;  /* 0x0000003ce8007986 */ /* 0x0005e2000c101d06 */
[C---:B------:R-:W-:Y:S02]  /*1f520*/  FMUL.FTZ R239, R151.reuse, R239 ;  /* 0x000000ef97ef7220 */ /* 0x040fe40000410000 */
[C---:B------:R-:W-:Y:S02]  /*1f530*/  FMUL.FTZ R85, R151.reuse, R85 ;  /* 0x0000005597557220 */ /* 0x040fe40000410000 */
[----:B------:R-:W-:-:S02]  /*1f540*/  FMUL.FTZ R86, R151, R86 ;  /* 0x0000005697567220 */ /* 0x000fc40000410000 */
[C---:B------:R-:W-:Y:S02]  /*1f550*/  FMUL.FTZ R234, R151.reuse, R234 ;  /* 0x000000ea97ea7220 */ /* 0x040fe40000410000 */
[C---:B------:R-:W-:Y:S02]  /*1f560*/  FMUL.FTZ R72, R151.reuse, R96 ;  /* 0x0000006097487220 */ /* 0x040fe40000410000 */
        /* <DEDUP_REMOVED lines=63> */
[----:B----4-:R-:W-:Y:S01]  /*1f960*/  @P0 CALL.REL.NOINC `(.L_x_28028) ;  /* 0x0000001000000944 */ /* 0x010fe20003c00000 */
[----:B------:R-:W-:Y:S05]  /*1f970*/  BRA `(.L_x_28029) ;  /* 0xfffe24f000007947 */ /* 0x000fea000383ffff */
.L_x_28028:
[----:B------:R-:W-:Y:S05]  /*1f980*/  EXIT ;  /* 0x000000000000794d */ /* 0x000fea0003800000 */
.L_x_28026:
[----:B------:R-:W-:Y:S01]  /*1f990*/  HFMA2.MMA R151, -RZ, RZ, 0, 1.847743988037109375e-06 ;  /* 0x0000001fff977435 */ /* 0x000fe200000001ff */
[----:B------:R-:W-:Y:S01]  /*1f9a0*/  IMAD.MOV.U32 R242, RZ, RZ, 0x1 ;  /* 0x00000001fff27424 */ /* 0x000fe200078e00ff */
[----:B------:R-:W-:Y:S01]  /*1f9b0*/  MOV R238, 0x1f9e0 ;  /* 0x0001f9e000ee7802 */ /* 0x000fe20000000f00 */
[----:B------:R-:W-:-:S03]  /*1f9c0*/  IMAD.MOV.U32 R240, RZ, RZ, -0x1 ;  /* 0xfffffffffff07424 */ /* 0x000fc600078e00ff */
[----:B------:R-:W-:Y:S05]  /*1f9d0*/  CALL.REL.NOINC `($__internal_69_$__cuda_sm70_shflsync_bfly_p) ;  /* 0x0000089000007944 */ /* 0x000fea0003c00000 */
[----:B-1----:R-:W-:Y:S01]  /*1f9e0*/  IMAD.MOV.U32 R150, RZ, RZ, R242 ;  /* 0x000000ffff967224 */ /* 0x002fe200078e00f2 */
[----:B0-----:R-:W-:Y:S05]  /*1f9f0*/  BRA `(.L_x_28030) ;  /* 0xffffe79000007947 */ /* 0x001fea000383ffff */
.L_x_28027:
[----:B------:R-:W-:Y:S01]  /*1fa00*/  IMAD.MOV.U32 R242, RZ, RZ, 0x2 ;  /* 0x00000002fff27424 */ /* 0x000fe200078e00ff */
[----:B------:R-:W-:Y:S01]  /*1fa10*/  MOV R151, 0x1f ;  /* 0x0000001f00977802 */ /* 0x000fe20000000f00 */
[----:B------:R-:W-:Y:S01]  /*1fa20*/  IMAD.MOV.U32 R240, RZ, RZ, -0x1 ;  /* 0xfffffffffff07424 */ /* 0x000fe200078e00ff */
[----:B------:R-:W-:Y:S02]  /*1fa30*/  MOV R238, 0x1fa50 ;  /* 0x0001fa5000ee7802 */ /* 0x000fe40000000f00 */
[----:B------:R-:W-:Y:S05]  /*1fa40*/  CALL.REL.NOINC `($__internal_69_$__cuda_sm70_shflsync_bfly_p) ;  /* 0x0000082000007944 */ /* 0x000fea0003c00000 */
[----:B01----:R-:W-:Y:S01]  /*1fa50*/  FADD.FTZ R237, R237, R242 ;  /* 0x000000f2eded7221 */ /* 0x003fe20000010000 */
[----:B------:R-:W-:Y:S01]  /*1fa60*/  MOV R240, 0xffffffff ;  /* 0xffffffff00f07802 */ /* 0x000fe20000000f00 */
[----:B------:R-:W-:Y:S01]  /*1fa70*/  IMAD.MOV.U32 R242, RZ, RZ, 0x4 ;  /* 0x00000004fff27424 */ /* 0x000fe200078e00ff */
[----:B------:R-:W-:Y:S01]  /*1fa80*/  MOV R238, 0x1fab0 ;  /* 0x0001fab000ee7802 */ /* 0x000fe20000000f00 */
[----:B------:R-:W-:-:S02]  /*1fa90*/  IMAD.MOV.U32 R151, RZ, RZ, 0x1f ;  /* 0x0000001fff977424 */ /* 0x000fc400078e00ff */
[----:B------:R-:W-:Y:S05]  /*1faa0*/  CALL.REL.NOINC `($__internal_69_$__cuda_sm70_shflsync_bfly_p) ;  /* 0x000007c000007944 */ /* 0x000fea0003c00000 */
[----:B01----:R-:W-:Y:S01]  /*1fab0*/  FADD.FTZ R237, R237, R242 ;  /* 0x000000f2eded7221 */ /* 0x003fe20000010000 */
[----:B------:R-:W-:Y:S01]  /*1fac0*/  MOV R238, 0x1fb10 ;  /* 0x0001fb1000ee7802 */ /* 0x000fe20000000f00 */
[----:B------:R-:W-:-:S02]  /*1fad0*/  IMAD.MOV.U32 R242, RZ, RZ, 0x8 ;  /* 0x00000008fff27424 */ /* 0x000fc400078e00ff */
[----:B------:R-:W-:Y:S02]  /*1fae0*/  IMAD.MOV.U32 R151, RZ, RZ, 0x1f ;  /* 0x0000001fff977424 */ /* 0x000fe400078e00ff */
[----:B------:R-:W-:Y:S02]  /*1faf0*/  IMAD.MOV.U32 R240, RZ, RZ, -0x1 ;  /* 0xfffffffffff07424 */ /* 0x000fe400078e00ff */
[----:B------:R-:W-:Y:S05]  /*1fb00*/  CALL.REL.NOINC `($__internal_69_$__cuda_sm70_shflsync_bfly_p) ;  /* 0x0000076000007944 */ /* 0x000fea0003c00000 */
[----:B01----:R-:W-:Y:S01]  /*1fb10*/  FADD.FTZ R237, R237, R242 ;  /* 0x000000f2eded7221 */ /* 0x003fe20000010000 */
[----:B------:R-:W-:Y:S01]  /*1fb20*/  HFMA2.MMA R242, -RZ, RZ, 0, 9.5367431640625e-07 ;  /* 0x00000010fff27435 */ /* 0x000fe200000001ff */
[----:B------:R-:W-:Y:S01]  /*1fb30*/  IMAD.MOV.U32 R151, RZ, RZ, 0x1f ;  /* 0x0000001fff977424 */ /* 0x000fe200078e00ff */
[----:B------:R-:W-:Y:S01]  /*1fb40*/  MOV R238, 0x1fb70 ;  /* 0x0001fb7000ee7802 */ /* 0x000fe20000000f00 */
[----:B------:R-:W-:-:S03]  /*1fb50*/  IMAD.MOV.U32 R240, RZ, RZ, -0x1 ;  /* 0xfffffffffff07424 */ /* 0x000fc600078e00ff */
[----:B------:R-:W-:Y:S05]  /*1fb60*/  CALL.REL.NOINC `($__internal_69_$__cuda_sm70_shflsync_bfly_p) ;  /* 0x0000070000007944 */ /* 0x000fea0003c00000 */
[----:B-1----:R-:W-:Y:S02]  /*1fb70*/  FADD.FTZ R150, R237, R242 ;  /* 0x000000f2ed967221 */ /* 0x002fe40000010000 */
[----:B------:R-:W-:Y:S02]  /*1fb80*/  IMAD.MOV.U32 R242, RZ, RZ, 0x1 ;  /* 0x00000001fff27424 */ /* 0x000fe400078e00ff */
[----:B------:R-:W-:-:S02]  /*1fb90*/  FMUL.FTZ R150, R150, 0.00078125001164153218269 ;  /* 0x3a4ccccd96967820 */ /* 0x000fc40000410000 */
        /* <DEDUP_REMOVED lines=83> */
[----:B------:R-:W-:Y:S05]  /*200d0*/  CALL.REL.NOINC `($__internal_69_$__cuda_sm70_shflsync_bfly_p) ;  /* 0x0000019000007944 */ /* 0x000fea0003c00000 */
[----:B01----:R-:W-:Y:S01]  /*200e0*/  FADD.FTZ R237, R237, R242 ;  /* 0x000000f2eded7221 */ /* 0x003fe20000010000 */
[----:B------:R-:W-:Y:S01]  /*200f0*/  MOV R240, 0xffffffff ;  /* 0xffffffff00f07802 */ /* 0x000fe20000000f00 */
[----:B------:R-:W-:Y:S01]  /*20100*/  IMAD.MOV.U32 R242, RZ, RZ, 0x2 ;  /* 0x00000002fff27424 */ /* 0x000fe200078e00ff */
[----:B------:R-:W-:Y:S01]  /*20110*/  MOV R238, 0x20140 ;  /* 0x0002014000ee7802 */ /* 0x000fe20000000f00 */
[----:B------:R-:W-:Y:S02]  /*20120*/  IMAD.MOV.U32 R151, RZ, RZ, 0x1f ;  /* 0x0000001fff977424 */ /* 0x000fe400078e00ff */
[----:B------:R-:W-:Y:S05]  /*20130*/  CALL.REL.NOINC `($__internal_69_$__cuda_sm70_shflsync_bfly_p) ;  /* 0x0000013000007944 */ /* 0x000fea0003c00000 */
[----:B01----:R-:W-:Y:S01]  /*20140*/  FADD.FTZ R237, R237, R242 ;  /* 0x000000f2eded7221 */ /* 0x003fe20000010000 */
[----:B------:R-:W-:Y:S01]  /*20150*/  MOV R238, 0x201a0 ;  /* 0x000201a000ee7802 */ /* 0x000fe20000000f00 */
[----:B------:R-:W-:Y:S02]  /*20160*/  IMAD.MOV.U32 R242, RZ, RZ, 0x4 ;  /* 0x00000004fff27424 */ /* 0x000fe400078e00ff */
[----:B------:R-:W-:-:S02]  /*20170*/  IMAD.MOV.U32 R151, RZ, RZ, 0x1f ;  /* 0x0000001fff977424 */ /* 0x000fc400078e00ff */
[----:B------:R-:W-:Y:S02]  /*20180*/  IMAD.MOV.U32 R240, RZ, RZ, -0x1 ;  /* 0xfffffffffff07424 */ /* 0x000fe400078e00ff */
[----:B------:R-:W-:Y:S05]  /*20190*/  CALL.REL.NOINC `($__internal_69_$__cuda_sm70_shflsync_bfly_p) ;  /* 0x000000d000007944 */ /* 0x000fea0003c00000 */
[----:B01----:R-:W-:Y:S01]  /*201a0*/  FADD.FTZ R237, R237, R242 ;  /* 0x000000f2eded7221 */ /* 0x003fe20000010000 */
[----:B------:R-:W-:Y:S01]  /*201b0*/  HFMA2.MMA R242, -RZ, RZ, 0, 4.76837158203125e-07 ;  /* 0x00000008fff27435 */ /* 0x000fe200000001ff */
[----:B------:R-:W-:Y:S01]  /*201c0*/  IMAD.MOV.U32 R151, RZ, RZ, 0x1f ;  /* 0x0000001fff977424 */ /* 0x000fe200078e00ff */
[----:B------:R-:W-:Y:S01]  /*201d0*/  MOV R238, 0x20200 ;  /* 0x0002020000ee7802 */ /* 0x000fe20000000f00 */
[----:B------:R-:W-:-:S03]  /*201e0*/  IMAD.MOV.U32 R240, RZ, RZ, -0x1 ;  /* 0xfffffffffff07424 */ /* 0x000fc600078e00ff */
[----:B------:R-:W-:Y:S05]  /*201f0*/  CALL.REL.NOINC `($__internal_69_$__cuda_sm70_shflsync_bfly_p) ;  /* 0x0000007000007944 */ /* 0x000fea0003c00000 */
[----:B01----:R-:W-:Y:S01]  /*20200*/  FADD.FTZ R237, R237, R242 ;  /* 0x000000f2eded7221 */ /* 0x003fe20000010000 */
[----:B------:R-:W-:Y:S01]  /*20210*/  MOV R151, 0x1f ;  /* 0x0000001f00977802 */ /* 0x000fe20000000f00 */
[----:B------:R-:W-:Y:S01]  /*20220*/  IMAD.MOV.U32 R242, RZ, RZ, 0x10 ;  /* 0x00000010fff27424 */ /* 0x000fe200078e00ff */
[----:B------:R-:W-:Y:S01]  /*20230*/  MOV R238, 0x20260 ;  /* 0x0002026000ee7802 */ /* 0x000fe20000000f00 */
[----:B------:R-:W-:Y:S02]  /*20240*/  IMAD.MOV.U32 R240, RZ, RZ, -0x1 ;  /* 0xfffffffffff07424 */ /* 0x000fe400078e00ff */
[----:B------:R-:W-:Y:S05]  /*20250*/  CALL.REL.NOINC `($__internal_69_$__cuda_sm70_shflsync_bfly_p) ;  /* 0x0000001000007944 */ /* 0x000fea0003c00000 */
[----:B01----:R-:W-:Y:S05]  /*20260*/  BRA `(.L_x_28031) ;  /* 0xffffe56000007947 */ /* 0x003fea000383ffff */
        .weak           $__internal_69_$__cuda_sm70_shflsync_bfly_p
        .type           $__internal_69_$__cuda_sm70_shflsync_bfly_p,@function
        .size           $__internal_69_$__cuda_sm70_shflsync_bfly_p,(.L_x_33009 - $__internal_69_$__cuda_sm70_shflsync_bfly_p)
$__internal_69_$__cuda_sm70_shflsync_bfly_p:
[----:B------:R-:W-:Y:S01]  /*20270*/  IMAD.MOV.U32 R239, RZ, RZ, 0x0 ;  /* 0x00000000ffef7424 */ /* 0x000fe200078e00ff */
[----:B------:R-:W-:Y:S04]  /*20280*/  WARPSYNC R240 ;  /* 0x000000f000007348 */ /* 0x000fe80003800000 */
[----:B------:R0:W1:Y:S01]  /*20290*/  SHFL.BFLY PT, R242, R237, R242, R151 ;  /* 0x0c0000f2edf27389 */ /* 0x00006200000e0097 */
[----:B------:R-:W-:Y:S05]  /*202a0*/  RET.REL.NODEC R238 `(_ZN10layer_norm31ln_parallel_residual_fwd_kernelINS_13Kernel_traitsI6__halfffffjLj5120ELj1ELj1ELj4ELj16ENS_18Kernel_traits_baseILj5120ES2_ffffjLj128EEEEELb1ELb0ELb1EEEvNS_9FwdParamsE) ;  /* 0xfffdfd50ee007950 */ /* 0x000fea0003c3ffff */
.L_x_28032:
        /* <DEDUP_REMOVED lines=13> */
.L_x_33009:


//--------------------- .text._ZN10layer_norm31ln_parallel_residual_fwd_kernelINS_13Kernel_traitsI6__halfffffjLj5120ELj1ELj1ELj4ELj16ENS_18Kernel_traits_baseILj5120ES2_ffffjLj128EEEEELb1ELb1ELb0EEEvNS_9FwdParamsE --------------------------
	.section	.text._ZN10layer_norm31ln_parallel_residual_fwd_kernelINS_13Kernel_traitsI6__halfffffjLj5120ELj1ELj1ELj4ELj16ENS_18Kernel_traits_baseILj5120ES2_ffffjLj128EEEEELb1ELb1ELb0EEEvNS_9FwdParamsE,"ax",@progbits
	.sectioninfo	@"SHI_REGISTERS=165"
	.align	128
        .global         _ZN10layer_norm31ln_parallel_residual_fwd_kernelINS_13Kernel_traitsI6__halfffffjLj5120ELj1ELj1ELj4ELj16ENS_18Kernel_traits_baseILj5120ES2_ffffjLj128EEEEELb1ELb1ELb0EEEvNS_9FwdParamsE
        .type           _ZN10layer_norm31ln_parallel_residual_fwd_kernelINS_13Kernel_traitsI6__halfffffjLj5120ELj1ELj1ELj4ELj16ENS_18Kernel_traits_baseILj5120ES2_ffffjLj128EEEEELb1ELb1ELb0EEEvNS_9FwdParamsE,@function
        .size           _ZN10layer_norm31ln_parallel_residual_fwd_kernelINS_13Kernel_traitsI6__halfffffjLj5120ELj1ELj1ELj4ELj16ENS_18Kernel_traits_baseILj5120ES2_ffffjLj128EEEEELb1ELb1ELb0EEEvNS_9FwdParamsE,(.L_x_33010 - _ZN10layer_norm31ln_parallel_residual_fwd_kernelINS_13Kernel_traitsI6__halfffffjLj5120ELj1ELj1ELj4ELj16ENS_18Kernel_traits_baseILj5120ES2_ffffjLj128EEEEELb1ELb1ELb0EEEvNS_9FwdParamsE)
        .other          _ZN10layer_norm31ln_parallel_residual_fwd_kernelINS_13Kernel_traitsI6__halfffffjLj5120ELj1ELj1ELj4ELj16ENS_18Kernel_traits_baseILj5120ES2_ffffjLj128EEEEELb1ELb1ELb0EEEvNS_9FwdParamsE,@"STO_CUDA_ENTRY STV_DEFAULT"
_ZN10layer_norm31ln_parallel_residual_fwd_kernelINS_13Kernel_traitsI6__halfffffjLj5120ELj1ELj1ELj4ELj16ENS_18Kernel_traits_baseILj5120ES2_ffffjLj128EEEEELb1ELb1ELb0EEEvNS_9FwdParamsE:
.text._ZN10layer_norm31ln_parallel_residual_fwd_kernelINS_13Kernel_traitsI6__halfffffjLj5120ELj1ELj1ELj4ELj16ENS_18Kernel_traits_baseILj5120ES2_ffffjLj128EEEEELb1ELb1ELb0EEEvNS_9FwdParamsE:
        /* <DEDUP_REMOVED lines=16> */
[----:B------:R-:W0:Y:S02]  /*0100*/  S2R R151, SR_CTAID.X ;  /* 0x0000000000977919 */ /* 0x000e240000002500 */
[----:B0-----:R-:W-:-:S04]  /*0110*/  IMAD R150, R151, c[0x0][0x0], R134 ;  /* 0x0000000097967a24 */ /* 0x001fc800078e0286 */
[----:B------:R-:W-:Y:S01]  /*0120*/  IMAD.WIDE.U32 R6, R150, -0x326172a9, RZ ;  /* 0xcd9e8d5796067825 */ /* 0x000fe200078e00ff */
[----:B--2---:R-:W0:Y:S08]  /*0130*/  @P0 R2UR UR4, R2 ;  /* 0x00000000020403c2 */ /* 0x004e3000000e0000 */
[----:B------:R1:W2:Y:S01]  /*0140*/  @P0 R2UR UR5, R3 ;  /* 0x00000000030503c2 */ /* 0x0002a200000e0000 */
[----:B---3--:R-:W-:-:S05]  /*0150*/  @P0 IADD3 R10, P1, R4, c[0x0][0x240], RZ ;  /* 0x00009000040a0a10 */ /* 0x008fca0007f3e0ff */
        /* <DEDUP_REMOVED lines=30> */
[----:B------:R-:W-:Y:S02]  /*0340*/  UIADD3 UR20, UR5, 0x646e171e, URZ ;  /* 0x646e171e05147890 */ /* 0x000fe4000fffe03f */
[----:B------:R-:W-:Y:S01]  /*0350*/  UIADD3 UR21, UR4, 0x5384540f, URZ ;  /* 0x5384540f04157890 */ /* 0x000fe2000fffe03f */
[----:B------:R-:W-:Y:S01]  /*0360*/  IMAD.WIDE.U32 R8, R8, -0x326172a9, RZ ;  /* 0xcd9e8d5708087825 */ /* 0x000fe200078e00ff */
[----:B------:R-:W-:Y:S01]  /*0370*/  LOP3.LUT R7, R3, UR14, R4, 0x96, !PT ;  /* 0x0000000e03077c12 */ /* 0x000fe2000f8e9604 */
[----:B------:R-:W-:Y:S01]  /*0380*/  UIADD3 UR22, UR5, 0x1fd5c5a3, URZ ;  /* 0x1fd5c5a305167890 */ /* 0x000fe2000fffe03f */
[----:B------:R-:W-:Y:S01]  /*0390*/  LOP3.LUT R3, R11, 0x7f, RZ, 0x3c, !PT ;  /* 0x0000007f0b037812 */ /* 0x000fe200078e3cff */
[----:B------:R-:W-:Y:S01]  /*03a0*/  UIADD3 UR23, UR4, -0xe443238, URZ ;  /* 0xf1bbcdc804177890 */ /* 0x000fe2000fffe03f */
[----:B------:R-:W-:Y:S01]  /*03b0*/  LOP3.LUT R4, R9, UR13, R6, 0x96, !PT ;  /* 0x0000000d09047c12 */ /* 0x000fe2000f8e9606 */
[----:B------:R-:W-:Y:S01]  /*03c0*/  IMAD.WIDE.U32 R6, R7, -0x326172a9, RZ ;  /* 0xcd9e8d5707067825 */ /* 0x000fe200078e00ff */
[----:B------:R-:W-:-:S03]  /*03d0*/  LEA.HI.SX32 R132, R0, R3, 0x1e ;  /* 0x0000000300847211 */ /* 0x000fc600078ff2ff */
[----:B------:R-:W-:Y:S01]  /*03e0*/  IMAD.WIDE.U32 R4, R4, -0x2daee0ad, RZ ;  /* 0xd2511f5304047825 */ /* 0x000fe200078e00ff */
[C---:B------:R-:W-:Y:S02]  /*03f0*/  LOP3.LUT P6, RZ, R132.reuse, 0xffffff80, RZ, 0xc0, !PT ;  /* 0xffffff8084ff7812 */ /* 0x040fe400078cc0ff */
[C---:B------:R-:W-:Y:S02]  /*0400*/  ISETP.GE.U32.AND P5, PT, R132.reuse, 0x100, PT ;  /* 0x000001008400780c */ /* 0x040fe40003fa6070 */
[C---:B------:R-:W-:Y:S02]  /*0410*/  ISETP.GE.U32.AND P4, PT, R132.reuse, 0x180, PT ;  /* 0x000001808400780c */ /* 0x040fe40003f86070 */
[C---:B------:R-:W-:Y:S02]  /*0420*/  ISETP.GE.U32.AND P3, PT, R132.reuse, 0x200, PT ;  /* 0x000002008400780c */ /* 0x040fe40003f66070 */
[----:B------:R-:W-:Y:S02]  /*0430*/  ISETP.GE.U32.AND P2, PT, R132, 0x280, PT ;  /* 0x000002808400780c */ /* 0x000fe40003f46070 */
[----:B------:R-:W-:-:S02]  /*0440*/  LOP3.LUT R8, R7, UR15, R8, 0x96, !PT ;  /* 0x0000000f07087c12 */ /* 0x000fc4000f8e9608 */
[----:B------:R-:W-:Y:S02]  /*0450*/  LOP3.LUT R12, R5, UR16, R2, 0x96, !PT ;  /* 0x00000010050c7c12 */ /* 0x000fe4000f8e9602 */
[----:B------:R-:W-:Y:S01]  /*0460*/  @P6 LOP3.LUT R152, R152, 0x4, RZ, 0xfc, !PT ;  /* 0x0000000498986812 */ /* 0x000fe200078efcff */
[----:B------:R-:W-:-:S03]  /*0470*/  IMAD.WIDE.U32 R8, R8, -0x2daee0ad, RZ ;  /* 0xd2511f5308087825 */ /* 0x000fc600078e00ff */
[----:B------:R-:W-:Y:S01]  /*0480*/  LOP3.LUT R152, R152, 0xfffff7ff, RZ, 0xc0, !PT ;  /* 0xfffff7ff98987812 */ /* 0x000fe200078ec0ff */
[----:B------:R-:W-:Y:S01]  /*0490*/  IMAD.WIDE.U32 R12, R12, -0x326172a9, RZ ;  /* 0xcd9e8d570c0c7825 */ /* 0x000fe200078e00ff */
[----:B------:R-:W-:Y:S02]  /*04a0*/  LOP3.LUT R7, R9, UR18, R4, 0x96, !PT ;  /* 0x0000001209077c12 */ /* 0x000fe4000f8e9604 */
[----:B------:R-:W-:Y:S02]  /*04b0*/  @P5 LOP3.LUT R152, R152, 0x800, RZ, 0xfc, !PT ;  /* 0x0000080098985812 */ /* 0x000fe400078efcff */
[----:B------:R-:W-:Y:S02]  /*04c0*/  LOP3.LUT R6, R13, UR17, R6, 0x96, !PT ;  /* 0x000000110d067c12 */ /* 0x000fe4000f8e9606 */
        /* <DEDUP_REMOVED lines=15> */
[----:B------:R-:W-:Y:S01]  /*05c0*/  LOP3.LUT R11, R11, 0x80, RZ, 0xfc, !PT ;  /* 0x000000800b0b7812 */ /* 0x000fe200078efcff */
[----:B------:R-:W-:Y:S02]  /*05d0*/  @!P0 CS2R R130, SRZ ;  /* 0x0000000000828805 */ /* 0x000fe4000001ff00 */
.L_x_28034:
[----:B0-----:R-:W-:Y:S05]  /*05e0*/  BSYNC B0 ;  /* 0x0000000000007941 */ /* 0x001fea0003800000 */
.L_x_28033:
        /* <DEDUP_REMOVED lines=12> */
.L_x_28036:
[----:B0-----:R-:W-:Y:S05]  /*06b0*/  BSYNC B0 ;  /* 0x0000000000007941 */ /* 0x001fea0003800000 */
.L_x_28035:
        /* <DEDUP_REMOVED lines=12> */
.L_x_28038:
[----:B0-----:R-:W-:Y:S05]  /*0780*/  BSYNC B0 ;  /* 0x0000000000007941 */ /* 0x001fea0003800000 */
.L_x_28037:
        /* <DEDUP_REMOVED lines=12> */
.L_x_28040:
[----:B0-----:R-:W-:Y:S05]  /*0850*/  BSYNC B0 ;  /* 0x0000000000007941 */ /* 0x001fea0003800000 */
.L_x_28039:
        /* <DEDUP_REMOVED lines=12> */
.L_x_28042:
[----:B0-----:R-:W-:Y:S05]  /*0920*/  BSYNC B0 ;  /* 0x0000000000007941 */ /* 0x001fea0003800000 */
.L_x_28041:
        /* <DEDUP_REMOVED lines=20> */
.L_x_28044:
[----:B0-----:R-:W-:Y:S05]  /*0a70*/  BSYNC B0 ;  /* 0x0000000000007941 */ /* 0x001fea0003800000 */
.L_x_28043:
[----:B------:R-:W-:Y:S01]  /*0a80*/  ISETP.GE.U32.AND P0, PT, R132, 0x380, PT ;  /* 0x000003808400780c */ /* 0x000fe20003f06070 */
[----:B------:R-:W-:Y:S01]  /*0a90*/  IMAD.WIDE.U32 R16, R16, -0x2daee0ad, RZ ;  /* 0xd2511f5310107825 */ /* 0x000fe200078e00ff */
[----:B------:R-:W-:Y:S01]  /*0aa0*/  LOP3.LUT R152, R152, 0xffffffbf, RZ, 0xc0, !PT ;  /* 0xffffffbf98987812 */ /* 0x000fe200078ec0ff */
[----:B------:R-:W-:Y:S01]  /*0ab0*/  UIADD3 UR25, UR4, -0x700cb87f, URZ ;  /* 0x8ff3478104197890 */ /* 0x000fe2000fffe03f */
[----:B------:R-:W-:Y:S01]  /*0ac0*/  BSSY B0, `(.L_x_28045) ;  /* 0x0000012000007945 */ /* 0x000fe20003800000 */
[----:B------:R-:W-:Y:S01]  /*0ad0*/  IMAD.WIDE.U32 R18, R18, -0x326172a9, RZ ;  /* 0xcd9e8d5712127825 */ /* 0x000fe200078e00ff */
[----:B------:R-:W-:Y:S01]  /*0ae0*/  UIADD3 UR26, UR5, -0x695add53, URZ ;  /* 0x96a522ad051a7890 */ /* 0x000fe2000fffe03f */
[----:B------:R-:W-:Y:S02]  /*0af0*/  LOP3.LUT R140, R17, UR22, R2, 0x96, !PT ;  /* 0x00000016118c7c12 */ /* 0x000fe4000f8e9602 */
[----:B------:R-:W-:-:S02]  /*0b00*/  LEA.HI R151, R134, R151, RZ, 0x19 ;  /* 0x0000009786977211 */ /* 0x000fc400078fc8ff */
[----:B------:R-:W-:Y:S02]  /*0b10*/  LOP3.LUT R141, R19, UR21, R4, 0x96, !PT ;  /* 0x00000015138d7c12 */ /* 0x000fe4000f8e9604 */
[----:B------:R-:W-:Y:S01]  /*0b20*/  @P0 LOP3.LUT R152, R152, 0x40, RZ, 0xfc, !PT ;  /* 0x0000004098980812 */ /* 0x000fe200078efcff */
        /* <DEDUP_REMOVED lines=11> */
.L_x_28046:
[----:B0-----:R-:W-:Y:S05]  /*0be0*/  BSYNC B0 ;  /* 0x0000000000007941 */ /* 0x001fea0003800000 */
.L_x_28045:
[----:B------:R-:W-:Y:S01]  /*0bf0*/  ISETP.GE.U32.AND P0, PT, R132, 0x400, PT ;  /* 0x000004008400780c */ /* 0x000fe20003f06070 */
[----:B------:R-:W-:Y:S01]  /*0c00*/  BSSY B0, `(.L_x_28047) ;  /* 0x000000e000007945 */ /* 0x000fe20003800000 */
[----:B------:R-:W-:-:S11]  /*0c10*/  LOP3.LUT R152, R152, 0xffffffdf, RZ, 0xc0, !PT ;  /* 0xffffffdf98987812 */ /* 0x000fd600078ec0ff */
        /* <DEDUP_REMOVED lines=12> */
.L_x_28048:
[----:B0-----:R-:W-:Y:S05]  /*0ce0*/  BSYNC B0 ;  /* 0x0000000000007941 */ /* 0x001fea0003800000 */
.L_x_28047:
[----:B------:R-:W-:Y:S01]  /*0cf0*/  ISETP.GE.U32.AND P0, PT, R132, 0x480, PT ;  /* 0x000004808400780c */ /* 0x000fe20003f06070 */
[----:B------:R-:W-:Y:S01]  /*0d00*/  BSSY B0, `(.L_x_28049) ;  /* 0x000000f000007945 */ /* 0x000fe20003800000 */
[----:B------:R-:W-:Y:S01]  /*0d10*/  LOP3.LUT R152, R152, 0xffffffef, RZ, 0xc0, !PT ;  /* 0xffffffef98987812 */ /* 0x000fe200078ec0ff */
[----:B------:R-:W-:-:S10]  /*0d20*/  IMAD.HI.U32 R33, R140, -0x326172a9, RZ ;  /* 0xcd9e8d578c217827 */ /* 0x000fd400078e00ff */
        /* <DEDUP_REMOVED lines=12> */
.L_x_28050:
[----:B0-----:R-:W-:Y:S05]  /*0df0*/  BSYNC B0 ;  /* 0x0000000000007941 */ /* 0x001fea0003800000 */
.L_x_28049:
        /* <DEDUP_REMOVED lines=14> */
[----:B------:R-:W-:-:S03]  /*0ee0*/  @!P0 CS2R R12, SRZ ;  /* 0x00000000000c8805 */ /* 0x000fc6000001ff00 */
.L_x_28052:
[----:B0-----:R-:W-:Y:S05]  /*0ef0*/  BSYNC B0 ;  /* 0x0000000000007941 */ /* 0x001fea0003800000 */
.L_x_28051:
[----:B------:R-:W-:Y:S02]  /*0f00*/  ISETP.GE.AND P0, PT, R151, c[0x0][0x164], PT ;  /* 0x0000590097007a0c */ /* 0x000fe40003f06270 */
[----:B------:R-:W-:Y:S02]  /*0f10*/  LOP3.LUT R144, R33, UR23, R18, 0x96, !PT ;  /* 0x0000001721907c12 */ /* 0x000fe4000f8e9612 */
[----:B------:R-:W-:-:S09]  /*0f20*/  LOP3.LUT R146, R31, UR24, R16, 0x96, !PT ;  /* 0x000000181f927c12 */ /* 0x000fd2000f8e9610 */
[----:B------:R-:W-:Y:S05]  /*0f30*/  @P0 EXIT ;  /* 0x000000000000094d */ /* 0x000fea0003800000 */
[----:B------:R-:W-:Y:S01]  /*0f40*/  SHF.R.S32.HI R0, RZ, 0x2, R0 ;  /* 0x00000002ff007819 */ /* 0x000fe20000011400 */
[----:B-----5:R-:W-:Y:S01]  /*0f50*/  IMAD.MOV.U32 R34, RZ, RZ, R38 ;  /* 0x000000ffff227224 */ /* 0x020fe200078e0026 */
[----:B------:R-:W-:Y:S01]  /*0f60*/  SHF.R.U64 R31, R38, 0x10, R39 ;  /* 0x00000010261f7819 */ /* 0x000fe20000001227 */
[----:B------:R-:W-:Y:S01]  /*0f70*/  IMAD.MOV.U32 R117, RZ, RZ, R26 ;  /* 0x000000ffff757224 */ /* 0x000fe200078e001a */
[----:B------:R-:W-:Y:S01]  /*0f80*/  LOP3.LUT R38, R134, 0x60, RZ, 0xc0, !PT ;  /* 0x0000006086267812 */ /* 0x000fe200078ec0ff */
[----:B------:R-:W-:Y:S01]  /*0f90*/  IMAD.MOV.U32 R109, RZ, RZ, R28 ;  /* 0x000000ffff6d7224 */ /* 0x000fe200078e001c */
[----:B------:R-:W-:Y:S01]  /*0fa0*/  LOP3.LUT R35, R0, 0x7f, RZ, 0xc0, !PT ;  /* 0x0000007f00237812 */ /* 0x000fe200078ec0ff */
[----:B------:R-:W-:Y:S01]  /*0fb0*/  HADD2.F32 R90, -RZ, R8.H0_H0 ;  /* 0x20000008ff5a7230 */ /* 0x000fe20000004100 */
[----:B------:R-:W-:Y:S01]  /*0fc0*/  SHF.R.U32.HI R0, RZ, 0x2, R0 ;  /* 0x00000002ff007819 */ /* 0x000fe20000011600 */
[----:B------:R-:W-:Y:S01]  /*0fd0*/  IMAD.MOV.U32 R18, RZ, RZ, R44 ;  /* 0x000000ffff127224 */ /* 0x000fe200078e002c */
[----:B------:R-:W-:Y:S01]  /*0fe0*/  SHF.R.U64 R48, R26, 0x10, R27 ;  /* 0x000000101a307819 */ /* 0x000fe2000000121b */
[C---:B------:R-:W-:Y:S01]  /*0ff0*/  IMAD.IADD R38, R35.reuse, 0x1, -R38 ;  /* 0x0000000123267824 */ /* 0x040fe200078e0a26 */
[----:B------:R-:W-:Y:S01]  /*1000*/  LOP3.LUT R145, R0, 0x3fffffe0, RZ, 0xc0, !PT ;  /* 0x3fffffe000917812 */ /* 0x000fe200078ec0ff */
[----:B------:R-:W-:Y:S01]  /*1010*/  IMAD.SHL.U32 R26, R134, 0x20, RZ ;  /* 0x00000020861a7824 */ /* 0x000fe200078e00ff */
[----:B------:R-:W-:Y:S01]  /*1020*/  MOV R125, R24 ;  /* 0x00000018007d7202 */ /* 0x000fe20000000f00 */
[----:B------:R-:W-:Y:S01]  /*1030*/  IMAD.MOV.U32 R19, RZ, RZ, R45 ;  /* 0x000000ffff137224 */ /* 0x000fe200078e002d */
[----:B------:R-:W-:Y:S01]  /*1040*/  IMNMX R38, RZ, R38, !PT ;  /* 0x00000026ff267217 */ /* 0x000fe20007800200 */
[----:B------:R-:W-:Y:S01]  /*1050*/  IMAD.MOV.U32 R133, RZ, RZ, R22 ;  /* 0x000000ffff857224 */ /* 0x000fe200078e0016 */
[----:B------:R-:W-:Y:S01]  /*1060*/  SHF.R.U64 R49, R24, 0x10, R25 ;  /* 0x0000001018317819 */ /* 0x000fe20000001219 */
[----:B------:R-:W-:Y:S01]  /*1070*/  IMAD.MOV.U32 R129, RZ, RZ, R23 ;  /* 0x000000ffff817224 */ /* 0x000fe200078e0017 */
[----:B------:R-:W-:Y:S01]  /*1080*/  IMNMX R38, R38, 0x20, PT ;  /* 0x0000002026267817 */ /* 0x000fe20003800200 */
[----:B------:R-:W-:Y:S01]  /*1090*/  IMAD.MOV.U32 R121, RZ, RZ, R25 ;  /* 0x000000ffff797224 */ /* 0x000fe200078e0019 */
[----:B------:R-:W-:Y:S01]  /*10a0*/  SHF.R.U64 R33, R28, 0x10, R29 ;  /* 0x000000101c217819 */ /* 0x000fe2000000121d */
[----:B------:R-:W-:Y:S01]  /*10b0*/  IMAD.MOV.U32 R28, RZ, RZ, R36 ;  /* 0x000000ffff1c7224 */ /* 0x000fe200078e0024 */
[----:B------:R-:W-:Y:S01]  /*10c0*/  SHF.R.U64 R24, R36, 0x10, R37 ;  /* 0x0000001024187819 */ /* 0x000fe20000001225 */
[----:B------:R-:W-:Y:S01]  /*10d0*/  IMAD.IADD R38, R38, 0x1, R145 ;  /* 0x0000000126267824 */ /* 0x000fe200078e0291 */
[----:B------:R-:W-:Y:S01]  /*10e0*/  LOP3.LUT R36, R26, 0x3e0, RZ, 0xc0, !PT ;  /* 0x000003e01a247812 */ /* 0x000fe200078ec0ff */
[----:B------:R-:W-:Y:S01]  /*10f0*/  IMAD.MOV.U32 R113, RZ, RZ, R27 ;  /* 0x000000ffff717224 */ /* 0x000fe200078e001b */
[----:B------:R-:W-:Y:S01]  /*1100*/  SHF.R.U64 R14, R42, 0x10, R43 ;  /* 0x000000102a0e7819 */ /* 0x000fe2000000122b */
[----:B------:R-:W-:Y:S01]  /*1110*/  IMAD.SHL.U32 R38, R38, 0x4, RZ ;  /* 0x0000000426267824 */ /* 0x000fe200078e00ff */
[----:B------:R-:W-:Y:S01]  /*1120*/  SHF.R.U64 R80, R8, 0x10, R9 ;  /* 0x0000001008507819 */ /* 0x000fe20000001209 */
[----:B------:R-:W-:Y:S01]  /*1130*/  IMAD.IADD R36, R35, 0x1, -R36 ;  /* 0x0000000123247824 */ /* 0x000fe200078e0a24 */
[----:B------:R-:W-:Y:S01]  /*1140*/  MOV R15, R43 ;  /* 0x0000002b000f7202 */ /* 0x000fe20000000f00 */
[----:B------:R-:W-:Y:S01]  /*1150*/  HADD2.F32 R8, -RZ, R6.H0_H0 ;  /* 0x20000006ff087230 */ /* 0x000fe20000004100 */
[----:B------:R-:W-:Y:S01]  /*1160*/  SHF.R.U64 R81, R6, 0x10, R7 ;  /* 0x0000001006517819 */ /* 0x000fe20000001207 */
[----:B------:R-:W0:Y:S01]  /*1170*/  I2F.U32 R38, R38 ;  /* 0x0000002600267306 */ /* 0x000e220000201000 */
[----:B------:R-:W-:Y:S01]  /*1180*/  IMNMX R36, RZ, R36, !PT ;  /* 0x00000024ff247217 */ /* 0x000fe20007800200 */
[----:B------:R-:W-:Y:S01]  /*1190*/  HADD2.F32 R6, -RZ, R4.H0_H0 ;  /* 0x20000004ff067230 */ /* 0x000fe20000004100 */
[----:B------:R-:W-:Y:S01]  /*11a0*/  SHF.R.U32.HI R17, RZ, 0x10, R43 ;  /* 0x00000010ff117819 */ /* 0x000fe2000001162b */
[----:B------:R-:W-:Y:S01]  /*11b0*/  IMAD.MOV.U32 R105, RZ, RZ, R29 ;  /* 0x000000ffff697224 */ /* 0x000fe200078e001d */
[----:B------:R-:W-:Y:S01]  /*11c0*/  SHF.R.U64 R83, R4, 0x10, R5 ;  /* 0x0000001004537819 */ /* 0x000fe20000001205 */
[----:B------:R-:W-:Y:S01]  /*11d0*/  HADD2.F32 R4, -RZ, R2.H0_H0 ;  /* 0x20000002ff047230 */ /* 0x000fe20000004100 */
[----:B------:R-:W-:Y:S01]  /*11e0*/  SHF.R.U64 R85, R2, 0x10, R3 ;  /* 0x0000001002557819 */ /* 0x000fe20000001203 */
[----:B------:R-:W-:Y:S01]  /*11f0*/  HADD2.F32 R2, -RZ, R12.H0_H0 ;  /* 0x2000000cff027230 */ /* 0x000fe20000004100 */
[----:B------:R-:W-:Y:S01]  /*1200*/  SHF.R.U64 R87, R12, 0x10, R13 ;  /* 0x000000100c577819 */ /* 0x000fe2000000120d */
[----:B------:R-:W-:Y:S01]  /*1210*/  HADD2.F32 R12, -RZ, R14.H0_H0 ;  /* 0x2000000eff0c7230 */ /* 0x000fe20000004100 */
[----:B------:R-:W-:Y:S01]  /*1220*/  SHF.R.U64 R50, R22, 0x10, R23 ;  /* 0x0000001016327819 */ /* 0x000fe20000001217 */
[----:B------:R-:W-:Y:S01]  /*1230*/  IMAD.MOV.U32 R22, RZ, RZ, R46 ;  /* 0x000000ffff167224 */ /* 0x000fe200078e002e */
[----:B------:R-:W-:Y:S01]  /*1240*/  SHF.R.U32.HI R21, RZ, 0x10, R45 ;  /* 0x00000010ff157819 */ /* 0x000fe2000001162d */
[----:B------:R-:W-:Y:S01]  /*1250*/  HADD2.F32 R14, -RZ, R15.H0_H0 ;  /* 0x2000000fff0e7230 */ /* 0x000fe20000004100 */
[----:B------:R-:W-:Y:S01]  /*1260*/  IMNMX R36, R36, 0x20, PT ;  /* 0x0000002024247817 */ /* 0x000fe20003800200 */
[----:B0-----:R0:W1:Y:S01]  /*1270*/  MUFU.RCP R147, R38 ;  /* 0x0000002600937308 */ /* 0x0010620000001000 */
[----:B------:R-:W-:Y:S01]  /*1280*/  SHF.R.U32.HI R127, RZ, 0x10, R23 ;  /* 0x00000010ff7f7819 */ /* 0x000fe20000011617 */
[----:B------:R-:W-:Y:S01]  /*1290*/  IMAD.MOV.U32 R23, RZ, RZ, R47 ;  /* 0x000000ffff177224 */ /* 0x000fe200078e002f */
[----:B------:R-:W-:Y:S01]  /*12a0*/  SHF.R.U32.HI R119, RZ, 0x10, R25 ;  /* 0x00000010ff777819 */ /* 0x000fe20000011619 */
[----:B------:R-:W-:Y:S01]  /*12b0*/  HADD2.F32 R15, -RZ, R17.H0_H0 ;  /* 0x20000011ff0f7230 */ /* 0x000fe20000004100 */
[----:B------:R-:W-:Y:S01]  /*12c0*/  SHF.R.U32.HI R111, RZ, 0x10, R27 ;  /* 0x00000010ff6f7819 */ /* 0x000fe2000001161b */
[----:B------:R-:W-:Y:S01]  /*12d0*/  IMAD.MOV.U32 R32, RZ, RZ, R40 ;  /* 0x000000ffff207224 */ /* 0x000fe200078e0028 */
[----:B------:R-:W-:Y:S01]  /*12e0*/  SHF.R.U32.HI R103, RZ, 0x10, R29 ;  /* 0x00000010ff677819 */ /* 0x000fe2000001161d */
[--C-:B------:R-:W-:Y:S01]  /*12f0*/  IMAD.MOV.U32 R11, RZ, RZ, R41.reuse ;  /* 0x000000ffff0b7224 */ /* 0x100fe200078e0029 */
[----:B------:R-:W-:Y:S01]  /*1300*/  SHF.R.U64 R91, R40, 0x10, R41 ;  /* 0x00000010285b7819 */ /* 0x000fe20000001229 */
[----:B------:R-:W-:Y:S01]  /*1310*/  HADD2.F32 R17, -RZ, R18.H0_H0 ;  /* 0x20000012ff117230 */ /* 0x000fe20000004100 */
[----:B------:R-:W-:Y:S01]  /*1320*/  SHF.R.U32.HI R25, RZ, 0x10, R47 ;  /* 0x00000010ff197819 */ /* 0x000fe2000001162f */
[--C-:B------:R-:W-:Y:S01]  /*1330*/  IMAD.MOV.U32 R97, RZ, RZ, R39.reuse ;  /* 0x000000ffff617224 */ /* 0x100fe200078e0027 */
[----:B------:R-:W-:Y:S01]  /*1340*/  SHF.R.U32.HI R95, RZ, 0x10, R39 ;  /* 0x00000010ff5f7819 */ /* 0x000fe20000011627 */
[----:B------:R-:W-:Y:S01]  /*1350*/  IMAD.MOV.U32 R30, RZ, RZ, R42 ;  /* 0x000000ffff1e7224 */ /* 0x000fe200078e002a */
[----:B------:R-:W-:Y:S01]  /*1360*/  SHF.R.U32.HI R29, RZ, 0x10, R41 ;  /* 0x00000010ff1d7819 */ /* 0x000fe20000011629 */
[----:B------:R-:W-:Y:S01]  /*1370*/  IMAD.MOV.U32 R27, RZ, RZ, R37 ;  /* 0x000000ffff1b7224 */ /* 0x000fe200078e0025 */
[----:B------:R-:W-:Y:S01]  /*1380*/  SHF.R.U64 R16, R44, 0x10, R45 ;  /* 0x000000102c107819 */ /* 0x000fe2000000122d */
[----:B------:R-:W-:Y:S01]  /*1390*/  IMAD R141, R141, -0x2daee0ad, RZ ;  /* 0xd2511f538d8d7824 */ /* 0x000fe200078e02ff */
[----:B------:R-:W-:Y:S01]  /*13a0*/  SHF.R.U64 R20, R46, 0x10, R47 ;  /* 0x000000102e147819 */ /* 0x000fe2000000122f */
[----:B------:R-:W-:Y:S01]  /*13b0*/  IMAD R140, R140, -0x326172a9, RZ ;  /* 0xcd9e8d578c8c7824 */ /* 0x000fe200078e02ff */
[----:B------:R-:W-:Y:S01]  /*13c0*/  SHF.R.U32.HI R26, RZ, 0x10, R37 ;  /* 0x00000010ff1a7819 */ /* 0x000fe20000011625 */
[----:B------:R-:W-:Y:S01]  /*13d0*/  IMAD.HI.U32 R35, R146, -0x326172a9, RZ ;  /* 0xcd9e8d5792237827 */ /* 0x000fe200078e00ff */
[----:B------:R-:W-:Y:S01]  /*13e0*/  IADD3 R145, R145, R36, RZ ;  /* 0x0000002491917210 */ /* 0x000fe20007ffe0ff */
[----:B------:R-:W-:Y:S01]  /*13f0*/  HADD2.F32 R18, -RZ, R19.H0_H0 ;  /* 0x20000013ff127230 */ /* 0x000fe20000004100 */
[--C-:B------:R-:W-:Y:S01]  /*1400*/  SHF.R.U64 R128, R130, 0x10, R131.reuse ;  /* 0x0000001082807819 */ /* 0x100fe20000001283 */
[----:B------:R-:W-:Y:S01]  /*1410*/  IMAD.HI.U32 R40, R144, -0x2daee0ad, RZ ;  /* 0xd2511f5390287827 */ /* 0x000fe200078e00ff */
        /* <DEDUP_REMOVED lines=29> */
[----:B------:R-:W-:Y:S01]  /*15f0*/  HADD2.F32 R10, -RZ, R11.H0_H0 ;  /* 0x2000000bff0a7230 */ /* 0x000fe20000004100 */
[----:B------:R-:W-:Y:S01]  /*1600*/  LOP3.LUT R140, R35, UR25, R140, 0x96, !PT ;  /* 0x00000019238c7c12 */ /* 0x000fe2000f8e968c */
[----:B------:R-:W-:Y:S01]  /*1610*/  HADD2.F32 R98, -RZ, R98.H0_H0 ;  /* 0x20000062ff627230 */ /* 0x000fe20000004100 */
[----:B------:R-:W-:Y:S01]  /*1620*/  LOP3.LUT R141, R40, UR26, R141, 0x96, !PT ;  /* 0x0000001a288d7c12 */ /* 0x000fe2000f8e968d */
[----:B------:R-:W-:Y:S01]  /*1630*/  HADD2.F32 R9, -RZ, R9.H0_H0 ;  /* 0x20000009ff097230 */ /* 0x000fe20000004100 */
[----:B------:R-:W-:Y:S01]  /*1640*/  IMAD R146, R146, -0x326172a9, RZ ;  /* 0xcd9e8d5792927824 */ /* 0x000fe200078e02ff */
[----:B------:R-:W-:Y:S01]  /*1650*/  HADD2.F32 R7, -RZ, R7.H0_H0 ;  /* 0x20000007ff077230 */ /* 0x000fe20000004100 */
[----:B------:R-:W-:Y:S01]  /*1660*/  IMAD R144, R144, -0x2daee0ad, RZ ;  /* 0xd2511f5390907824 */ /* 0x000fe200078e02ff */
[----:B------:R-:W-:Y:S01]  /*1670*/  HADD2.F32 R5, -RZ, R5.H0_H0 ;  /* 0x20000005ff057230 */ /* 0x000fe20000004100 */
[----:B------:R-:W-:Y:S01]  /*1680*/  IMAD.MOV.U32 R139, RZ, RZ, 0x1 ;  /* 0x00000001ff8b7424 */ /* 0x000fe200078e00ff */
[----:B------:R-:W-:Y:S01]  /*1690*/  HADD2.F32 R3, -RZ, R3.H0_H0 ;  /* 0x20000003ff037230 */ /* 0x000fe20000004100 */
[----:B------:R-:W-:Y:S01]  /*16a0*/  IMAD.MOV.U32 R142, RZ, RZ, RZ ;  /* 0x000000ffff8e7224 */ /* 0x000fe200078e00ff */
        /* <DEDUP_REMOVED lines=52> */
.L_x_28745:
        /* <DEDUP_REMOVED lines=36> */
.L_x_28056:
[----:B0-----:R-:W-:Y:S02]  /*1c30*/  IMAD.MOV.U32 R156, RZ, RZ, R146 ;  /* 0x000000ffff9c7224 */ /* 0x001fe400078e0092 */
.L_x_28057:
[----:B------:R-:W-:Y:S05]  /*1c40*/  BSYNC B1 ;  /* 0x0000000000017941 */ /* 0x000fea0003800000 */
.L_x_28055:
        /* <DEDUP_REMOVED lines=16> */
.L_x_28061:
[----:B------:R-:W-:Y:S05]  /*1d50*/  BSYNC B2 ;  /* 0x0000000000027941 */ /* 0x000fea0003800000 */
.L_x_28060:
        /* <DEDUP_REMOVED lines=42> */
[----:B------:R-:W-:Y:S01]  /*2000*/  LOP3.LUT R141, R77, UR26, R78, 0x96, !PT ;  /* 0x0000001a4d8d7c12 */ /* 0x000fe2000f8e964e */
[----:B------:R-:W-:Y:S02]  /*2010*/  IMAD.MOV.U32 R155, RZ, RZ, RZ ;  /* 0x000000ffff9b7224 */ /* 0x000fe400078e00ff */
.L_x_28059:
[----:B------:R-:W-:Y:S05]  /*2020*/  BSYNC B1 ;  /* 0x0000000000017941 */ /* 0x000fea0003800000 */
.L_x_28058:
        /* <DEDUP_REMOVED lines=14> */
.L_x_28062:
        /* <DEDUP_REMOVED lines=12> */
.L_x_28065:
[----:B------:R-:W-:Y:S02]  /*21d0*/  IMAD.MOV.U32 R143, RZ, RZ, R146 ;  /* 0x000000ffff8f7224 */ /* 0x000fe400078e0092 */
.L_x_28066:
[----:B------:R-:W-:Y:S05]  /*21e0*/  BSYNC B1 ;  /* 0x0000000000017941 */ /* 0x000fea0003800000 */
.L_x_28064:
        /* <DEDUP_REMOVED lines=16> */
.L_x_28070:
[----:B------:R-:W-:Y:S05]  /*22f0*/  BSYNC B2 ;  /* 0x0000000000027941 */ /* 0x000fea0003800000 */
.L_x_28069:
        /* <DEDUP_REMOVED lines=44> */
.L_x_28068:
[----:B------:R-:W-:Y:S05]  /*25c0*/  BSYNC B1 ;  /* 0x0000000000017941 */ /* 0x000fea0003800000 */
.L_x_28067:
        /* <DEDUP_REMOVED lines=8> */
.L_x_28063:
        /* <DEDUP_REMOVED lines=12> */
.L_x_28072:
[----:B------:R-:W-:Y:S02]  /*2710*/  MOV R143, R146 ;  /* 0x00000092008f7202 */ /* 0x000fe40000000f00 */
.L_x_28073:
[----:B------:R-:W-:Y:S05]  /*2720*/  BSYNC B1 ;  /* 0x0000000000017941 */ /* 0x000fea0003800000 */
.L_x_28071:
        /* <DEDUP_REMOVED lines=16> */
.L_x_28077:
[----:B------:R-:W-:Y:S05]  /*2830*/  BSYNC B2 ;  /* 0x0000000000027941 */ /* 0x000fea0003800000 */
.L_x_28076:
        /* <DEDUP_REMOVED lines=44> */
.L_x_28075:
[----:B------:R-:W-:Y:S05]  /*2b00*/  BSYNC B1 ;  /* 0x0000000000017941 */ /* 0x000fea0003800000 */
.L_x_28074:
        /* <DEDUP_REMOVED lines=11> */
.L_x_28078:
        /* <DEDUP_REMOVED lines=12> */
.L_x_28081:
[----:B------:R-:W-:Y:S02]  /*2c80*/  IMAD.MOV.U32 R143, RZ, RZ, R146 ;  /* 0x000000ffff8f7224 */ /* 0x000fe400078e0092 */
.L_x_28082:
[----:B------:R-:W-:Y:S05]  /*2c90*/  BSYNC B1 ;  /* 0x0000000000017941 */ /* 0x000fea0003800000 */
.L_x_28080:
        /* <DEDUP_REMOVED lines=16> */
.L_x_28086:
[----:B------:R-:W-:Y:S05]  /*2da0*/  BSYNC B2 ;  /* 0x0000000000027941 */ /* 0x000fea0003800000 */
.L_x_28085:
        /* <DEDUP_REMOVED lines=44> */
.L_x_28084:
[----:B------:R-:W-:Y:S05]  /*3070*/  BSYNC B1 ;  /* 0x0000000000017941 */ /* 0x000fea0003800000 */
.L_x_28083:
        /* <DEDUP_REMOVED lines=8> */
.L_x_28079:
        /* <DEDUP_REMOVED lines=12> */
.L_x_28088:
[----:B------:R-:W-:Y:S02]  /*31c0*/  MOV R143, R146 ;  /* 0x00000092008f7202 */ /* 0x000fe40000000f00 */
.L_x_28089:
[----:B------:R-:W-:Y:S05]  /*31d0*/  BSYNC B1 ;  /* 0x0000000000017941 */ /* 0x000fea0003800000 */
.L_x_28087:
        /* <DEDUP_REMOVED lines=16> */
.L_x_28093:
[----:B------:R-:W-:Y:S05]  /*32e0*/  BSYNC B2 ;  /* 0x0000000000027941 */ /* 0x000fea0003800000 */
.L_x_28092:
        /* <DEDUP_REMOVED lines=44> */
.L_x_28091:
[----:B------:R-:W-:Y:S05]  /*35b0*/  BSYNC B1 ;  /* 0x0000000000017941 */ /* 0x000fea0003800000 */
.L_x_28090:
        /* <DEDUP_REMOVED lines=11> */
.L_x_28094:
        /* <DEDUP_REMOVED lines=12> */
.L_x_28097:
[----:B------:R-:W-:Y:S02]  /*3730*/  IMAD.MOV.U32 R143, RZ, RZ, R146 ;  /* 0x000000ffff8f7224 */ /* 0x000fe400078e0092 */
.L_x_28098:
[----:B------:R-:W-:Y:S05]  /*3740*/  BSYNC B1 ;  /* 0x0000000000017941 */ /* 0x000fea0003800000 */
.L_x_28096:
        /* <DEDUP_REMOVED lines=16> */
.L_x_28102:
[----:B------:R-:W-:Y:S05]  /*3850*/  BSYNC B2 ;  /* 0x0000000000027941 */ /* 0x000fea0003800000 */
.L_x_28101:
        /* <DEDUP_REMOVED lines=44> */
.L_x_28100:
[----:B------:R-:W-:Y:S05]  /*3b20*/  BSYNC B1 ;  /* 0x0000000000017941 */ /* 0x000fea0003800000 */
.L_x_28099:
        /* <DEDUP_REMOVED lines=8> */
.L_x_28095:
        /* <DEDUP_REMOVED lines=12> */
.L_x_28104:
[----:B------:R-:W-:Y:S02]  /*3c70*/  MOV R143, R146 ;  /* 0x00000092008f7202 */ /* 0x000fe40000000f00 */
.L_x_28105:
[----:B------:R-:W-:Y:S05]  /*3c80*/  BSYNC B1 ;  /* 0x0000000000017941 */ /* 0x000fea0003800000 */
.L_x_28103:
        /* <DEDUP_REMOVED lines=16> */
.L_x_28109:
[----:B------:R-:W-:Y:S05]  /*3d90*/  BSYNC B2 ;  /* 0x0000000000027941 */ /* 0x000fea0003800000 */
.L_x_28108:
        /* <DEDUP_REMOVED lines=44> */
.L_x_28107:
[----:B------:R-:W-:Y:S05]  /*4060*/  BSYNC B1 ;  /* 0x0000000000017941 */ /* 0x000fea0003800000 */
.L_x_28106:
        /* <DEDUP_REMOVED lines=11> */
.L_x_28110:
        /* <DEDUP_REMOVED lines=12> */
.L_x_28113:
[----:B------:R-:W-:Y:S02]  /*41e0*/  IMAD.MOV.U32 R155, RZ, RZ, R146 ;  /* 0x000000ffff9b7224 */ /* 0x000fe400078e0092 */
.L_x_28114:
[----:B------:R-:W-:Y:S05]  /*41f0*/  BSYNC B1 ;  /* 0x0000000000017941 */ /* 0x000fea0003800000 */
.L_x_28112:
        /* <DEDUP_REMOVED lines=16> */
.L_x_28118:
[----:B------:R-:W-:Y:S05]  /*4300*/  BSYNC B2 ;  /* 0x0000000000027941 */ /* 0x000fea0003800000 */
.L_x_28117:
        /* <DEDUP_REMOVED lines=44> */
.L_x_28116:
[----:B------:R-:W-:Y:S05]  /*45d0*/  BSYNC B1 ;  /* 0x0000000000017941 */ /* 0x000fea0003800000 */
.L_x_28115:
        /* <DEDUP_REMOVED lines=8> */
.L_x_28111:
        /* <DEDUP_REMOVED lines=17> */
[----:B------:R-:W-:-:S04]  /*4770*/  IADD3 R76, P0, R158, c[0x0][0x198], RZ ;  /* 0x000066009e4c7a10 */ /* 0x000fc80007f1e0ff */
[----:B------:R-:W-:Y:S02]  /*4780*/  LOP3.LUT R79, R78, 0xff0000, RZ, 0xc0, !PT ;  /* 0x00ff00004e4f7812 */ /* 0x000fe400078ec0ff */
[----:B------:R-:W-:Y:S02]  /*4790*/  LOP3.LUT R78, R135, 0xffff, RZ, 0xc0, !PT ;  /* 0x0000ffff874e7812 */ /* 0x000fe400078ec0ff */
[----:B------:R-:W-:Y:S02]  /*47a0*/  IADD3.X R77, R159, c[0x0][0x19c], RZ, P0, !PT ;  /* 0x000067009f4d7a10 */ /* 0x000fe400007fe4ff */
[----:B------:R-:W-:Y:S02]  /*47b0*/  LEA R78, R78, R79, 0x18 ;  /* 0x0000004f4e4e7211 */ /* 0x000fe400078ec0ff */
[----:B------:R-:W-:-:S05]  /*47c0*/  LOP3.LUT R79, R137, 0xff, RZ, 0xc0, !PT ;  /* 0x000000ff894f7812 */ /* 0x000fca00078ec0ff */
[----:B------:R-:W-:Y:S01]  /*47d0*/  IMAD R78, R79, 0x100, R78 ;  /* 0x000001004f4e7824 */ /* 0x000fe200078e024e */
[----:B------:R-:W-:-:S05]  /*47e0*/  LOP3.LUT R79, R138, 0xff, RZ, 0xc0, !PT ;  /* 0x000000ff8a4f7812 */ /* 0x000fca00078ec0ff */
[----:B------:R-:W-:-:S05]  /*47f0*/  IMAD.IADD R79, R78, 0x1, R79 ;  /* 0x000000014e4f7824 */ /* 0x000fca00078e024f */
[----:B------:R0:W-:Y:S02]  /*4800*/  STG.E [R76.64], R79 ;  /* 0x0000004f4c007986 */ /* 0x0001e4000c101906 */
.L_x_28119:
[----:B0-----:R-:W-:Y:S02]  /*4810*/  IADD3 R76, R153, 0x80, RZ ;  /* 0x00000080994c7810 */ /* 0x001fe40007ffe0ff */
.L_x_28054:
[----:B------:R-:W-:Y:S05]  /*4820*/  BSYNC B0 ;  /* 0x0000000000007941 */ /* 0x000fea0003800000 */
.L_x_28053:
        /* <DEDUP_REMOVED lines=30> */
.L_x_28123:
[----:B0-----:R-:W-:Y:S02]  /*4a10*/  IMAD.MOV.U32 R156, RZ, RZ, R146 ;  /* 0x000000ffff9c7224 */ /* 0x001fe400078e0092 */
.L_x_28124:
[----:B------:R-:W-:Y:S05]  /*4a20*/  BSYNC B1 ;  /* 0x0000000000017941 */ /* 0x000fea0003800000 */
.L_x_28122:
        /* <DEDUP_REMOVED lines=16> */
.L_x_28128:
[----:B------:R-:W-:Y:S05]  /*4b30*/  BSYNC B2 ;  /* 0x0000000000027941 */ /* 0x000fea0003800000 */
.L_x_28127:
        /* <DEDUP_REMOVED lines=44> */
.L_x_28126:
[----:B------:R-:W-:Y:S05]  /*4e00*/  BSYNC B1 ;  /* 0x0000000000017941 */ /* 0x000fea0003800000 */
.L_x_28125:
        /* <DEDUP_REMOVED lines=14> */
.L_x_28129:
        /* <DEDUP_REMOVED lines=12> */
.L_x_28132:
[----:B------:R-:W-:Y:S02]  /*4fb0*/  MOV R143, R146 ;  /* 0x00000092008f7202 */ /* 0x000fe40000000f00 */
.L_x_28133:
[----:B------:R-:W-:Y:S05]  /*4fc0*/  BSYNC B1 ;  /* 0x0000000000017941 */ /* 0x000fea0003800000 */
.L_x_28131:
        /* <DEDUP_REMOVED lines=16> */
.L_x_28137:
[----:B------:R-:W-:Y:S05]  /*50d0*/  BSYNC B2 ;  /* 0x0000000000027941 */ /* 0x000fea0003800000 */
.L_x_28136:
        /* <DEDUP_REMOVED lines=44> */
.L_x_28135:
[----:B------:R-:W-:Y:S05]  /*53a0*/  BSYNC B1 ;  /* 0x0000000000017941 */ /* 0x000fea0003800000 */
.L_x_28134:
        /* <DEDUP_REMOVED lines=8> */
.L_x_28130:
        /* <DEDUP_REMOVED lines=12> */
.L_x_28139:
[----:B------:R-:W-:Y:S02]  /*54f0*/  MOV R143, R146 ;  /* 0x00000092008f7202 */ /* 0x000fe40000000f00 */
.L_x_28140:
[----:B------:R-:W-:Y:S05]  /*5500*/  BSYNC B1 ;  /* 0x0000000000017941 */ /* 0x000fea0003800000 */
.L_x_28138:
        /* <DEDUP_REMOVED lines=16> */
.L_x_28144:
[----:B------:R-:W-:Y:S05]  /*5610*/  BSYNC B2 ;  /* 0x0000000000027941 */ /* 0x000fea0003800000 */
.L_x_28143:
        /* <DEDUP_REMOVED lines=44> */
.L_x_28142:
[----:B------:R-:W-:Y:S05]  /*58e0*/  BSYNC B1 ;  /* 0x0000000000017941 */ /* 0x000fea0003800000 */
.L_x_28141:
        /* <DEDUP_REMOVED lines=11> */
.L_x_28145:
        /* <DEDUP_REMOVED lines=12> */
.L_x_28148:
[----:B------:R-:W-:Y:S02]  /*5a60*/  IMAD.MOV.U32 R143, RZ, RZ, R146 ;  /* 0x000000ffff8f7224 */ /* 0x000fe400078e0092 */
.L_x_28149:
[----:B------:R-:W-:Y:S05]  /*5a70*/  BSYNC B1 ;  /* 0x0000000000017941 */ /* 0x000fea0003800000 */
.L_x_28147:
        /* <DEDUP_REMOVED lines=16> */
.L_x_28153:
[----:B------:R-:W-:Y:S05]  /*5b80*/  BSYNC B2 ;  /* 0x0000000000027941 */ /* 0x000fea0003800000 */
.L_x_28152:
        /* <DEDUP_REMOVED lines=44> */
.L_x_28151:
[----:B------:R-:W-:Y:S05]  /*5e50*/  BSYNC B1 ;  /* 0x0000000000017941 */ /* 0x000fea0003800000 */
.L_x_28150:
        /* <DEDUP_REMOVED lines=8> */
.L_x_28146:
        /* <DEDUP_REMOVED lines=12> */
.L_x_28155:
[----:B------:R-:W-:Y:S02]  /*5fa0*/  IMAD.MOV.U32 R143, RZ, RZ, R146 ;  /* 0x000000ffff8f7224 */ /* 0x000fe400078e0092 */
.L_x_28156:
[----:B------:R-:W-:Y:S05]  /*5fb0*/  BSYNC B1 ;  /* 0x0000000000017941 */ /* 0x000fea0003800000 */
.L_x_28154:
        /* <DEDUP_REMOVED lines=16> */
.L_x_28160:
[----:B------:R-:W-:Y:S05]  /*60c0*/  BSYNC B2 ;  /* 0x0000000000027941 */ /* 0x000fea0003800000 */
.L_x_28159:
        /* <DEDUP_REMOVED lines=44> */
.L_x_28158:
[----:B------:R-:W-:Y:S05]  /*6390*/  BSYNC B1 ;  /* 0x0000000000017941 */ /* 0x000fea0003800000 */
.L_x_28157:
        /* <DEDUP_REMOVED lines=11> */
.L_x_28161:
        /* <DEDUP_REMOVED lines=12> */
.L_x_28164:
[----:B------:R-:W-:Y:S02]  /*6510*/  IMAD.MOV.U32 R143, RZ, RZ, R146 ;  /* 0x000000ffff8f7224 */ /* 0x000fe400078e0092 */
.L_x_28165:
[----:B------:R-:W-:Y:S05]  /*6520*/  BSYNC B1 ;  /* 0x0000000000017941 */ /* 0x000fea0003800000 */
.L_x_28163:
        /* <DEDUP_REMOVED lines=16> */
.L_x_28169:
[----:B------:R-:W-:Y:S05]  /*6630*/  BSYNC B2 ;  /* 0x0000000000027941 */ /* 0x000fea0003800000 */
.L_x_28168:
        /* <DEDUP_REMOVED lines=44> */
.L_x_28167:
[----:B------:R-:W-:Y:S05]  /*6900*/  BSYNC B1 ;  /* 0x0000000000017941 */ /* 0x000fea0003800000 */
.L_x_28166:
        /* <DEDUP_REMOVED lines=8> */
.L_x_28162:
        /* <DEDUP_REMOVED lines=12> */
.L_x_28171:
[----:B------:R-:W-:Y:S02]  /*6a50*/  IMAD.MOV.U32 R143, RZ, RZ, R146 ;  /* 0x000000ffff8f7224 */ /* 0x000fe400078e0092 */
.L_x_28172:
[----:B------:R-:W-:Y:S05]  /*6a60*/  BSYNC B1 ;  /* 0x0000000000017941 */ /* 0x000fea0003800000 */
.L_x_28170:
        /* <DEDUP_REMOVED lines=16> */
.L_x_28176:
[----:B------:R-:W-:Y:S05]  /*6b70*/  BSYNC B2 ;  /* 0x0000000000027941 */ /* 0x000fea0003800000 */
.L_x_28175:
        /* <DEDUP_REMOVED lines=44> */
.L_x_28174:
[----:B------:R-:W-:Y:S05]  /*6e40*/  BSYNC B1 ;  /* 0x0000000000017941 */ /* 0x000fea0003800000 */
.L_x_28173:
        /* <DEDUP_REMOVED lines=11> */
.L_x_28177:
        /* <DEDUP_REMOVED lines=12> */
.L_x_28180:
[----:B------:R-:W-:Y:S02]  /*6fc0*/  IMAD.MOV.U32 R156, RZ, RZ, R146 ;  /* 0x000000ffff9c7224 */ /* 0x000fe400078e0092 */
.L_x_28181:
[----:B------:R-:W-:Y:S05]  /*6fd0*/  BSYNC B1 ;  /* 0x0000000000017941 */ /* 0x000fea0003800000 */
.L_x_28179:
        /* <DEDUP_REMOVED lines=16> */
.L_x_28185:
[----:B------:R-:W-:Y:S05]  /*70e0*/  BSYNC B2 ;  /* 0x0000000000027941 */ /* 0x000fea0003800000 */
.L_x_28184:
        /* <DEDUP_REMOVED lines=44> */
.L_x_28183:
[----:B------:R-:W-:Y:S05]  /*73b0*/  BSYNC B1 ;  /* 0x0000000000017941 */ /* 0x000fea0003800000 */
.L_x_28182:
        /* <DEDUP_REMOVED lines=8> */
.L_x_28178:
        /* <DEDUP_REMOVED lines=20> */
[----:B------:R-:W-:-:S03]  /*7580*/  IADD3.X R79, R160, c[0x0][0x19c], RZ, P0, !PT ;  /* 0x00006700a04f7a10 */ /* 0x000fc600007fe4ff */
[----:B------:R-:W-:Y:S01]  /*7590*/  IMAD R77, R77, 0x1000000, R154 ;  /* 0x010000004d4d7824 */ /* 0x000fe200078e029a */
[----:B------:R-:W-:-:S05]  /*75a0*/  LOP3.LUT R154, R137, 0xff, RZ, 0xc0, !PT ;  /* 0x000000ff899a7812 */ /* 0x000fca00078ec0ff */
[----:B------:R-:W-:Y:S01]  /*75b0*/  IMAD R77, R154, 0x100, R77 ;  /* 0x000001009a4d7824 */ /* 0x000fe200078e024d */
[----:B------:R-:W-:-:S05]  /*75c0*/  LOP3.LUT R154, R138, 0xff, RZ, 0xc0, !PT ;  /* 0x000000ff8a9a7812 */ /* 0x000fca00078ec0ff */
[----:B------:R-:W-:-:S05]  /*75d0*/  IMAD.IADD R77, R77, 0x1, R154 ;  /* 0x000000014d4d7824 */ /* 0x000fca00078e029a */
[----:B------:R0:W-:Y:S02]  /*75e0*/  STG.E [R78.64], R77 ;  /* 0x0000004d4e007986 */ /* 0x0001e4000c101906 */
.L_x_28186:
[----:B------:R-:W-:Y:S02]  /*75f0*/  IADD3 R76, R76, 0x80, RZ ;  /* 0x000000804c4c7810 */ /* 0x000fe40007ffe0ff */
.L_x_28121:
[----:B------:R-:W-:Y:S05]  /*7600*/  BSYNC B0 ;  /* 0x0000000000007941 */ /* 0x000fea0003800000 */
.L_x_28120:
[----:B------:R-:W-:Y:S01]  /*7610*/  LOP3.LUT P0, RZ, R152, 0x400, RZ, 0xc0, !PT ;  /* 0x0000040098ff7812 */ /* 0x000fe2000780c0ff */
[----:B------:R-:W-:-:S12]  /*7620*/  BSSY B0, `(.L_x_28187) ;  /* 0x00002dc000007945 */ /* 0x000fd80003800000 */
[----:B------:R-:W-:Y:S05]  /*7630*/  @!P0 BRA `(.L_x_28188) ;  /* 0x00002da000008947 */ /* 0x000fea0003800000 */
[----:B------:R-:W-:Y:S01]  /*7640*/  ISETP.NE.U32.AND P0, PT, RZ, c[0x0][0x178], PT ;  /* 0x00005e00ff007a0c */ /* 0x000fe20003f05070 */
[----:B------:R-:W-:Y:S01]  /*7650*/  IMAD.MOV.U32 R45, RZ, RZ, 0x10 ;  /* 0x00000010ff2d7424 */ /* 0x000fe200078e00ff */
[----:B------:R-:W-:Y:S02]  /*7660*/  LOP3.LUT R152, R152, 0xfffffffe, RZ, 0xc0, !PT ;  /* 0xfffffffe98987812 */ /* 0x000fe400078ec0ff */
[----:B------:R-:W-:-:S13]  /*7670*/  ISETP.NE.AND.EX P2, PT, RZ, c[0x0][0x17c], PT, P0 ;  /* 0x00005f00ff007a0c */ /* 0x000fda0003f45300 */
[C---:B0-----:R-:W-:Y:S01]  /*7680*/  @P2 LEA R154, P0, R76.reuse, c[0x0][0x178], 0x4 ;  /* 0x00005e004c9a2a11 */ /* 0x041fe200078020ff */
        /* <DEDUP_REMOVED lines=22> */
.L_x_28190:
[----:B0-----:R-:W-:Y:S02]  /*77f0*/  IMAD.MOV.U32 R156, RZ, RZ, R146 ;  /* 0x000000ffff9c7224 */ /* 0x001fe400078e0092 */
.L_x_28191:
[----:B------:R-:W-:Y:S05]  /*7800*/  BSYNC B1 ;  /* 0x0000000000017941 */ /* 0x000fea0003800000 */
.L_x_28189:
        /* <DEDUP_REMOVED lines=16> */
.L_x_28195:
[----:B------:R-:W-:Y:S05]  /*7910*/  BSYNC B2 ;  /* 0x0000000000027941 */ /* 0x000fea0003800000 */
.L_x_28194:
        /* <DEDUP_REMOVED lines=44> */
.L_x_28193:
[----:B------:R-:W-:Y:S05]  /*7be0*/  BSYNC B1 ;  /* 0x0000000000017941 */ /* 0x000fea0003800000 */
.L_x_28192:
        /* <DEDUP_REMOVED lines=14> */
.L_x_28196:
        /* <DEDUP_REMOVED lines=12> */
.L_x_28199:
[----:B------:R-:W-:Y:S02]  /*7d90*/  IMAD.MOV.U32 R143, RZ, RZ, R146 ;  /* 0x000000ffff8f7224 */ /* 0x000fe400078e0092 */
.L_x_28200:
[----:B------:R-:W-:Y:S05]  /*7da0*/  BSYNC B1 ;  /* 0x0000000000017941 */ /* 0x000fea0003800000 */
.L_x_28198:
        /* <DEDUP_REMOVED lines=16> */
.L_x_28204:
[----:B------:R-:W-:Y:S05]  /*7eb0*/  BSYNC B2 ;  /* 0x0000000000027941 */ /* 0x000fea0003800000 */
.L_x_28203:
        /* <DEDUP_REMOVED lines=44> */
.L_x_28202:
[----:B------:R-:W-:Y:S05]  /*8180*/  BSYNC B1 ;  /* 0x0000000000017941 */ /* 0x000fea0003800000 */
.L_x_28201:
        /* <DEDUP_REMOVED lines=8> */
.L_x_28197:
        /* <DEDUP_REMOVED lines=12> */
.L_x_28206:
[----:B------:R-:W-:Y:S02]  /*82d0*/  IMAD.MOV.U32 R143, RZ, RZ, R146 ;  /* 0x000000ffff8f7224 */ /* 0x000fe400078e0092 */
.L_x_28207:
[----:B------:R-:W-:Y:S05]  /*82e0*/  BSYNC B1 ;  /* 0x0000000000017941 */ /* 0x000fea0003800000 */
.L_x_28205:
        /* <DEDUP_REMOVED lines=16> */
.L_x_28211:
[----:B------:R-:W-:Y:S05]  /*83f0*/  BSYNC B2 ;  /* 0x0000000000027941 */ /* 0x000fea0003800000 */
.L_x_28210:
        /* <DEDUP_REMOVED lines=44> */
.L_x_28209:
[----:B------:R-:W-:Y:S05]  /*86c0*/  BSYNC B1 ;  /* 0x0000000000017941 */ /* 0x000fea0003800000 */
.L_x_28208:
        /* <DEDUP_REMOVED lines=11> */
.L_x_28212:
        /* <DEDUP_REMOVED lines=12> */
.L_x_28215:
[----:B------:R-:W-:Y:S02]  /*8840*/  IMAD.MOV.U32 R143, RZ, RZ, R146 ;  /* 0x000000ffff8f7224 */ /* 0x000fe400078e0092 */
.L_x_28216:
[----:B------:R-:W-:Y:S05]  /*8850*/  BSYNC B1 ;  /* 0x0000000000017941 */ /* 0x000fea0003800000 */
.L_x_28214:
        /* <DEDUP_REMOVED lines=16> */
.L_x_28220:
[----:B------:R-:W-:Y:S05]  /*8960*/  BSYNC B2 ;  /* 0x0000000000027941 */ /* 0x000fea0003800000 */
.L_x_28219:
        /* <DEDUP_REMOVED lines=44> */
.L_x_28218:
[----:B------:R-:W-:Y:S05]  /*8c30*/  BSYNC B1 ;  /* 0x0000000000017941 */ /* 0x000fea0003800000 */
.L_x_28217:
        /* <DEDUP_REMOVED lines=8> */
.L_x_28213:
        /* <DEDUP_REMOVED lines=12> */
.L_x_28222:
[----:B------:R-:W-:Y:S02]  /*8d80*/  IMAD.MOV.U32 R143, RZ, RZ, R146 ;  /* 0x000000ffff8f7224 */ /* 0x000fe400078e0092 */
.L_x_28223:
[----:B------:R-:W-:Y:S05]  /*8d90*/  BSYNC B1 ;  /* 0x0000000000017941 */ /* 0x000fea0003800000 */
.L_x_28221:
        /* <DEDUP_REMOVED lines=16> */
.L_x_28227:
[----:B------:R-:W-:Y:S05]  /*8ea0*/  BSYNC B2 ;  /* 0x0000000000027941 */ /* 0x000fea0003800000 */
.L_x_28226:
        /* <DEDUP_REMOVED lines=44> */
.L_x_28225:
[----:B------:R-:W-:Y:S05]  /*9170*/  BSYNC B1 ;  /* 0x0000000000017941 */ /* 0x000fea0003800000 */
.L_x_28224:
        /* <DEDUP_REMOVED lines=11> */
.L_x_28228:
        /* <DEDUP_REMOVED lines=12> */
.L_x_28231:
[----:B------:R-:W-:Y:S02]  /*92f0*/  MOV R143, R146 ;  /* 0x00000092008f7202 */ /* 0x000fe40000000f00 */
.L_x_28232:
[----:B------:R-:W-:Y:S05]  /*9300*/  BSYNC B1 ;  /* 0x0000000000017941 */ /* 0x000fea0003800000 */
.L_x_28230:
        /* <DEDUP_REMOVED lines=16> */
.L_x_28236:
[----:B------:R-:W-:Y:S05]  /*9410*/  BSYNC B2 ;  /* 0x0000000000027941 */ /* 0x000fea0003800000 */
.L_x_28235:
        /* <DEDUP_REMOVED lines=44> */
.L_x_28234:
[----:B------:R-:W-:Y:S05]  /*96e0*/  BSYNC B1 ;  /* 0x0000000000017941 */ /* 0x000fea0003800000 */
.L_x_28233:
        /* <DEDUP_REMOVED lines=8> */
.L_x_28229:
        /* <DEDUP_REMOVED lines=12> */
.L_x_28238:
[----:B------:R-:W-:Y:S02]  /*9830*/  MOV R143, R146 ;  /* 0x00000092008f7202 */ /* 0x000fe40000000f00 */
.L_x_28239:
[----:B------:R-:W-:Y:S05]  /*9840*/  BSYNC B1 ;  /* 0x0000000000017941 */ /* 0x000fea0003800000 */
.L_x_28237:
        /* <DEDUP_REMOVED lines=16> */
.L_x_28243:
[----:B------:R-:W-:Y:S05]  /*9950*/  BSYNC B2 ;  /* 0x0000000000027941 */ /* 0x000fea0003800000 */
.L_x_28242:
        /* <DEDUP_REMOVED lines=44> */
.L_x_28241:
[----:B------:R-:W-:Y:S05]  /*9c20*/  BSYNC B1 ;  /* 0x0000000000017941 */ /* 0x000fea0003800000 */
.L_x_28240:
        /* <DEDUP_REMOVED lines=11> */
.L_x_28244:
        /* <DEDUP_REMOVED lines=12> */
.L_x_28247:
[----:B------:R-:W-:Y:S02]  /*9da0*/  IMAD.MOV.U32 R156, RZ, RZ, R146 ;  /* 0x000000ffff9c7224 */ /* 0x000fe400078e0092 */
.L_x_28248:
[----:B------:R-:W-:Y:S05]  /*9db0*/  BSYNC B1 ;  /* 0x0000000000017941 */ /* 0x000fea0003800000 */
.L_x_28246:
        /* <DEDUP_REMOVED lines=16> */
.L_x_28252:
[----:B------:R-:W-:Y:S05]  /*9ec0*/  BSYNC B2 ;  /* 0x0000000000027941 */ /* 0x000fea0003800000 */
.L_x_28251:
        /* <DEDUP_REMOVED lines=44> */
.L_x_28250:
[----:B------:R-:W-:Y:S05]  /*a190*/  BSYNC B1 ;  /* 0x0000000000017941 */ /* 0x000fea0003800000 */
.L_x_28249:
        /* <DEDUP_REMOVED lines=8> */
.L_x_28245:
[C---:B------:R-:W-:Y:S01]  /*a220*/  LEA R154, P0, R76.reuse, c[0x0][0x188], 0x4 ;  /* 0x000062004c9a7a11 */ /* 0x040fe200078020ff */
[C---:B------:R-:W-:Y:S01]  /*a230*/  IMAD.SHL.U32 R159, R76.reuse, 0x4, RZ ;  /* 0x000000044c9f7824 */ /* 0x040fe200078e00ff */
[----:B------:R-:W-:Y:S02]  /*a240*/  SEL R77, RZ, 0x1000000, P5 ;  /* 0x01000000ff4d7807 */ /* 0x000fe40002800000 */
[----:B------:R-:W-:Y:S02]  /*a250*/  SEL R156, RZ, 0x10000, P4 ;  /* 0x00010000ff9c7807 */ /* 0x000fe40002000000 */
[----:B------:R-:W-:Y:S02]  /*a260*/  SEL R157, RZ, 0x100, P3 ;  /* 0x00000100ff9d7807 */ /* 0x000fe40001800000 */
[----:B------:R-:W-:Y:S02]  /*a270*/  LEA.HI.X R155, R76, c[0x0][0x18c], RZ, 0x4, P0 ;  /* 0x000063004c9b7a11 */ /* 0x000fe400000f24ff */
[----:B------:R-:W-:-:S02]  /*a280*/  SEL R158, RZ, 0x1, P2 ;  /* 0x00000001ff9e7807 */ /* 0x000fc40001000000 */
[----:B------:R-:W-:Y:S01]  /*a290*/  SHF.L.U64.HI R160, R76, 0x2, RZ ;  /* 0x000000024ca07819 */ /* 0x000fe200000102ff */
[----:B------:R0:W-:Y:S01]  /*a2a0*/  STG.E.128 [R154.64], R44 ;  /* 0x0000002c9a007986 */ /* 0x0001e2000c101d06 */
[----:B------:R-:W-:Y:S02]  /*a2b0*/  IADD3 R78, P0, R159, c[0x0][0x190], RZ ;  /* 0x000064009f4e7a10 */ /* 0x000fe40007f1e0ff */
[----:B------:R-:W-:Y:S02]  /*a2c0*/  IADD3 R77, R157, R77, R156 ;  /* 0x0000004d9d4d7210 */ /* 0x000fe40007ffe09c */
[----:B------:R-:W-:Y:S02]  /*a2d0*/  IADD3.X R79, R160, c[0x0][0x194], RZ, P0, !PT ;  /* 0x00006500a04f7a10 */ /* 0x000fe400007fe4ff */
[----:B------:R-:W-:Y:S02]  /*a2e0*/  IADD3 R77, R77, R158, RZ ;  /* 0x0000009e4d4d7210 */ /* 0x000fe40007ffe0ff */
[----:B------:R-:W-:-:S03]  /*a2f0*/  LOP3.LUT P1, RZ, R152, 0x1, RZ, 0xc0, !PT ;  /* 0x0000000198ff7812 */ /* 0x000fc6000782c0ff */
[----:B------:R0:W-:Y:S10]  /*a300*/  STG.E [R78.64], R77 ;  /* 0x0000004d4e007986 */ /* 0x0001f4000c101906 */
        /* <DEDUP_REMOVED lines=12> */
.L_x_28253:
[----:B------:R-:W-:Y:S02]  /*a3d0*/  IADD3 R76, R76, 0x80, RZ ;  /* 0x000000804c4c7810 */ /* 0x000fe40007ffe0ff */
.L_x_28188:
[----:B------:R-:W-:Y:S05]  /*a3e0*/  BSYNC B0 ;  /* 0x0000000000007941 */ /* 0x000fea0003800000 */
.L_x_28187:
        /* <DEDUP_REMOVED lines=30> */
.L_x_28257:
[----:B0-----:R-:W-:Y:S02]  /*a5d0*/  IMAD.MOV.U32 R156, RZ, RZ, R146 ;  /* 0x000000ffff9c7224 */ /* 0x001fe400078e0092 */
.L_x_28258:
[----:B------:R-:W-:Y:S05]  /*a5e0*/  BSYNC B1 ;  /* 0x0000000000017941 */ /* 0x000fea0003800000 */
.L_x_28256:
        /* <DEDUP_REMOVED lines=16> */
.L_x_28262:
[----:B------:R-:W-:Y:S05]  /*a6f0*/  BSYNC B2 ;  /* 0x0000000000027941 */ /* 0x000fea0003800000 */
.L_x_28261:
        /* <DEDUP_REMOVED lines=44> */
.L_x_28260:
[----:B------:R-:W-:Y:S05]  /*a9c0*/  BSYNC B1 ;  /* 0x0000000000017941 */ /* 0x000fea0003800000 */
.L_x_28259:
        /* <DEDUP_REMOVED lines=14> */
.L_x_28263:
        /* <DEDUP_REMOVED lines=12> */
.L_x_28266:
[----:B------:R-:W-:Y:S02]  /*ab70*/  IMAD.MOV.U32 R143, RZ, RZ, R146 ;  /* 0x000000ffff8f7224 */ /* 0x000fe400078e0092 */
.L_x_28267:
[----:B------:R-:W-:Y:S05]  /*ab80*/  BSYNC B1 ;  /* 0x0000000000017941 */ /* 0x000fea0003800000 */
.L_x_28265:
        /* <DEDUP_REMOVED lines=16> */
.L_x_28271:
[----:B------:R-:W-:Y:S05]  /*ac90*/  BSYNC B2 ;  /* 0x0000000000027941 */ /* 0x000fea0003800000 */
.L_x_28270:
        /* <DEDUP_REMOVED lines=44> */
.L_x_28269:
[----:B------:R-:W-:Y:S05]  /*af60*/  BSYNC B1 ;  /* 0x0000000000017941 */ /* 0x000fea0003800000 */
.L_x_28268:
        /* <DEDUP_REMOVED lines=8> */
.L_x_28264:
        /* <DEDUP_REMOVED lines=12> */
.L_x_28273:
[----:B------:R-:W-:Y:S02]  /*b0b0*/  IMAD.MOV.U32 R143, RZ, RZ, R146 ;  /* 0x000000ffff8f7224 */ /* 0x000fe400078e0092 */
.L_x_28274:
[----:B------:R-:W-:Y:S05]  /*b0c0*/  BSYNC B1 ;  /* 0x0000000000017941 */ /* 0x000fea0003800000 */
.L_x_28272:
        /* <DEDUP_REMOVED lines=16> */
.L_x_28278:
[----:B------:R-:W-:Y:S05]  /*b1d0*/  BSYNC B2 ;  /* 0x0000000000027941 */ /* 0x000fea0003800000 */
.L_x_28277:
        /* <DEDUP_REMOVED lines=44> */
.L_x_28276:
[----:B------:R-:W-:Y:S05]  /*b4a0*/  BSYNC B1 ;  /* 0x0000000000017941 */ /* 0x000fea0003800000 */
.L_x_28275:
        /* <DEDUP_REMOVED lines=11> */
.L_x_28279:
        /* <DEDUP_REMOVED lines=12> */
.L_x_28282:
[----:B------:R-:W-:Y:S02]  /*b620*/  IMAD.MOV.U32 R143, RZ, RZ, R146 ;  /* 0x000000ffff8f7224 */ /* 0x000fe400078e0092 */
.L_x_28283:
[----:B------:R-:W-:Y:S05]  /*b630*/  BSYNC B1 ;  /* 0x0000000000017941 */ /* 0x000fea0003800000 */
.L_x_28281:
        /* <DEDUP_REMOVED lines=16> */
.L_x_28287:
[----:B------:R-:W-:Y:S05]  /*b740*/  BSYNC B2 ;  /* 0x0000000000027941 */ /* 0x000fea0003800000 */
.L_x_28286:
        /* <DEDUP_REMOVED lines=44> */
.L_x_28285:
[----:B------:R-:W-:Y:S05]  /*ba10*/  BSYNC B1 ;  /* 0x0000000000017941 */ /* 0x000fea0003800000 */
.L_x_28284:
        /* <DEDUP_REMOVED lines=8> */
.L_x_28280:
        /* <DEDUP_REMOVED lines=12> */
.L_x_28289:
[----:B------:R-:W-:Y:S02]  /*bb60*/  IMAD.MOV.U32 R143, RZ, RZ, R146 ;  /* 0x000000ffff8f7224 */ /* 0x000fe400078e0092 */
.L_x_28290:
[----:B------:R-:W-:Y:S05]  /*bb70*/  BSYNC B1 ;  /* 0x0000000000017941 */ /* 0x000fea0003800000 */
.L_x_28288:
        /* <DEDUP_REMOVED lines=16> */
.L_x_28294:
[----:B------:R-:W-:Y:S05]  /*bc80*/  BSYNC B2 ;  /* 0x0000000000027941 */ /* 0x000fea0003800000 */
.L_x_28293:
        /* <DEDUP_REMOVED lines=44> */
.L_x_28292:
[----:B------:R-:W-:Y:S05]  /*bf50*/  BSYNC B1 ;  /* 0x0000000000017941 */ /* 0x000fea0003800000 */
.L_x_28291:
        /* <DEDUP_REMOVED lines=11> */
.L_x_28295:
        /* <DEDUP_REMOVED lines=12> */
.L_x_28298:
[----:B------:R-:W-:Y:S02]  /*c0d0*/  IMAD.MOV.U32 R143, RZ, RZ, R146 ;  /* 0x000000ffff8f7224 */ /* 0x000fe400078e0092 */
.L_x_28299:
[----:B------:R-:W-:Y:S05]  /*c0e0*/  BSYNC B1 ;  /* 0x0000000000017941 */ /* 0x000fea0003800000 */
.L_x_28297:
        /* <DEDUP_REMOVED lines=16> */
.L_x_28303:
[----:B------:R-:W-:Y:S05]  /*c1f0*/  BSYNC B2 ;  /* 0x0000000000027941 */ /* 0x000fea0003800000 */
.L_x_28302:
        /* <DEDUP_REMOVED lines=44> */
.L_x_28301:
[----:B------:R-:W-:Y:S05]  /*c4c0*/  BSYNC B1 ;  /* 0x0000000000017941 */ /* 0x000fea0003800000 */
.L_x_28300:
        /* <DEDUP_REMOVED lines=8> */
.L_x_28296:
        /* <DEDUP_REMOVED lines=12> */
.L_x_28305:
[----:B------:R-:W-:Y:S02]  /*c610*/  IMAD.MOV.U32 R143, RZ, RZ, R146 ;  /* 0x000000ffff8f7224 */ /* 0x000fe400078e0092 */
.L_x_28306:
[----:B------:R-:W-:Y:S05]  /*c620*/  BSYNC B1 ;  /* 0x0000000000017941 */ /* 0x000fea0003800000 */
.L_x_28304:
        /* <DEDUP_REMOVED lines=16> */
.L_x_28310:
[----:B------:R-:W-:Y:S05]  /*c730*/  BSYNC B2 ;  /* 0x0000000000027941 */ /* 0x000fea0003800000 */
.L_x_28309:
        /* <DEDUP_REMOVED lines=44> */
.L_x_28308:
[----:B------:R-:W-:Y:S05]  /*ca00*/  BSYNC B1 ;  /* 0x0000000000017941 */ /* 0x000fea0003800000 */
.L_x_28307:
        /* <DEDUP_REMOVED lines=11> */
.L_x_28311:
        /* <DEDUP_REMOVED lines=12> */
.L_x_28314:
[----:B------:R-:W-:Y:S02]  /*cb80*/  IMAD.MOV.U32 R156, RZ, RZ, R146 ;  /* 0x000000ffff9c7224 */ /* 0x000fe400078e0092 */
.L_x_28315:
[----:B------:R-:W-:Y:S05]  /*cb90*/  BSYNC B1 ;  /* 0x0000000000017941 */ /* 0x000fea0003800000 */
.L_x_28313:
        /* <DEDUP_REMOVED lines=16> */
.L_x_28319:
[----:B------:R-:W-:Y:S05]  /*cca0*/  BSYNC B2 ;  /* 0x0000000000027941 */ /* 0x000fea0003800000 */
.L_x_28318:
        /* <DEDUP_REMOVED lines=44> */
.L_x_28317:
[----:B------:R-:W-:Y:S05]  /*cf70*/  BSYNC B1 ;  /* 0x0000000000017941 */ /* 0x000fea0003800000 */
.L_x_28316:
        /* <DEDUP_REMOVED lines=8> */
.L_x_28312:
        /* <DEDUP_REMOVED lines=24> */
[----:B------:R-:W-:-:S04]  /*d180*/  LOP3.LUT R154, R138, 0xff, RZ, 0xc0, !PT ;  /* 0x000000ff8a9a7812 */ /* 0x000fc800078ec0ff */
[----:B------:R-:W-:-:S05]  /*d190*/  IADD3 R77, R77, R154, RZ ;  /* 0x0000009a4d4d7210 */ /* 0x000fca0007ffe0ff */
[----:B------:R0:W-:Y:S02]  /*d1a0*/  STG.E [R78.64], R77 ;  /* 0x0000004d4e007986 */ /* 0x0001e4000c101906 */
.L_x_28320:
[----:B------:R-:W-:Y:S02]  /*d1b0*/  IADD3 R76, R76, 0x80, RZ ;  /* 0x000000804c4c7810 */ /* 0x000fe40007ffe0ff */
.L_x_28255:
[----:B------:R-:W-:Y:S05]  /*d1c0*/  BSYNC B0 ;  /* 0x0000000000007941 */ /* 0x000fea0003800000 */
.L_x_28254:
        /* <DEDUP_REMOVED lines=30> */
.L_x_28324:
[----:B0-----:R-:W-:Y:S02]  /*d3b0*/  IMAD.MOV.U32 R156, RZ, RZ, R146 ;  /* 0x000000ffff9c7224 */ /* 0x001fe400078e0092 */
.L_x_28325:
[----:B------:R-:W-:Y:S05]  /*d3c0*/  BSYNC B1 ;  /* 0x0000000000017941 */ /* 0x000fea0003800000 */
.L_x_28323:
        /* <DEDUP_REMOVED lines=16> */
.L_x_28329:
[----:B------:R-:W-:Y:S05]  /*d4d0*/  BSYNC B2 ;  /* 0x0000000000027941 */ /* 0x000fea0003800000 */
.L_x_28328:
        /* <DEDUP_REMOVED lines=44> */
.L_x_28327:
[----:B------:R-:W-:Y:S05]  /*d7a0*/  BSYNC B1 ;  /* 0x0000000000017941 */ /* 0x000fea0003800000 */
.L_x_28326:
        /* <DEDUP_REMOVED lines=14> */
.L_x_28330:
        /* <DEDUP_REMOVED lines=12> */
.L_x_28333:
[----:B------:R-:W-:Y:S02]  /*d950*/  IMAD.MOV.U32 R143, RZ, RZ, R146 ;  /* 0x000000ffff8f7224 */ /* 0x000fe400078e0092 */
.L_x_28334:
[----:B------:R-:W-:Y:S05]  /*d960*/  BSYNC B1 ;  /* 0x0000000000017941 */ /* 0x000fea0003800000 */
.L_x_28332:
        /* <DEDUP_REMOVED lines=16> */
.L_x_28338:
[----:B------:R-:W-:Y:S05]  /*da70*/  BSYNC B2 ;  /* 0x0000000000027941 */ /* 0x000fea0003800000 */
.L_x_28337:
        /* <DEDUP_REMOVED lines=44> */
.L_x_28336:
[----:B------:R-:W-:Y:S05]  /*dd40*/  BSYNC B1 ;  /* 0x0000000000017941 */ /* 0x000fea0003800000 */
.L_x_28335:
        /* <DEDUP_REMOVED lines=8> */
.L_x_28331:
        /* <DEDUP_REMOVED lines=12> */
.L_x_28340:
[----:B------:R-:W-:Y:S02]  /*de90*/  IMAD.MOV.U32 R143, RZ, RZ, R146 ;  /* 0x000000ffff8f7224 */ /* 0x000fe400078e0092 */
.L_x_28341:
[----:B------:R-:W-:Y:S05]  /*dea0*/  BSYNC B1 ;  /* 0x0000000000017941 */ /* 0x000fea0003800000 */
.L_x_28339:
        /* <DEDUP_REMOVED lines=16> */
.L_x_28345:
[----:B------:R-:W-:Y:S05]  /*dfb0*/  BSYNC B2 ;  /* 0x0000000000027941 */ /* 0x000fea0003800000 */
.L_x_28344:
        /* <DEDUP_REMOVED lines=44> */
.L_x_28343:
[----:B------:R-:W-:Y:S05]  /*e280*/  BSYNC B1 ;  /* 0x0000000000017941 */ /* 0x000fea0003800000 */
.L_x_28342:
        /* <DEDUP_REMOVED lines=11> */
.L_x_28346:
        /* <DEDUP_REMOVED lines=12> */
.L_x_28349:
[----:B------:R-:W-:Y:S02]  /*e400*/  MOV R143, R146 ;  /* 0x00000092008f7202 */ /* 0x000fe40000000f00 */
.L_x_28350:
[----:B------:R-:W-:Y:S05]  /*e410*/  BSYNC B1 ;  /* 0x0000000000017941 */ /* 0x000fea0003800000 */
.L_x_28348:
        /* <DEDUP_REMOVED lines=16> */
.L_x_28354:
[----:B------:R-:W-:Y:S05]  /*e520*/  BSYNC B2 ;  /* 0x0000000000027941 */ /* 0x000fea0003800000 */
.L_x_28353:
        /* <DEDUP_REMOVED lines=44> */
.L_x_28352:
[----:B------:R-:W-:Y:S05]  /*e7f0*/  BSYNC B1 ;  /* 0x0000000000017941 */ /* 0x000fea0003800000 */
.L_x_28351:
        /* <DEDUP_REMOVED lines=8> */
.L_x_28347:
        /* <DEDUP_REMOVED lines=12> */
.L_x_28356:
[----:B------:R-:W-:Y:S02]  /*e940*/  MOV R143, R146 ;  /* 0x00000092008f7202 */ /* 0x000fe40000000f00 */
.L_x_28357:
[----:B------:R-:W-:Y:S05]  /*e950*/  BSYNC B1 ;  /* 0x0000000000017941 */ /* 0x000fea0003800000 */
.L_x_28355:
        /* <DEDUP_REMOVED lines=16> */
.L_x_28361:
[----:B------:R-:W-:Y:S05]  /*ea60*/  BSYNC B2 ;  /* 0x0000000000027941 */ /* 0x000fea0003800000 */
.L_x_28360:
        /* <DEDUP_REMOVED lines=44> */
.L_x_28359:
[----:B------:R-:W-:Y:S05]  /*ed30*/  BSYNC B1 ;  /* 0x0000000000017941 */ /* 0x000fea0003800000 */
.L_x_28358:
        /* <DEDUP_REMOVED lines=11> */
.L_x_28362:
        /* <DEDUP_REMOVED lines=12> */
.L_x_28365:
[----:B------:R-:W-:Y:S02]  /*eeb0*/  IMAD.MOV.U32 R143, RZ, RZ, R146 ;  /* 0x000000ffff8f7224 */ /* 0x000fe400078e0092 */
.L_x_28366:
[----:B------:R-:W-:Y:S05]  /*eec0*/  BSYNC B1 ;  /* 0x0000000000017941 */ /* 0x000fea0003800000 */
.L_x_28364:
        /* <DEDUP_REMOVED lines=16> */
.L_x_28370:
[----:B------:R-:W-:Y:S05]  /*efd0*/  BSYNC B2 ;  /* 0x0000000000027941 */ /* 0x000fea0003800000 */
.L_x_28369:
        /* <DEDUP_REMOVED lines=44> */
.L_x_28368:
[----:B------:R-:W-:Y:S05]  /*f2a0*/  BSYNC B1 ;  /* 0x0000000000017941 */ /* 0x000fea0003800000 */
.L_x_28367:
        /* <DEDUP_REMOVED lines=8> */
.L_x_28363:
        /* <DEDUP_REMOVED lines=12> */
.L_x_28372:
[----:B------:R-:W-:Y:S02]  /*f3f0*/  IMAD.MOV.U32 R143, RZ, RZ, R146 ;  /* 0x000000ffff8f7224 */ /* 0x000fe400078e0092 */
.L_x_28373:
[----:B------:R-:W-:Y:S05]  /*f400*/  BSYNC B1 ;  /* 0x0000000000017941 */ /* 0x000fea0003800000 */
.L_x_28371:
        /* <DEDUP_REMOVED lines=16> */
.L_x_28377:
[----:B------:R-:W-:Y:S05]  /*f510*/  BSYNC B2 ;  /* 0x0000000000027941 */ /* 0x000fea0003800000 */
.L_x_28376:
        /* <DEDUP_REMOVED lines=44> */
.L_x_28375:
[----:B------:R-:W-:Y:S05]  /*f7e0*/  BSYNC B1 ;  /* 0x0000000000017941 */ /* 0x000fea0003800000 */
.L_x_28374:
        /* <DEDUP_REMOVED lines=11> */
.L_x_28378:
        /* <DEDUP_REMOVED lines=12> */
.L_x_28381:
[----:B------:R-:W-:Y:S02]  /*f960*/  IMAD.MOV.U32 R156, RZ, RZ, R146 ;  /* 0x000000ffff9c7224 */ /* 0x000fe400078e0092 */
.L_x_28382:
[----:B------:R-:W-:Y:S05]  /*f970*/  BSYNC B1 ;  /* 0x0000000000017941 */ /* 0x000fea0003800000 */
.L_x_28380:
        /* <DEDUP_REMOVED lines=16> */
.L_x_28386:
[----:B------:R-:W-:Y:S05]  /*fa80*/  BSYNC B2 ;  /* 0x0000000000027941 */ /* 0x000fea0003800000 */
.L_x_28385:
        /* <DEDUP_REMOVED lines=44> */
.L_x_28384:
[----:B------:R-:W-:Y:S05]  /*fd50*/  BSYNC B1 ;  /* 0x0000000000017941 */ /* 0x000fea0003800000 */
.L_x_28383:
        /* <DEDUP_REMOVED lines=8> */
.L_x_28379:
        /* <DEDUP_REMOVED lines=27> */
.L_x_28387:
[----:B------:R-:W-:Y:S02]  /*ff90*/  IADD3 R76, R76, 0x80, RZ ;  /* 0x000000804c4c7810 */ /* 0x000fe40007ffe0ff */
.L_x_28322:
[----:B------:R-:W-:Y:S05]  /*ffa0*/  BSYNC B0 ;  /* 0x0000000000007941 */ /* 0x000fea0003800000 */
.L_x_28321:
        /* <DEDUP_REMOVED lines=30> */
.L_x_28391:
[----:B0-----:R-:W-:Y:S02]  /*10190*/  IMAD.MOV.U32 R156, RZ, RZ, R146 ;  /* 0x000000ffff9c7224 */ /* 0x001fe400078e0092 */
.L_x_28392:
[----:B------:R-:W-:Y:S05]  /*101a0*/  BSYNC B1 ;  /* 0x0000000000017941 */ /* 0x000fea0003800000 */
.L_x_28390:
        /* <DEDUP_REMOVED lines=16> */
.L_x_28396:
[----:B------:R-:W-:Y:S05]  /*102b0*/  BSYNC B2 ;  /* 0x0000000000027941 */ /* 0x000fea0003800000 */
.L_x_28395:
        /* <DEDUP_REMOVED lines=44> */
.L_x_28394:
[----:B------:R-:W-:Y:S05]  /*10580*/  BSYNC B1 ;  /* 0x0000000000017941 */ /* 0x000fea0003800000 */
.L_x_28393:
        /* <DEDUP_REMOVED lines=11> */
[----:B------:R-:W-:Y:S01]  /*10640*/  MOV R78, R157 ;  /* 0x0000009d004e7202 */ /* 0x000fe20000000f00 */
[----:B------:R-:W-:Y:S01]  /*10650*/  FADD.FTZ R56, R32, R56 ;  /* 0x0000003820387221 */ /* 0x000fe20000010000 */
[----:B------:R-:W-:Y:S05]  /*10660*/  BRA `(.L_x_28398) ;  /* 0x0000054000007947 */ /* 0x000fea0003800000 */
.L_x_28397:
        /* <DEDUP_REMOVED lines=12> */
.L_x_28400:
[----:B------:R-:W-:Y:S02]  /*10730*/  IMAD.MOV.U32 R143, RZ, RZ, R146 ;  /* 0x000000ffff8f7224 */ /* 0x000fe400078e0092 */
.L_x_28401:
[----:B------:R-:W-:Y:S05]  /*10740*/  BSYNC B1 ;  /* 0x0000000000017941 */ /* 0x000fea0003800000 */
.L_x_28399:
        /* <DEDUP_REMOVED lines=16> */
.L_x_28405:
[----:B------:R-:W-:Y:S05]  /*10850*/  BSYNC B2 ;  /* 0x0000000000027941 */ /* 0x000fea0003800000 */
.L_x_28404:
        /* <DEDUP_REMOVED lines=44> */
.L_x_28403:
[----:B------:R-:W-:Y:S05]  /*10b20*/  BSYNC B1 ;  /* 0x0000000000017941 */ /* 0x000fea0003800000 */
.L_x_28402:
        /* <DEDUP_REMOVED lines=8> */
.L_x_28398:
        /* <DEDUP_REMOVED lines=12> */
.L_x_28407:
[----:B------:R-:W-:Y:S02]  /*10c70*/  IMAD.MOV.U32 R143, RZ, RZ, R146 ;  /* 0x000000ffff8f7224 */ /* 0x000fe400078e0092 */
.L_x_28408:
[----:B------:R-:W-:Y:S05]  /*10c80*/  BSYNC B1 ;  /* 0x0000000000017941 */ /* 0x000fea0003800000 */
.L_x_28406:
        /* <DEDUP_REMOVED lines=16> */
.L_x_28412:
[----:B------:R-:W-:Y:S05]  /*10d90*/  BSYNC B2 ;  /* 0x0000000000027941 */ /* 0x000fea0003800000 */
.L_x_28411:
        /* <DEDUP_REMOVED lines=44> */
.L_x_28410:
[----:B------:R-:W-:Y:S05]  /*11060*/  BSYNC B1 ;  /* 0x0000000000017941 */ /* 0x000fea0003800000 */
.L_x_28409:
        /* <DEDUP_REMOVED lines=11> */
.L_x_28413:
        /* <DEDUP_REMOVED lines=12> */
.L_x_28416:
[----:B------:R-:W-:Y:S02]  /*111e0*/  IMAD.MOV.U32 R143, RZ, RZ, R146 ;  /* 0x000000ffff8f7224 */ /* 0x000fe400078e0092 */
.L_x_28417:
[----:B------:R-:W-:Y:S05]  /*111f0*/  BSYNC B1 ;  /* 0x0000000000017941 */ /* 0x000fea0003800000 */
.L_x_28415:
        /* <DEDUP_REMOVED lines=16> */
.L_x_28421:
[----:B------:R-:W-:Y:S05]  /*11300*/  BSYNC B2 ;  /* 0x0000000000027941 */ /* 0x000fea0003800000 */
.L_x_28420:
        /* <DEDUP_REMOVED lines=44> */
.L_x_28419:
[----:B------:R-:W-:Y:S05]  /*115d0*/  BSYNC B1 ;  /* 0x0000000000017941 */ /* 0x000fea0003800000 */
.L_x_28418:
        /* <DEDUP_REMOVED lines=8> */
.L_x_28414:
        /* <DEDUP_REMOVED lines=12> */
.L_x_28423:
[----:B------:R-:W-:Y:S02]  /*11720*/  IMAD.MOV.U32 R143, RZ, RZ, R146 ;  /* 0x000000ffff8f7224 */ /* 0x000fe400078e0092 */
.L_x_28424:
[----:B------:R-:W-:Y:S05]  /*11730*/  BSYNC B1 ;  /* 0x0000000000017941 */ /* 0x000fea0003800000 */
.L_x_28422:
        /* <DEDUP_REMOVED lines=16> */
.L_x_28428:
[----:B------:R-:W-:Y:S05]  /*11840*/  BSYNC B2 ;  /* 0x0000000000027941 */ /* 0x000fea0003800000 */
.L_x_28427:
        /* <DEDUP_REMOVED lines=44> */
.L_x_28426:
[----:B------:R-:W-:Y:S05]  /*11b10*/  BSYNC B1 ;  /* 0x0000000000017941 */ /* 0x000fea0003800000 */
.L_x_28425:
        /* <DEDUP_REMOVED lines=11> */
.L_x_28429:
        /* <DEDUP_REMOVED lines=12> */
.L_x_28432:
[----:B------:R-:W-:Y:S02]  /*11c90*/  IMAD.MOV.U32 R143, RZ, RZ, R146 ;  /* 0x000000ffff8f7224 */ /* 0x000fe400078e0092 */
.L_x_28433:
[----:B------:R-:W-:Y:S05]  /*11ca0*/  BSYNC B1 ;  /* 0x0000000000017941 */ /* 0x000fea0003800000 */
.L_x_28431:
        /* <DEDUP_REMOVED lines=16> */
.L_x_28437:
[----:B------:R-:W-:Y:S05]  /*11db0*/  BSYNC B2 ;  /* 0x0000000000027941 */ /* 0x000fea0003800000 */
.L_x_28436:
        /* <DEDUP_REMOVED lines=44> */
.L_x_28435:
[----:B------:R-:W-:Y:S05]  /*12080*/  BSYNC B1 ;  /* 0x0000000000017941 */ /* 0x000fea0003800000 */
.L_x_28434:
        /* <DEDUP_REMOVED lines=8> */
.L_x_28430:
        /* <DEDUP_REMOVED lines=12> */
.L_x_28439:
[----:B------:R-:W-:Y:S02]  /*121d0*/  IMAD.MOV.U32 R143, RZ, RZ, R146 ;  /* 0x000000ffff8f7224 */ /* 0x000fe400078e0092 */
.L_x_28440:
[----:B------:R-:W-:Y:S05]  /*121e0*/  BSYNC B1 ;  /* 0x0000000000017941 */ /* 0x000fea0003800000 */
.L_x_28438:
        /* <DEDUP_REMOVED lines=16> */
.L_x_28444:
[----:B------:R-:W-:Y:S05]  /*122f0*/  BSYNC B2 ;  /* 0x0000000000027941 */ /* 0x000fea0003800000 */
.L_x_28443:
        /* <DEDUP_REMOVED lines=44> */
.L_x_28442:
[----:B------:R-:W-:Y:S05]  /*125c0*/  BSYNC B1 ;  /* 0x0000000000017941 */ /* 0x000fea0003800000 */
.L_x_28441:
        /* <DEDUP_REMOVED lines=11> */
.L_x_28445:
        /* <DEDUP_REMOVED lines=12> */
.L_x_28448:
[----:B------:R-:W-:Y:S02]  /*12740*/  MOV R156, R146 ;  /* 0x00000092009c7202 */ /* 0x000fe40000000f00 */
.L_x_28449:
[----:B------:R-:W-:Y:S05]  /*12750*/  BSYNC B1 ;  /* 0x0000000000017941 */ /* 0x000fea0003800000 */
.L_x_28447:
        /* <DEDUP_REMOVED lines=16> */
.L_x_28453:
[----:B------:R-:W-:Y:S05]  /*12860*/  BSYNC B2 ;  /* 0x0000000000027941 */ /* 0x000fea0003800000 */
.L_x_28452:
        /* <DEDUP_REMOVED lines=44> */
.L_x_28451:
[----:B------:R-:W-:Y:S05]  /*12b30*/  BSYNC B1 ;  /* 0x0000000000017941 */ /* 0x000fea0003800000 */
.L_x_28450:
        /* <DEDUP_REMOVED lines=8> */
.L_x_28446:
        /* <DEDUP_REMOVED lines=27> */
.L_x_28454:
[----:B------:R-:W-:Y:S02]  /*12d70*/  IADD3 R76, R76, 0x80, RZ ;  /* 0x000000804c4c7810 */ /* 0x000fe40007ffe0ff */
.L_x_28389:
[----:B------:R-:W-:Y:S05]  /*12d80*/  BSYNC B0 ;  /* 0x0000000000007941 */ /* 0x000fea0003800000 */
.L_x_28388:
        /* <DEDUP_REMOVED lines=30> */
.L_x_28458:
[----:B0-----:R-:W-:Y:S02]  /*12f70*/  IMAD.MOV.U32 R156, RZ, RZ, R146 ;  /* 0x000000ffff9c7224 */ /* 0x001fe400078e0092 */
.L_x_28459:
[----:B------:R-:W-:Y:S05]  /*12f80*/  BSYNC B1 ;  /* 0x0000000000017941 */ /* 0x000fea0003800000 */
.L_x_28457:
        /* <DEDUP_REMOVED lines=16> */
.L_x_28463:
[----:B------:R-:W-:Y:S05]  /*13090*/  BSYNC B2 ;  /* 0x0000000000027941 */ /* 0x000fea0003800000 */
.L_x_28462:
        /* <DEDUP_REMOVED lines=44> */
.L_x_28461:
[----:B------:R-:W-:Y:S05]  /*13360*/  BSYNC B1 ;  /* 0x0000000000017941 */ /* 0x000fea0003800000 */
.L_x_28460:
        /* <DEDUP_REMOVED lines=14> */
.L_x_28464:
        /* <DEDUP_REMOVED lines=12> */
.L_x_28467:
[----:B------:R-:W-:Y:S02]  /*13510*/  MOV R143, R146 ;  /* 0x00000092008f7202 */ /* 0x000fe40000000f00 */
.L_x_28468:
[----:B------:R-:W-:Y:S05]  /*13520*/  BSYNC B1 ;  /* 0x0000000000017941 */ /* 0x000fea0003800000 */
.L_x_28466:
        /* <DEDUP_REMOVED lines=16> */
.L_x_28472:
[----:B------:R-:W-:Y:S05]  /*13630*/  BSYNC B2 ;  /* 0x0000000000027941 */ /* 0x000fea0003800000 */
.L_x_28471:
        /* <DEDUP_REMOVED lines=44> */
.L_x_28470:
[----:B------:R-:W-:Y:S05]  /*13900*/  BSYNC B1 ;  /* 0x0000000000017941 */ /* 0x000fea0003800000 */
.L_x_28469:
        /* <DEDUP_REMOVED lines=8> */
.L_x_28465:
        /* <DEDUP_REMOVED lines=12> */
.L_x_28474:
[----:B------:R-:W-:Y:S02]  /*13a50*/  MOV R143, R146 ;  /* 0x00000092008f7202 */ /* 0x000fe40000000f00 */
.L_x_28475:
[----:B------:R-:W-:Y:S05]  /*13a60*/  BSYNC B1 ;  /* 0x0000000000017941 */ /* 0x000fea0003800000 */
.L_x_28473:
        /* <DEDUP_REMOVED lines=16> */
.L_x_28479:
[----:B------:R-:W-:Y:S05]  /*13b70*/  BSYNC B2 ;  /* 0x0000000000027941 */ /* 0x000fea0003800000 */
.L_x_28478:
        /* <DEDUP_REMOVED lines=44> */
.L_x_28477:
[----:B------:R-:W-:Y:S05]  /*13e40*/  BSYNC B1 ;  /* 0x0000000000017941 */ /* 0x000fea0003800000 */
.L_x_28476:
        /* <DEDUP_REMOVED lines=11> */
.L_x_28480:
        /* <DEDUP_REMOVED lines=12> */
.L_x_28483:
[----:B------:R-:W-:Y:S02]  /*13fc0*/  IMAD.MOV.U32 R143, RZ, RZ, R146 ;  /* 0x000000ffff8f7224 */ /* 0x000fe400078e0092 */
.L_x_28484:
[----:B------:R-:W-:Y:S05]  /*13fd0*/  BSYNC B1 ;  /* 0x0000000000017941 */ /* 0x000fea0003800000 */
.L_x_28482:
        /* <DEDUP_REMOVED lines=16> */
.L_x_28488:
[----:B------:R-:W-:Y:S05]  /*140e0*/  BSYNC B2 ;  /* 0x0000000000027941 */ /* 0x000fea0003800000 */
.L_x_28487:
        /* <DEDUP_REMOVED lines=44> */
.L_x_28486:
[----:B------:R-:W-:Y:S05]  /*143b0*/  BSYNC B1 ;  /* 0x0000000000017941 */ /* 0x000fea0003800000 */
.L_x_28485:
        /* <DEDUP_REMOVED lines=8> */
.L_x_28481:
        /* <DEDUP_REMOVED lines=12> */
.L_x_28490:
[----:B------:R-:W-:Y:S02]  /*14500*/  IMAD.MOV.U32 R143, RZ, RZ, R146 ;  /* 0x000000ffff8f7224 */ /* 0x000fe400078e0092 */
.L_x_28491:
[----:B------:R-:W-:Y:S05]  /*14510*/  BSYNC B1 ;  /* 0x0000000000017941 */ /* 0x000fea0003800000 */
.L_x_28489:
        /* <DEDUP_REMOVED lines=16> */
.L_x_28495:
[----:B------:R-:W-:Y:S05]  /*14620*/  BSYNC B2 ;  /* 0x0000000000027941 */ /* 0x000fea0003800000 */
.L_x_28494:
        /* <DEDUP_REMOVED lines=44> */
.L_x_28493:
[----:B------:R-:W-:Y:S05]  /*148f0*/  BSYNC B1 ;  /* 0x0000000000017941 */ /* 0x000fea0003800000 */
.L_x_28492:
        /* <DEDUP_REMOVED lines=11> */
.L_x_28496:
        /* <DEDUP_REMOVED lines=12> */
.L_x_28499:
[----:B------:R-:W-:Y:S02]  /*14a70*/  IMAD.MOV.U32 R143, RZ, RZ, R146 ;  /* 0x000000ffff8f7224 */ /* 0x000fe400078e0092 */
.L_x_28500:
[----:B------:R-:W-:Y:S05]  /*14a80*/  BSYNC B1 ;  /* 0x0000000000017941 */ /* 0x000fea0003800000 */
.L_x_28498:
        /* <DEDUP_REMOVED lines=16> */
.L_x_28504:
[----:B------:R-:W-:Y:S05]  /*14b90*/  BSYNC B2 ;  /* 0x0000000000027941 */ /* 0x000fea0003800000 */
.L_x_28503:
        /* <DEDUP_REMOVED lines=44> */
.L_x_28502:
[----:B------:R-:W-:Y:S05]  /*14e60*/  BSYNC B1 ;  /* 0x0000000000017941 */ /* 0x000fea0003800000 */
.L_x_28501:
        /* <DEDUP_REMOVED lines=8> */
.L_x_28497:
        /* <DEDUP_REMOVED lines=12> */
.L_x_28506:
[----:B------:R-:W-:Y:S02]  /*14fb0*/  IMAD.MOV.U32 R143, RZ, RZ, R146 ;  /* 0x000000ffff8f7224 */ /* 0x000fe400078e0092 */
.L_x_28507:
[----:B------:R-:W-:Y:S05]  /*14fc0*/  BSYNC B1 ;  /* 0x0000000000017941 */ /* 0x000fea0003800000 */
.L_x_28505:
        /* <DEDUP_REMOVED lines=16> */
.L_x_28511:
[----:B------:R-:W-:Y:S05]  /*150d0*/  BSYNC B2 ;  /* 0x0000000000027941 */ /* 0x000fea0003800000 */
.L_x_28510:
        /* <DEDUP_REMOVED lines=44> */
.L_x_28509:
[----:B------:R-:W-:Y:S05]  /*153a0*/  BSYNC B1 ;  /* 0x0000000000017941 */ /* 0x000fea0003800000 */
.L_x_28508:
        /* <DEDUP_REMOVED lines=11> */
.L_x_28512:
        /* <DEDUP_REMOVED lines=12> */
.L_x_28515:
[----:B------:R-:W-:Y:S02]  /*15520*/  IMAD.MOV.U32 R156, RZ, RZ, R146 ;  /* 0x000000ffff9c7224 */ /* 0x000fe400078e0092 */
.L_x_28516:
[----:B------:R-:W-:Y:S05]  /*15530*/  BSYNC B1 ;  /* 0x0000000000017941 */ /* 0x000fea0003800000 */
.L_x_28514:
        /* <DEDUP_REMOVED lines=16> */
.L_x_28520:
[----:B------:R-:W-:Y:S05]  /*15640*/  BSYNC B2 ;  /* 0x0000000000027941 */ /* 0x000fea0003800000 */
.L_x_28519:
        /* <DEDUP_REMOVED lines=44> */
.L_x_28518:
[----:B------:R-:W-:Y:S05]  /*15910*/  BSYNC B1 ;  /* 0x0000000000017941 */ /* 0x000fea0003800000 */
.L_x_28517:
        /* <DEDUP_REMOVED lines=8> */
.L_x_28513:
        /* <DEDUP_REMOVED lines=27> */
.L_x_28521:
[----:B------:R-:W-:Y:S02]  /*15b50*/  IADD3 R76, R76, 0x80, RZ ;  /* 0x000000804c4c7810 */ /* 0x000fe40007ffe0ff */
.L_x_28456:
[----:B------:R-:W-:Y:S05]  /*15b60*/  BSYNC B0 ;  /* 0x0000000000007941 */ /* 0x000fea0003800000 */
.L_x_28455:
        /* <DEDUP_REMOVED lines=30> */
.L_x_28525:
[----:B0-----:R-:W-:Y:S02]  /*15d50*/  IMAD.MOV.U32 R156, RZ, RZ, R146 ;  /* 0x000000ffff9c7224 */ /* 0x001fe400078e0092 */
.L_x_28526:
[----:B------:R-:W-:Y:S05]  /*15d60*/  BSYNC B1 ;  /* 0x0000000000017941 */ /* 0x000fea0003800000 */
.L_x_28524:
        /* <DEDUP_REMOVED lines=16> */
.L_x_28530:
[----:B------:R-:W-:Y:S05]  /*15e70*/  BSYNC B2 ;  /* 0x0000000000027941 */ /* 0x000fea0003800000 */
.L_x_28529:
        /* <DEDUP_REMOVED lines=44> */
.L_x_28528:
[----:B------:R-:W-:Y:S05]  /*16140*/  BSYNC B1 ;  /* 0x0000000000017941 */ /* 0x000fea0003800000 */
.L_x_28527:
        /* <DEDUP_REMOVED lines=14> */
.L_x_28531:
        /* <DEDUP_REMOVED lines=12> */
.L_x_28534:
[----:B------:R-:W-:Y:S02]  /*162f0*/  IMAD.MOV.U32 R143, RZ, RZ, R146 ;  /* 0x000000ffff8f7224 */ /* 0x000fe400078e0092 */
.L_x_28535:
[----:B------:R-:W-:Y:S05]  /*16300*/  BSYNC B1 ;  /* 0x0000000000017941 */ /* 0x000fea0003800000 */
.L_x_28533:
        /* <DEDUP_REMOVED lines=16> */
.L_x_28539:
[----:B------:R-:W-:Y:S05]  /*16410*/  BSYNC B2 ;  /* 0x0000000000027941 */ /* 0x000fea0003800000 */
.L_x_28538:
        /* <DEDUP_REMOVED lines=44> */
.L_x_28537:
[----:B------:R-:W-:Y:S05]  /*166e0*/  BSYNC B1 ;  /* 0x0000000000017941 */ /* 0x000fea0003800000 */
.L_x_28536:
        /* <DEDUP_REMOVED lines=8> */
.L_x_28532:
        /* <DEDUP_REMOVED lines=12> */
.L_x_28541:
[----:B------:R-:W-:Y:S02]  /*16830*/  IMAD.MOV.U32 R143, RZ, RZ, R146 ;  /* 0x000000ffff8f7224 */ /* 0x000fe400078e0092 */
.L_x_28542:
[----:B------:R-:W-:Y:S05]  /*16840*/  BSYNC B1 ;  /* 0x0000000000017941 */ /* 0x000fea0003800000 */
.L_x_28540:
        /* <DEDUP_REMOVED lines=16> */
.L_x_28546:
[----:B------:R-:W-:Y:S05]  /*16950*/  BSYNC B2 ;  /* 0x0000000000027941 */ /* 0x000fea0003800000 */
.L_x_28545:
        /* <DEDUP_REMOVED lines=44> */
.L_x_28544:
[----:B------:R-:W-:Y:S05]  /*16c20*/  BSYNC B1 ;  /* 0x0000000000017941 */ /* 0x000fea0003800000 */
.L_x_28543:
        /* <DEDUP_REMOVED lines=11> */
.L_x_28547:
        /* <DEDUP_REMOVED lines=12> */
.L_x_28550:
[----:B------:R-:W-:Y:S02]  /*16da0*/  IMAD.MOV.U32 R143, RZ, RZ, R146 ;  /* 0x000000ffff8f7224 */ /* 0x000fe400078e0092 */
.L_x_28551:
[----:B------:R-:W-:Y:S05]  /*16db0*/  BSYNC B1 ;  /* 0x0000000000017941 */ /* 0x000fea0003800000 */
.L_x_28549:
        /* <DEDUP_REMOVED lines=16> */
.L_x_28555:
[----:B------:R-:W-:Y:S05]  /*16ec0*/  BSYNC B2 ;  /* 0x0000000000027941 */ /* 0x000fea0003800000 */
.L_x_28554:
        /* <DEDUP_REMOVED lines=44> */
.L_x_28553:
[----:B------:R-:W-:Y:S05]  /*17190*/  BSYNC B1 ;  /* 0x0000000000017941 */ /* 0x000fea0003800000 */
.L_x_28552:
        /* <DEDUP_REMOVED lines=8> */
.L_x_28548:
        /* <DEDUP_REMOVED lines=12> */
.L_x_28557:
[----:B------:R-:W-:Y:S02]  /*172e0*/  IMAD.MOV.U32 R143, RZ, RZ, R146 ;  /* 0x000000ffff8f7224 */ /* 0x000fe400078e0092 */
.L_x_28558:
[----:B------:R-:W-:Y:S05]  /*172f0*/  BSYNC B1 ;  /* 0x0000000000017941 */ /* 0x000fea0003800000 */
.L_x_28556:
        /* <DEDUP_REMOVED lines=16> */
.L_x_28562:
[----:B------:R-:W-:Y:S05]  /*17400*/  BSYNC B2 ;  /* 0x0000000000027941 */ /* 0x000fea0003800000 */
.L_x_28561:
        /* <DEDUP_REMOVED lines=44> */
.L_x_28560:
[----:B------:R-:W-:Y:S05]  /*176d0*/  BSYNC B1 ;  /* 0x0000000000017941 */ /* 0x000fea0003800000 */
.L_x_28559:
        /* <DEDUP_REMOVED lines=11> */
.L_x_28563:
        /* <DEDUP_REMOVED lines=12> */
.L_x_28566:
[----:B------:R-:W-:Y:S02]  /*17850*/  MOV R143, R146 ;  /* 0x00000092008f7202 */ /* 0x000fe40000000f00 */
.L_x_28567:
[----:B------:R-:W-:Y:S05]  /*17860*/  BSYNC B1 ;  /* 0x0000000000017941 */ /* 0x000fea0003800000 */
.L_x_28565:
        /* <DEDUP_REMOVED lines=16> */
.L_x_28571:
[----:B------:R-:W-:Y:S05]  /*17970*/  BSYNC B2 ;  /* 0x0000000000027941 */ /* 0x000fea0003800000 */
.L_x_28570:
        /* <DEDUP_REMOVED lines=44> */
.L_x_28569:
[----:B------:R-:W-:Y:S05]  /*17c40*/  BSYNC B1 ;  /* 0x0000000000017941 */ /* 0x000fea0003800000 */
.L_x_28568:
        /* <DEDUP_REMOVED lines=8> */
.L_x_28564:
        /* <DEDUP_REMOVED lines=12> */
.L_x_28573:
[----:B------:R-:W-:Y:S02]  /*17d90*/  MOV R143, R146 ;  /* 0x00000092008f7202 */ /* 0x000fe40000000f00 */
.L_x_28574:
[----:B------:R-:W-:Y:S05]  /*17da0*/  BSYNC B1 ;  /* 0x0000000000017941 */ /* 0x000fea0003800000 */
.L_x_28572:
        /* <DEDUP_REMOVED lines=16> */
.L_x_28578:
[----:B------:R-:W-:Y:S05]  /*17eb0*/  BSYNC B2 ;  /* 0x0000000000027941 */ /* 0x000fea0003800000 */
.L_x_28577:
        /* <DEDUP_REMOVED lines=44> */
.L_x_28576:
[----:B------:R-:W-:Y:S05]  /*18180*/  BSYNC B1 ;  /* 0x0000000000017941 */ /* 0x000fea0003800000 */
.L_x_28575:
        /* <DEDUP_REMOVED lines=11> */
.L_x_28579:
        /* <DEDUP_REMOVED lines=12> */
.L_x_28582:
[----:B------:R-:W-:Y:S02]  /*18300*/  IMAD.MOV.U32 R156, RZ, RZ, R146 ;  /* 0x000000ffff9c7224 */ /* 0x000fe400078e0092 */
.L_x_28583:
[----:B------:R-:W-:Y:S05]  /*18310*/  BSYNC B1 ;  /* 0x0000000000017941 */ /* 0x000fea0003800000 */
.L_x_28581:
        /* <DEDUP_REMOVED lines=16> */
.L_x_28587:
[----:B------:R-:W-:Y:S05]  /*18420*/  BSYNC B2 ;  /* 0x0000000000027941 */ /* 0x000fea0003800000 */
.L_x_28586:
        /* <DEDUP_REMOVED lines=44> */
.L_x_28585:
[----:B------:R-:W-:Y:S05]  /*186f0*/  BSYNC B1 ;  /* 0x0000000000017941 */ /* 0x000fea0003800000 */
.L_x_28584:
        /* <DEDUP_REMOVED lines=8> */
.L_x_28580:
        /* <DEDUP_REMOVED lines=27> */
.L_x_28588:
[----:B------:R-:W-:Y:S02]  /*18930*/  IADD3 R76, R76, 0x80, RZ ;  /* 0x000000804c4c7810 */ /* 0x000fe40007ffe0ff */
.L_x_28523:
[----:B------:R-:W-:Y:S05]  /*18940*/  BSYNC B0 ;  /* 0x0000000000007941 */ /* 0x000fea0003800000 */
.L_x_28522:
        /* <DEDUP_REMOVED lines=30> */
.L_x_28592:
[----:B0-----:R-:W-:Y:S02]  /*18b30*/  IMAD.MOV.U32 R156, RZ, RZ, R146 ;  /* 0x000000ffff9c7224 */ /* 0x001fe400078e0092 */
.L_x_28593:
[----:B------:R-:W-:Y:S05]  /*18b40*/  BSYNC B1 ;  /* 0x0000000000017941 */ /* 0x000fea0003800000 */
.L_x_28591:
        /* <DEDUP_REMOVED lines=16> */
.L_x_28597:
[----:B------:R-:W-:Y:S05]  /*18c50*/  BSYNC B2 ;  /* 0x0000000000027941 */ /* 0x000fea0003800000 */
.L_x_28596:
        /* <DEDUP_REMOVED lines=44> */
.L_x_28595:
[----:B------:R-:W-:Y:S05]  /*18f20*/  BSYNC B1 ;  /* 0x0000000000017941 */ /* 0x000fea0003800000 */
.L_x_28594:
        /* <DEDUP_REMOVED lines=14> */
.L_x_28598:
        /* <DEDUP_REMOVED lines=12> */
.L_x_28601:
[----:B------:R-:W-:Y:S02]  /*190d0*/  IMAD.MOV.U32 R143, RZ, RZ, R146 ;  /* 0x000000ffff8f7224 */ /* 0x000fe400078e0092 */
.L_x_28602:
[----:B------:R-:W-:Y:S05]  /*190e0*/  BSYNC B1 ;  /* 0x0000000000017941 */ /* 0x000fea0003800000 */
.L_x_28600:
        /* <DEDUP_REMOVED lines=16> */
.L_x_28606:
[----:B------:R-:W-:Y:S05]  /*191f0*/  BSYNC B2 ;  /* 0x0000000000027941 */ /* 0x000fea0003800000 */
.L_x_28605:
        /* <DEDUP_REMOVED lines=44> */
.L_x_28604:
[----:B------:R-:W-:Y:S05]  /*194c0*/  BSYNC B1 ;  /* 0x0000000000017941 */ /* 0x000fea0003800000 */
.L_x_28603:
        /* <DEDUP_REMOVED lines=8> */
.L_x_28599:
        /* <DEDUP_REMOVED lines=12> */
.L_x_28608:
[----:B------:R-:W-:Y:S02]  /*19610*/  IMAD.MOV.U32 R143, RZ, RZ, R146 ;  /* 0x000000ffff8f7224 */ /* 0x000fe400078e0092 */
.L_x_28609:
[----:B------:R-:W-:Y:S05]  /*19620*/  BSYNC B1 ;  /* 0x0000000000017941 */ /* 0x000fea0003800000 */
.L_x_28607:
        /* <DEDUP_REMOVED lines=16> */
.L_x_28613:
[----:B------:R-:W-:Y:S05]  /*19730*/  BSYNC B2 ;  /* 0x0000000000027941 */ /* 0x000fea0003800000 */
.L_x_28612:
        /* <DEDUP_REMOVED lines=44> */
.L_x_28611:
[----:B------:R-:W-:Y:S05]  /*19a00*/  BSYNC B1 ;  /* 0x0000000000017941 */ /* 0x000fea0003800000 */
.L_x_28610:
        /* <DEDUP_REMOVED lines=11> */
.L_x_28614:
        /* <DEDUP_REMOVED lines=12> */
.L_x_28617:
[----:B------:R-:W-:Y:S02]  /*19b80*/  IMAD.MOV.U32 R143, RZ, RZ, R146 ;  /* 0x000000ffff8f7224 */ /* 0x000fe400078e0092 */
.L_x_28618:
[----:B------:R-:W-:Y:S05]  /*19b90*/  BSYNC B1 ;  /* 0x0000000000017941 */ /* 0x000fea0003800000 */
.L_x_28616:
        /* <DEDUP_REMOVED lines=16> */
.L_x_28622:
[----:B------:R-:W-:Y:S05]  /*19ca0*/  BSYNC B2 ;  /* 0x0000000000027941 */ /* 0x000fea0003800000 */
.L_x_28621:
        /* <DEDUP_REMOVED lines=44> */
.L_x_28620:
[----:B------:R-:W-:Y:S05]  /*19f70*/  BSYNC B1 ;  /* 0x0000000000017941 */ /* 0x000fea0003800000 */
.L_x_28619:
        /* <DEDUP_REMOVED lines=8> */
.L_x_28615:
        /* <DEDUP_REMOVED lines=12> */
.L_x_28624:
[----:B------:R-:W-:Y:S02]  /*1a0c0*/  IMAD.MOV.U32 R143, RZ, RZ, R146 ;  /* 0x000000ffff8f7224 */ /* 0x000fe400078e0092 */
.L_x_28625:
[----:B------:R-:W-:Y:S05]  /*1a0d0*/  BSYNC B1 ;  /* 0x0000000000017941 */ /* 0x000fea0003800000 */
.L_x_28623:
        /* <DEDUP_REMOVED lines=16> */
.L_x_28629:
[----:B------:R-:W-:Y:S05]  /*1a1e0*/  BSYNC B2 ;  /* 0x0000000000027941 */ /* 0x000fea0003800000 */
.L_x_28628:
        /* <DEDUP_REMOVED lines=44> */
.L_x_28627:
[----:B------:R-:W-:Y:S05]  /*1a4b0*/  BSYNC B1 ;  /* 0x0000000000017941 */ /* 0x000fea0003800000 */
.L_x_28626:
        /* <DEDUP_REMOVED lines=11> */
.L_x_28630:
        /* <DEDUP_REMOVED lines=12> */
.L_x_28633:
[----:B------:R-:W-:Y:S02]  /*1a630*/  IMAD.MOV.U32 R143, RZ, RZ, R146 ;  /* 0x000000ffff8f7224 */ /* 0x000fe400078e0092 */
.L_x_28634:
[----:B------:R-:W-:Y:S05]  /*1a640*/  BSYNC B1 ;  /* 0x0000000000017941 */ /* 0x000fea0003800000 */
.L_x_28632:
        /* <DEDUP_REMOVED lines=16> */
.L_x_28638:
[----:B------:R-:W-:Y:S05]  /*1a750*/  BSYNC B2 ;  /* 0x0000000000027941 */ /* 0x000fea0003800000 */
.L_x_28637:
        /* <DEDUP_REMOVED lines=44> */
.L_x_28636:
[----:B------:R-:W-:Y:S05]  /*1aa20*/  BSYNC B1 ;  /* 0x0000000000017941 */ /* 0x000fea0003800000 */
.L_x_28635:
        /* <DEDUP_REMOVED lines=8> */
.L_x_28631:
        /* <DEDUP_REMOVED lines=12> */
.L_x_28640:
[----:B------:R-:W-:Y:S02]  /*1ab70*/  IMAD.MOV.U32 R143, RZ, RZ, R146 ;  /* 0x000000ffff8f7224 */ /* 0x000fe400078e0092 */
.L_x_28641:
[----:B------:R-:W-:Y:S05]  /*1ab80*/  BSYNC B1 ;  /* 0x0000000000017941 */ /* 0x000fea0003800000 */
.L_x_28639:
        /* <DEDUP_REMOVED lines=16> */
.L_x_28645:
[----:B------:R-:W-:Y:S05]  /*1ac90*/  BSYNC B2 ;  /* 0x0000000000027941 */ /* 0x000fea0003800000 */
.L_x_28644:
        /* <DEDUP_REMOVED lines=44> */
.L_x_28643:
[----:B------:R-:W-:Y:S05]  /*1af60*/  BSYNC B1 ;  /* 0x0000000000017941 */ /* 0x000fea0003800000 */
.L_x_28642:
        /* <DEDUP_REMOVED lines=11> */
.L_x_28646:
        /* <DEDUP_REMOVED lines=12> */
.L_x_28649:
[----:B------:R-:W-:Y:S02]  /*1b0e0*/  IMAD.MOV.U32 R156, RZ, RZ, R146 ;  /* 0x000000ffff9c7224 */ /* 0x000fe400078e0092 */
.L_x_28650:
[----:B------:R-:W-:Y:S05]  /*1b0f0*/  BSYNC B1 ;  /* 0x0000000000017941 */ /* 0x000fea0003800000 */
.L_x_28648:
        /* <DEDUP_REMOVED lines=16> */
.L_x_28654:
[----:B------:R-:W-:Y:S05]  /*1b200*/  BSYNC B2 ;  /* 0x0000000000027941 */ /* 0x000fea0003800000 */
.L_x_28653:
        /* <DEDUP_REMOVED lines=44> */
.L_x_28652:
[----:B------:R-:W-:Y:S05]  /*1b4d0*/  BSYNC B1 ;  /* 0x0000000000017941 */ /* 0x000fea0003800000 */
.L_x_28651:
        /* <DEDUP_REMOVED lines=8> */
.L_x_28647:
        /* <DEDUP_REMOVED lines=27> */
.L_x_28655:
[----:B------:R-:W-:Y:S02]  /*1b710*/  IADD3 R76, R76, 0x80, RZ ;  /* 0x000000804c4c7810 */ /* 0x000fe40007ffe0ff */
.L_x_28590:
[----:B------:R-:W-:Y:S05]  /*1b720*/  BSYNC B0 ;  /* 0x0000000000007941 */ /* 0x000fea0003800000 */
.L_x_28589:
        /* <DEDUP_REMOVED lines=30> */
.L_x_28659:
[----:B0-----:R-:W-:Y:S02]  /*1b910*/  IMAD.MOV.U32 R156, RZ, RZ, R146 ;  /* 0x000000ffff9c7224 */ /* 0x001fe400078e0092 */
.L_x_28660:
[----:B------:R-:W-:Y:S05]  /*1b920*/  BSYNC B1 ;  /* 0x0000000000017941 */ /* 0x000fea0003800000 */
.L_x_28658:
        /* <DEDUP_REMOVED lines=16> */
.L_x_28664:
[----:B------:R-:W-:Y:S05]  /*1ba30*/  BSYNC B2 ;  /* 0x0000000000027941 */ /* 0x000fea0003800000 */
.L_x_28663:
        /* <DEDUP_REMOVED lines=44> */
.L_x_28662:
[----:B------:R-:W-:Y:S05]  /*1bd00*/  BSYNC B1 ;  /* 0x0000000000017941 */ /* 0x000fea0003800000 */
.L_x_28661:
        /* <DEDUP_REMOVED lines=14> */
.L_x_28665:
        /* <DEDUP_REMOVED lines=12> */
.L_x_28668:
[----:B------:R-:W-:Y:S02]  /*1beb0*/  IMAD.MOV.U32 R143, RZ, RZ, R146 ;  /* 0x000000ffff8f7224 */ /* 0x000fe400078e0092 */
.L_x_28669:
[----:B------:R-:W-:Y:S05]  /*1bec0*/  BSYNC B1 ;  /* 0x0000000000017941 */ /* 0x000fea0003800000 */
.L_x_28667:
        /* <DEDUP_REMOVED lines=16> */
.L_x_28673:
[----:B------:R-:W-:Y:S05]  /*1bfd0*/  BSYNC B2 ;  /* 0x0000000000027941 */ /* 0x000fea0003800000 */
.L_x_28672:
        /* <DEDUP_REMOVED lines=44> */
.L_x_28671:
[----:B------:R-:W-:Y:S05]  /*1c2a0*/  BSYNC B1 ;  /* 0x0000000000017941 */ /* 0x000fea0003800000 */
.L_x_28670:
        /* <DEDUP_REMOVED lines=8> */
.L_x_28666:
        /* <DEDUP_REMOVED lines=12> */
.L_x_28675:
[----:B------:R-:W-:Y:S02]  /*1c3f0*/  IMAD.MOV.U32 R143, RZ, RZ, R146 ;  /* 0x000000ffff8f7224 */ /* 0x000fe400078e0092 */
.L_x_28676:
[----:B------:R-:W-:Y:S05]  /*1c400*/  BSYNC B1 ;  /* 0x0000000000017941 */ /* 0x000fea0003800000 */
.L_x_28674:
        /* <DEDUP_REMOVED lines=16> */
.L_x_28680:
[----:B------:R-:W-:Y:S05]  /*1c510*/  BSYNC B2 ;  /* 0x0000000000027941 */ /* 0x000fea0003800000 */
.L_x_28679:
        /* <DEDUP_REMOVED lines=44> */
.L_x_28678:
[----:B------:R-:W-:Y:S05]  /*1c7e0*/  BSYNC B1 ;  /* 0x0000000000017941 */ /* 0x000fea0003800000 */
.L_x_28677:
        /* <DEDUP_REMOVED lines=11> */
.L_x_28681:
        /* <DEDUP_REMOVED lines=12> */
.L_x_28684:
[----:B------:R-:W-:Y:S02]  /*1c960*/  MOV R143, R146 ;  /* 0x00000092008f7202 */ /* 0x000fe40000000f00 */
.L_x_28685:
[----:B------:R-:W-:Y:S05]  /*1c970*/  BSYNC B1 ;  /* 0x0000000000017941 */ /* 0x000fea0003800000 */
.L_x_28683:
        /* <DEDUP_REMOVED lines=16> */
.L_x_28689:
[----:B------:R-:W-:Y:S05]  /*1ca80*/  BSYNC B2 ;  /* 0x0000000000027941 */ /* 0x000fea0003800000 */
.L_x_28688:
        /* <DEDUP_REMOVED lines=44> */
.L_x_28687:
[----:B------:R-:W-:Y:S05]  /*1cd50*/  BSYNC B1 ;  /* 0x0000000000017941 */ /* 0x000fea0003800000 */
.L_x_28686:
        /* <DEDUP_REMOVED lines=8> */
.L_x_28682:
        /* <DEDUP_REMOVED lines=12> */
.L_x_28691:
[----:B------:R-:W-:Y:S02]  /*1cea0*/  MOV R143, R146 ;  /* 0x00000092008f7202 */ /* 0x000fe40000000f00 */
.L_x_28692:
[----:B------:R-:W-:Y:S05]  /*1ceb0*/  BSYNC B1 ;  /* 0x0000000000017941 */ /* 0x000fea0003800000 */
.L_x_28690:
        /* <DEDUP_REMOVED lines=16> */
.L_x_28696:
[----:B------:R-:W-:Y:S05]  /*1cfc0*/  BSYNC B2 ;  /* 0x0000000000027941 */ /* 0x000fea0003800000 */
.L_x_28695:
        /* <DEDUP_REMOVED lines=44> */
.L_x_28694:
[----:B------:R-:W-:Y:S05]  /*1d290*/  BSYNC B1 ;  /* 0x0000000000017941 */ /* 0x000fea0003800000 */
.L_x_28693:
        /* <DEDUP_REMOVED lines=11> */
.L_x_28697:
        /* <DEDUP_REMOVED lines=12> */
.L_x_28700:
[----:B------:R-:W-:Y:S02]  /*1d410*/  IMAD.MOV.U32 R143, RZ, RZ, R146 ;  /* 0x000000ffff8f7224 */ /* 0x000fe400078e0092 */
.L_x_28701:
[----:B------:R-:W-:Y:S05]  /*1d420*/  BSYNC B1 ;  /* 0x0000000000017941 */ /* 0x000fea0003800000 */
.L_x_28699:
        /* <DEDUP_REMOVED lines=16> */
.L_x_28705:
[----:B------:R-:W-:Y:S05]  /*1d530*/  BSYNC B2 ;  /* 0x0000000000027941 */ /* 0x000fea0003800000 */
.L_x_28704:
        /* <DEDUP_REMOVED lines=44> */
.L_x_28703:
[----:B------:R-:W-:Y:S05]  /*1d800*/  BSYNC B1 ;  /* 0x0000000000017941 */ /* 0x000fea0003800000 */
.L_x_28702:
        /* <DEDUP_REMOVED lines=8> */
.L_x_28698:
        /* <DEDUP_REMOVED lines=12> */
.L_x_28707:
[----:B------:R-:W-:Y:S02]  /*1d950*/  IMAD.MOV.U32 R143, RZ, RZ, R146 ;  /* 0x000000ffff8f7224 */ /* 0x000fe400078e0092 */
.L_x_28708:
[----:B------:R-:W-:Y:S05]  /*1d960*/  BSYNC B1 ;  /* 0x0000000000017941 */ /* 0x000fea0003800000 */
.L_x_28706:
        /* <DEDUP_REMOVED lines=16> */
.L_x_28712:
[----:B------:R-:W-:Y:S05]  /*1da70*/  BSYNC B2 ;  /* 0x0000000000027941 */ /* 0x000fea0003800000 */
.L_x_28711:
        /* <DEDUP_REMOVED lines=44> */
.L_x_28710:
[----:B------:R-:W-:Y:S05]  /*1dd40*/  BSYNC B1 ;  /* 0x0000000000017941 */ /* 0x000fea0003800000 */
.L_x_28709:
        /* <DEDUP_REMOVED lines=11> */
.L_x_28713:
        /* <DEDUP_REMOVED lines=12> */
.L_x_28716:
[----:B------:R-:W-:Y:S02]  /*1dec0*/  IMAD.MOV.U32 R156, RZ, RZ, R146 ;  /* 0x000000ffff9c7224 */ /* 0x000fe400078e0092 */
.L_x_28717:
[----:B------:R-:W-:Y:S05]  /*1ded0*/  BSYNC B1 ;  /* 0x0000000000017941 */ /* 0x000fea0003800000 */
.L_x_28715:
        /* <DEDUP_REMOVED lines=16> */
.L_x_28721:
[----:B------:R-:W-:Y:S05]  /*1dfe0*/  BSYNC B2 ;  /* 0x0000000000027941 */ /* 0x000fea0003800000 */
.L_x_28720:
        /* <DEDUP_REMOVED lines=44> */
.L_x_28719:
[----:B------:R-:W-:Y:S05]  /*1e2b0*/  BSYNC B1 ;  /* 0x0000000000017941 */ /* 0x000fea0003800000 */
.L_x_28718:
        /* <DEDUP_REMOVED lines=8> */
.L_x_28714:
[----:B------:R-:W-:Y:S01]  /*1e340*/  SEL R154, RZ, 0x1000000, P5 ;  /* 0x01000000ff9a7807 */ /* 0x000fe20002800000 */
[C---:B------:R-:W-:Y:S01]  /*1e350*/  IMAD.SHL.U32 R158, R76.reuse, 0x4, RZ ;  /* 0x000000044c9e7824 */ /* 0x040fe200078e00ff */
[----:B------:R-:W-:Y:S02]  /*1e360*/  SEL R155, RZ, 0x10000, P4 ;  /* 0x00010000ff9b7807 */ /* 0x000fe40002000000 */
[----:B------:R-:W-:Y:S02]  /*1e370*/  SEL R156, RZ, 0x100, P3 ;  /* 0x00000100ff9c7807 */ /* 0x000fe40001800000 */
[C---:B------:R-:W-:Y:S02]  /*1e380*/  LEA R78, P0, R76.reuse, c[0x0][0x188], 0x4 ;  /* 0x000062004c4e7a11 */ /* 0x040fe400078020ff */
[----:B------:R-:W-:Y:S02]  /*1e390*/  SEL R157, RZ, 0x1, P2 ;  /* 0x00000001ff9d7807 */ /* 0x000fe40001000000 */
[----:B------:R-:W-:-:S02]  /*1e3a0*/  LEA.HI.X R79, R76, c[0x0][0x18c], RZ, 0x4, P0 ;  /* 0x000063004c4f7a11 */ /* 0x000fc400000f24ff */
        /* <DEDUP_REMOVED lines=20> */
.L_x_28657:
[----:B------:R-:W-:Y:S05]  /*1e4f0*/  BSYNC B0 ;  /* 0x0000000000007941 */ /* 0x000fea0003800000 */
.L_x_28656:
        /* <DEDUP_REMOVED lines=61> */
.L_x_28746:
        /* <DEDUP_REMOVED lines=110> */
.L_x_28747:
        /* <DEDUP_REMOVED lines=12> */
[----:B------:R-:W-:Y:S01]  /*1f070*/  LOP3.LUT P1, RZ, R79, 0x1f, R134, 0xf8, !PT ;  /* 0x0000001f4fff7812 */ /* 0x000fe2000782f886 */
[----:B------:R-:W-:Y:S01]  /*1f080*/  IMAD.MOV.U32 R159, RZ, RZ, RZ ;  /* 0x000000ffff9f7224 */ /* 0x000fe200078e00ff */
[----:B------:R-:W-:Y:S01]  /*1f090*/  @!P0 MOV R159, R145 ;  /* 0x00000091009f8202 */ /* 0x000fe20000000f00 */
[----:B------:R-:W-:Y:S01]  /*1f0a0*/  BSSY B0, `(.L_x_28724) ;  /* 0x0000045000007945 */ /* 0x000fe20003800000 */
[----:B------:R-:W-:Y:S02]  /*1f0b0*/  LOP3.LUT P2, RZ, R152, 0x4, RZ, 0xc0, !PT ;  /* 0x0000000498ff7812 */ /* 0x000fe4000784c0ff */
[----:B------:R-:W-:Y:S01]  /*1f0c0*/  I2F R157, R159 ;  /* 0x0000009f009d7306 */ /* 0x000fe20000201400 */
[----:B------:R-:W1:Y:S04]  /*1f0d0*/  SHFL.DOWN PT, R160, R159, 0x2, 0x1f ;  /* 0x08401f009fa07f89 */ /* 0x000e6800000e0000 */
[----:B------:R2:W-:Y:S01]  /*1f0e0*/  @!P0 LDS.64 R76, [R156.X8] ;  /* 0x000000009c4c8984 */ /* 0x0005e20000008a00 */
[----:B------:R-:W-:Y:S01]  /*1f0f0*/  ISETP.NE.AND P0, PT, RZ, UR8, PT ;  /* 0x00000008ff007c0c */ /* 0x000fe2000bf05270 */
[----:B-1----:R-:W-:-:S02]  /*1f100*/  IMAD.IADD R154, R160, 0x1, R159 ;  /* 0x00000001a09a7824 */ /* 0x002fc400078e029f */
[----:B------:R-:W-:Y:S03]  /*1f110*/  I2F R160, R160 ;  /* 0x000000a000a07306 */ /* 0x000fe60000201400 */
[----:B------:R-:W1:Y:S05]  /*1f120*/  SHFL.DOWN PT, R155, R154, 0x1, 0x1f ;  /* 0x08201f009a9b7f89 */ /* 0x000e6a00000e0000 */
[----:B------:R-:W2:Y:S08]  /*1f130*/  I2F R78, R154 ;  /* 0x0000009a004e7306 */ /* 0x000eb00000201400 */
[----:B--2---:R-:W-:Y:S01]  /*1f140*/  MUFU.RCP R156, R78 ;  /* 0x0000004e009c7308 */ /* 0x004fe20000001000 */
[----:B-1----:R-:W-:Y:S01]  /*1f150*/  IMAD.IADD R154, R154, 0x1, R155 ;  /* 0x000000019a9a7824 */ /* 0x002fe200078e029b */
[----:B------:R-:W1:Y:S04]  /*1f160*/  SHFL.DOWN PT, R161, R76, 0x2, 0x1f ;  /* 0x08401f004ca17f89 */ /* 0x000e6800000e0000 */
[----:B0-----:R-:W0:Y:S02]  /*1f170*/  SHFL.DOWN PT, R158, R77, 0x2, 0x1f ;  /* 0x08401f004d9e7f89 */ /* 0x001e2400000e0000 */
[----:B------:R-:W2:Y:S08]  /*1f180*/  I2F R154, R154 ;  /* 0x0000009a009a7306 */ /* 0x000eb00000201400 */
[----:B------:R-:W3:Y:S01]  /*1f190*/  I2F R155, R155 ;  /* 0x0000009b009b7306 */ /* 0x000ee20000201400 */
[----:B-1----:R-:W-:-:S02]  /*1f1a0*/  FADD.FTZ R162, -R161, R76 ;  /* 0x0000004ca1a27221 */ /* 0x002fc40000010100 */
[----:B------:R-:W-:Y:S02]  /*1f1b0*/  FMUL.FTZ R161, R161, R160 ;  /* 0x000000a0a1a17220 */ /* 0x000fe40000410000 */
[----:B------:R-:W-:Y:S02]  /*1f1c0*/  FMUL.FTZ R162, R162, R162 ;  /* 0x000000a2a2a27220 */ /* 0x000fe40000410000 */
[----:B0-----:R-:W-:Y:S02]  /*1f1d0*/  FADD.FTZ R159, R158, R77 ;  /* 0x0000004d9e9f7221 */ /* 0x001fe40000010000 */
[----:B------:R-:W-:Y:S01]  /*1f1e0*/  FMUL.FTZ R162, R162, R157 ;  /* 0x0000009da2a27220 */ /* 0x000fe20000410000 */
[----:B--2---:R-:W0:Y:S01]  /*1f1f0*/  MUFU.RCP R158, R154 ;  /* 0x0000009a009e7308 */ /* 0x004e220000001000 */
[----:B------:R-:W-:Y:S02]  /*1f200*/  FFMA.FTZ R157, R157, R76, R161 ;  /* 0x0000004c9d9d7223 */ /* 0x000fe400000100a1 */
[----:B------:R-:W-:-:S02]  /*1f210*/  FMUL.FTZ R162, R162, R160 ;  /* 0x000000a0a2a27220 */ /* 0x000fc40000410000 */
[C---:B------:R-:W-:Y:S02]  /*1f220*/  FMUL.FTZ R157, R156.reuse, R157 ;  /* 0x0000009d9c9d7220 */ /* 0x040fe40000410000 */
[----:B------:R-:W-:-:S03]  /*1f230*/  FFMA.FTZ R156, R156, R162, R159 ;  /* 0x000000a29c9c7223 */ /* 0x000fc6000001009f */
[----:B------:R-:W1:Y:S04]  /*1f240*/  SHFL.DOWN PT, R76, R157, 0x1, 0x1f ;  /* 0x08201f009d4c7f89 */ /* 0x000e6800000e0000 */
[----:B------:R-:W2:Y:S01]  /*1f250*/  SHFL.DOWN PT, R77, R156, 0x1, 0x1f ;  /* 0x08201f009c4d7f89 */ /* 0x000ea200000e0000 */
[----:B-1----:R-:W-:Y:S02]  /*1f260*/  FADD.FTZ R159, R157, -R76 ;  /* 0x8000004c9d9f7221 */ /* 0x002fe40000010000 */
[----:B---3--:R-:W-:Y:S02]  /*1f270*/  FMUL.FTZ R76, R76, R155 ;  /* 0x0000009b4c4c7220 */ /* 0x008fe40000410000 */
[----:B------:R-:W-:Y:S02]  /*1f280*/  FMUL.FTZ R159, R159, R159 ;  /* 0x0000009f9f9f7220 */ /* 0x000fe40000410000 */
[----:B------:R-:W-:-:S02]  /*1f290*/  FFMA.FTZ R161, R78, R157, R76 ;  /* 0x0000009d4ea17223 */ /* 0x000fc4000001004c */
[----:B------:R-:W-:Y:S02]  /*1f2a0*/  FMUL.FTZ R159, R78, R159 ;  /* 0x0000009f4e9f7220 */ /* 0x000fe40000410000 */
[----:B0-----:R-:W-:Y:S02]  /*1f2b0*/  FMUL.FTZ R161, R158, R161 ;  /* 0x000000a19ea17220 */ /* 0x001fe40000410000 */
[----:B------:R-:W-:Y:S02]  /*1f2c0*/  FMUL.FTZ R159, R159, R155 ;  /* 0x0000009b9f9f7220 */ /* 0x000fe40000410000 */
[----:B--2---:R-:W-:Y:S02]  /*1f2d0*/  FADD.FTZ R77, R156, R77 ;  /* 0x0000004d9c4d7221 */ /* 0x004fe40000010000 */
[----:B------:R-:W0:Y:S01]  /*1f2e0*/  SHFL.IDX PT, R161, R161, RZ, 0x1f ;  /* 0x00001fffa1a17589 */ /* 0x000e2200000e0000 */
[----:B------:R-:W-:Y:S02]  /*1f2f0*/  IMAD.MOV.U32 R76, RZ, RZ, c[0x0][0x1e0] ;  /* 0x00007800ff4c7624 */ /* 0x000fe400078e00ff */
[----:B------:R-:W-:-:S06]  /*1f300*/  FFMA.FTZ R77, R158, R159, R77 ;  /* 0x0000009f9e4d7223 */ /* 0x000fcc000001004d */
[----:B------:R-:W1:Y:S01]  /*1f310*/  SHFL.IDX PT, R77, R77, RZ, 0x1f ;  /* 0x00001fff4d4d7589 */ /* 0x000e6200000e0000 */
[C---:B0-----:R-:W-:Y:S01]  /*1f320*/  FMUL.FTZ R78, R161.reuse, R161 ;  /* 0x000000a1a14e7220 */ /* 0x041fe20000410000 */
[----:B------:R-:W-:-:S04]  /*1f330*/  FSEL R154, R161, RZ, !P0 ;  /* 0x000000ffa19a7208 */ /* 0x000fc80004000000 */
[----:B------:R-:W-:Y:S01]  /*1f340*/  FSEL R155, R78, RZ, P0 ;  /* 0x000000ff4e9b7208 */ /* 0x000fe20000000000 */
[----:B------:R-:W-:Y:S02]  /*1f350*/  @!P1 IMAD.MOV.U32 R78, RZ, RZ, 0x4 ;  /* 0x00000004ff4e9424 */ /* 0x000fe400078e00ff */
[----:B-1----:R-:W-:Y:S02]  /*1f360*/  FFMA.FTZ R76, R77, R76, c[0x0][0x228] ;  /* 0x00008a004d4c7623 */ /* 0x002fe4000001004c */
[----:B------:R-:W-:-:S04]  /*1f370*/  @!P1 IMAD.WIDE R78, R151, R78, c[0x0][0x1a0] ;  /* 0x00006800974e9625 */ /* 0x000fc800078e024e */
[----:B------:R-:W-:Y:S01]  /*1f380*/  FADD.FTZ R155, R76, R155 ;  /* 0x0000009b4c9b7221 */ /* 0x000fe20000010000 */
[----:B------:R0:W-:Y:S01]  /*1f390*/  @!P1 STG.E [R78.64], R161 ;  /* 0x000000a14e009986 */ /* 0x0001e2000c101906 */
[----:B------:R-:W-:-:S04]  /*1f3a0*/  @!P1 IMAD.MOV.U32 R76, RZ, RZ, 0x4 ;  /* 0x00000004ff4c9424 */ /* 0x000fc800078e00ff */
[----:B------:R-:W1:Y:S01]  /*1f3b0*/  MUFU.RSQ R155, R155 ;  /* 0x0000009b009b7308 */ /* 0x000e620000001400 */
[----:B------:R-:W-:-:S05]  /*1f3c0*/  @!P1 IMAD.WIDE R76, R151, R76, c[0x0][0x1a8] ;  /* 0x00006a00974c9625 */ /* 0x000fca00078e024c */
[----:B-1----:R0:W-:Y:S01]  /*1f3d0*/  @!P1 STG.E [R76.64], R155 ;  /* 0x0000009b4c009986 */ /* 0x0021e2000c101906 */
        /* <DEDUP_REMOVED lines=9> */
[----:B------:R-:W-:Y:S02]  /*1f470*/  IMAD.MOV.U32 R156, RZ, RZ, 0x10 ;  /* 0x00000010ff9c7424 */ /* 0x000fe400078e00ff */
[----:B------:R-:W-:Y:S02]  /*1f480*/  FFMA.FTZ R76, R133, R76, R130 ;  /* 0x0000004c854c7223 */ /* 0x000fe40000010082 */
[----:B------:R-:W-:Y:S02]  /*1f490*/  FFMA.FTZ R77, R131, R77, R128 ;  /* 0x0000004d834d7223 */ /* 0x000fe40000010080 */
[----:B------:R-:W-:-:S02]  /*1f4a0*/  FFMA.FTZ R78, R129, R78, R126 ;  /* 0x0000004e814e7223 */ /* 0x000fc4000001007e */
[----:B------:R-:W-:Y:S02]  /*1f4b0*/  FFMA.FTZ R79, R127, R79, R124 ;  /* 0x0000004f7f4f7223 */ /* 0x000fe4000001007c */
[C---:B------:R-:W-:Y:S01]  /*1f4c0*/  IMAD.WIDE.U32 R156, R153.reuse, R156, c[0x0][0x208] ;  /* 0x00008200999c7625 */ /* 0x040fe200078e009c */
[----:B------:R-:W-:-:S04]  /*1f4d0*/  IADD3 R153, R153, 0x80, RZ ;  /* 0x0000008099997810 */ /* 0x000fc80007ffe0ff */
[----:B------:R0:W-:Y:S03]  /*1f4e0*/  STG.E.128 [R156.64], R76 ;  /* 0x0000004c9c007986 */ /* 0x0001e6000c101d06 */
.L_x_28725:
[----:B------:R-:W-:Y:S05]  /*1f4f0*/  BSYNC B0 ;  /* 0x0000000000007941 */ /* 0x000fea0003800000 */
.L_x_28724:
        /* <DEDUP_REMOVED lines=19> */
.L_x_28727:
[----:B------:R-:W-:Y:S05]  /*1f630*/  BSYNC B0 ;  /* 0x0000000000007941 */ /* 0x000fea0003800000 */
.L_x_28726:
        /* <DEDUP_REMOVED lines=19> */
.L_x_28729:
[----:B------:R-:W-:Y:S05]  /*1f770*/  BSYNC B0 ;  /* 0x0000000000007941 */ /* 0x000fea0003800000 */
.L_x_28728:
        /* <DEDUP_REMOVED lines=19> */
.L_x_28731:
[----:B------:R-:W-:Y:S05]  /*1f8b0*/  BSYNC B0 ;  /* 0x0000000000007941 */ /* 0x000fea0003800000 */
.L_x_28730:
[----:B------:R-:W-:Y:S01]  /*1f8c0*/  LOP3.LUT P0, RZ, R152, 0x100, RZ, 0xc0, !PT ;  /* 0x0000010098ff7812 */ /* 0x000fe2000780c0ff */
[----:B------:R-:W-:-:S12]  /*1f8d0*/  BSSY B0, `(.L_x_28732) ;  /* 0x0000012000007945 */ /* 0x000fd80003800000 */
[----:B------:R-:W-:Y:S05]  /*1f8e0*/  @!P0 BRA `(.L_x_28733) ;  /* 0x0000010000008947 */ /* 0x000fea0003800000 */
[--C-:B0-----:R-:W-:Y:S02]  /*1f8f0*/  FADD.FTZ R78, R53, -R154.reuse ;  /* 0x8000009a354e7221 */ /* 0x101fe40000010000 */
[--C-:B------:R-:W-:Y:S02]  /*1f900*/  FADD.FTZ R156, R54, -R154.reuse ;  /* 0x8000009a369c7221 */ /* 0x100fe40000010000 */
[C---:B------:R-:W-:Y:S02]  /*1f910*/  FMUL.FTZ R77, R155.reuse, R78 ;  /* 0x0000004e9b4d7220 */ /* 0x040fe40000410000 */
[----:B------:R-:W-:Y:S01]  /*1f920*/  FMUL.FTZ R78, R155, R156 ;  /* 0x0000009c9b4e7220 */ /* 0x000fe20000410000 */
[----:B------:R-:W-:Y:S01]  /*1f930*/  HFMA2.MMA R156, -RZ, RZ, 0, 9.5367431640625e-07 ;  /* 0x00000010ff9c7435 */ /* 0x000fe200000001ff */
[--C-:B------:R-:W-:Y:S02]  /*1f940*/  FADD.FTZ R76, R52, -R154.reuse ;  /* 0x8000009a344c7221 */ /* 0x100fe40000010000 */
[----:B------:R-:W-:-:S02]  /*1f950*/  FADD.FTZ R158, R55, -R154 ;  /* 0x8000009a379e7221 */ /* 0x000fc40000010000 */
[C---:B------:R-:W-:Y:S02]  /*1f960*/  FMUL.FTZ R76, R155.reuse, R76 ;  /* 0x0000004c9b4c7220 */ /* 0x040fe40000410000 */
[----:B------:R-:W-:Y:S02]  /*1f970*/  FMUL.FTZ R79, R155, R158 ;  /* 0x0000009e9b4f7220 */ /* 0x000fe40000410000 */
[----:B------:R-:W-:Y:S02]  /*1f980*/  FFMA.FTZ R76, R101, R76, R98 ;  /* 0x0000004c654c7223 */ /* 0x000fe40000010062 */
[----:B------:R-:W-:Y:S02]  /*1f990*/  FFMA.FTZ R77, R99, R77, R96 ;  /* 0x0000004d634d7223 */ /* 0x000fe40000010060 */
[----:B------:R-:W-:Y:S02]  /*1f9a0*/  FFMA.FTZ R78, R97, R78, R94 ;  /* 0x0000004e614e7223 */ /* 0x000fe4000001005e */
[----:B------:R-:W-:-:S02]  /*1f9b0*/  FFMA.FTZ R79, R95, R79, R92 ;  /* 0x0000004f5f4f7223 */ /* 0x000fc4000001005c */
[C---:B------:R-:W-:Y:S01]  /*1f9c0*/  IMAD.WIDE.U32 R156, R153.reuse, R156, c[0x0][0x208] ;  /* 0x00008200999c7625 */ /* 0x040fe200078e009c */
[----:B------:R-:W-:-:S04]  /*1f9d0*/  IADD3 R153, R153, 0x80, RZ ;  /* 0x0000008099997810 */ /* 0x000fc80007ffe0ff */
[----:B------:R0:W-:Y:S03]  /*1f9e0*/  STG.E.128 [R156.64], R76 ;  /* 0x0000004c9c007986 */ /* 0x0001e6000c101d06 */
.L_x_28733:
[----:B------:R-:W-:Y:S05]  /*1f9f0*/  BSYNC B0 ;  /* 0x0000000000007941 */ /* 0x000fea0003800000 */
.L_x_28732:
        /* <DEDUP_REMOVED lines=19> */
.L_x_28735:
[----:B------:R-:W-:Y:S05]  /*1fb30*/  BSYNC B0 ;  /* 0x0000000000007941 */ /* 0x000fea0003800000 */
.L_x_28734:
        /* <DEDUP_REMOVED lines=19> */
.L_x_28737:
[----:B------:R-:W-:Y:S05]  /*1fc70*/  BSYNC B0 ;  /* 0x0000000000007941 */ /* 0x000fea0003800000 */
.L_x_28736:
        /* <DEDUP_REMOVED lines=19> */
.L_x_28739:
[----:B------:R-:W-:Y:S05]  /*1fdb0*/  BSYNC B0 ;  /* 0x0000000000007941 */ /* 0x000fea0003800000 */
.L_x_28738:
        /* <DEDUP_REMOVED lines=19> */
.L_x_28741:
[----:B------:R-:W-:Y:S05]  /*1fef0*/  BSYNC B0 ;  /* 0x0000000000007941 */ /* 0x000fea0003800000 */
.L_x_28740:
        /* <DEDUP_REMOVED lines=13> */
[----:B------:R-:W-:-:S04]  /*1ffd0*/  IMAD.WIDE.U32 R154, R153, R154, c[0x0][0x208] ;  /* 0x00008200999a7625 */ /* 0x000fc800078e009a */
[----:B------:R-:W-:Y:S02]  /*1ffe0*/  FFMA.FTZ R77, R24, R77, R87 ;  /* 0x0000004d184d7223 */ /* 0x000fe40000010057 */
[----:B------:R-:W-:Y:S02]  /*1fff0*/  FFMA.FTZ R79, R26, R79, R89 ;  /* 0x0000004f1a4f7223 */ /* 0x000fe40000010059 */
[----:B------:R-:W-:-:S05]  /*20000*/  FFMA.FTZ R78, R27, R78, R0 ;  /* 0x0000004e1b4e7223 */ /* 0x000fca0000010000 */
[----:B------:R0:W-:Y:S02]  /*20010*/  STG.E.128 [R154.64], R76 ;  /* 0x0000004c9a007986 */ /* 0x0001e4000c101d06 */
.L_x_28743:
[----:B------:R-:W-:Y:S05]  /*20020*/  BSYNC B0 ;  /* 0x0000000000007941 */ /* 0x000fea0003800000 */
.L_x_28742:
[----:B------:R-:W-:Y:S02]  /*20030*/  LOP3.LUT P0, RZ, R139, 0xff, RZ, 0xc0, !PT ;  /* 0x000000ff8bff7812 */ /* 0x000fe4000780c0ff */
[----:B------:R-:W-:Y:S02]  /*20040*/  IADD3 R151, R151, c[0x0][0x160], RZ ;  /* 0x0000580097977a10 */ /* 0x000fe40007ffe0ff */
[----:B------:R-:W-:Y:S02]  /*20050*/  SEL R139, RZ, 0x1, P0 ;  /* 0x00000001ff8b7807 */ /* 0x000fe40000000000 */
[----:B------:R-:W-:-:S13]  /*20060*/  ISETP.GE.AND P0, PT, R151, c[0x0][0x164], PT ;  /* 0x0000590097007a0c */ /* 0x000fda0003f06270 */
[----:B0-----:R-:W-:Y:S01]  /*20070*/  @P0 CALL.REL.NOINC `(.L_x_28744) ;  /* 0x0000001000000944 */ /* 0x001fe20003c00000 */
[----:B------:R-:W-:Y:S05]  /*20080*/  BRA `(.L_x_28745) ;  /* 0xfffe196000007947 */ /* 0x000fea000383ffff */
.L_x_28744:
[----:B------:R-:W-:Y:S05]  /*20090*/  EXIT ;  /* 0x000000000000794d */ /* 0x000fea0003800000 */
.L_x_28722:
[----:B------:R-:W-:Y:S01]  /*200a0*/  IMAD.MOV.U32 R157, RZ, RZ, 0x1 ;  /* 0x00000001ff9d7424 */ /* 0x000fe200078e00ff */
[----:B------:R-:W-:Y:S01]  /*200b0*/  MOV R78, 0x200f0 ;  /* 0x000200f0004e7802 */ /* 0x000fe20000000f00 */
[----:B------:R-:W-:Y:S02]  /*200c0*/  IMAD.MOV.U32 R155, RZ, RZ, 0x1f ;  /* 0x0000001fff9b7424 */ /* 0x000fe400078e00ff */
[----:B------:R-:W-:Y:S02]  /*200d0*/  IMAD.MOV.U32 R156, RZ, RZ, -0x1 ;  /* 0xffffffffff9c7424 */ /* 0x000fe400078e00ff */
[----:B------:R-:W-:Y:S05]  /*200e0*/  CALL.REL.NOINC `($__internal_70_$__cuda_sm70_shflsync_bfly_p) ;  /* 0x0000094000007944 */ /* 0x000fea0003c00000 */
[----:B01----:R-:W-:Y:S05]  /*200f0*/  BRA `(.L_x_28746) ;  /* 0xffffe7d000007947 */ /* 0x003fea000383ffff */
.L_x_28723:
[----:B------:R-:W-:Y:S01]  /*20100*/  IMAD.MOV.U32 R157, RZ, RZ, 0x2 ;  /* 0x00000002ff9d7424 */ /* 0x000fe200078e00ff */
[----:B------:R-:W-:Y:S01]  /*20110*/  MOV R155, 0x1f ;  /* 0x0000001f009b7802 */ /* 0x000fe20000000f00 */
[----:B------:R-:W-:Y:S01]  /*20120*/  IMAD.MOV.U32 R156, RZ, RZ, -0x1 ;  /* 0xffffffffff9c7424 */ /* 0x000fe200078e00ff */
[----:B------:R-:W-:Y:S02]  /*20130*/  MOV R78, 0x20150 ;  /* 0x00020150004e7802 */ /* 0x000fe40000000f00 */
[----:B------:R-:W-:Y:S05]  /*20140*/  CALL.REL.NOINC `($__internal_70_$__cuda_sm70_shflsync_bfly_p) ;  /* 0x000008e000007944 */ /* 0x000fea0003c00000 */
[----:B01----:R-:W-:Y:S01]  /*20150*/  FADD.FTZ R77, R77, R156 ;  /* 0x0000009c4d4d7221 */ /* 0x003fe20000010000 */
[----:B------:R-:W-:Y:S01]  /*20160*/  MOV R78, 0x201b0 ;  /* 0x000201b0004e7802 */ /* 0x000fe20000000f00 */
[----:B------:R-:W-:Y:S02]  /*20170*/  IMAD.MOV.U32 R157, RZ, RZ, 0x4 ;  /* 0x00000004ff9d7424 */ /* 0x000fe400078e00ff */
[----:B------:R-:W-:-:S02]  /*20180*/  IMAD.MOV.U32 R155, RZ, RZ, 0x1f ;  /* 0x0000001fff9b7424 */ /* 0x000fc400078e00ff */
[----:B------:R-:W-:Y:S02]  /*20190*/  IMAD.MOV.U32 R156, RZ, RZ, -0x1 ;  /* 0xffffffffff9c7424 */ /* 0x000fe400078e00ff */
[----:B------:R-:W-:Y:S05]  /*201a0*/  CALL.REL.NOINC `($__internal_70_$__cuda_sm70_shflsync_bfly_p) ;  /* 0x0000088000007944 */ /* 0x000fea0003c00000 */
[----:B01----:R-:W-:Y:S01]  /*201b0*/  FADD.FTZ R77, R77, R156 ;  /* 0x0000009c4d4d7221 */ /* 0x003fe20000010000 */
[----:B------:R-:W-:Y:S01]  /*201c0*/  MOV R78, 0x20210 ;  /* 0x00020210004e7802 */ /* 0x000fe20000000f00 */
[----:B------:R-:W-:Y:S02]  /*201d0*/  IMAD.MOV.U32 R157, RZ, RZ, 0x8 ;  /* 0x00000008ff9d7424 */ /* 0x000fe400078e00ff */
[----:B------:R-:W-:Y:S02]  /*201e0*/  IMAD.MOV.U32 R155, RZ, RZ, 0x1f ;  /* 0x0000001fff9b7424 */ /* 0x000fe400078e00ff */
[----:B------:R-:W-:Y:S02]  /*201f0*/  IMAD.MOV.U32 R156, RZ, RZ, -0x1 ;  /* 0xffffffffff9c7424 */ /* 0x000fe400078e00ff */
[----:B------:R-:W-:Y:S05]  /*20200*/  CALL.REL.NOINC `($__internal_70_$__cuda_sm70_shflsync_bfly_p) ;  /* 0x0000082000007944 */ /* 0x000fea0003c00000 */
[----:B01----:R-:W-:Y:S01]  /*20210*/  FADD.FTZ R77, R77, R156 ;  /* 0x0000009c4d4d7221 */ /* 0x003fe20000010000 */
[----:B------:R-:W-:Y:S01]  /*20220*/  MOV R156, 0xffffffff ;  /* 0xffffffff009c7802 */ /* 0x000fe20000000f00 */
[----:B------:R-:W-:Y:S01]  /*20230*/  IMAD.MOV.U32 R157, RZ, RZ, 0x10 ;  /* 0x00000010ff9d7424 */ /* 0x000fe200078e00ff */
[----:B------:R-:W-:Y:S01]  /*20240*/  MOV R78, 0x20270 ;  /* 0x00020270004e7802 */ /* 0x000fe20000000f00 */
[----:B------:R-:W-:-:S02]  /*20250*/  IMAD.MOV.U32 R155, RZ, RZ, 0x1f ;  /* 0x0000001fff9b7424 */ /* 0x000fc400078e00ff */
[----:B------:R-:W-:Y:S05]  /*20260*/  CALL.REL.NOINC `($__internal_70_$__cuda_sm70_shflsync_bfly_p) ;  /* 0x000007c000007944 */ /* 0x000fea0003c00000 */
[----:B-1----:R-:W-:Y:S01]  /*20270*/  FADD.FTZ R76, R77, R156 ;  /* 0x0000009c4d4c7221 */ /* 0x002fe20000010000 */
[----:B0-----:R-:W-:Y:S01]  /*20280*/  P2R R157, PR, RZ, 0x10 ;  /* 0x00000010ff9d7803 */ /* 0x001fe20000000000 */
[----:B------:R-:W-:Y:S01]  /*20290*/  IMAD.MOV.U32 R156, RZ, RZ, -0x1 ;  /* 0xffffffffff9c7424 */ /* 0x000fe200078e00ff */
[----:B------:R-:W-:Y:S01]  /*202a0*/  LOP3.LUT P4, RZ, R152, 0x4, RZ, 0xc0, !PT ;  /* 0x0000000498ff7812 */ /* 0x000fe2000788c0ff */
[----:B------:R-:W-:Y:S01]  /*202b0*/  FMUL.FTZ R76, R147, R76 ;  /* 0x0000004c934c7220 */ /* 0x000fe20000410000 */
[----:B------:R-:W-:-:S02]  /*202c0*/  P2R R155, PR, RZ, 0x20 ;  /* 0x00000020ff9b7803 */ /* 0x000fc40000000000 */
[----:B------:R-:W-:Y:S01]  /*202d0*/  LOP3.LUT P5, RZ, R152, 0x2, RZ, 0xc0, !PT ;  /* 0x0000000298ff7812 */ /* 0x000fe200078ac0ff */
[--C-:B------:R-:W-:Y:S01]  /*202e0*/  FADD.FTZ R77, R36, -R76.reuse ;  /* 0x8000004c244d7221 */ /* 0x100fe20000010000 */
[----:B------:R-:W-:Y:S01]  /*202f0*/  P2R R79, PR, RZ, 0x40 ;  /* 0x00000040ff4f7803 */ /* 0x000fe20000000000 */
[----:B------:R-:W-:Y:S01]  /*20300*/  FADD.FTZ R78, R37, -R76 ;  /* 0x8000004c254e7221 */ /* 0x000fe20000010000 */
[----:B------:R-:W-:Y:S01]  /*20310*/  LOP3.LUT P6, RZ, R152, 0x1, RZ, 0xc0, !PT ;  /* 0x0000000198ff7812 */ /* 0x000fe200078cc0ff */
[----:B------:R-:W-:-:S04]  /*20320*/  FFMA.FTZ R77, R77, R77, RZ ;  /* 0x0000004d4d4d7223 */ /* 0x000fc800000100ff */
[----:B------:R-:W-:Y:S02]  /*20330*/  FFMA.FTZ R77, R78, R78, R77 ;  /* 0x0000004e4e4d7223 */ /* 0x000fe4000001004d */
[----:B------:R-:W-:-:S04]  /*20340*/  FADD.FTZ R78, R38, -R76 ;  /* 0x8000004c264e7221 */ /* 0x000fc80000010000 */
[----:B------:R-:W-:Y:S02]  /*20350*/  FFMA.FTZ R77, R78, R78, R77 ;  /* 0x0000004e4e4d7223 */ /* 0x000fe4000001004d */
[----:B------:R-:W-:-:S04]  /*20360*/  FADD.FTZ R78, R39, -R76 ;  /* 0x8000004c274e7221 */ /* 0x000fc80000010000 */
[----:B------:R-:W-:Y:S02]  /*20370*/  FFMA.FTZ R77, R78, R78, R77 ;  /* 0x0000004e4e4d7223 */ /* 0x000fe4000001004d */
        /* <DEDUP_REMOVED lines=14> */
[----:B------:R-:W-:Y:S02]  /*20460*/  IMAD.MOV.U32 R157, RZ, RZ, 0x1 ;  /* 0x00000001ff9d7424 */ /* 0x000fe400078e00ff */
        /* <DEDUP_REMOVED lines=73> */
[----:B------:R-:W-:Y:S02]  /*20900*/  IMAD.MOV.U32 R157, RZ, RZ, 0x4 ;  /* 0x00000004ff9d7424 */ /* 0x000fe400078e00ff */
[----:B------:R-:W-:-:S02]  /*20910*/  IMAD.MOV.U32 R155, RZ, RZ, 0x1f ;  /* 0x0000001fff9b7424 */ /* 0x000fc400078e00ff */
[----:B------:R-:W-:Y:S02]  /*20920*/  IMAD.MOV.U32 R156, RZ, RZ, -0x1 ;  /* 0xffffffffff9c7424 */ /* 0x000fe400078e00ff */
[----:B------:R-:W-:Y:S05]  /*20930*/  CALL.REL.NOINC `($__internal_70_$__cuda_sm70_shflsync_bfly_p) ;  /* 0x000000f000007944 */ /* 0x000fea0003c00000 */
[----:B0-----:R-:W-:Y:S01]  /*20940*/  HFMA2.MMA R157, -RZ, RZ, 0, 4.76837158203125e-07 ;  /* 0x00000008ff9d7435 */ /* 0x001fe200000001ff */
[----:B-1----:R-:W-:Y:S01]  /*20950*/  FADD.FTZ R77, R77, R156 ;  /* 0x0000009c4d4d7221 */ /* 0x002fe20000010000 */
[----:B------:R-:W-:Y:S01]  /*20960*/  MOV R78, 0x209a0 ;  /* 0x000209a0004e7802 */ /* 0x000fe20000000f00 */
[----:B------:R-:W-:Y:S02]  /*20970*/  IMAD.MOV.U32 R155, RZ, RZ, 0x1f ;  /* 0x0000001fff9b7424 */ /* 0x000fe400078e00ff */
[----:B------:R-:W-:Y:S02]  /*20980*/  IMAD.MOV.U32 R156, RZ, RZ, -0x1 ;  /* 0xffffffffff9c7424 */ /* 0x000fe400078e00ff */
[----:B------:R-:W-:Y:S05]  /*20990*/  CALL.REL.NOINC `($__internal_70_$__cuda_sm70_shflsync_bfly_p) ;  /* 0x0000009000007944 */ /* 0x000fea0003c00000 */
[----:B-1----:R-:W-:Y:S01]  /*209a0*/  FADD.FTZ R158, R77, R156 ;  /* 0x0000009c4d9e7221 */ /* 0x002fe20000010000 */
[----:B------:R-:W-:Y:S01]  /*209b0*/  MOV R78, 0x20a10 ;  /* 0x00020a10004e7802 */ /* 0x000fe20000000f00 */
[----:B0-----:R-:W-:Y:S02]  /*209c0*/  IMAD.MOV.U32 R157, RZ, RZ, 0x10 ;  /* 0x00000010ff9d7424 */ /* 0x001fe400078e00ff */
[----:B------:R-:W-:Y:S02]  /*209d0*/  IMAD.MOV.U32 R155, RZ, RZ, 0x1f ;  /* 0x0000001fff9b7424 */ /* 0x000fe400078e00ff */
[----:B------:R-:W-:-:S02]  /*209e0*/  IMAD.MOV.U32 R156, RZ, RZ, -0x1 ;  /* 0xffffffffff9c7424 */ /* 0x000fc400078e00ff */
[----:B------:R-:W-:Y:S02]  /*209f0*/  IMAD.MOV.U32 R77, RZ, RZ, R158 ;  /* 0x000000ffff4d7224 */ /* 0x000fe400078e009e */
[----:B------:R-:W-:Y:S05]  /*20a00*/  CALL.REL.NOINC `($__internal_70_$__cuda_sm70_shflsync_bfly_p) ;  /* 0x0000002000007944 */ /* 0x000fea0003c00000 */
[----:B01----:R-:W-:Y:S01]  /*20a10*/  IMAD.MOV.U32 R155, RZ, RZ, R156 ;  /* 0x000000ffff9b7224 */ /* 0x003fe200078e009c */
[----:B------:R-:W-:Y:S05]  /*20a20*/  BRA `(.L_x_28747) ;  /* 0xffffe58000007947 */ /* 0x000fea000383ffff */
        .weak           $__internal_70_$__cuda_sm70_shflsync_bfly_p
        .type           $__internal_70_$__cuda_sm70_shflsync_bfly_p,@function
        .size           $__internal_70_$__cuda_sm70_shflsync_bfly_p,(.L_x_33010 - $__internal_70_$__cuda_sm70_shflsync_bfly_p)
$__internal_70_$__cuda_sm70_shflsync_bfly_p:
[----:B------:R-:W-:Y:S01]  /*20a30*/  IMAD.MOV.U32 R79, RZ, RZ, 0x0 ;  /* 0x00000000ff4f7424 */ /* 0x000fe200078e00ff */
[----:B------:R-:W-:Y:S04]  /*20a40*/  WARPSYNC R156 ;  /* 0x0000009c00007348 */ /* 0x000fe80003800000 */
[----:B------:R0:W1:Y:S01]  /*20a50*/  SHFL.BFLY PT, R156, R77, R157, R155 ;  /* 0x0c00009d4d9c7389 */ /* 0x00006200000e009b */
[----:B------:R-:W-:Y:S05]  /*20a60*/  RET.REL.NODEC R78 `(_ZN10layer_norm31ln_parallel_residual_fwd_kernelINS_13Kernel_traitsI6__halfffffjLj5120ELj1ELj1ELj4ELj16ENS_18Kernel_traits_baseILj5120ES2_ffffjLj128EEEEELb1ELb1ELb0EEEvNS_9FwdParamsE) ;  /* 0xfffdf5904e007950 */ /* 0x000fea0003c3ffff */
.L_x_28748:
        /* <DEDUP_REMOVED lines=9> */
.L_x_33010:


//--------------------- .text._ZN10layer_norm31ln_parallel_residual_fwd_kernelINS_13Kernel_traitsI6__halfffffjLj5120ELj1ELj1ELj4ELj16ENS_18Kernel_traits_baseILj5120ES2_ffffjLj128EEEEELb1ELb1ELb1EEEvNS_9FwdParamsE --------------------------
	.section	.text._ZN10layer_norm31ln_parallel_residual_fwd_kernelINS_13Kernel_traitsI6__halfffffjLj5120ELj1ELj1ELj4ELj16ENS_18Kernel_traits_baseILj5120ES2_ffffjLj128EEEEELb1ELb1ELb1EEEvNS_9FwdParamsE,"ax",@progbits
	.sectioninfo	@"SHI_REGISTERS=168"
	.align	128
        .global         _ZN10layer_norm31ln_parallel_residual_fwd_kernelINS_13Kernel_traitsI6__halfffffjLj5120ELj1ELj1ELj4ELj16ENS_18Kernel_traits_baseILj5120ES2_ffffjLj128EEEEELb1ELb1ELb1EEEvNS_9FwdParamsE
        .type           _ZN10layer_norm31ln_parallel_residual_fwd_kernelINS_13Kernel_traitsI6__halfffffjLj5120ELj1ELj1ELj4ELj16ENS_18Kernel_traits_baseILj5120ES2_ffffjLj128EEEEELb1ELb1ELb1EEEvNS_9FwdParamsE,@function
        .size           _ZN10layer_norm31ln_parallel_residual_fwd_kernelINS_13Kernel_traitsI6__halfffffjLj5120ELj1ELj1ELj4ELj16ENS_18Kernel_traits_baseILj5120ES2_ffffjLj128EEEEELb1ELb1ELb1EEEvNS_9FwdParamsE,(.L_x_33011 - _ZN10layer_norm31ln_parallel_residual_fwd_kernelINS_13Kernel_traitsI6__halfffffjLj5120ELj1ELj1ELj4ELj16ENS_18Kernel_traits_baseILj5120ES2_ffffjLj128EEEEELb1ELb1ELb1EEEvNS_9FwdParamsE)
        .other          _ZN10layer_norm31ln_parallel_residual_fwd_kernelINS_13Kernel_traitsI6__halfffffjLj5120ELj1ELj1ELj4ELj16ENS_18Kernel_traits_baseILj5120ES2_ffffjLj128EEEEELb1ELb1ELb1EEEvNS_9FwdParamsE,@"STO_CUDA_ENTRY STV_DEFAULT"
_ZN10layer_norm31ln_parallel_residual_fwd_kernelINS_13Kernel_traitsI6__halfffffjLj5120ELj1ELj1ELj4ELj16ENS_18Kernel_traits_baseILj5120ES2_ffffjLj128EEEEELb1ELb1ELb1EEEvNS_9FwdParamsE:
.text._ZN10layer_norm31ln_parallel_residual_fwd_kernelINS_13Kernel_traitsI6__halfffffjLj5120ELj1ELj1ELj4ELj16ENS_18Kernel_traits_baseILj5120ES2_ffffjLj128EEEEELb1ELb1ELb1EEEvNS_9FwdParamsE:
        /* <DEDUP_REMOVED lines=11> */
[----:B------:R-:W-:-:S05]  /*00b0*/  @P0 IMAD.MOV.U32 R9, RZ, RZ, R21 ;  /* 0x000000ffff090224 */ /* 0x000fca00078e0015 */
[----:B------:R-:W3:Y:S04]  /*00c0*/  @P0 LDG.E.64 R4, [R8.64] ;  /* 0x0000000608040981 */ /* 0x000ee8000c1e1b00 */
[----:B------:R-:W0:Y:S04]  /*00d0*/  S2R R89, SR_TID.X ;  /* 0x0000000000597919 */ /* 0x000e280000002100 */
[----:B------:R-:W0:Y:S02]  /*00e0*/  S2R R14, SR_CTAID.X ;  /* 0x00000000000e7919 */ /* 0x000e240000002500 */
[----:B0-----:R-:W-:-:S04]  /*00f0*/  IMAD R146, R14, c[0x0][0x0], R89 ;  /* 0x000000000e927a24 */ /* 0x001fc800078e0259 */
[----:B------:R-:W-:Y:S01]  /*0100*/  IMAD.WIDE.U32 R6, R146, -0x326172a9, RZ ;  /* 0xcd9e8d5792067825 */ /* 0x000fe200078e00ff */
[----:B------:R-:W-:Y:S01]  /*0110*/  LEA.HI R147, R89, R14, RZ, 0x19 ;  /* 0x0000000e59937211 */ /* 0x000fe200078fc8ff */
[----:B--2---:R-:W0:Y:S08]  /*0120*/  @P0 R2UR UR4, R2 ;  /* 0x00000000020403c2 */ /* 0x004e3000000e0000 */
[----:B------:R1:W2:Y:S01]  /*0130*/  @P0 R2UR UR5, R3 ;  /* 0x00000000030503c2 */ /* 0x0002a200000e0000 */
[----:B---3--:R-:W-:-:S05]  /*0140*/  @P0 IADD3 R20, P1, R4, c[0x0][0x240], RZ ;  /* 0x0000900004140a10 */ /* 0x008fca0007f3e0ff */
[----:B------:R-:W-:Y:S01]  /*0150*/  @P0 IMAD.X R21, RZ, RZ, R5, P1 ;  /* 0x000000ffff150224 */ /* 0x000fe200008e0605 */
[----:B------:R-:W-:-:S04]  /*0160*/  ISETP.NE.U32.AND P0, PT, RZ, c[0x0][0x218], PT ;  /* 0x00008600ff007a0c */ /* 0x000fc80003f05070 */
[--C-:B------:R-:W-:Y:S02]  /*0170*/  SHF.R.U32.HI R144, RZ, 0x2, R21.reuse ;  /* 0x00000002ff907819 */ /* 0x100fe40000011615 */
[----:B------:R-:W-:Y:S02]  /*0180*/  SHF.R.U64 R145, R20, 0x2, R21 ;  /* 0x0000000214917819 */ /* 0x000fe40000001215 */
[----:B------:R-:W-:Y:S01]  /*0190*/  ISETP.NE.AND.EX P0, PT, RZ, c[0x0][0x21c], PT, P0 ;  /* 0x00008700ff007a0c */ /* 0x000fe20003f05300 */
[----:B0-----:R-:W-:Y:S01]  /*01a0*/  UIADD3 UR9, UR4, -0x61c88647, URZ ;  /* 0x9e3779b904097890 */ /* 0x001fe2000fffe03f */
[----:B------:R-:W-:Y:S01]  /*01b0*/  LOP3.LUT R0, R7, UR4, R144, 0x96, !PT ;  /* 0x0000000407007c12 */ /* 0x000fe2000f8e9690 */
[----:B------:R-:W-:Y:S01]  /*01c0*/  IMAD.WIDE.U32 R4, R145, -0x2daee0ad, RZ ;  /* 0xd2511f5391047825 */ /* 0x000fe200078e00ff */
[----:B------:R-:W-:Y:S02]  /*01d0*/  UIADD3 UR11, UR4, 0x3c6ef372, URZ ;  /* 0x3c6ef372040b7890 */ /* 0x000fe4000fffe03f */
[----:B------:R-:W-:Y:S01]  /*01e0*/  UIADD3 UR13, UR4, -0x255992d5, URZ ;  /* 0xdaa66d2b040d7890 */ /* 0x000fe2000fffe03f */
[----:B-1----:R-:W-:Y:S01]  /*01f0*/  IMAD.WIDE.U32 R2, R0, -0x2daee0ad, RZ ;  /* 0xd2511f5300027825 */ /* 0x002fe200078e00ff */
[----:B--2---:R-:W-:Y:S01]  /*0200*/  UIADD3 UR10, UR5, -0x4498517b, URZ ;  /* 0xbb67ae85050a7890 */ /* 0x004fe2000fffe03f */
[----:B------:R-:W-:-:S02]  /*0210*/  LOP3.LUT R8, R5, UR5, RZ, 0x3c, !PT ;  /* 0x0000000505087c12 */ /* 0x000fc4000f8e3cff */
[----:B------:R-:W-:Y:S01]  /*0220*/  IMAD.SHL.U32 R0, R89, 0x8, RZ ;  /* 0x0000000859007824 */ /* 0x000fe200078e00ff */
[----:B------:R-:W-:Y:S02]  /*0230*/  UIADD3 UR12, UR5, 0x76cf5d0a, URZ ;  /* 0x76cf5d0a050c7890 */ /* 0x000fe4000fffe03f */
[----:B------:R-:W-:Y:S01]  /*0240*/  UIADD3 UR14, UR5, 0x32370b8f, URZ ;  /* 0x32370b8f050e7890 */ /* 0x000fe2000fffe03f */
[----:B------:R-:W-:Y:S01]  /*0250*/  LOP3.LUT R10, R3, UR10, R4, 0x96, !PT ;  /* 0x0000000a030a7c12 */ /* 0x000fe2000f8e9604 */
[----:B------:R-:W-:Y:S01]  /*0260*/  IMAD.WIDE.U32 R8, R8, -0x326172a9, RZ ;  /* 0xcd9e8d5708087825 */ /* 0x000fe200078e00ff */
[----:B------:R-:W-:-:S03]  /*0270*/  LOP3.LUT R0, R0, 0x3f8, RZ, 0xc0, !PT ;  /* 0x000003f800007812 */ /* 0x000fc600078ec0ff */
[----:B------:R-:W-:Y:S01]  /*0280*/  IMAD.WIDE.U32 R10, R10, -0x326172a9, RZ ;  /* 0xcd9e8d570a0a7825 */ /* 0x000fe200078e00ff */
[----:B------:R-:W-:Y:S02]  /*0290*/  IADD3 R4, P1, R0, c[0x0][0x218], RZ ;  /* 0x0000860000047a10 */ /* 0x000fe40007f3e0ff */
[----:B------:R-:W-:Y:S02]  /*02a0*/  LOP3.LUT R6, R9, UR9, R6, 0x96, !PT ;  /* 0x0000000909067c12 */ /* 0x000fe4000f8e9606 */
[----:B------:R-:W-:Y:S02]  /*02b0*/  IADD3.X R5, RZ, c[0x0][0x21c], RZ, P1, !PT ;  /* 0x00008700ff057a10 */ /* 0x000fe40000ffe4ff */
[----:B------:R-:W-:Y:S01]  /*02c0*/  LOP3.LUT R3, R11, UR11, R8, 0x96, !PT ;  /* 0x0000000b0b037c12 */ /* 0x000fe2000f8e9608 */
[----:B------:R-:W-:Y:S02]  /*02d0*/  IMAD.WIDE.U32 R6, R6, -0x2daee0ad, RZ ;  /* 0xd2511f5306067825 */ /* 0x000fe400078e00ff */
[----:B------:R0:W5:Y:S03]  /*02e0*/  @P0 LDG.E.64 R32, [R4.64] ;  /* 0x0000000604200981 */ /* 0x000166000c1e1b00 */
[----:B------:R-:W-:Y:S01]  /*02f0*/  LOP3.LUT R8, R7, UR12, R2, 0x96, !PT ;  /* 0x0000000c07087c12 */ /* 0x000fe2000f8e9602 */
[----:B------:R0:W5:Y:S01]  /*0300*/  @P0 LDG.E.64 R22, [R4.64+0x400] ;  /* 0x0004000604160981 */ /* 0x000162000c1e1b00 */
[----:B------:R-:W-:-:S03]  /*0310*/  IMAD.WIDE.U32 R2, R3, -0x2daee0ad, RZ ;  /* 0xd2511f5303027825 */ /* 0x000fc600078e00ff */
[----:B------:R0:W5:Y:S01]  /*0320*/  @P0 LDG.E.64 R24, [R4.64+0x800] ;  /* 0x0008000604180981 */ /* 0x000162000c1e1b00 */
[----:B------:R-:W-:Y:S01]  /*0330*/  IMAD.WIDE.U32 R8, R8, -0x326172a9, RZ ;  /* 0xcd9e8d5708087825 */ /* 0x000fe200078e00ff */
[----:B------:R-:W-:Y:S02]  /*0340*/  LOP3.LUT R11, R3, UR14, R6, 0x96, !PT ;  /* 0x0000000e030b7c12 */ /* 0x000fe4000f8e9606 */
[----:B------:R0:W5:Y:S04]  /*0350*/  @P0 LDG.E.64 R26, [R4.64+0xc00] ;  /* 0x000c0006041a0981 */ /* 0x000168000c1e1b00 */
[----:B------:R0:W5:Y:S04]  /*0360*/  @P0 LDG.E.64 R28, [R4.64+0x1000] ;  /* 0x00100006041c0981 */ /* 0x000168000c1e1b00 */
[----:B------:R0:W5:Y:S04]  /*0370*/  @P0 LDG.E.64 R30, [R4.64+0x1400] ;  /* 0x00140006041e0981 */ /* 0x000168000c1e1b00 */
[----:B------:R0:W5:Y:S04]  /*0380*/  @P0 LDG.E.64 R36, [R4.64+0x1800] ;  /* 0x0018000604240981 */ /* 0x000168000c1e1b00 */
[----:B------:R0:W5:Y:S04]  /*0390*/  @P0 LDG.E.64 R14, [R4.64+0x1c00] ;  /* 0x001c0006040e0981 */ /* 0x000168000c1e1b00 */
[----:B------:R0:W5:Y:S04]  /*03a0*/  @P0 LDG.E.64 R16, [R4.64+0x2000] ;  /* 0x0020000604100981 */ /* 0x000168000c1e1b00 */
[----:B------:R0:W5:Y:S01]  /*03b0*/  @P0 LDG.E.64 R34, [R4.64+0x2400] ;  /* 0x0024000604220981 */ /* 0x000162000c1e1b00 */
[----:B------:R-:W-:Y:S01]  /*03c0*/  LOP3.LUT R6, R9, UR13, R10, 0x96, !PT ;  /* 0x0000000d09067c12 */ /* 0x000fe2000f8e960a */
        /* <DEDUP_REMOVED lines=44> */
[----:B------:R-:W-:Y:S01]  /*0690*/  UIADD3 UR26, UR5, -0x695add53, URZ ;  /* 0x96a522ad051a7890 */ /* 0x000fe2000fffe03f */
[----:B-----5:R-:W-:Y:S01]  /*06a0*/  @!P0 CS2R R32, SRZ ;  /* 0x0000000000208805 */ /* 0x020fe2000001ff00 */
[----:B------:R-:W-:Y:S01]  /*06b0*/  IMAD R97, R10, -0x2daee0ad, RZ ;  /* 0xd2511f530a617824 */ /* 0x000fe200078e02ff */
[----:B------:R-:W-:Y:S01]  /*06c0*/  @!P0 CS2R R22, SRZ ;  /* 0x0000000000168805 */ /* 0x000fe2000001ff00 */
[----:B------:R-:W-:Y:S01]  /*06d0*/  IMAD.HI.U32 R0, R38, -0x2daee0ad, RZ ;  /* 0xd2511f5326007827 */ /* 0x000fe200078e00ff */
[----:B------:R-:W-:Y:S01]  /*06e0*/  UIADD3 UR25, UR4, -0x700cb87f, URZ ;  /* 0x8ff3478104197890 */ /* 0x000fe2000fffe03f */
[----:B------:R-:W-:Y:S01]  /*06f0*/  @!P0 CS2R R24, SRZ ;  /* 0x0000000000188805 */ /* 0x000fe2000001ff00 */
[----:B------:R-:W-:Y:S01]  /*0700*/  @!P0 CS2R R26, SRZ ;  /* 0x00000000001a8805 */ /* 0x000fe2000001ff00 */
[----:B------:R-:W-:Y:S01]  /*0710*/  IMAD R96, R6, -0x326172a9, RZ ;  /* 0xcd9e8d5706607824 */ /* 0x000fe200078e02ff */
[----:B------:R-:W-:Y:S01]  /*0720*/  @!P0 CS2R R28, SRZ ;  /* 0x00000000001c8805 */ /* 0x000fe2000001ff00 */
[----:B------:R-:W-:Y:S01]  /*0730*/  IMAD.HI.U32 R5, R100, -0x326172a9, RZ ;  /* 0xcd9e8d5764057827 */ /* 0x000fe200078e00ff */
[----:B------:R-:W-:Y:S01]  /*0740*/  @!P0 CS2R R30, SRZ ;  /* 0x00000000001e8805 */ /* 0x000fe2000001ff00 */
[----:B------:R-:W-:Y:S01]  /*0750*/  LOP3.LUT R97, R0, UR26, R97, 0x96, !PT ;  /* 0x0000001a00617c12 */ /* 0x000fe2000f8e9661 */
[----:B------:R-:W-:Y:S01]  /*0760*/  HADD2.F32 R88, -RZ, R32.H0_H0 ;  /* 0x20000020ff587230 */ /* 0x000fe20000004100 */
[----:B------:R-:W-:Y:S01]  /*0770*/  SHF.R.U64 R87, R32, 0x10, R33 ;  /* 0x0000001020577819 */ /* 0x000fe20000001221 */
[----:B------:R-:W-:Y:S01]  /*0780*/  @!P0 CS2R R36, SRZ ;  /* 0x0000000000248805 */ /* 0x000fe2000001ff00 */
[----:B------:R-:W-:Y:S01]  /*0790*/  @!P0 CS2R R14, SRZ ;  /* 0x00000000000e8805 */ /* 0x000fe2000001ff00 */
[----:B------:R-:W-:Y:S01]  /*07a0*/  @!P0 CS2R R16, SRZ ;  /* 0x0000000000108805 */ /* 0x000fe2000001ff00 */
[----:B------:R-:W-:Y:S01]  /*07b0*/  @!P0 CS2R R34, SRZ ;  /* 0x0000000000228805 */ /* 0x000fe2000001ff00 */
[--C-:B------:R-:W-:Y:S01]  /*07c0*/  SHF.R.U64 R32, R22, 0x10, R23.reuse ;  /* 0x0000001016207819 */ /* 0x100fe20000001217 */
[----:B------:R-:W-:Y:S01]  /*07d0*/  HADD2.F32 R0, -RZ, R22.H0_H0 ;  /* 0x20000016ff007230 */ /* 0x000fe20000004100 */
[----:B------:R-:W-:Y:S01]  /*07e0*/  SHF.R.U32.HI R21, RZ, 0x10, R23 ;  /* 0x00000010ff157819 */ /* 0x000fe20000011617 */
[----:B0-----:R-:W-:Y:S01]  /*07f0*/  HADD2.F32 R2, -RZ, R23.H0_H0 ;  /* 0x20000017ff027230 */ /* 0x001fe20000004100 */
[----:B------:R-:W-:Y:S01]  /*0800*/  LOP3.LUT R96, R5, UR25, R96, 0x96, !PT ;  /* 0x0000001905607c12 */ /* 0x000fe2000f8e9660 */
        /* <DEDUP_REMOVED lines=120> */
.L_x_29402:
[----:B------:R-:W-:Y:S01]  /*0f90*/  ISETP.NE.U32.AND P0, PT, RZ, c[0x0][0x178], PT ;  /* 0x00005e00ff007a0c */ /* 0x000fe20003f05070 */
[----:B------:R-:W-:Y:S01]  /*0fa0*/  IMAD R32, R147, c[0x0][0x168], RZ ;  /* 0x00005a0093207a24 */ /* 0x000fe200078e02ff */
[----:B------:R-:W-:Y:S01]  /*0fb0*/  ISETP.NE.U32.AND P1, PT, RZ, c[0x0][0x180], PT ;  /* 0x00006000ff007a0c */ /* 0x000fe20003f25070 */
[----:B------:R-:W-:Y:S01]  /*0fc0*/  IMAD.MOV.U32 R109, RZ, RZ, 0x10 ;  /* 0x00000010ff6d7424 */ /* 0x000fe200078e00ff */
[----:B------:R-:W-:Y:S02]  /*0fd0*/  ISETP.NE.AND.EX P3, PT, RZ, c[0x0][0x17c], PT, P0 ;  /* 0x00005f00ff007a0c */ /* 0x000fe40003f65300 */
[----:B------:R-:W-:Y:S02]  /*0fe0*/  ISETP.NE.AND.EX P0, PT, RZ, c[0x0][0x184], PT, P1 ;  /* 0x00006100ff007a0c */ /* 0x000fe40003f05310 */
[----:B------:R-:W-:Y:S02]  /*0ff0*/  SHF.R.S32.HI R33, RZ, 0x1f, R32 ;  /* 0x0000001fff217819 */ /* 0x000fe40000011420 */
[----:B------:R-:W-:-:S02]  /*1000*/  LOP3.LUT R76, R89, 0x7f, RZ, 0xc0, !PT ;  /* 0x0000007f594c7812 */ /* 0x000fc400078ec0ff */
[----:B------:R-:W-:Y:S01]  /*1010*/  LEA.HI R33, R33, R32, RZ, 0x2 ;  /* 0x0000002021217211 */ /* 0x000fe200078f10ff */
[----:B------:R-:W-:Y:S01]  /*1020*/  BSSY B0, `(.L_x_28749) ;  /* 0x0000017000007945 */ /* 0x000fe20003800000 */
[----:B------:R-:W-:Y:S02]  /*1030*/  P2R R110, PR, RZ, 0x8 ;  /* 0x00000008ff6e7803 */ /* 0x000fe40000000000 */
        /* <DEDUP_REMOVED lines=20> */
.L_x_28750:
[----:B0-----:R-:W-:Y:S02]  /*1180*/  IMAD.MOV.U32 R44, RZ, RZ, R100 ;  /* 0x000000ffff2c7224 */ /* 0x001fe400078e0064 */
.L_x_28751:
[----:B------:R-:W-:Y:S05]  /*1190*/  BSYNC B0 ;  /* 0x0000000000007941 */ /* 0x000fea0003800000 */
.L_x_28749:
        /* <DEDUP_REMOVED lines=16> */
.L_x_28755:
[----:B------:R-:W-:Y:S05]  /*12a0*/  BSYNC B1 ;  /* 0x0000000000017941 */ /* 0x000fea0003800000 */
.L_x_28754:
        /* <DEDUP_REMOVED lines=44> */
.L_x_28753:
[----:B------:R-:W-:Y:S05]  /*1570*/  BSYNC B0 ;  /* 0x0000000000007941 */ /* 0x000fea0003800000 */
.L_x_28752:
[----:B------:R-:W0:Y:S01]  /*1580*/  I2F.U32 R37, R44 ;  /* 0x0000002c00257306 */ /* 0x000e220000201000 */
[----:B------:R-:W-:Y:S01]  /*1590*/  HFMA2.MMA R108, -RZ, RZ, 0.1171875, 0 ;  /* 0x2f800000ff6c7435 */ /* 0x000fe200000001ff */
[----:B------:R-:W-:Y:S01]  /*15a0*/  ISETP.NE.U32.AND P1, PT, RZ, c[0x0][0x178], PT ;  /* 0x00005e00ff007a0c */ /* 0x000fe20003f25070 */
[----:B-----5:R-:W-:-:S03]  /*15b0*/  FMUL.FTZ R32, R32, c[0x0][0x1e8] ;  /* 0x00007a0020207a20 */ /* 0x020fc60000410000 */
[----:B------:R-:W-:-:S04]  /*15c0*/  ISETP.NE.AND.EX P6, PT, RZ, c[0x0][0x17c], PT, P1 ;  /* 0x00005f00ff007a0c */ /* 0x000fc80003fc5310 */
[----:B------:R-:W-:Y:S01]  /*15d0*/  P2R R111, PR, RZ, 0x40 ;  /* 0x00000040ff6f7803 */ /* 0x000fe20000000000 */
        /* <DEDUP_REMOVED lines=9> */
.L_x_28756:
        /* <DEDUP_REMOVED lines=12> */
.L_x_28759:
[----:B------:R-:W-:Y:S02]  /*1730*/  IMAD.MOV.U32 R32, RZ, RZ, R100 ;  /* 0x000000ffff207224 */ /* 0x000fe400078e0064 */
.L_x_28760:
[----:B------:R-:W-:Y:S05]  /*1740*/  BSYNC B0 ;  /* 0x0000000000007941 */ /* 0x000fea0003800000 */
.L_x_28758:
        /* <DEDUP_REMOVED lines=16> */
.L_x_28764:
[----:B------:R-:W-:Y:S05]  /*1850*/  BSYNC B1 ;  /* 0x0000000000017941 */ /* 0x000fea0003800000 */
.L_x_28763:
        /* <DEDUP_REMOVED lines=44> */
.L_x_28762:
[----:B------:R-:W-:Y:S05]  /*1b20*/  BSYNC B0 ;  /* 0x0000000000007941 */ /* 0x000fea0003800000 */
.L_x_28761:
        /* <DEDUP_REMOVED lines=8> */
.L_x_28757:
        /* <DEDUP_REMOVED lines=12> */
.L_x_28766:
[----:B------:R-:W-:Y:S02]  /*1c70*/  IMAD.MOV.U32 R32, RZ, RZ, R100 ;  /* 0x000000ffff207224 */ /* 0x000fe400078e0064 */
.L_x_28767:
[----:B------:R-:W-:Y:S05]  /*1c80*/  BSYNC B0 ;  /* 0x0000000000007941 */ /* 0x000fea0003800000 */
.L_x_28765:
        /* <DEDUP_REMOVED lines=16> */
.L_x_28771:
[----:B------:R-:W-:Y:S05]  /*1d90*/  BSYNC B1 ;  /* 0x0000000000017941 */ /* 0x000fea0003800000 */
.L_x_28770:
        /* <DEDUP_REMOVED lines=44> */
.L_x_28769:
[----:B------:R-:W-:Y:S05]  /*2060*/  BSYNC B0 ;  /* 0x0000000000007941 */ /* 0x000fea0003800000 */
.L_x_28768:
        /* <DEDUP_REMOVED lines=11> */
.L_x_28772:
        /* <DEDUP_REMOVED lines=12> */
.L_x_28775:
[----:B------:R-:W-:Y:S02]  /*21e0*/  IMAD.MOV.U32 R42, RZ, RZ, R100 ;  /* 0x000000ffff2a7224 */ /* 0x000fe400078e0064 */
.L_x_28776:
[----:B------:R-:W-:Y:S05]  /*21f0*/  BSYNC B0 ;  /* 0x0000000000007941 */ /* 0x000fea0003800000 */
.L_x_28774:
        /* <DEDUP_REMOVED lines=16> */
.L_x_28780:
[----:B------:R-:W-:Y:S05]  /*2300*/  BSYNC B1 ;  /* 0x0000000000017941 */ /* 0x000fea0003800000 */
.L_x_28779:
        /* <DEDUP_REMOVED lines=44> */
.L_x_28778:
[----:B------:R-:W-:Y:S05]  /*25d0*/  BSYNC B0 ;  /* 0x0000000000007941 */ /* 0x000fea0003800000 */
.L_x_28777:
        /* <DEDUP_REMOVED lines=8> */
.L_x_28773:
        /* <DEDUP_REMOVED lines=12> */
.L_x_28782:
[----:B------:R-:W-:Y:S02]  /*2720*/  IMAD.MOV.U32 R42, RZ, RZ, R100 ;  /* 0x000000ffff2a7224 */ /* 0x000fe400078e0064 */
.L_x_28783:
[----:B------:R-:W-:Y:S05]  /*2730*/  BSYNC B0 ;  /* 0x0000000000007941 */ /* 0x000fea0003800000 */
.L_x_28781:
        /* <DEDUP_REMOVED lines=16> */
.L_x_28787:
[----:B------:R-:W-:Y:S05]  /*2840*/  BSYNC B1 ;  /* 0x0000000000017941 */ /* 0x000fea0003800000 */
.L_x_28786:
        /* <DEDUP_REMOVED lines=44> */
.L_x_28785:
[----:B------:R-:W-:Y:S05]  /*2b10*/  BSYNC B0 ;  /* 0x0000000000007941 */ /* 0x000fea0003800000 */
.L_x_28784:
        /* <DEDUP_REMOVED lines=11> */
.L_x_28788:
        /* <DEDUP_REMOVED lines=12> */
.L_x_28791:
[----:B------:R-:W-:Y:S02]  /*2c90*/  MOV R34, R100 ;  /* 0x0000006400227202 */ /* 0x000fe40000000f00 */
.L_x_28792:
[----:B------:R-:W-:Y:S05]  /*2ca0*/  BSYNC B0 ;  /* 0x0000000000007941 */ /* 0x000fea0003800000 */
.L_x_28790:
        /* <DEDUP_REMOVED lines=16> */
.L_x_28796:
[----:B------:R-:W-:Y:S05]  /*2db0*/  BSYNC B1 ;  /* 0x0000000000017941 */ /* 0x000fea0003800000 */
.L_x_28795:
        /* <DEDUP_REMOVED lines=44> */
.L_x_28794:
[----:B------:R-:W-:Y:S05]  /*3080*/  BSYNC B0 ;  /* 0x0000000000007941 */ /* 0x000fea0003800000 */
.L_x_28793:
        /* <DEDUP_REMOVED lines=8> */
.L_x_28789:
        /* <DEDUP_REMOVED lines=12> */
.L_x_28798:
[----:B------:R-:W-:Y:S02]  /*31d0*/  MOV R34, R100 ;  /* 0x0000006400227202 */ /* 0x000fe40000000f00 */
.L_x_28799:
[----:B------:R-:W-:Y:S05]  /*31e0*/  BSYNC B0 ;  /* 0x0000000000007941 */ /* 0x000fea0003800000 */
.L_x_28797:
        /* <DEDUP_REMOVED lines=16> */
.L_x_28803:
[----:B------:R-:W-:Y:S05]  /*32f0*/  BSYNC B1 ;  /* 0x0000000000017941 */ /* 0x000fea0003800000 */
.L_x_28802:
        /* <DEDUP_REMOVED lines=44> */
.L_x_28801:
[----:B------:R-:W-:Y:S05]  /*35c0*/  BSYNC B0 ;  /* 0x0000000000007941 */ /* 0x000fea0003800000 */
.L_x_28800:
        /* <DEDUP_REMOVED lines=11> */
.L_x_28804:
        /* <DEDUP_REMOVED lines=12> */
.L_x_28807:
[----:B------:R-:W-:Y:S02]  /*3740*/  IMAD.MOV.U32 R40, RZ, RZ, R100 ;  /* 0x000000ffff287224 */ /* 0x000fe400078e0064 */
.L_x_28808:
[----:B------:R-:W-:Y:S05]  /*3750*/  BSYNC B0 ;  /* 0x0000000000007941 */ /* 0x000fea0003800000 */
.L_x_28806:
        /* <DEDUP_REMOVED lines=16> */
.L_x_28812:
[----:B------:R-:W-:Y:S05]  /*3860*/  BSYNC B1 ;  /* 0x0000000000017941 */ /* 0x000fea0003800000 */
.L_x_28811:
        /* <DEDUP_REMOVED lines=44> */
.L_x_28810:
[----:B------:R-:W-:Y:S05]  /*3b30*/  BSYNC B0 ;  /* 0x0000000000007941 */ /* 0x000fea0003800000 */
.L_x_28809:
        /* <DEDUP_REMOVED lines=8> */
.L_x_28805:
[----:B------:R-:W-:Y:S01]  /*3bc0*/  SEL R32, RZ, 0x1000000, P4 ;  /* 0x01000000ff207807 */ /* 0x000fe20002000000 */
[C---:B------:R-:W-:Y:S01]  /*3bd0*/  IMAD.SHL.U32 R44, R76.reuse, 0x4, RZ ;  /* 0x000000044c2c7824 */ /* 0x040fe200078e00ff */
[----:B------:R-:W-:Y:S02]  /*3be0*/  SEL R33, RZ, 0x10000, P3 ;  /* 0x00010000ff217807 */ /* 0x000fe40001800000 */
[----:B------:R-:W-:Y:S02]  /*3bf0*/  SEL R34, RZ, 0x100, P2 ;  /* 0x00000100ff227807 */ /* 0x000fe40001000000 */
[----:B------:R-:W-:Y:S02]  /*3c00*/  LEA R40, P2, R76, c[0x0][0x188], 0x4 ;  /* 0x000062004c287a11 */ /* 0x000fe400078420ff */
[----:B------:R-:W-:Y:S02]  /*3c10*/  IADD3 R33, R34, R32, R33 ;  /* 0x0000002022217210 */ /* 0x000fe40007ffe021 */
[----:B------:R-:W-:-:S02]  /*3c20*/  SEL R34, RZ, 0x1, P1 ;  /* 0x00000001ff227807 */ /* 0x000fc40000800000 */
[----:B------:R-:W-:Y:S02]  /*3c30*/  SHF.R.U32.HI R45, RZ, 0x1e, R76 ;  /* 0x0000001eff2d7819 */ /* 0x000fe4000001164c */
[----:B------:R-:W-:Y:S02]  /*3c40*/  IADD3 R32, P1, R44, c[0x0][0x190], RZ ;  /* 0x000064002c207a10 */ /* 0x000fe40007f3e0ff */
[----:B------:R-:W-:Y:S02]  /*3c50*/  LEA.HI.X R41, R76, c[0x0][0x18c], RZ, 0x4, P2 ;  /* 0x000063004c297a11 */ /* 0x000fe400010f24ff */
[----:B------:R-:W-:Y:S02]  /*3c60*/  IADD3 R43, R33, R34, RZ ;  /* 0x00000022212b7210 */ /* 0x000fe40007ffe0ff */
[----:B------:R-:W-:Y:S01]  /*3c70*/  IADD3.X R33, R45, c[0x0][0x194], RZ, P1, !PT ;  /* 0x000065002d217a10 */ /* 0x000fe20000ffe4ff */
[----:B------:R0:W-:Y:S01]  /*3c80*/  STG.E.128 [R40.64], R64 ;  /* 0x0000004028007986 */ /* 0x0001e2000c101d06 */
[----:B------:R-:W-:-:S02]  /*3c90*/  ISETP.NE.AND P5, PT, R110, RZ, PT ;  /* 0x000000ff6e00720c */ /* 0x000fc40003fa5270 */
[----:B------:R-:W-:Y:S01]  /*3ca0*/  IADD3 R148, R76, 0x80, RZ ;  /* 0x000000804c947810 */ /* 0x000fe20007ffe0ff */
[----:B------:R0:W-:Y:S04]  /*3cb0*/  STG.E [R32.64], R43 ;  /* 0x0000002b20007986 */ /* 0x0001e8000c101906 */
        /* <DEDUP_REMOVED lines=8> */
[----:B------:R-:W-:-:S03]  /*3d40*/  LOP3.LUT R41, R93, 0xff, RZ, 0xc0, !PT ;  /* 0x000000ff5d297812 */ /* 0x000fc600078ec0ff */
[----:B------:R-:W-:Y:S01]  /*3d50*/  IMAD R33, R32, 0x1000000, R33 ;  /* 0x0100000020217824 */ /* 0x000fe200078e0221 */
[----:B------:R-:W-:-:S03]  /*3d60*/  IADD3 R32, P1, R44, c[0x0][0x198], RZ ;  /* 0x000066002c207a10 */ /* 0x000fc60007f3e0ff */
[----:B------:R-:W-:Y:S01]  /*3d70*/  IMAD R40, R40, 0x100, R33 ;  /* 0x0000010028287824 */ /* 0x000fe200078e0221 */
[----:B------:R-:W-:-:S03]  /*3d80*/  IADD3.X R33, R45, c[0x0][0x19c], RZ, P1, !PT ;  /* 0x000067002d217a10 */ /* 0x000fc60000ffe4ff */
[----:B------:R-:W-:-:S05]  /*3d90*/  IMAD.IADD R41, R40, 0x1, R41 ;  /* 0x0000000128297824 */ /* 0x000fca00078e0229 */
[----:B------:R0:W-:Y:S02]  /*3da0*/  STG.E [R32.64], R41 ;  /* 0x0000002920007986 */ /* 0x0001e4000c101906 */
.L_x_28813:
[----:B------:R1:W5:Y:S04]  /*3db0*/  @P5 LDG.E.128 R72, [R38.64] ;  /* 0x0000000626485981 */ /* 0x000368000c1e1d00 */
[----:B------:R1:W5:Y:S04]  /*3dc0*/  @P0 LDG.E.128 R68, [R36.64] ;  /* 0x0000000624440981 */ /* 0x000368000c1e1d00 */
        /* <DEDUP_REMOVED lines=13> */
.L_x_28815:
[----:B-1----:R-:W-:Y:S02]  /*3ea0*/  IMAD.MOV.U32 R44, RZ, RZ, R100 ;  /* 0x000000ffff2c7224 */ /* 0x002fe400078e0064 */
.L_x_28816:
[----:B------:R-:W-:Y:S05]  /*3eb0*/  BSYNC B0 ;  /* 0x0000000000007941 */ /* 0x000fea0003800000 */
.L_x_28814:
        /* <DEDUP_REMOVED lines=16> */
.L_x_28820:
[----:B------:R-:W-:Y:S05]  /*3fc0*/  BSYNC B1 ;  /* 0x0000000000017941 */ /* 0x000fea0003800000 */
.L_x_28819:
        /* <DEDUP_REMOVED lines=44> */
.L_x_28818:
[----:B------:R-:W-:Y:S05]  /*4290*/  BSYNC B0 ;  /* 0x0000000000007941 */ /* 0x000fea0003800000 */
.L_x_28817:
[----:B------:R-:W0:Y:S01]  /*42a0*/  I2F.U32 R37, R44 ;  /* 0x0000002c00257306 */ /* 0x000e220000201000 */
[----:B------:R-:W-:Y:S01]  /*42b0*/  ISETP.NE.AND P6, PT, R111, RZ, PT ;  /* 0x000000ff6f00720c */ /* 0x000fe20003fc5270 */
[----:B-----5:R-:W-:Y:S02]  /*42c0*/  FMUL.FTZ R32, R32, c[0x0][0x1e8] ;  /* 0x00007a0020207a20 */ /* 0x020fe40000410000 */
        /* <DEDUP_REMOVED lines=9> */
.L_x_28821:
        /* <DEDUP_REMOVED lines=12> */
.L_x_28824:
[----:B------:R-:W-:Y:S02]  /*4420*/  MOV R32, R100 ;  /* 0x0000006400207202 */ /* 0x000fe40000000f00 */
.L_x_28825:
[----:B------:R-:W-:Y:S05]  /*4430*/  BSYNC B0 ;  /* 0x0000000000007941 */ /* 0x000fea0003800000 */
.L_x_28823:
        /* <DEDUP_REMOVED lines=16> */
.L_x_28829:
[----:B------:R-:W-:Y:S05]  /*4540*/  BSYNC B1 ;  /* 0x0000000000017941 */ /* 0x000fea0003800000 */
.L_x_28828:
        /* <DEDUP_REMOVED lines=44> */
.L_x_28827:
[----:B------:R-:W-:Y:S05]  /*4810*/  BSYNC B0 ;  /* 0x0000000000007941 */ /* 0x000fea0003800000 */
.L_x_28826:
        /* <DEDUP_REMOVED lines=8> */
.L_x_28822:
        /* <DEDUP_REMOVED lines=12> */
.L_x_28831:
[----:B------:R-:W-:Y:S02]  /*4960*/  MOV R32, R100 ;  /* 0x0000006400207202 */ /* 0x000fe40000000f00 */
.L_x_28832:
[----:B------:R-:W-:Y:S05]  /*4970*/  BSYNC B0 ;  /* 0x0000000000007941 */ /* 0x000fea0003800000 */
.L_x_28830:
        /* <DEDUP_REMOVED lines=16> */
.L_x_28836:
[----:B------:R-:W-:Y:S05]  /*4a80*/  BSYNC B1 ;  /* 0x0000000000017941 */ /* 0x000fea0003800000 */
.L_x_28835:
        /* <DEDUP_REMOVED lines=44> */
.L_x_28834:
[----:B------:R-:W-:Y:S05]  /*4d50*/  BSYNC B0 ;  /* 0x0000000000007941 */ /* 0x000fea0003800000 */
.L_x_28833:
        /* <DEDUP_REMOVED lines=11> */
.L_x_28837:
        /* <DEDUP_REMOVED lines=12> */
.L_x_28840:
[----:B------:R-:W-:Y:S02]  /*4ed0*/  MOV R42, R100 ;  /* 0x00000064002a7202 */ /* 0x000fe40000000f00 */
.L_x_28841:
[----:B------:R-:W-:Y:S05]  /*4ee0*/  BSYNC B0 ;  /* 0x0000000000007941 */ /* 0x000fea0003800000 */
.L_x_28839:
        /* <DEDUP_REMOVED lines=16> */
.L_x_28845:
[----:B------:R-:W-:Y:S05]  /*4ff0*/  BSYNC B1 ;  /* 0x0000000000017941 */ /* 0x000fea0003800000 */
.L_x_28844:
        /* <DEDUP_REMOVED lines=44> */
.L_x_28843:
[----:B------:R-:W-:Y:S05]  /*52c0*/  BSYNC B0 ;  /* 0x0000000000007941 */ /* 0x000fea0003800000 */
.L_x_28842:
        /* <DEDUP_REMOVED lines=8> */
.L_x_28838:
        /* <DEDUP_REMOVED lines=12> */
.L_x_28847:
[----:B------:R-:W-:Y:S02]  /*5410*/  IMAD.MOV.U32 R42, RZ, RZ, R100 ;  /* 0x000000ffff2a7224 */ /* 0x000fe400078e0064 */
.L_x_28848:
[----:B------:R-:W-:Y:S05]  /*5420*/  BSYNC B0 ;  /* 0x0000000000007941 */ /* 0x000fea0003800000 */
.L_x_28846:
        /* <DEDUP_REMOVED lines=16> */
.L_x_28852:
[----:B------:R-:W-:Y:S05]  /*5530*/  BSYNC B1 ;  /* 0x0000000000017941 */ /* 0x000fea0003800000 */
.L_x_28851:
        /* <DEDUP_REMOVED lines=44> */
.L_x_28850:
[----:B------:R-:W-:Y:S05]  /*5800*/  BSYNC B0 ;  /* 0x0000000000007941 */ /* 0x000fea0003800000 */
.L_x_28849:
        /* <DEDUP_REMOVED lines=11> */
.L_x_28853:
        /* <DEDUP_REMOVED lines=12> */
.L_x_28856:
[----:B------:R-:W-:Y:S02]  /*5980*/  IMAD.MOV.U32 R34, RZ, RZ, R100 ;  /* 0x000000ffff227224 */ /* 0x000fe400078e0064 */
.L_x_28857:
[----:B------:R-:W-:Y:S05]  /*5990*/  BSYNC B0 ;  /* 0x0000000000007941 */ /* 0x000fea0003800000 */
.L_x_28855:
        /* <DEDUP_REMOVED lines=16> */
.L_x_28861:
[----:B------:R-:W-:Y:S05]  /*5aa0*/  BSYNC B1 ;  /* 0x0000000000017941 */ /* 0x000fea0003800000 */
.L_x_28860:
        /* <DEDUP_REMOVED lines=44> */
.L_x_28859:
[----:B------:R-:W-:Y:S05]  /*5d70*/  BSYNC B0 ;  /* 0x0000000000007941 */ /* 0x000fea0003800000 */
.L_x_28858:
        /* <DEDUP_REMOVED lines=8> */
.L_x_28854:
        /* <DEDUP_REMOVED lines=12> */
.L_x_28863:
[----:B------:R-:W-:Y:S02]  /*5ec0*/  MOV R34, R100 ;  /* 0x0000006400227202 */ /* 0x000fe40000000f00 */
.L_x_28864:
[----:B------:R-:W-:Y:S05]  /*5ed0*/  BSYNC B0 ;  /* 0x0000000000007941 */ /* 0x000fea0003800000 */
.L_x_28862:
        /* <DEDUP_REMOVED lines=16> */
.L_x_28868:
[----:B------:R-:W-:Y:S05]  /*5fe0*/  BSYNC B1 ;  /* 0x0000000000017941 */ /* 0x000fea0003800000 */
.L_x_28867:
        /* <DEDUP_REMOVED lines=44> */
.L_x_28866:
[----:B------:R-:W-:Y:S05]  /*62b0*/  BSYNC B0 ;  /* 0x0000000000007941 */ /* 0x000fea0003800000 */
.L_x_28865:
        /* <DEDUP_REMOVED lines=11> */
.L_x_28869:
        /* <DEDUP_REMOVED lines=12> */
.L_x_28872:
[----:B------:R-:W-:Y:S02]  /*6430*/  MOV R40, R100 ;  /* 0x0000006400287202 */ /* 0x000fe40000000f00 */
.L_x_28873:
[----:B------:R-:W-:Y:S05]  /*6440*/  BSYNC B0 ;  /* 0x0000000000007941 */ /* 0x000fea0003800000 */
.L_x_28871:
        /* <DEDUP_REMOVED lines=16> */
.L_x_28877:
[----:B------:R-:W-:Y:S05]  /*6550*/  BSYNC B1 ;  /* 0x0000000000017941 */ /* 0x000fea0003800000 */
.L_x_28876:
        /* <DEDUP_REMOVED lines=44> */
.L_x_28875:
[----:B------:R-:W-:Y:S05]  /*6820*/  BSYNC B0 ;  /* 0x0000000000007941 */ /* 0x000fea0003800000 */
.L_x_28874:
        /* <DEDUP_REMOVED lines=8> */
.L_x_28870:
[----:B------:R-:W-:Y:S01]  /*68b0*/  SEL R32, RZ, 0x1000000, P4 ;  /* 0x01000000ff207807 */ /* 0x000fe20002000000 */
[----:B------:R-:W-:Y:S01]  /*68c0*/  IMAD.MOV.U32 R155, RZ, RZ, 0x4 ;  /* 0x00000004ff9b7424 */ /* 0x000fe200078e00ff */
[----:B------:R-:W-:Y:S01]  /*68d0*/  SEL R33, RZ, 0x10000, P3 ;  /* 0x00010000ff217807 */ /* 0x000fe20001800000 */
[----:B------:R-:W-:Y:S01]  /*68e0*/  IMAD.WIDE.U32 R40, R148, R109, c[0x0][0x188] ;  /* 0x0000620094287625 */ /* 0x000fe200078e006d */
[----:B------:R-:W-:Y:S02]  /*68f0*/  SEL R34, RZ, 0x100, P2 ;  /* 0x00000100ff227807 */ /* 0x000fe40001000000 */
[----:B------:R-:W-:Y:S02]  /*6900*/  SEL R35, RZ, 0x1, P1 ;  /* 0x00000001ff237807 */ /* 0x000fe40000800000 */
[----:B------:R-:W-:Y:S01]  /*6910*/  IADD3 R32, R34, R32, R33 ;  /* 0x0000002022207210 */ /* 0x000fe20007ffe021 */
[----:B------:R0:W-:Y:S01]  /*6920*/  STG.E.128 [R40.64], R60 ;  /* 0x0000003c28007986 */ /* 0x0001e2000c101d06 */
[----:B------:R-:W-:-:S02]  /*6930*/  ISETP.NE.AND P5, PT, R110, RZ, PT ;  /* 0x000000ff6e00720c */ /* 0x000fc40003fa5270 */
[----:B------:R-:W-:Y:S01]  /*6940*/  IADD3 R43, R32, R35, RZ ;  /* 0x00000023202b7210 */ /* 0x000fe20007ffe0ff */
[----:B------:R-:W-:Y:S01]  /*6950*/  IMAD.WIDE.U32 R34, R148, R155, c[0x0][0x190] ;  /* 0x0000640094227625 */ /* 0x000fe200078e009b */
[----:B------:R-:W-:-:S04]  /*6960*/  IADD3 R151, R76, 0x100, RZ ;  /* 0x000001004c977810 */ /* 0x000fc80007ffe0ff */
[----:B------:R0:W-:Y:S01]  /*6970*/  STG.E [R34.64], R43 ;  /* 0x0000002b22007986 */ /* 0x0001e2000c101906 */
        /* <DEDUP_REMOVED lines=14> */
.L_x_28878:
[----:B------:R1:W5:Y:S04]  /*6a60*/  @P5 LDG.E.128 R72, [R38.64] ;  /* 0x0000000626485981 */ /* 0x000368000c1e1d00 */
[----:B------:R1:W5:Y:S04]  /*6a70*/  @P0 LDG.E.128 R68, [R36.64] ;  /* 0x0000000624440981 */ /* 0x000368000c1e1d00 */
        /* <DEDUP_REMOVED lines=13> */
.L_x_28880:
[----:B-1----:R-:W-:Y:S02]  /*6b50*/  MOV R44, R100 ;  /* 0x00000064002c7202 */ /* 0x002fe40000000f00 */
.L_x_28881:
[----:B------:R-:W-:Y:S05]  /*6b60*/  BSYNC B0 ;  /* 0x0000000000007941 */ /* 0x000fea0003800000 */
.L_x_28879:
        /* <DEDUP_REMOVED lines=16> */
.L_x_28885:
[----:B------:R-:W-:Y:S05]  /*6c70*/  BSYNC B1 ;  /* 0x0000000000017941 */ /* 0x000fea0003800000 */
.L_x_28884:
        /* <DEDUP_REMOVED lines=44> */
.L_x_28883:
[----:B------:R-:W-:Y:S05]  /*6f40*/  BSYNC B0 ;  /* 0x0000000000007941 */ /* 0x000fea0003800000 */
.L_x_28882:
[----:B------:R-:W0:Y:S01]  /*6f50*/  I2F.U32 R37, R44 ;  /* 0x0000002c00257306 */ /* 0x000e220000201000 */
[----:B------:R-:W-:Y:S01]  /*6f60*/  ISETP.NE.AND P6, PT, R111, RZ, PT ;  /* 0x000000ff6f00720c */ /* 0x000fe20003fc5270 */
[----:B-----5:R-:W-:Y:S02]  /*6f70*/  FMUL.FTZ R32, R32, c[0x0][0x1e8] ;  /* 0x00007a0020207a20 */ /* 0x020fe40000410000 */
        /* <DEDUP_REMOVED lines=9> */
.L_x_28886:
        /* <DEDUP_REMOVED lines=12> */
.L_x_28889:
[----:B------:R-:W-:Y:S02]  /*70d0*/  MOV R32, R100 ;  /* 0x0000006400207202 */ /* 0x000fe40000000f00 */
.L_x_28890:
[----:B------:R-:W-:Y:S05]  /*70e0*/  BSYNC B0 ;  /* 0x0000000000007941 */ /* 0x000fea0003800000 */
.L_x_28888:
        /* <DEDUP_REMOVED lines=16> */
.L_x_28894:
[----:B------:R-:W-:Y:S05]  /*71f0*/  BSYNC B1 ;  /* 0x0000000000017941 */ /* 0x000fea0003800000 */
.L_x_28893:
        /* <DEDUP_REMOVED lines=44> */
.L_x_28892:
[----:B------:R-:W-:Y:S05]  /*74c0*/  BSYNC B0 ;  /* 0x0000000000007941 */ /* 0x000fea0003800000 */
.L_x_28891:
        /* <DEDUP_REMOVED lines=8> */
.L_x_28887:
        /* <DEDUP_REMOVED lines=12> */
.L_x_28896:
[----:B------:R-:W-:Y:S02]  /*7610*/  IMAD.MOV.U32 R32, RZ, RZ, R100 ;  /* 0x000000ffff207224 */ /* 0x000fe400078e0064 */
.L_x_28897:
[----:B------:R-:W-:Y:S05]  /*7620*/  BSYNC B0 ;  /* 0x0000000000007941 */ /* 0x000fea0003800000 */
.L_x_28895:
        /* <DEDUP_REMOVED lines=16> */
.L_x_28901:
[----:B------:R-:W-:Y:S05]  /*7730*/  BSYNC B1 ;  /* 0x0000000000017941 */ /* 0x000fea0003800000 */
.L_x_28900:
        /* <DEDUP_REMOVED lines=44> */
.L_x_28899:
[----:B------:R-:W-:Y:S05]  /*7a00*/  BSYNC B0 ;  /* 0x0000000000007941 */ /* 0x000fea0003800000 */
.L_x_28898:
        /* <DEDUP_REMOVED lines=11> */
.L_x_28902:
        /* <DEDUP_REMOVED lines=12> */
.L_x_28905:
[----:B------:R-:W-:Y:S02]  /*7b80*/  IMAD.MOV.U32 R42, RZ, RZ, R100 ;  /* 0x000000ffff2a7224 */ /* 0x000fe400078e0064 */
.L_x_28906:
[----:B------:R-:W-:Y:S05]  /*7b90*/  BSYNC B0 ;  /* 0x0000000000007941 */ /* 0x000fea0003800000 */
.L_x_28904:
        /* <DEDUP_REMOVED lines=16> */
.L_x_28910:
[----:B------:R-:W-:Y:S05]  /*7ca0*/  BSYNC B1 ;  /* 0x0000000000017941 */ /* 0x000fea0003800000 */
.L_x_28909:
        /* <DEDUP_REMOVED lines=44> */
.L_x_28908:
[----:B------:R-:W-:Y:S05]  /*7f70*/  BSYNC B0 ;  /* 0x0000000000007941 */ /* 0x000fea0003800000 */
.L_x_28907:
        /* <DEDUP_REMOVED lines=8> */
.L_x_28903:
        /* <DEDUP_REMOVED lines=12> */
.L_x_28912:
[----:B------:R-:W-:Y:S02]  /*80c0*/  MOV R42, R100 ;  /* 0x00000064002a7202 */ /* 0x000fe40000000f00 */
.L_x_28913:
[----:B------:R-:W-:Y:S05]  /*80d0*/  BSYNC B0 ;  /* 0x0000000000007941 */ /* 0x000fea0003800000 */
.L_x_28911:
        /* <DEDUP_REMOVED lines=16> */
.L_x_28917:
[----:B------:R-:W-:Y:S05]  /*81e0*/  BSYNC B1 ;  /* 0x0000000000017941 */ /* 0x000fea0003800000 */
.L_x_28916:
        /* <DEDUP_REMOVED lines=44> */
.L_x_28915:
[----:B------:R-:W-:Y:S05]  /*84b0*/  BSYNC B0 ;  /* 0x0000000000007941 */ /* 0x000fea0003800000 */
.L_x_28914:
        /* <DEDUP_REMOVED lines=11> */
.L_x_28918:
        /* <DEDUP_REMOVED lines=12> */
.L_x_28921:
[----:B------:R-:W-:Y:S02]  /*8630*/  MOV R34, R100 ;  /* 0x0000006400227202 */ /* 0x000fe40000000f00 */
.L_x_28922:
[----:B------:R-:W-:Y:S05]  /*8640*/  BSYNC B0 ;  /* 0x0000000000007941 */ /* 0x000fea0003800000 */
.L_x_28920:
        /* <DEDUP_REMOVED lines=16> */
.L_x_28926:
[----:B------:R-:W-:Y:S05]  /*8750*/  BSYNC B1 ;  /* 0x0000000000017941 */ /* 0x000fea0003800000 */
.L_x_28925:
        /* <DEDUP_REMOVED lines=44> */
.L_x_28924:
[----:B------:R-:W-:Y:S05]  /*8a20*/  BSYNC B0 ;  /* 0x0000000000007941 */ /* 0x000fea0003800000 */
.L_x_28923:
        /* <DEDUP_REMOVED lines=8> */
.L_x_28919:
        /* <DEDUP_REMOVED lines=12> */
.L_x_28928:
[----:B------:R-:W-:Y:S02]  /*8b70*/  IMAD.MOV.U32 R34, RZ, RZ, R100 ;  /* 0x000000ffff227224 */ /* 0x000fe400078e0064 */
.L_x_28929:
[----:B------:R-:W-:Y:S05]  /*8b80*/  BSYNC B0 ;  /* 0x0000000000007941 */ /* 0x000fea0003800000 */
.L_x_28927:
        /* <DEDUP_REMOVED lines=16> */
.L_x_28933:
[----:B------:R-:W-:Y:S05]  /*8c90*/  BSYNC B1 ;  /* 0x0000000000017941 */ /* 0x000fea0003800000 */
.L_x_28932:
        /* <DEDUP_REMOVED lines=44> */
.L_x_28931:
[----:B------:R-:W-:Y:S05]  /*8f60*/  BSYNC B0 ;  /* 0x0000000000007941 */ /* 0x000fea0003800000 */
.L_x_28930:
        /* <DEDUP_REMOVED lines=11> */
.L_x_28934:
        /* <DEDUP_REMOVED lines=12> */
.L_x_28937:
[----:B------:R-:W-:Y:S02]  /*90e0*/  IMAD.MOV.U32 R40, RZ, RZ, R100 ;  /* 0x000000ffff287224 */ /* 0x000fe400078e0064 */
.L_x_28938:
[----:B------:R-:W-:Y:S05]  /*90f0*/  BSYNC B0 ;  /* 0x0000000000007941 */ /* 0x000fea0003800000 */
.L_x_28936:
        /* <DEDUP_REMOVED lines=16> */
.L_x_28942:
[----:B------:R-:W-:Y:S05]  /*9200*/  BSYNC B1 ;  /* 0x0000000000017941 */ /* 0x000fea0003800000 */
.L_x_28941:
        /* <DEDUP_REMOVED lines=44> */
.L_x_28940:
[----:B------:R-:W-:Y:S05]  /*94d0*/  BSYNC B0 ;  /* 0x0000000000007941 */ /* 0x000fea0003800000 */
.L_x_28939:
        /* <DEDUP_REMOVED lines=8> */
.L_x_28935:
[----:B------:R-:W-:Y:S01]  /*9560*/  SEL R32, RZ, 0x1000000, P4 ;  /* 0x01000000ff207807 */ /* 0x000fe20002000000 */
[----:B------:R-:W-:Y:S01]  /*9570*/  IMAD.WIDE.U32 R40, R151, R109, c[0x0][0x188] ;  /* 0x0000620097287625 */ /* 0x000fe200078e006d */
[----:B------:R-:W-:Y:S02]  /*9580*/  SEL R33, RZ, 0x10000, P3 ;  /* 0x00010000ff217807 */ /* 0x000fe40001800000 */
[----:B------:R-:W-:Y:S02]  /*9590*/  SEL R34, RZ, 0x100, P2 ;  /* 0x00000100ff227807 */ /* 0x000fe40001000000 */
[----:B------:R-:W-:Y:S01]  /*95a0*/  SEL R35, RZ, 0x1, P1 ;  /* 0x00000001ff237807 */ /* 0x000fe20000800000 */
[----:B------:R0:W-:Y:S01]  /*95b0*/  STG.E.128 [R40.64], R56 ;  /* 0x0000003828007986 */ /* 0x0001e2000c101d06 */
[----:B------:R-:W-:Y:S02]  /*95c0*/  IADD3 R32, R34, R32, R33 ;  /* 0x0000002022207210 */ /* 0x000fe40007ffe021 */
[----:B------:R-:W-:-:S02]  /*95d0*/  ISETP.NE.AND P5, PT, R110, RZ, PT ;  /* 0x000000ff6e00720c */ /* 0x000fc40003fa5270 */
[----:B------:R-:W-:Y:S01]  /*95e0*/  IADD3 R153, R76, 0x180, RZ ;  /* 0x000001804c997810 */ /* 0x000fe20007ffe0ff */
[----:B------:R-:W-:Y:S02]  /*95f0*/  IMAD.IADD R43, R32, 0x1, R35 ;  /* 0x00000001202b7824 */ /* 0x000fe400078e0223 */
[----:B------:R-:W-:-:S04]  /*9600*/  IMAD.WIDE.U32 R34, R151, R155, c[0x0][0x190] ;  /* 0x0000640097227625 */ /* 0x000fc800078e009b */
[CC--:B------:R-:W-:Y:S01]  /*9610*/  @P0 IMAD.WIDE.U32 R36, R153.reuse, R109.reuse, c[0x0][0x180] ;  /* 0x0000600099240625 */ /* 0x0c0fe200078e006d */
[----:B------:R0:W-:Y:S03]  /*9620*/  STG.E [R34.64], R43 ;  /* 0x0000002b22007986 */ /* 0x0001e6000c101906 */
        /* <DEDUP_REMOVED lines=13> */
.L_x_28943:
        /* <DEDUP_REMOVED lines=15> */
.L_x_28945:
[----:B-1----:R-:W-:Y:S02]  /*97f0*/  IMAD.MOV.U32 R44, RZ, RZ, R100 ;  /* 0x000000ffff2c7224 */ /* 0x002fe400078e0064 */
.L_x_28946:
[----:B------:R-:W-:Y:S05]  /*9800*/  BSYNC B0 ;  /* 0x0000000000007941 */ /* 0x000fea0003800000 */
.L_x_28944:
        /* <DEDUP_REMOVED lines=16> */
.L_x_28950:
[----:B------:R-:W-:Y:S05]  /*9910*/  BSYNC B1 ;  /* 0x0000000000017941 */ /* 0x000fea0003800000 */
.L_x_28949:
        /* <DEDUP_REMOVED lines=44> */
.L_x_28948:
[----:B------:R-:W-:Y:S05]  /*9be0*/  BSYNC B0 ;  /* 0x0000000000007941 */ /* 0x000fea0003800000 */
.L_x_28947:
        /* <DEDUP_REMOVED lines=12> */
.L_x_28951:
        /* <DEDUP_REMOVED lines=12> */
.L_x_28954:
[----:B------:R-:W-:Y:S02]  /*9d70*/  IMAD.MOV.U32 R32, RZ, RZ, R100 ;  /* 0x000000ffff207224 */ /* 0x000fe400078e0064 */
.L_x_28955:
[----:B------:R-:W-:Y:S05]  /*9d80*/  BSYNC B0 ;  /* 0x0000000000007941 */ /* 0x000fea0003800000 */
.L_x_28953:
        /* <DEDUP_REMOVED lines=16> */
.L_x_28959:
[----:B------:R-:W-:Y:S05]  /*9e90*/  BSYNC B1 ;  /* 0x0000000000017941 */ /* 0x000fea0003800000 */
.L_x_28958:
        /* <DEDUP_REMOVED lines=44> */
.L_x_28957:
[----:B------:R-:W-:Y:S05]  /*a160*/  BSYNC B0 ;  /* 0x0000000000007941 */ /* 0x000fea0003800000 */
.L_x_28956:
        /* <DEDUP_REMOVED lines=8> */
.L_x_28952:
        /* <DEDUP_REMOVED lines=12> */
.L_x_28961:
[----:B------:R-:W-:Y:S02]  /*a2b0*/  IMAD.MOV.U32 R32, RZ, RZ, R100 ;  /* 0x000000ffff207224 */ /* 0x000fe400078e0064 */
.L_x_28962:
[----:B------:R-:W-:Y:S05]  /*a2c0*/  BSYNC B0 ;  /* 0x0000000000007941 */ /* 0x000fea0003800000 */
.L_x_28960:
        /* <DEDUP_REMOVED lines=16> */
.L_x_28966:
[----:B------:R-:W-:Y:S05]  /*a3d0*/  BSYNC B1 ;  /* 0x0000000000017941 */ /* 0x000fea0003800000 */
.L_x_28965:
        /* <DEDUP_REMOVED lines=44> */
.L_x_28964:
[----:B------:R-:W-:Y:S05]  /*a6a0*/  BSYNC B0 ;  /* 0x0000000000007941 */ /* 0x000fea0003800000 */
.L_x_28963:
        /* <DEDUP_REMOVED lines=11> */
.L_x_28967:
        /* <DEDUP_REMOVED lines=12> */
.L_x_28970:
[----:B------:R-:W-:Y:S02]  /*a820*/  IMAD.MOV.U32 R42, RZ, RZ, R100 ;  /* 0x000000ffff2a7224 */ /* 0x000fe400078e0064 */
.L_x_28971:
[----:B------:R-:W-:Y:S05]  /*a830*/  BSYNC B0 ;  /* 0x0000000000007941 */ /* 0x000fea0003800000 */
.L_x_28969:
        /* <DEDUP_REMOVED lines=16> */
.L_x_28975:
[----:B------:R-:W-:Y:S05]  /*a940*/  BSYNC B1 ;  /* 0x0000000000017941 */ /* 0x000fea0003800000 */
.L_x_28974:
        /* <DEDUP_REMOVED lines=44> */
.L_x_28973:
[----:B------:R-:W-:Y:S05]  /*ac10*/  BSYNC B0 ;  /* 0x0000000000007941 */ /* 0x000fea0003800000 */
.L_x_28972:
        /* <DEDUP_REMOVED lines=8> */
.L_x_28968:
        /* <DEDUP_REMOVED lines=12> */
.L_x_28977:
[----:B------:R-:W-:Y:S02]  /*ad60*/  IMAD.MOV.U32 R42, RZ, RZ, R100 ;  /* 0x000000ffff2a7224 */ /* 0x000fe400078e0064 */
.L_x_28978:
[----:B------:R-:W-:Y:S05]  /*ad70*/  BSYNC B0 ;  /* 0x0000000000007941 */ /* 0x000fea0003800000 */
.L_x_28976:
        /* <DEDUP_REMOVED lines=16> */
.L_x_28982:
[----:B------:R-:W-:Y:S05]  /*ae80*/  BSYNC B1 ;  /* 0x0000000000017941 */ /* 0x000fea0003800000 */
.L_x_28981:
        /* <DEDUP_REMOVED lines=44> */
.L_x_28980:
[----:B------:R-:W-:Y:S05]  /*b150*/  BSYNC B0 ;  /* 0x0000000000007941 */ /* 0x000fea0003800000 */
.L_x_28979:
        /* <DEDUP_REMOVED lines=11> */
.L_x_28983:
        /* <DEDUP_REMOVED lines=12> */
.L_x_28986:
[----:B------:R-:W-:Y:S02]  /*b2d0*/  IMAD.MOV.U32 R34, RZ, RZ, R100 ;  /* 0x000000ffff227224 */ /* 0x000fe400078e0064 */
.L_x_28987:
[----:B------:R-:W-:Y:S05]  /*b2e0*/  BSYNC B0 ;  /* 0x0000000000007941 */ /* 0x000fea0003800000 */
.L_x_28985:
        /* <DEDUP_REMOVED lines=16> */
.L_x_28991:
[----:B------:R-:W-:Y:S05]  /*b3f0*/  BSYNC B1 ;  /* 0x0000000000017941 */ /* 0x000fea0003800000 */
.L_x_28990:
        /* <DEDUP_REMOVED lines=44> */
.L_x_28989:
[----:B------:R-:W-:Y:S05]  /*b6c0*/  BSYNC B0 ;  /* 0x0000000000007941 */ /* 0x000fea0003800000 */
.L_x_28988:
        /* <DEDUP_REMOVED lines=8> */
.L_x_28984:
        /* <DEDUP_REMOVED lines=12> */
.L_x_28993:
[----:B------:R-:W-:Y:S02]  /*b810*/  IMAD.MOV.U32 R34, RZ, RZ, R100 ;  /* 0x000000ffff227224 */ /* 0x000fe400078e0064 */
.L_x_28994:
[----:B------:R-:W-:Y:S05]  /*b820*/  BSYNC B0 ;  /* 0x0000000000007941 */ /* 0x000fea0003800000 */
.L_x_28992:
        /* <DEDUP_REMOVED lines=16> */
.L_x_28998:
[----:B------:R-:W-:Y:S05]  /*b930*/  BSYNC B1 ;  /* 0x0000000000017941 */ /* 0x000fea0003800000 */
.L_x_28997:
        /* <DEDUP_REMOVED lines=44> */
.L_x_28996:
[----:B------:R-:W-:Y:S05]  /*bc00*/  BSYNC B0 ;  /* 0x0000000000007941 */ /* 0x000fea0003800000 */
.L_x_28995:
        /* <DEDUP_REMOVED lines=11> */
.L_x_28999:
        /* <DEDUP_REMOVED lines=12> */
.L_x_29002:
[----:B------:R-:W-:Y:S02]  /*bd80*/  IMAD.MOV.U32 R40, RZ, RZ, R100 ;  /* 0x000000ffff287224 */ /* 0x000fe400078e0064 */
.L_x_29003:
[----:B------:R-:W-:Y:S05]  /*bd90*/  BSYNC B0 ;  /* 0x0000000000007941 */ /* 0x000fea0003800000 */
.L_x_29001:
        /* <DEDUP_REMOVED lines=16> */
.L_x_29007:
[----:B------:R-:W-:Y:S05]  /*bea0*/  BSYNC B1 ;  /* 0x0000000000017941 */ /* 0x000fea0003800000 */
.L_x_29006:
        /* <DEDUP_REMOVED lines=44> */
.L_x_29005:
[----:B------:R-:W-:Y:S05]  /*c170*/  BSYNC B0 ;  /* 0x0000000000007941 */ /* 0x000fea0003800000 */
.L_x_29004:
        /* <DEDUP_REMOVED lines=8> */
.L_x_29000:
        /* <DEDUP_REMOVED lines=26> */
.L_x_29008:
        /* <DEDUP_REMOVED lines=15> */
.L_x_29010:
[----:B-1----:R-:W-:Y:S02]  /*c490*/  IMAD.MOV.U32 R44, RZ, RZ, R100 ;  /* 0x000000ffff2c7224 */ /* 0x002fe400078e0064 */
.L_x_29011:
[----:B------:R-:W-:Y:S05]  /*c4a0*/  BSYNC B0 ;  /* 0x0000000000007941 */ /* 0x000fea0003800000 */
.L_x_29009:
        /* <DEDUP_REMOVED lines=16> */
.L_x_29015:
[----:B------:R-:W-:Y:S05]  /*c5b0*/  BSYNC B1 ;  /* 0x0000000000017941 */ /* 0x000fea0003800000 */
.L_x_29014:
        /* <DEDUP_REMOVED lines=44> */
.L_x_29013:
[----:B------:R-:W-:Y:S05]  /*c880*/  BSYNC B0 ;  /* 0x0000000000007941 */ /* 0x000fea0003800000 */
.L_x_29012:
        /* <DEDUP_REMOVED lines=12> */
.L_x_29016:
        /* <DEDUP_REMOVED lines=12> */
.L_x_29019:
[----:B------:R-:W-:Y:S02]  /*ca10*/  IMAD.MOV.U32 R32, RZ, RZ, R100 ;  /* 0x000000ffff207224 */ /* 0x000fe400078e0064 */
.L_x_29020:
[----:B------:R-:W-:Y:S05]  /*ca20*/  BSYNC B0 ;  /* 0x0000000000007941 */ /* 0x000fea0003800000 */
.L_x_29018:
        /* <DEDUP_REMOVED lines=16> */
.L_x_29024:
[----:B------:R-:W-:Y:S05]  /*cb30*/  BSYNC B1 ;  /* 0x0000000000017941 */ /* 0x000fea0003800000 */
.L_x_29023:
        /* <DEDUP_REMOVED lines=44> */
.L_x_29022:
[----:B------:R-:W-:Y:S05]  /*ce00*/  BSYNC B0 ;  /* 0x0000000000007941 */ /* 0x000fea0003800000 */
.L_x_29021:
        /* <DEDUP_REMOVED lines=8> */
.L_x_29017:
        /* <DEDUP_REMOVED lines=12> */
.L_x_29026:
[----:B------:R-:W-:Y:S02]  /*cf50*/  MOV R32, R100 ;  /* 0x0000006400207202 */ /* 0x000fe40000000f00 */
.L_x_29027:
[----:B------:R-:W-:Y:S05]  /*cf60*/  BSYNC B0 ;  /* 0x0000000000007941 */ /* 0x000fea0003800000 */
.L_x_29025:
        /* <DEDUP_REMOVED lines=16> */
.L_x_29031:
[----:B------:R-:W-:Y:S05]  /*d070*/  BSYNC B1 ;  /* 0x0000000000017941 */ /* 0x000fea0003800000 */
.L_x_29030:
        /* <DEDUP_REMOVED lines=44> */
.L_x_29029:
[----:B------:R-:W-:Y:S05]  /*d340*/  BSYNC B0 ;  /* 0x0000000000007941 */ /* 0x000fea0003800000 */
.L_x_29028:
        /* <DEDUP_REMOVED lines=11> */
.L_x_29032:
        /* <DEDUP_REMOVED lines=12> */
.L_x_29035:
[----:B------:R-:W-:Y:S02]  /*d4c0*/  MOV R42, R100 ;  /* 0x00000064002a7202 */ /* 0x000fe40000000f00 */
.L_x_29036:
[----:B------:R-:W-:Y:S05]  /*d4d0*/  BSYNC B0 ;  /* 0x0000000000007941 */ /* 0x000fea0003800000 */
.L_x_29034:
        /* <DEDUP_REMOVED lines=16> */
.L_x_29040:
[----:B------:R-:W-:Y:S05]  /*d5e0*/  BSYNC B1 ;  /* 0x0000000000017941 */ /* 0x000fea0003800000 */
.L_x_29039:
        /* <DEDUP_REMOVED lines=44> */
.L_x_29038:
[----:B------:R-:W-:Y:S05]  /*d8b0*/  BSYNC B0 ;  /* 0x0000000000007941 */ /* 0x000fea0003800000 */
.L_x_29037:
        /* <DEDUP_REMOVED lines=8> */
.L_x_29033:
        /* <DEDUP_REMOVED lines=12> */
.L_x_29042:
[----:B------:R-:W-:Y:S02]  /*da00*/  IMAD.MOV.U32 R42, RZ, RZ, R100 ;  /* 0x000000ffff2a7224 */ /* 0x000fe400078e0064 */
.L_x_29043:
[----:B------:R-:W-:Y:S05]  /*da10*/  BSYNC B0 ;  /* 0x0000000000007941 */ /* 0x000fea0003800000 */
.L_x_29041:
        /* <DEDUP_REMOVED lines=16> */
.L_x_29047:
[----:B------:R-:W-:Y:S05]  /*db20*/  BSYNC B1 ;  /* 0x0000000000017941 */ /* 0x000fea0003800000 */
.L_x_29046:
        /* <DEDUP_REMOVED lines=44> */
.L_x_29045:
[----:B------:R-:W-:Y:S05]  /*ddf0*/  BSYNC B0 ;  /* 0x0000000000007941 */ /* 0x000fea0003800000 */
.L_x_29044:
        /* <DEDUP_REMOVED lines=11> */
.L_x_29048:
        /* <DEDUP_REMOVED lines=12> */
.L_x_29051:
[----:B------:R-:W-:Y:S02]  /*df70*/  IMAD.MOV.U32 R34, RZ, RZ, R100 ;  /* 0x000000ffff227224 */ /* 0x000fe400078e0064 */
.L_x_29052:
[----:B------:R-:W-:Y:S05]  /*df80*/  BSYNC B0 ;  /* 0x0000000000007941 */ /* 0x000fea0003800000 */
.L_x_29050:
        /* <DEDUP_REMOVED lines=16> */
.L_x_29056:
[----:B------:R-:W-:Y:S05]  /*e090*/  BSYNC B1 ;  /* 0x0000000000017941 */ /* 0x000fea0003800000 */
.L_x_29055:
        /* <DEDUP_REMOVED lines=44> */
.L_x_29054:
[----:B------:R-:W-:Y:S05]  /*e360*/  BSYNC B0 ;  /* 0x0000000000007941 */ /* 0x000fea0003800000 */
.L_x_29053:
        /* <DEDUP_REMOVED lines=8> */
.L_x_29049:
        /* <DEDUP_REMOVED lines=12> */
.L_x_29058:
[----:B------:R-:W-:Y:S02]  /*e4b0*/  MOV R34, R100 ;  /* 0x0000006400227202 */ /* 0x000fe40000000f00 */
.L_x_29059:
[----:B------:R-:W-:Y:S05]  /*e4c0*/  BSYNC B0 ;  /* 0x0000000000007941 */ /* 0x000fea0003800000 */
.L_x_29057:
        /* <DEDUP_REMOVED lines=16> */
.L_x_29063:
[----:B------:R-:W-:Y:S05]  /*e5d0*/  BSYNC B1 ;  /* 0x0000000000017941 */ /* 0x000fea0003800000 */
.L_x_29062:
        /* <DEDUP_REMOVED lines=44> */
.L_x_29061:
[----:B------:R-:W-:Y:S05]  /*e8a0*/  BSYNC B0 ;  /* 0x0000000000007941 */ /* 0x000fea0003800000 */
.L_x_29060:
        /* <DEDUP_REMOVED lines=11> */
.L_x_29064:
        /* <DEDUP_REMOVED lines=12> */
.L_x_29067:
[----:B------:R-:W-:Y:S02]  /*ea20*/  MOV R40, R100 ;  /* 0x0000006400287202 */ /* 0x000fe40000000f00 */
.L_x_29068:
[----:B------:R-:W-:Y:S05]  /*ea30*/  BSYNC B0 ;  /* 0x0000000000007941 */ /* 0x000fea0003800000 */
.L_x_29066:
        /* <DEDUP_REMOVED lines=16> */
.L_x_29072:
[----:B------:R-:W-:Y:S05]  /*eb40*/  BSYNC B1 ;  /* 0x0000000000017941 */ /* 0x000fea0003800000 */
.L_x_29071:
        /* <DEDUP_REMOVED lines=44> */
.L_x_29070:
[----:B------:R-:W-:Y:S05]  /*ee10*/  BSYNC B0 ;  /* 0x0000000000007941 */ /* 0x000fea0003800000 */
.L_x_29069:
        /* <DEDUP_REMOVED lines=8> */
.L_x_29065:
        /* <DEDUP_REMOVED lines=16> */
[----:B0-----:R-:W-:Y:S02]  /*efa0*/  SHF.L.U32 R35, R91, 0x10, RZ ;  /* 0x000000105b237819 */ /* 0x001fe400000006ff */
        /* <DEDUP_REMOVED lines=9> */
.L_x_29073:
        /* <DEDUP_REMOVED lines=15> */
.L_x_29075:
[----:B-1----:R-:W-:Y:S02]  /*f130*/  IMAD.MOV.U32 R45, RZ, RZ, R100 ;  /* 0x000000ffff2d7224 */ /* 0x002fe400078e0064 */
.L_x_29076:
[----:B------:R-:W-:Y:S05]  /*f140*/  BSYNC B0 ;  /* 0x0000000000007941 */ /* 0x000fea0003800000 */
.L_x_29074:
        /* <DEDUP_REMOVED lines=16> */
.L_x_29080:
[----:B------:R-:W-:Y:S05]  /*f250*/  BSYNC B1 ;  /* 0x0000000000017941 */ /* 0x000fea0003800000 */
.L_x_29079:
        /* <DEDUP_REMOVED lines=44> */
.L_x_29078:
[----:B------:R-:W-:Y:S05]  /*f520*/  BSYNC B0 ;  /* 0x0000000000007941 */ /* 0x000fea0003800000 */
.L_x_29077:
        /* <DEDUP_REMOVED lines=12> */
.L_x_29081:
        /* <DEDUP_REMOVED lines=12> */
.L_x_29084:
[----:B------:R-:W-:Y:S02]  /*f6b0*/  IMAD.MOV.U32 R32, RZ, RZ, R100 ;  /* 0x000000ffff207224 */ /* 0x000fe400078e0064 */
.L_x_29085:
[----:B------:R-:W-:Y:S05]  /*f6c0*/  BSYNC B0 ;  /* 0x0000000000007941 */ /* 0x000fea0003800000 */
.L_x_29083:
        /* <DEDUP_REMOVED lines=16> */
.L_x_29089:
[----:B------:R-:W-:Y:S05]  /*f7d0*/  BSYNC B1 ;  /* 0x0000000000017941 */ /* 0x000fea0003800000 */
.L_x_29088:
        /* <DEDUP_REMOVED lines=44> */
.L_x_29087:
[----:B------:R-:W-:Y:S05]  /*faa0*/  BSYNC B0 ;  /* 0x0000000000007941 */ /* 0x000fea0003800000 */
.L_x_29086:
        /* <DEDUP_REMOVED lines=8> */
.L_x_29082:
        /* <DEDUP_REMOVED lines=12> */
.L_x_29091:
[----:B------:R-:W-:Y:S02]  /*fbf0*/  IMAD.MOV.U32 R32, RZ, RZ, R100 ;  /* 0x000000ffff207224 */ /* 0x000fe400078e0064 */
.L_x_29092:
[----:B------:R-:W-:Y:S05]  /*fc00*/  BSYNC B0 ;  /* 0x0000000000007941 */ /* 0x000fea0003800000 */
.L_x_29090:
        /* <DEDUP_REMOVED lines=16> */
.L_x_29096:
[----:B------:R-:W-:Y:S05]  /*fd10*/  BSYNC B1 ;  /* 0x0000000000017941 */ /* 0x000fea0003800000 */
.L_x_29095:
        /* <DEDUP_REMOVED lines=44> */
.L_x_29094:
[----:B------:R-:W-:Y:S05]  /*ffe0*/  BSYNC B0 ;  /* 0x0000000000007941 */ /* 0x000fea0003800000 */
.L_x_29093:
        /* <DEDUP_REMOVED lines=11> */
.L_x_29097:
        /* <DEDUP_REMOVED lines=12> */
.L_x_29100:
[----:B------:R-:W-:Y:S02]  /*10160*/  IMAD.MOV.U32 R42, RZ, RZ, R100 ;  /* 0x000000ffff2a7224 */ /* 0x000fe400078e0064 */
.L_x_29101:
[----:B------:R-:W-:Y:S05]  /*10170*/  BSYNC B0 ;  /* 0x0000000000007941 */ /* 0x000fea0003800000 */
.L_x_29099:
        /* <DEDUP_REMOVED lines=16> */
.L_x_29105:
[----:B------:R-:W-:Y:S05]  /*10280*/  BSYNC B1 ;  /* 0x0000000000017941 */ /* 0x000fea0003800000 */
.L_x_29104:
        /* <DEDUP_REMOVED lines=44> */
.L_x_29103:
[----:B------:R-:W-:Y:S05]  /*10550*/  BSYNC B0 ;  /* 0x0000000000007941 */ /* 0x000fea0003800000 */
.L_x_29102:
        /* <DEDUP_REMOVED lines=8> */
.L_x_29098:
        /* <DEDUP_REMOVED lines=12> */
.L_x_29107:
[----:B------:R-:W-:Y:S02]  /*106a0*/  IMAD.MOV.U32 R42, RZ, RZ, R100 ;  /* 0x000000ffff2a7224 */ /* 0x000fe400078e0064 */
.L_x_29108:
[----:B------:R-:W-:Y:S05]  /*106b0*/  BSYNC B0 ;  /* 0x0000000000007941 */ /* 0x000fea0003800000 */
.L_x_29106:
        /* <DEDUP_REMOVED lines=16> */
.L_x_29112:
[----:B------:R-:W-:Y:S05]  /*107c0*/  BSYNC B1 ;  /* 0x0000000000017941 */ /* 0x000fea0003800000 */
.L_x_29111:
        /* <DEDUP_REMOVED lines=44> */
.L_x_29110:
[----:B------:R-:W-:Y:S05]  /*10a90*/  BSYNC B0 ;  /* 0x0000000000007941 */ /* 0x000fea0003800000 */
.L_x_29109:
        /* <DEDUP_REMOVED lines=11> */
.L_x_29113:
        /* <DEDUP_REMOVED lines=12> */
.L_x_29116:
[----:B------:R-:W-:Y:S02]  /*10c10*/  IMAD.MOV.U32 R34, RZ, RZ, R100 ;  /* 0x000000ffff227224 */ /* 0x000fe400078e0064 */
.L_x_29117:
[----:B------:R-:W-:Y:S05]  /*10c20*/  BSYNC B0 ;  /* 0x0000000000007941 */ /* 0x000fea0003800000 */
.L_x_29115:
        /* <DEDUP_REMOVED lines=16> */
.L_x_29121:
[----:B------:R-:W-:Y:S05]  /*10d30*/  BSYNC B1 ;  /* 0x0000000000017941 */ /* 0x000fea0003800000 */
.L_x_29120:
        /* <DEDUP_REMOVED lines=44> */
.L_x_29119:
[----:B------:R-:W-:Y:S05]  /*11000*/  BSYNC B0 ;  /* 0x0000000000007941 */ /* 0x000fea0003800000 */
.L_x_29118:
        /* <DEDUP_REMOVED lines=8> */
.L_x_29114:
        /* <DEDUP_REMOVED lines=12> */
.L_x_29123:
[----:B------:R-:W-:Y:S02]  /*11150*/  IMAD.MOV.U32 R34, RZ, RZ, R100 ;  /* 0x000000ffff227224 */ /* 0x000fe400078e0064 */
.L_x_29124:
[----:B------:R-:W-:Y:S05]  /*11160*/  BSYNC B0 ;  /* 0x0000000000007941 */ /* 0x000fea0003800000 */
.L_x_29122:
        /* <DEDUP_REMOVED lines=16> */
.L_x_29128:
[----:B------:R-:W-:Y:S05]  /*11270*/  BSYNC B1 ;  /* 0x0000000000017941 */ /* 0x000fea0003800000 */
.L_x_29127:
        /* <DEDUP_REMOVED lines=44> */
.L_x_29126:
[----:B------:R-:W-:Y:S05]  /*11540*/  BSYNC B0 ;  /* 0x0000000000007941 */ /* 0x000fea0003800000 */
.L_x_29125:
        /* <DEDUP_REMOVED lines=11> */
.L_x_29129:
        /* <DEDUP_REMOVED lines=12> */
.L_x_29132:
[----:B------:R-:W-:Y:S02]  /*116c0*/  IMAD.MOV.U32 R40, RZ, RZ, R100 ;  /* 0x000000ffff287224 */ /* 0x000fe400078e0064 */
.L_x_29133:
[----:B------:R-:W-:Y:S05]  /*116d0*/  BSYNC B0 ;  /* 0x0000000000007941 */ /* 0x000fea0003800000 */
.L_x_29131:
        /* <DEDUP_REMOVED lines=16> */
.L_x_29137:
[----:B------:R-:W-:Y:S05]  /*117e0*/  BSYNC B1 ;  /* 0x0000000000017941 */ /* 0x000fea0003800000 */
.L_x_29136:
        /* <DEDUP_REMOVED lines=44> */
.L_x_29135:
[----:B------:R-:W-:Y:S05]  /*11ab0*/  BSYNC B0 ;  /* 0x0000000000007941 */ /* 0x000fea0003800000 */
.L_x_29134:
        /* <DEDUP_REMOVED lines=8> */
.L_x_29130:
        /* <DEDUP_REMOVED lines=26> */
.L_x_29138:
        /* <DEDUP_REMOVED lines=15> */
.L_x_29140:
[----:B-1----:R-:W-:Y:S02]  /*11dd0*/  MOV R77, R100 ;  /* 0x00000064004d7202 */ /* 0x002fe40000000f00 */
.L_x_29141:
[----:B------:R-:W-:Y:S05]  /*11de0*/  BSYNC B0 ;  /* 0x0000000000007941 */ /* 0x000fea0003800000 */
.L_x_29139:
        /* <DEDUP_REMOVED lines=16> */
.L_x_29145:
[----:B------:R-:W-:Y:S05]  /*11ef0*/  BSYNC B1 ;  /* 0x0000000000017941 */ /* 0x000fea0003800000 */
.L_x_29144:
        /* <DEDUP_REMOVED lines=44> */
.L_x_29143:
[----:B------:R-:W-:Y:S05]  /*121c0*/  BSYNC B0 ;  /* 0x0000000000007941 */ /* 0x000fea0003800000 */
.L_x_29142:
        /* <DEDUP_REMOVED lines=12> */
.L_x_29146:
        /* <DEDUP_REMOVED lines=12> */
.L_x_29149:
[----:B------:R-:W-:Y:S02]  /*12350*/  MOV R32, R100 ;  /* 0x0000006400207202 */ /* 0x000fe40000000f00 */
.L_x_29150:
[----:B------:R-:W-:Y:S05]  /*12360*/  BSYNC B0 ;  /* 0x0000000000007941 */ /* 0x000fea0003800000 */
.L_x_29148:
        /* <DEDUP_REMOVED lines=16> */
.L_x_29154:
[----:B------:R-:W-:Y:S05]  /*12470*/  BSYNC B1 ;  /* 0x0000000000017941 */ /* 0x000fea0003800000 */
.L_x_29153:
        /* <DEDUP_REMOVED lines=44> */
.L_x_29152:
[----:B------:R-:W-:Y:S05]  /*12740*/  BSYNC B0 ;  /* 0x0000000000007941 */ /* 0x000fea0003800000 */
.L_x_29151:
        /* <DEDUP_REMOVED lines=8> */
.L_x_29147:
        /* <DEDUP_REMOVED lines=12> */
.L_x_29156:
[----:B------:R-:W-:Y:S02]  /*12890*/  IMAD.MOV.U32 R32, RZ, RZ, R100 ;  /* 0x000000ffff207224 */ /* 0x000fe400078e0064 */
.L_x_29157:
[----:B------:R-:W-:Y:S05]  /*128a0*/  BSYNC B0 ;  /* 0x0000000000007941 */ /* 0x000fea0003800000 */
.L_x_29155:
        /* <DEDUP_REMOVED lines=16> */
.L_x_29161:
[----:B------:R-:W-:Y:S05]  /*129b0*/  BSYNC B1 ;  /* 0x0000000000017941 */ /* 0x000fea0003800000 */
.L_x_29160:
        /* <DEDUP_REMOVED lines=44> */
.L_x_29159:
[----:B------:R-:W-:Y:S05]  /*12c80*/  BSYNC B0 ;  /* 0x0000000000007941 */ /* 0x000fea0003800000 */
.L_x_29158:
        /* <DEDUP_REMOVED lines=11> */
.L_x_29162:
        /* <DEDUP_REMOVED lines=12> */
.L_x_29165:
[----:B------:R-:W-:Y:S02]  /*12e00*/  IMAD.MOV.U32 R77, RZ, RZ, R100 ;  /* 0x000000ffff4d7224 */ /* 0x000fe400078e0064 */
.L_x_29166:
[----:B------:R-:W-:Y:S05]  /*12e10*/  BSYNC B0 ;  /* 0x0000000000007941 */ /* 0x000fea0003800000 */
.L_x_29164:
        /* <DEDUP_REMOVED lines=16> */
.L_x_29170:
[----:B------:R-:W-:Y:S05]  /*12f20*/  BSYNC B1 ;  /* 0x0000000000017941 */ /* 0x000fea0003800000 */
.L_x_29169:
        /* <DEDUP_REMOVED lines=44> */
.L_x_29168:
[----:B------:R-:W-:Y:S05]  /*131f0*/  BSYNC B0 ;  /* 0x0000000000007941 */ /* 0x000fea0003800000 */
.L_x_29167:
        /* <DEDUP_REMOVED lines=8> */
.L_x_29163:
        /* <DEDUP_REMOVED lines=12> */
.L_x_29172:
[----:B------:R-:W-:Y:S02]  /*13340*/  MOV R77, R100 ;  /* 0x00000064004d7202 */ /* 0x000fe40000000f00 */
.L_x_29173:
[----:B------:R-:W-:Y:S05]  /*13350*/  BSYNC B0 ;  /* 0x0000000000007941 */ /* 0x000fea0003800000 */
.L_x_29171:
        /* <DEDUP_REMOVED lines=16> */
.L_x_29177:
[----:B------:R-:W-:Y:S05]  /*13460*/  BSYNC B1 ;  /* 0x0000000000017941 */ /* 0x000fea0003800000 */
.L_x_29176:
        /* <DEDUP_REMOVED lines=44> */
.L_x_29175:
[----:B------:R-:W-:Y:S05]  /*13730*/  BSYNC B0 ;  /* 0x0000000000007941 */ /* 0x000fea0003800000 */
.L_x_29174:
        /* <DEDUP_REMOVED lines=11> */
.L_x_29178:
        /* <DEDUP_REMOVED lines=12> */
.L_x_29181:
[----:B------:R-:W-:Y:S02]  /*138b0*/  MOV R34, R100 ;  /* 0x0000006400227202 */ /* 0x000fe40000000f00 */
.L_x_29182:
[----:B------:R-:W-:Y:S05]  /*138c0*/  BSYNC B0 ;  /* 0x0000000000007941 */ /* 0x000fea0003800000 */
.L_x_29180:
        /* <DEDUP_REMOVED lines=16> */
.L_x_29186:
[----:B------:R-:W-:Y:S05]  /*139d0*/  BSYNC B1 ;  /* 0x0000000000017941 */ /* 0x000fea0003800000 */
.L_x_29185:
        /* <DEDUP_REMOVED lines=44> */
.L_x_29184:
[----:B------:R-:W-:Y:S05]  /*13ca0*/  BSYNC B0 ;  /* 0x0000000000007941 */ /* 0x000fea0003800000 */
.L_x_29183:
        /* <DEDUP_REMOVED lines=8> */
.L_x_29179:
        /* <DEDUP_REMOVED lines=12> */
.L_x_29188:
[----:B------:R-:W-:Y:S02]  /*13df0*/  IMAD.MOV.U32 R34, RZ, RZ, R100 ;  /* 0x000000ffff227224 */ /* 0x000fe400078e0064 */
.L_x_29189:
[----:B------:R-:W-:Y:S05]  /*13e00*/  BSYNC B0 ;  /* 0x0000000000007941 */ /* 0x000fea0003800000 */
.L_x_29187:
        /* <DEDUP_REMOVED lines=16> */
.L_x_29193:
[----:B------:R-:W-:Y:S05]  /*13f10*/  BSYNC B1 ;  /* 0x0000000000017941 */ /* 0x000fea0003800000 */
.L_x_29192:
        /* <DEDUP_REMOVED lines=44> */
.L_x_29191:
[----:B------:R-:W-:Y:S05]  /*141e0*/  BSYNC B0 ;  /* 0x0000000000007941 */ /* 0x000fea0003800000 */
.L_x_29190:
        /* <DEDUP_REMOVED lines=11> */
.L_x_29194:
        /* <DEDUP_REMOVED lines=12> */
.L_x_29197:
[----:B------:R-:W-:Y:S02]  /*14360*/  IMAD.MOV.U32 R77, RZ, RZ, R100 ;  /* 0x000000ffff4d7224 */ /* 0x000fe400078e0064 */
.L_x_29198:
[----:B------:R-:W-:Y:S05]  /*14370*/  BSYNC B0 ;  /* 0x0000000000007941 */ /* 0x000fea0003800000 */
.L_x_29196:
        /* <DEDUP_REMOVED lines=16> */
.L_x_29202:
[----:B------:R-:W-:Y:S05]  /*14480*/  BSYNC B1 ;  /* 0x0000000000017941 */ /* 0x000fea0003800000 */
.L_x_29201:
        /* <DEDUP_REMOVED lines=44> */
.L_x_29200:
[----:B------:R-:W-:Y:S05]  /*14750*/  BSYNC B0 ;  /* 0x0000000000007941 */ /* 0x000fea0003800000 */
.L_x_29199:
        /* <DEDUP_REMOVED lines=8> */
.L_x_29195:
        /* <DEDUP_REMOVED lines=16> */
[----:B0-----:R-:W-:-:S05]  /*148e0*/  IMAD.U32 R34, R91, 0x10000, RZ ;  /* 0x000100005b227824 */ /* 0x001fca00078e00ff */
        /* <DEDUP_REMOVED lines=9> */
.L_x_29203:
        /* <DEDUP_REMOVED lines=15> */
.L_x_29205:
[----:B-1----:R-:W-:Y:S02]  /*14a70*/  IMAD.MOV.U32 R77, RZ, RZ, R100 ;  /* 0x000000ffff4d7224 */ /* 0x002fe400078e0064 */
.L_x_29206:
[----:B------:R-:W-:Y:S05]  /*14a80*/  BSYNC B0 ;  /* 0x0000000000007941 */ /* 0x000fea0003800000 */
.L_x_29204:
        /* <DEDUP_REMOVED lines=16> */
.L_x_29210:
[----:B------:R-:W-:Y:S05]  /*14b90*/  BSYNC B1 ;  /* 0x0000000000017941 */ /* 0x000fea0003800000 */
.L_x_29209:
        /* <DEDUP_REMOVED lines=44> */
.L_x_29208:
[----:B------:R-:W-:Y:S05]  /*14e60*/  BSYNC B0 ;  /* 0x0000000000007941 */ /* 0x000fea0003800000 */
.L_x_29207:
        /* <DEDUP_REMOVED lines=12> */
.L_x_29211:
        /* <DEDUP_REMOVED lines=12> */
.L_x_29214:
[----:B------:R-:W-:Y:S02]  /*14ff0*/  IMAD.MOV.U32 R32, RZ, RZ, R100 ;  /* 0x000000ffff207224 */ /* 0x000fe400078e0064 */
.L_x_29215:
[----:B------:R-:W-:Y:S05]  /*15000*/  BSYNC B0 ;  /* 0x0000000000007941 */ /* 0x000fea0003800000 */
.L_x_29213:
        /* <DEDUP_REMOVED lines=16> */
.L_x_29219:
[----:B------:R-:W-:Y:S05]  /*15110*/  BSYNC B1 ;  /* 0x0000000000017941 */ /* 0x000fea0003800000 */
.L_x_29218:
        /* <DEDUP_REMOVED lines=44> */
.L_x_29217:
[----:B------:R-:W-:Y:S05]  /*153e0*/  BSYNC B0 ;  /* 0x0000000000007941 */ /* 0x000fea0003800000 */
.L_x_29216:
        /* <DEDUP_REMOVED lines=8> */
.L_x_29212:
        /* <DEDUP_REMOVED lines=12> */
.L_x_29221:
[----:B------:R-:W-:Y:S02]  /*15530*/  IMAD.MOV.U32 R32, RZ, RZ, R100 ;  /* 0x000000ffff207224 */ /* 0x000fe400078e0064 */
.L_x_29222:
[----:B------:R-:W-:Y:S05]  /*15540*/  BSYNC B0 ;  /* 0x0000000000007941 */ /* 0x000fea0003800000 */
.L_x_29220:
        /* <DEDUP_REMOVED lines=16> */
.L_x_29226:
[----:B------:R-:W-:Y:S05]  /*15650*/  BSYNC B1 ;  /* 0x0000000000017941 */ /* 0x000fea0003800000 */
.L_x_29225:
        /* <DEDUP_REMOVED lines=44> */
.L_x_29224:
[----:B------:R-:W-:Y:S05]  /*15920*/  BSYNC B0 ;  /* 0x0000000000007941 */ /* 0x000fea0003800000 */
.L_x_29223:
        /* <DEDUP_REMOVED lines=11> */
.L_x_29227:
        /* <DEDUP_REMOVED lines=12> */
.L_x_29230:
[----:B------:R-:W-:Y:S02]  /*15aa0*/  IMAD.MOV.U32 R77, RZ, RZ, R100 ;  /* 0x000000ffff4d7224 */ /* 0x000fe400078e0064 */
.L_x_29231:
[----:B------:R-:W-:Y:S05]  /*15ab0*/  BSYNC B0 ;  /* 0x0000000000007941 */ /* 0x000fea0003800000 */
.L_x_29229:
        /* <DEDUP_REMOVED lines=16> */
.L_x_29235:
[----:B------:R-:W-:Y:S05]  /*15bc0*/  BSYNC B1 ;  /* 0x0000000000017941 */ /* 0x000fea0003800000 */
.L_x_29234:
        /* <DEDUP_REMOVED lines=44> */
.L_x_29233:
[----:B------:R-:W-:Y:S05]  /*15e90*/  BSYNC B0 ;  /* 0x0000000000007941 */ /* 0x000fea0003800000 */
.L_x_29232:
        /* <DEDUP_REMOVED lines=8> */
.L_x_29228:
        /* <DEDUP_REMOVED lines=12> */
.L_x_29237:
[----:B------:R-:W-:Y:S02]  /*15fe0*/  IMAD.MOV.U32 R77, RZ, RZ, R100 ;  /* 0x000000ffff4d7224 */ /* 0x000fe400078e0064 */
.L_x_29238:
[----:B------:R-:W-:Y:S05]  /*15ff0*/  BSYNC B0 ;  /* 0x0000000000007941 */ /* 0x000fea0003800000 */
.L_x_29236:
        /* <DEDUP_REMOVED lines=16> */
.L_x_29242:
[----:B------:R-:W-:Y:S05]  /*16100*/  BSYNC B1 ;  /* 0x0000000000017941 */ /* 0x000fea0003800000 */
.L_x_29241:
        /* <DEDUP_REMOVED lines=44> */
.L_x_29240:
[----:B------:R-:W-:Y:S05]  /*163d0*/  BSYNC B0 ;  /* 0x0000000000007941 */ /* 0x000fea0003800000 */
.L_x_29239:
        /* <DEDUP_REMOVED lines=11> */
.L_x_29243:
        /* <DEDUP_REMOVED lines=12> */
.L_x_29246:
[----:B------:R-:W-:Y:S02]  /*16550*/  IMAD.MOV.U32 R34, RZ, RZ, R100 ;  /* 0x000000ffff227224 */ /* 0x000fe400078e0064 */
.L_x_29247:
[----:B------:R-:W-:Y:S05]  /*16560*/  BSYNC B0 ;  /* 0x0000000000007941 */ /* 0x000fea0003800000 */
.L_x_29245:
        /* <DEDUP_REMOVED lines=16> */
.L_x_29251:
[----:B------:R-:W-:Y:S05]  /*16670*/  BSYNC B1 ;  /* 0x0000000000017941 */ /* 0x000fea0003800000 */
.L_x_29250:
        /* <DEDUP_REMOVED lines=44> */
.L_x_29249:
[----:B------:R-:W-:Y:S05]  /*16940*/  BSYNC B0 ;  /* 0x0000000000007941 */ /* 0x000fea0003800000 */
.L_x_29248:
        /* <DEDUP_REMOVED lines=8> */
.L_x_29244:
        /* <DEDUP_REMOVED lines=12> */
.L_x_29253:
[----:B------:R-:W-:Y:S02]  /*16a90*/  IMAD.MOV.U32 R34, RZ, RZ, R100 ;  /* 0x000000ffff227224 */ /* 0x000fe400078e0064 */
.L_x_29254:
[----:B------:R-:W-:Y:S05]  /*16aa0*/  BSYNC B0 ;  /* 0x0000000000007941 */ /* 0x000fea0003800000 */
.L_x_29252:
        /* <DEDUP_REMOVED lines=16> */
.L_x_29258:
[----:B------:R-:W-:Y:S05]  /*16bb0*/  BSYNC B1 ;  /* 0x0000000000017941 */ /* 0x000fea0003800000 */
.L_x_29257:
        /* <DEDUP_REMOVED lines=44> */
.L_x_29256:
[----:B------:R-:W-:Y:S05]  /*16e80*/  BSYNC B0 ;  /* 0x0000000000007941 */ /* 0x000fea0003800000 */
.L_x_29255:
        /* <DEDUP_REMOVED lines=11> */
.L_x_29259:
        /* <DEDUP_REMOVED lines=12> */
.L_x_29262:
[----:B------:R-:W-:Y:S02]  /*17000*/  IMAD.MOV.U32 R77, RZ, RZ, R100 ;  /* 0x000000ffff4d7224 */ /* 0x000fe400078e0064 */
.L_x_29263:
[----:B------:R-:W-:Y:S05]  /*17010*/  BSYNC B0 ;  /* 0x0000000000007941 */ /* 0x000fea0003800000 */
.L_x_29261:
        /* <DEDUP_REMOVED lines=16> */
.L_x_29267:
[----:B------:R-:W-:Y:S05]  /*17120*/  BSYNC B1 ;  /* 0x0000000000017941 */ /* 0x000fea0003800000 */
.L_x_29266:
        /* <DEDUP_REMOVED lines=44> */
.L_x_29265:
[----:B------:R-:W-:Y:S05]  /*173f0*/  BSYNC B0 ;  /* 0x0000000000007941 */ /* 0x000fea0003800000 */
.L_x_29264:
        /* <DEDUP_REMOVED lines=8> */
.L_x_29260:
[----:B------:R-:W-:Y:S02]  /*17480*/  SEL R32, RZ, 0x1000000, P4 ;  /* 0x01000000ff207807 */ /* 0x000fe40002000000 */
[----:B------:R-:W-:Y:S02]  /*17490*/  SEL R33, RZ, 0x10000, P3 ;  /* 0x00010000ff217807 */ /* 0x000fe40001800000 */
[----:B------:R-:W-:Y:S02]  /*174a0*/  SEL R34, RZ, 0x100, P2 ;  /* 0x00000100ff227807 */ /* 0x000fe40001000000 */
[----:B------:R-:W-:Y:S02]  /*174b0*/  ISETP.NE.AND P5, PT, R110, RZ, PT ;  /* 0x000000ff6e00720c */ /* 0x000fe40003fa5270 */
[----:B------:R-:W-:Y:S01]  /*174c0*/  IADD3 R32, R34, R32, R33 ;  /* 0x0000002022207210 */ /* 0x000fe20007ffe021 */
[----:B------:R-:W-:Y:S01]  /*174d0*/  IMAD.WIDE.U32 R34, R154, R109, c[0x0][0x188] ;  /* 0x000062009a227625 */ /* 0x000fe200078e006d */
[----:B------:R-:W-:-:S02]  /*174e0*/  SEL R33, RZ, 0x1, P1 ;  /* 0x00000001ff217807 */ /* 0x000fc40000800000 */
[----:B------:R-:W-:Y:S02]  /*174f0*/  IADD3 R158, R76, 0x400, RZ ;  /* 0x000004004c9e7810 */ /* 0x000fe40007ffe0ff */
[----:B------:R0:W-:Y:S01]  /*17500*/  STG.E.128 [R34.64], R36 ;  /* 0x0000002422007986 */ /* 0x0001e2000c101d06 */
[----:B------:R-:W-:Y:S02]  /*17510*/  IMAD.IADD R77, R32, 0x1, R33 ;  /* 0x00000001204d7824 */ /* 0x000fe400078e0221 */
[----:B------:R-:W-:-:S04]  /*17520*/  IMAD.WIDE.U32 R32, R154, R155, c[0x0][0x190] ;  /* 0x000064009a207625 */ /* 0x000fc800078e009b */
[----:B------:R-:W-:Y:S01]  /*17530*/  @P5 IMAD.WIDE.U32 R78, R158, R109, c[0x0][0x178] ;  /* 0x00005e009e4e5625 */ /* 0x000fe200078e006d */
[----:B------:R0:W-:Y:S01]  /*17540*/  STG.E [R32.64], R77 ;  /* 0x0000004d20007986 */ /* 0x0001e2000c101906 */
[----:B------:R-:W-:Y:S05]  /*17550*/  @!P5 BRA `(.L_x_29268) ;  /* 0x000000a00000d947 */ /* 0x000fea0003800000 */
[----:B0-----:R-:W-:-:S05]  /*17560*/  IMAD.U32 R32, R91, 0x10000, RZ ;  /* 0x000100005b207824 */ /* 0x001fca00078e00ff */
        /* <DEDUP_REMOVED lines=9> */
.L_x_29268:
[CC--:B0-----:R-:W-:Y:S01]  /*17600*/  IMAD.WIDE.U32 R32, R158.reuse, R109.reuse, c[0x0][0x170] ;  /* 0x00005c009e207625 */ /* 0x0c1fe200078e006d */
[----:B------:R0:W5:Y:S03]  /*17610*/  @P5 LDG.E.128 R72, [R78.64] ;  /* 0x000000064e485981 */ /* 0x000166000c1e1d00 */
[----:B------:R-:W-:Y:S02]  /*17620*/  @P0 IMAD.WIDE.U32 R160, R158, R109, c[0x0][0x180] ;  /* 0x000060009ea00625 */ /* 0x000fe400078e006d */
[----:B------:R-:W5:Y:S04]  /*17630*/  LDG.E.128 R32, [R32.64] ;  /* 0x0000000620207981 */ /* 0x000f68000c1e1d00 */
        /* <DEDUP_REMOVED lines=13> */
.L_x_29270:
[----:B0-----:R-:W-:Y:S02]  /*17710*/  IMAD.MOV.U32 R77, RZ, RZ, R100 ;  /* 0x000000ffff4d7224 */ /* 0x001fe400078e0064 */
.L_x_29271:
[----:B------:R-:W-:Y:S05]  /*17720*/  BSYNC B0 ;  /* 0x0000000000007941 */ /* 0x000fea0003800000 */
.L_x_29269:
        /* <DEDUP_REMOVED lines=16> */
.L_x_29275:
[----:B------:R-:W-:Y:S05]  /*17830*/  BSYNC B1 ;  /* 0x0000000000017941 */ /* 0x000fea0003800000 */
.L_x_29274:
        /* <DEDUP_REMOVED lines=44> */
.L_x_29273:
[----:B------:R-:W-:Y:S05]  /*17b00*/  BSYNC B0 ;  /* 0x0000000000007941 */ /* 0x000fea0003800000 */
.L_x_29272:
        /* <DEDUP_REMOVED lines=12> */
.L_x_29276:
        /* <DEDUP_REMOVED lines=12> */
.L_x_29279:
[----:B------:R-:W-:Y:S02]  /*17c90*/  IMAD.MOV.U32 R77, RZ, RZ, R100 ;  /* 0x000000ffff4d7224 */ /* 0x000fe400078e0064 */
.L_x_29280:
[----:B------:R-:W-:Y:S05]  /*17ca0*/  BSYNC B0 ;  /* 0x0000000000007941 */ /* 0x000fea0003800000 */
.L_x_29278:
        /* <DEDUP_REMOVED lines=16> */
.L_x_29284:
[----:B------:R-:W-:Y:S05]  /*17db0*/  BSYNC B1 ;  /* 0x0000000000017941 */ /* 0x000fea0003800000 */
.L_x_29283:
        /* <DEDUP_REMOVED lines=44> */
.L_x_29282:
[----:B------:R-:W-:Y:S05]  /*18080*/  BSYNC B0 ;  /* 0x0000000000007941 */ /* 0x000fea0003800000 */
.L_x_29281:
[----:B------:R-:W0:Y:S02]  /*18090*/  I2F.U32 R77, R77 ;  /* 0x0000004d004d7306 */ /* 0x000e240000201000 */
[----:B0-----:R-:W-:-:S05]  /*180a0*/  FFMA.FTZ R79, R77, R108, 1.1641532182693481445e-10 ;  /* 0x2f0000004d4f7423 */ /* 0x001fca000001006c */
[----:B------:R-:W-:Y:S01]  /*180b0*/  FSETP.GTU.FTZ.AND P2, PT, R79, c[0x0][0x1e4], PT ;  /* 0x000079004f007a0b */ /* 0x000fe20003f5c000 */
[----:B------:R-:W-:-:S03]  /*180c0*/  FMUL.FTZ R79, R72, c[0x0][0x1e8] ;  /* 0x00007a00484f7a20 */ /* 0x000fc60000410000 */
[----:B------:R-:W-:Y:S02]  /*180d0*/  SEL R93, RZ, 0x1, P2 ;  /* 0x00000001ff5d7807 */ /* 0x000fe40001000000 */
[----:B------:R-:W-:-:S05]  /*180e0*/  FSEL R79, R79, RZ, !P2 ;  /* 0x000000ff4f4f7208 */ /* 0x000fca0005000000 */
[----:B------:R-:W-:-:S04]  /*180f0*/  FADD.FTZ R32, R32, R79 ;  /* 0x0000004f20207221 */ /* 0x000fc80000010000 */
[----:B------:R-:W-:Y:S02]  /*18100*/  @P0 FADD.FTZ R32, R68, R32 ;  /* 0x0000002044200221 */ /* 0x000fe40000010000 */
.L_x_29277:
        /* <DEDUP_REMOVED lines=12> */
.L_x_29286:
[----:B------:R-:W-:Y:S02]  /*181d0*/  MOV R77, R100 ;  /* 0x00000064004d7202 */ /* 0x000fe40000000f00 */
.L_x_29287:
[----:B------:R-:W-:Y:S05]  /*181e0*/  BSYNC B0 ;  /* 0x0000000000007941 */ /* 0x000fea0003800000 */
.L_x_29285:
        /* <DEDUP_REMOVED lines=16> */
.L_x_29291:
[----:B------:R-:W-:Y:S05]  /*182f0*/  BSYNC B1 ;  /* 0x0000000000017941 */ /* 0x000fea0003800000 */
.L_x_29290:
        /* <DEDUP_REMOVED lines=44> */
.L_x_29289:
[----:B------:R-:W-:Y:S05]  /*185c0*/  BSYNC B0 ;  /* 0x0000000000007941 */ /* 0x000fea0003800000 */
.L_x_29288:
        /* <DEDUP_REMOVED lines=11> */
.L_x_29292:
        /* <DEDUP_REMOVED lines=12> */
.L_x_29295:
[----:B------:R-:W-:Y:S02]  /*18740*/  MOV R77, R100 ;  /* 0x00000064004d7202 */ /* 0x000fe40000000f00 */
.L_x_29296:
[----:B------:R-:W-:Y:S05]  /*18750*/  BSYNC B0 ;  /* 0x0000000000007941 */ /* 0x000fea0003800000 */
.L_x_29294:
        /* <DEDUP_REMOVED lines=16> */
.L_x_29300:
[----:B------:R-:W-:Y:S05]  /*18860*/  BSYNC B1 ;  /* 0x0000000000017941 */ /* 0x000fea0003800000 */
.L_x_29299:
        /* <DEDUP_REMOVED lines=44> */
.L_x_29298:
[----:B------:R-:W-:Y:S05]  /*18b30*/  BSYNC B0 ;  /* 0x0000000000007941 */ /* 0x000fea0003800000 */
.L_x_29297:
[----:B------:R-:W0:Y:S01]  /*18b40*/  I2F.U32 R77, R77 ;  /* 0x0000004d004d7306 */ /* 0x000e220000201000 */
[----:B------:R-:W-:Y:S02]  /*18b50*/  FMUL.FTZ R92, R73, c[0x0][0x1e8] ;  /* 0x00007a00495c7a20 */ /* 0x000fe40000410000 */
[----:B0-----:R-:W-:-:S05]  /*18b60*/  FFMA.FTZ R79, R77, R108, 1.1641532182693481445e-10 ;  /* 0x2f0000004d4f7423 */ /* 0x001fca000001006c */
[----:B------:R-:W-:-:S04]  /*18b70*/  FSETP.GTU.FTZ.AND P3, PT, R79, c[0x0][0x1e4], PT ;  /* 0x000079004f007a0b */ /* 0x000fc80003f7c000 */
[----:B------:R-:W-:-:S05]  /*18b80*/  FSEL R92, R92, RZ, !P3 ;  /* 0x000000ff5c5c7208 */ /* 0x000fca0005800000 */
[----:B------:R-:W-:Y:S01]  /*18b90*/  FADD.FTZ R33, R33, R92 ;  /* 0x0000005c21217221 */ /* 0x000fe20000010000 */
[----:B------:R-:W-:-:S03]  /*18ba0*/  SEL R92, RZ, 0x1, P3 ;  /* 0x00000001ff5c7807 */ /* 0x000fc60001800000 */
[----:B------:R-:W-:Y:S02]  /*18bb0*/  @P0 FADD.FTZ R33, R69, R33 ;  /* 0x0000002145210221 */ /* 0x000fe40000010000 */
.L_x_29293:
        /* <DEDUP_REMOVED lines=12> */
.L_x_29302:
[----:B------:R-:W-:Y:S02]  /*18c80*/  IMAD.MOV.U32 R77, RZ, RZ, R100 ;  /* 0x000000ffff4d7224 */ /* 0x000fe400078e0064 */
.L_x_29303:
[----:B------:R-:W-:Y:S05]  /*18c90*/  BSYNC B0 ;  /* 0x0000000000007941 */ /* 0x000fea0003800000 */
.L_x_29301:
        /* <DEDUP_REMOVED lines=16> */
.L_x_29307:
[----:B------:R-:W-:Y:S05]  /*18da0*/  BSYNC B1 ;  /* 0x0000000000017941 */ /* 0x000fea0003800000 */
.L_x_29306:
        /* <DEDUP_REMOVED lines=44> */
.L_x_29305:
[----:B------:R-:W-:Y:S05]  /*19070*/  BSYNC B0 ;  /* 0x0000000000007941 */ /* 0x000fea0003800000 */
.L_x_29304:
        /* <DEDUP_REMOVED lines=11> */
.L_x_29308:
        /* <DEDUP_REMOVED lines=12> */
.L_x_29311:
[----:B------:R-:W-:Y:S02]  /*191f0*/  IMAD.MOV.U32 R77, RZ, RZ, R100 ;  /* 0x000000ffff4d7224 */ /* 0x000fe400078e0064 */
.L_x_29312:
[----:B------:R-:W-:Y:S05]  /*19200*/  BSYNC B0 ;  /* 0x0000000000007941 */ /* 0x000fea0003800000 */
.L_x_29310:
        /* <DEDUP_REMOVED lines=16> */
.L_x_29316:
[----:B------:R-:W-:Y:S05]  /*19310*/  BSYNC B1 ;  /* 0x0000000000017941 */ /* 0x000fea0003800000 */
.L_x_29315:
        /* <DEDUP_REMOVED lines=44> */
.L_x_29314:
[----:B------:R-:W-:Y:S05]  /*195e0*/  BSYNC B0 ;  /* 0x0000000000007941 */ /* 0x000fea0003800000 */
.L_x_29313:
        /* <DEDUP_REMOVED lines=8> */
.L_x_29309:
        /* <DEDUP_REMOVED lines=12> */
.L_x_29318:
[----:B------:R-:W-:Y:S02]  /*19730*/  MOV R77, R100 ;  /* 0x00000064004d7202 */ /* 0x000fe40000000f00 */
.L_x_29319:
[----:B------:R-:W-:Y:S05]  /*19740*/  BSYNC B0 ;  /* 0x0000000000007941 */ /* 0x000fea0003800000 */
.L_x_29317:
        /* <DEDUP_REMOVED lines=16> */
.L_x_29323:
[----:B------:R-:W-:Y:S05]  /*19850*/  BSYNC B1 ;  /* 0x0000000000017941 */ /* 0x000fea0003800000 */
.L_x_29322:
        /* <DEDUP_REMOVED lines=44> */
.L_x_29321:
[----:B------:R-:W-:Y:S05]  /*19b20*/  BSYNC B0 ;  /* 0x0000000000007941 */ /* 0x000fea0003800000 */
.L_x_29320:
        /* <DEDUP_REMOVED lines=11> */
.L_x_29324:
        /* <DEDUP_REMOVED lines=12> */
.L_x_29327:
[----:B------:R-:W-:Y:S02]  /*19ca0*/  MOV R77, R100 ;  /* 0x00000064004d7202 */ /* 0x000fe40000000f00 */
.L_x_29328:
[----:B------:R-:W-:Y:S05]  /*19cb0*/  BSYNC B0 ;  /* 0x0000000000007941 */ /* 0x000fea0003800000 */
.L_x_29326:
        /* <DEDUP_REMOVED lines=16> */
.L_x_29332:
[----:B------:R-:W-:Y:S05]  /*19dc0*/  BSYNC B1 ;  /* 0x0000000000017941 */ /* 0x000fea0003800000 */
.L_x_29331:
        /* <DEDUP_REMOVED lines=44> */
.L_x_29330:
[----:B------:R-:W-:Y:S05]  /*1a090*/  BSYNC B0 ;  /* 0x0000000000007941 */ /* 0x000fea0003800000 */
.L_x_29329:
        /* <DEDUP_REMOVED lines=8> */
.L_x_29325:
[----:B------:R-:W-:Y:S01]  /*1a120*/  SEL R77, RZ, 0x1000000, P4 ;  /* 0x01000000ff4d7807 */ /* 0x000fe20002000000 */
[----:B------:R-:W-:Y:S01]  /*1a130*/  IMAD.WIDE.U32 R164, R158, R109, c[0x0][0x188] ;  /* 0x000062009ea47625 */ /* 0x000fe200078e006d */
[----:B------:R-:W-:Y:S02]  /*1a140*/  SEL R78, RZ, 0x10000, P3 ;  /* 0x00010000ff4e7807 */ /* 0x000fe40001800000 */
[----:B------:R-:W-:Y:S02]  /*1a150*/  SEL R79, RZ, 0x100, P2 ;  /* 0x00000100ff4f7807 */ /* 0x000fe40001000000 */
[----:B------:R0:W-:Y:S01]  /*1a160*/  STG.E.128 [R164.64], R32 ;  /* 0x00000020a4007986 */ /* 0x0001e2000c101d06 */
[----:B------:R-:W-:Y:S02]  /*1a170*/  ISETP.NE.AND P5, PT, R110, RZ, PT ;  /* 0x000000ff6e00720c */ /* 0x000fe40003fa5270 */
[----:B------:R-:W-:Y:S02]  /*1a180*/  IADD3 R77, R79, R77, R78 ;  /* 0x0000004d4f4d7210 */ /* 0x000fe40007ffe04e */
[----:B------:R-:W-:-:S02]  /*1a190*/  SEL R78, RZ, 0x1, P1 ;  /* 0x00000001ff4e7807 */ /* 0x000fc40000800000 */
[----:B------:R-:W-:-:S03]  /*1a1a0*/  IADD3 R160, R76, 0x480, RZ ;  /* 0x000004804ca07810 */ /* 0x000fc60007ffe0ff */
[----:B------:R-:W-:Y:S02]  /*1a1b0*/  IMAD.IADD R77, R77, 0x1, R78 ;  /* 0x000000014d4d7824 */ /* 0x000fe400078e024e */
[----:B------:R-:W-:-:S04]  /*1a1c0*/  IMAD.WIDE.U32 R78, R158, R155, c[0x0][0x190] ;  /* 0x000064009e4e7625 */ /* 0x000fc800078e009b */
[----:B------:R-:W-:Y:S01]  /*1a1d0*/  @P5 IMAD.WIDE.U32 R162, R160, R109, c[0x0][0x178] ;  /* 0x00005e00a0a25625 */ /* 0x000fe200078e006d */
[----:B------:R0:W-:Y:S01]  /*1a1e0*/  STG.E [R78.64], R77 ;  /* 0x0000004d4e007986 */ /* 0x0001e2000c101906 */
[----:B------:R-:W-:Y:S05]  /*1a1f0*/  @!P5 BRA `(.L_x_29333) ;  /* 0x000000a00000d947 */ /* 0x000fea0003800000 */
[----:B------:R-:W-:-:S04]  /*1a200*/  SHF.L.U32 R76, R91, 0x10, RZ ;  /* 0x000000105b4c7819 */ /* 0x000fc800000006ff */
[----:B0-----:R-:W-:Y:S02]  /*1a210*/  LOP3.LUT R77, R76, 0xff0000, RZ, 0xc0, !PT ;  /* 0x00ff00004c4d7812 */ /* 0x001fe400078ec0ff */
        /* <DEDUP_REMOVED lines=8> */
.L_x_29333:
        /* <DEDUP_REMOVED lines=17> */
.L_x_29335:
[----:B0-----:R-:W-:Y:S02]  /*1a3b0*/  IMAD.MOV.U32 R149, RZ, RZ, R100 ;  /* 0x000000ffff957224 */ /* 0x001fe400078e0064 */
.L_x_29336:
[----:B------:R-:W-:Y:S05]  /*1a3c0*/  BSYNC B0 ;  /* 0x0000000000007941 */ /* 0x000fea0003800000 */
.L_x_29334:
        /* <DEDUP_REMOVED lines=16> */
.L_x_29340:
[----:B------:R-:W-:Y:S05]  /*1a4d0*/  BSYNC B1 ;  /* 0x0000000000017941 */ /* 0x000fea0003800000 */
.L_x_29339:
        /* <DEDUP_REMOVED lines=44> */
.L_x_29338:
[----:B------:R-:W-:Y:S05]  /*1a7a0*/  BSYNC B0 ;  /* 0x0000000000007941 */ /* 0x000fea0003800000 */
.L_x_29337:
[----:B------:R-:W-:Y:S01]  /*1a7b0*/  ISETP.NE.AND P6, PT, R111, RZ, PT ;  /* 0x000000ff6f00720c */ /* 0x000fe20003fc5270 */
[----:B-----5:R-:W-:Y:S01]  /*1a7c0*/  FMUL.FTZ R76, R76, c[0x0][0x1e8] ;  /* 0x00007a004c4c7a20 */ /* 0x020fe20000410000 */
[----:B------:R-:W0:Y:S02]  /*1a7d0*/  I2F.U32 R111, R149 ;  /* 0x00000095006f7306 */ /* 0x000e240000201000 */
        /* <DEDUP_REMOVED lines=9> */
.L_x_29341:
        /* <DEDUP_REMOVED lines=12> */
.L_x_29344:
[----:B------:R-:W-:Y:S02]  /*1a930*/  IMAD.MOV.U32 R111, RZ, RZ, R100 ;  /* 0x000000ffff6f7224 */ /* 0x000fe400078e0064 */
.L_x_29345:
[----:B------:R-:W-:Y:S05]  /*1a940*/  BSYNC B0 ;  /* 0x0000000000007941 */ /* 0x000fea0003800000 */
.L_x_29343:
        /* <DEDUP_REMOVED lines=16> */
.L_x_29349:
[----:B------:R-:W-:Y:S05]  /*1aa50*/  BSYNC B1 ;  /* 0x0000000000017941 */ /* 0x000fea0003800000 */
.L_x_29348:
        /* <DEDUP_REMOVED lines=44> */
.L_x_29347:
[----:B------:R-:W-:Y:S05]  /*1ad20*/  BSYNC B0 ;  /* 0x0000000000007941 */ /* 0x000fea0003800000 */
.L_x_29346:
[----:B------:R-:W0:Y:S02]  /*1ad30*/  I2F.U32 R93, R111 ;  /* 0x0000006f005d7306 */ /* 0x000e240000201000 */
[----:B0-----:R-:W-:-:S05]  /*1ad40*/  FFMA.FTZ R93, R93, R108, 1.1641532182693481445e-10 ;  /* 0x2f0000005d5d7423 */ /* 0x001fca000001006c */
[----:B------:R-:W-:Y:S01]  /*1ad50*/  FSETP.GTU.FTZ.AND P2, PT, R93, c[0x0][0x1e4], PT ;  /* 0x000079005d007a0b */ /* 0x000fe20003f5c000 */
[----:B------:R-:W-:-:S05]  /*1ad60*/  FMUL.FTZ R93, R72, c[0x0][0x1e8] ;  /* 0x00007a00485d7a20 */ /* 0x000fca0000410000 */
[----:B------:R-:W-:-:S05]  /*1ad70*/  FSEL R93, R93, RZ, !P2 ;  /* 0x000000ff5d5d7208 */ /* 0x000fca0005000000 */
[----:B------:R-:W-:Y:S01]  /*1ad80*/  FADD.FTZ R76, R76, R93 ;  /* 0x0000005d4c4c7221 */ /* 0x000fe20000010000 */
[----:B------:R-:W-:-:S03]  /*1ad90*/  SEL R93, RZ, 0x1, P2 ;  /* 0x00000001ff5d7807 */ /* 0x000fc60001000000 */
[----:B------:R-:W-:Y:S02]  /*1ada0*/  @P0 FADD.FTZ R76, R68, R76 ;  /* 0x0000004c444c0221 */ /* 0x000fe40000010000 */
.L_x_29342:
        /* <DEDUP_REMOVED lines=12> */
.L_x_29351:
[----:B------:R-:W-:Y:S02]  /*1ae70*/  IMAD.MOV.U32 R111, RZ, RZ, R100 ;  /* 0x000000ffff6f7224 */ /* 0x000fe400078e0064 */
.L_x_29352:
[----:B------:R-:W-:Y:S05]  /*1ae80*/  BSYNC B0 ;  /* 0x0000000000007941 */ /* 0x000fea0003800000 */
.L_x_29350:
        /* <DEDUP_REMOVED lines=16> */
.L_x_29356:
[----:B------:R-:W-:Y:S05]  /*1af90*/  BSYNC B1 ;  /* 0x0000000000017941 */ /* 0x000fea0003800000 */
.L_x_29355:
        /* <DEDUP_REMOVED lines=44> */
.L_x_29354:
[----:B------:R-:W-:Y:S05]  /*1b260*/  BSYNC B0 ;  /* 0x0000000000007941 */ /* 0x000fea0003800000 */
.L_x_29353:
        /* <DEDUP_REMOVED lines=11> */
.L_x_29357:
        /* <DEDUP_REMOVED lines=12> */
.L_x_29360:
[----:B------:R-:W-:Y:S02]  /*1b3e0*/  IMAD.MOV.U32 R111, RZ, RZ, R100 ;  /* 0x000000ffff6f7224 */ /* 0x000fe400078e0064 */
.L_x_29361:
[----:B------:R-:W-:Y:S05]  /*1b3f0*/  BSYNC B0 ;  /* 0x0000000000007941 */ /* 0x000fea0003800000 */
.L_x_29359:
        /* <DEDUP_REMOVED lines=16> */
.L_x_29365:
[----:B------:R-:W-:Y:S05]  /*1b500*/  BSYNC B1 ;  /* 0x0000000000017941 */ /* 0x000fea0003800000 */
.L_x_29364:
        /* <DEDUP_REMOVED lines=44> */
.L_x_29363:
[----:B------:R-:W-:Y:S05]  /*1b7d0*/  BSYNC B0 ;  /* 0x0000000000007941 */ /* 0x000fea0003800000 */
.L_x_29362:
        /* <DEDUP_REMOVED lines=8> */
.L_x_29358:
        /* <DEDUP_REMOVED lines=12> */
.L_x_29367:
[----:B------:R-:W-:Y:S02]  /*1b920*/  IMAD.MOV.U32 R111, RZ, RZ, R100 ;  /* 0x000000ffff6f7224 */ /* 0x000fe400078e0064 */
.L_x_29368:
[----:B------:R-:W-:Y:S05]  /*1b930*/  BSYNC B0 ;  /* 0x0000000000007941 */ /* 0x000fea0003800000 */
.L_x_29366:
        /* <DEDUP_REMOVED lines=16> */
.L_x_29372:
[----:B------:R-:W-:Y:S05]  /*1ba40*/  BSYNC B1 ;  /* 0x0000000000017941 */ /* 0x000fea0003800000 */
.L_x_29371:
        /* <DEDUP_REMOVED lines=44> */
.L_x_29370:
[----:B------:R-:W-:Y:S05]  /*1bd10*/  BSYNC B0 ;  /* 0x0000000000007941 */ /* 0x000fea0003800000 */
.L_x_29369:
        /* <DEDUP_REMOVED lines=11> */
.L_x_29373:
        /* <DEDUP_REMOVED lines=12> */
.L_x_29376:
[----:B------:R-:W-:Y:S02]  /*1be90*/  IMAD.MOV.U32 R111, RZ, RZ, R100 ;  /* 0x000000ffff6f7224 */ /* 0x000fe400078e0064 */
.L_x_29377:
[----:B------:R-:W-:Y:S05]  /*1bea0*/  BSYNC B0 ;  /* 0x0000000000007941 */ /* 0x000fea0003800000 */
.L_x_29375:
        /* <DEDUP_REMOVED lines=16> */
.L_x_29381:
[----:B------:R-:W-:Y:S05]  /*1bfb0*/  BSYNC B1 ;  /* 0x0000000000017941 */ /* 0x000fea0003800000 */
.L_x_29380:
        /* <DEDUP_REMOVED lines=44> */
.L_x_29379:
[----:B------:R-:W-:Y:S05]  /*1c280*/  BSYNC B0 ;  /* 0x0000000000007941 */ /* 0x000fea0003800000 */
.L_x_29378:
        /* <DEDUP_REMOVED lines=8> */
.L_x_29374:
        /* <DEDUP_REMOVED lines=12> */
.L_x_29383:
[----:B------:R-:W-:Y:S02]  /*1c3d0*/  IMAD.MOV.U32 R111, RZ, RZ, R100 ;  /* 0x000000ffff6f7224 */ /* 0x000fe400078e0064 */
.L_x_29384:
[----:B------:R-:W-:Y:S05]  /*1c3e0*/  BSYNC B0 ;  /* 0x0000000000007941 */ /* 0x000fea0003800000 */
.L_x_29382:
        /* <DEDUP_REMOVED lines=16> */
.L_x_29388:
[----:B------:R-:W-:Y:S05]  /*1c4f0*/  BSYNC B1 ;  /* 0x0000000000017941 */ /* 0x000fea0003800000 */
.L_x_29387:
        /* <DEDUP_REMOVED lines=44> */
.L_x_29386:
[----:B------:R-:W-:Y:S05]  /*1c7c0*/  BSYNC B0 ;  /* 0x0000000000007941 */ /* 0x000fea0003800000 */
.L_x_29385:
        /* <DEDUP_REMOVED lines=11> */
.L_x_29389:
        /* <DEDUP_REMOVED lines=12> */
.L_x_29392:
[----:B------:R-:W-:Y:S02]  /*1c940*/  IMAD.MOV.U32 R111, RZ, RZ, R100 ;  /* 0x000000ffff6f7224 */ /* 0x000fe400078e0064 */
.L_x_29393:
[----:B------:R-:W-:Y:S05]  /*1c950*/  BSYNC B0 ;  /* 0x0000000000007941 */ /* 0x000fea0003800000 */
.L_x_29391:
        /* <DEDUP_REMOVED lines=16> */
.L_x_29397:
[----:B------:R-:W-:Y:S05]  /*1ca60*/  BSYNC B1 ;  /* 0x0000000000017941 */ /* 0x000fea0003800000 */
.L_x_29396:
        /* <DEDUP_REMOVED lines=44> */
.L_x_29395:
[----:B------:R-:W-:Y:S05]  /*1cd30*/  BSYNC B0 ;  /* 0x0000000000007941 */ /* 0x000fea0003800000 */
.L_x_29394:
        /* <DEDUP_REMOVED lines=8> */
.L_x_29390:
[----:B------:R-:W-:Y:S01]  /*1cdc0*/  FADD.FTZ R162, RZ, R64 ;  /* 0x00000040ffa27221 */ /* 0x000fe20000010000 */
[----:B------:R-:W-:Y:S01]  /*1cdd0*/  ISETP.NE.AND P0, PT, R110, RZ, PT ;  /* 0x000000ff6e00720c */ /* 0x000fe20003f05270 */
[----:B------:R-:W-:Y:S01]  /*1cde0*/  IMAD.WIDE.U32 R110, R160, R109, c[0x0][0x188] ;  /* 0x00006200a06e7625 */ /* 0x000fe200078e006d */
[----:B------:R-:W-:Y:S02]  /*1cdf0*/  SEL R108, RZ, 0x1000000, P4 ;  /* 0x01000000ff6c7807 */ /* 0x000fe40002000000 */
[----:B------:R-:W-:Y:S01]  /*1ce00*/  SEL R109, RZ, 0x10000, P3 ;  /* 0x00010000ff6d7807 */ /* 0x000fe20001800000 */
[----:B------:R-:W-:Y:S01]  /*1ce10*/  FADD.FTZ R159, R162, R65 ;  /* 0x00000041a29f7221 */ /* 0x000fe20000010000 */
[----:B------:R0:W-:Y:S01]  /*1ce20*/  STG.E.128 [R110.64], R76 ;  /* 0x0000004c6e007986 */ /* 0x0001e2000c101d06 */
[----:B------:R-:W-:-:S04]  /*1ce30*/  SEL R157, RZ, 0x100, P2 ;  /* 0x00000100ff9d7807 */ /* 0x000fc80001000000 */
[----:B------:R-:W-:Y:S02]  /*1ce40*/  IADD3 R108, R157, R108, R109 ;  /* 0x0000006c9d6c7210 */ /* 0x000fe40007ffe06d */
[----:B------:R-:W-:Y:S02]  /*1ce50*/  SEL R109, RZ, 0x1, P1 ;  /* 0x00000001ff6d7807 */ /* 0x000fe40000800000 */
[----:B------:R-:W-:Y:S02]  /*1ce60*/  LOP3.LUT P1, RZ, R95, 0xff, RZ, 0xc0, !PT ;  /* 0x000000ff5fff7812 */ /* 0x000fe4000782c0ff */
[----:B------:R-:W-:Y:S01]  /*1ce70*/  IADD3 R157, R108, R109, RZ ;  /* 0x0000006d6c9d7210 */ /* 0x000fe20007ffe0ff */
[----:B------:R-:W-:-:S05]  /*1ce80*/  IMAD.WIDE.U32 R108, R160, R155, c[0x0][0x190] ;  /* 0x00006400a06c7625 */ /* 0x000fca00078e009b */
[----:B------:R1:W-:Y:S01]  /*1ce90*/  STG.E [R108.64], R157 ;  /* 0x0000009d6c007986 */ /* 0x0003e2000c101906 */
        /* <DEDUP_REMOVED lines=36> */
[----:B------:R-:W-:-:S05]  /*1d0e0*/  IMAD.U32 R108, R91, 0x10000, RZ ;  /* 0x000100005b6c7824 */ /* 0x000fca00078e00ff */
[----:B------:R-:W-:Y:S02]  /*1d0f0*/  LOP3.LUT R109, R108, 0xff0000, RZ, 0xc0, !PT ;  /* 0x00ff00006c6d7812 */ /* 0x000fe400078ec0ff */
[----:B------:R-:W-:-:S05]  /*1d100*/  LOP3.LUT R108, R90, 0xffff, RZ, 0xc0, !PT ;  /* 0x0000ffff5a6c7812 */ /* 0x000fca00078ec0ff */
[----:B------:R-:W-:Y:S01]  /*1d110*/  IMAD R108, R108, 0x1000000, R109 ;  /* 0x010000006c6c7824 */ /* 0x000fe200078e026d */
[----:B------:R-:W-:-:S05]  /*1d120*/  LOP3.LUT R109, R92, 0xff, RZ, 0xc0, !PT ;  /* 0x000000ff5c6d7812 */ /* 0x000fca00078ec0ff */
[----:B------:R-:W-:Y:S01]  /*1d130*/  IMAD R108, R109, 0x100, R108 ;  /* 0x000001006d6c7824 */ /* 0x000fe200078e026c */
[----:B------:R-:W-:-:S04]  /*1d140*/  LOP3.LUT R109, R93, 0xff, RZ, 0xc0, !PT ;  /* 0x000000ff5d6d7812 */ /* 0x000fc800078ec0ff */
[----:B------:R-:W-:Y:S01]  /*1d150*/  IADD3 R111, R108, R109, RZ ;  /* 0x0000006d6c6f7210 */ /* 0x000fe20007ffe0ff */
[----:B------:R-:W-:-:S05]  /*1d160*/  IMAD.WIDE.U32 R108, R160, R155, c[0x0][0x198] ;  /* 0x00006600a06c7625 */ /* 0x000fca00078e009b */
[----:B------:R0:W-:Y:S02]  /*1d170*/  STG.E [R108.64], R111 ;  /* 0x0000006f6c007986 */ /* 0x0001e4000c101906 */
.L_x_29398:
        /* <DEDUP_REMOVED lines=9> */
.L_x_29403:
        /* <DEDUP_REMOVED lines=100> */
.L_x_29404:
        /* <DEDUP_REMOVED lines=14> */
[----:B------:R0:W-:Y:S01]  /*1d930*/  I2F R162, R159 ;  /* 0x0000009f00a27306 */ /* 0x0001e20000201400 */
[----:B------:R-:W1:Y:S04]  /*1d940*/  SHFL.DOWN PT, R164, R159, 0x2, 0x1f ;  /* 0x08401f009fa47f89 */ /* 0x000e6800000e0000 */
[----:B------:R-:W2:Y:S01]  /*1d950*/  @!P1 LDS.64 R110, [R155.X8] ;  /* 0x000000009b6e9984 */ /* 0x000ea20000008a00 */
[----:B------:R-:W-:-:S02]  /*1d960*/  ISETP.NE.AND P1, PT, RZ, UR8, PT ;  /* 0x00000008ff007c0c */ /* 0x000fc4000bf25270 */
[----:B-1----:R-:W1:Y:S01]  /*1d970*/  I2F R109, R164 ;  /* 0x000000a4006d7306 */ /* 0x002e620000201400 */
[----:B------:R-:W-:-:S05]  /*1d980*/  IMAD.IADD R108, R164, 0x1, R159 ;  /* 0x00000001a46c7824 */ /* 0x000fca00078e029f */
[----:B0-----:R-:W-:Y:S04]  /*1d990*/  SHFL.DOWN PT, R159, R108, 0x1, 0x1f ;  /* 0x08201f006c9f7f89 */ /* 0x001fe800000e0000 */
[----:B--2---:R-:W0:Y:S02]  /*1d9a0*/  SHFL.DOWN PT, R161, R110, 0x2, 0x1f ;  /* 0x08401f006ea17f89 */ /* 0x004e2400000e0000 */
[C---:B0-----:R-:W-:Y:S02]  /*1d9b0*/  FADD.FTZ R157, -R161.reuse, R110 ;  /* 0x0000006ea19d7221 */ /* 0x041fe40000010100 */
[----:B-1----:R-:W-:Y:S02]  /*1d9c0*/  FMUL.FTZ R161, R161, R109 ;  /* 0x0000006da1a17220 */ /* 0x002fe40000410000 */
[----:B------:R-:W-:-:S02]  /*1d9d0*/  FMUL.FTZ R157, R157, R157 ;  /* 0x0000009d9d9d7220 */ /* 0x000fc40000410000 */
[----:B------:R-:W-:Y:S02]  /*1d9e0*/  FFMA.FTZ R155, R162, R110, R161 ;  /* 0x0000006ea29b7223 */ /* 0x000fe400000100a1 */
[----:B------:R-:W0:Y:S01]  /*1d9f0*/  I2F R110, R108 ;  /* 0x0000006c006e7306 */ /* 0x000e220000201400 */
[----:B------:R-:W-:Y:S02]  /*1da00*/  FMUL.FTZ R157, R157, R162 ;  /* 0x000000a29d9d7220 */ /* 0x000fe40000410000 */
[----:B------:R-:W1:Y:S01]  /*1da10*/  SHFL.DOWN PT, R162, R111, 0x2, 0x1f ;  /* 0x08401f006fa27f89 */ /* 0x000e6200000e0000 */
[----:B------:R-:W-:Y:S02]  /*1da20*/  IMAD.IADD R161, R108, 0x1, R159 ;  /* 0x000000016ca17824 */ /* 0x000fe400078e029f */
[----:B------:R-:W-:-:S04]  /*1da30*/  FMUL.FTZ R157, R157, R109 ;  /* 0x0000006d9d9d7220 */ /* 0x000fc80000410000 */
[----:B------:R-:W2:Y:S08]  /*1da40*/  I2F R161, R161 ;  /* 0x000000a100a17306 */ /* 0x000eb00000201400 */
[----:B0-----:R-:W0:Y:S08]  /*1da50*/  MUFU.RCP R164, R110 ;  /* 0x0000006e00a47308 */ /* 0x001e300000001000 */
[----:B--2---:R-:W-:Y:S01]  /*1da60*/  MUFU.RCP R108, R161 ;  /* 0x000000a1006c7308 */ /* 0x004fe20000001000 */
[----:B-1----:R-:W-:-:S02]  /*1da70*/  FADD.FTZ R109, R162, R111 ;  /* 0x0000006fa26d7221 */ /* 0x002fc40000010000 */
[C---:B0-----:R-:W-:Y:S02]  /*1da80*/  FMUL.FTZ R155, R164.reuse, R155 ;  /* 0x0000009ba49b7220 */ /* 0x041fe40000410000 */
[----:B------:R-:W-:-:S03]  /*1da90*/  FFMA.FTZ R109, R164, R157, R109 ;  /* 0x0000009da46d7223 */ /* 0x000fc6000001006d */
[----:B------:R-:W0:Y:S01]  /*1daa0*/  I2F R157, R159 ;  /* 0x0000009f009d7306 */ /* 0x000e220000201400 */
[----:B------:R-:W0:Y:S01]  /*1dab0*/  SHFL.DOWN PT, R162, R155, 0x1, 0x1f ;  /* 0x08201f009ba27f89 */ /* 0x000e2200000e0000 */
[----:B------:R-:W-:-:S04]  /*1dac0*/  @!P0 IMAD.MOV.U32 R164, RZ, RZ, 0x4 ;  /* 0x00000004ffa48424 */ /* 0x000fc800078e00ff */
[----:B------:R-:W-:-:S04]  /*1dad0*/  @!P0 IMAD.WIDE R164, R147, R164, c[0x0][0x1a8] ;  /* 0x00006a0093a48625 */ /* 0x000fc800078e02a4 */
[----:B0-----:R-:W-:Y:S02]  /*1dae0*/  FMUL.FTZ R163, R162, R157 ;  /* 0x0000009da2a37220 */ /* 0x001fe40000410000 */
[----:B------:R-:W-:Y:S02]  /*1daf0*/  FADD.FTZ R111, R155, -R162 ;  /* 0x800000a29b6f7221 */ /* 0x000fe40000010000 */
[----:B------:R-:W0:Y:S01]  /*1db00*/  SHFL.DOWN PT, R162, R109, 0x1, 0x1f ;  /* 0x08201f006da27f89 */ /* 0x000e2200000e0000 */
[----:B------:R-:W-:Y:S02]  /*1db10*/  FFMA.FTZ R163, R110, R155, R163 ;  /* 0x0000009b6ea37223 */ /* 0x000fe400000100a3 */
[----:B------:R-:W-:Y:S02]  /*1db20*/  FMUL.FTZ R111, R111, R111 ;  /* 0x0000006f6f6f7220 */ /* 0x000fe40000410000 */
[----:B------:R-:W-:Y:S02]  /*1db30*/  FMUL.FTZ R155, R108, R163 ;  /* 0x000000a36c9b7220 */ /* 0x000fe40000410000 */
[----:B------:R-:W-:-:S04]  /*1db40*/  FMUL.FTZ R110, R110, R111 ;  /* 0x0000006f6e6e7220 */ /* 0x000fc80000410000 */
[----:B------:R-:W-:Y:S02]  /*1db50*/  FMUL.FTZ R110, R110, R157 ;  /* 0x0000009d6e6e7220 */ /* 0x000fe40000410000 */
[----:B0-----:R-:W-:Y:S01]  /*1db60*/  FADD.FTZ R111, R109, R162 ;  /* 0x000000a26d6f7221 */ /* 0x001fe20000010000 */
[----:B------:R-:W-:-:S03]  /*1db70*/  @!P0 MOV R162, 0x4 ;  /* 0x0000000400a28802 */ /* 0x000fc60000000f00 */
[----:B------:R-:W-:Y:S02]  /*1db80*/  FFMA.FTZ R110, R108, R110, R111 ;  /* 0x0000006e6c6e7223 */ /* 0x000fe4000001006f */
[----:B------:R0:W1:Y:S01]  /*1db90*/  SHFL.IDX PT, R111, R155, RZ, 0x1f ;  /* 0x00001fff9b6f7589 */ /* 0x00006200000e0000 */
[----:B------:R-:W-:Y:S02]  /*1dba0*/  IMAD.MOV.U32 R108, RZ, RZ, c[0x0][0x1e0] ;  /* 0x00007800ff6c7624 */ /* 0x000fe400078e00ff */
[----:B------:R-:W-:Y:S01]  /*1dbb0*/  @!P0 IMAD.WIDE R162, R147, R162, c[0x0][0x1a0] ;  /* 0x0000680093a28625 */ /* 0x000fe200078e02a2 */
[----:B------:R-:W2:Y:S01]  /*1dbc0*/  SHFL.IDX PT, R157, R110, RZ, 0x1f ;  /* 0x00001fff6e9d7589 */ /* 0x000ea200000e0000 */
[----:B0-----:R-:W-:Y:S02]  /*1dbd0*/  LOP3.LUT R155, R89, 0x7f, RZ, 0xc0, !PT ;  /* 0x0000007f599b7812 */ /* 0x001fe400078ec0ff */
[----:B-1----:R-:W-:Y:S01]  /*1dbe0*/  FMUL.FTZ R109, R111, R111 ;  /* 0x0000006f6f6d7220 */ /* 0x002fe20000410000 */
[----:B------:R0:W-:Y:S01]  /*1dbf0*/  @!P0 STG.E [R162.64], R111 ;  /* 0x0000006fa2008986 */ /* 0x0001e2000c101906 */
[----:B--2---:R-:W-:-:S03]  /*1dc00*/  FFMA.FTZ R108, R157, R108, c[0x0][0x228] ;  /* 0x00008a009d6c7623 */ /* 0x004fc6000001006c */
[----:B------:R-:W-:-:S05]  /*1dc10*/  FSEL R109, R109, RZ, P1 ;  /* 0x000000ff6d6d7208 */ /* 0x000fca0000800000 */
[----:B------:R-:W-:Y:S02]  /*1dc20*/  FADD.FTZ R108, R108, R109 ;  /* 0x0000006d6c6c7221 */ /* 0x000fe40000010000 */
[C---:B------:R-:W-:Y:S01]  /*1dc30*/  IMAD R109, R147.reuse, c[0x0][0x168], RZ ;  /* 0x00005a00936d7a24 */ /* 0x040fe200078e02ff */
[----:B------:R-:W-:-:S03]  /*1dc40*/  IADD3 R147, R147, c[0x0][0x160], RZ ;  /* 0x0000580093937a10 */ /* 0x000fc60007ffe0ff */
[----:B------:R-:W1:Y:S01]  /*1dc50*/  MUFU.RSQ R108, R108 ;  /* 0x0000006c006c7308 */ /* 0x000e620000001400 */
[----:B------:R-:W-:-:S04]  /*1dc60*/  SHF.R.S32.HI R110, RZ, 0x1f, R109 ;  /* 0x0000001fff6e7819 */ /* 0x000fc8000001146d */
[----:B------:R-:W-:Y:S02]  /*1dc70*/  LEA.HI R109, R110, R109, RZ, 0x2 ;  /* 0x0000006d6e6d7211 */ /* 0x000fe400078f10ff */
[----:B------:R-:W-:Y:S02]  /*1dc80*/  FSEL R110, R111, RZ, !P1 ;  /* 0x000000ff6f6e7208 */ /* 0x000fe40004800000 */
[----:B------:R-:W-:Y:S02]  /*1dc90*/  LEA.HI.SX32 R155, R109, R155, 0x1e ;  /* 0x0000009b6d9b7211 */ /* 0x000fe400078ff2ff */
[----:B------:R-:W-:Y:S01]  /*1dca0*/  LOP3.LUT P1, RZ, R95, 0xff, RZ, 0xc0, !PT ;  /* 0x000000ff5fff7812 */ /* 0x000fe2000782c0ff */
[C---:B0-----:R-:W-:Y:S02]  /*1dcb0*/  FADD.FTZ R111, -R110.reuse, R67 ;  /* 0x000000436e6f7221 */ /* 0x041fe40000010100 */
[C---:B------:R-:W-:Y:S01]  /*1dcc0*/  FADD.FTZ R67, -R110.reuse, R66 ;  /* 0x000000426e437221 */ /* 0x040fe20000010100 */
[----:B------:R-:W-:Y:S01]  /*1dcd0*/  SEL R95, RZ, 0x1, P1 ;  /* 0x00000001ff5f7807 */ /* 0x000fe20000800000 */
[C---:B------:R-:W-:Y:S01]  /*1dce0*/  FADD.FTZ R109, -R110.reuse, R64 ;  /* 0x000000406e6d7221 */ /* 0x040fe20000010100 */
[----:B-1----:R-:W-:Y:S01]  /*1dcf0*/  @!P0 STG.E [R164.64], R108 ;  /* 0x0000006ca4008986 */ /* 0x002fe2000c101906 */
[----:B------:R-:W-:Y:S01]  /*1dd00*/  FADD.FTZ R65, -R110, R65 ;  /* 0x000000416e417221 */ /* 0x000fe20000010100 */
[----:B------:R-:W-:Y:S01]  /*1dd10*/  LEA R162, P0, R155, c[0x0][0x208], 0x4 ;  /* 0x000082009ba27a11 */ /* 0x000fe200078020ff */
[----:B------:R-:W-:-:S02]  /*1dd20*/  FMUL.FTZ R111, R108, R111 ;  /* 0x0000006f6c6f7220 */ /* 0x000fc40000410000 */
[C---:B------:R-:W-:Y:S01]  /*1dd30*/  FMUL.FTZ R66, R108.reuse, R67 ;  /* 0x000000436c427220 */ /* 0x040fe20000410000 */
[----:B------:R-:W-:Y:S01]  /*1dd40*/  LEA.HI.X R163, R155, c[0x0][0x20c], RZ, 0x4, P0 ;  /* 0x000083009ba37a11 */ /* 0x000fe200000f24ff */
[C---:B------:R-:W-:Y:S01]  /*1dd50*/  FMUL.FTZ R65, R108.reuse, R65 ;  /* 0x000000416c417220 */ /* 0x040fe20000410000 */
[----:B------:R-:W-:Y:S01]  /*1dd60*/  ISETP.GE.AND P0, PT, R147, c[0x0][0x164], PT ;  /* 0x0000590093007a0c */ /* 0x000fe20003f06270 */
[----:B------:R-:W-:Y:S02]  /*1dd70*/  FMUL.FTZ R64, R108, R109 ;  /* 0x0000006d6c407220 */ /* 0x000fe40000410000 */
[----:B------:R-:W-:Y:S02]  /*1dd80*/  FFMA.FTZ R67, R140, R111, R19 ;  /* 0x0000006f8c437223 */ /* 0x000fe40000010013 */
[C---:B------:R-:W-:Y:S02]  /*1dd90*/  FADD.FTZ R111, -R110.reuse, R63 ;  /* 0x0000003f6e6f7221 */ /* 0x040fe40000010100 */
[----:B------:R-:W-:-:S02]  /*1dda0*/  FADD.FTZ R109, -R110, R62 ;  /* 0x0000003e6e6d7221 */ /* 0x000fc40000010100 */
[C---:B------:R-:W-:Y:S02]  /*1ddb0*/  FADD.FTZ R63, -R110.reuse, R60 ;  /* 0x0000003c6e3f7221 */ /* 0x040fe40000010100 */
[----:B------:R-:W-:Y:S02]  /*1ddc0*/  FADD.FTZ R61, -R110, R61 ;  /* 0x0000003d6e3d7221 */ /* 0x000fe40000010100 */
[----:B------:R-:W-:Y:S02]  /*1ddd0*/  FFMA.FTZ R66, R141, R66, R86 ;  /* 0x000000428d427223 */ /* 0x000fe40000010056 */
[----:B------:R-:W-:Y:S02]  /*1dde0*/  FFMA.FTZ R65, R142, R65, R87 ;  /* 0x000000418e417223 */ /* 0x000fe40000010057 */
[----:B------:R-:W-:Y:S02]  /*1ddf0*/  FFMA.FTZ R64, R143, R64, R88 ;  /* 0x000000408f407223 */ /* 0x000fe40000010058 */
[----:B------:R-:W-:-:S02]  /*1de00*/  FMUL.FTZ R62, R108, R109 ;  /* 0x0000006d6c3e7220 */ /* 0x000fc40000410000 */
[C---:B------:R-:W-:Y:S01]  /*1de10*/  FMUL.FTZ R111, R108.reuse, R111 ;  /* 0x0000006f6c6f7220 */ /* 0x040fe20000410000 */
[----:B------:R0:W-:Y:S01]  /*1de20*/  STG.E.128 [R162.64], R64 ;  /* 0x00000040a2007986 */ /* 0x0001e2000c101d06 */
[C---:B------:R-:W-:Y:S02]  /*1de30*/  FMUL.FTZ R60, R108.reuse, R63 ;  /* 0x0000003f6c3c7220 */ /* 0x040fe40000410000 */
[----:B------:R-:W-:Y:S02]  /*1de40*/  FMUL.FTZ R61, R108, R61 ;  /* 0x0000003d6c3d7220 */ /* 0x000fe40000410000 */
[----:B------:R-:W-:Y:S02]  /*1de50*/  IMAD.MOV.U32 R109, RZ, RZ, 0x10 ;  /* 0x00000010ff6d7424 */ /* 0x000fe400078e00ff */
[----:B------:R-:W-:Y:S02]  /*1de60*/  FFMA.FTZ R63, R138, R111, R21 ;  /* 0x0000006f8a3f7223 */ /* 0x000fe40000010015 */
[----:B------:R-:W-:-:S02]  /*1de70*/  FFMA.FTZ R62, R135, R62, R2 ;  /* 0x0000003e873e7223 */ /* 0x000fc40000010002 */
[----:B------:R-:W-:Y:S02]  /*1de80*/  FFMA.FTZ R61, R137, R61, R20 ;  /* 0x0000003d893d7223 */ /* 0x000fe40000010014 */
[----:B------:R-:W-:Y:S02]  /*1de90*/  FFMA.FTZ R60, R139, R60, R0 ;  /* 0x0000003c8b3c7223 */ /* 0x000fe40000010000 */
[C---:B------:R-:W-:Y:S02]  /*1dea0*/  FADD.FTZ R57, -R110.reuse, R57 ;  /* 0x000000396e397221 */ /* 0x040fe40000010100 */
[----:B------:R-:W-:Y:S02]  /*1deb0*/  FADD.FTZ R59, -R110, R59 ;  /* 0x0000003b6e3b7221 */ /* 0x000fe40000010100 */
[----:B0-----:R-:W-:-:S04]  /*1dec0*/  IMAD.WIDE.U32 R162, R148, R109, c[0x0][0x208] ;  /* 0x0000820094a27625 */ /* 0x001fc800078e006d */
[C---:B------:R-:W-:Y:S01]  /*1ded0*/  FADD.FTZ R65, -R110.reuse, R56 ;  /* 0x000000386e417221 */ /* 0x040fe20000010100 */
[----:B------:R0:W-:Y:S01]  /*1dee0*/  STG.E.128 [R162.64], R60 ;  /* 0x0000003ca2007986 */ /* 0x0001e2000c101d06 */
        /* <DEDUP_REMOVED lines=9> */
[C---:B0-----:R-:W-:Y:S02]  /*1df80*/  FADD.FTZ R61, -R110.reuse, R50 ;  /* 0x000000326e3d7221 */ /* 0x041fe40000010100 */
[----:B------:R-:W-:-:S02]  /*1df90*/  FADD.FTZ R63, -R110, R51 ;  /* 0x000000336e3f7221 */ /* 0x000fc40000010100 */
[C---:B------:R-:W-:Y:S02]  /*1dfa0*/  FADD.FTZ R38, -R110.reuse, R38 ;  /* 0x000000266e267221 */ /* 0x040fe40000010100 */
[----:B------:R-:W-:Y:S02]  /*1dfb0*/  FADD.FTZ R39, -R110, R39 ;  /* 0x000000276e277221 */ /* 0x000fe40000010100 */
[----:B------:R-:W-:-:S04]  /*1dfc0*/  IMAD.WIDE.U32 R50, R153, R109, c[0x0][0x208] ;  /* 0x0000820099327625 */ /* 0x000fc800078e006d */
[C---:B------:R-:W-:Y:S02]  /*1dfd0*/  FADD.FTZ R163, -R110.reuse, R44 ;  /* 0x0000002c6ea37221 */ /* 0x040fe40000010100 */
[C---:B------:R-:W-:Y:S02]  /*1dfe0*/  FADD.FTZ R165, -R110.reuse, R46 ;  /* 0x0000002e6ea57221 */ /* 0x040fe40000010100 */
[C---:B------:R-:W-:Y:S02]  /*1dff0*/  FADD.FTZ R40, -R110.reuse, R40 ;  /* 0x000000286e287221 */ /* 0x040fe40000010100 */
[C---:B------:R-:W-:Y:S02]  /*1e000*/  FADD.FTZ R41, -R110.reuse, R41 ;  /* 0x000000296e297221 */ /* 0x040fe40000010100 */
[C---:B------:R-:W-:Y:S02]  /*1e010*/  FADD.FTZ R42, -R110.reuse, R42 ;  /* 0x0000002a6e2a7221 */ /* 0x040fe40000010100 */
[----:B------:R-:W-:-:S02]  /*1e020*/  FADD.FTZ R43, -R110, R43 ;  /* 0x0000002b6e2b7221 */ /* 0x000fc40000010100 */
[----:B------:R-:W-:-:S04]  /*1e030*/  IMAD.WIDE.U32 R48, R151, R109, c[0x0][0x208] ;  /* 0x0000820097307625 */ /* 0x000fc800078e006d */
[C---:B------:R-:W-:Y:S02]  /*1e040*/  FMUL.FTZ R65, R108.reuse, R65 ;  /* 0x000000416c417220 */ /* 0x040fe40000410000 */
[C---:B------:R-:W-:Y:S02]  /*1e050*/  FMUL.FTZ R58, R108.reuse, R57 ;  /* 0x000000396c3a7220 */ /* 0x040fe40000410000 */
[C---:B------:R-:W-:Y:S02]  /*1e060*/  FMUL.FTZ R67, R108.reuse, R67 ;  /* 0x000000436c437220 */ /* 0x040fe40000410000 */
[----:B------:R-:W-:Y:S02]  /*1e070*/  FMUL.FTZ R153, R108, R59 ;  /* 0x0000003b6c997220 */ /* 0x000fe40000410000 */
[C---:B------:R-:W-:Y:S02]  /*1e080*/  FADD.FTZ R45, -R110.reuse, R45 ;  /* 0x0000002d6e2d7221 */ /* 0x040fe40000010100 */
[----:B------:R-:W-:-:S02]  /*1e090*/  FADD.FTZ R47, -R110, R47 ;  /* 0x0000002f6e2f7221 */ /* 0x000fc40000010100 */
[----:B------:R-:W-:Y:S02]  /*1e0a0*/  FADD.FTZ R44, -R110, R33 ;  /* 0x000000216e2c7221 */ /* 0x000fe40000010100 */
        /* <DEDUP_REMOVED lines=8> */
[----:B------:R-:W-:Y:S02]  /*1e130*/  FADD.FTZ R33, -R110, R78 ;  /* 0x0000004e6e217221 */ /* 0x000fe40000010100 */
[C---:B------:R-:W-:Y:S02]  /*1e140*/  FMUL.FTZ R53, R108.reuse, R36 ;  /* 0x000000246c357220 */ /* 0x040fe40000410000 */
[----:B------:R-:W-:-:S02]  /*1e150*/  FMUL.FTZ R55, R108, R37 ;  /* 0x000000256c377220 */ /* 0x000fc40000410000 */
[C---:B------:R-:W-:Y:S02]  /*1e160*/  FMUL.FTZ R60, R108.reuse, R38 ;  /* 0x000000266c3c7220 */ /* 0x040fe40000410000 */
[----:B------:R-:W-:Y:S02]  /*1e170*/  FMUL.FTZ R66, R108, R39 ;  /* 0x000000276c427220 */ /* 0x000fe40000410000 */
[C---:B------:R-:W-:Y:S02]  /*1e180*/  FADD.FTZ R32, -R110.reuse, R32 ;  /* 0x000000206e207221 */ /* 0x040fe40000010100 */
[C---:B------:R-:W-:Y:S02]  /*1e190*/  FADD.FTZ R34, -R110.reuse, R34 ;  /* 0x000000226e227221 */ /* 0x040fe40000010100 */
[C---:B------:R-:W-:Y:S02]  /*1e1a0*/  FADD.FTZ R35, -R110.reuse, R35 ;  /* 0x000000236e237221 */ /* 0x040fe40000010100 */
[----:B------:R-:W-:-:S02]  /*1e1b0*/  FADD.FTZ R76, -R110, R76 ;  /* 0x0000004c6e4c7221 */ /* 0x000fc40000010100 */
[C---:B------:R-:W-:Y:S02]  /*1e1c0*/  FADD.FTZ R77, -R110.reuse, R77 ;  /* 0x0000004d6e4d7221 */ /* 0x040fe40000010100 */
[----:B------:R-:W-:Y:S02]  /*1e1d0*/  FADD.FTZ R79, -R110, R79 ;  /* 0x0000004f6e4f7221 */ /* 0x000fe40000010100 */
        /* <DEDUP_REMOVED lines=60> */
[----:B------:R-:W-:-:S05]  /*1e5a0*/  FFMA.FTZ R48, R104, R76, R17 ;  /* 0x0000004c68307223 */ /* 0x000fca0000010011 */
[----:B------:R3:W-:Y:S02]  /*1e5b0*/  STG.E.128 [R160.64], R48 ;  /* 0x00000030a0007986 */ /* 0x0007e4000c101d06 */
[----:B---3--:R-:W-:Y:S01]  /*1e5c0*/  @P0 CALL.REL.NOINC `(.L_x_29401) ;  /* 0x0000001000000944 */ /* 0x008fe20003c00000 */
[----:B------:R-:W-:Y:S05]  /*1e5d0*/  BRA `(.L_x_29402) ;  /* 0xfffe29b000007947 */ /* 0x000fea000383ffff */
.L_x_29401:
[----:B------:R-:W-:Y:S05]  /*1e5e0*/  EXIT ;  /* 0x000000000000794d */ /* 0x000fea0003800000 */
.L_x_29399:
[----:B------:R-:W-:Y:S01]  /*1e5f0*/  HFMA2.MMA R162, -RZ, RZ, 0, 1.847743988037109375e-06 ;  /* 0x0000001fffa27435 */ /* 0x000fe200000001ff */
[----:B------:R-:W-:Y:S01]  /*1e600*/  IMAD.MOV.U32 R159, RZ, RZ, 0x1 ;  /* 0x00000001ff9f7424 */ /* 0x000fe200078e00ff */
[----:B------:R-:W-:Y:S01]  /*1e610*/  MOV R110, 0x1e640 ;  /* 0x0001e640006e7802 */ /* 0x000fe20000000f00 */
[----:B------:R-:W-:-:S03]  /*1e620*/  IMAD.MOV.U32 R157, RZ, RZ, -0x1 ;  /* 0xffffffffff9d7424 */ /* 0x000fc600078e00ff */
[----:B------:R-:W-:Y:S05]  /*1e630*/  CALL.REL.NOINC `($__internal_71_$__cuda_sm70_shflsync_bfly_p) ;  /* 0x0000089000007944 */ /* 0x000fea0003c00000 */
[----:B01----:R-:W-:Y:S05]  /*1e640*/  BRA `(.L_x_29403) ;  /* 0xffffebc000007947 */ /* 0x003fea000383ffff */
.L_x_29400:
[----:B------:R-:W-:Y:S01]  /*1e650*/  IMAD.MOV.U32 R159, RZ, RZ, 0x2 ;  /* 0x00000002ff9f7424 */ /* 0x000fe200078e00ff */
[----:B------:R-:W-:Y:S01]  /*1e660*/  MOV R157, 0xffffffff ;  /* 0xffffffff009d7802 */ /* 0x000fe20000000f00 */
[----:B------:R-:W-:Y:S01]  /*1e670*/  IMAD.MOV.U32 R162, RZ, RZ, 0x1f ;  /* 0x0000001fffa27424 */ /* 0x000fe200078e00ff */
[----:B------:R-:W-:Y:S02]  /*1e680*/  MOV R110, 0x1e6a0 ;  /* 0x0001e6a0006e7802 */ /* 0x000fe40000000f00 */
[----:B------:R-:W-:Y:S05]  /*1e690*/  CALL.REL.NOINC `($__internal_71_$__cuda_sm70_shflsync_bfly_p) ;  /* 0x0000083000007944 */ /* 0x000fea0003c00000 */
[----:B01----:R-:W-:Y:S01]  /*1e6a0*/  FADD.FTZ R109, R109, R157 ;  /* 0x0000009d6d6d7221 */ /* 0x003fe20000010000 */
[----:B------:R-:W-:Y:S01]  /*1e6b0*/  MOV R110, 0x1e700 ;  /* 0x0001e700006e7802 */ /* 0x000fe20000000f00 */
[----:B------:R-:W-:-:S02]  /*1e6c0*/  IMAD.MOV.U32 R159, RZ, RZ, 0x4 ;  /* 0x00000004ff9f7424 */ /* 0x000fc400078e00ff */
[----:B------:R-:W-:Y:S02]  /*1e6d0*/  IMAD.MOV.U32 R162, RZ, RZ, 0x1f ;  /* 0x0000001fffa27424 */ /* 0x000fe400078e00ff */
[----:B------:R-:W-:Y:S02]  /*1e6e0*/  IMAD.MOV.U32 R157, RZ, RZ, -0x1 ;  /* 0xffffffffff9d7424 */ /* 0x000fe400078e00ff */
[----:B------:R-:W-:Y:S05]  /*1e6f0*/  CALL.REL.NOINC `($__internal_71_$__cuda_sm70_shflsync_bfly_p) ;  /* 0x000007d000007944 */ /* 0x000fea0003c00000 */
[----:B0-----:R-:W-:Y:S01]  /*1e700*/  HFMA2.MMA R159, -RZ, RZ, 0, 4.76837158203125e-07 ;  /* 0x00000008ff9f7435 */ /* 0x001fe200000001ff */
[----:B-1----:R-:W-:Y:S01]  /*1e710*/  FADD.FTZ R109, R109, R157 ;  /* 0x0000009d6d6d7221 */ /* 0x002fe20000010000 */
[----:B------:R-:W-:Y:S01]  /*1e720*/  MOV R110, 0x1e760 ;  /* 0x0001e760006e7802 */ /* 0x000fe20000000f00 */
[----:B------:R-:W-:Y:S02]  /*1e730*/  IMAD.MOV.U32 R162, RZ, RZ, 0x1f ;  /* 0x0000001fffa27424 */ /* 0x000fe400078e00ff */
[----:B------:R-:W-:Y:S02]  /*1e740*/  IMAD.MOV.U32 R157, RZ, RZ, -0x1 ;  /* 0xffffffffff9d7424 */ /* 0x000fe400078e00ff */
[----:B------:R-:W-:Y:S05]  /*1e750*/  CALL.REL.NOINC `($__internal_71_$__cuda_sm70_shflsync_bfly_p) ;  /* 0x0000077000007944 */ /* 0x000fea0003c00000 */
[----:B01----:R-:W-:Y:S01]  /*1e760*/  FADD.FTZ R109, R109, R157 ;  /* 0x0000009d6d6d7221 */ /* 0x003fe20000010000 */
[----:B------:R-:W-:Y:S01]  /*1e770*/  MOV R162, 0x1f ;  /* 0x0000001f00a27802 */ /* 0x000fe20000000f00 */
[----:B------:R-:W-:Y:S01]  /*1e780*/  IMAD.MOV.U32 R159, RZ, RZ, 0x10 ;  /* 0x00000010ff9f7424 */ /* 0x000fe200078e00ff */
[----:B------:R-:W-:Y:S01]  /*1e790*/  MOV R110, 0x1e7c0 ;  /* 0x0001e7c0006e7802 */ /* 0x000fe20000000f00 */
[----:B------:R-:W-:-:S02]  /*1e7a0*/  IMAD.MOV.U32 R157, RZ, RZ, -0x1 ;  /* 0xffffffffff9d7424 */ /* 0x000fc400078e00ff */
[----:B------:R-:W-:Y:S05]  /*1e7b0*/  CALL.REL.NOINC `($__internal_71_$__cuda_sm70_shflsync_bfly_p) ;  /* 0x0000071000007944 */ /* 0x000fea0003c00000 */
[----:B-1----:R-:W-:Y:S01]  /*1e7c0*/  FADD.FTZ R108, R109, R157 ;  /* 0x0000009d6d6c7221 */ /* 0x002fe20000010000 */
[----:B------:R-:W-:Y:S01]  /*1e7d0*/  MOV R157, 0xffffffff ;  /* 0xffffffff009d7802 */ /* 0x000fe20000000f00 */
        /* <DEDUP_REMOVED lines=84> */
[----:B------:R-:W-:Y:S05]  /*1ed20*/  CALL.REL.NOINC `($__internal_71_$__cuda_sm70_shflsync_bfly_p) ;  /* 0x000001a000007944 */ /* 0x000fea0003c00000 */
[----:B01----:R-:W-:Y:S01]  /*1ed30*/  FADD.FTZ R109, R109, R157 ;  /* 0x0000009d6d6d7221 */ /* 0x003fe20000010000 */
[----:B------:R-:W-:Y:S01]  /*1ed40*/  MOV R110, 0x1ed90 ;  /* 0x0001ed90006e7802 */ /* 0x000fe20000000f00 */
[----:B------:R-:W-:Y:S02]  /*1ed50*/  IMAD.MOV.U32 R159, RZ, RZ, 0x2 ;  /* 0x00000002ff9f7424 */ /* 0x000fe400078e00ff */
[----:B------:R-:W-:Y:S02]  /*1ed60*/  IMAD.MOV.U32 R162, RZ, RZ, 0x1f ;  /* 0x0000001fffa27424 */ /* 0x000fe400078e00ff */
[----:B------:R-:W-:Y:S02]  /*1ed70*/  IMAD.MOV.U32 R157, RZ, RZ, -0x1 ;  /* 0xffffffffff9d7424 */ /* 0x000fe400078e00ff */
[----:B------:R-:W-:Y:S05]  /*1ed80*/  CALL.REL.NOINC `($__internal_71_$__cuda_sm70_shflsync_bfly_p) ;  /* 0x0000014000007944 */ /* 0x000fea0003c00000 */
[----:B0-----:R-:W-:Y:S01]  /*1ed90*/  HFMA2.MMA R159, -RZ, RZ, 0, 2.384185791015625e-07 ;  /* 0x00000004ff9f7435 */ /* 0x001fe200000001ff */
[----:B-1----:R-:W-:Y:S01]  /*1eda0*/  FADD.FTZ R109, R109, R157 ;  /* 0x0000009d6d6d7221 */ /* 0x002fe20000010000 */
[----:B------:R-:W-:Y:S01]  /*1edb0*/  MOV R110, 0x1edf0 ;  /* 0x0001edf0006e7802 */ /* 0x000fe20000000f00 */
[----:B------:R-:W-:-:S02]  /*1edc0*/  IMAD.MOV.U32 R162, RZ, RZ, 0x1f ;  /* 0x0000001fffa27424 */ /* 0x000fc400078e00ff */
[----:B------:R-:W-:Y:S02]  /*1edd0*/  IMAD.MOV.U32 R157, RZ, RZ, -0x1 ;  /* 0xffffffffff9d7424 */ /* 0x000fe400078e00ff */
[----:B------:R-:W-:Y:S05]  /*1ede0*/  CALL.REL.NOINC `($__internal_71_$__cuda_sm70_shflsync_bfly_p) ;  /* 0x000000e000007944 */ /* 0x000fea0003c00000 */
[----:B01----:R-:W-:Y:S01]  /*1edf0*/  FADD.FTZ R109, R109, R157 ;  /* 0x0000009d6d6d7221 */ /* 0x003fe20000010000 */
[----:B------:R-:W-:Y:S01]  /*1ee00*/  MOV R162, 0x1f ;  /* 0x0000001f00a27802 */ /* 0x000fe20000000f00 */
[----:B------:R-:W-:Y:S01]  /*1ee10*/  IMAD.MOV.U32 R159, RZ, RZ, 0x8 ;  /* 0x00000008ff9f7424 */ /* 0x000fe200078e00ff */
[----:B------:R-:W-:Y:S01]  /*1ee20*/  MOV R110, 0x1ee50 ;  /* 0x0001ee50006e7802 */ /* 0x000fe20000000f00 */
[----:B------:R-:W-:Y:S02]  /*1ee30*/  IMAD.MOV.U32 R157, RZ, RZ, -0x1 ;  /* 0xffffffffff9d7424 */ /* 0x000fe400078e00ff */
[----:B------:R-:W-:Y:S05]  /*1ee40*/  CALL.REL.NOINC `($__internal_71_$__cuda_sm70_shflsync_bfly_p) ;  /* 0x0000008000007944 */ /* 0x000fea0003c00000 */
[----:B01----:R-:W-:Y:S01]  /*1ee50*/  FADD.FTZ R109, R109, R157 ;  /* 0x0000009d6d6d7221 */ /* 0x003fe20000010000 */
[----:B------:R-:W-:Y:S01]  /*1ee60*/  MOV R157, 0xffffffff ;  /* 0xffffffff009d7802 */ /* 0x000fe20000000f00 */
[----:B------:R-:W-:Y:S01]  /*1ee70*/  IMAD.MOV.U32 R159, RZ, RZ, 0x10 ;  /* 0x00000010ff9f7424 */ /* 0x000fe200078e00ff */
[----:B------:R-:W-:Y:S01]  /*1ee80*/  MOV R110, 0x1eeb0 ;  /* 0x0001eeb0006e7802 */ /* 0x000fe20000000f00 */
[----:B------:R-:W-:Y:S02]  /*1ee90*/  IMAD.MOV.U32 R162, RZ, RZ, 0x1f ;  /* 0x0000001fffa27424 */ /* 0x000fe400078e00ff */
[----:B------:R-:W-:Y:S05]  /*1eea0*/  CALL.REL.NOINC `($__internal_71_$__cuda_sm70_shflsync_bfly_p) ;  /* 0x0000002000007944 */ /* 0x000fea0003c00000 */
[----:B-1----:R-:W-:Y:S01]  /*1eeb0*/  IMAD.MOV.U32 R164, RZ, RZ, R157 ;  /* 0x000000ffffa47224 */ /* 0x002fe200078e009d */
[----:B0-----:R-:W-:Y:S05]  /*1eec0*/  BRA `(.L_x_29404) ;  /* 0xffffe98000007947 */ /* 0x001fea000383ffff */
        .weak           $__internal_71_$__cuda_sm70_shflsync_bfly_p
        .type           $__internal_71_$__cuda_sm70_shflsync_bfly_p,@function
        .size           $__internal_71_$__cuda_sm70_shflsync_bfly_p,(.L_x_33011 - $__internal_71_$__cuda_sm70_shflsync_bfly_p)
$__internal_71_$__cuda_sm70_shflsync_bfly_p:
[----:B------:R-:W-:Y:S01]  /*1eed0*/  IMAD.MOV.U32 R111, RZ, RZ, 0x0 ;  /* 0x00000000ff6f7424 */ /* 0x000fe200078e00ff */
[----:B------:R-:W-:Y:S04]  /*1eee0*/  WARPSYNC R157 ;  /* 0x0000009d00007348 */ /* 0x000fe80003800000 */
[----:B------:R0:W1:Y:S01]  /*1eef0*/  SHFL.BFLY PT, R157, R109, R159, R162 ;  /* 0x0c00009f6d9d7389 */ /* 0x00006200000e00a2 */
[----:B------:R-:W-:Y:S05]  /*1ef00*/  RET.REL.NODEC R110 `(_ZN10layer_norm31ln_parallel_residual_fwd_kernelINS_13Kernel_traitsI6__halfffffjLj5120ELj1ELj1ELj4ELj16ENS_18Kernel_traits_baseILj5120ES2_ffffjLj128EEEEELb1ELb1ELb1EEEvNS_9FwdParamsE) ;  /* 0xfffe10f06e007950 */ /* 0x000fea0003c3ffff */
.L_x_29405:
        /* <DEDUP_REMOVED lines=15> */
.L_x_33011:


//--------------------- .text._ZN10layer_norm31ln_parallel_residual_fwd_kernelINS_13Kernel_traitsIfffffjLj5120ELj1ELj1ELj4ELj16ENS_18Kernel_traits_baseILj5120EfffffjLj128EEEEELb0ELb0ELb0EEEvNS_9FwdParamsE --------------------------
	.section	.text._ZN10layer_norm31ln_parallel_residual_fwd_kernelINS_13Kernel_traitsIfffffjLj5120ELj1ELj1ELj4ELj16ENS_18Kernel_traits_baseILj5120EfffffjLj128EEEEELb0ELb0ELb0EEEvNS_9FwdParamsE,"ax",@progbits
	.sectioninfo	@"SHI_REGISTERS=238"
	.align	128
        .global         _ZN10layer_norm31ln_parallel_residual_fwd_kernelINS_13Kernel_traitsIfffffjLj5120ELj1ELj1ELj4ELj16ENS_18Kernel_traits_baseILj5120EfffffjLj128EEEEELb0ELb0ELb0EEEvNS_9FwdParamsE
        .type           _ZN10layer_norm31ln_parallel_residual_fwd_kernelINS_13Kernel_traitsIfffffjLj5120ELj1ELj1ELj4ELj16ENS_18Kernel_traits_baseILj5120EfffffjLj128EEEEELb0ELb0ELb0EEEvNS_9FwdParamsE,@function
        .size           _ZN10layer_norm31ln_parallel_residual_fwd_kernelINS_13Kernel_traitsIfffffjLj5120ELj1ELj1ELj4ELj16ENS_18Kernel_traits_baseILj5120EfffffjLj128EEEEELb0ELb0ELb0EEEvNS_9FwdParamsE,(.L_x_33012 - _ZN10layer_norm31ln_parallel_residual_fwd_kernelINS_13Kernel_traitsIfffffjLj5120ELj1ELj1ELj4ELj16ENS_18Kernel_traits_baseILj5120EfffffjLj128EEEEELb0ELb0ELb0EEEvNS_9FwdParamsE)
        .other          _ZN10layer_norm31ln_parallel_residual_fwd_kernelINS_13Kernel_traitsIfffffjLj5120ELj1ELj1ELj4ELj16ENS_18Kernel_traits_baseILj5120EfffffjLj128EEEEELb0ELb0ELb0EEEvNS_9FwdParamsE,@"STO_CUDA_ENTRY STV_DEFAULT"
_ZN10layer_norm31ln_parallel_residual_fwd_kernelINS_13Kernel_traitsIfffffjLj5120ELj1ELj1ELj4ELj16ENS_18Kernel_traits_baseILj5120EfffffjLj128EEEEELb0ELb0ELb0EEEvNS_9FwdParamsE:
.text._ZN10layer_norm31ln_parallel_residual_fwd_kernelINS_13Kernel_traitsIfffffjLj5120ELj1ELj1ELj4ELj16ENS_18Kernel_traits_baseILj5120EfffffjLj128EEEEELb0ELb0ELb0EEEvNS_9FwdParamsE:
[----:B------:R-:W-:Y:S02]  /*0000*/  MOV R1, c[0x0][0x28] ;  /* 0x00000a0000017a02 */ /* 0x000fe40000000f00 */
[----:B------:R-:W0:Y:S01]  /*0010*/  S2R R0, SR_TID.X ;  /* 0x0000000000007919 */ /* 0x000e220000002100 */
[----:B------:R-:W-:Y:S01]  /*0020*/  MOV R2, c[0x0][0x168] ;  /* 0x00005a0000027a02 */ /* 0x000fe20000000f00 */
[----:B------:R-:W-:Y:S01]  /*0030*/  ULDC.64 UR4, c[0x0][0x118] ;  /* 0x0000460000047ab9 */ /* 0x000fe20000000a00 */
[----:B------:R-:W-:Y:S01]  /*0040*/  LOP3.LUT R230, R230, 0xffffefff, RZ, 0xc0, !PT ;  /* 0xffffefffe6e67812 */ /* 0x000fe200078ec0ff */
[----:B------:R-:W-:Y:S01]  /*0050*/  BSSY B0, `(.L_x_29406) ;  /* 0x0000027000007945 */ /* 0x000fe20003800000 */
        /* <DEDUP_REMOVED lines=16> */
[----:B------:R-:W-:Y:S01]  /*0160*/  HFMA2.MMA R16, -RZ, RZ, 0, 9.5367431640625e-07 ;  /* 0x00000010ff107435 */ /* 0x000fe200000001ff */
[----:B------:R-:W-:Y:S01]  /*0170*/  ISETP.NE.U32.AND P2, PT, RZ, c[0x0][0x220], PT ;  /* 0x00008800ff007a0c */ /* 0x000fe20003f45070 */
[----:B------:R-:W-:Y:S01]  /*0180*/  CS2R R10, SRZ ;  /* 0x00000000000a7805 */ /* 0x000fe2000001ff00 */
[----:B------:R-:W-:Y:S01]  /*0190*/  ISETP.NE.AND.EX P0, PT, RZ, c[0x0][0x21c], PT, P0 ;  /* 0x00008700ff007a0c */ /* 0x000fe20003f05300 */
[----:B------:R-:W-:Y:S01]  /*01a0*/  CS2R R8, SRZ ;  /* 0x0000000000087805 */ /* 0x000fe2000001ff00 */
[----:B------:R-:W-:Y:S01]  /*01b0*/  ISETP.NE.AND.EX P2, PT, RZ, c[0x0][0x224], PT, P2 ;  /* 0x00008900ff007a0c */ /* 0x000fe20003f45320 */
[----:B------:R-:W-:Y:S01]  /*01c0*/  CS2R R14, SRZ ;  /* 0x00000000000e7805 */ /* 0x000fe2000001ff00 */
[C---:B------:R-:W-:Y:S01]  /*01d0*/  SHF.L.U32 R6, R3.reuse, 0x4, RZ ;  /* 0x0000000403067819 */ /* 0x040fe200000006ff */
[----:B------:R-:W-:Y:S01]  /*01e0*/  CS2R R12, SRZ ;  /* 0x00000000000c7805 */ /* 0x000fe2000001ff00 */
[C---:B------:R-:W-:Y:S01]  /*01f0*/  SHF.L.U64.HI R7, R3.reuse, 0x4, RZ ;  /* 0x0000000403077819 */ /* 0x040fe200000102ff */
[----:B------:R-:W-:-:S06]  /*0200*/  IMAD.WIDE.U32 R16, R3, R16, c[0x0][0x1b0] ;  /* 0x00006c0003107625 */ /* 0x000fcc00078e0010 */
[C---:B------:R-:W-:Y:S01]  /*0210*/  @P0 LEA R4, P3, R3.reuse, c[0x0][0x218], 0x4 ;  /* 0x0000860003040a11 */ /* 0x040fe200078620ff */
[----:B------:R-:W5:Y:S03]  /*0220*/  LDG.E.128 R16, [R16.64] ;  /* 0x0000000410107981 */ /* 0x000f66000c1e1d00 */
[----:B------:R-:W-:Y:S02]  /*0230*/  @P0 LEA.HI.X R5, R3, c[0x0][0x21c], RZ, 0x4, P3 ;  /* 0x0000870003050a11 */ /* 0x000fe400018f24ff */
[----:B------:R-:W-:-:S03]  /*0240*/  IADD3 R20, P3, R6, c[0x0][0x1b8], RZ ;  /* 0x00006e0006147a10 */ /* 0x000fc60007f7e0ff */
[----:B------:R0:W5:Y:S01]  /*0250*/  @P0 LDG.E.128 R8, [R4.64] ;  /* 0x0000000404080981 */ /* 0x000162000c1e1d00 */
[----:B------:R-:W-:Y:S02]  /*0260*/  IADD3.X R21, R7, c[0x0][0x1bc], RZ, P3, !PT ;  /* 0x00006f0007157a10 */ /* 0x000fe40001ffe4ff */
[----:B------:R-:W-:-:S04]  /*0270*/  @P2 IADD3 R6, P3, R6, c[0x0][0x220], RZ ;  /* 0x0000880006062a10 */ /* 0x000fc80007f7e0ff */
[----:B------:R-:W-:Y:S01]  /*0280*/  @P2 IADD3.X R7, R7, c[0x0][0x224], RZ, P3, !PT ;  /* 0x0000890007072a10 */ /* 0x000fe20001ffe4ff */
[----:B------:R-:W5:Y:S04]  /*0290*/  LDG.E.128 R20, [R20.64] ;  /* 0x0000000414147981 */ /* 0x000f68000c1e1d00 */
[----:B------:R0:W5:Y:S01]  /*02a0*/  @P2 LDG.E.128 R12, [R6.64] ;  /* 0x00000004060c2981 */ /* 0x000162000c1e1d00 */
[----:B------:R-:W-:-:S03]  /*02b0*/  LOP3.LUT R3, R3, 0x80, RZ, 0xfc, !PT ;  /* 0x0000008003037812 */ /* 0x000fc600078efcff */
.L_x_29407:
[----:B------:R-:W-:Y:S05]  /*02c0*/  BSYNC B0 ;  /* 0x0000000000007941 */ /* 0x000fea0003800000 */
.L_x_29406:
[----:B------:R-:W-:Y:S01]  /*02d0*/  BSSY B0, `(.L_x_29408) ;  /* 0x0000019000007945 */ /* 0x000fe20003800000 */
[----:B------:R-:W-:Y:S05]  /*02e0*/  @!P6 BRA `(.L_x_29409) ;  /* 0x000001700000e947 */ /* 0x000fea0003800000 */
[----:B------:R-:W-:Y:S01]  /*02f0*/  ISETP.NE.U32.AND P0, PT, RZ, c[0x0][0x218], PT ;  /* 0x00008600ff007a0c */ /* 0x000fe20003f05070 */
[C---:B0-----:R-:W-:Y:S01]  /*0300*/  IMAD.SHL.U32 R6, R3.reuse, 0x10, RZ ;  /* 0x0000001003067824 */ /* 0x041fe200078e00ff */
[----:B------:R-:W-:Y:S01]  /*0310*/  ISETP.NE.U32.AND P2, PT, RZ, c[0x0][0x220], PT ;  /* 0x00008800ff007a0c */ /* 0x000fe20003f45070 */
[----:B------:R-:W-:Y:S01]  /*0320*/  CS2R R26, SRZ ;  /* 0x00000000001a7805 */ /* 0x000fe2000001ff00 */
[----:B------:R-:W-:Y:S01]  /*0330*/  ISETP.NE.AND.EX P0, PT, RZ, c[0x0][0x21c], PT, P0 ;  /* 0x00008700ff007a0c */ /* 0x000fe20003f05300 */
[----:B------:R-:W-:Y:S01]  /*0340*/  CS2R R24, SRZ ;  /* 0x0000000000187805 */ /* 0x000fe2000001ff00 */
[----:B------:R-:W-:Y:S01]  /*0350*/  ISETP.NE.AND.EX P2, PT, RZ, c[0x0][0x224], PT, P2 ;  /* 0x00008900ff007a0c */ /* 0x000fe20003f45320 */
[----:B------:R-:W-:Y:S01]  /*0360*/  CS2R R30, SRZ ;  /* 0x00000000001e7805 */ /* 0x000fe2000001ff00 */
[----:B------:R-:W-:Y:S01]  /*0370*/  SHF.L.U64.HI R7, R3, 0x4, RZ ;  /* 0x0000000403077819 */ /* 0x000fe200000102ff */
[----:B------:R-:W-:Y:S01]  /*0380*/  CS2R R28, SRZ ;  /* 0x00000000001c7805 */ /* 0x000fe2000001ff00 */
[----:B------:R-:W-:-:S05]  /*0390*/  MOV R32, 0x10 ;  /* 0x0000001000207802 */ /* 0x000fca0000000f00 */
[C---:B------:R-:W-:Y:S02]  /*03a0*/  IMAD.WIDE.U32 R32, R3.reuse, R32, c[0x0][0x1b0] ;  /* 0x00006c0003207625 */ /* 0x040fe400078e0020 */
[----:B------:R-:W-:-:S04]  /*03b0*/  @P0 LEA R4, P3, R3, c[0x0][0x218], 0x4 ;  /* 0x0000860003040a11 */ /* 0x000fc800078620ff */
[----:B------:R-:W-:Y:S01]  /*03c0*/  @P0 LEA.HI.X R5, R3, c[0x0][0x21c], RZ, 0x4, P3 ;  /* 0x0000870003050a11 */ /* 0x000fe200018f24ff */
[----:B------:R-:W5:Y:S01]  /*03d0*/  LDG.E.128 R32, [R32.64] ;  /* 0x0000000420207981 */ /* 0x000f62000c1e1d00 */
[----:B------:R-:W-:-:S03]  /*03e0*/  IADD3 R36, P3, R6, c[0x0][0x1b8], RZ ;  /* 0x00006e0006247a10 */ /* 0x000fc60007f7e0ff */
[----:B------:R0:W5:Y:S01]  /*03f0*/  @P0 LDG.E.128 R24, [R4.64] ;  /* 0x0000000404180981 */ /* 0x000162000c1e1d00 */
[----:B------:R-:W-:Y:S02]  /*0400*/  IADD3.X R37, R7, c[0x0][0x1bc], RZ, P3, !PT ;  /* 0x00006f0007257a10 */ /* 0x000fe40001ffe4ff */
[----:B------:R-:W-:-:S04]  /*0410*/  @P2 IADD3 R6, P3, R6, c[0x0][0x220], RZ ;  /* 0x0000880006062a10 */ /* 0x000fc80007f7e0ff */
[----:B------:R-:W-:Y:S01]  /*0420*/  @P2 IADD3.X R7, R7, c[0x0][0x224], RZ, P3, !PT ;  /* 0x0000890007072a10 */ /* 0x000fe20001ffe4ff */
[----:B------:R-:W5:Y:S04]  /*0430*/  LDG.E.128 R36, [R36.64] ;  /* 0x0000000424247981 */ /* 0x000f68000c1e1d00 */
[----:B------:R0:W5:Y:S01]  /*0440*/  @P2 LDG.E.128 R28, [R6.64] ;  /* 0x00000004061c2981 */ /* 0x000162000c1e1d00 */
[----:B------:R-:W-:-:S03]  /*0450*/  IADD3 R3, R3, 0x80, RZ ;  /* 0x0000008003037810 */ /* 0x000fc60007ffe0ff */
.L_x_29409:
[----:B------:R-:W-:Y:S05]  /*0460*/  BSYNC B0 ;  /* 0x0000000000007941 */ /* 0x000fea0003800000 */
.L_x_29408:
[----:B------:R-:W-:Y:S01]  /*0470*/  BSSY B0, `(.L_x_29410) ;  /* 0x0000019000007945 */ /* 0x000fe20003800000 */
        /* <DEDUP_REMOVED lines=9> */
[C---:B0-----:R-:W-:Y:S01]  /*0510*/  SHF.L.U32 R6, R3.reuse, 0x4, RZ ;  /* 0x0000000403067819 */ /* 0x041fe200000006ff */
        /* <DEDUP_REMOVED lines=14> */
.L_x_29411:
[----:B------:R-:W-:Y:S05]  /*0600*/  BSYNC B0 ;  /* 0x0000000000007941 */ /* 0x000fea0003800000 */
.L_x_29410:
[----:B------:R-:W-:Y:S01]  /*0610*/  BSSY B0, `(.L_x_29412) ;  /* 0x0000019000007945 */ /* 0x000fe20003800000 */
[----:B------:R-:W-:Y:S05]  /*0620*/  @!P4 BRA `(.L_x_29413) ;  /* 0x000001700000c947 */ /* 0x000fea0003800000 */
[----:B------:R-:W-:Y:S01]  /*0630*/  ISETP.NE.U32.AND P0, PT, RZ, c[0x0][0x218], PT ;  /* 0x00008600ff007a0c */ /* 0x000fe20003f05070 */
[----:B------:R-:W-:Y:S01]  /*0640*/  IMAD.MOV.U32 R64, RZ, RZ, 0x10 ;  /* 0x00000010ff407424 */ /* 0x000fe200078e00ff */
        /* <DEDUP_REMOVED lines=21> */
.L_x_29413:
[----:B------:R-:W-:Y:S05]  /*07a0*/  BSYNC B0 ;  /* 0x0000000000007941 */ /* 0x000fea0003800000 */
.L_x_29412:
[----:B------:R-:W-:Y:S01]  /*07b0*/  ISETP.GE.U32.AND P0, PT, R229, 0x280, PT ;  /* 0x00000280e500780c */ /* 0x000fe20003f06070 */
[----:B------:R-:W-:Y:S01]  /*07c0*/  BSSY B0, `(.L_x_29414) ;  /* 0x000001b000007945 */ /* 0x000fe20003800000 */
[----:B------:R-:W-:-:S11]  /*07d0*/  LOP3.LUT R230, R230, 0xfffffdff, RZ, 0xc0, !PT ;  /* 0xfffffdffe6e67812 */ /* 0x000fd600078ec0ff */
[----:B------:R-:W-:Y:S01]  /*07e0*/  @P0 LOP3.LUT R230, R230, 0x200, RZ, 0xfc, !PT ;  /* 0x00000200e6e60812 */ /* 0x000fe200078efcff */
[----:B------:R-:W-:Y:S05]  /*07f0*/  @!P0 BRA `(.L_x_29415) ;  /* 0x0000017000008947 */ /* 0x000fea0003800000 */
[----:B------:R-:W-:Y:S01]  /*0800*/  ISETP.NE.U32.AND P0, PT, RZ, c[0x0][0x218], PT ;  /* 0x00008600ff007a0c */ /* 0x000fe20003f05070 */
[----:B------:R-:W-:Y:S01]  /*0810*/  CS2R R74, SRZ ;  /* 0x00000000004a7805 */ /* 0x000fe2000001ff00 */
[----:B------:R-:W-:Y:S01]  /*0820*/  CS2R R72, SRZ ;  /* 0x0000000000487805 */ /* 0x000fe2000001ff00 */
[----:B0-----:R-:W-:Y:S02]  /*0830*/  SHF.L.U32 R6, R3, 0x4, RZ ;  /* 0x0000000403067819 */ /* 0x001fe400000006ff */
[----:B------:R-:W-:-:S13]  /*0840*/  ISETP.NE.AND.EX P0, PT, RZ, c[0x0][0x21c], PT, P0 ;  /* 0x00008700ff007a0c */ /* 0x000fda0003f05300 */
[----:B------:R-:W-:-:S04]  /*0850*/  @P0 LEA R4, P2, R3, c[0x0][0x218], 0x4 ;  /* 0x0000860003040a11 */ /* 0x000fc800078420ff */
[C---:B------:R-:W-:Y:S02]  /*0860*/  @P0 LEA.HI.X R5, R3.reuse, c[0x0][0x21c], RZ, 0x4, P2 ;  /* 0x0000870003050a11 */ /* 0x040fe400010f24ff */
[----:B------:R-:W-:Y:S02]  /*0870*/  ISETP.NE.U32.AND P2, PT, RZ, c[0x0][0x220], PT ;  /* 0x00008800ff007a0c */ /* 0x000fe40003f45070 */
[----:B------:R-:W-:Y:S01]  /*0880*/  SHF.L.U64.HI R7, R3, 0x4, RZ ;  /* 0x0000000403077819 */ /* 0x000fe200000102ff */
[----:B------:R0:W5:Y:S01]  /*0890*/  @P0 LDG.E.128 R72, [R4.64] ;  /* 0x0000000404480981 */ /* 0x000162000c1e1d00 */
[----:B------:R-:W-:Y:S02]  /*08a0*/  ISETP.NE.AND.EX P2, PT, RZ, c[0x0][0x224], PT, P2 ;  /* 0x00008900ff007a0c */ /* 0x000fe40003f45320 */
[----:B------:R-:W-:Y:S02]  /*08b0*/  IADD3 R84, P0, R6, c[0x0][0x1b8], RZ ;  /* 0x00006e0006547a10 */ /* 0x000fe40007f1e0ff */
[----:B------:R-:W-:-:S02]  /*08c0*/  MOV R80, 0x10 ;  /* 0x0000001000507802 */ /* 0x000fc40000000f00 */
[----:B------:R-:W-:Y:S01]  /*08d0*/  IADD3.X R85, R7, c[0x0][0x1bc], RZ, P0, !PT ;  /* 0x00006f0007557a10 */ /* 0x000fe200007fe4ff */
[----:B------:R-:W-:Y:S01]  /*08e0*/  CS2R R78, SRZ ;  /* 0x00000000004e7805 */ /* 0x000fe2000001ff00 */
[----:B------:R-:W-:Y:S01]  /*08f0*/  CS2R R76, SRZ ;  /* 0x00000000004c7805 */ /* 0x000fe2000001ff00 */
[----:B------:R-:W-:-:S03]  /*0900*/  IMAD.WIDE.U32 R80, R3, R80, c[0x0][0x1b0] ;  /* 0x00006c0003507625 */ /* 0x000fc600078e0050 */
[----:B------:R-:W5:Y:S01]  /*0910*/  LDG.E.128 R84, [R84.64] ;  /* 0x0000000454547981 */ /* 0x000f62000c1e1d00 */
[----:B------:R-:W-:-:S03]  /*0920*/  @P2 IADD3 R6, P0, R6, c[0x0][0x220], RZ ;  /* 0x0000880006062a10 */ /* 0x000fc60007f1e0ff */
[----:B------:R-:W5:Y:S01]  /*0930*/  LDG.E.128 R80, [R80.64] ;  /* 0x0000000450507981 */ /* 0x000f62000c1e1d00 */
[----:B------:R-:W-:-:S05]  /*0940*/  @P2 IADD3.X R7, R7, c[0x0][0x224], RZ, P0, !PT ;  /* 0x0000890007072a10 */ /* 0x000fca00007fe4ff */
[----:B------:R0:W5:Y:S01]  /*0950*/  @P2 LDG.E.128 R76, [R6.64] ;  /* 0x00000004064c2981 */ /* 0x000162000c1e1d00 */
[----:B------:R-:W-:-:S03]  /*0960*/  IADD3 R3, R3, 0x80, RZ ;  /* 0x0000008003037810 */ /* 0x000fc60007ffe0ff */
.L_x_29415:
[----:B------:R-:W-:Y:S05]  /*0970*/  BSYNC B0 ;  /* 0x0000000000007941 */ /* 0x000fea0003800000 */
.L_x_29414:
[----:B------:R-:W-:Y:S01]  /*0980*/  ISETP.GE.U32.AND P0, PT, R229, 0x300, PT ;  /* 0x00000300e500780c */ /* 0x000fe20003f06070 */
[----:B------:R-:W-:Y:S01]  /*0990*/  BSSY B0, `(.L_x_29416) ;  /* 0x000001b000007945 */ /* 0x000fe20003800000 */
[----:B------:R-:W-:-:S11]  /*09a0*/  LOP3.LUT R230, R230, 0xfffffeff, RZ, 0xc0, !PT ;  /* 0xfffffeffe6e67812 */ /* 0x000fd600078ec0ff */
[----:B------:R-:W-:Y:S01]  /*09b0*/  @P0 LOP3.LUT R230, R230, 0x100, RZ, 0xfc, !PT ;  /* 0x00000100e6e60812 */ /* 0x000fe200078efcff */
[----:B------:R-:W-:Y:S05]  /*09c0*/  @!P0 BRA `(.L_x_29417) ;  /* 0x0000017000008947 */ /* 0x000fea0003800000 */
[C---:B0-----:R-:W-:Y:S01]  /*09d0*/  SHF.L.U32 R6, R3.reuse, 0x4, RZ ;  /* 0x0000000403067819 */ /* 0x041fe200000006ff */
[----:B------:R-:W-:Y:S01]  /*09e0*/  CS2R R90, SRZ ;  /* 0x00000000005a7805 */ /* 0x000fe2000001ff00 */
[----:B------:R-:W-:Y:S01]  /*09f0*/  SHF.L.U64.HI R4, R3, 0x4, RZ ;  /* 0x0000000403047819 */ /* 0x000fe200000102ff */
[----:B------:R-:W-:Y:S01]  /*0a00*/  CS2R R88, SRZ ;  /* 0x0000000000587805 */ /* 0x000fe2000001ff00 */
[----:B------:R-:W-:-:S04]  /*0a10*/  IADD3 R100, P0, R6, c[0x0][0x1b8], RZ ;  /* 0x00006e0006647a10 */ /* 0x000fc80007f1e0ff */
[----:B------:R-:W-:Y:S02]  /*0a20*/  IADD3.X R101, R4, c[0x0][0x1bc], RZ, P0, !PT ;  /* 0x00006f0004657a10 */ /* 0x000fe400007fe4ff */
[----:B------:R-:W-:-:S04]  /*0a30*/  ISETP.NE.U32.AND P0, PT, RZ, c[0x0][0x220], PT ;  /* 0x00008800ff007a0c */ /* 0x000fc80003f05070 */
[----:B------:R-:W-:Y:S01]  /*0a40*/  ISETP.NE.AND.EX P0, PT, RZ, c[0x0][0x224], PT, P0 ;  /* 0x00008900ff007a0c */ /* 0x000fe20003f05300 */
[----:B------:R-:W-:Y:S01]  /*0a50*/  HFMA2.MMA R96, -RZ, RZ, 0, 9.5367431640625e-07 ;  /* 0x00000010ff607435 */ /* 0x000fe200000001ff */
[----:B------:R-:W-:Y:S01]  /*0a60*/  CS2R R94, SRZ ;  /* 0x00000000005e7805 */ /* 0x000fe2000001ff00 */
[----:B------:R-:W-:Y:S01]  /*0a70*/  CS2R R92, SRZ ;  /* 0x00000000005c7805 */ /* 0x000fe2000001ff00 */
[----:B------:R-:W5:Y:S09]  /*0a80*/  LDG.E.128 R100, [R100.64] ;  /* 0x0000000464647981 */ /* 0x000f72000c1e1d00 */
[----:B------:R-:W-:-:S04]  /*0a90*/  @P0 IADD3 R6, P2, R6, c[0x0][0x220], RZ ;  /* 0x0000880006060a10 */ /* 0x000fc80007f5e0ff */
[----:B------:R-:W-:Y:S02]  /*0aa0*/  @P0 IADD3.X R7, R4, c[0x0][0x224], RZ, P2, !PT ;  /* 0x0000890004070a10 */ /* 0x000fe400017fe4ff */
[----:B------:R-:W-:Y:S01]  /*0ab0*/  ISETP.NE.U32.AND P2, PT, RZ, c[0x0][0x218], PT ;  /* 0x00008600ff007a0c */ /* 0x000fe20003f45070 */
[----:B------:R-:W-:Y:S02]  /*0ac0*/  IMAD.WIDE.U32 R96, R3, R96, c[0x0][0x1b0] ;  /* 0x00006c0003607625 */ /* 0x000fe400078e0060 */
[----:B------:R0:W5:Y:S01]  /*0ad0*/  @P0 LDG.E.128 R92, [R6.64] ;  /* 0x00000004065c0981 */ /* 0x000162000c1e1d00 */
[----:B------:R-:W-:-:S03]  /*0ae0*/  ISETP.NE.AND.EX P2, PT, RZ, c[0x0][0x21c], PT, P2 ;  /* 0x00008700ff007a0c */ /* 0x000fc60003f45320 */
[----:B------:R-:W5:Y:S10]  /*0af0*/  LDG.E.128 R96, [R96.64] ;  /* 0x0000000460607981 */ /* 0x000f74000c1e1d00 */
[----:B------:R-:W-:-:S04]  /*0b00*/  @P2 LEA R4, P3, R3, c[0x0][0x218], 0x4 ;  /* 0x0000860003042a11 */ /* 0x000fc800078620ff */
[----:B------:R-:W-:-:S05]  /*0b10*/  @P2 LEA.HI.X R5, R3, c[0x0][0x21c], RZ, 0x4, P3 ;  /* 0x0000870003052a11 */ /* 0x000fca00018f24ff */
[----:B------:R0:W5:Y:S01]  /*0b20*/  @P2 LDG.E.128 R88, [R4.64] ;  /* 0x0000000404582981 */ /* 0x000162000c1e1d00 */
[----:B------:R-:W-:-:S03]  /*0b30*/  IADD3 R3, R3, 0x80, RZ ;  /* 0x0000008003037810 */ /* 0x000fc60007ffe0ff */
.L_x_29417:
[----:B------:R-:W-:Y:S05]  /*0b40*/  BSYNC B0 ;  /* 0x0000000000007941 */ /* 0x000fea0003800000 */
.L_x_29416:
[----:B------:R-:W-:Y:S01]  /*0b50*/  ISETP.GE.U32.AND P0, PT, R229, 0x380, PT ;  /* 0x00000380e500780c */ /* 0x000fe20003f06070 */
[----:B------:R-:W-:Y:S01]  /*0b60*/  BSSY B0, `(.L_x_29418) ;  /* 0x000001b000007945 */ /* 0x000fe20003800000 */
[----:B------:R-:W-:-:S11]  /*0b70*/  LOP3.LUT R230, R230, 0xffffff7f, RZ, 0xc0, !PT ;  /* 0xffffff7fe6e67812 */ /* 0x000fd600078ec0ff */
[----:B------:R-:W-:Y:S01]  /*0b80*/  @P0 LOP3.LUT R230, R230, 0x80, RZ, 0xfc, !PT ;  /* 0x00000080e6e60812 */ /* 0x000fe200078efcff */
[----:B------:R-:W-:Y:S05]  /*0b90*/  @!P0 BRA `(.L_x_29419) ;  /* 0x0000017000008947 */ /* 0x000fea0003800000 */
[C---:B0-----:R-:W-:Y:S01]  /*0ba0*/  IMAD.SHL.U32 R6, R3.reuse, 0x10, RZ ;  /* 0x0000001003067824 */ /* 0x041fe200078e00ff */
[----:B------:R-:W-:Y:S01]  /*0bb0*/  SHF.L.U64.HI R4, R3, 0x4, RZ ;  /* 0x0000000403047819 */ /* 0x000fe200000102ff */
[----:B------:R-:W-:Y:S01]  /*0bc0*/  CS2R R106, SRZ ;  /* 0x00000000006a7805 */ /* 0x000fe2000001ff00 */
[----:B------:R-:W-:Y:S02]  /*0bd0*/  CS2R R104, SRZ ;  /* 0x0000000000687805 */ /* 0x000fe4000001ff00 */
[----:B------:R-:W-:-:S04]  /*0be0*/  IADD3 R116, P0, R6, c[0x0][0x1b8], RZ ;  /* 0x00006e0006747a10 */ /* 0x000fc80007f1e0ff */
[----:B------:R-:W-:Y:S02]  /*0bf0*/  IADD3.X R117, R4, c[0x0][0x1bc], RZ, P0, !PT ;  /* 0x00006f0004757a10 */ /* 0x000fe400007fe4ff */
[----:B------:R-:W-:-:S04]  /*0c00*/  ISETP.NE.U32.AND P0, PT, RZ, c[0x0][0x220], PT ;  /* 0x00008800ff007a0c */ /* 0x000fc80003f05070 */
[----:B------:R-:W-:Y:S01]  /*0c10*/  ISETP.NE.AND.EX P0, PT, RZ, c[0x0][0x224], PT, P0 ;  /* 0x00008900ff007a0c */ /* 0x000fe20003f05300 */
[----:B------:R-:W-:Y:S01]  /*0c20*/  CS2R R110, SRZ ;  /* 0x00000000006e7805 */ /* 0x000fe2000001ff00 */
[----:B------:R-:W-:Y:S01]  /*0c30*/  MOV R112, 0x10 ;  /* 0x0000001000707802 */ /* 0x000fe20000000f00 */
        /* <DEDUP_REMOVED lines=13> */
.L_x_29419:
[----:B------:R-:W-:Y:S05]  /*0d10*/  BSYNC B0 ;  /* 0x0000000000007941 */ /* 0x000fea0003800000 */
.L_x_29418:
        /* <DEDUP_REMOVED lines=28> */
.L_x_29421:
[----:B------:R-:W-:Y:S05]  /*0ee0*/  BSYNC B0 ;  /* 0x0000000000007941 */ /* 0x000fea0003800000 */
.L_x_29420:
        /* <DEDUP_REMOVED lines=13> */
[----:B------:R-:W-:Y:S01]  /*0fc0*/  IMAD.MOV.U32 R144, RZ, RZ, 0x10 ;  /* 0x00000010ff907424 */ /* 0x000fe200078e00ff */
        /* <DEDUP_REMOVED lines=14> */
.L_x_29423:
[----:B------:R-:W-:Y:S05]  /*10b0*/  BSYNC B0 ;  /* 0x0000000000007941 */ /* 0x000fea0003800000 */
.L_x_29422:
[----:B------:R-:W-:Y:S01]  /*10c0*/  ISETP.GE.U32.AND P0, PT, R229, 0x500, PT ;  /* 0x00000500e500780c */ /* 0x000fe20003f06070 */
[----:B------:R-:W-:Y:S01]  /*10d0*/  BSSY B0, `(.L_x_29424) ;  /* 0x000001a000007945 */ /* 0x000fe20003800000 */
[----:B------:R-:W-:-:S11]  /*10e0*/  LOP3.LUT R230, R230, 0xffffffef, RZ, 0xc0, !PT ;  /* 0xffffffefe6e67812 */ /* 0x000fd600078ec0ff */
[----:B------:R-:W-:Y:S01]  /*10f0*/  @P0 LOP3.LUT R230, R230, 0x10, RZ, 0xfc, !PT ;  /* 0x00000010e6e60812 */ /* 0x000fe200078efcff */
[----:B------:R-:W-:Y:S05]  /*1100*/  @!P0 BRA `(.L_x_29425) ;  /* 0x0000016000008947 */ /* 0x000fea0003800000 */
[----:B0-----:R-:W-:Y:S01]  /*1110*/  SHF.L.U32 R6, R3, 0x4, RZ ;  /* 0x0000000403067819 */ /* 0x001fe200000006ff */
[----:B------:R-:W-:Y:S01]  /*1120*/  CS2R R154, SRZ ;  /* 0x00000000009a7805 */ /* 0x000fe2000001ff00 */
[----:B------:R-:W-:Y:S01]  /*1130*/  SHF.R.U32.HI R4, RZ, 0x1c, R3 ;  /* 0x0000001cff047819 */ /* 0x000fe20000011603 */
[----:B------:R-:W-:Y:S01]  /*1140*/  CS2R R152, SRZ ;  /* 0x0000000000987805 */ /* 0x000fe2000001ff00 */
        /* <DEDUP_REMOVED lines=17> */
[----:B------:R0:W5:Y:S04]  /*1260*/  @P2 LDG.E.128 R152, [R4.64] ;  /* 0x0000000404982981 */ /* 0x000168000c1e1d00 */
.L_x_29425:
[----:B------:R-:W-:Y:S05]  /*1270*/  BSYNC B0 ;  /* 0x0000000000007941 */ /* 0x000fea0003800000 */
.L_x_29424:
        /* <DEDUP_REMOVED lines=17> */
[----:B------:R-:W-:Y:S01]  /*1390*/  MOV R3, c[0x0][0x180] ;  /* 0x0000600000037a02 */ /* 0x000fe20000000f00 */
[----:B------:R-:W-:Y:S01]  /*13a0*/  IMAD.SHL.U32 R4, R4, 0x4, RZ ;  /* 0x0000000404047824 */ /* 0x000fe200078e00ff */
[----:B------:R-:W-:Y:S02]  /*13b0*/  IMNMX R6, RZ, R6, !PT ;  /* 0x00000006ff067217 */ /* 0x000fe40007800200 */
[----:B------:R-:W-:Y:S01]  /*13c0*/  MOV R7, c[0x0][0x184] ;  /* 0x0000610000077a02 */ /* 0x000fe20000000f00 */
[----:B------:R0:W1:Y:S01]  /*13d0*/  I2F.U32 R2, R4 ;  /* 0x0000000400027306 */ /* 0x0000620000201000 */
[----:B------:R-:W-:Y:S02]  /*13e0*/  IMNMX R6, R6, 0x20, PT ;  /* 0x0000002006067817 */ /* 0x000fe40003800200 */
[----:B------:R-:W-:Y:S01]  /*13f0*/  LOP3.LUT P0, RZ, R3, c[0x0][0x178], RZ, 0xfc, !PT ;  /* 0x00005e0003ff7a12 */ /* 0x000fe2000780fcff */
[----:B------:R-:W-:-:S03]  /*1400*/  IMAD.MOV.U32 R3, RZ, RZ, 0x1 ;  /* 0x00000001ff037424 */ /* 0x000fc600078e00ff */
[----:B------:R-:W-:Y:S02]  /*1410*/  LOP3.LUT P0, RZ, R7, c[0x0][0x17c], RZ, 0xfc, P0 ;  /* 0x00005f0007ff7a12 */ /* 0x000fe4000000fcff */
[----:B0-----:R-:W-:-:S04]  /*1420*/  IADD3 R4, R5, R6, RZ ;  /* 0x0000000605047210 */ /* 0x001fc80007ffe0ff */
[----:B------:R-:W-:Y:S01]  /*1430*/  SHF.L.U32 R4, R4, 0x2, RZ ;  /* 0x0000000204047819 */ /* 0x000fe200000006ff */
[----:B-1----:R-:W0:Y:S06]  /*1440*/  MUFU.RCP R2, R2 ;  /* 0x0000000200027308 */ /* 0x002e2c0000001000 */
.L_x_29629:
        /* <DEDUP_REMOVED lines=29> */
.L_x_29429:
[----:B-----5:R-:W-:Y:S01]  /*1620*/  FADD.FTZ R172, R176, R172 ;  /* 0x000000acb0ac7221 */ /* 0x020fe20000010000 */
[----:B------:R-:W-:Y:S05]  /*1630*/  BRA `(.L_x_29430) ;  /* 0x0000002000007947 */ /* 0x000fea0003800000 */
.L_x_29428:
[----:B-1---5:R-:W-:-:S04]  /*1640*/  FADD.FTZ R172, R168, R172 ;  /* 0x000000aca8ac7221 */ /* 0x022fc80000010000 */
[----:B------:R-:W-:-:S05]  /*1650*/  @P2 FADD.FTZ R172, R176, R172 ;  /* 0x000000acb0ac2221 */ /* 0x000fca0000010000 */
.L_x_29430:
[----:B-----5:R-:W-:Y:S02]  /*1660*/  MOV R180, R172 ;  /* 0x000000ac00b47202 */ /* 0x020fe40000000f00 */
.L_x_29431:
[----:B------:R-:W-:Y:S05]  /*1670*/  @P3 BRA `(.L_x_29432) ;  /* 0x0000007000003947 */ /* 0x000fea0003800000 */
[----:B------:R-:W-:-:S04]  /*1680*/  ISETP.NE.U32.AND P4, PT, RZ, c[0x0][0x180], PT ;  /* 0x00006000ff007a0c */ /* 0x000fc80003f85070 */
[----:B------:R-:W-:-:S13]  /*1690*/  ISETP.NE.AND.EX P4, PT, RZ, c[0x0][0x184], PT, P4 ;  /* 0x00006100ff007a0c */ /* 0x000fda0003f85340 */
[----:B------:R-:W-:Y:S05]  /*16a0*/  @P4 BRA `(.L_x_29433) ;  /* 0x0000002000004947 */ /* 0x000fea0003800000 */
[----:B------:R-:W-:Y:S05]  /*16b0*/  @P0 BRA `(.L_x_29434) ;  /* 0x0000005000000947 */ /* 0x000fea0003800000 */
[----:B------:R-:W-:Y:S05]  /*16c0*/  BRA `(.L_x_29435) ;  /* 0x0000005000007947 */ /* 0x000fea0003800000 */
.L_x_29433:
[----:B-----5:R-:W-:Y:S01]  /*16d0*/  FADD.FTZ R173, R177, R173 ;  /* 0x000000adb1ad7221 */ /* 0x020fe20000010000 */
[----:B------:R-:W-:Y:S05]  /*16e0*/  BRA `(.L_x_29434) ;  /* 0x0000002000007947 */ /* 0x000fea0003800000 */
.L_x_29432:
[----:B-----5:R-:W-:-:S04]  /*16f0*/  FADD.FTZ R173, R169, R173 ;  /* 0x000000ada9ad7221 */ /* 0x020fc80000010000 */
[----:B------:R-:W-:-:S04]  /*1700*/  @P2 FADD.FTZ R173, R177, R173 ;  /* 0x000000adb1ad2221 */ /* 0x000fc80000010000 */
.L_x_29434:
[----:B-----5:R-:W-:-:S03]  /*1710*/  IMAD.MOV.U32 R181, RZ, RZ, R173 ;  /* 0x000000ffffb57224 */ /* 0x020fc600078e00ad */
.L_x_29435:
[----:B------:R-:W-:Y:S05]  /*1720*/  @P3 BRA `(.L_x_29436) ;  /* 0x0000007000003947 */ /* 0x000fea0003800000 */
[----:B------:R-:W-:-:S04]  /*1730*/  ISETP.NE.U32.AND P4, PT, RZ, c[0x0][0x180], PT ;  /* 0x00006000ff007a0c */ /* 0x000fc80003f85070 */
[----:B------:R-:W-:-:S13]  /*1740*/  ISETP.NE.AND.EX P4, PT, RZ, c[0x0][0x184], PT, P4 ;  /* 0x00006100ff007a0c */ /* 0x000fda0003f85340 */
[----:B------:R-:W-:Y:S05]  /*1750*/  @P4 BRA `(.L_x_29437) ;  /* 0x0000002000004947 */ /* 0x000fea0003800000 */
[----:B------:R-:W-:Y:S05]  /*1760*/  @P0 BRA `(.L_x_29438) ;  /* 0x0000005000000947 */ /* 0x000fea0003800000 */
[----:B------:R-:W-:Y:S05]  /*1770*/  BRA `(.L_x_29439) ;  /* 0x0000005000007947 */ /* 0x000fea0003800000 */
.L_x_29437:
[----:B-----5:R-:W-:Y:S01]  /*1780*/  FADD.FTZ R174, R178, R174 ;  /* 0x000000aeb2ae7221 */ /* 0x020fe20000010000 */
[----:B------:R-:W-:Y:S05]  /*1790*/  BRA `(.L_x_29438) ;  /* 0x0000002000007947 */ /* 0x000fea0003800000 */
.L_x_29436:
[----:B-----5:R-:W-:-:S04]  /*17a0*/  FADD.FTZ R174, R170, R174 ;  /* 0x000000aeaaae7221 */ /* 0x020fc80000010000 */
[----:B------:R-:W-:-:S05]  /*17b0*/  @P2 FADD.FTZ R174, R178, R174 ;  /* 0x000000aeb2ae2221 */ /* 0x000fca0000010000 */
.L_x_29438:
[----:B-----5:R-:W-:Y:S02]  /*17c0*/  MOV R182, R174 ;  /* 0x000000ae00b67202 */ /* 0x020fe40000000f00 */
.L_x_29439:
[----:B------:R-:W-:Y:S05]  /*17d0*/  @P3 BRA `(.L_x_29440) ;  /* 0x0000007000003947 */ /* 0x000fea0003800000 */
[----:B------:R-:W-:-:S04]  /*17e0*/  ISETP.NE.U32.AND P2, PT, RZ, c[0x0][0x180], PT ;  /* 0x00006000ff007a0c */ /* 0x000fc80003f45070 */
[----:B------:R-:W-:-:S13]  /*17f0*/  ISETP.NE.AND.EX P2, PT, RZ, c[0x0][0x184], PT, P2 ;  /* 0x00006100ff007a0c */ /* 0x000fda0003f45320 */
[----:B------:R-:W-:Y:S05]  /*1800*/  @P2 BRA `(.L_x_29441) ;  /* 0x0000002000002947 */ /* 0x000fea0003800000 */
[----:B------:R-:W-:Y:S05]  /*1810*/  @P0 BRA `(.L_x_29442) ;  /* 0x0000005000000947 */ /* 0x000fea0003800000 */
[----:B------:R-:W-:Y:S05]  /*1820*/  BRA `(.L_x_29443) ;  /* 0x0000005000007947 */ /* 0x000fea0003800000 */
.L_x_29441:
[----:B-----5:R-:W-:Y:S01]  /*1830*/  FADD.FTZ R175, R179, R175 ;  /* 0x000000afb3af7221 */ /* 0x020fe20000010000 */
[----:B------:R-:W-:Y:S05]  /*1840*/  BRA `(.L_x_29442) ;  /* 0x0000002000007947 */ /* 0x000fea0003800000 */
.L_x_29440:
[----:B-----5:R-:W-:-:S04]  /*1850*/  FADD.FTZ R175, R171, R175 ;  /* 0x000000afabaf7221 */ /* 0x020fc80000010000 */
[----:B------:R-:W-:-:S05]  /*1860*/  @P2 FADD.FTZ R175, R179, R175 ;  /* 0x000000afb3af2221 */ /* 0x000fca0000010000 */
.L_x_29442:
[----:B-----5:R-:W-:Y:S02]  /*1870*/  MOV R183, R175 ;  /* 0x000000af00b77202 */ /* 0x020fe40000000f00 */
.L_x_29443:
[C---:B------:R-:W-:Y:S02]  /*1880*/  @P0 LEA R220, P2, R7.reuse, c[0x0][0x188], 0x4 ;  /* 0x0000620007dc0a11 */ /* 0x040fe400078420ff */
[C---:B------:R-:W-:Y:S02]  /*1890*/  IADD3 R5, R7.reuse, 0x80, RZ ;  /* 0x0000008007057810 */ /* 0x040fe40007ffe0ff */
[----:B------:R-:W-:-:S05]  /*18a0*/  @P0 LEA.HI.X R221, R7, c[0x0][0x18c], RZ, 0x4, P2 ;  /* 0x0000630007dd0a11 */ /* 0x000fca00010f24ff */
[----:B------:R1:W-:Y:S04]  /*18b0*/  @P0 STG.E.128 [R220.64], R180 ;  /* 0x000000b4dc000986 */ /* 0x0003e8000c101d04 */
.L_x_29427:
[----:B------:R-:W-:Y:S05]  /*18c0*/  BSYNC B0 ;  /* 0x0000000000007941 */ /* 0x000fea0003800000 */
.L_x_29426:
[----:B------:R-:W-:Y:S01]  /*18d0*/  ISETP.GE.U32.AND P2, PT, R229, 0x100, PT ;  /* 0x00000100e500780c */ /* 0x000fe20003f46070 */
[----:B------:R-:W-:-:S12]  /*18e0*/  BSSY B0, `(.L_x_29444) ;  /* 0x0000041000007945 */ /* 0x000fd80003800000 */
[----:B------:R-:W-:Y:S05]  /*18f0*/  @!P2 BRA `(.L_x_29445) ;  /* 0x000003f00000a947 */ /* 0x000fea0003800000 */
[----:B------:R-:W-:-:S04]  /*1900*/  ISETP.NE.U32.AND P3, PT, RZ, c[0x0][0x178], PT ;  /* 0x00005e00ff007a0c */ /* 0x000fc80003f65070 */
[----:B------:R-:W-:-:S13]  /*1910*/  ISETP.NE.AND.EX P3, PT, RZ, c[0x0][0x17c], PT, P3 ;  /* 0x00005f00ff007a0c */ /* 0x000fda0003f65330 */
[----:B-1----:R-:W-:-:S04]  /*1920*/  @P3 LEA R220, P2, R5, c[0x0][0x178], 0x4 ;  /* 0x00005e0005dc3a11 */ /* 0x002fc800078420ff */
[----:B------:R-:W-:Y:S02]  /*1930*/  @P3 LEA.HI.X R221, R5, c[0x0][0x17c], RZ, 0x4, P2 ;  /* 0x00005f0005dd3a11 */ /* 0x000fe400010f24ff */
[----:B------:R-:W-:Y:S01]  /*1940*/  ISETP.NE.U32.AND P2, PT, RZ, c[0x0][0x180], PT ;  /* 0x00006000ff007a0c */ /* 0x000fe20003f45070 */
[----:B------:R-:W-:Y:S02]  /*1950*/  HFMA2.MMA R184, -RZ, RZ, 0, 9.5367431640625e-07 ;  /* 0x00000010ffb87435 */ /* 0x000fe400000001ff */
[----:B-----5:R1:W5:Y:S01]  /*1960*/  @P3 LDG.E.128 R168, [R220.64] ;  /* 0x00000004dca83981 */ /* 0x020362000c1e1d00 */
        /* <DEDUP_REMOVED lines=14> */
.L_x_29447:
[----:B-----5:R-:W-:Y:S01]  /*1a50*/  FADD.FTZ R184, R176, R184 ;  /* 0x000000b8b0b87221 */ /* 0x020fe20000010000 */
[----:B------:R-:W-:Y:S05]  /*1a60*/  BRA `(.L_x_29448) ;  /* 0x0000002000007947 */ /* 0x000fea0003800000 */
.L_x_29446:
[----:B-1---5:R-:W-:-:S04]  /*1a70*/  FADD.FTZ R184, R168, R184 ;  /* 0x000000b8a8b87221 */ /* 0x022fc80000010000 */
[----:B------:R-:W-:-:S05]  /*1a80*/  @P2 FADD.FTZ R184, R176, R184 ;  /* 0x000000b8b0b82221 */ /* 0x000fca0000010000 */
.L_x_29448:
[----:B-----5:R-:W-:Y:S02]  /*1a90*/  MOV R180, R184 ;  /* 0x000000b800b47202 */ /* 0x020fe40000000f00 */
.L_x_29449:
[----:B------:R-:W-:Y:S05]  /*1aa0*/  @P3 BRA `(.L_x_29450) ;  /* 0x0000007000003947 */ /* 0x000fea0003800000 */
[----:B------:R-:W-:-:S04]  /*1ab0*/  ISETP.NE.U32.AND P4, PT, RZ, c[0x0][0x180], PT ;  /* 0x00006000ff007a0c */ /* 0x000fc80003f85070 */
[----:B------:R-:W-:-:S13]  /*1ac0*/  ISETP.NE.AND.EX P4, PT, RZ, c[0x0][0x184], PT, P4 ;  /* 0x00006100ff007a0c */ /* 0x000fda0003f85340 */
[----:B------:R-:W-:Y:S05]  /*1ad0*/  @P4 BRA `(.L_x_29451) ;  /* 0x0000002000004947 */ /* 0x000fea0003800000 */
[----:B------:R-:W-:Y:S05]  /*1ae0*/  @P0 BRA `(.L_x_29452) ;  /* 0x0000005000000947 */ /* 0x000fea0003800000 */
[----:B------:R-:W-:Y:S05]  /*1af0*/  BRA `(.L_x_29453) ;  /* 0x0000005000007947 */ /* 0x000fea0003800000 */
.L_x_29451:
[----:B-----5:R-:W-:Y:S01]  /*1b00*/  FADD.FTZ R185, R177, R185 ;  /* 0x000000b9b1b97221 */ /* 0x020fe20000010000 */
[----:B------:R-:W-:Y:S05]  /*1b10*/  BRA `(.L_x_29452) ;  /* 0x0000002000007947 */ /* 0x000fea0003800000 */
.L_x_29450:
[----:B-----5:R-:W-:-:S04]  /*1b20*/  FADD.FTZ R185, R169, R185 ;  /* 0x000000b9a9b97221 */ /* 0x020fc80000010000 */
[----:B------:R-:W-:-:S05]  /*1b30*/  @P2 FADD.FTZ R185, R177, R185 ;  /* 0x000000b9b1b92221 */ /* 0x000fca0000010000 */
.L_x_29452:
[----:B-----5:R-:W-:Y:S02]  /*1b40*/  MOV R181, R185 ;  /* 0x000000b900b57202 */ /* 0x020fe40000000f00 */
.L_x_29453:
[----:B------:R-:W-:Y:S05]  /*1b50*/  @P3 BRA `(.L_x_29454) ;  /* 0x0000007000003947 */ /* 0x000fea0003800000 */
[----:B------:R-:W-:-:S04]  /*1b60*/  ISETP.NE.U32.AND P4, PT, RZ, c[0x0][0x180], PT ;  /* 0x00006000ff007a0c */ /* 0x000fc80003f85070 */
[----:B------:R-:W-:-:S13]  /*1b70*/  ISETP.NE.AND.EX P4, PT, RZ, c[0x0][0x184], PT, P4 ;  /* 0x00006100ff007a0c */ /* 0x000fda0003f85340 */
[----:B------:R-:W-:Y:S05]  /*1b80*/  @P4 BRA `(.L_x_29455) ;  /* 0x0000002000004947 */ /* 0x000fea0003800000 */
[----:B------:R-:W-:Y:S05]  /*1b90*/  @P0 BRA `(.L_x_29456) ;  /* 0x0000005000000947 */ /* 0x000fea0003800000 */
[----:B------:R-:W-:Y:S05]  /*1ba0*/  BRA `(.L_x_29457) ;  /* 0x0000005000007947 */ /* 0x000fea0003800000 */
.L_x_29455:
[----:B-----5:R-:W-:Y:S01]  /*1bb0*/  FADD.FTZ R186, R178, R186 ;  /* 0x000000bab2ba7221 */ /* 0x020fe20000010000 */
[----:B------:R-:W-:Y:S05]  /*1bc0*/  BRA `(.L_x_29456) ;  /* 0x0000002000007947 */ /* 0x000fea0003800000 */
.L_x_29454:
[----:B-----5:R-:W-:-:S04]  /*1bd0*/  FADD.FTZ R186, R170, R186 ;  /* 0x000000baaaba7221 */ /* 0x020fc80000010000 */
[----:B------:R-:W-:-:S04]  /*1be0*/  @P2 FADD.FTZ R186, R178, R186 ;  /* 0x000000bab2ba2221 */ /* 0x000fc80000010000 */
.L_x_29456:
[----:B-----5:R-:W-:-:S03]  /*1bf0*/  IMAD.MOV.U32 R182, RZ, RZ, R186 ;  /* 0x000000ffffb67224 */ /* 0x020fc600078e00ba */
.L_x_29457:
[----:B------:R-:W-:Y:S05]  /*1c00*/  @P3 BRA `(.L_x_29458) ;  /* 0x0000007000003947 */ /* 0x000fea0003800000 */
[----:B------:R-:W-:-:S04]  /*1c10*/  ISETP.NE.U32.AND P2, PT, RZ, c[0x0][0x180], PT ;  /* 0x00006000ff007a0c */ /* 0x000fc80003f45070 */
[----:B------:R-:W-:-:S13]  /*1c20*/  ISETP.NE.AND.EX P2, PT, RZ, c[0x0][0x184], PT, P2 ;  /* 0x00006100ff007a0c */ /* 0x000fda0003f45320 */
[----:B------:R-:W-:Y:S05]  /*1c30*/  @P2 BRA `(.L_x_29459) ;  /* 0x0000002000002947 */ /* 0x000fea0003800000 */
[----:B------:R-:W-:Y:S05]  /*1c40*/  @P0 BRA `(.L_x_29460) ;  /* 0x0000005000000947 */ /* 0x000fea0003800000 */
[----:B------:R-:W-:Y:S05]  /*1c50*/  BRA `(.L_x_29461) ;  /* 0x0000005000007947 */ /* 0x000fea0003800000 */
.L_x_29459:
[----:B-----5:R-:W-:Y:S01]  /*1c60*/  FADD.FTZ R187, R179, R187 ;  /* 0x000000bbb3bb7221 */ /* 0x020fe20000010000 */
[----:B------:R-:W-:Y:S05]  /*1c70*/  BRA `(.L_x_29460) ;  /* 0x0000002000007947 */ /* 0x000fea0003800000 */
.L_x_29458:
[----:B-----5:R-:W-:-:S04]  /*1c80*/  FADD.FTZ R187, R171, R187 ;  /* 0x000000bbabbb7221 */ /* 0x020fc80000010000 */
[----:B------:R-:W-:-:S05]  /*1c90*/  @P2 FADD.FTZ R187, R179, R187 ;  /* 0x000000bbb3bb2221 */ /* 0x000fca0000010000 */
.L_x_29460:
[----:B-----5:R-:W-:Y:S02]  /*1ca0*/  MOV R183, R187 ;  /* 0x000000bb00b77202 */ /* 0x020fe40000000f00 */
.L_x_29461:
[----:B------:R-:W-:-:S04]  /*1cb0*/  @P0 LEA R220, P2, R5, c[0x0][0x188], 0x4 ;  /* 0x0000620005dc0a11 */ /* 0x000fc800078420ff */
[C---:B------:R-:W-:Y:S02]  /*1cc0*/  @P0 LEA.HI.X R221, R5.reuse, c[0x0][0x18c], RZ, 0x4, P2 ;  /* 0x0000630005dd0a11 */ /* 0x040fe400010f24ff */
[----:B------:R-:W-:-:S03]  /*1cd0*/  IADD3 R5, R5, 0x80, RZ ;  /* 0x0000008005057810 */ /* 0x000fc60007ffe0ff */
[----:B------:R1:W-:Y:S04]  /*1ce0*/  @P0 STG.E.128 [R220.64], R180 ;  /* 0x000000b4dc000986 */ /* 0x0003e8000c101d04 */
.L_x_29445:
[----:B------:R-:W-:Y:S05]  /*1cf0*/  BSYNC B0 ;  /* 0x0000000000007941 */ /* 0x000fea0003800000 */
.L_x_29444:
        /* <DEDUP_REMOVED lines=24> */
.L_x_29465:
[----:B-----5:R-:W-:Y:S01]  /*1e80*/  FADD.FTZ R188, R176, R188 ;  /* 0x000000bcb0bc7221 */ /* 0x020fe20000010000 */
[----:B------:R-:W-:Y:S05]  /*1e90*/  BRA `(.L_x_29466) ;  /* 0x0000002000007947 */ /* 0x000fea0003800000 */
.L_x_29464:
[----:B-1---5:R-:W-:-:S04]  /*1ea0*/  FADD.FTZ R188, R168, R188 ;  /* 0x000000bca8bc7221 */ /* 0x022fc80000010000 */
[----:B------:R-:W-:-:S05]  /*1eb0*/  @P2 FADD.FTZ R188, R176, R188 ;  /* 0x000000bcb0bc2221 */ /* 0x000fca0000010000 */
.L_x_29466:
[----:B-----5:R-:W-:Y:S02]  /*1ec0*/  MOV R180, R188 ;  /* 0x000000bc00b47202 */ /* 0x020fe40000000f00 */
.L_x_29467:
[----:B------:R-:W-:Y:S05]  /*1ed0*/  @P3 BRA `(.L_x_29468) ;  /* 0x0000007000003947 */ /* 0x000fea0003800000 */
[----:B------:R-:W-:-:S04]  /*1ee0*/  ISETP.NE.U32.AND P4, PT, RZ, c[0x0][0x180], PT ;  /* 0x00006000ff007a0c */ /* 0x000fc80003f85070 */
[----:B------:R-:W-:-:S13]  /*1ef0*/  ISETP.NE.AND.EX P4, PT, RZ, c[0x0][0x184], PT, P4 ;  /* 0x00006100ff007a0c */ /* 0x000fda0003f85340 */
[----:B------:R-:W-:Y:S05]  /*1f00*/  @P4 BRA `(.L_x_29469) ;  /* 0x0000002000004947 */ /* 0x000fea0003800000 */
[----:B------:R-:W-:Y:S05]  /*1f10*/  @P0 BRA `(.L_x_29470) ;  /* 0x0000005000000947 */ /* 0x000fea0003800000 */
[----:B------:R-:W-:Y:S05]  /*1f20*/  BRA `(.L_x_29471) ;  /* 0x0000005000007947 */ /* 0x000fea0003800000 */
.L_x_29469:
[----:B-----5:R-:W-:Y:S01]  /*1f30*/  FADD.FTZ R189, R177, R189 ;  /* 0x000000bdb1bd7221 */ /* 0x020fe20000010000 */
[----:B------:R-:W-:Y:S05]  /*1f40*/  BRA `(.L_x_29470) ;  /* 0x0000002000007947 */ /* 0x000fea0003800000 */
.L_x_29468:
[----:B-----5:R-:W-:-:S04]  /*1f50*/  FADD.FTZ R189, R169, R189 ;  /* 0x000000bda9bd7221 */ /* 0x020fc80000010000 */
[----:B------:R-:W-:-:S05]  /*1f60*/  @P2 FADD.FTZ R189, R177, R189 ;  /* 0x000000bdb1bd2221 */ /* 0x000fca0000010000 */
.L_x_29470:
[----:B-----5:R-:W-:Y:S02]  /*1f70*/  MOV R181, R189 ;  /* 0x000000bd00b57202 */ /* 0x020fe40000000f00 */
.L_x_29471:
[----:B------:R-:W-:Y:S05]  /*1f80*/  @P3 BRA `(.L_x_29472) ;  /* 0x0000007000003947 */ /* 0x000fea0003800000 */
[----:B------:R-:W-:-:S04]  /*1f90*/  ISETP.NE.U32.AND P4, PT, RZ, c[0x0][0x180], PT ;  /* 0x00006000ff007a0c */ /* 0x000fc80003f85070 */
[----:B------:R-:W-:-:S13]  /*1fa0*/  ISETP.NE.AND.EX P4, PT, RZ, c[0x0][0x184], PT, P4 ;  /* 0x00006100ff007a0c */ /* 0x000fda0003f85340 */
[----:B------:R-:W-:Y:S05]  /*1fb0*/  @P4 BRA `(.L_x_29473) ;  /* 0x0000002000004947 */ /* 0x000fea0003800000 */
[----:B------:R-:W-:Y:S05]  /*1fc0*/  @P0 BRA `(.L_x_29474) ;  /* 0x0000005000000947 */ /* 0x000fea0003800000 */
[----:B------:R-:W-:Y:S05]  /*1fd0*/  BRA `(.L_x_29475) ;  /* 0x0000005000007947 */ /* 0x000fea0003800000 */
.L_x_29473:
[----:B-----5:R-:W-:Y:S01]  /*1fe0*/  FADD.FTZ R190, R178, R190 ;  /* 0x000000beb2be7221 */ /* 0x020fe20000010000 */
[----:B------:R-:W-:Y:S05]  /*1ff0*/  BRA `(.L_x_29474) ;  /* 0x0000002000007947 */ /* 0x000fea0003800000 */
.L_x_29472:
[----:B-----5:R-:W-:-:S04]  /*2000*/  FADD.FTZ R190, R170, R190 ;  /* 0x000000beaabe7221 */ /* 0x020fc80000010000 */
[----:B------:R-:W-:-:S05]  /*2010*/  @P2 FADD.FTZ R190, R178, R190 ;  /* 0x000000beb2be2221 */ /* 0x000fca0000010000 */
.L_x_29474:
[----:B-----5:R-:W-:Y:S02]  /*2020*/  MOV R182, R190 ;  /* 0x000000be00b67202 */ /* 0x020fe40000000f00 */
.L_x_29475:
[----:B------:R-:W-:Y:S05]  /*2030*/  @P3 BRA `(.L_x_29476) ;  /* 0x0000007000003947 */ /* 0x000fea0003800000 */
[----:B------:R-:W-:-:S04]  /*2040*/  ISETP.NE.U32.AND P2, PT, RZ, c[0x0][0x180], PT ;  /* 0x00006000ff007a0c */ /* 0x000fc80003f45070 */
[----:B------:R-:W-:-:S13]  /*2050*/  ISETP.NE.AND.EX P2, PT, RZ, c[0x0][0x184], PT, P2 ;  /* 0x00006100ff007a0c */ /* 0x000fda0003f45320 */
[----:B------:R-:W-:Y:S05]  /*2060*/  @P2 BRA `(.L_x_29477) ;  /* 0x0000002000002947 */ /* 0x000fea0003800000 */
[----:B------:R-:W-:Y:S05]  /*2070*/  @P0 BRA `(.L_x_29478) ;  /* 0x0000005000000947 */ /* 0x000fea0003800000 */
[----:B------:R-:W-:Y:S05]  /*2080*/  BRA `(.L_x_29479) ;  /* 0x0000005000007947 */ /* 0x000fea0003800000 */
.L_x_29477:
[----:B-----5:R-:W-:Y:S01]  /*2090*/  FADD.FTZ R191, R179, R191 ;  /* 0x000000bfb3bf7221 */ /* 0x020fe20000010000 */
[----:B------:R-:W-:Y:S05]  /*20a0*/  BRA `(.L_x_29478) ;  /* 0x0000002000007947 */ /* 0x000fea0003800000 */
.L_x_29476:
[----:B-----5:R-:W-:-:S04]  /*20b0*/  FADD.FTZ R191, R171, R191 ;  /* 0x000000bfabbf7221 */ /* 0x020fc80000010000 */
[----:B------:R-:W-:-:S04]  /*20c0*/  @P2 FADD.FTZ R191, R179, R191 ;  /* 0x000000bfb3bf2221 */ /* 0x000fc80000010000 */
.L_x_29478:
[----:B-----5:R-:W-:-:S03]  /*20d0*/  IMAD.MOV.U32 R183, RZ, RZ, R191 ;  /* 0x000000ffffb77224 */ /* 0x020fc600078e00bf */
.L_x_29479:
[----:B------:R-:W-:-:S04]  /*20e0*/  @P0 LEA R220, P2, R5, c[0x0][0x188], 0x4 ;  /* 0x0000620005dc0a11 */ /* 0x000fc800078420ff */
[C---:B------:R-:W-:Y:S02]  /*20f0*/  @P0 LEA.HI.X R221, R5.reuse, c[0x0][0x18c], RZ, 0x4, P2 ;  /* 0x0000630005dd0a11 */ /* 0x040fe400010f24ff */
[----:B------:R-:W-:-:S03]  /*2100*/  IADD3 R5, R5, 0x80, RZ ;  /* 0x0000008005057810 */ /* 0x000fc60007ffe0ff */
[----:B------:R1:W-:Y:S04]  /*2110*/  @P0 STG.E.128 [R220.64], R180 ;  /* 0x000000b4dc000986 */ /* 0x0003e8000c101d04 */
.L_x_29463:
[----:B------:R-:W-:Y:S05]  /*2120*/  BSYNC B0 ;  /* 0x0000000000007941 */ /* 0x000fea0003800000 */
.L_x_29462:
        /* <DEDUP_REMOVED lines=24> */
.L_x_29483:
[----:B-----5:R-:W-:Y:S01]  /*22b0*/  FADD.FTZ R192, R176, R192 ;  /* 0x000000c0b0c07221 */ /* 0x020fe20000010000 */
[----:B------:R-:W-:Y:S05]  /*22c0*/  BRA `(.L_x_29484) ;  /* 0x0000002000007947 */ /* 0x000fea0003800000 */
.L_x_29482:
[----:B-1---5:R-:W-:-:S04]  /*22d0*/  FADD.FTZ R192, R168, R192 ;  /* 0x000000c0a8c07221 */ /* 0x022fc80000010000 */
[----:B------:R-:W-:-:S05]  /*22e0*/  @P2 FADD.FTZ R192, R176, R192 ;  /* 0x000000c0b0c02221 */ /* 0x000fca0000010000 */
.L_x_29484:
[----:B-----5:R-:W-:Y:S02]  /*22f0*/  MOV R180, R192 ;  /* 0x000000c000b47202 */ /* 0x020fe40000000f00 */
.L_x_29485:
[----:B------:R-:W-:Y:S05]  /*2300*/  @P3 BRA `(.L_x_29486) ;  /* 0x0000007000003947 */ /* 0x000fea0003800000 */
[----:B------:R-:W-:-:S04]  /*2310*/  ISETP.NE.U32.AND P4, PT, RZ, c[0x0][0x180], PT ;  /* 0x00006000ff007a0c */ /* 0x000fc80003f85070 */
[----:B------:R-:W-:-:S13]  /*2320*/  ISETP.NE.AND.EX P4, PT, RZ, c[0x0][0x184], PT, P4 ;  /* 0x00006100ff007a0c */ /* 0x000fda0003f85340 */
[----:B------:R-:W-:Y:S05]  /*2330*/  @P4 BRA `(.L_x_29487) ;  /* 0x0000002000004947 */ /* 0x000fea0003800000 */
[----:B------:R-:W-:Y:S05]  /*2340*/  @P0 BRA `(.L_x_29488) ;  /* 0x0000005000000947 */ /* 0x000fea0003800000 */
[----:B------:R-:W-:Y:S05]  /*2350*/  BRA `(.L_x_29489) ;  /* 0x0000005000007947 */ /* 0x000fea0003800000 */
.L_x_29487:
[----:B-----5:R-:W-:Y:S01]  /*2360*/  FADD.FTZ R193, R177, R193 ;  /* 0x000000c1b1c17221 */ /* 0x020fe20000010000 */
[----:B------:R-:W-:Y:S05]  /*2370*/  BRA `(.L_x_29488) ;  /* 0x0000002000007947 */ /* 0x000fea0003800000 */
.L_x_29486:
[----:B-----5:R-:W-:-:S04]  /*2380*/  FADD.FTZ R193, R169, R193 ;  /* 0x000000c1a9c17221 */ /* 0x020fc80000010000 */
[----:B------:R-:W-:-:S05]  /*2390*/  @P2 FADD.FTZ R193, R177, R193 ;  /* 0x000000c1b1c12221 */ /* 0x000fca0000010000 */
.L_x_29488:
[----:B-----5:R-:W-:Y:S02]  /*23a0*/  MOV R181, R193 ;  /* 0x000000c100b57202 */ /* 0x020fe40000000f00 */
.L_x_29489:
[----:B------:R-:W-:Y:S05]  /*23b0*/  @P3 BRA `(.L_x_29490) ;  /* 0x0000007000003947 */ /* 0x000fea0003800000 */
[----:B------:R-:W-:-:S04]  /*23c0*/  ISETP.NE.U32.AND P4, PT, RZ, c[0x0][0x180], PT ;  /* 0x00006000ff007a0c */ /* 0x000fc80003f85070 */
[----:B------:R-:W-:-:S13]  /*23d0*/  ISETP.NE.AND.EX P4, PT, RZ, c[0x0][0x184], PT, P4 ;  /* 0x00006100ff007a0c */ /* 0x000fda0003f85340 */
[----:B------:R-:W-:Y:S05]  /*23e0*/  @P4 BRA `(.L_x_29491) ;  /* 0x0000002000004947 */ /* 0x000fea0003800000 */
[----:B------:R-:W-:Y:S05]  /*23f0*/  @P0 BRA `(.L_x_29492) ;  /* 0x0000005000000947 */ /* 0x000fea0003800000 */
[----:B------:R-:W-:Y:S05]  /*2400*/  BRA `(.L_x_29493) ;  /* 0x0000005000007947 */ /* 0x000fea0003800000 */
.L_x_29491:
[----:B-----5:R-:W-:Y:S01]  /*2410*/  FADD.FTZ R194, R178, R194 ;  /* 0x000000c2b2c27221 */ /* 0x020fe20000010000 */
[----:B------:R-:W-:Y:S05]  /*2420*/  BRA `(.L_x_29492) ;  /* 0x0000002000007947 */ /* 0x000fea0003800000 */
.L_x_29490:
[----:B-----5:R-:W-:-:S04]  /*2430*/  FADD.FTZ R194, R170, R194 ;  /* 0x000000c2aac27221 */ /* 0x020fc80000010000 */
[----:B------:R-:W-:-:S05]  /*2440*/  @P2 FADD.FTZ R194, R178, R194 ;  /* 0x000000c2b2c22221 */ /* 0x000fca0000010000 */
.L_x_29492:
[----:B-----5:R-:W-:Y:S02]  /*2450*/  MOV R182, R194 ;  /* 0x000000c200b67202 */ /* 0x020fe40000000f00 */
.L_x_29493:
[----:B------:R-:W-:Y:S05]  /*2460*/  @P3 BRA `(.L_x_29494) ;  /* 0x0000007000003947 */ /* 0x000fea0003800000 */
[----:B------:R-:W-:-:S04]  /*2470*/  ISETP.NE.U32.AND P2, PT, RZ, c[0x0][0x180], PT ;  /* 0x00006000ff007a0c */ /* 0x000fc80003f45070 */
[----:B------:R-:W-:-:S13]  /*2480*/  ISETP.NE.AND.EX P2, PT, RZ, c[0x0][0x184], PT, P2 ;  /* 0x00006100ff007a0c */ /* 0x000fda0003f45320 */
[----:B------:R-:W-:Y:S05]  /*2490*/  @P2 BRA `(.L_x_29495) ;  /* 0x0000002000002947 */ /* 0x000fea0003800000 */
[----:B------:R-:W-:Y:S05]  /*24a0*/  @P0 BRA `(.L_x_29496) ;  /* 0x0000005000000947 */ /* 0x000fea0003800000 */
[----:B------:R-:W-:Y:S05]  /*24b0*/  BRA `(.L_x_29497) ;  /* 0x0000005000007947 */ /* 0x000fea0003800000 */
.L_x_29495:
[----:B-----5:R-:W-:Y:S01]  /*24c0*/  FADD.FTZ R195, R179, R195 ;  /* 0x000000c3b3c37221 */ /* 0x020fe20000010000 */
[----:B------:R-:W-:Y:S05]  /*24d0*/  BRA `(.L_x_29496) ;  /* 0x0000002000007947 */ /* 0x000fea0003800000 */
.L_x_29494:
[----:B-----5:R-:W-:-:S04]  /*24e0*/  FADD.FTZ R195, R171, R195 ;  /* 0x000000c3abc37221 */ /* 0x020fc80000010000 */
[----:B------:R-:W-:-:S05]  /*24f0*/  @P2 FADD.FTZ R195, R179, R195 ;  /* 0x000000c3b3c32221 */ /* 0x000fca0000010000 */
.L_x_29496:
[----:B-----5:R-:W-:Y:S02]  /*2500*/  MOV R183, R195 ;  /* 0x000000c300b77202 */ /* 0x020fe40000000f00 */
.L_x_29497:
[----:B------:R-:W-:-:S04]  /*2510*/  @P0 LEA R220, P2, R5, c[0x0][0x188], 0x4 ;  /* 0x0000620005dc0a11 */ /* 0x000fc800078420ff */
[C---:B------:R-:W-:Y:S02]  /*2520*/  @P0 LEA.HI.X R221, R5.reuse, c[0x0][0x18c], RZ, 0x4, P2 ;  /* 0x0000630005dd0a11 */ /* 0x040fe400010f24ff */
[----:B------:R-:W-:-:S03]  /*2530*/  IADD3 R5, R5, 0x80, RZ ;  /* 0x0000008005057810 */ /* 0x000fc60007ffe0ff */
[----:B------:R1:W-:Y:S04]  /*2540*/  @P0 STG.E.128 [R220.64], R180 ;  /* 0x000000b4dc000986 */ /* 0x0003e8000c101d04 */
.L_x_29481:
[----:B------:R-:W-:Y:S05]  /*2550*/  BSYNC B0 ;  /* 0x0000000000007941 */ /* 0x000fea0003800000 */
.L_x_29480:
[----:B------:R-:W-:Y:S01]  /*2560*/  ISETP.GE.U32.AND P2, PT, R229, 0x280, PT ;  /* 0x00000280e500780c */ /* 0x000fe20003f46070 */
[----:B------:R-:W-:-:S12]  /*2570*/  BSSY B0, `(.L_x_29498) ;  /* 0x0000041000007945 */ /* 0x000fd80003800000 */
[----:B------:R-:W-:Y:S05]  /*2580*/  @!P2 BRA `(.L_x_29499) ;  /* 0x000003f00000a947 */ /* 0x000fea0003800000 */
[----:B------:R-:W-:-:S04]  /*2590*/  ISETP.NE.U32.AND P3, PT, RZ, c[0x0][0x178], PT ;  /* 0x00005e00ff007a0c */ /* 0x000fc80003f65070 */
[----:B------:R-:W-:-:S13]  /*25a0*/  ISETP.NE.AND.EX P3, PT, RZ, c[0x0][0x17c], PT, P3 ;  /* 0x00005f00ff007a0c */ /* 0x000fda0003f65330 */
[----:B-1----:R-:W-:-:S04]  /*25b0*/  @P3 LEA R220, P2, R5, c[0x0][0x178], 0x4 ;  /* 0x00005e0005dc3a11 */ /* 0x002fc800078420ff */
[C---:B------:R-:W-:Y:S02]  /*25c0*/  @P3 LEA.HI.X R221, R5.reuse, c[0x0][0x17c], RZ, 0x4, P2 ;  /* 0x00005f0005dd3a11 */ /* 0x040fe400010f24ff */
[----:B------:R-:W-:Y:S01]  /*25d0*/  ISETP.NE.U32.AND P2, PT, RZ, c[0x0][0x180], PT ;  /* 0x00006000ff007a0c */ /* 0x000fe20003f45070 */
[----:B------:R-:W-:Y:S02]  /*25e0*/  IMAD.MOV.U32 R196, RZ, RZ, 0x10 ;  /* 0x00000010ffc47424 */ /* 0x000fe400078e00ff */
[----:B-----5:R1:W5:Y:S01]  /*25f0*/  @P3 LDG.E.128 R168, [R220.64] ;  /* 0x00000004dca83981 */ /* 0x020362000c1e1d00 */
        /* <DEDUP_REMOVED lines=14> */
.L_x_29501:
[----:B-----5:R-:W-:Y:S01]  /*26e0*/  FADD.FTZ R196, R176, R196 ;  /* 0x000000c4b0c47221 */ /* 0x020fe20000010000 */
[----:B------:R-:W-:Y:S05]  /*26f0*/  BRA `(.L_x_29502) ;  /* 0x0000002000007947 */ /* 0x000fea0003800000 */
.L_x_29500:
[----:B-1---5:R-:W-:-:S04]  /*2700*/  FADD.FTZ R196, R168, R196 ;  /* 0x000000c4a8c47221 */ /* 0x022fc80000010000 */
[----:B------:R-:W-:-:S05]  /*2710*/  @P2 FADD.FTZ R196, R176, R196 ;  /* 0x000000c4b0c42221 */ /* 0x000fca0000010000 */
.L_x_29502:
[----:B-----5:R-:W-:Y:S02]  /*2720*/  MOV R180, R196 ;  /* 0x000000c400b47202 */ /* 0x020fe40000000f00 */
.L_x_29503:
[----:B------:R-:W-:Y:S05]  /*2730*/  @P3 BRA `(.L_x_29504) ;  /* 0x0000007000003947 */ /* 0x000fea0003800000 */
[----:B------:R-:W-:-:S04]  /*2740*/  ISETP.NE.U32.AND P4, PT, RZ, c[0x0][0x180], PT ;  /* 0x00006000ff007a0c */ /* 0x000fc80003f85070 */
[----:B------:R-:W-:-:S13]  /*2750*/  ISETP.NE.AND.EX P4, PT, RZ, c[0x0][0x184], PT, P4 ;  /* 0x00006100ff007a0c */ /* 0x000fda0003f85340 */
[----:B------:R-:W-:Y:S05]  /*2760*/  @P4 BRA `(.L_x_29505) ;  /* 0x0000002000004947 */ /* 0x000fea0003800000 */
[----:B------:R-:W-:Y:S05]  /*2770*/  @P0 BRA `(.L_x_29506) ;  /* 0x0000005000000947 */ /* 0x000fea0003800000 */
[----:B------:R-:W-:Y:S05]  /*2780*/  BRA `(.L_x_29507) ;  /* 0x0000005000007947 */ /* 0x000fea0003800000 */
.L_x_29505:
[----:B-----5:R-:W-:Y:S01]  /*2790*/  FADD.FTZ R197, R177, R197 ;  /* 0x000000c5b1c57221 */ /* 0x020fe20000010000 */
[----:B------:R-:W-:Y:S05]  /*27a0*/  BRA `(.L_x_29506) ;  /* 0x0000002000007947 */ /* 0x000fea0003800000 */
.L_x_29504:
[----:B-----5:R-:W-:-:S04]  /*27b0*/  FADD.FTZ R197, R169, R197 ;  /* 0x000000c5a9c57221 */ /* 0x020fc80000010000 */
[----:B------:R-:W-:-:S05]  /*27c0*/  @P2 FADD.FTZ R197, R177, R197 ;  /* 0x000000c5b1c52221 */ /* 0x000fca0000010000 */
.L_x_29506:
[----:B-----5:R-:W-:Y:S02]  /*27d0*/  MOV R181, R197 ;  /* 0x000000c500b57202 */ /* 0x020fe40000000f00 */
.L_x_29507:
[----:B------:R-:W-:Y:S05]  /*27e0*/  @P3 BRA `(.L_x_29508) ;  /* 0x0000007000003947 */ /* 0x000fea0003800000 */
[----:B------:R-:W-:-:S04]  /*27f0*/  ISETP.NE.U32.AND P4, PT, RZ, c[0x0][0x180], PT ;  /* 0x00006000ff007a0c */ /* 0x000fc80003f85070 */
[----:B------:R-:W-:-:S13]  /*2800*/  ISETP.NE.AND.EX P4, PT, RZ, c[0x0][0x184], PT, P4 ;  /* 0x00006100ff007a0c */ /* 0x000fda0003f85340 */
[----:B------:R-:W-:Y:S05]  /*2810*/  @P4 BRA `(.L_x_29509) ;  /* 0x0000002000004947 */ /* 0x000fea0003800000 */
[----:B------:R-:W-:Y:S05]  /*2820*/  @P0 BRA `(.L_x_29510) ;  /* 0x0000005000000947 */ /* 0x000fea0003800000 */
[----:B------:R-:W-:Y:S05]  /*2830*/  BRA `(.L_x_29511) ;  /* 0x0000005000007947 */ /* 0x000fea0003800000 */
.L_x_29509:
[----:B-----5:R-:W-:Y:S01]  /*2840*/  FADD.FTZ R198, R178, R198 ;  /* 0x000000c6b2c67221 */ /* 0x020fe20000010000 */
[----:B------:R-:W-:Y:S05]  /*2850*/  BRA `(.L_x_29510) ;  /* 0x0000002000007947 */ /* 0x000fea0003800000 */
.L_x_29508:
[----:B-----5:R-:W-:-:S04]  /*2860*/  FADD.FTZ R198, R170, R198 ;  /* 0x000000c6aac67221 */ /* 0x020fc80000010000 */
[----:B------:R-:W-:-:S05]  /*2870*/  @P2 FADD.FTZ R198, R178, R198 ;  /* 0x000000c6b2c62221 */ /* 0x000fca0000010000 */
.L_x_29510:
[----:B-----5:R-:W-:Y:S02]  /*2880*/  MOV R182, R198 ;  /* 0x000000c600b67202 */ /* 0x020fe40000000f00 */
.L_x_29511:
[----:B------:R-:W-:Y:S05]  /*2890*/  @P3 BRA `(.L_x_29512) ;  /* 0x0000007000003947 */ /* 0x000fea0003800000 */
[----:B------:R-:W-:-:S04]  /*28a0*/  ISETP.NE.U32.AND P2, PT, RZ, c[0x0][0x180], PT ;  /* 0x00006000ff007a0c */ /* 0x000fc80003f45070 */
[----:B------:R-:W-:-:S13]  /*28b0*/  ISETP.NE.AND.EX P2, PT, RZ, c[0x0][0x184], PT, P2 ;  /* 0x00006100ff007a0c */ /* 0x000fda0003f45320 */
[----:B------:R-:W-:Y:S05]  /*28c0*/  @P2 BRA `(.L_x_29513) ;  /* 0x0000002000002947 */ /* 0x000fea0003800000 */
[----:B------:R-:W-:Y:S05]  /*28d0*/  @P0 BRA `(.L_x_29514) ;  /* 0x0000005000000947 */ /* 0x000fea0003800000 */
[----:B------:R-:W-:Y:S05]  /*28e0*/  BRA `(.L_x_29515) ;  /* 0x0000005000007947 */ /* 0x000fea0003800000 */
.L_x_29513:
[----:B-----5:R-:W-:Y:S01]  /*28f0*/  FADD.FTZ R199, R179, R199 ;  /* 0x000000c7b3c77221 */ /* 0x020fe20000010000 */
[----:B------:R-:W-:Y:S05]  /*2900*/  BRA `(.L_x_29514) ;  /* 0x0000002000007947 */ /* 0x000fea0003800000 */
.L_x_29512:
[----:B-----5:R-:W-:-:S04]  /*2910*/  FADD.FTZ R199, R171, R199 ;  /* 0x000000c7abc77221 */ /* 0x020fc80000010000 */
[----:B------:R-:W-:-:S05]  /*2920*/  @P2 FADD.FTZ R199, R179, R199 ;  /* 0x000000c7b3c72221 */ /* 0x000fca0000010000 */
.L_x_29514:
[----:B-----5:R-:W-:Y:S02]  /*2930*/  MOV R183, R199 ;  /* 0x000000c700b77202 */ /* 0x020fe40000000f00 */
.L_x_29515:
[----:B------:R-:W-:-:S04]  /*2940*/  @P0 LEA R220, P2, R5, c[0x0][0x188], 0x4 ;  /* 0x0000620005dc0a11 */ /* 0x000fc800078420ff */
[C---:B------:R-:W-:Y:S02]  /*2950*/  @P0 LEA.HI.X R221, R5.reuse, c[0x0][0x18c], RZ, 0x4, P2 ;  /* 0x0000630005dd0a11 */ /* 0x040fe400010f24ff */
[----:B------:R-:W-:-:S03]  /*2960*/  IADD3 R5, R5, 0x80, RZ ;  /* 0x0000008005057810 */ /* 0x000fc60007ffe0ff */
[----:B------:R1:W-:Y:S04]  /*2970*/  @P0 STG.E.128 [R220.64], R180 ;  /* 0x000000b4dc000986 */ /* 0x0003e8000c101d04 */
.L_x_29499:
[----:B------:R-:W-:Y:S05]  /*2980*/  BSYNC B0 ;  /* 0x0000000000007941 */ /* 0x000fea0003800000 */
.L_x_29498:
        /* <DEDUP_REMOVED lines=24> */
.L_x_29519:
[----:B-----5:R-:W-:Y:S01]  /*2b10*/  FADD.FTZ R200, R176, R200 ;  /* 0x000000c8b0c87221 */ /* 0x020fe20000010000 */
[----:B------:R-:W-:Y:S05]  /*2b20*/  BRA `(.L_x_29520) ;  /* 0x0000002000007947 */ /* 0x000fea0003800000 */
.L_x_29518:
[----:B-1---5:R-:W-:-:S04]  /*2b30*/  FADD.FTZ R200, R168, R200 ;  /* 0x000000c8a8c87221 */ /* 0x022fc80000010000 */
[----:B------:R-:W-:-:S04]  /*2b40*/  @P2 FADD.FTZ R200, R176, R200 ;  /* 0x000000c8b0c82221 */ /* 0x000fc80000010000 */
.L_x_29520:
[----:B-----5:R-:W-:-:S03]  /*2b50*/  IMAD.MOV.U32 R180, RZ, RZ, R200 ;  /* 0x000000ffffb47224 */ /* 0x020fc600078e00c8 */
.L_x_29521:
[----:B------:R-:W-:Y:S05]  /*2b60*/  @P3 BRA `(.L_x_29522) ;  /* 0x0000007000003947 */ /* 0x000fea0003800000 */
[----:B------:R-:W-:-:S04]  /*2b70*/  ISETP.NE.U32.AND P4, PT, RZ, c[0x0][0x180], PT ;  /* 0x00006000ff007a0c */ /* 0x000fc80003f85070 */
[----:B------:R-:W-:-:S13]  /*2b80*/  ISETP.NE.AND.EX P4, PT, RZ, c[0x0][0x184], PT, P4 ;  /* 0x00006100ff007a0c */ /* 0x000fda0003f85340 */
[----:B------:R-:W-:Y:S05]  /*2b90*/  @P4 BRA `(.L_x_29523) ;  /* 0x0000002000004947 */ /* 0x000fea0003800000 */
[----:B------:R-:W-:Y:S05]  /*2ba0*/  @P0 BRA `(.L_x_29524) ;  /* 0x0000005000000947 */ /* 0x000fea0003800000 */
[----:B------:R-:W-:Y:S05]  /*2bb0*/  BRA `(.L_x_29525) ;  /* 0x0000005000007947 */ /* 0x000fea0003800000 */
.L_x_29523:
[----:B-----5:R-:W-:Y:S01]  /*2bc0*/  FADD.FTZ R201, R177, R201 ;  /* 0x000000c9b1c97221 */ /* 0x020fe20000010000 */
[----:B------:R-:W-:Y:S05]  /*2bd0*/  BRA `(.L_x_29524) ;  /* 0x0000002000007947 */ /* 0x000fea0003800000 */
.L_x_29522:
[----:B-----5:R-:W-:-:S04]  /*2be0*/  FADD.FTZ R201, R169, R201 ;  /* 0x000000c9a9c97221 */ /* 0x020fc80000010000 */
[----:B------:R-:W-:-:S05]  /*2bf0*/  @P2 FADD.FTZ R201, R177, R201 ;  /* 0x000000c9b1c92221 */ /* 0x000fca0000010000 */
.L_x_29524:
[----:B-----5:R-:W-:Y:S02]  /*2c00*/  MOV R181, R201 ;  /* 0x000000c900b57202 */ /* 0x020fe40000000f00 */
.L_x_29525:
[----:B------:R-:W-:Y:S05]  /*2c10*/  @P3 BRA `(.L_x_29526) ;  /* 0x0000007000003947 */ /* 0x000fea0003800000 */
[----:B------:R-:W-:-:S04]  /*2c20*/  ISETP.NE.U32.AND P4, PT, RZ, c[0x0][0x180], PT ;  /* 0x00006000ff007a0c */ /* 0x000fc80003f85070 */
[----:B------:R-:W-:-:S13]  /*2c30*/  ISETP.NE.AND.EX P4, PT, RZ, c[0x0][0x184], PT, P4 ;  /* 0x00006100ff007a0c */ /* 0x000fda0003f85340 */
[----:B------:R-:W-:Y:S05]  /*2c40*/  @P4 BRA `(.L_x_29527) ;  /* 0x0000002000004947 */ /* 0x000fea0003800000 */
[----:B------:R-:W-:Y:S05]  /*2c50*/  @P0 BRA `(.L_x_29528) ;  /* 0x0000005000000947 */ /* 0x000fea0003800000 */
[----:B------:R-:W-:Y:S05]  /*2c60*/  BRA `(.L_x_29529) ;  /* 0x0000005000007947 */ /* 0x000fea0003800000 */
.L_x_29527:
[----:B-----5:R-:W-:Y:S01]  /*2c70*/  FADD.FTZ R202, R178, R202 ;  /* 0x000000cab2ca7221 */ /* 0x020fe20000010000 */
[----:B------:R-:W-:Y:S05]  /*2c80*/  BRA `(.L_x_29528) ;  /* 0x0000002000007947 */ /* 0x000fea0003800000 */
.L_x_29526:
[----:B-----5:R-:W-:-:S04]  /*2c90*/  FADD.FTZ R202, R170, R202 ;  /* 0x000000caaaca7221 */ /* 0x020fc80000010000 */
[----:B------:R-:W-:-:S05]  /*2ca0*/  @P2 FADD.FTZ R202, R178, R202 ;  /* 0x000000cab2ca2221 */ /* 0x000fca0000010000 */
.L_x_29528:
[----:B-----5:R-:W-:Y:S02]  /*2cb0*/  MOV R182, R202 ;  /* 0x000000ca00b67202 */ /* 0x020fe40000000f00 */
.L_x_29529:
[----:B------:R-:W-:Y:S05]  /*2cc0*/  @P3 BRA `(.L_x_29530) ;  /* 0x0000007000003947 */ /* 0x000fea0003800000 */
[----:B------:R-:W-:-:S04]  /*2cd0*/  ISETP.NE.U32.AND P2, PT, RZ, c[0x0][0x180], PT ;  /* 0x00006000ff007a0c */ /* 0x000fc80003f45070 */
[----:B------:R-:W-:-:S13]  /*2ce0*/  ISETP.NE.AND.EX P2, PT, RZ, c[0x0][0x184], PT, P2 ;  /* 0x00006100ff007a0c */ /* 0x000fda0003f45320 */
[----:B------:R-:W-:Y:S05]  /*2cf0*/  @P2 BRA `(.L_x_29531) ;  /* 0x0000002000002947 */ /* 0x000fea0003800000 */
[----:B------:R-:W-:Y:S05]  /*2d00*/  @P0 BRA `(.L_x_29532) ;  /* 0x0000005000000947 */ /* 0x000fea0003800000 */
[----:B------:R-:W-:Y:S05]  /*2d10*/  BRA `(.L_x_29533) ;  /* 0x0000005000007947 */ /* 0x000fea0003800000 */
.L_x_29531:
[----:B-----5:R-:W-:Y:S01]  /*2d20*/  FADD.FTZ R203, R179, R203 ;  /* 0x000000cbb3cb7221 */ /* 0x020fe20000010000 */
[----:B------:R-:W-:Y:S05]  /*2d30*/  BRA `(.L_x_29532) ;  /* 0x0000002000007947 */ /* 0x000fea0003800000 */
.L_x_29530:
[----:B-----5:R-:W-:-:S04]  /*2d40*/  FADD.FTZ R203, R171, R203 ;  /* 0x000000cbabcb7221 */ /* 0x020fc80000010000 */
[----:B------:R-:W-:-:S05]  /*2d50*/  @P2 FADD.FTZ R203, R179, R203 ;  /* 0x000000cbb3cb2221 */ /* 0x000fca0000010000 */
.L_x_29532:
[----:B-----5:R-:W-:Y:S02]  /*2d60*/  MOV R183, R203 ;  /* 0x000000cb00b77202 */ /* 0x020fe40000000f00 */
.L_x_29533:
[----:B------:R-:W-:-:S04]  /*2d70*/  @P0 LEA R220, P2, R5, c[0x0][0x188], 0x4 ;  /* 0x0000620005dc0a11 */ /* 0x000fc800078420ff */
[C---:B------:R-:W-:Y:S02]  /*2d80*/  @P0 LEA.HI.X R221, R5.reuse, c[0x0][0x18c], RZ, 0x4, P2 ;  /* 0x0000630005dd0a11 */ /* 0x040fe400010f24ff */
[----:B------:R-:W-:-:S03]  /*2d90*/  IADD3 R5, R5, 0x80, RZ ;  /* 0x0000008005057810 */ /* 0x000fc60007ffe0ff */
[----:B------:R1:W-:Y:S04]  /*2da0*/  @P0 STG.E.128 [R220.64], R180 ;  /* 0x000000b4dc000986 */ /* 0x0003e8000c101d04 */
.L_x_29517:
[----:B------:R-:W-:Y:S05]  /*2db0*/  BSYNC B0 ;  /* 0x0000000000007941 */ /* 0x000fea0003800000 */
.L_x_29516:
        /* <DEDUP_REMOVED lines=24> */
.L_x_29537:
[----:B-----5:R-:W-:Y:S01]  /*2f40*/  FADD.FTZ R204, R176, R204 ;  /* 0x000000ccb0cc7221 */ /* 0x020fe20000010000 */
[----:B------:R-:W-:Y:S05]  /*2f50*/  BRA `(.L_x_29538) ;  /* 0x0000002000007947 */ /* 0x000fea0003800000 */
.L_x_29536:
[----:B-1---5:R-:W-:-:S04]  /*2f60*/  FADD.FTZ R204, R168, R204 ;  /* 0x000000cca8cc7221 */ /* 0x022fc80000010000 */
[----:B------:R-:W-:-:S05]  /*2f70*/  @P2 FADD.FTZ R204, R176, R204 ;  /* 0x000000ccb0cc2221 */ /* 0x000fca0000010000 */
.L_x_29538:
[----:B-----5:R-:W-:Y:S02]  /*2f80*/  MOV R180, R204 ;  /* 0x000000cc00b47202 */ /* 0x020fe40000000f00 */
.L_x_29539:
[----:B------:R-:W-:Y:S05]  /*2f90*/  @P3 BRA `(.L_x_29540) ;  /* 0x0000007000003947 */ /* 0x000fea0003800000 */
[----:B------:R-:W-:-:S04]  /*2fa0*/  ISETP.NE.U32.AND P4, PT, RZ, c[0x0][0x180], PT ;  /* 0x00006000ff007a0c */ /* 0x000fc80003f85070 */
[----:B------:R-:W-:-:S13]  /*2fb0*/  ISETP.NE.AND.EX P4, PT, RZ, c[0x0][0x184], PT, P4 ;  /* 0x00006100ff007a0c */ /* 0x000fda0003f85340 */
[----:B------:R-:W-:Y:S05]  /*2fc0*/  @P4 BRA `(.L_x_29541) ;  /* 0x0000002000004947 */ /* 0x000fea0003800000 */
[----:B------:R-:W-:Y:S05]  /*2fd0*/  @P0 BRA `(.L_x_29542) ;  /* 0x0000005000000947 */ /* 0x000fea0003800000 */
[----:B------:R-:W-:Y:S05]  /*2fe0*/  BRA `(.L_x_29543) ;  /* 0x0000005000007947 */ /* 0x000fea0003800000 */
.L_x_29541:
[----:B-----5:R-:W-:Y:S01]  /*2ff0*/  FADD.FTZ R205, R177, R205 ;  /* 0x000000cdb1cd7221 */ /* 0x020fe20000010000 */
[----:B------:R-:W-:Y:S05]  /*3000*/  BRA `(.L_x_29542) ;  /* 0x0000002000007947 */ /* 0x000fea0003800000 */
.L_x_29540:
[----:B-----5:R-:W-:-:S04]  /*3010*/  FADD.FTZ R205, R169, R205 ;  /* 0x000000cda9cd7221 */ /* 0x020fc80000010000 */
[----:B------:R-:W-:-:S04]  /*3020*/  @P2 FADD.FTZ R205, R177, R205 ;  /* 0x000000cdb1cd2221 */ /* 0x000fc80000010000 */
.L_x_29542:
[----:B-----5:R-:W-:-:S03]  /*3030*/  IMAD.MOV.U32 R181, RZ, RZ, R205 ;  /* 0x000000ffffb57224 */ /* 0x020fc600078e00cd */
.L_x_29543:
[----:B------:R-:W-:Y:S05]  /*3040*/  @P3 BRA `(.L_x_29544) ;  /* 0x0000007000003947 */ /* 0x000fea0003800000 */
[----:B------:R-:W-:-:S04]  /*3050*/  ISETP.NE.U32.AND P4, PT, RZ, c[0x0][0x180], PT ;  /* 0x00006000ff007a0c */ /* 0x000fc80003f85070 */
[----:B------:R-:W-:-:S13]  /*3060*/  ISETP.NE.AND.EX P4, PT, RZ, c[0x0][0x184], PT, P4 ;  /* 0x00006100ff007a0c */ /* 0x000fda0003f85340 */
[----:B------:R-:W-:Y:S05]  /*3070*/  @P4 BRA `(.L_x_29545) ;  /* 0x0000002000004947 */ /* 0x000fea0003800000 */
[----:B------:R-:W-:Y:S05]  /*3080*/  @P0 BRA `(.L_x_29546) ;  /* 0x0000005000000947 */ /* 0x000fea0003800000 */
[----:B------:R-:W-:Y:S05]  /*3090*/  BRA `(.L_x_29547) ;  /* 0x0000005000007947 */ /* 0x000fea0003800000 */
.L_x_29545:
[----:B-----5:R-:W-:Y:S01]  /*30a0*/  FADD.FTZ R206, R178, R206 ;  /* 0x000000ceb2ce7221 */ /* 0x020fe20000010000 */
[----:B------:R-:W-:Y:S05]  /*30b0*/  BRA `(.L_x_29546) ;  /* 0x0000002000007947 */ /* 0x000fea0003800000 */
.L_x_29544:
[----:B-----5:R-:W-:-:S04]  /*30c0*/  FADD.FTZ R206, R170, R206 ;  /* 0x000000ceaace7221 */ /* 0x020fc80000010000 */
[----:B------:R-:W-:-:S05]  /*30d0*/  @P2 FADD.FTZ R206, R178, R206 ;  /* 0x000000ceb2ce2221 */ /* 0x000fca0000010000 */
.L_x_29546:
[----:B-----5:R-:W-:Y:S02]  /*30e0*/  MOV R182, R206 ;  /* 0x000000ce00b67202 */ /* 0x020fe40000000f00 */
.L_x_29547:
[----:B------:R-:W-:Y:S05]  /*30f0*/  @P3 BRA `(.L_x_29548) ;  /* 0x0000007000003947 */ /* 0x000fea0003800000 */
[----:B------:R-:W-:-:S04]  /*3100*/  ISETP.NE.U32.AND P2, PT, RZ, c[0x0][0x180], PT ;  /* 0x00006000ff007a0c */ /* 0x000fc80003f45070 */
[----:B------:R-:W-:-:S13]  /*3110*/  ISETP.NE.AND.EX P2, PT, RZ, c[0x0][0x184], PT, P2 ;  /* 0x00006100ff007a0c */ /* 0x000fda0003f45320 */
[----:B------:R-:W-:Y:S05]  /*3120*/  @P2 BRA `(.L_x_29549) ;  /* 0x0000002000002947 */ /* 0x000fea0003800000 */
[----:B------:R-:W-:Y:S05]  /*3130*/  @P0 BRA `(.L_x_29550) ;  /* 0x0000005000000947 */ /* 0x000fea0003800000 */
[----:B------:R-:W-:Y:S05]  /*3140*/  BRA `(.L_x_29551) ;  /* 0x0000005000007947 */ /* 0x000fea0003800000 */
.L_x_29549:
[----:B-----5:R-:W-:Y:S01]  /*3150*/  FADD.FTZ R207, R179, R207 ;  /* 0x000000cfb3cf7221 */ /* 0x020fe20000010000 */
[----:B------:R-:W-:Y:S05]  /*3160*/  BRA `(.L_x_29550) ;  /* 0x0000002000007947 */ /* 0x000fea0003800000 */
.L_x_29548:
[----:B-----5:R-:W-:-:S04]  /*3170*/  FADD.FTZ R207, R171, R207 ;  /* 0x000000cfabcf7221 */ /* 0x020fc80000010000 */
[----:B------:R-:W-:-:S05]  /*3180*/  @P2 FADD.FTZ R207, R179, R207 ;  /* 0x000000cfb3cf2221 */ /* 0x000fca0000010000 */
.L_x_29550:
[----:B-----5:R-:W-:Y:S02]  /*3190*/  MOV R183, R207 ;  /* 0x000000cf00b77202 */ /* 0x020fe40000000f00 */
.L_x_29551:
[----:B------:R-:W-:-:S04]  /*31a0*/  @P0 LEA R220, P2, R5, c[0x0][0x188], 0x4 ;  /* 0x0000620005dc0a11 */ /* 0x000fc800078420ff */
[C---:B------:R-:W-:Y:S02]  /*31b0*/  @P0 LEA.HI.X R221, R5.reuse, c[0x0][0x18c], RZ, 0x4, P2 ;  /* 0x0000630005dd0a11 */ /* 0x040fe400010f24ff */
[----:B------:R-:W-:-:S03]  /*31c0*/  IADD3 R5, R5, 0x80, RZ ;  /* 0x0000008005057810 */ /* 0x000fc60007ffe0ff */
[----:B------:R1:W-:Y:S04]  /*31d0*/  @P0 STG.E.128 [R220.64], R180 ;  /* 0x000000b4dc000986 */ /* 0x0003e8000c101d04 */
.L_x_29535:
[----:B------:R-:W-:Y:S05]  /*31e0*/  BSYNC B0 ;  /* 0x0000000000007941 */ /* 0x000fea0003800000 */
.L_x_29534:
        /* <DEDUP_REMOVED lines=24> */
.L_x_29555:
[----:B-----5:R-:W-:Y:S01]  /*3370*/  FADD.FTZ R208, R176, R208 ;  /* 0x000000d0b0d07221 */ /* 0x020fe20000010000 */
[----:B------:R-:W-:Y:S05]  /*3380*/  BRA `(.L_x_29556) ;  /* 0x0000002000007947 */ /* 0x000fea0003800000 */
.L_x_29554:
[----:B-1---5:R-:W-:-:S04]  /*3390*/  FADD.FTZ R208, R168, R208 ;  /* 0x000000d0a8d07221 */ /* 0x022fc80000010000 */
[----:B------:R-:W-:-:S05]  /*33a0*/  @P2 FADD.FTZ R208, R176, R208 ;  /* 0x000000d0b0d02221 */ /* 0x000fca0000010000 */
.L_x_29556:
[----:B-----5:R-:W-:Y:S02]  /*33b0*/  MOV R180, R208 ;  /* 0x000000d000b47202 */ /* 0x020fe40000000f00 */
.L_x_29557:
[----:B------:R-:W-:Y:S05]  /*33c0*/  @P3 BRA `(.L_x_29558) ;  /* 0x0000007000003947 */ /* 0x000fea0003800000 */
[----:B------:R-:W-:-:S04]  /*33d0*/  ISETP.NE.U32.AND P4, PT, RZ, c[0x0][0x180], PT ;  /* 0x00006000ff007a0c */ /* 0x000fc80003f85070 */
[----:B------:R-:W-:-:S13]  /*33e0*/  ISETP.NE.AND.EX P4, PT, RZ, c[0x0][0x184], PT, P4 ;  /* 0x00006100ff007a0c */ /* 0x000fda0003f85340 */
[----:B------:R-:W-:Y:S05]  /*33f0*/  @P4 BRA `(.L_x_29559) ;  /* 0x0000002000004947 */ /* 0x000fea0003800000 */
[----:B------:R-:W-:Y:S05]  /*3400*/  @P0 BRA `(.L_x_29560) ;  /* 0x0000005000000947 */ /* 0x000fea0003800000 */
[----:B------:R-:W-:Y:S05]  /*3410*/  BRA `(.L_x_29561) ;  /* 0x0000005000007947 */ /* 0x000fea0003800000 */
.L_x_29559:
[----:B-----5:R-:W-:Y:S01]  /*3420*/  FADD.FTZ R209, R177, R209 ;  /* 0x000000d1b1d17221 */ /* 0x020fe20000010000 */
[----:B------:R-:W-:Y:S05]  /*3430*/  BRA `(.L_x_29560) ;  /* 0x0000002000007947 */ /* 0x000fea0003800000 */
.L_x_29558:
[----:B-----5:R-:W-:-:S04]  /*3440*/  FADD.FTZ R209, R169, R209 ;  /* 0x000000d1a9d17221 */ /* 0x020fc80000010000 */
[----:B------:R-:W-:-:S05]  /*3450*/  @P2 FADD.FTZ R209, R177, R209 ;  /* 0x000000d1b1d12221 */ /* 0x000fca0000010000 */
.L_x_29560:
[----:B-----5:R-:W-:Y:S02]  /*3460*/  MOV R181, R209 ;  /* 0x000000d100b57202 */ /* 0x020fe40000000f00 */
.L_x_29561:
[----:B------:R-:W-:Y:S05]  /*3470*/  @P3 BRA `(.L_x_29562) ;  /* 0x0000007000003947 */ /* 0x000fea0003800000 */
[----:B------:R-:W-:-:S04]  /*3480*/  ISETP.NE.U32.AND P4, PT, RZ, c[0x0][0x180], PT ;  /* 0x00006000ff007a0c */ /* 0x000fc80003f85070 */
[----:B------:R-:W-:-:S13]  /*3490*/  ISETP.NE.AND.EX P4, PT, RZ, c[0x0][0x184], PT, P4 ;  /* 0x00006100ff007a0c */ /* 0x000fda0003f85340 */
[----:B------:R-:W-:Y:S05]  /*34a0*/  @P4 BRA `(.L_x_29563) ;  /* 0x0000002000004947 */ /* 0x000fea0003800000 */
[----:B------:R-:W-:Y:S05]  /*34b0*/  @P0 BRA `(.L_x_29564) ;  /* 0x0000005000000947 */ /* 0x000fea0003800000 */
[----:B------:R-:W-:Y:S05]  /*34c0*/  BRA `(.L_x_29565) ;  /* 0x0000005000007947 */ /* 0x000fea0003800000 */
.L_x_29563:
[----:B-----5:R-:W-:Y:S01]  /*34d0*/  FADD.FTZ R210, R178, R210 ;  /* 0x000000d2b2d27221 */ /* 0x020fe20000010000 */
[----:B------:R-:W-:Y:S05]  /*34e0*/  BRA `(.L_x_29564) ;  /* 0x0000002000007947 */ /* 0x000fea0003800000 */
.L_x_29562:
[----:B-----5:R-:W-:-:S04]  /*34f0*/  FADD.FTZ R210, R170, R210 ;  /* 0x000000d2aad27221 */ /* 0x020fc80000010000 */
[----:B------:R-:W-:-:S04]  /*3500*/  @P2 FADD.FTZ R210, R178, R210 ;  /* 0x000000d2b2d22221 */ /* 0x000fc80000010000 */
.L_x_29564:
[----:B-----5:R-:W-:-:S03]  /*3510*/  IMAD.MOV.U32 R182, RZ, RZ, R210 ;  /* 0x000000ffffb67224 */ /* 0x020fc600078e00d2 */
.L_x_29565:
[----:B------:R-:W-:Y:S05]  /*3520*/  @P3 BRA `(.L_x_29566) ;  /* 0x0000007000003947 */ /* 0x000fea0003800000 */
[----:B------:R-:W-:-:S04]  /*3530*/  ISETP.NE.U32.AND P2, PT, RZ, c[0x0][0x180], PT ;  /* 0x00006000ff007a0c */ /* 0x000fc80003f45070 */
[----:B------:R-:W-:-:S13]  /*3540*/  ISETP.NE.AND.EX P2, PT, RZ, c[0x0][0x184], PT, P2 ;  /* 0x00006100ff007a0c */ /* 0x000fda0003f45320 */
[----:B------:R-:W-:Y:S05]  /*3550*/  @P2 BRA `(.L_x_29567) ;  /* 0x0000002000002947 */ /* 0x000fea0003800000 */
[----:B------:R-:W-:Y:S05]  /*3560*/  @P0 BRA `(.L_x_29568) ;  /* 0x0000005000000947 */ /* 0x000fea0003800000 */
[----:B------:R-:W-:Y:S05]  /*3570*/  BRA `(.L_x_29569) ;  /* 0x0000005000007947 */ /* 0x000fea0003800000 */
.L_x_29567:
[----:B-----5:R-:W-:Y:S01]  /*3580*/  FADD.FTZ R211, R179, R211 ;  /* 0x000000d3b3d37221 */ /* 0x020fe20000010000 */
[----:B------:R-:W-:Y:S05]  /*3590*/  BRA `(.L_x_29568) ;  /* 0x0000002000007947 */ /* 0x000fea0003800000 */
.L_x_29566:
[----:B-----5:R-:W-:-:S04]  /*35a0*/  FADD.FTZ R211, R171, R211 ;  /* 0x000000d3abd37221 */ /* 0x020fc80000010000 */
[----:B------:R-:W-:-:S05]  /*35b0*/  @P2 FADD.FTZ R211, R179, R211 ;  /* 0x000000d3b3d32221 */ /* 0x000fca0000010000 */
.L_x_29568:
[----:B-----5:R-:W-:Y:S02]  /*35c0*/  MOV R183, R211 ;  /* 0x000000d300b77202 */ /* 0x020fe40000000f00 */
.L_x_29569:
[----:B------:R-:W-:-:S04]  /*35d0*/  @P0 LEA R220, P2, R5, c[0x0][0x188], 0x4 ;  /* 0x0000620005dc0a11 */ /* 0x000fc800078420ff */
[C---:B------:R-:W-:Y:S02]  /*35e0*/  @P0 LEA.HI.X R221, R5.reuse, c[0x0][0x18c], RZ, 0x4, P2 ;  /* 0x0000630005dd0a11 */ /* 0x040fe400010f24ff */
[----:B------:R-:W-:-:S03]  /*35f0*/  IADD3 R5, R5, 0x80, RZ ;  /* 0x0000008005057810 */ /* 0x000fc60007ffe0ff */
[----:B------:R1:W-:Y:S04]  /*3600*/  @P0 STG.E.128 [R220.64], R180 ;  /* 0x000000b4dc000986 */ /* 0x0003e8000c101d04 */
.L_x_29553:
[----:B------:R-:W-:Y:S05]  /*3610*/  BSYNC B0 ;  /* 0x0000000000007941 */ /* 0x000fea0003800000 */
.L_x_29552:
        /* <DEDUP_REMOVED lines=24> */
.L_x_29573:
[----:B-----5:R-:W-:Y:S01]  /*37a0*/  FADD.FTZ R212, R176, R212 ;  /* 0x000000d4b0d47221 */ /* 0x020fe20000010000 */
[----:B------:R-:W-:Y:S05]  /*37b0*/  BRA `(.L_x_29574) ;  /* 0x0000002000007947 */ /* 0x000fea0003800000 */
.L_x_29572:
[----:B-1---5:R-:W-:-:S04]  /*37c0*/  FADD.FTZ R212, R168, R212 ;  /* 0x000000d4a8d47221 */ /* 0x022fc80000010000 */
[----:B------:R-:W-:-:S05]  /*37d0*/  @P2 FADD.FTZ R212, R176, R212 ;  /* 0x000000d4b0d42221 */ /* 0x000fca0000010000 */
.L_x_29574:
[----:B-----5:R-:W-:Y:S02]  /*37e0*/  MOV R180, R212 ;  /* 0x000000d400b47202 */ /* 0x020fe40000000f00 */
.L_x_29575:
[----:B------:R-:W-:Y:S05]  /*37f0*/  @P3 BRA `(.L_x_29576) ;  /* 0x0000007000003947 */ /* 0x000fea0003800000 */
[----:B------:R-:W-:-:S04]  /*3800*/  ISETP.NE.U32.AND P4, PT, RZ, c[0x0][0x180], PT ;  /* 0x00006000ff007a0c */ /* 0x000fc80003f85070 */
[----:B------:R-:W-:-:S13]  /*3810*/  ISETP.NE.AND.EX P4, PT, RZ, c[0x0][0x184], PT, P4 ;  /* 0x00006100ff007a0c */ /* 0x000fda0003f85340 */
[----:B------:R-:W-:Y:S05]  /*3820*/  @P4 BRA `(.L_x_29577) ;  /* 0x0000002000004947 */ /* 0x000fea0003800000 */
[----:B------:R-:W-:Y:S05]  /*3830*/  @P0 BRA `(.L_x_29578) ;  /* 0x0000005000000947 */ /* 0x000fea0003800000 */
[----:B------:R-:W-:Y:S05]  /*3840*/  BRA `(.L_x_29579) ;  /* 0x0000005000007947 */ /* 0x000fea0003800000 */
.L_x_29577:
[----:B-----5:R-:W-:Y:S01]  /*3850*/  FADD.FTZ R213, R177, R213 ;  /* 0x000000d5b1d57221 */ /* 0x020fe20000010000 */
[----:B------:R-:W-:Y:S05]  /*3860*/  BRA `(.L_x_29578) ;  /* 0x0000002000007947 */ /* 0x000fea0003800000 */
.L_x_29576:
[----:B-----5:R-:W-:-:S04]  /*3870*/  FADD.FTZ R213, R169, R213 ;  /* 0x000000d5a9d57221 */ /* 0x020fc80000010000 */
[----:B------:R-:W-:-:S05]  /*3880*/  @P2 FADD.FTZ R213, R177, R213 ;  /* 0x000000d5b1d52221 */ /* 0x000fca0000010000 */
.L_x_29578:
[----:B-----5:R-:W-:Y:S02]  /*3890*/  MOV R181, R213 ;  /* 0x000000d500b57202 */ /* 0x020fe40000000f00 */
.L_x_29579:
[----:B------:R-:W-:Y:S05]  /*38a0*/  @P3 BRA `(.L_x_29580) ;  /* 0x0000007000003947 */ /* 0x000fea0003800000 */
[----:B------:R-:W-:-:S04]  /*38b0*/  ISETP.NE.U32.AND P4, PT, RZ, c[0x0][0x180], PT ;  /* 0x00006000ff007a0c */ /* 0x000fc80003f85070 */
[----:B------:R-:W-:-:S13]  /*38c0*/  ISETP.NE.AND.EX P4, PT, RZ, c[0x0][0x184], PT, P4 ;  /* 0x00006100ff007a0c */ /* 0x000fda0003f85340 */
[----:B------:R-:W-:Y:S05]  /*38d0*/  @P4 BRA `(.L_x_29581) ;  /* 0x0000002000004947 */ /* 0x000fea0003800000 */
[----:B------:R-:W-:Y:S05]  /*38e0*/  @P0 BRA `(.L_x_29582) ;  /* 0x0000005000000947 */ /* 0x000fea0003800000 */
[----:B------:R-:W-:Y:S05]  /*38f0*/  BRA `(.L_x_29583) ;  /* 0x0000005000007947 */ /* 0x000fea0003800000 */
.L_x_29581:
[----:B-----5:R-:W-:Y:S01]  /*3900*/  FADD.FTZ R214, R178, R214 ;  /* 0x000000d6b2d67221 */ /* 0x020fe20000010000 */
[----:B------:R-:W-:Y:S05]  /*3910*/  BRA `(.L_x_29582) ;  /* 0x0000002000007947 */ /* 0x000fea0003800000 */
.L_x_29580:
[----:B-----5:R-:W-:-:S04]  /*3920*/  FADD.FTZ R214, R170, R214 ;  /* 0x000000d6aad67221 */ /* 0x020fc80000010000 */
[----:B------:R-:W-:-:S05]  /*3930*/  @P2 FADD.FTZ R214, R178, R214 ;  /* 0x000000d6b2d62221 */ /* 0x000fca0000010000 */
.L_x_29582:
[----:B-----5:R-:W-:Y:S02]  /*3940*/  MOV R182, R214 ;  /* 0x000000d600b67202 */ /* 0x020fe40000000f00 */
.L_x_29583:
[----:B------:R-:W-:Y:S05]  /*3950*/  @P3 BRA `(.L_x_29584) ;  /* 0x0000007000003947 */ /* 0x000fea0003800000 */
[----:B------:R-:W-:-:S04]  /*3960*/  ISETP.NE.U32.AND P2, PT, RZ, c[0x0][0x180], PT ;  /* 0x00006000ff007a0c */ /* 0x000fc80003f45070 */
[----:B------:R-:W-:-:S13]  /*3970*/  ISETP.NE.AND.EX P2, PT, RZ, c[0x0][0x184], PT, P2 ;  /* 0x00006100ff007a0c */ /* 0x000fda0003f45320 */
[----:B------:R-:W-:Y:S05]  /*3980*/  @P2 BRA `(.L_x_29585) ;  /* 0x0000002000002947 */ /* 0x000fea0003800000 */
[----:B------:R-:W-:Y:S05]  /*3990*/  @P0 BRA `(.L_x_29586) ;  /* 0x0000005000000947 */ /* 0x000fea0003800000 */
[----:B------:R-:W-:Y:S05]  /*39a0*/  BRA `(.L_x_29587) ;  /* 0x0000005000007947 */ /* 0x000fea0003800000 */
.L_x_29585:
[----:B-----5:R-:W-:Y:S01]  /*39b0*/  FADD.FTZ R215, R179, R215 ;  /* 0x000000d7b3d77221 */ /* 0x020fe20000010000 */
[----:B------:R-:W-:Y:S05]  /*39c0*/  BRA `(.L_x_29586) ;  /* 0x0000002000007947 */ /* 0x000fea0003800000 */
.L_x_29584:
[----:B-----5:R-:W-:-:S04]  /*39d0*/  FADD.FTZ R215, R171, R215 ;  /* 0x000000d7abd77221 */ /* 0x020fc80000010000 */
[----:B------:R-:W-:-:S04]  /*39e0*/  @P2 FADD.FTZ R215, R179, R215 ;  /* 0x000000d7b3d72221 */ /* 0x000fc80000010000 */
.L_x_29586:
[----:B-----5:R-:W-:-:S03]  /*39f0*/  IMAD.MOV.U32 R183, RZ, RZ, R215 ;  /* 0x000000ffffb77224 */ /* 0x020fc600078e00d7 */
.L_x_29587:
[----:B------:R-:W-:-:S04]  /*3a00*/  @P0 LEA R220, P2, R5, c[0x0][0x188], 0x4 ;  /* 0x0000620005dc0a11 */ /* 0x000fc800078420ff */
[C---:B------:R-:W-:Y:S02]  /*3a10*/  @P0 LEA.HI.X R221, R5.reuse, c[0x0][0x18c], RZ, 0x4, P2 ;  /* 0x0000630005dd0a11 */ /* 0x040fe400010f24ff */
[----:B------:R-:W-:-:S03]  /*3a20*/  IADD3 R5, R5, 0x80, RZ ;  /* 0x0000008005057810 */ /* 0x000fc60007ffe0ff */
[----:B------:R1:W-:Y:S04]  /*3a30*/  @P0 STG.E.128 [R220.64], R180 ;  /* 0x000000b4dc000986 */ /* 0x0003e8000c101d04 */
.L_x_29571:
[----:B------:R-:W-:Y:S05]  /*3a40*/  BSYNC B0 ;  /* 0x0000000000007941 */ /* 0x000fea0003800000 */
.L_x_29570:
        /* <DEDUP_REMOVED lines=24> */
.L_x_29591:
[----:B-----5:R-:W-:Y:S01]  /*3bd0*/  FADD.FTZ R216, R176, R216 ;  /* 0x000000d8b0d87221 */ /* 0x020fe20000010000 */
[----:B------:R-:W-:Y:S05]  /*3be0*/  BRA `(.L_x_29592) ;  /* 0x0000002000007947 */ /* 0x000fea0003800000 */
.L_x_29590:
[----:B-1---5:R-:W-:-:S04]  /*3bf0*/  FADD.FTZ R216, R168, R216 ;  /* 0x000000d8a8d87221 */ /* 0x022fc80000010000 */
[----:B------:R-:W-:-:S05]  /*3c00*/  @P2 FADD.FTZ R216, R176, R216 ;  /* 0x000000d8b0d82221 */ /* 0x000fca0000010000 */
.L_x_29592:
[----:B-----5:R-:W-:Y:S02]  /*3c10*/  MOV R180, R216 ;  /* 0x000000d800b47202 */ /* 0x020fe40000000f00 */
.L_x_29593:
[----:B------:R-:W-:Y:S05]  /*3c20*/  @P3 BRA `(.L_x_29594) ;  /* 0x0000007000003947 */ /* 0x000fea0003800000 */
[----:B------:R-:W-:-:S04]  /*3c30*/  ISETP.NE.U32.AND P4, PT, RZ, c[0x0][0x180], PT ;  /* 0x00006000ff007a0c */ /* 0x000fc80003f85070 */
[----:B------:R-:W-:-:S13]  /*3c40*/  ISETP.NE.AND.EX P4, PT, RZ, c[0x0][0x184], PT, P4 ;  /* 0x00006100ff007a0c */ /* 0x000fda0003f85340 */
[----:B------:R-:W-:Y:S05]  /*3c50*/  @P4 BRA `(.L_x_29595) ;  /* 0x0000002000004947 */ /* 0x000fea0003800000 */
[----:B------:R-:W-:Y:S05]  /*3c60*/  @P0 BRA `(.L_x_29596) ;  /* 0x0000005000000947 */ /* 0x000fea0003800000 */
[----:B------:R-:W-:Y:S05]  /*3c70*/  BRA `(.L_x_29597) ;  /* 0x0000005000007947 */ /* 0x000fea0003800000 */
.L_x_29595:
[----:B-----5:R-:W-:Y:S01]  /*3c80*/  FADD.FTZ R217, R177, R217 ;  /* 0x000000d9b1d97221 */ /* 0x020fe20000010000 */
[----:B------:R-:W-:Y:S05]  /*3c90*/  BRA `(.L_x_29596) ;  /* 0x0000002000007947 */ /* 0x000fea0003800000 */
.L_x_29594:
[----:B-----5:R-:W-:-:S04]  /*3ca0*/  FADD.FTZ R217, R169, R217 ;  /* 0x000000d9a9d97221 */ /* 0x020fc80000010000 */
[----:B------:R-:W-:-:S05]  /*3cb0*/  @P2 FADD.FTZ R217, R177, R217 ;  /* 0x000000d9b1d92221 */ /* 0x000fca0000010000 */
.L_x_29596:
[----:B-----5:R-:W-:Y:S02]  /*3cc0*/  MOV R181, R217 ;  /* 0x000000d900b57202 */ /* 0x020fe40000000f00 */
.L_x_29597:
[----:B------:R-:W-:Y:S05]  /*3cd0*/  @P3 BRA `(.L_x_29598) ;  /* 0x0000007000003947 */ /* 0x000fea0003800000 */
[----:B------:R-:W-:-:S04]  /*3ce0*/  ISETP.NE.U32.AND P4, PT, RZ, c[0x0][0x180], PT ;  /* 0x00006000ff007a0c */ /* 0x000fc80003f85070 */
[----:B------:R-:W-:-:S13]  /*3cf0*/  ISETP.NE.AND.EX P4, PT, RZ, c[0x0][0x184], PT, P4 ;  /* 0x00006100ff007a0c */ /* 0x000fda0003f85340 */
[----:B------:R-:W-:Y:S05]  /*3d00*/  @P4 BRA `(.L_x_29599) ;  /* 0x0000002000004947 */ /* 0x000fea0003800000 */
[----:B------:R-:W-:Y:S05]  /*3d10*/  @P0 BRA `(.L_x_29600) ;  /* 0x0000005000000947 */ /* 0x000fea0003800000 */
[----:B------:R-:W-:Y:S05]  /*3d20*/  BRA `(.L_x_29601) ;  /* 0x0000005000007947 */ /* 0x000fea0003800000 */
.L_x_29599:
[----:B-----5:R-:W-:Y:S01]  /*3d30*/  FADD.FTZ R218, R178, R218 ;  /* 0x000000dab2da7221 */ /* 0x020fe20000010000 */
[----:B------:R-:W-:Y:S05]  /*3d40*/  BRA `(.L_x_29600) ;  /* 0x0000002000007947 */ /* 0x000fea0003800000 */
.L_x_29598:
[----:B-----5:R-:W-:-:S04]  /*3d50*/  FADD.FTZ R218, R170, R218 ;  /* 0x000000daaada7221 */ /* 0x020fc80000010000 */
[----:B------:R-:W-:-:S05]  /*3d60*/  @P2 FADD.FTZ R218, R178, R218 ;  /* 0x000000dab2da2221 */ /* 0x000fca0000010000 */
.L_x_29600:
[----:B-----5:R-:W-:Y:S02]  /*3d70*/  MOV R182, R218 ;  /* 0x000000da00b67202 */ /* 0x020fe40000000f00 */
.L_x_29601:
[----:B------:R-:W-:Y:S05]  /*3d80*/  @P3 BRA `(.L_x_29602) ;  /* 0x0000007000003947 */ /* 0x000fea0003800000 */
[----:B------:R-:W-:-:S04]  /*3d90*/  ISETP.NE.U32.AND P2, PT, RZ, c[0x0][0x180], PT ;  /* 0x00006000ff007a0c */ /* 0x000fc80003f45070 */
[----:B------:R-:W-:-:S13]  /*3da0*/  ISETP.NE.AND.EX P2, PT, RZ, c[0x0][0x184], PT, P2 ;  /* 0x00006100ff007a0c */ /* 0x000fda0003f45320 */
[----:B------:R-:W-:Y:S05]  /*3db0*/  @P2 BRA `(.L_x_29603) ;  /* 0x0000002000002947 */ /* 0x000fea0003800000 */
[----:B------:R-:W-:Y:S05]  /*3dc0*/  @P0 BRA `(.L_x_29604) ;  /* 0x0000005000000947 */ /* 0x000fea0003800000 */
[----:B------:R-:W-:Y:S05]  /*3dd0*/  BRA `(.L_x_29605) ;  /* 0x0000005000007947 */ /* 0x000fea0003800000 */
.L_x_29603:
[----:B-----5:R-:W-:Y:S01]  /*3de0*/  FADD.FTZ R219, R179, R219 ;  /* 0x000000dbb3db7221 */ /* 0x020fe20000010000 */
[----:B------:R-:W-:Y:S05]  /*3df0*/  BRA `(.L_x_29604) ;  /* 0x0000002000007947 */ /* 0x000fea0003800000 */
.L_x_29602:
[----:B-----5:R-:W-:-:S04]  /*3e00*/  FADD.FTZ R219, R171, R219 ;  /* 0x000000dbabdb7221 */ /* 0x020fc80000010000 */
[----:B------:R-:W-:-:S05]  /*3e10*/  @P2 FADD.FTZ R219, R179, R219 ;  /* 0x000000dbb3db2221 */ /* 0x000fca0000010000 */
.L_x_29604:
[----:B-----5:R-:W-:Y:S02]  /*3e20*/  MOV R183, R219 ;  /* 0x000000db00b77202 */ /* 0x020fe40000000f00 */
.L_x_29605:
[----:B------:R-:W-:-:S04]  /*3e30*/  @P0 LEA R220, P2, R5, c[0x0][0x188], 0x4 ;  /* 0x0000620005dc0a11 */ /* 0x000fc800078420ff */
[----:B------:R-:W-:-:S05]  /*3e40*/  @P0 LEA.HI.X R221, R5, c[0x0][0x18c], RZ, 0x4, P2 ;  /* 0x0000630005dd0a11 */ /* 0x000fca00010f24ff */
[----:B------:R1:W-:Y:S04]  /*3e50*/  @P0 STG.E.128 [R220.64], R180 ;  /* 0x000000b4dc000986 */ /* 0x0003e8000c101d04 */
.L_x_29589:
[----:B------:R-:W-:Y:S05]  /*3e60*/  BSYNC B0 ;  /* 0x0000000000007941 */ /* 0x000fea0003800000 */
.L_x_29588:
[----:B-----5:R-:W-:Y:S01]  /*3e70*/  FADD.FTZ R6, RZ, R172 ;  /* 0x000000acff067221 */ /* 0x020fe20000010000 */
[----:B------:R-:W-:Y:S02]  /*3e80*/  ISETP.GT.U32.AND P3, PT, R229, 0xff, PT ;  /* 0x000000ffe500780c */ /* 0x000fe40003f64070 */
[----:B------:R-:W-:Y:S01]  /*3e90*/  LOP3.LUT P2, RZ, R3, 0xff, RZ, 0xc0, !PT ;  /* 0x000000ff03ff7812 */ /* 0x000fe2000784c0ff */
[----:B-1----:R-:W-:Y:S01]  /*3ea0*/  FADD.FTZ R221, R173, R6 ;  /* 0x00000006addd7221 */ /* 0x002fe20000010000 */
[----:B------:R-:W-:Y:S02]  /*3eb0*/  SHF.R.U32.HI R5, RZ, 0x5, R0 ;  /* 0x00000005ff057819 */ /* 0x000fe40000011600 */
[----:B------:R-:W-:Y:S01]  /*3ec0*/  LOP3.LUT R230, R230, 0xfffffff7, RZ, 0xc0, !PT ;  /* 0xfffffff7e6e67812 */ /* 0x000fe200078ec0ff */
[----:B------:R-:W-:Y:S01]  /*3ed0*/  FADD.FTZ R6, R174, R221 ;  /* 0x000000ddae067221 */ /* 0x000fe20000010000 */
[----:B------:R-:W-:Y:S02]  /*3ee0*/  LOP3.LUT R5, R5, 0x7fffffc, RZ, 0xc0, !PT ;  /* 0x07fffffc05057812 */ /* 0x000fe400078ec0ff */
[----:B------:R-:W-:Y:S01]  /*3ef0*/  ISETP.GT.U32.AND P4, PT, R229, 0x3ff, PT ;  /* 0x000003ffe500780c */ /* 0x000fe20003f84070 */
[----:B------:R-:W-:Y:S01]  /*3f00*/  FADD.FTZ R6, R175, R6 ;  /* 0x00000006af067221 */ /* 0x000fe20000010000 */
[----:B------:R-:W-:-:S02]  /*3f10*/  ISETP.GT.U32.AND P5, PT, R229, 0x47f, PT ;  /* 0x0000047fe500780c */ /* 0x000fc40003fa4070 */
[----:B------:R-:W-:Y:S02]  /*3f20*/  @P3 LOP3.LUT R230, R230, 0x8, RZ, 0xfc, !PT ;  /* 0x00000008e6e63812 */ /* 0x000fe400078efcff */
[----:B------:R-:W-:Y:S02]  /*3f30*/  FSEL R221, R6, RZ, P1 ;  /* 0x000000ff06dd7208 */ /* 0x000fe40000800000 */
[----:B------:R-:W-:Y:S02]  /*3f40*/  @!P2 IADD3 R5, R5, 0x4, RZ ;  /* 0x000000040505a810 */ /* 0x000fe40007ffe0ff */
[C---:B------:R-:W-:Y:S01]  /*3f50*/  ISETP.GT.U32.AND P2, PT, R229.reuse, 0x17f, PT ;  /* 0x0000017fe500780c */ /* 0x040fe20003f44070 */
        /* <DEDUP_REMOVED lines=48> */
[----:B------:R1:W2:Y:S02]  /*4260*/  SHFL.BFLY PT, R6, R221, 0x1, 0x1f ;  /* 0x0c201f00dd067f89 */ /* 0x0002a400000e0000 */
.L_x_29630:
[----:B--2---:R-:W-:Y:S01]  /*4270*/  FADD.FTZ R231, R221, R6 ;  /* 0x00000006dde77221 */ /* 0x004fe20000010000 */
[----:B------:R-:W-:Y:S05]  /*4280*/  BRA.DIV ~URZ, `(.L_x_29607) ;  /* 0x00001c427f007947 */ /* 0x000fea000b800000 */
[----:B------:R-:W2:Y:S01]  /*4290*/  SHFL.BFLY PT, R6, R231, 0x2, 0x1f ;  /* 0x0c401f00e7067f89 */ /* 0x000ea200000e0000 */
[----:B------:R-:W-:Y:S02]  /*42a0*/  P2R R225, PR, RZ, 0x1 ;  /* 0x00000001ffe17803 */ /* 0x000fe40000000000 */
[----:B------:R-:W-:Y:S01]  /*42b0*/  ISETP.GT.U32.AND P0, PT, R229, 0xff, PT ;  /* 0x000000ffe500780c */ /* 0x000fe20003f04070 */
[----:B--2---:R-:W-:-:S05]  /*42c0*/  FADD.FTZ R6, R231, R6 ;  /* 0x00000006e7067221 */ /* 0x004fca0000010000 */
[----:B-1----:R-:W1:Y:S02]  /*42d0*/  SHFL.BFLY PT, R221, R6, 0x4, 0x1f ;  /* 0x0c801f0006dd7f89 */ /* 0x002e6400000e0000 */
        /* <DEDUP_REMOVED lines=16> */
[----:B------:R-:W-:Y:S01]  /*43e0*/  FADD.FTZ R224, R186, -R220 ;  /* 0x800000dcbae07221 */ /* 0x000fe20000010000 */
[----:B------:R-:W-:-:S05]  /*43f0*/  FSEL R6, R6, RZ, P1 ;  /* 0x000000ff06067208 */ /* 0x000fca0000800000 */
[----:B------:R-:W-:-:S04]  /*4400*/  FFMA.FTZ R221, R221, R221, R6 ;  /* 0x000000dddddd7223 */ /* 0x000fc80000010006 */
[----:B------:R-:W-:Y:S02]  /*4410*/  FFMA.FTZ R221, R222, R222, R221 ;  /* 0x000000dededd7223 */ /* 0x000fe400000100dd */
[--C-:B------:R-:W-:Y:S02]  /*4420*/  FADD.FTZ R222, R187, -R220.reuse ;  /* 0x800000dcbbde7221 */ /* 0x100fe40000010000 */
[----:B------:R-:W-:Y:S02]  /*4430*/  FFMA.FTZ R221, R224, R224, R221 ;  /* 0x000000e0e0dd7223 */ /* 0x000fe400000100dd */
[--C-:B------:R-:W-:Y:S02]  /*4440*/  FADD.FTZ R224, R190, -R220.reuse ;  /* 0x800000dcbee07221 */ /* 0x100fe40000010000 */
[----:B------:R-:W-:Y:S01]  /*4450*/  @P0 FFMA.FTZ R6, R222, R222, R221 ;  /* 0x000000dede060223 */ /* 0x000fe200000100dd */
[----:B------:R-:W-:Y:S01]  /*4460*/  ISETP.GT.U32.AND P0, PT, R229, 0x17f, PT ;  /* 0x0000017fe500780c */ /* 0x000fe20003f04070 */
[----:B------:R-:W-:-:S02]  /*4470*/  FADD.FTZ R221, R188, -R220 ;  /* 0x800000dcbcdd7221 */ /* 0x000fc40000010000 */
[----:B------:R-:W-:Y:S02]  /*4480*/  FADD.FTZ R222, R189, -R220 ;  /* 0x800000dcbdde7221 */ /* 0x000fe40000010000 */
        /* <DEDUP_REMOVED lines=24> */
[----:B------:R-:W-:Y:S01]  /*4610*/  ISETP.NE.AND P0, PT, R225, RZ, PT ;  /* 0x000000ffe100720c */ /* 0x000fe20003f05270 */
[----:B------:R-:W-:-:S02]  /*4620*/  FADD.FTZ R221, R200, -R220 ;  /* 0x800000dcc8dd7221 */ /* 0x000fc40000010000 */
[----:B------:R-:W-:Y:S02]  /*4630*/  FADD.FTZ R222, R201, -R220 ;  /* 0x800000dcc9de7221 */ /* 0x000fe40000010000 */
[----:B------:R-:W-:-:S04]  /*4640*/  FFMA.FTZ R221, R221, R221, R6 ;  /* 0x000000dddddd7223 */ /* 0x000fc80000010006 */
[----:B------:R-:W-:Y:S02]  /*4650*/  FFMA.FTZ R221, R222, R222, R221 ;  /* 0x000000dededd7223 */ /* 0x000fe400000100dd */
[--C-:B------:R-:W-:Y:S02]  /*4660*/  FADD.FTZ R222, R203, -R220.reuse ;  /* 0x800000dccbde7221 */ /* 0x100fe40000010000 */
[----:B------:R-:W-:Y:S02]  /*4670*/  FFMA.FTZ R221, R224, R224, R221 ;  /* 0x000000e0e0dd7223 */ /* 0x000fe400000100dd */
[--C-:B------:R-:W-:Y:S02]  /*4680*/  FADD.FTZ R224, R206, -R220.reuse ;  /* 0x800000dccee07221 */ /* 0x100fe40000010000 */
[----:B------:R-:W-:Y:S02]  /*4690*/  @P2 FFMA.FTZ R6, R222, R222, R221 ;  /* 0x000000dede062223 */ /* 0x000fe400000100dd */
        /* <DEDUP_REMOVED lines=40> */
.L_x_29631:
        /* <DEDUP_REMOVED lines=12> */
[----:B------:R-:W-:Y:S01]  /*49e0*/  HFMA2.MMA R5, -RZ, RZ, 0, 0 ;  /* 0x00000000ff057435 */ /* 0x000fe200000001ff */
[----:B------:R-:W-:Y:S02]  /*49f0*/  LOP3.LUT P3, RZ, R222, 0x1f, R0, 0xf8, !PT ;  /* 0x0000001fdeff7812 */ /* 0x000fe4000786f800 */
[----:B------:R-:W-:Y:S03]  /*4a00*/  BSSY B0, `(.L_x_29608) ;  /* 0x000004b000007945 */ /* 0x000fe60003800000 */
[----:B------:R-:W-:-:S04]  /*4a10*/  @!P2 MOV R5, R4 ;  /* 0x000000040005a202 */ /* 0x000fc80000000f00 */
[----:B------:R-:W-:Y:S01]  /*4a20*/  I2F R231, R5 ;  /* 0x0000000500e77306 */ /* 0x000fe20000201400 */
[----:B------:R-:W0:Y:S04]  /*4a30*/  SHFL.DOWN PT, R6, R5, 0x2, 0x1f ;  /* 0x08401f0005067f89 */ /* 0x000e2800000e0000 */
[----:B------:R-:W1:Y:S01]  /*4a40*/  @!P2 LDS.64 R220, [R224.X8] ;  /* 0x00000000e0dca984 */ /* 0x000e620000008a00 */
[----:B------:R-:W-:Y:S02]  /*4a50*/  ISETP.NE.AND P2, PT, RZ, UR6, PT ;  /* 0x00000006ff007c0c */ /* 0x000fe4000bf45270 */
[----:B0-----:R-:W-:Y:S02]  /*4a60*/  IADD3 R225, R6, R5, RZ ;  /* 0x0000000506e17210 */ /* 0x001fe40007ffe0ff */
[----:B------:R-:W-:Y:S03]  /*4a70*/  I2F R6, R6 ;  /* 0x0000000600067306 */ /* 0x000fe60000201400 */
[----:B------:R-:W-:Y:S05]  /*4a80*/  SHFL.DOWN PT, R234, R225, 0x1, 0x1f ;  /* 0x08201f00e1ea7f89 */ /* 0x000fea00000e0000 */
[----:B------:R-:W0:Y:S01]  /*4a90*/  I2F R227, R225 ;  /* 0x000000e100e37306 */ /* 0x000e220000201400 */
[----:B-1----:R-:W1:Y:S07]  /*4aa0*/  SHFL.DOWN PT, R223, R220, 0x2, 0x1f ;  /* 0x08401f00dcdf7f89 */ /* 0x002e6e00000e0000 */
[----:B0-----:R-:W0:Y:S01]  /*4ab0*/  MUFU.RCP R224, R227 ;  /* 0x000000e300e07308 */ /* 0x001e220000001000 */
        /* <DEDUP_REMOVED lines=18> */
[----:B------:R-:W-:Y:S01]  /*4be0*/  FMUL.FTZ R224, R223, R223 ;  /* 0x000000dfdfe07220 */ /* 0x000fe20000410000 */
[----:B------:R-:W-:Y:S01]  /*4bf0*/  @!P3 MOV R223, 0x4 ;  /* 0x0000000400dfb802 */ /* 0x000fe20000000f00 */
[C---:B------:R-:W-:Y:S02]  /*4c00*/  FFMA.FTZ R226, R227.reuse, R232, R225 ;  /* 0x000000e8e3e27223 */ /* 0x040fe400000100e1 */
[----:B------:R-:W-:-:S02]  /*4c10*/  FMUL.FTZ R227, R227, R224 ;  /* 0x000000e0e3e37220 */ /* 0x000fc40000410000 */
[----:B-1----:R-:W-:Y:S02]  /*4c20*/  FMUL.FTZ R226, R221, R226 ;  /* 0x000000e2dde27220 */ /* 0x002fe40000410000 */
[----:B--2---:R-:W-:Y:S02]  /*4c30*/  FADD.FTZ R224, R5, R6 ;  /* 0x0000000605e07221 */ /* 0x004fe40000010000 */
[----:B------:R-:W-:Y:S01]  /*4c40*/  FMUL.FTZ R227, R227, R234 ;  /* 0x000000eae3e37220 */ /* 0x000fe20000410000 */
[----:B------:R-:W0:Y:S01]  /*4c50*/  SHFL.IDX PT, R6, R226, RZ, 0x1f ;  /* 0x00001fffe2067589 */ /* 0x000e2200000e0000 */
[----:B------:R-:W-:-:S04]  /*4c60*/  @!P3 IMAD.WIDE R222, R228, R223, c[0x0][0x1a8] ;  /* 0x00006a00e4deb625 */ /* 0x000fc800078e02df */
[----:B------:R-:W-:Y:S02]  /*4c70*/  FFMA.FTZ R224, R221, R227, R224 ;  /* 0x000000e3dde07223 */ /* 0x000fe400000100e0 */
[----:B------:R-:W-:-:S04]  /*4c80*/  IMAD.MOV.U32 R221, RZ, RZ, c[0x0][0x1e0] ;  /* 0x00007800ffdd7624 */ /* 0x000fc800078e00ff */
[----:B------:R-:W1:Y:S01]  /*4c90*/  SHFL.IDX PT, R224, R224, RZ, 0x1f ;  /* 0x00001fffe0e07589 */ /* 0x000e6200000e0000 */
[----:B0-----:R-:W-:-:S05]  /*4ca0*/  FMUL.FTZ R5, R6, R6 ;  /* 0x0000000606057220 */ /* 0x001fca0000410000 */
[----:B------:R-:W-:Y:S01]  /*4cb0*/  FSEL R220, R5, RZ, P2 ;  /* 0x000000ff05dc7208 */ /* 0x000fe20001000000 */
[----:B-1----:R-:W-:Y:S01]  /*4cc0*/  FFMA.FTZ R5, R224, R221, c[0x0][0x228] ;  /* 0x00008a00e0057623 */ /* 0x002fe200000100dd */
[----:B------:R-:W-:-:S03]  /*4cd0*/  @!P3 MOV R221, 0x4 ;  /* 0x0000000400ddb802 */ /* 0x000fc60000000f00 */
[----:B------:R-:W-:Y:S02]  /*4ce0*/  FADD.FTZ R5, R5, R220 ;  /* 0x000000dc05057221 */ /* 0x000fe40000010000 */
[----:B------:R-:W-:-:S04]  /*4cf0*/  @!P3 IMAD.WIDE R220, R228, R221, c[0x0][0x1a0] ;  /* 0x00006800e4dcb625 */ /* 0x000fc800078e02dd */
[----:B------:R-:W0:Y:S01]  /*4d00*/  MUFU.RSQ R5, R5 ;  /* 0x0000000500057308 */ /* 0x000e220000001400 */
[----:B------:R1:W-:Y:S04]  /*4d10*/  @!P3 STG.E [R220.64], R6 ;  /* 0x00000006dc00b986 */ /* 0x0003e8000c101904 */
[----:B0-----:R1:W-:Y:S01]  /*4d20*/  @!P3 STG.E [R222.64], R5 ;  /* 0x00000005de00b986 */ /* 0x0013e2000c101904 */
[----:B------:R-:W-:Y:S05]  /*4d30*/  @!P1 BRA `(.L_x_29609) ;  /* 0x0000017000009947 */ /* 0x000fea0003800000 */
[----:B-1----:R-:W-:Y:S02]  /*4d40*/  FSEL R220, R6, RZ, !P2 ;  /* 0x000000ff06dc7208 */ /* 0x002fe40005000000 */
        /* <DEDUP_REMOVED lines=11> */
[-C--:B------:R-:W-:Y:S02]  /*4e00*/  FFMA.FTZ R222, R18, R221.reuse, R10 ;  /* 0x000000dd12de7223 */ /* 0x080fe4000001000a */
[----:B------:R-:W-:-:S02]  /*4e10*/  FFMA.FTZ R226, R22, R221, R14 ;  /* 0x000000dd16e27223 */ /* 0x000fc4000001000e */
[----:B------:R-:W-:-:S04]  /*4e20*/  IMAD.WIDE.U32 R232, R7, R234, c[0x0][0x208] ;  /* 0x0000820007e87625 */ /* 0x000fc800078e00ea */
[-C--:B------:R-:W-:Y:S02]  /*4e30*/  FFMA.FTZ R221, R17, R224.reuse, R9 ;  /* 0x000000e011dd7223 */ /* 0x080fe40000010009 */
[----:B------:R-:W-:Y:S02]  /*4e40*/  FFMA.FTZ R225, R21, R224, R13 ;  /* 0x000000e015e17223 */ /* 0x000fe4000001000d */
[-C--:B------:R-:W-:Y:S02]  /*4e50*/  FFMA.FTZ R220, R16, R231.reuse, R8 ;  /* 0x000000e710dc7223 */ /* 0x080fe40000010008 */
[C---:B------:R-:W-:Y:S01]  /*4e60*/  IMAD.WIDE.U32 R234, R7.reuse, R234, c[0x0][0x210] ;  /* 0x0000840007ea7625 */ /* 0x040fe200078e00ea */
[----:B------:R-:W-:Y:S02]  /*4e70*/  IADD3 R7, R7, 0x80, RZ ;  /* 0x0000008007077810 */ /* 0x000fe40007ffe0ff */
[----:B------:R0:W-:Y:S01]  /*4e80*/  STG.E.128 [R232.64], R220 ;  /* 0x000000dce8007986 */ /* 0x0001e2000c101d04 */
[----:B------:R-:W-:-:S05]  /*4e90*/  FFMA.FTZ R224, R20, R231, R12 ;  /* 0x000000e714e07223 */ /* 0x000fca000001000c */
[----:B------:R0:W-:Y:S02]  /*4ea0*/  STG.E.128 [R234.64], R224 ;  /* 0x000000e0ea007986 */ /* 0x0001e4000c101d04 */
.L_x_29609:
[----:B------:R-:W-:Y:S05]  /*4eb0*/  BSYNC B0 ;  /* 0x0000000000007941 */ /* 0x000fea0003800000 */
.L_x_29608:
[----:B------:R-:W-:Y:S01]  /*4ec0*/  ISETP.GE.U32.AND P3, PT, R229, 0x100, PT ;  /* 0x00000100e500780c */ /* 0x000fe20003f66070 */
[----:B------:R-:W-:-:S12]  /*4ed0*/  BSSY B0, `(.L_x_29610) ;  /* 0x0000019000007945 */ /* 0x000fd80003800000 */
[----:B------:R-:W-:Y:S05]  /*4ee0*/  @!P3 BRA `(.L_x_29611) ;  /* 0x000001700000b947 */ /* 0x000fea0003800000 */
[----:B0-----:R-:W-:Y:S01]  /*4ef0*/  FSEL R224, R6, RZ, !P2 ;  /* 0x000000ff06e07208 */ /* 0x001fe20005000000 */
[----:B------:R-:W-:-:S04]  /*4f00*/  HFMA2.MMA R234, -RZ, RZ, 0, 9.5367431640625e-07 ;  /* 0x00000010ffea7435 */ /* 0x000fc800000001ff */
[--C-:B-1----:R-:W-:Y:S02]  /*4f10*/  FADD.FTZ R220, R184, -R224.reuse ;  /* 0x800000e0b8dc7221 */ /* 0x102fe40000010000 */
        /* <DEDUP_REMOVED lines=11> */
[-C--:B------:R-:W-:Y:S02]  /*4fd0*/  FFMA.FTZ R221, R33, R220.reuse, R25 ;  /* 0x000000dc21dd7223 */ /* 0x080fe40000010019 */
[----:B------:R-:W-:Y:S02]  /*4fe0*/  FFMA.FTZ R225, R37, R220, R29 ;  /* 0x000000dc25e17223 */ /* 0x000fe4000001001d */
[----:B------:R-:W-:-:S04]  /*4ff0*/  IMAD.WIDE.U32 R232, R7, R234, c[0x0][0x208] ;  /* 0x0000820007e87625 */ /* 0x000fc800078e00ea */
[-C--:B------:R-:W-:Y:S02]  /*5000*/  FFMA.FTZ R220, R32, R231.reuse, R24 ;  /* 0x000000e720dc7223 */ /* 0x080fe40000010018 */
[C---:B------:R-:W-:Y:S01]  /*5010*/  IMAD.WIDE.U32 R234, R7.reuse, R234, c[0x0][0x210] ;  /* 0x0000840007ea7625 */ /* 0x040fe200078e00ea */
[----:B------:R-:W-:Y:S02]  /*5020*/  IADD3 R7, R7, 0x80, RZ ;  /* 0x0000008007077810 */ /* 0x000fe40007ffe0ff */
[----:B------:R0:W-:Y:S01]  /*5030*/  STG.E.128 [R232.64], R220 ;  /* 0x000000dce8007986 */ /* 0x0001e2000c101d04 */
[----:B------:R-:W-:-:S05]  /*5040*/  FFMA.FTZ R224, R36, R231, R28 ;  /* 0x000000e724e07223 */ /* 0x000fca000001001c */
[----:B------:R0:W-:Y:S02]  /*5050*/  STG.E.128 [R234.64], R224 ;  /* 0x000000e0ea007986 */ /* 0x0001e4000c101d04 */
.L_x_29611:
[----:B------:R-:W-:Y:S05]  /*5060*/  BSYNC B0 ;  /* 0x0000000000007941 */ /* 0x000fea0003800000 */
.L_x_29610:
[----:B------:R-:W-:Y:S01]  /*5070*/  ISETP.GE.U32.AND P3, PT, R229, 0x180, PT ;  /* 0x00000180e500780c */ /* 0x000fe20003f66070 */
[----:B------:R-:W-:-:S12]  /*5080*/  BSSY B0, `(.L_x_29612) ;  /* 0x0000019000007945 */ /* 0x000fd80003800000 */
[----:B------:R-:W-:Y:S05]  /*5090*/  @!P3 BRA `(.L_x_29613) ;  /* 0x000001700000b947 */ /* 0x000fea0003800000 */
[----:B0-----:R-:W-:Y:S02]  /*50a0*/  FSEL R224, R6, RZ, !P2 ;  /* 0x000000ff06e07208 */ /* 0x001fe40005000000 */
[----:B------:R-:W-:-:S03]  /*50b0*/  MOV R234, 0x10 ;  /* 0x0000001000ea7802 */ /* 0x000fc60000000f00 */
        /* <DEDUP_REMOVED lines=21> */
.L_x_29613:
[----:B------:R-:W-:Y:S05]  /*5210*/  BSYNC B0 ;  /* 0x0000000000007941 */ /* 0x000fea0003800000 */
.L_x_29612:
[----:B------:R-:W-:Y:S01]  /*5220*/  ISETP.GE.U32.AND P3, PT, R229, 0x200, PT ;  /* 0x00000200e500780c */ /* 0x000fe20003f66070 */
[----:B------:R-:W-:-:S12]  /*5230*/  BSSY B0, `(.L_x_29614) ;  /* 0x0000019000007945 */ /* 0x000fd80003800000 */
[----:B------:R-:W-:Y:S05]  /*5240*/  @!P3 BRA `(.L_x_29615) ;  /* 0x000001700000b947 */ /* 0x000fea0003800000 */
[----:B0-----:R-:W-:Y:S01]  /*5250*/  FSEL R224, R6, RZ, !P2 ;  /* 0x000000ff06e07208 */ /* 0x001fe20005000000 */
[----:B------:R-:W-:-:S04]  /*5260*/  IMAD.MOV.U32 R234, RZ, RZ, 0x10 ;  /* 0x00000010ffea7424 */ /* 0x000fc800078e00ff */
        /* <DEDUP_REMOVED lines=21> */
.L_x_29615:
[----:B------:R-:W-:Y:S05]  /*53c0*/  BSYNC B0 ;  /* 0x0000000000007941 */ /* 0x000fea0003800000 */
.L_x_29614:
        /* <DEDUP_REMOVED lines=26> */
.L_x_29617:
[----:B------:R-:W-:Y:S05]  /*5570*/  BSYNC B0 ;  /* 0x0000000000007941 */ /* 0x000fea0003800000 */
.L_x_29616:
        /* <DEDUP_REMOVED lines=26> */
.L_x_29619:
[----:B------:R-:W-:Y:S05]  /*5720*/  BSYNC B0 ;  /* 0x0000000000007941 */ /* 0x000fea0003800000 */
.L_x_29618:
        /* <DEDUP_REMOVED lines=26> */
.L_x_29621:
[----:B------:R-:W-:Y:S05]  /*58d0*/  BSYNC B0 ;  /* 0x0000000000007941 */ /* 0x000fea0003800000 */
.L_x_29620:
        /* <DEDUP_REMOVED lines=26> */
.L_x_29623:
[----:B------:R-:W-:Y:S05]  /*5a80*/  BSYNC B0 ;  /* 0x0000000000007941 */ /* 0x000fea0003800000 */
.L_x_29622:
        /* <DEDUP_REMOVED lines=26> */
.L_x_29625:
[----:B------:R-:W-:Y:S05]  /*5c30*/  BSYNC B0 ;  /* 0x0000000000007941 */ /* 0x000fea0003800000 */
.L_x_29624:
[----:B------:R-:W-:Y:S01]  /*5c40*/  ISETP.GE.U32.AND P3, PT, R229, 0x500, PT ;  /* 0x00000500e500780c */ /* 0x000fe20003f66070 */
        /* <DEDUP_REMOVED lines=13> */
[-C--:B------:R-:W-:Y:S02]  /*5d20*/  FFMA.FTZ R221, R161, R220.reuse, R153 ;  /* 0x000000dca1dd7223 */ /* 0x080fe40000010099 */
[----:B------:R-:W-:Y:S02]  /*5d30*/  FFMA.FTZ R225, R165, R220, R157 ;  /* 0x000000dca5e17223 */ /* 0x000fe4000001009d */
[----:B------:R-:W-:-:S04]  /*5d40*/  IMAD.WIDE.U32 R6, R7, R226, c[0x0][0x210] ;  /* 0x0000840007067625 */ /* 0x000fc800078e00e2 */
[-C--:B------:R-:W-:Y:S02]  /*5d50*/  FFMA.FTZ R223, R163, R224.reuse, R155 ;  /* 0x000000e0a3df7223 */ /* 0x080fe4000001009b */
[----:B------:R-:W-:Y:S02]  /*5d60*/  FFMA.FTZ R227, R167, R224, R159 ;  /* 0x000000e0a7e37223 */ /* 0x000fe4000001009f */
[----:B------:R-:W-:Y:S02]  /*5d70*/  FFMA.FTZ R222, R162, R5, R154 ;  /* 0x00000005a2de7223 */ /* 0x000fe4000001009a */
[----:B------:R-:W-:Y:S02]  /*5d80*/  FFMA.FTZ R220, R160, R231, R152 ;  /* 0x000000e7a0dc7223 */ /* 0x000fe40000010098 */
[----:B------:R-:W-:Y:S02]  /*5d90*/  FFMA.FTZ R226, R166, R5, R158 ;  /* 0x00000005a6e27223 */ /* 0x000fe4000001009e */
[----:B------:R-:W-:Y:S01]  /*5da0*/  FFMA.FTZ R224, R164, R231, R156 ;  /* 0x000000e7a4e07223 */ /* 0x000fe2000001009c */
[----:B------:R0:W-:Y:S04]  /*5db0*/  STG.E.128 [R232.64], R220 ;  /* 0x000000dce8007986 */ /* 0x0001e8000c101d04 */
[----:B------:R0:W-:Y:S02]  /*5dc0*/  STG.E.128 [R6.64], R224 ;  /* 0x000000e006007986 */ /* 0x0001e4000c101d04 */
.L_x_29627:
[----:B------:R-:W-:Y:S05]  /*5dd0*/  BSYNC B0 ;  /* 0x0000000000007941 */ /* 0x000fea0003800000 */
.L_x_29626:
[----:B------:R-:W-:Y:S02]  /*5de0*/  LOP3.LUT P2, RZ, R3, 0xff, RZ, 0xc0, !PT ;  /* 0x000000ff03ff7812 */ /* 0x000fe4000784c0ff */
[----:B------:R-:W-:-:S02]  /*5df0*/  IADD3 R228, R228, c[0x0][0x160], RZ ;  /* 0x00005800e4e47a10 */ /* 0x000fc40007ffe0ff */
[----:B------:R-:W-:Y:S02]  /*5e00*/  SEL R3, RZ, 0x1, P2 ;  /* 0x00000001ff037807 */ /* 0x000fe40001000000 */
[----:B------:R-:W-:-:S13]  /*5e10*/  ISETP.GE.AND P2, PT, R228, c[0x0][0x164], PT ;  /* 0x00005900e4007a0c */ /* 0x000fda0003f46270 */
[----:B01----:R-:W-:Y:S01]  /*5e20*/  @P2 CALL.REL.NOINC `(.L_x_29628) ;  /* 0x0000001000002944 */ /* 0x003fe20003c00000 */
[----:B------:R-:W-:Y:S05]  /*5e30*/  BRA `(.L_x_29629) ;  /* 0xffffb61000007947 */ /* 0x000fea000383ffff */
.L_x_29628:
[----:B------:R-:W-:Y:S05]  /*5e40*/  EXIT ;  /* 0x000000000000794d */ /* 0x000fea0003800000 */
.L_x_29606:
[----:B------:R-:W-:Y:S01]  /*5e50*/  HFMA2.MMA R225, -RZ, RZ, 0, 5.9604644775390625e-08 ;  /* 0x00000001ffe17435 */ /* 0x000fe200000001ff */
[----:B------:R-:W-:Y:S02]  /*5e60*/  MOV R6, R221 ;  /* 0x000000dd00067202 */ /* 0x000fe40000000f00 */
[----:B------:R-:W-:Y:S02]  /*5e70*/  MOV R226, 0x1f ;  /* 0x0000001f00e27802 */ /* 0x000fe40000000f00 */
[----:B------:R-:W-:Y:S02]  /*5e80*/  MOV R227, 0xffffffff ;  /* 0xffffffff00e37802 */ /* 0x000fe40000000f00 */
[----:B------:R-:W-:Y:S02]  /*5e90*/  MOV R222, 0x5eb0 ;  /* 0x00005eb000de7802 */ /* 0x000fe40000000f00 */
[----:B0-----:R-:W-:Y:S05]  /*5ea0*/  CALL.REL.NOINC `($__internal_72_$__cuda_sm70_shflsync_bfly_p) ;  /* 0x0000092000007944 */ /* 0x001fea0003c00000 */
[----:B01----:R-:W-:Y:S01]  /*5eb0*/  MOV R6, R225 ;  /* 0x000000e100067202 */ /* 0x003fe20000000f00 */
[----:B------:R-:W-:Y:S05]  /*5ec0*/  BRA `(.L_x_29630) ;  /* 0xffffe3a000007947 */ /* 0x000fea000383ffff */
.L_x_29607:
[----:B------:R-:W-:Y:S01]  /*5ed0*/  HFMA2.MMA R225, -RZ, RZ, 0, 1.1920928955078125e-07 ;  /* 0x00000002ffe17435 */ /* 0x000fe200000001ff */
[----:B------:R-:W-:Y:S01]  /*5ee0*/  IMAD.MOV.U32 R6, RZ, RZ, R231 ;  /* 0x000000ffff067224 */ /* 0x000fe200078e00e7 */
[----:B------:R-:W-:-:S02]  /*5ef0*/  MOV R226, 0x1f ;  /* 0x0000001f00e27802 */ /* 0x000fc40000000f00 */
[----:B------:R-:W-:Y:S02]  /*5f00*/  MOV R227, 0xffffffff ;  /* 0xffffffff00e37802 */ /* 0x000fe40000000f00 */
[----:B------:R-:W-:Y:S02]  /*5f10*/  MOV R222, 0x5f30 ;  /* 0x00005f3000de7802 */ /* 0x000fe40000000f00 */
[----:B01----:R-:W-:Y:S05]  /*5f20*/  CALL.REL.NOINC `($__internal_72_$__cuda_sm70_shflsync_bfly_p) ;  /* 0x000008a000007944 */ /* 0x003fea0003c00000 */
[----:B01----:R-:W-:Y:S01]  /*5f30*/  FADD.FTZ R6, R231, R225 ;  /* 0x000000e1e7067221 */ /* 0x003fe20000010000 */
[----:B------:R-:W-:Y:S01]  /*5f40*/  HFMA2.MMA R225, -RZ, RZ, 0, 2.384185791015625e-07 ;  /* 0x00000004ffe17435 */ /* 0x000fe200000001ff */
[----:B------:R-:W-:Y:S01]  /*5f50*/  MOV R226, 0x1f ;  /* 0x0000001f00e27802 */ /* 0x000fe20000000f00 */
[----:B------:R-:W-:Y:S01]  /*5f60*/  IMAD.MOV.U32 R227, RZ, RZ, -0x1 ;  /* 0xffffffffffe37424 */ /* 0x000fe200078e00ff */
[----:B------:R-:W-:-:S03]  /*5f70*/  MOV R222, 0x5f90 ;  /* 0x00005f9000de7802 */ /* 0x000fc60000000f00 */
[----:B------:R-:W-:Y:S05]  /*5f80*/  CALL.REL.NOINC `($__internal_72_$__cuda_sm70_shflsync_bfly_p) ;  /* 0x0000084000007944 */ /* 0x000fea0003c00000 */
[----:B01----:R-:W-:Y:S01]  /*5f90*/  FADD.FTZ R6, R6, R225 ;  /* 0x000000e106067221 */ /* 0x003fe20000010000 */
[----:B------:R-:W-:Y:S01]  /*5fa0*/  HFMA2.MMA R225, -RZ, RZ, 0, 4.76837158203125e-07 ;  /* 0x00000008ffe17435 */ /* 0x000fe200000001ff */
[----:B------:R-:W-:Y:S02]  /*5fb0*/  MOV R226, 0x1f ;  /* 0x0000001f00e27802 */ /* 0x000fe40000000f00 */
[----:B------:R-:W-:-:S02]  /*5fc0*/  MOV R227, 0xffffffff ;  /* 0xffffffff00e37802 */ /* 0x000fc40000000f00 */
[----:B------:R-:W-:Y:S02]  /*5fd0*/  MOV R222, 0x5ff0 ;  /* 0x00005ff000de7802 */ /* 0x000fe40000000f00 */
[----:B------:R-:W-:Y:S05]  /*5fe0*/  CALL.REL.NOINC `($__internal_72_$__cuda_sm70_shflsync_bfly_p) ;  /* 0x000007e000007944 */ /* 0x000fea0003c00000 */
[----:B01----:R-:W-:Y:S01]  /*5ff0*/  FADD.FTZ R6, R6, R225 ;  /* 0x000000e106067221 */ /* 0x003fe20000010000 */
[----:B------:R-:W-:Y:S01]  /*6000*/  HFMA2.MMA R225, -RZ, RZ, 0, 9.5367431640625e-07 ;  /* 0x00000010ffe17435 */ /* 0x000fe200000001ff */
[----:B------:R-:W-:Y:S01]  /*6010*/  MOV R226, 0x1f ;  /* 0x0000001f00e27802 */ /* 0x000fe20000000f00 */
[----:B------:R-:W-:Y:S01]  /*6020*/  IMAD.MOV.U32 R227, RZ, RZ, -0x1 ;  /* 0xffffffffffe37424 */ /* 0x000fe200078e00ff */
[----:B------:R-:W-:-:S03]  /*6030*/  MOV R222, 0x6050 ;  /* 0x0000605000de7802 */ /* 0x000fc60000000f00 */
[----:B------:R-:W-:Y:S05]  /*6040*/  CALL.REL.NOINC `($__internal_72_$__cuda_sm70_shflsync_bfly_p) ;  /* 0x0000078000007944 */ /* 0x000fea0003c00000 */
[----:B-1----:R-:W-:Y:S01]  /*6050*/  FADD.FTZ R225, R6, R225 ;  /* 0x000000e106e17221 */ /* 0x002fe20000010000 */
[----:B0-----:R-:W-:Y:S02]  /*6060*/  P2R R226, PR, RZ, 0x1 ;  /* 0x00000001ffe27803 */ /* 0x001fe40000000000 */
[----:B------:R-:W-:Y:S01]  /*6070*/  ISETP.GT.U32.AND P0, PT, R229, 0xff, PT ;  /* 0x000000ffe500780c */ /* 0x000fe20003f04070 */
[----:B------:R-:W-:Y:S01]  /*6080*/  FMUL.FTZ R220, R2, R225 ;  /* 0x000000e102dc7220 */ /* 0x000fe20000410000 */
[----:B------:R-:W-:Y:S01]  /*6090*/  HFMA2.MMA R225, -RZ, RZ, 0, 5.9604644775390625e-08 ;  /* 0x00000001ffe17435 */ /* 0x000fe200000001ff */
[----:B------:R-:W-:-:S02]  /*60a0*/  MOV R227, 0xffffffff ;  /* 0xffffffff00e37802 */ /* 0x000fc40000000f00 */
        /* <DEDUP_REMOVED lines=46> */
[--C-:B------:R-:W-:Y:S01]  /*6390*/  FADD.FTZ R221, R200, -R220.reuse ;  /* 0x800000dcc8dd7221 */ /* 0x100fe20000010000 */
[----:B------:R-:W-:Y:S01]  /*63a0*/  MOV R226, 0x1f ;  /* 0x0000001f00e27802 */ /* 0x000fe20000000f00 */
[----:B------:R-:W-:-:S02]  /*63b0*/  FADD.FTZ R222, R201, -R220 ;  /* 0x800000dcc9de7221 */ /* 0x000fc40000010000 */
        /* <DEDUP_REMOVED lines=38> */
[----:B------:R-:W-:Y:S05]  /*6620*/  CALL.REL.NOINC `($__internal_72_$__cuda_sm70_shflsync_bfly_p) ;  /* 0x000001a000007944 */ /* 0x000fea0003c00000 */
[----:B01----:R-:W-:Y:S01]  /*6630*/  FADD.FTZ R6, R6, R225 ;  /* 0x000000e106067221 */ /* 0x003fe20000010000 */
[----:B------:R-:W-:Y:S01]  /*6640*/  HFMA2.MMA R225, -RZ, RZ, 0, 1.1920928955078125e-07 ;  /* 0x00000002ffe17435 */ /* 0x000fe200000001ff */
[----:B------:R-:W-:Y:S01]  /*6650*/  MOV R226, 0x1f ;  /* 0x0000001f00e27802 */ /* 0x000fe20000000f00 */
[----:B------:R-:W-:Y:S01]  /*6660*/  IMAD.MOV.U32 R227, RZ, RZ, -0x1 ;  /* 0xffffffffffe37424 */ /* 0x000fe200078e00ff */
[----:B------:R-:W-:-:S03]  /*6670*/  MOV R222, 0x6690 ;  /* 0x0000669000de7802 */ /* 0x000fc60000000f00 */
[----:B------:R-:W-:Y:S05]  /*6680*/  CALL.REL.NOINC `($__internal_72_$__cuda_sm70_shflsync_bfly_p) ;  /* 0x0000014000007944 */ /* 0x000fea0003c00000 */
[----:B01----:R-:W-:Y:S01]  /*6690*/  FADD.FTZ R6, R6, R225 ;  /* 0x000000e106067221 */ /* 0x003fe20000010000 */
[----:B------:R-:W-:Y:S01]  /*66a0*/  HFMA2.MMA R225, -RZ, RZ, 0, 2.384185791015625e-07 ;  /* 0x00000004ffe17435 */ /* 0x000fe200000001ff */
[----:B------:R-:W-:Y:S02]  /*66b0*/  MOV R226, 0x1f ;  /* 0x0000001f00e27802 */ /* 0x000fe40000000f00 */
[----:B------:R-:W-:Y:S02]  /*66c0*/  MOV R227, 0xffffffff ;  /* 0xffffffff00e37802 */ /* 0x000fe40000000f00 */
[----:B------:R-:W-:-:S02]  /*66d0*/  MOV R222, 0x66f0 ;  /* 0x000066f000de7802 */ /* 0x000fc40000000f00 */
[----:B------:R-:W-:Y:S05]  /*66e0*/  CALL.REL.NOINC `($__internal_72_$__cuda_sm70_shflsync_bfly_p) ;  /* 0x000000e000007944 */ /* 0x000fea0003c00000 */
[----:B01----:R-:W-:Y:S01]  /*66f0*/  FADD.FTZ R6, R6, R225 ;  /* 0x000000e106067221 */ /* 0x003fe20000010000 */
[----:B------:R-:W-:Y:S01]  /*6700*/  HFMA2.MMA R225, -RZ, RZ, 0, 4.76837158203125e-07 ;  /* 0x00000008ffe17435 */ /* 0x000fe200000001ff */
[----:B------:R-:W-:Y:S01]  /*6710*/  MOV R226, 0x1f ;  /* 0x0000001f00e27802 */ /* 0x000fe20000000f00 */
[----:B------:R-:W-:Y:S01]  /*6720*/  IMAD.MOV.U32 R227, RZ, RZ, -0x1 ;  /* 0xffffffffffe37424 */ /* 0x000fe200078e00ff */
[----:B------:R-:W-:-:S03]  /*6730*/  MOV R222, 0x6750 ;  /* 0x0000675000de7802 */ /* 0x000fc60000000f00 */
[----:B------:R-:W-:Y:S05]  /*6740*/  CALL.REL.NOINC `($__internal_72_$__cuda_sm70_shflsync_bfly_p) ;  /* 0x0000008000007944 */ /* 0x000fea0003c00000 */
[----:B-1----:R-:W-:Y:S01]  /*6750*/  FADD.FTZ R224, R6, R225 ;  /* 0x000000e106e07221 */ /* 0x002fe20000010000 */
[----:B------:R-:W-:Y:S01]  /*6760*/  HFMA2.MMA R225, -RZ, RZ, 0, 9.5367431640625e-07 ;  /* 0x00000010ffe17435 */ /* 0x000fe200000001ff */
[----:B0-----:R-:W-:-:S02]  /*6770*/  MOV R226, 0x1f ;  /* 0x0000001f00e27802 */ /* 0x001fc40000000f00 */
[----:B------:R-:W-:Y:S02]  /*6780*/  MOV R227, 0xffffffff ;  /* 0xffffffff00e37802 */ /* 0x000fe40000000f00 */
[----:B------:R-:W-:Y:S02]  /*6790*/  MOV R6, R224 ;  /* 0x000000e000067202 */ /* 0x000fe40000000f00 */
[----:B------:R-:W-:Y:S02]  /*67a0*/  MOV R222, 0x67c0 ;  /* 0x000067c000de7802 */ /* 0x000fe40000000f00 */
[----:B------:R-:W-:Y:S05]  /*67b0*/  CALL.REL.NOINC `($__internal_72_$__cuda_sm70_shflsync_bfly_p) ;  /* 0x0000001000007944 */ /* 0x000fea0003c00000 */
[----:B01----:R-:W-:Y:S05]  /*67c0*/  BRA `(.L_x_29631) ;  /* 0xffffe15000007947 */ /* 0x003fea000383ffff */
        .weak           $__internal_72_$__cuda_sm70_shflsync_bfly_p
        .type           $__internal_72_$__cuda_sm70_shflsync_bfly_p,@function
        .size           $__internal_72_$__cuda_sm70_shflsync_bfly_p,(.L_x_33012 - $__internal_72_$__cuda_sm70_shflsync_bfly_p)
$__internal_72_$__cuda_sm70_shflsync_bfly_p:
[----:B------:R-:W-:Y:S01]  /*67d0*/  HFMA2.MMA R223, -RZ, RZ, 0, 0 ;  /* 0x00000000ffdf7435 */ /* 0x000fe200000001ff */
[----:B------:R-:W-:Y:S04]  /*67e0*/  WARPSYNC R227 ;  /* 0x000000e300007348 */ /* 0x000fe80003800000 */
[----:B------:R0:W1:Y:S01]  /*67f0*/  SHFL.BFLY PT, R225, R6, R225, R226 ;  /* 0x0c0000e106e17389 */ /* 0x00006200000e00e2 */
[----:B------:R-:W-:Y:S05]  /*6800*/  RET.REL.NODEC R222 `(_ZN10layer_norm31ln_parallel_residual_fwd_kernelINS_13Kernel_traitsIfffffjLj5120ELj1ELj1ELj4ELj16ENS_18Kernel_traits_baseILj5120EfffffjLj128EEEEELb0ELb0ELb0EEEvNS_9FwdParamsE) ;  /* 0xffff97f0de007950 */ /* 0x000fea0003c3ffff */
.L_x_29632:
        /* <DEDUP_REMOVED lines=15> */
.L_x_33012:


//--------------------- .text._ZN10layer_norm31ln_parallel_residual_fwd_kernelINS_13Kernel_traitsIfffffjLj5120ELj1ELj1ELj4ELj16ENS_18Kernel_traits_baseILj5120EfffffjLj128EEEEELb0ELb0ELb1EEEvNS_9FwdParamsE --------------------------
	.section	.text._ZN10layer_norm31ln_parallel_residual_fwd_kernelINS_13Kernel_traitsIfffffjLj5120ELj1ELj1ELj4ELj16ENS_18Kernel_traits_baseILj5120EfffffjLj128EEEEELb0ELb0ELb1EEEvNS_9FwdParamsE,"ax",@progbits
	.sectioninfo	@"SHI_REGISTERS=246"
	.align	128
        .global         _ZN10layer_norm31ln_parallel_residual_fwd_kernelINS_13Kernel_traitsIfffffjLj5120ELj1ELj1ELj4ELj16ENS_18Kernel_traits_baseILj5120EfffffjLj128EEEEELb0ELb0ELb1EEEvNS_9FwdParamsE
        .type           _ZN10layer_norm31ln_parallel_residual_fwd_kernelINS_13Kernel_traitsIfffffjLj5120ELj1ELj1ELj4ELj16ENS_18Kernel_traits_baseILj5120EfffffjLj128EEEEELb0ELb0ELb1EEEvNS_9FwdParamsE,@function
        .size           _ZN10layer_norm31ln_parallel_residual_fwd_kernelINS_13Kernel_traitsIfffffjLj5120ELj1ELj1ELj4ELj16ENS_18Kernel_traits_baseILj5120EfffffjLj128EEEEELb0ELb0ELb1EEEvNS_9FwdParamsE,(.L_x_33013 - _ZN10layer_norm31ln_parallel_residual_fwd_kernelINS_13Kernel_traitsIfffffjLj5120ELj1ELj1ELj4ELj16ENS_18Kernel_traits_baseILj5120EfffffjLj128EEEEELb0ELb0ELb1EEEvNS_9FwdParamsE)
        .other          _ZN10layer_norm31ln_parallel_residual_fwd_kernelINS_13Kernel_traitsIfffffjLj5120ELj1ELj1ELj4ELj16ENS_18Kernel_traits_baseILj5120EfffffjLj128EEEEELb0ELb0ELb1EEEvNS_9FwdParamsE,@"STO_CUDA_ENTRY STV_DEFAULT"
_ZN10layer_norm31ln_parallel_residual_fwd_kernelINS_13Kernel_traitsIfffffjLj5120ELj1ELj1ELj4ELj16ENS_18Kernel_traits_baseILj5120EfffffjLj128EEEEELb0ELb0ELb1EEEvNS_9FwdParamsE:
.text._ZN10layer_norm31ln_parallel_residual_fwd_kernelINS_13Kernel_traitsIfffffjLj5120ELj1ELj1ELj4ELj16ENS_18Kernel_traits_baseILj5120EfffffjLj128EEEEELb0ELb0ELb1EEEvNS_9FwdParamsE:
[----:B------:R-:W-:Y:S02]  /*0000*/  MOV R1, c[0x0][0x28] ;  /* 0x00000a0000017a02 */ /* 0x000fe40000000f00 */
[----:B------:R-:W0:Y:S01]  /*0010*/  S2R R8, SR_TID.X ;  /* 0x0000000000087919 */ /* 0x000e220000002100 */
[----:B------:R-:W-:Y:S01]  /*0020*/  ISETP.NE.U32.AND P0, PT, RZ, c[0x0][0x218], PT ;  /* 0x00008600ff007a0c */ /* 0x000fe20003f05070 */
[----:B------:R-:W-:Y:S01]  /*0030*/  CS2R R12, SRZ ;  /* 0x00000000000c7805 */ /* 0x000fe2000001ff00 */
[----:B------:R-:W-:Y:S01]  /*0040*/  CS2R R14, SRZ ;  /* 0x00000000000e7805 */ /* 0x000fe2000001ff00 */
[----:B------:R-:W-:Y:S01]  /*0050*/  ULDC.64 UR4, c[0x0][0x118] ;  /* 0x0000460000047ab9 */ /* 0x000fe20000000a00 */
[----:B------:R-:W-:Y:S01]  /*0060*/  ISETP.NE.AND.EX P0, PT, RZ, c[0x0][0x21c], PT, P0 ;  /* 0x00008700ff007a0c */ /* 0x000fe20003f05300 */
[----:B------:R-:W-:Y:S01]  /*0070*/  CS2R R20, SRZ ;  /* 0x0000000000147805 */ /* 0x000fe2000001ff00 */
[----:B------:R-:W-:Y:S01]  /*0080*/  CS2R R22, SRZ ;  /* 0x0000000000167805 */ /* 0x000fe2000001ff00 */
[----:B------:R-:W-:Y:S01]  /*0090*/  CS2R R16, SRZ ;  /* 0x0000000000107805 */ /* 0x000fe2000001ff00 */
[----:B------:R-:W-:Y:S01]  /*00a0*/  CS2R R18, SRZ ;  /* 0x0000000000127805 */ /* 0x000fe2000001ff00 */
[----:B0-----:R-:W-:-:S08]  /*00b0*/  LOP3.LUT R0, R8, 0x7f, RZ, 0xc0, !PT ;  /* 0x0000007f08007812 */ /* 0x001fd000078ec0ff */
[C---:B------:R-:W-:Y:S02]  /*00c0*/  @P0 LEA R2, P1, R0.reuse, c[0x0][0x218], 0x4 ;  /* 0x0000860000020a11 */ /* 0x040fe400078220ff */
[C---:B------:R-:W-:Y:S02]  /*00d0*/  LOP3.LUT R108, R0.reuse, 0x100, RZ, 0xfc, !PT ;  /* 0x00000100006c7812 */ /* 0x040fe400078efcff */
[----:B------:R-:W-:Y:S02]  /*00e0*/  @P0 IADD3.X R3, RZ, c[0x0][0x21c], RZ, P1, !PT ;  /* 0x00008700ff030a10 */ /* 0x000fe40000ffe4ff */
[----:B------:R-:W-:-:S03]  /*00f0*/  LOP3.LUT R100, R0, 0x80, RZ, 0xfc, !PT ;  /* 0x0000008000647812 */ /* 0x000fc600078efcff */
[----:B------:R0:W5:Y:S01]  /*0100*/  @P0 LDG.E.128 R12, [R2.64] ;  /* 0x00000004020c0981 */ /* 0x000162000c1e1d00 */
[----:B------:R-:W-:Y:S02]  /*0110*/  @P0 LEA R4, P2, R100, c[0x0][0x218], 0x4 ;  /* 0x0000860064040a11 */ /* 0x000fe400078420ff */
[----:B------:R-:W-:Y:S02]  /*0120*/  LOP3.LUT R132, R0, 0x280, RZ, 0xfc, !PT ;  /* 0x0000028000847812 */ /* 0x000fe400078efcff */
[----:B------:R-:W-:Y:S02]  /*0130*/  @P0 LEA.HI.X R5, R100, c[0x0][0x21c], RZ, 0x4, P2 ;  /* 0x0000870064050a11 */ /* 0x000fe400010f24ff */
[----:B0-----:R-:W-:-:S03]  /*0140*/  @P0 LEA R2, P1, R108, c[0x0][0x218], 0x4 ;  /* 0x000086006c020a11 */ /* 0x001fc600078220ff */
[----:B------:R0:W5:Y:S01]  /*0150*/  @P0 LDG.E.128 R16, [R4.64] ;  /* 0x0000000404100981 */ /* 0x000162000c1e1d00 */
[----:B------:R-:W-:Y:S02]  /*0160*/  @P0 LEA.HI.X R3, R108, c[0x0][0x21c], RZ, 0x4, P1 ;  /* 0x000087006c030a11 */ /* 0x000fe400008f24ff */
[C---:B------:R-:W-:Y:S02]  /*0170*/  LOP3.LUT R116, R0.reuse, 0x180, RZ, 0xfc, !PT ;  /* 0x0000018000747812 */ /* 0x040fe400078efcff */
[----:B------:R-:W-:Y:S01]  /*0180*/  LOP3.LUT R124, R0, 0x200, RZ, 0xfc, !PT ;  /* 0x00000200007c7812 */ /* 0x000fe200078efcff */
[----:B------:R1:W5:Y:S01]  /*0190*/  @P0 LDG.E.128 R20, [R2.64] ;  /* 0x0000000402140981 */ /* 0x000362000c1e1d00 */
[----:B0-----:R-:W-:Y:S02]  /*01a0*/  @P0 LEA R4, P2, R116, c[0x0][0x218], 0x4 ;  /* 0x0000860074040a11 */ /* 0x001fe400078420ff */
[----:B------:R-:W-:Y:S01]  /*01b0*/  @P0 LEA R6, P3, R124, c[0x0][0x218], 0x4 ;  /* 0x000086007c060a11 */ /* 0x000fe200078620ff */
[----:B------:R-:W-:Y:S01]  /*01c0*/  CS2R R24, SRZ ;  /* 0x0000000000187805 */ /* 0x000fe2000001ff00 */
[C---:B-1----:R-:W-:Y:S01]  /*01d0*/  @P0 LEA R2, P1, R132.reuse, c[0x0][0x218], 0x4 ;  /* 0x0000860084020a11 */ /* 0x042fe200078220ff */
[----:B------:R-:W-:Y:S01]  /*01e0*/  CS2R R26, SRZ ;  /* 0x00000000001a7805 */ /* 0x000fe2000001ff00 */
[----:B------:R-:W-:Y:S01]  /*01f0*/  CS2R R28, SRZ ;  /* 0x00000000001c7805 */ /* 0x000fe2000001ff00 */
[----:B------:R-:W-:Y:S01]  /*0200*/  CS2R R30, SRZ ;  /* 0x00000000001e7805 */ /* 0x000fe2000001ff00 */
[----:B------:R-:W-:-:S02]  /*0210*/  @P0 LEA.HI.X R3, R132, c[0x0][0x21c], RZ, 0x4, P1 ;  /* 0x0000870084030a11 */ /* 0x000fc400008f24ff */
[----:B------:R-:W-:Y:S02]  /*0220*/  ISETP.NE.U32.AND P1, PT, RZ, c[0x0][0x220], PT ;  /* 0x00008800ff007a0c */ /* 0x000fe40003f25070 */
[----:B------:R-:W-:Y:S02]  /*0230*/  @P0 LEA.HI.X R5, R116, c[0x0][0x21c], RZ, 0x4, P2 ;  /* 0x0000870074050a11 */ /* 0x000fe400010f24ff */
[----:B------:R-:W-:Y:S02]  /*0240*/  @P0 LEA.HI.X R7, R124, c[0x0][0x21c], RZ, 0x4, P3 ;  /* 0x000087007c070a11 */ /* 0x000fe400018f24ff */
[C---:B------:R-:W-:Y:S01]  /*0250*/  LOP3.LUT R140, R0.reuse, 0x300, RZ, 0xfc, !PT ;  /* 0x00000300008c7812 */ /* 0x040fe200078efcff */
[----:B------:R0:W5:Y:S01]  /*0260*/  @P0 LDG.E.128 R24, [R4.64] ;  /* 0x0000000404180981 */ /* 0x000162000c1e1d00 */
[----:B------:R-:W-:Y:S02]  /*0270*/  LOP3.LUT R148, R0, 0x380, RZ, 0xfc, !PT ;  /* 0x0000038000947812 */ /* 0x000fe400078efcff */
[----:B------:R-:W-:Y:S01]  /*0280*/  ISETP.NE.AND.EX P1, PT, RZ, c[0x0][0x224], PT, P1 ;  /* 0x00008900ff007a0c */ /* 0x000fe20003f25310 */
[----:B------:R1:W5:Y:S01]  /*0290*/  @P0 LDG.E.128 R28, [R6.64] ;  /* 0x00000004061c0981 */ /* 0x000362000c1e1d00 */
[----:B------:R-:W-:Y:S01]  /*02a0*/  CS2R R32, SRZ ;  /* 0x0000000000207805 */ /* 0x000fe2000001ff00 */
[----:B------:R-:W-:Y:S01]  /*02b0*/  CS2R R34, SRZ ;  /* 0x0000000000227805 */ /* 0x000fe2000001ff00 */
[----:B------:R-:W-:Y:S01]  /*02c0*/  CS2R R36, SRZ ;  /* 0x0000000000247805 */ /* 0x000fe2000001ff00 */
[----:B0-----:R-:W-:Y:S01]  /*02d0*/  @P0 LEA R4, P2, R140, c[0x0][0x218], 0x4 ;  /* 0x000086008c040a11 */ /* 0x001fe200078420ff */
[----:B------:R-:W-:Y:S01]  /*02e0*/  CS2R R38, SRZ ;  /* 0x0000000000267805 */ /* 0x000fe2000001ff00 */
[----:B------:R-:W-:Y:S01]  /*02f0*/  CS2R R40, SRZ ;  /* 0x0000000000287805 */ /* 0x000fe2000001ff00 */
[----:B------:R-:W-:Y:S01]  /*0300*/  CS2R R42, SRZ ;  /* 0x00000000002a7805 */ /* 0x000fe2000001ff00 */
[----:B-1----:R-:W-:Y:S01]  /*0310*/  @P0 LEA R6, P3, R148, c[0x0][0x218], 0x4 ;  /* 0x0000860094060a11 */ /* 0x002fe200078620ff */
[----:B------:R0:W5:Y:S01]  /*0320*/  @P0 LDG.E.128 R32, [R2.64] ;  /* 0x0000000402200981 */ /* 0x000162000c1e1d00 */
[----:B------:R-:W-:-:S02]  /*0330*/  @P0 LEA.HI.X R5, R140, c[0x0][0x21c], RZ, 0x4, P2 ;  /* 0x000087008c050a11 */ /* 0x000fc400010f24ff */
[----:B------:R-:W-:Y:S02]  /*0340*/  @P0 LEA.HI.X R7, R148, c[0x0][0x21c], RZ, 0x4, P3 ;  /* 0x0000870094070a11 */ /* 0x000fe400018f24ff */
[C---:B------:R-:W-:Y:S01]  /*0350*/  LOP3.LUT R156, R0.reuse, 0x400, RZ, 0xfc, !PT ;  /* 0x00000400009c7812 */ /* 0x040fe200078efcff */
[----:B------:R1:W5:Y:S01]  /*0360*/  @P0 LDG.E.128 R36, [R4.64] ;  /* 0x0000000404240981 */ /* 0x000362000c1e1d00 */
[C---:B------:R-:W-:Y:S02]  /*0370*/  LOP3.LUT R164, R0.reuse, 0x480, RZ, 0xfc, !PT ;  /* 0x0000048000a47812 */ /* 0x040fe400078efcff */
[----:B------:R-:W-:Y:S01]  /*0380*/  SHF.L.U32 R96, R0, 0x4, RZ ;  /* 0x0000000400607819 */ /* 0x000fe200000006ff */
[----:B------:R2:W5:Y:S03]  /*0390*/  @P0 LDG.E.128 R40, [R6.64] ;  /* 0x0000000406280981 */ /* 0x000566000c1e1d00 */
[----:B0-----:R-:W-:-:S02]  /*03a0*/  @P1 IADD3 R2, P2, R96, c[0x0][0x220], RZ ;  /* 0x0000880060021a10 */ /* 0x001fc40007f5e0ff */
[----:B-1----:R-:W-:Y:S01]  /*03b0*/  @P0 LEA R4, P3, R156, c[0x0][0x218], 0x4 ;  /* 0x000086009c040a11 */ /* 0x002fe200078620ff */
[----:B------:R-:W-:Y:S01]  /*03c0*/  CS2R R44, SRZ ;  /* 0x00000000002c7805 */ /* 0x000fe2000001ff00 */
[----:B--2---:R-:W-:Y:S01]  /*03d0*/  @P0 LEA R6, P4, R164, c[0x0][0x218], 0x4 ;  /* 0x00008600a4060a11 */ /* 0x004fe200078820ff */
[----:B------:R-:W-:Y:S01]  /*03e0*/  CS2R R46, SRZ ;  /* 0x00000000002e7805 */ /* 0x000fe2000001ff00 */
[----:B------:R-:W-:Y:S01]  /*03f0*/  CS2R R48, SRZ ;  /* 0x0000000000307805 */ /* 0x000fe2000001ff00 */
[----:B------:R-:W-:Y:S01]  /*0400*/  CS2R R50, SRZ ;  /* 0x0000000000327805 */ /* 0x000fe2000001ff00 */
[----:B------:R-:W-:Y:S01]  /*0410*/  CS2R R54, SRZ ;  /* 0x0000000000367805 */ /* 0x000fe2000001ff00 */
[----:B------:R-:W-:Y:S01]  /*0420*/  CS2R R52, SRZ ;  /* 0x0000000000347805 */ /* 0x000fe2000001ff00 */
[----:B------:R-:W-:Y:S02]  /*0430*/  @P0 LEA.HI.X R5, R156, c[0x0][0x21c], RZ, 0x4, P3 ;  /* 0x000087009c050a11 */ /* 0x000fe400018f24ff */
[----:B------:R-:W-:-:S02]  /*0440*/  @P0 LEA.HI.X R7, R164, c[0x0][0x21c], RZ, 0x4, P4 ;  /* 0x00008700a4070a11 */ /* 0x000fc400020f24ff */
[----:B------:R-:W-:Y:S01]  /*0450*/  @P1 IADD3.X R3, RZ, c[0x0][0x224], RZ, P2, !PT ;  /* 0x00008900ff031a10 */ /* 0x000fe200017fe4ff */
[----:B------:R0:W5:Y:S01]  /*0460*/  @P0 LDG.E.128 R44, [R4.64] ;  /* 0x00000004042c0981 */ /* 0x000162000c1e1d00 */
[----:B------:R-:W-:Y:S02]  /*0470*/  SHF.L.U32 R104, R100, 0x4, RZ ;  /* 0x0000000464687819 */ /* 0x000fe400000006ff */
[----:B------:R-:W-:Y:S01]  /*0480*/  SHF.R.U32.HI R11, RZ, 0x1c, R100 ;  /* 0x0000001cff0b7819 */ /* 0x000fe20000011664 */
[----:B------:R1:W5:Y:S04]  /*0490*/  @P0 LDG.E.128 R48, [R6.64] ;  /* 0x0000000406300981 */ /* 0x000368000c1e1d00 */
[----:B------:R2:W5:Y:S01]  /*04a0*/  @P1 LDG.E.128 R52, [R2.64] ;  /* 0x0000000402341981 */ /* 0x000562000c1e1d00 */
[----:B------:R-:W-:Y:S01]  /*04b0*/  CS2R R58, SRZ ;  /* 0x00000000003a7805 */ /* 0x000fe2000001ff00 */
[----:B------:R-:W-:Y:S01]  /*04c0*/  CS2R R56, SRZ ;  /* 0x0000000000387805 */ /* 0x000fe2000001ff00 */
[----:B------:R-:W-:Y:S01]  /*04d0*/  SHF.L.U32 R120, R116, 0x4, RZ ;  /* 0x0000000474787819 */ /* 0x000fe200000006ff */
[----:B------:R-:W3:Y:S01]  /*04e0*/  S2UR UR6, SR_CTAID.X ;  /* 0x00000000000679c3 */ /* 0x000ee20000002500 */
[----:B--2---:R-:W-:-:S02]  /*04f0*/  @P1 IADD3 R2, P0, R104, c[0x0][0x220], RZ ;  /* 0x0000880068021a10 */ /* 0x004fc40007f1e0ff */
[----:B------:R-:W-:Y:S02]  /*0500*/  SHF.L.U32 R128, R124, 0x4, RZ ;  /* 0x000000047c807819 */ /* 0x000fe400000006ff */
[----:B------:R-:W-:Y:S02]  /*0510*/  @P1 IADD3.X R3, R11, c[0x0][0x224], RZ, P0, !PT ;  /* 0x000089000b031a10 */ /* 0x000fe400007fe4ff */
[----:B------:R-:W-:Y:S02]  /*0520*/  SHF.R.U32.HI R94, RZ, 0x1c, R116 ;  /* 0x0000001cff5e7819 */ /* 0x000fe40000011674 */
[----:B-1----:R-:W-:Y:S01]  /*0530*/  @P1 IADD3 R6, P3, R120, c[0x0][0x220], RZ ;  /* 0x0000880078061a10 */ /* 0x002fe20007f7e0ff */
[----:B------:R1:W5:Y:S01]  /*0540*/  @P1 LDG.E.128 R56, [R2.64] ;  /* 0x0000000402381981 */ /* 0x000362000c1e1d00 */
[----:B------:R-:W-:Y:S01]  /*0550*/  SHF.R.U32.HI R95, RZ, 0x1c, R124 ;  /* 0x0000001cff5f7819 */ /* 0x000fe2000001167c */
[----:B------:R-:W-:Y:S01]  /*0560*/  CS2R R66, SRZ ;  /* 0x0000000000427805 */ /* 0x000fe2000001ff00 */
[----:B------:R-:W-:Y:S01]  /*0570*/  SHF.L.U32 R112, R108, 0x4, RZ ;  /* 0x000000046c707819 */ /* 0x000fe200000006ff */
[----:B------:R-:W-:Y:S01]  /*0580*/  CS2R R64, SRZ ;  /* 0x0000000000407805 */ /* 0x000fe2000001ff00 */
[----:B------:R-:W-:Y:S01]  /*0590*/  @P1 IADD3.X R7, R94, c[0x0][0x224], RZ, P3, !PT ;  /* 0x000089005e071a10 */ /* 0x000fe20001ffe4ff */
[----:B------:R-:W-:Y:S01]  /*05a0*/  CS2R R70, SRZ ;  /* 0x0000000000467805 */ /* 0x000fe2000001ff00 */
[----:B------:R-:W-:Y:S01]  /*05b0*/  CS2R R68, SRZ ;  /* 0x0000000000447805 */ /* 0x000fe2000001ff00 */
[----:B-1----:R-:W-:Y:S01]  /*05c0*/  @P1 IADD3 R2, P0, R128, c[0x0][0x220], RZ ;  /* 0x0000880080021a10 */ /* 0x002fe20007f1e0ff */
[----:B------:R-:W-:Y:S01]  /*05d0*/  CS2R R62, SRZ ;  /* 0x00000000003e7805 */ /* 0x000fe2000001ff00 */
[----:B------:R-:W-:Y:S01]  /*05e0*/  SHF.R.U32.HI R93, RZ, 0x1c, R108 ;  /* 0x0000001cff5d7819 */ /* 0x000fe2000001166c */
[----:B------:R-:W-:Y:S01]  /*05f0*/  CS2R R60, SRZ ;  /* 0x00000000003c7805 */ /* 0x000fe2000001ff00 */
[----:B------:R-:W-:Y:S01]  /*0600*/  @P1 IADD3.X R3, R95, c[0x0][0x224], RZ, P0, !PT ;  /* 0x000089005f031a10 */ /* 0x000fe200007fe4ff */
[----:B------:R1:W5:Y:S01]  /*0610*/  @P1 LDG.E.128 R64, [R6.64] ;  /* 0x0000000406401981 */ /* 0x000362000c1e1d00 */
[----:B0-----:R-:W-:-:S02]  /*0620*/  @P1 IADD3 R4, P2, R112, c[0x0][0x220], RZ ;  /* 0x0000880070041a10 */ /* 0x001fc40007f5e0ff */
[----:B------:R-:W-:Y:S01]  /*0630*/  SHF.L.U32 R144, R140, 0x4, RZ ;  /* 0x000000048c907819 */ /* 0x000fe200000006ff */
[----:B------:R0:W5:Y:S01]  /*0640*/  @P1 LDG.E.128 R68, [R2.64] ;  /* 0x0000000402441981 */ /* 0x000162000c1e1d00 */
[----:B------:R-:W-:Y:S02]  /*0650*/  SHF.L.U32 R152, R148, 0x4, RZ ;  /* 0x0000000494987819 */ /* 0x000fe400000006ff */
[----:B------:R-:W-:Y:S02]  /*0660*/  @P1 IADD3.X R5, R93, c[0x0][0x224], RZ, P2, !PT ;  /* 0x000089005d051a10 */ /* 0x000fe400017fe4ff */
[----:B------:R-:W-:Y:S02]  /*0670*/  SHF.R.U32.HI R99, RZ, 0x1c, R140 ;  /* 0x0000001cff637819 */ /* 0x000fe4000001168c */
[----:B-1----:R-:W-:Y:S01]  /*0680*/  @P1 IADD3 R6, P3, R144, c[0x0][0x220], RZ ;  /* 0x0000880090061a10 */ /* 0x002fe20007f7e0ff */
[----:B------:R-:W-:Y:S01]  /*0690*/  CS2R R78, SRZ ;  /* 0x00000000004e7805 */ /* 0x000fe2000001ff00 */
[----:B------:R-:W-:Y:S01]  /*06a0*/  SHF.R.U32.HI R9, RZ, 0x1c, R148 ;  /* 0x0000001cff097819 */ /* 0x000fe20000011694 */
[----:B------:R-:W-:Y:S01]  /*06b0*/  CS2R R76, SRZ ;  /* 0x00000000004c7805 */ /* 0x000fe2000001ff00 */
[----:B0-----:R-:W-:Y:S01]  /*06c0*/  @P1 IADD3 R2, P0, R152, c[0x0][0x220], RZ ;  /* 0x0000880098021a10 */ /* 0x001fe20007f1e0ff */
[----:B------:R-:W-:Y:S01]  /*06d0*/  CS2R R82, SRZ ;  /* 0x0000000000527805 */ /* 0x000fe2000001ff00 */
[----:B------:R-:W-:Y:S01]  /*06e0*/  SHF.L.U32 R136, R132, 0x4, RZ ;  /* 0x0000000484887819 */ /* 0x000fe200000006ff */
[----:B------:R-:W-:Y:S01]  /*06f0*/  CS2R R80, SRZ ;  /* 0x0000000000507805 */ /* 0x000fe2000001ff00 */
[----:B------:R-:W-:Y:S01]  /*0700*/  @P1 IADD3.X R7, R99, c[0x0][0x224], RZ, P3, !PT ;  /* 0x0000890063071a10 */ /* 0x000fe20001ffe4ff */
[----:B------:R0:W5:Y:S01]  /*0710*/  @P1 LDG.E.128 R60, [R4.64] ;  /* 0x00000004043c1981 */ /* 0x000162000c1e1d00 */
[----:B------:R-:W-:-:S02]  /*0720*/  @P1 IADD3.X R3, R9, c[0x0][0x224], RZ, P0, !PT ;  /* 0x0000890009031a10 */ /* 0x000fc400007fe4ff */
[----:B------:R-:W-:Y:S01]  /*0730*/  SHF.R.U32.HI R98, RZ, 0x1c, R132 ;  /* 0x0000001cff627819 */ /* 0x000fe20000011684 */
[----:B------:R-:W-:Y:S01]  /*0740*/  CS2R R74, SRZ ;  /* 0x00000000004a7805 */ /* 0x000fe2000001ff00 */
[----:B------:R-:W-:Y:S01]  /*0750*/  SHF.L.U32 R168, R164, 0x4, RZ ;  /* 0x00000004a4a87819 */ /* 0x000fe200000006ff */
[----:B------:R-:W-:Y:S01]  /*0760*/  CS2R R72, SRZ ;  /* 0x0000000000487805 */ /* 0x000fe2000001ff00 */
[----:B------:R1:W5:Y:S01]  /*0770*/  @P1 LDG.E.128 R76, [R6.64] ;  /* 0x00000004064c1981 */ /* 0x000362000c1e1d00 */
[----:B0-----:R-:W-:-:S03]  /*0780*/  @P1 IADD3 R4, P2, R136, c[0x0][0x220], RZ ;  /* 0x0000880088041a10 */ /* 0x001fc60007f5e0ff */
[----:B------:R3:W5:Y:S01]  /*0790*/  @P1 LDG.E.128 R80, [R2.64] ;  /* 0x0000000402501981 */ /* 0x000762000c1e1d00 */
[----:B------:R-:W-:Y:S02]  /*07a0*/  SHF.R.U32.HI R10, RZ, 0x1c, R164 ;  /* 0x0000001cff0a7819 */ /* 0x000fe400000116a4 */
[----:B------:R-:W-:Y:S02]  /*07b0*/  @P1 IADD3.X R5, R98, c[0x0][0x224], RZ, P2, !PT ;  /* 0x0000890062051a10 */ /* 0x000fe400017fe4ff */
[----:B-1----:R-:W-:Y:S02]  /*07c0*/  @P1 IADD3 R6, P0, R168, c[0x0][0x220], RZ ;  /* 0x00008800a8061a10 */ /* 0x002fe40007f1e0ff */
[----:B------:R-:W-:Y:S01]  /*07d0*/  SHF.L.U32 R160, R156, 0x4, RZ ;  /* 0x000000049ca07819 */ /* 0x000fe200000006ff */
[----:B------:R0:W5:Y:S01]  /*07e0*/  @P1 LDG.E.128 R72, [R4.64] ;  /* 0x0000000404481981 */ /* 0x000162000c1e1d00 */
[----:B---3--:R-:W-:Y:S02]  /*07f0*/  LEA.HI R3, R8, UR6, RZ, 0x19 ;  /* 0x0000000608037c11 */ /* 0x008fe4000f8fc8ff */
[----:B------:R-:W-:-:S02]  /*0800*/  @P1 IADD3.X R7, R10, c[0x0][0x224], RZ, P0, !PT ;  /* 0x000089000a071a10 */ /* 0x000fc400007fe4ff */
[----:B------:R-:W-:Y:S02]  /*0810*/  ISETP.GE.AND P0, PT, R3, c[0x0][0x164], PT ;  /* 0x0000590003007a0c */ /* 0x000fe40003f06270 */
[----:B------:R-:W-:Y:S02]  /*0820*/  SHF.R.U32.HI R102, RZ, 0x1c, R156 ;  /* 0x0000001cff667819 */ /* 0x000fe4000001169c */
[----:B0-----:R-:W-:Y:S01]  /*0830*/  @P1 IADD3 R4, P2, R160, c[0x0][0x220], RZ ;  /* 0x00008800a0041a10 */ /* 0x001fe20007f5e0ff */
[----:B------:R-:W-:Y:S01]  /*0840*/  CS2R R84, SRZ ;  /* 0x0000000000547805 */ /* 0x000fe2000001ff00 */
[----:B------:R-:W-:Y:S01]  /*0850*/  SHF.L.U32 R2, R8, 0x4, RZ ;  /* 0x0000000408027819 */ /* 0x000fe200000006ff */
[----:B------:R-:W-:Y:S01]  /*0860*/  CS2R R86, SRZ ;  /* 0x0000000000567805 */ /* 0x000fe2000001ff00 */
[----:B------:R-:W-:Y:S01]  /*0870*/  CS2R R88, SRZ ;  /* 0x0000000000587805 */ /* 0x000fe2000001ff00 */
[----:B------:R-:W-:Y:S01]  /*0880*/  CS2R R90, SRZ ;  /* 0x00000000005a7805 */ /* 0x000fe2000001ff00 */
[----:B------:R-:W-:Y:S01]  /*0890*/  HFMA2.MMA R165, -RZ, RZ, 0, 9.5367431640625e-07 ;  /* 0x00000010ffa57435 */ /* 0x000fe200000001ff */
[----:B------:R-:W-:-:S02]  /*08a0*/  @P1 IADD3.X R5, R102, c[0x0][0x224], RZ, P2, !PT ;  /* 0x0000890066051a10 */ /* 0x000fc400017fe4ff */
[----:B------:R-:W-:Y:S02]  /*08b0*/  IADD3 R96, P2, R96, c[0x0][0x1b8], RZ ;  /* 0x00006e0060607a10 */ /* 0x000fe40007f5e0ff */
[----:B------:R-:W-:Y:S01]  /*08c0*/  IADD3 R104, P6, R104, c[0x0][0x1b8], RZ ;  /* 0x00006e0068687a10 */ /* 0x000fe20007fde0ff */
[----:B------:R0:W5:Y:S01]  /*08d0*/  @P1 LDG.E.128 R84, [R4.64] ;  /* 0x0000000404541981 */ /* 0x000162000c1e1d00 */
[----:B------:R-:W-:Y:S02]  /*08e0*/  IADD3 R112, P5, R112, c[0x0][0x1b8], RZ ;  /* 0x00006e0070707a10 */ /* 0x000fe40007fbe0ff */
[----:B------:R-:W-:Y:S01]  /*08f0*/  IADD3 R120, P4, R120, c[0x0][0x1b8], RZ ;  /* 0x00006e0078787a10 */ /* 0x000fe20007f9e0ff */
[----:B------:R0:W5:Y:S01]  /*0900*/  @P1 LDG.E.128 R88, [R6.64] ;  /* 0x0000000406581981 */ /* 0x000162000c1e1d00 */
[----:B------:R-:W-:Y:S02]  /*0910*/  IADD3 R128, P3, R128, c[0x0][0x1b8], RZ ;  /* 0x00006e0080807a10 */ /* 0x000fe40007f7e0ff */
[----:B------:R-:W-:-:S02]  /*0920*/  LOP3.LUT R2, R2, 0x7f0, RZ, 0xc0, !PT ;  /* 0x000007f002027812 */ /* 0x000fc400078ec0ff */
[----:B------:R-:W-:Y:S02]  /*0930*/  IADD3.X R97, RZ, c[0x0][0x1bc], RZ, P2, !PT ;  /* 0x00006f00ff617a10 */ /* 0x000fe400017fe4ff */
[----:B------:R-:W-:Y:S02]  /*0940*/  IADD3.X R105, R11, c[0x0][0x1bc], RZ, P6, !PT ;  /* 0x00006f000b697a10 */ /* 0x000fe400037fe4ff */
[----:B------:R-:W-:Y:S02]  /*0950*/  IADD3.X R113, R93, c[0x0][0x1bc], RZ, P5, !PT ;  /* 0x00006f005d717a10 */ /* 0x000fe40002ffe4ff */
[----:B------:R-:W-:Y:S02]  /*0960*/  IADD3.X R121, R94, c[0x0][0x1bc], RZ, P4, !PT ;  /* 0x00006f005e797a10 */ /* 0x000fe400027fe4ff */
[----:B------:R-:W-:Y:S02]  /*0970*/  IADD3.X R129, R95, c[0x0][0x1bc], RZ, P3, !PT ;  /* 0x00006f005f817a10 */ /* 0x000fe40001ffe4ff */
[----:B------:R-:W-:-:S02]  /*0980*/  IADD3 R92, P1, R2, c[0x0][0x1b0], RZ ;  /* 0x00006c00025c7a10 */ /* 0x000fc40007f3e0ff */
[----:B------:R-:W-:Y:S02]  /*0990*/  IADD3 R136, P2, R136, c[0x0][0x1b8], RZ ;  /* 0x00006e0088887a10 */ /* 0x000fe40007f5e0ff */
[----:B------:R-:W-:Y:S02]  /*09a0*/  IADD3 R144, P5, R144, c[0x0][0x1b8], RZ ;  /* 0x00006e0090907a10 */ /* 0x000fe40007fbe0ff */
[----:B------:R-:W-:Y:S02]  /*09b0*/  IADD3 R152, P4, R152, c[0x0][0x1b8], RZ ;  /* 0x00006e0098987a10 */ /* 0x000fe40007f9e0ff */
[----:B------:R-:W-:Y:S02]  /*09c0*/  IADD3 R160, P3, R160, c[0x0][0x1b8], RZ ;  /* 0x00006e00a0a07a10 */ /* 0x000fe40007f7e0ff */
[----:B------:R-:W-:Y:S01]  /*09d0*/  IADD3 R168, P6, R168, c[0x0][0x1b8], RZ ;  /* 0x00006e00a8a87a10 */ /* 0x000fe20007fde0ff */
[----:B------:R-:W-:Y:S01]  /*09e0*/  IMAD.WIDE.U32 R100, R100, R165, c[0x0][0x1b0] ;  /* 0x00006c0064647625 */ /* 0x000fe200078e00a5 */
[----:B------:R-:W-:-:S02]  /*09f0*/  IADD3.X R93, RZ, c[0x0][0x1b4], RZ, P1, !PT ;  /* 0x00006d00ff5d7a10 */ /* 0x000fc40000ffe4ff */
[----:B------:R-:W-:Y:S01]  /*0a00*/  IADD3.X R137, R98, c[0x0][0x1bc], RZ, P2, !PT ;  /* 0x00006f0062897a10 */ /* 0x000fe200017fe4ff */
[-C--:B------:R-:W-:Y:S01]  /*0a10*/  IMAD.WIDE.U32 R108, R108, R165.reuse, c[0x0][0x1b0] ;  /* 0x00006c006c6c7625 */ /* 0x080fe200078e00a5 */
[----:B------:R-:W-:Y:S02]  /*0a20*/  IADD3.X R145, R99, c[0x0][0x1bc], RZ, P5, !PT ;  /* 0x00006f0063917a10 */ /* 0x000fe40002ffe4ff */
[----:B------:R-:W-:Y:S01]  /*0a30*/  IADD3.X R153, R9, c[0x0][0x1bc], RZ, P4, !PT ;  /* 0x00006f0009997a10 */ /* 0x000fe200027fe4ff */
[-C--:B------:R-:W-:Y:S01]  /*0a40*/  IMAD.WIDE.U32 R116, R116, R165.reuse, c[0x0][0x1b0] ;  /* 0x00006c0074747625 */ /* 0x080fe200078e00a5 */
[----:B------:R-:W-:Y:S02]  /*0a50*/  IADD3.X R161, R102, c[0x0][0x1bc], RZ, P3, !PT ;  /* 0x00006f0066a17a10 */ /* 0x000fe40001ffe4ff */
[----:B------:R-:W-:Y:S01]  /*0a60*/  IADD3.X R169, R10, c[0x0][0x1bc], RZ, P6, !PT ;  /* 0x00006f000aa97a10 */ /* 0x000fe200037fe4ff */
[----:B------:R-:W-:-:S04]  /*0a70*/  IMAD.WIDE.U32 R124, R124, R165, c[0x0][0x1b0] ;  /* 0x00006c007c7c7625 */ /* 0x000fc800078e00a5 */
[----:B------:R-:W-:-:S04]  /*0a80*/  IMAD.WIDE.U32 R132, R132, R165, c[0x0][0x1b0] ;  /* 0x00006c0084847625 */ /* 0x000fc800078e00a5 */
[----:B------:R-:W-:-:S04]  /*0a90*/  IMAD.WIDE.U32 R140, R140, R165, c[0x0][0x1b0] ;  /* 0x00006c008c8c7625 */ /* 0x000fc800078e00a5 */
[----:B------:R-:W-:-:S04]  /*0aa0*/  IMAD.WIDE.U32 R148, R148, R165, c[0x0][0x1b0] ;  /* 0x00006c0094947625 */ /* 0x000fc800078e00a5 */
[----:B------:R-:W-:-:S04]  /*0ab0*/  IMAD.WIDE.U32 R156, R156, R165, c[0x0][0x1b0] ;  /* 0x00006c009c9c7625 */ /* 0x000fc800078e00a5 */
[----:B------:R-:W-:Y:S01]  /*0ac0*/  IMAD.WIDE.U32 R164, R164, R165, c[0x0][0x1b0] ;  /* 0x00006c00a4a47625 */ /* 0x000fe200078e00a5 */
[----:B------:R-:W-:Y:S06]  /*0ad0*/  @P0 EXIT ;  /* 0x000000000000094d */ /* 0x000fec0003800000 */
[----:B0-----:R-:W5:Y:S04]  /*0ae0*/  LDG.E.128 R92, [R92.64] ;  /* 0x000000045c5c7981 */ /* 0x001f68000c1e1d00 */
[----:B------:R-:W5:Y:S04]  /*0af0*/  LDG.E.128 R96, [R96.64] ;  /* 0x0000000460607981 */ /* 0x000f68000c1e1d00 */
        /* <DEDUP_REMOVED lines=17> */
[----:B------:R-:W5:Y:S01]  /*0c10*/  LDG.E.128 R168, [R168.64] ;  /* 0x00000004a8a87981 */ /* 0x000f62000c1e1d00 */
[----:B------:R-:W-:Y:S01]  /*0c20*/  MOV R2, c[0x0][0x180] ;  /* 0x0000600000027a02 */ /* 0x000fe20000000f00 */
[----:B------:R-:W-:-:S03]  /*0c30*/  ULDC.U8 UR6, c[0x0][0x1f0] ;  /* 0x00007c0000067ab9 */ /* 0x000fc60000000000 */
[----:B------:R-:W-:Y:S02]  /*0c40*/  LOP3.LUT P0, RZ, R2, c[0x0][0x178], RZ, 0xfc, !PT ;  /* 0x00005e0002ff7a12 */ /* 0x000fe4000780fcff */
[----:B------:R-:W-:-:S04]  /*0c50*/  MOV R2, c[0x0][0x184] ;  /* 0x0000610000027a02 */ /* 0x000fc80000000f00 */
[----:B------:R-:W-:Y:S02]  /*0c60*/  LOP3.LUT P0, RZ, R2, c[0x0][0x17c], RZ, 0xfc, P0 ;  /* 0x00005f0002ff7a12 */ /* 0x000fe4000000fcff */
[----:B------:R-:W-:Y:S02]  /*0c70*/  MOV R2, 0x1 ;  /* 0x0000000100027802 */ /* 0x000fe40000000f00 */
.L_x_29796:
[----:B------:R-:W-:Y:S01]  /*0c80*/  ISETP.NE.U32.AND P1, PT, RZ, c[0x0][0x178], PT ;  /* 0x00005e00ff007a0c */ /* 0x000fe20003f25070 */
[----:B------:R-:W-:Y:S01]  /*0c90*/  IMAD R4, R3, c[0x0][0x168], RZ ;  /* 0x00005a0003047a24 */ /* 0x000fe200078e02ff */
[----:B------:R-:W-:Y:S02]  /*0ca0*/  ISETP.NE.U32.AND P2, PT, RZ, c[0x0][0x180], PT ;  /* 0x00006000ff007a0c */ /* 0x000fe40003f45070 */
[----:B------:R-:W-:Y:S02]  /*0cb0*/  ISETP.NE.AND.EX P1, PT, RZ, c[0x0][0x17c], PT, P1 ;  /* 0x00005f00ff007a0c */ /* 0x000fe40003f25310 */
[----:B------:R-:W-:Y:S02]  /*0cc0*/  ISETP.NE.AND.EX P2, PT, RZ, c[0x0][0x184], PT, P2 ;  /* 0x00006100ff007a0c */ /* 0x000fe40003f45320 */
[----:B------:R-:W-:-:S02]  /*0cd0*/  SHF.R.S32.HI R5, RZ, 0x1f, R4 ;  /* 0x0000001fff057819 */ /* 0x000fc40000011404 */
[----:B------:R-:W-:Y:S02]  /*0ce0*/  MOV R225, 0x10 ;  /* 0x0000001000e17802 */ /* 0x000fe40000000f00 */
[----:B------:R-:W-:-:S04]  /*0cf0*/  LEA.HI R5, R5, R4, RZ, 0x2 ;  /* 0x0000000405057211 */ /* 0x000fc800078f10ff */
[----:B------:R-:W-:-:S04]  /*0d00*/  LEA.HI.SX32 R227, R5, R0, 0x1e ;  /* 0x0000000005e37211 */ /* 0x000fc800078ff2ff */
[C---:B------:R-:W-:Y:S01]  /*0d10*/  @P1 LEA R4, P3, R227.reuse, c[0x0][0x178], 0x4 ;  /* 0x00005e00e3041a11 */ /* 0x040fe200078620ff */
[C---:B------:R-:W-:Y:S01]  /*0d20*/  IMAD.WIDE.U32 R220, R227.reuse, R225, c[0x0][0x170] ;  /* 0x00005c00e3dc7625 */ /* 0x040fe200078e00e1 */
[C---:B------:R-:W-:Y:S02]  /*0d30*/  @P2 LEA R6, P4, R227.reuse, c[0x0][0x180], 0x4 ;  /* 0x00006000e3062a11 */ /* 0x040fe400078820ff */
[C---:B------:R-:W-:Y:S02]  /*0d40*/  @P1 LEA.HI.X R5, R227.reuse, c[0x0][0x17c], RZ, 0x4, P3 ;  /* 0x00005f00e3051a11 */ /* 0x040fe400018f24ff */
[----:B------:R-:W-:Y:S01]  /*0d50*/  @P2 LEA.HI.X R7, R227, c[0x0][0x184], RZ, 0x4, P4 ;  /* 0x00006100e3072a11 */ /* 0x000fe200020f24ff */
[----:B-----5:R-:W5:Y:S04]  /*0d60*/  LDG.E.128 R220, [R220.64] ;  /* 0x00000004dcdc7981 */ /* 0x020f68000c1e1d00 */
        /* <DEDUP_REMOVED lines=10> */
.L_x_29634:
[----:B-----5:R-:W-:Y:S01]  /*0e10*/  FADD.FTZ R220, R176, R220 ;  /* 0x000000dcb0dc7221 */ /* 0x020fe20000010000 */
[----:B------:R-:W-:Y:S05]  /*0e20*/  BRA `(.L_x_29635) ;  /* 0x0000002000007947 */ /* 0x000fea0003800000 */
.L_x_29633:
[----:B0----5:R-:W-:-:S04]  /*0e30*/  FADD.FTZ R220, R172, R220 ;  /* 0x000000dcacdc7221 */ /* 0x021fc80000010000 */
[----:B------:R-:W-:-:S05]  /*0e40*/  @P2 FADD.FTZ R220, R176, R220 ;  /* 0x000000dcb0dc2221 */ /* 0x000fca0000010000 */
.L_x_29635:
[----:B-----5:R-:W-:Y:S02]  /*0e50*/  MOV R180, R220 ;  /* 0x000000dc00b47202 */ /* 0x020fe40000000f00 */
.L_x_29636:
[----:B------:R-:W-:Y:S05]  /*0e60*/  @P3 BRA `(.L_x_29637) ;  /* 0x0000007000003947 */ /* 0x000fea0003800000 */
[----:B------:R-:W-:-:S04]  /*0e70*/  ISETP.NE.U32.AND P4, PT, RZ, c[0x0][0x180], PT ;  /* 0x00006000ff007a0c */ /* 0x000fc80003f85070 */
[----:B------:R-:W-:-:S13]  /*0e80*/  ISETP.NE.AND.EX P4, PT, RZ, c[0x0][0x184], PT, P4 ;  /* 0x00006100ff007a0c */ /* 0x000fda0003f85340 */
[----:B------:R-:W-:Y:S05]  /*0e90*/  @P4 BRA `(.L_x_29638) ;  /* 0x0000002000004947 */ /* 0x000fea0003800000 */
[----:B------:R-:W-:Y:S05]  /*0ea0*/  @P0 BRA `(.L_x_29639) ;  /* 0x0000005000000947 */ /* 0x000fea0003800000 */
[----:B------:R-:W-:Y:S05]  /*0eb0*/  BRA `(.L_x_29640) ;  /* 0x0000005000007947 */ /* 0x000fea0003800000 */
.L_x_29638:
[----:B-----5:R-:W-:Y:S01]  /*0ec0*/  FADD.FTZ R221, R177, R221 ;  /* 0x000000ddb1dd7221 */ /* 0x020fe20000010000 */
[----:B------:R-:W-:Y:S05]  /*0ed0*/  BRA `(.L_x_29639) ;  /* 0x0000002000007947 */ /* 0x000fea0003800000 */
.L_x_29637:
[----:B-----5:R-:W-:-:S04]  /*0ee0*/  FADD.FTZ R221, R173, R221 ;  /* 0x000000ddaddd7221 */ /* 0x020fc80000010000 */
[----:B------:R-:W-:-:S05]  /*0ef0*/  @P2 FADD.FTZ R221, R177, R221 ;  /* 0x000000ddb1dd2221 */ /* 0x000fca0000010000 */
.L_x_29639:
[----:B-----5:R-:W-:Y:S02]  /*0f00*/  MOV R181, R221 ;  /* 0x000000dd00b57202 */ /* 0x020fe40000000f00 */
.L_x_29640:
[----:B------:R-:W-:Y:S05]  /*0f10*/  @P3 BRA `(.L_x_29641) ;  /* 0x0000007000003947 */ /* 0x000fea0003800000 */
[----:B------:R-:W-:-:S04]  /*0f20*/  ISETP.NE.U32.AND P4, PT, RZ, c[0x0][0x180], PT ;  /* 0x00006000ff007a0c */ /* 0x000fc80003f85070 */
[----:B------:R-:W-:-:S13]  /*0f30*/  ISETP.NE.AND.EX P4, PT, RZ, c[0x0][0x184], PT, P4 ;  /* 0x00006100ff007a0c */ /* 0x000fda0003f85340 */
[----:B------:R-:W-:Y:S05]  /*0f40*/  @P4 BRA `(.L_x_29642) ;  /* 0x0000002000004947 */ /* 0x000fea0003800000 */
[----:B------:R-:W-:Y:S05]  /*0f50*/  @P0 BRA `(.L_x_29643) ;  /* 0x0000005000000947 */ /* 0x000fea0003800000 */
[----:B------:R-:W-:Y:S05]  /*0f60*/  BRA `(.L_x_29644) ;  /* 0x0000005000007947 */ /* 0x000fea0003800000 */
.L_x_29642:
[----:B-----5:R-:W-:Y:S01]  /*0f70*/  FADD.FTZ R222, R178, R222 ;  /* 0x000000deb2de7221 */ /* 0x020fe20000010000 */
[----:B------:R-:W-:Y:S05]  /*0f80*/  BRA `(.L_x_29643) ;  /* 0x0000002000007947 */ /* 0x000fea0003800000 */
.L_x_29641:
[----:B-----5:R-:W-:-:S04]  /*0f90*/  FADD.FTZ R222, R174, R222 ;  /* 0x000000deaede7221 */ /* 0x020fc80000010000 */
[----:B------:R-:W-:-:S05]  /*0fa0*/  @P2 FADD.FTZ R222, R178, R222 ;  /* 0x000000deb2de2221 */ /* 0x000fca0000010000 */
.L_x_29643:
[----:B-----5:R-:W-:Y:S02]  /*0fb0*/  MOV R182, R222 ;  /* 0x000000de00b67202 */ /* 0x020fe40000000f00 */
.L_x_29644:
[----:B------:R-:W-:Y:S05]  /*0fc0*/  @P3 BRA `(.L_x_29645) ;  /* 0x0000007000003947 */ /* 0x000fea0003800000 */
[----:B------:R-:W-:-:S04]  /*0fd0*/  ISETP.NE.U32.AND P4, PT, RZ, c[0x0][0x180], PT ;  /* 0x00006000ff007a0c */ /* 0x000fc80003f85070 */
[----:B------:R-:W-:-:S13]  /*0fe0*/  ISETP.NE.AND.EX P4, PT, RZ, c[0x0][0x184], PT, P4 ;  /* 0x00006100ff007a0c */ /* 0x000fda0003f85340 */
[----:B------:R-:W-:Y:S05]  /*0ff0*/  @P4 BRA `(.L_x_29646) ;  /* 0x0000002000004947 */ /* 0x000fea0003800000 */
[----:B------:R-:W-:Y:S05]  /*1000*/  @P0 BRA `(.L_x_29647) ;  /* 0x0000005000000947 */ /* 0x000fea0003800000 */
[----:B------:R-:W-:Y:S05]  /*1010*/  BRA `(.L_x_29648) ;  /* 0x0000005000007947 */ /* 0x000fea0003800000 */
.L_x_29646:
[----:B-----5:R-:W-:Y:S01]  /*1020*/  FADD.FTZ R223, R179, R223 ;  /* 0x000000dfb3df7221 */ /* 0x020fe20000010000 */
[----:B------:R-:W-:Y:S05]  /*1030*/  BRA `(.L_x_29647) ;  /* 0x0000002000007947 */ /* 0x000fea0003800000 */
.L_x_29645:
[----:B-----5:R-:W-:-:S04]  /*1040*/  FADD.FTZ R223, R175, R223 ;  /* 0x000000dfafdf7221 */ /* 0x020fc80000010000 */
[----:B------:R-:W-:-:S05]  /*1050*/  @P2 FADD.FTZ R223, R179, R223 ;  /* 0x000000dfb3df2221 */ /* 0x000fca0000010000 */
.L_x_29647:
[----:B-----5:R-:W-:Y:S02]  /*1060*/  MOV R183, R223 ;  /* 0x000000df00b77202 */ /* 0x020fe40000000f00 */
.L_x_29648:
        /* <DEDUP_REMOVED lines=16> */
.L_x_29650:
[----:B-----5:R-:W-:Y:S01]  /*1170*/  FADD.FTZ R216, R176, R216 ;  /* 0x000000d8b0d87221 */ /* 0x020fe20000010000 */
[----:B------:R-:W-:Y:S05]  /*1180*/  BRA `(.L_x_29651) ;  /* 0x0000002000007947 */ /* 0x000fea0003800000 */
.L_x_29649:
[----:B-----5:R-:W-:-:S04]  /*1190*/  FADD.FTZ R216, R172, R216 ;  /* 0x000000d8acd87221 */ /* 0x020fc80000010000 */
[----:B------:R-:W-:-:S05]  /*11a0*/  @P2 FADD.FTZ R216, R176, R216 ;  /* 0x000000d8b0d82221 */ /* 0x000fca0000010000 */
.L_x_29651:
[----:B0----5:R-:W-:Y:S02]  /*11b0*/  MOV R180, R216 ;  /* 0x000000d800b47202 */ /* 0x021fe40000000f00 */
.L_x_29652:
[----:B------:R-:W-:Y:S05]  /*11c0*/  @P3 BRA `(.L_x_29653) ;  /* 0x0000007000003947 */ /* 0x000fea0003800000 */
[----:B------:R-:W-:-:S04]  /*11d0*/  ISETP.NE.U32.AND P4, PT, RZ, c[0x0][0x180], PT ;  /* 0x00006000ff007a0c */ /* 0x000fc80003f85070 */
[----:B------:R-:W-:-:S13]  /*11e0*/  ISETP.NE.AND.EX P4, PT, RZ, c[0x0][0x184], PT, P4 ;  /* 0x00006100ff007a0c */ /* 0x000fda0003f85340 */
[----:B------:R-:W-:Y:S05]  /*11f0*/  @P4 BRA `(.L_x_29654) ;  /* 0x0000002000004947 */ /* 0x000fea0003800000 */
[----:B------:R-:W-:Y:S05]  /*1200*/  @P0 BRA `(.L_x_29655) ;  /* 0x0000005000000947 */ /* 0x000fea0003800000 */
[----:B------:R-:W-:Y:S05]  /*1210*/  BRA `(.L_x_29656) ;  /* 0x0000005000007947 */ /* 0x000fea0003800000 */
.L_x_29654:
[----:B-----5:R-:W-:Y:S01]  /*1220*/  FADD.FTZ R217, R177, R217 ;  /* 0x000000d9b1d97221 */ /* 0x020fe20000010000 */
[----:B------:R-:W-:Y:S05]  /*1230*/  BRA `(.L_x_29655) ;  /* 0x0000002000007947 */ /* 0x000fea0003800000 */
.L_x_29653:
[----:B-----5:R-:W-:-:S04]  /*1240*/  FADD.FTZ R217, R173, R217 ;  /* 0x000000d9add97221 */ /* 0x020fc80000010000 */
[----:B------:R-:W-:-:S05]  /*1250*/  @P2 FADD.FTZ R217, R177, R217 ;  /* 0x000000d9b1d92221 */ /* 0x000fca0000010000 */
.L_x_29655:
[----:B0----5:R-:W-:Y:S02]  /*1260*/  MOV R181, R217 ;  /* 0x000000d900b57202 */ /* 0x021fe40000000f00 */
.L_x_29656:
[----:B------:R-:W-:Y:S05]  /*1270*/  @P3 BRA `(.L_x_29657) ;  /* 0x0000007000003947 */ /* 0x000fea0003800000 */
[----:B------:R-:W-:-:S04]  /*1280*/  ISETP.NE.U32.AND P4, PT, RZ, c[0x0][0x180], PT ;  /* 0x00006000ff007a0c */ /* 0x000fc80003f85070 */
[----:B------:R-:W-:-:S13]  /*1290*/  ISETP.NE.AND.EX P4, PT, RZ, c[0x0][0x184], PT, P4 ;  /* 0x00006100ff007a0c */ /* 0x000fda0003f85340 */
[----:B------:R-:W-:Y:S05]  /*12a0*/  @P4 BRA `(.L_x_29658) ;  /* 0x0000002000004947 */ /* 0x000fea0003800000 */
[----:B------:R-:W-:Y:S05]  /*12b0*/  @P0 BRA `(.L_x_29659) ;  /* 0x0000005000000947 */ /* 0x000fea0003800000 */
[----:B------:R-:W-:Y:S05]  /*12c0*/  BRA `(.L_x_29660) ;  /* 0x0000005000007947 */ /* 0x000fea0003800000 */
.L_x_29658:
[----:B-----5:R-:W-:Y:S01]  /*12d0*/  FADD.FTZ R218, R178, R218 ;  /* 0x000000dab2da7221 */ /* 0x020fe20000010000 */
[----:B------:R-:W-:Y:S05]  /*12e0*/  BRA `(.L_x_29659) ;  /* 0x0000002000007947 */ /* 0x000fea0003800000 */
.L_x_29657:
[----:B-----5:R-:W-:-:S04]  /*12f0*/  FADD.FTZ R218, R174, R218 ;  /* 0x000000daaeda7221 */ /* 0x020fc80000010000 */
[----:B------:R-:W-:-:S05]  /*1300*/  @P2 FADD.FTZ R218, R178, R218 ;  /* 0x000000dab2da2221 */ /* 0x000fca0000010000 */
.L_x_29659:
[----:B0----5:R-:W-:Y:S02]  /*1310*/  MOV R182, R218 ;  /* 0x000000da00b67202 */ /* 0x021fe40000000f00 */
.L_x_29660:
[----:B------:R-:W-:Y:S05]  /*1320*/  @P3 BRA `(.L_x_29661) ;  /* 0x0000007000003947 */ /* 0x000fea0003800000 */
[----:B------:R-:W-:-:S04]  /*1330*/  ISETP.NE.U32.AND P4, PT, RZ, c[0x0][0x180], PT ;  /* 0x00006000ff007a0c */ /* 0x000fc80003f85070 */
[----:B------:R-:W-:-:S13]  /*1340*/  ISETP.NE.AND.EX P4, PT, RZ, c[0x0][0x184], PT, P4 ;  /* 0x00006100ff007a0c */ /* 0x000fda0003f85340 */
[----:B------:R-:W-:Y:S05]  /*1350*/  @P4 BRA `(.L_x_29662) ;  /* 0x0000002000004947 */ /* 0x000fea0003800000 */
[----:B------:R-:W-:Y:S05]  /*1360*/  @P0 BRA `(.L_x_29663) ;  /* 0x0000005000000947 */ /* 0x000fea0003800000 */
[----:B------:R-:W-:Y:S05]  /*1370*/  BRA `(.L_x_29664) ;  /* 0x0000005000007947 */ /* 0x000fea0003800000 */
.L_x_29662:
[----:B-----5:R-:W-:Y:S01]  /*1380*/  FADD.FTZ R219, R179, R219 ;  /* 0x000000dbb3db7221 */ /* 0x020fe20000010000 */
[----:B------:R-:W-:Y:S05]  /*1390*/  BRA `(.L_x_29663) ;  /* 0x0000002000007947 */ /* 0x000fea0003800000 */
.L_x_29661:
[----:B-----5:R-:W-:-:S04]  /*13a0*/  FADD.FTZ R219, R175, R219 ;  /* 0x000000dbafdb7221 */ /* 0x020fc80000010000 */
[----:B------:R-:W-:-:S05]  /*13b0*/  @P2 FADD.FTZ R219, R179, R219 ;  /* 0x000000dbb3db2221 */ /* 0x000fca0000010000 */
.L_x_29663:
[----:B0----5:R-:W-:Y:S02]  /*13c0*/  MOV R183, R219 ;  /* 0x000000db00b77202 */ /* 0x021fe40000000f00 */
.L_x_29664:
        /* <DEDUP_REMOVED lines=15> */
.L_x_29666:
[----:B-----5:R-:W-:Y:S01]  /*14c0*/  FADD.FTZ R188, R176, R188 ;  /* 0x000000bcb0bc7221 */ /* 0x020fe20000010000 */
[----:B------:R-:W-:Y:S05]  /*14d0*/  BRA `(.L_x_29667) ;  /* 0x0000002000007947 */ /* 0x000fea0003800000 */
.L_x_29665:
[----:B-----5:R-:W-:-:S04]  /*14e0*/  FADD.FTZ R188, R172, R188 ;  /* 0x000000bcacbc7221 */ /* 0x020fc80000010000 */
[----:B------:R-:W-:-:S05]  /*14f0*/  @P2 FADD.FTZ R188, R176, R188 ;  /* 0x000000bcb0bc2221 */ /* 0x000fca0000010000 */
.L_x_29667:
[----:B0-----:R-:W-:Y:S02]  /*1500*/  MOV R180, R188 ;  /* 0x000000bc00b47202 */ /* 0x001fe40000000f00 */
.L_x_29668:
[----:B------:R-:W-:Y:S05]  /*1510*/  @P3 BRA `(.L_x_29669) ;  /* 0x0000007000003947 */ /* 0x000fea0003800000 */
[----:B------:R-:W-:-:S04]  /*1520*/  ISETP.NE.U32.AND P4, PT, RZ, c[0x0][0x180], PT ;  /* 0x00006000ff007a0c */ /* 0x000fc80003f85070 */
[----:B------:R-:W-:-:S13]  /*1530*/  ISETP.NE.AND.EX P4, PT, RZ, c[0x0][0x184], PT, P4 ;  /* 0x00006100ff007a0c */ /* 0x000fda0003f85340 */
[----:B------:R-:W-:Y:S05]  /*1540*/  @P4 BRA `(.L_x_29670) ;  /* 0x0000002000004947 */ /* 0x000fea0003800000 */
[----:B------:R-:W-:Y:S05]  /*1550*/  @P0 BRA `(.L_x_29671) ;  /* 0x0000005000000947 */ /* 0x000fea0003800000 */
[----:B------:R-:W-:Y:S05]  /*1560*/  BRA `(.L_x_29672) ;  /* 0x0000005000007947 */ /* 0x000fea0003800000 */
.L_x_29670:
[----:B-----5:R-:W-:Y:S01]  /*1570*/  FADD.FTZ R189, R177, R189 ;  /* 0x000000bdb1bd7221 */ /* 0x020fe20000010000 */
[----:B------:R-:W-:Y:S05]  /*1580*/  BRA `(.L_x_29671) ;  /* 0x0000002000007947 */ /* 0x000fea0003800000 */
.L_x_29669:
[----:B-----5:R-:W-:-:S04]  /*1590*/  FADD.FTZ R189, R173, R189 ;  /* 0x000000bdadbd7221 */ /* 0x020fc80000010000 */
[----:B------:R-:W-:-:S05]  /*15a0*/  @P2 FADD.FTZ R189, R177, R189 ;  /* 0x000000bdb1bd2221 */ /* 0x000fca0000010000 */
.L_x_29671:
[----:B0-----:R-:W-:Y:S02]  /*15b0*/  MOV R181, R189 ;  /* 0x000000bd00b57202 */ /* 0x001fe40000000f00 */
.L_x_29672:
[----:B------:R-:W-:Y:S05]  /*15c0*/  @P3 BRA `(.L_x_29673) ;  /* 0x0000007000003947 */ /* 0x000fea0003800000 */
[----:B------:R-:W-:-:S04]  /*15d0*/  ISETP.NE.U32.AND P4, PT, RZ, c[0x0][0x180], PT ;  /* 0x00006000ff007a0c */ /* 0x000fc80003f85070 */
[----:B------:R-:W-:-:S13]  /*15e0*/  ISETP.NE.AND.EX P4, PT, RZ, c[0x0][0x184], PT, P4 ;  /* 0x00006100ff007a0c */ /* 0x000fda0003f85340 */
[----:B------:R-:W-:Y:S05]  /*15f0*/  @P4 BRA `(.L_x_29674) ;  /* 0x0000002000004947 */ /* 0x000fea0003800000 */
[----:B------:R-:W-:Y:S05]  /*1600*/  @P0 BRA `(.L_x_29675) ;  /* 0x0000005000000947 */ /* 0x000fea0003800000 */
[----:B------:R-:W-:Y:S05]  /*1610*/  BRA `(.L_x_29676) ;  /* 0x0000005000007947 */ /* 0x000fea0003800000 */
.L_x_29674:
[----:B-----5:R-:W-:Y:S01]  /*1620*/  FADD.FTZ R190, R178, R190 ;  /* 0x000000beb2be7221 */ /* 0x020fe20000010000 */
[----:B------:R-:W-:Y:S05]  /*1630*/  BRA `(.L_x_29675) ;  /* 0x0000002000007947 */ /* 0x000fea0003800000 */
.L_x_29673:
[----:B-----5:R-:W-:-:S04]  /*1640*/  FADD.FTZ R190, R174, R190 ;  /* 0x000000beaebe7221 */ /* 0x020fc80000010000 */
[----:B------:R-:W-:-:S05]  /*1650*/  @P2 FADD.FTZ R190, R178, R190 ;  /* 0x000000beb2be2221 */ /* 0x000fca0000010000 */
.L_x_29675:
[----:B0-----:R-:W-:Y:S02]  /*1660*/  MOV R182, R190 ;  /* 0x000000be00b67202 */ /* 0x001fe40000000f00 */
.L_x_29676:
[----:B------:R-:W-:Y:S05]  /*1670*/  @P3 BRA `(.L_x_29677) ;  /* 0x0000007000003947 */ /* 0x000fea0003800000 */
[----:B------:R-:W-:-:S04]  /*1680*/  ISETP.NE.U32.AND P4, PT, RZ, c[0x0][0x180], PT ;  /* 0x00006000ff007a0c */ /* 0x000fc80003f85070 */
[----:B------:R-:W-:-:S13]  /*1690*/  ISETP.NE.AND.EX P4, PT, RZ, c[0x0][0x184], PT, P4 ;  /* 0x00006100ff007a0c */ /* 0x000fda0003f85340 */
[----:B------:R-:W-:Y:S05]  /*16a0*/  @P4 BRA `(.L_x_29678) ;  /* 0x0000002000004947 */ /* 0x000fea0003800000 */
[----:B------:R-:W-:Y:S05]  /*16b0*/  @P0 BRA `(.L_x_29679) ;  /* 0x0000005000000947 */ /* 0x000fea0003800000 */
[----:B------:R-:W-:Y:S05]  /*16c0*/  BRA `(.L_x_29680) ;  /* 0x0000005000007947 */ /* 0x000fea0003800000 */
.L_x_29678:
[----:B-----5:R-:W-:Y:S01]  /*16d0*/  FADD.FTZ R191, R179, R191 ;  /* 0x000000bfb3bf7221 */ /* 0x020fe20000010000 */
[----:B------:R-:W-:Y:S05]  /*16e0*/  BRA `(.L_x_29679) ;  /* 0x0000002000007947 */ /* 0x000fea0003800000 */
.L_x_29677:
[----:B-----5:R-:W-:-:S04]  /*16f0*/  FADD.FTZ R191, R175, R191 ;  /* 0x000000bfafbf7221 */ /* 0x020fc80000010000 */
[----:B------:R-:W-:-:S05]  /*1700*/  @P2 FADD.FTZ R191, R179, R191 ;  /* 0x000000bfb3bf2221 */ /* 0x000fca0000010000 */
.L_x_29679:
[----:B0-----:R-:W-:Y:S02]  /*1710*/  MOV R183, R191 ;  /* 0x000000bf00b77202 */ /* 0x001fe40000000f00 */
.L_x_29680:
        /* <DEDUP_REMOVED lines=15> */
.L_x_29682:
[----:B-----5:R-:W-:Y:S01]  /*1810*/  FADD.FTZ R200, R176, R200 ;  /* 0x000000c8b0c87221 */ /* 0x020fe20000010000 */
[----:B------:R-:W-:Y:S05]  /*1820*/  BRA `(.L_x_29683) ;  /* 0x0000002000007947 */ /* 0x000fea0003800000 */
.L_x_29681:
[----:B-----5:R-:W-:-:S04]  /*1830*/  FADD.FTZ R200, R172, R200 ;  /* 0x000000c8acc87221 */ /* 0x020fc80000010000 */
[----:B------:R-:W-:-:S05]  /*1840*/  @P2 FADD.FTZ R200, R176, R200 ;  /* 0x000000c8b0c82221 */ /* 0x000fca0000010000 */
.L_x_29683:
[----:B0-----:R-:W-:Y:S02]  /*1850*/  MOV R180, R200 ;  /* 0x000000c800b47202 */ /* 0x001fe40000000f00 */
.L_x_29684:
[----:B------:R-:W-:Y:S05]  /*1860*/  @P3 BRA `(.L_x_29685) ;  /* 0x0000007000003947 */ /* 0x000fea0003800000 */
[----:B------:R-:W-:-:S04]  /*1870*/  ISETP.NE.U32.AND P4, PT, RZ, c[0x0][0x180], PT ;  /* 0x00006000ff007a0c */ /* 0x000fc80003f85070 */
[----:B------:R-:W-:-:S13]  /*1880*/  ISETP.NE.AND.EX P4, PT, RZ, c[0x0][0x184], PT, P4 ;  /* 0x00006100ff007a0c */ /* 0x000fda0003f85340 */
[----:B------:R-:W-:Y:S05]  /*1890*/  @P4 BRA `(.L_x_29686) ;  /* 0x0000002000004947 */ /* 0x000fea0003800000 */
[----:B------:R-:W-:Y:S05]  /*18a0*/  @P0 BRA `(.L_x_29687) ;  /* 0x0000005000000947 */ /* 0x000fea0003800000 */
[----:B------:R-:W-:Y:S05]  /*18b0*/  BRA `(.L_x_29688) ;  /* 0x0000005000007947 */ /* 0x000fea0003800000 */
.L_x_29686:
[----:B-----5:R-:W-:Y:S01]  /*18c0*/  FADD.FTZ R201, R177, R201 ;  /* 0x000000c9b1c97221 */ /* 0x020fe20000010000 */
[----:B------:R-:W-:Y:S05]  /*18d0*/  BRA `(.L_x_29687) ;  /* 0x0000002000007947 */ /* 0x000fea0003800000 */
.L_x_29685:
[----:B-----5:R-:W-:-:S04]  /*18e0*/  FADD.FTZ R201, R173, R201 ;  /* 0x000000c9adc97221 */ /* 0x020fc80000010000 */
[----:B------:R-:W-:-:S05]  /*18f0*/  @P2 FADD.FTZ R201, R177, R201 ;  /* 0x000000c9b1c92221 */ /* 0x000fca0000010000 */
.L_x_29687:
[----:B0-----:R-:W-:Y:S02]  /*1900*/  MOV R181, R201 ;  /* 0x000000c900b57202 */ /* 0x001fe40000000f00 */
.L_x_29688:
[----:B------:R-:W-:Y:S05]  /*1910*/  @P3 BRA `(.L_x_29689) ;  /* 0x0000007000003947 */ /* 0x000fea0003800000 */
[----:B------:R-:W-:-:S04]  /*1920*/  ISETP.NE.U32.AND P4, PT, RZ, c[0x0][0x180], PT ;  /* 0x00006000ff007a0c */ /* 0x000fc80003f85070 */
[----:B------:R-:W-:-:S13]  /*1930*/  ISETP.NE.AND.EX P4, PT, RZ, c[0x0][0x184], PT, P4 ;  /* 0x00006100ff007a0c */ /* 0x000fda0003f85340 */
[----:B------:R-:W-:Y:S05]  /*1940*/  @P4 BRA `(.L_x_29690) ;  /* 0x0000002000004947 */ /* 0x000fea0003800000 */
[----:B------:R-:W-:Y:S05]  /*1950*/  @P0 BRA `(.L_x_29691) ;  /* 0x0000005000000947 */ /* 0x000fea0003800000 */
[----:B------:R-:W-:Y:S05]  /*1960*/  BRA `(.L_x_29692) ;  /* 0x0000005000007947 */ /* 0x000fea0003800000 */
.L_x_29690:
[----:B-----5:R-:W-:Y:S01]  /*1970*/  FADD.FTZ R202, R178, R202 ;  /* 0x000000cab2ca7221 */ /* 0x020fe20000010000 */
[----:B------:R-:W-:Y:S05]  /*1980*/  BRA `(.L_x_29691) ;  /* 0x0000002000007947 */ /* 0x000fea0003800000 */
.L_x_29689:
[----:B-----5:R-:W-:-:S04]  /*1990*/  FADD.FTZ R202, R174, R202 ;  /* 0x000000caaeca7221 */ /* 0x020fc80000010000 */
[----:B------:R-:W-:-:S05]  /*19a0*/  @P2 FADD.FTZ R202, R178, R202 ;  /* 0x000000cab2ca2221 */ /* 0x000fca0000010000 */
.L_x_29691:
[----:B0-----:R-:W-:Y:S02]  /*19b0*/  MOV R182, R202 ;  /* 0x000000ca00b67202 */ /* 0x001fe40000000f00 */
.L_x_29692:
[----:B------:R-:W-:Y:S05]  /*19c0*/  @P3 BRA `(.L_x_29693) ;  /* 0x0000007000003947 */ /* 0x000fea0003800000 */
[----:B------:R-:W-:-:S04]  /*19d0*/  ISETP.NE.U32.AND P4, PT, RZ, c[0x0][0x180], PT ;  /* 0x00006000ff007a0c */ /* 0x000fc80003f85070 */
[----:B------:R-:W-:-:S13]  /*19e0*/  ISETP.NE.AND.EX P4, PT, RZ, c[0x0][0x184], PT, P4 ;  /* 0x00006100ff007a0c */ /* 0x000fda0003f85340 */
[----:B------:R-:W-:Y:S05]  /*19f0*/  @P4 BRA `(.L_x_29694) ;  /* 0x0000002000004947 */ /* 0x000fea0003800000 */
[----:B------:R-:W-:Y:S05]  /*1a00*/  @P0 BRA `(.L_x_29695) ;  /* 0x0000005000000947 */ /* 0x000fea0003800000 */
[----:B------:R-:W-:Y:S05]  /*1a10*/  BRA `(.L_x_29696) ;  /* 0x0000005000007947 */ /* 0x000fea0003800000 */
.L_x_29694:
[----:B-----5:R-:W-:Y:S01]  /*1a20*/  FADD.FTZ R203, R179, R203 ;  /* 0x000000cbb3cb7221 */ /* 0x020fe20000010000 */
[----:B------:R-:W-:Y:S05]  /*1a30*/  BRA `(.L_x_29695) ;  /* 0x0000002000007947 */ /* 0x000fea0003800000 */
.L_x_29693:
[----:B-----5:R-:W-:-:S04]  /*1a40*/  FADD.FTZ R203, R175, R203 ;  /* 0x000000cbafcb7221 */ /* 0x020fc80000010000 */
[----:B------:R-:W-:-:S05]  /*1a50*/  @P2 FADD.FTZ R203, R179, R203 ;  /* 0x000000cbb3cb2221 */ /* 0x000fca0000010000 */
.L_x_29695:
[----:B0-----:R-:W-:Y:S02]  /*1a60*/  MOV R183, R203 ;  /* 0x000000cb00b77202 */ /* 0x001fe40000000f00 */
.L_x_29696:
[----:B0-----:R-:W-:Y:S01]  /*1a70*/  IADD3 R9, R227, 0x200, RZ ;  /* 0x00000200e3097810 */ /* 0x001fe20007ffe0ff */
[----:B------:R-:W-:-:S04]  /*1a80*/  @P0 IMAD.WIDE.U32 R4, R10, R225, c[0x0][0x188] ;  /* 0x000062000a040625 */ /* 0x000fc800078e00e1 */
        /* <DEDUP_REMOVED lines=13> */
.L_x_29698:
[----:B-----5:R-:W-:Y:S01]  /*1b60*/  FADD.FTZ R208, R176, R208 ;  /* 0x000000d0b0d07221 */ /* 0x020fe20000010000 */
[----:B------:R-:W-:Y:S05]  /*1b70*/  BRA `(.L_x_29699) ;  /* 0x0000002000007947 */ /* 0x000fea0003800000 */
.L_x_29697:
[----:B-----5:R-:W-:-:S04]  /*1b80*/  FADD.FTZ R208, R172, R208 ;  /* 0x000000d0acd07221 */ /* 0x020fc80000010000 */
[----:B------:R-:W-:-:S05]  /*1b90*/  @P2 FADD.FTZ R208, R176, R208 ;  /* 0x000000d0b0d02221 */ /* 0x000fca0000010000 */
.L_x_29699:
[----:B0-----:R-:W-:Y:S02]  /*1ba0*/  MOV R180, R208 ;  /* 0x000000d000b47202 */ /* 0x001fe40000000f00 */
.L_x_29700:
[----:B------:R-:W-:Y:S05]  /*1bb0*/  @P3 BRA `(.L_x_29701) ;  /* 0x0000007000003947 */ /* 0x000fea0003800000 */
[----:B------:R-:W-:-:S04]  /*1bc0*/  ISETP.NE.U32.AND P4, PT, RZ, c[0x0][0x180], PT ;  /* 0x00006000ff007a0c */ /* 0x000fc80003f85070 */
[----:B------:R-:W-:-:S13]  /*1bd0*/  ISETP.NE.AND.EX P4, PT, RZ, c[0x0][0x184], PT, P4 ;  /* 0x00006100ff007a0c */ /* 0x000fda0003f85340 */
[----:B------:R-:W-:Y:S05]  /*1be0*/  @P4 BRA `(.L_x_29702) ;  /* 0x0000002000004947 */ /* 0x000fea0003800000 */
[----:B------:R-:W-:Y:S05]  /*1bf0*/  @P0 BRA `(.L_x_29703) ;  /* 0x0000005000000947 */ /* 0x000fea0003800000 */
[----:B------:R-:W-:Y:S05]  /*1c00*/  BRA `(.L_x_29704) ;  /* 0x0000005000007947 */ /* 0x000fea0003800000 */
.L_x_29702:
[----:B-----5:R-:W-:Y:S01]  /*1c10*/  FADD.FTZ R209, R177, R209 ;  /* 0x000000d1b1d17221 */ /* 0x020fe20000010000 */
[----:B------:R-:W-:Y:S05]  /*1c20*/  BRA `(.L_x_29703) ;  /* 0x0000002000007947 */ /* 0x000fea0003800000 */
.L_x_29701:
[----:B-----5:R-:W-:-:S04]  /*1c30*/  FADD.FTZ R209, R173, R209 ;  /* 0x000000d1add17221 */ /* 0x020fc80000010000 */
[----:B------:R-:W-:-:S05]  /*1c40*/  @P2 FADD.FTZ R209, R177, R209 ;  /* 0x000000d1b1d12221 */ /* 0x000fca0000010000 */
.L_x_29703:
[----:B0-----:R-:W-:Y:S02]  /*1c50*/  MOV R181, R209 ;  /* 0x000000d100b57202 */ /* 0x001fe40000000f00 */
.L_x_29704:
[----:B------:R-:W-:Y:S05]  /*1c60*/  @P3 BRA `(.L_x_29705) ;  /* 0x0000007000003947 */ /* 0x000fea0003800000 */
[----:B------:R-:W-:-:S04]  /*1c70*/  ISETP.NE.U32.AND P4, PT, RZ, c[0x0][0x180], PT ;  /* 0x00006000ff007a0c */ /* 0x000fc80003f85070 */
[----:B------:R-:W-:-:S13]  /*1c80*/  ISETP.NE.AND.EX P4, PT, RZ, c[0x0][0x184], PT, P4 ;  /* 0x00006100ff007a0c */ /* 0x000fda0003f85340 */
[----:B------:R-:W-:Y:S05]  /*1c90*/  @P4 BRA `(.L_x_29706) ;  /* 0x0000002000004947 */ /* 0x000fea0003800000 */
[----:B------:R-:W-:Y:S05]  /*1ca0*/  @P0 BRA `(.L_x_29707) ;  /* 0x0000005000000947 */ /* 0x000fea0003800000 */
[----:B------:R-:W-:Y:S05]  /*1cb0*/  BRA `(.L_x_29708) ;  /* 0x0000005000007947 */ /* 0x000fea0003800000 */
.L_x_29706:
[----:B-----5:R-:W-:Y:S01]  /*1cc0*/  FADD.FTZ R210, R178, R210 ;  /* 0x000000d2b2d27221 */ /* 0x020fe20000010000 */
[----:B------:R-:W-:Y:S05]  /*1cd0*/  BRA `(.L_x_29707) ;  /* 0x0000002000007947 */ /* 0x000fea0003800000 */
.L_x_29705:
[----:B-----5:R-:W-:-:S04]  /*1ce0*/  FADD.FTZ R210, R174, R210 ;  /* 0x000000d2aed27221 */ /* 0x020fc80000010000 */
[----:B------:R-:W-:-:S05]  /*1cf0*/  @P2 FADD.FTZ R210, R178, R210 ;  /* 0x000000d2b2d22221 */ /* 0x000fca0000010000 */
.L_x_29707:
[----:B0-----:R-:W-:Y:S02]  /*1d00*/  MOV R182, R210 ;  /* 0x000000d200b67202 */ /* 0x001fe40000000f00 */
.L_x_29708:
[----:B------:R-:W-:Y:S05]  /*1d10*/  @P3 BRA `(.L_x_29709) ;  /* 0x0000007000003947 */ /* 0x000fea0003800000 */
[----:B------:R-:W-:-:S04]  /*1d20*/  ISETP.NE.U32.AND P4, PT, RZ, c[0x0][0x180], PT ;  /* 0x00006000ff007a0c */ /* 0x000fc80003f85070 */
[----:B------:R-:W-:-:S13]  /*1d30*/  ISETP.NE.AND.EX P4, PT, RZ, c[0x0][0x184], PT, P4 ;  /* 0x00006100ff007a0c */ /* 0x000fda0003f85340 */
[----:B------:R-:W-:Y:S05]  /*1d40*/  @P4 BRA `(.L_x_29710) ;  /* 0x0000002000004947 */ /* 0x000fea0003800000 */
[----:B------:R-:W-:Y:S05]  /*1d50*/  @P0 BRA `(.L_x_29711) ;  /* 0x0000005000000947 */ /* 0x000fea0003800000 */
[----:B------:R-:W-:Y:S05]  /*1d60*/  BRA `(.L_x_29712) ;  /* 0x0000005000007947 */ /* 0x000fea0003800000 */
.L_x_29710:
[----:B-----5:R-:W-:Y:S01]  /*1d70*/  FADD.FTZ R211, R179, R211 ;  /* 0x000000d3b3d37221 */ /* 0x020fe20000010000 */
[----:B------:R-:W-:Y:S05]  /*1d80*/  BRA `(.L_x_29711) ;  /* 0x0000002000007947 */ /* 0x000fea0003800000 */
.L_x_29709:
[----:B-----5:R-:W-:-:S04]  /*1d90*/  FADD.FTZ R211, R175, R211 ;  /* 0x000000d3afd37221 */ /* 0x020fc80000010000 */
[----:B------:R-:W-:-:S05]  /*1da0*/  @P2 FADD.FTZ R211, R179, R211 ;  /* 0x000000d3b3d32221 */ /* 0x000fca0000010000 */
.L_x_29711:
[----:B0-----:R-:W-:Y:S02]  /*1db0*/  MOV R183, R211 ;  /* 0x000000d300b77202 */ /* 0x001fe40000000f00 */
.L_x_29712:
        /* <DEDUP_REMOVED lines=15> */
.L_x_29714:
[----:B-----5:R-:W-:Y:S01]  /*1eb0*/  FADD.FTZ R204, R176, R204 ;  /* 0x000000ccb0cc7221 */ /* 0x020fe20000010000 */
[----:B------:R-:W-:Y:S05]  /*1ec0*/  BRA `(.L_x_29715) ;  /* 0x0000002000007947 */ /* 0x000fea0003800000 */
.L_x_29713:
[----:B-----5:R-:W-:-:S04]  /*1ed0*/  FADD.FTZ R204, R172, R204 ;  /* 0x000000ccaccc7221 */ /* 0x020fc80000010000 */
[----:B------:R-:W-:-:S05]  /*1ee0*/  @P2 FADD.FTZ R204, R176, R204 ;  /* 0x000000ccb0cc2221 */ /* 0x000fca0000010000 */
.L_x_29715:
[----:B0-----:R-:W-:Y:S02]  /*1ef0*/  MOV R180, R204 ;  /* 0x000000cc00b47202 */ /* 0x001fe40000000f00 */
.L_x_29716:
[----:B------:R-:W-:Y:S05]  /*1f00*/  @P3 BRA `(.L_x_29717) ;  /* 0x0000007000003947 */ /* 0x000fea0003800000 */
[----:B------:R-:W-:-:S04]  /*1f10*/  ISETP.NE.U32.AND P4, PT, RZ, c[0x0][0x180], PT ;  /* 0x00006000ff007a0c */ /* 0x000fc80003f85070 */
[----:B------:R-:W-:-:S13]  /*1f20*/  ISETP.NE.AND.EX P4, PT, RZ, c[0x0][0x184], PT, P4 ;  /* 0x00006100ff007a0c */ /* 0x000fda0003f85340 */
[----:B------:R-:W-:Y:S05]  /*1f30*/  @P4 BRA `(.L_x_29718) ;  /* 0x0000002000004947 */ /* 0x000fea0003800000 */
[----:B------:R-:W-:Y:S05]  /*1f40*/  @P0 BRA `(.L_x_29719) ;  /* 0x0000005000000947 */ /* 0x000fea0003800000 */
[----:B------:R-:W-:Y:S05]  /*1f50*/  BRA `(.L_x_29720) ;  /* 0x0000005000007947 */ /* 0x000fea0003800000 */
.L_x_29718:
[----:B-----5:R-:W-:Y:S01]  /*1f60*/  FADD.FTZ R205, R177, R205 ;  /* 0x000000cdb1cd7221 */ /* 0x020fe20000010000 */
[----:B------:R-:W-:Y:S05]  /*1f70*/  BRA `(.L_x_29719) ;  /* 0x0000002000007947 */ /* 0x000fea0003800000 */
.L_x_29717:
[----:B-----5:R-:W-:-:S04]  /*1f80*/  FADD.FTZ R205, R173, R205 ;  /* 0x000000cdadcd7221 */ /* 0x020fc80000010000 */
[----:B------:R-:W-:-:S05]  /*1f90*/  @P2 FADD.FTZ R205, R177, R205 ;  /* 0x000000cdb1cd2221 */ /* 0x000fca0000010000 */
.L_x_29719:
[----:B0-----:R-:W-:Y:S02]  /*1fa0*/  MOV R181, R205 ;  /* 0x000000cd00b57202 */ /* 0x001fe40000000f00 */
.L_x_29720:
[----:B------:R-:W-:Y:S05]  /*1fb0*/  @P3 BRA `(.L_x_29721) ;  /* 0x0000007000003947 */ /* 0x000fea0003800000 */
[----:B------:R-:W-:-:S04]  /*1fc0*/  ISETP.NE.U32.AND P4, PT, RZ, c[0x0][0x180], PT ;  /* 0x00006000ff007a0c */ /* 0x000fc80003f85070 */
[----:B------:R-:W-:-:S13]  /*1fd0*/  ISETP.NE.AND.EX P4, PT, RZ, c[0x0][0x184], PT, P4 ;  /* 0x00006100ff007a0c */ /* 0x000fda0003f85340 */
[----:B------:R-:W-:Y:S05]  /*1fe0*/  @P4 BRA `(.L_x_29722) ;  /* 0x0000002000004947 */ /* 0x000fea0003800000 */
[----:B------:R-:W-:Y:S05]  /*1ff0*/  @P0 BRA `(.L_x_29723) ;  /* 0x0000005000000947 */ /* 0x000fea0003800000 */
[----:B------:R-:W-:Y:S05]  /*2000*/  BRA `(.L_x_29724) ;  /* 0x0000005000007947 */ /* 0x000fea0003800000 */
.L_x_29722:
[----:B-----5:R-:W-:Y:S01]  /*2010*/  FADD.FTZ R206, R178, R206 ;  /* 0x000000ceb2ce7221 */ /* 0x020fe20000010000 */
[----:B------:R-:W-:Y:S05]  /*2020*/  BRA `(.L_x_29723) ;  /* 0x0000002000007947 */ /* 0x000fea0003800000 */
.L_x_29721:
[----:B-----5:R-:W-:-:S04]  /*2030*/  FADD.FTZ R206, R174, R206 ;  /* 0x000000ceaece7221 */ /* 0x020fc80000010000 */
[----:B------:R-:W-:-:S05]  /*2040*/  @P2 FADD.FTZ R206, R178, R206 ;  /* 0x000000ceb2ce2221 */ /* 0x000fca0000010000 */
.L_x_29723:
[----:B0-----:R-:W-:Y:S02]  /*2050*/  MOV R182, R206 ;  /* 0x000000ce00b67202 */ /* 0x001fe40000000f00 */
.L_x_29724:
[----:B------:R-:W-:Y:S05]  /*2060*/  @P3 BRA `(.L_x_29725) ;  /* 0x0000007000003947 */ /* 0x000fea0003800000 */
[----:B------:R-:W-:-:S04]  /*2070*/  ISETP.NE.U32.AND P4, PT, RZ, c[0x0][0x180], PT ;  /* 0x00006000ff007a0c */ /* 0x000fc80003f85070 */
[----:B------:R-:W-:-:S13]  /*2080*/  ISETP.NE.AND.EX P4, PT, RZ, c[0x0][0x184], PT, P4 ;  /* 0x00006100ff007a0c */ /* 0x000fda0003f85340 */
[----:B------:R-:W-:Y:S05]  /*2090*/  @P4 BRA `(.L_x_29726) ;  /* 0x0000002000004947 */ /* 0x000fea0003800000 */
[----:B------:R-:W-:Y:S05]  /*20a0*/  @P0 BRA `(.L_x_29727) ;  /* 0x0000005000000947 */ /* 0x000fea0003800000 */
[----:B------:R-:W-:Y:S05]  /*20b0*/  BRA `(.L_x_29728) ;  /* 0x0000005000007947 */ /* 0x000fea0003800000 */
.L_x_29726:
[----:B-----5:R-:W-:Y:S01]  /*20c0*/  FADD.FTZ R207, R179, R207 ;  /* 0x000000cfb3cf7221 */ /* 0x020fe20000010000 */
[----:B------:R-:W-:Y:S05]  /*20d0*/  BRA `(.L_x_29727) ;  /* 0x0000002000007947 */ /* 0x000fea0003800000 */
.L_x_29725:
[----:B-----5:R-:W-:-:S04]  /*20e0*/  FADD.FTZ R207, R175, R207 ;  /* 0x000000cfafcf7221 */ /* 0x020fc80000010000 */
[----:B------:R-:W-:-:S05]  /*20f0*/  @P2 FADD.FTZ R207, R179, R207 ;  /* 0x000000cfb3cf2221 */ /* 0x000fca0000010000 */
.L_x_29727:
[----:B0-----:R-:W-:Y:S02]  /*2100*/  MOV R183, R207 ;  /* 0x000000cf00b77202 */ /* 0x001fe40000000f00 */
.L_x_29728:
        /* <DEDUP_REMOVED lines=15> */
.L_x_29730:
[----:B-----5:R-:W-:Y:S01]  /*2200*/  FADD.FTZ R196, R176, R196 ;  /* 0x000000c4b0c47221 */ /* 0x020fe20000010000 */
[----:B------:R-:W-:Y:S05]  /*2210*/  BRA `(.L_x_29731) ;  /* 0x0000002000007947 */ /* 0x000fea0003800000 */
.L_x_29729:
[----:B-----5:R-:W-:-:S04]  /*2220*/  FADD.FTZ R196, R172, R196 ;  /* 0x000000c4acc47221 */ /* 0x020fc80000010000 */
[----:B------:R-:W-:-:S05]  /*2230*/  @P2 FADD.FTZ R196, R176, R196 ;  /* 0x000000c4b0c42221 */ /* 0x000fca0000010000 */
.L_x_29731:
[----:B0-----:R-:W-:Y:S02]  /*2240*/  MOV R180, R196 ;  /* 0x000000c400b47202 */ /* 0x001fe40000000f00 */
.L_x_29732:
[----:B------:R-:W-:Y:S05]  /*2250*/  @P3 BRA `(.L_x_29733) ;  /* 0x0000007000003947 */ /* 0x000fea0003800000 */
[----:B------:R-:W-:-:S04]  /*2260*/  ISETP.NE.U32.AND P4, PT, RZ, c[0x0][0x180], PT ;  /* 0x00006000ff007a0c */ /* 0x000fc80003f85070 */
[----:B------:R-:W-:-:S13]  /*2270*/  ISETP.NE.AND.EX P4, PT, RZ, c[0x0][0x184], PT, P4 ;  /* 0x00006100ff007a0c */ /* 0x000fda0003f85340 */
[----:B------:R-:W-:Y:S05]  /*2280*/  @P4 BRA `(.L_x_29734) ;  /* 0x0000002000004947 */ /* 0x000fea0003800000 */
[----:B------:R-:W-:Y:S05]  /*2290*/  @P0 BRA `(.L_x_29735) ;  /* 0x0000005000000947 */ /* 0x000fea0003800000 */
[----:B------:R-:W-:Y:S05]  /*22a0*/  BRA `(.L_x_29736) ;  /* 0x0000005000007947 */ /* 0x000fea0003800000 */
.L_x_29734:
[----:B-----5:R-:W-:Y:S01]  /*22b0*/  FADD.FTZ R197, R177, R197 ;  /* 0x000000c5b1c57221 */ /* 0x020fe20000010000 */
[----:B------:R-:W-:Y:S05]  /*22c0*/  BRA `(.L_x_29735) ;  /* 0x0000002000007947 */ /* 0x000fea0003800000 */
.L_x_29733:
[----:B-----5:R-:W-:-:S04]  /*22d0*/  FADD.FTZ R197, R173, R197 ;  /* 0x000000c5adc57221 */ /* 0x020fc80000010000 */
[----:B------:R-:W-:-:S05]  /*22e0*/  @P2 FADD.FTZ R197, R177, R197 ;  /* 0x000000c5b1c52221 */ /* 0x000fca0000010000 */
.L_x_29735:
[----:B0-----:R-:W-:Y:S02]  /*22f0*/  MOV R181, R197 ;  /* 0x000000c500b57202 */ /* 0x001fe40000000f00 */
.L_x_29736:
[----:B------:R-:W-:Y:S05]  /*2300*/  @P3 BRA `(.L_x_29737) ;  /* 0x0000007000003947 */ /* 0x000fea0003800000 */
[----:B------:R-:W-:-:S04]  /*2310*/  ISETP.NE.U32.AND P4, PT, RZ, c[0x0][0x180], PT ;  /* 0x00006000ff007a0c */ /* 0x000fc80003f85070 */
[----:B------:R-:W-:-:S13]  /*2320*/  ISETP.NE.AND.EX P4, PT, RZ, c[0x0][0x184], PT, P4 ;  /* 0x00006100ff007a0c */ /* 0x000fda0003f85340 */
[----:B------:R-:W-:Y:S05]  /*2330*/  @P4 BRA `(.L_x_29738) ;  /* 0x0000002000004947 */ /* 0x000fea0003800000 */
[----:B------:R-:W-:Y:S05]  /*2340*/  @P0 BRA `(.L_x_29739) ;  /* 0x0000005000000947 */ /* 0x000fea0003800000 */
[----:B------:R-:W-:Y:S05]  /*2350*/  BRA `(.L_x_29740) ;  /* 0x0000005000007947 */ /* 0x000fea0003800000 */
.L_x_29738:
[----:B-----5:R-:W-:Y:S01]  /*2360*/  FADD.FTZ R198, R178, R198 ;  /* 0x000000c6b2c67221 */ /* 0x020fe20000010000 */
[----:B------:R-:W-:Y:S05]  /*2370*/  BRA `(.L_x_29739) ;  /* 0x0000002000007947 */ /* 0x000fea0003800000 */
.L_x_29737:
[----:B-----5:R-:W-:-:S04]  /*2380*/  FADD.FTZ R198, R174, R198 ;  /* 0x000000c6aec67221 */ /* 0x020fc80000010000 */
[----:B------:R-:W-:-:S05]  /*2390*/  @P2 FADD.FTZ R198, R178, R198 ;  /* 0x000000c6b2c62221 */ /* 0x000fca0000010000 */
.L_x_29739:
[----:B0-----:R-:W-:Y:S02]  /*23a0*/  MOV R182, R198 ;  /* 0x000000c600b67202 */ /* 0x001fe40000000f00 */
.L_x_29740:
[----:B------:R-:W-:Y:S05]  /*23b0*/  @P3 BRA `(.L_x_29741) ;  /* 0x0000007000003947 */ /* 0x000fea0003800000 */
[----:B------:R-:W-:-:S04]  /*23c0*/  ISETP.NE.U32.AND P4, PT, RZ, c[0x0][0x180], PT ;  /* 0x00006000ff007a0c */ /* 0x000fc80003f85070 */
[----:B------:R-:W-:-:S13]  /*23d0*/  ISETP.NE.AND.EX P4, PT, RZ, c[0x0][0x184], PT, P4 ;  /* 0x00006100ff007a0c */ /* 0x000fda0003f85340 */
[----:B------:R-:W-:Y:S05]  /*23e0*/  @P4 BRA `(.L_x_29742) ;  /* 0x0000002000004947 */ /* 0x000fea0003800000 */
[----:B------:R-:W-:Y:S05]  /*23f0*/  @P0 BRA `(.L_x_29743) ;  /* 0x0000005000000947 */ /* 0x000fea0003800000 */
[----:B------:R-:W-:Y:S05]  /*2400*/  BRA `(.L_x_29744) ;  /* 0x0000005000007947 */ /* 0x000fea0003800000 */
.L_x_29742:
[----:B-----5:R-:W-:Y:S01]  /*2410*/  FADD.FTZ R199, R179, R199 ;  /* 0x000000c7b3c77221 */ /* 0x020fe20000010000 */
[----:B------:R-:W-:Y:S05]  /*2420*/  BRA `(.L_x_29743) ;  /* 0x0000002000007947 */ /* 0x000fea0003800000 */
.L_x_29741:
[----:B-----5:R-:W-:-:S04]  /*2430*/  FADD.FTZ R199, R175, R199 ;  /* 0x000000c7afc77221 */ /* 0x020fc80000010000 */
[----:B------:R-:W-:-:S05]  /*2440*/  @P2 FADD.FTZ R199, R179, R199 ;  /* 0x000000c7b3c72221 */ /* 0x000fca0000010000 */
.L_x_29743:
[----:B0-----:R-:W-:Y:S02]  /*2450*/  MOV R183, R199 ;  /* 0x000000c700b77202 */ /* 0x001fe40000000f00 */
.L_x_29744:
        /* <DEDUP_REMOVED lines=15> */
.L_x_29746:
[----:B-----5:R-:W-:Y:S01]  /*2550*/  FADD.FTZ R192, R176, R192 ;  /* 0x000000c0b0c07221 */ /* 0x020fe20000010000 */
[----:B------:R-:W-:Y:S05]  /*2560*/  BRA `(.L_x_29747) ;  /* 0x0000002000007947 */ /* 0x000fea0003800000 */
.L_x_29745:
[----:B-----5:R-:W-:-:S04]  /*2570*/  FADD.FTZ R192, R172, R192 ;  /* 0x000000c0acc07221 */ /* 0x020fc80000010000 */
[----:B------:R-:W-:-:S05]  /*2580*/  @P2 FADD.FTZ R192, R176, R192 ;  /* 0x000000c0b0c02221 */ /* 0x000fca0000010000 */
.L_x_29747:
[----:B0-----:R-:W-:Y:S02]  /*2590*/  MOV R180, R192 ;  /* 0x000000c000b47202 */ /* 0x001fe40000000f00 */
.L_x_29748:
[----:B------:R-:W-:Y:S05]  /*25a0*/  @P3 BRA `(.L_x_29749) ;  /* 0x0000007000003947 */ /* 0x000fea0003800000 */
[----:B------:R-:W-:-:S04]  /*25b0*/  ISETP.NE.U32.AND P4, PT, RZ, c[0x0][0x180], PT ;  /* 0x00006000ff007a0c */ /* 0x000fc80003f85070 */
[----:B------:R-:W-:-:S13]  /*25c0*/  ISETP.NE.AND.EX P4, PT, RZ, c[0x0][0x184], PT, P4 ;  /* 0x00006100ff007a0c */ /* 0x000fda0003f85340 */
[----:B------:R-:W-:Y:S05]  /*25d0*/  @P4 BRA `(.L_x_29750) ;  /* 0x0000002000004947 */ /* 0x000fea0003800000 */
[----:B------:R-:W-:Y:S05]  /*25e0*/  @P0 BRA `(.L_x_29751) ;  /* 0x0000005000000947 */ /* 0x000fea0003800000 */
[----:B------:R-:W-:Y:S05]  /*25f0*/  BRA `(.L_x_29752) ;  /* 0x0000005000007947 */ /* 0x000fea0003800000 */
.L_x_29750:
[----:B-----5:R-:W-:Y:S01]  /*2600*/  FADD.FTZ R193, R177, R193 ;  /* 0x000000c1b1c17221 */ /* 0x020fe20000010000 */
[----:B------:R-:W-:Y:S05]  /*2610*/  BRA `(.L_x_29751) ;  /* 0x0000002000007947 */ /* 0x000fea0003800000 */
.L_x_29749:
[----:B-----5:R-:W-:-:S04]  /*2620*/  FADD.FTZ R193, R173, R193 ;  /* 0x000000c1adc17221 */ /* 0x020fc80000010000 */
[----:B------:R-:W-:-:S05]  /*2630*/  @P2 FADD.FTZ R193, R177, R193 ;  /* 0x000000c1b1c12221 */ /* 0x000fca0000010000 */
.L_x_29751:
[----:B0-----:R-:W-:Y:S02]  /*2640*/  MOV R181, R193 ;  /* 0x000000c100b57202 */ /* 0x001fe40000000f00 */
.L_x_29752:
[----:B------:R-:W-:Y:S05]  /*2650*/  @P3 BRA `(.L_x_29753) ;  /* 0x0000007000003947 */ /* 0x000fea0003800000 */
[----:B------:R-:W-:-:S04]  /*2660*/  ISETP.NE.U32.AND P4, PT, RZ, c[0x0][0x180], PT ;  /* 0x00006000ff007a0c */ /* 0x000fc80003f85070 */
[----:B------:R-:W-:-:S13]  /*2670*/  ISETP.NE.AND.EX P4, PT, RZ, c[0x0][0x184], PT, P4 ;  /* 0x00006100ff007a0c */ /* 0x000fda0003f85340 */
[----:B------:R-:W-:Y:S05]  /*2680*/  @P4 BRA `(.L_x_29754) ;  /* 0x0000002000004947 */ /* 0x000fea0003800000 */
[----:B------:R-:W-:Y:S05]  /*2690*/  @P0 BRA `(.L_x_29755) ;  /* 0x0000005000000947 */ /* 0x000fea0003800000 */
[----:B------:R-:W-:Y:S05]  /*26a0*/  BRA `(.L_x_29756) ;  /* 0x0000005000007947 */ /* 0x000fea0003800000 */
.L_x_29754:
[----:B-----5:R-:W-:Y:S01]  /*26b0*/  FADD.FTZ R194, R178, R194 ;  /* 0x000000c2b2c27221 */ /* 0x020fe20000010000 */
[----:B------:R-:W-:Y:S05]  /*26c0*/  BRA `(.L_x_29755) ;  /* 0x0000002000007947 */ /* 0x000fea0003800000 */
.L_x_29753:
[----:B-----5:R-:W-:-:S04]  /*26d0*/  FADD.FTZ R194, R174, R194 ;  /* 0x000000c2aec27221 */ /* 0x020fc80000010000 */
[----:B------:R-:W-:-:S05]  /*26e0*/  @P2 FADD.FTZ R194, R178, R194 ;  /* 0x000000c2b2c22221 */ /* 0x000fca0000010000 */
.L_x_29755:
[----:B0-----:R-:W-:Y:S02]  /*26f0*/  MOV R182, R194 ;  /* 0x000000c200b67202 */ /* 0x001fe40000000f00 */
.L_x_29756:
[----:B------:R-:W-:Y:S05]  /*2700*/  @P3 BRA `(.L_x_29757) ;  /* 0x0000007000003947 */ /* 0x000fea0003800000 */
[----:B------:R-:W-:-:S04]  /*2710*/  ISETP.NE.U32.AND P4, PT, RZ, c[0x0][0x180], PT ;  /* 0x00006000ff007a0c */ /* 0x000fc80003f85070 */
[----:B------:R-:W-:-:S13]  /*2720*/  ISETP.NE.AND.EX P4, PT, RZ, c[0x0][0x184], PT, P4 ;  /* 0x00006100ff007a0c */ /* 0x000fda0003f85340 */
[----:B------:R-:W-:Y:S05]  /*2730*/  @P4 BRA `(.L_x_29758) ;  /* 0x0000002000004947 */ /* 0x000fea0003800000 */
[----:B------:R-:W-:Y:S05]  /*2740*/  @P0 BRA `(.L_x_29759) ;  /* 0x0000005000000947 */ /* 0x000fea0003800000 */
[----:B------:R-:W-:Y:S05]  /*2750*/  BRA `(.L_x_29760) ;  /* 0x0000005000007947 */ /* 0x000fea0003800000 */
.L_x_29758:
[----:B-----5:R-:W-:Y:S01]  /*2760*/  FADD.FTZ R195, R179, R195 ;  /* 0x000000c3b3c37221 */ /* 0x020fe20000010000 */
[----:B------:R-:W-:Y:S05]  /*2770*/  BRA `(.L_x_29759) ;  /* 0x0000002000007947 */ /* 0x000fea0003800000 */
.L_x_29757:
[----:B-----5:R-:W-:-:S04]  /*2780*/  FADD.FTZ R195, R175, R195 ;  /* 0x000000c3afc37221 */ /* 0x020fc80000010000 */
[----:B------:R-:W-:-:S05]  /*2790*/  @P2 FADD.FTZ R195, R179, R195 ;  /* 0x000000c3b3c32221 */ /* 0x000fca0000010000 */
.L_x_29759:
[----:B0-----:R-:W-:Y:S02]  /*27a0*/  MOV R183, R195 ;  /* 0x000000c300b77202 */ /* 0x001fe40000000f00 */
.L_x_29760:
        /* <DEDUP_REMOVED lines=15> */
.L_x_29762:
[----:B-----5:R-:W-:Y:S01]  /*28a0*/  FADD.FTZ R184, R176, R184 ;  /* 0x000000b8b0b87221 */ /* 0x020fe20000010000 */
[----:B------:R-:W-:Y:S05]  /*28b0*/  BRA `(.L_x_29763) ;  /* 0x0000002000007947 */ /* 0x000fea0003800000 */
.L_x_29761:
[----:B-----5:R-:W-:-:S04]  /*28c0*/  FADD.FTZ R184, R172, R184 ;  /* 0x000000b8acb87221 */ /* 0x020fc80000010000 */
[----:B------:R-:W-:-:S05]  /*28d0*/  @P2 FADD.FTZ R184, R176, R184 ;  /* 0x000000b8b0b82221 */ /* 0x000fca0000010000 */
.L_x_29763:
[----:B0-----:R-:W-:Y:S02]  /*28e0*/  MOV R180, R184 ;  /* 0x000000b800b47202 */ /* 0x001fe40000000f00 */
.L_x_29764:
[----:B------:R-:W-:Y:S05]  /*28f0*/  @P3 BRA `(.L_x_29765) ;  /* 0x0000007000003947 */ /* 0x000fea0003800000 */
[----:B------:R-:W-:-:S04]  /*2900*/  ISETP.NE.U32.AND P4, PT, RZ, c[0x0][0x180], PT ;  /* 0x00006000ff007a0c */ /* 0x000fc80003f85070 */
[----:B------:R-:W-:-:S13]  /*2910*/  ISETP.NE.AND.EX P4, PT, RZ, c[0x0][0x184], PT, P4 ;  /* 0x00006100ff007a0c */ /* 0x000fda0003f85340 */
[----:B------:R-:W-:Y:S05]  /*2920*/  @P4 BRA `(.L_x_29766) ;  /* 0x0000002000004947 */ /* 0x000fea0003800000 */
[----:B------:R-:W-:Y:S05]  /*2930*/  @P0 BRA `(.L_x_29767) ;  /* 0x0000005000000947 */ /* 0x000fea0003800000 */
[----:B------:R-:W-:Y:S05]  /*2940*/  BRA `(.L_x_29768) ;  /* 0x0000005000007947 */ /* 0x000fea0003800000 */
.L_x_29766:
[----:B-----5:R-:W-:Y:S01]  /*2950*/  FADD.FTZ R185, R177, R185 ;  /* 0x000000b9b1b97221 */ /* 0x020fe20000010000 */
[----:B------:R-:W-:Y:S05]  /*2960*/  BRA `(.L_x_29767) ;  /* 0x0000002000007947 */ /* 0x000fea0003800000 */
.L_x_29765:
[----:B-----5:R-:W-:-:S04]  /*2970*/  FADD.FTZ R185, R173, R185 ;  /* 0x000000b9adb97221 */ /* 0x020fc80000010000 */
[----:B------:R-:W-:-:S05]  /*2980*/  @P2 FADD.FTZ R185, R177, R185 ;  /* 0x000000b9b1b92221 */ /* 0x000fca0000010000 */
.L_x_29767:
[----:B0-----:R-:W-:Y:S02]  /*2990*/  MOV R181, R185 ;  /* 0x000000b900b57202 */ /* 0x001fe40000000f00 */
.L_x_29768:
[----:B------:R-:W-:Y:S05]  /*29a0*/  @P3 BRA `(.L_x_29769) ;  /* 0x0000007000003947 */ /* 0x000fea0003800000 */
[----:B------:R-:W-:-:S04]  /*29b0*/  ISETP.NE.U32.AND P4, PT, RZ, c[0x0][0x180], PT ;  /* 0x00006000ff007a0c */ /* 0x000fc80003f85070 */
[----:B------:R-:W-:-:S13]  /*29c0*/  ISETP.NE.AND.EX P4, PT, RZ, c[0x0][0x184], PT, P4 ;  /* 0x00006100ff007a0c */ /* 0x000fda0003f85340 */
[----:B------:R-:W-:Y:S05]  /*29d0*/  @P4 BRA `(.L_x_29770) ;  /* 0x0000002000004947 */ /* 0x000fea0003800000 */
[----:B------:R-:W-:Y:S05]  /*29e0*/  @P0 BRA `(.L_x_29771) ;  /* 0x0000005000000947 */ /* 0x000fea0003800000 */
[----:B------:R-:W-:Y:S05]  /*29f0*/  BRA `(.L_x_29772) ;  /* 0x0000005000007947 */ /* 0x000fea0003800000 */
.L_x_29770:
[----:B-----5:R-:W-:Y:S01]  /*2a00*/  FADD.FTZ R186, R178, R186 ;  /* 0x000000bab2ba7221 */ /* 0x020fe20000010000 */
[----:B------:R-:W-:Y:S05]  /*2a10*/  BRA `(.L_x_29771) ;  /* 0x0000002000007947 */ /* 0x000fea0003800000 */
.L_x_29769:
[----:B-----5:R-:W-:-:S04]  /*2a20*/  FADD.FTZ R186, R174, R186 ;  /* 0x000000baaeba7221 */ /* 0x020fc80000010000 */
[----:B------:R-:W-:-:S05]  /*2a30*/  @P2 FADD.FTZ R186, R178, R186 ;  /* 0x000000bab2ba2221 */ /* 0x000fca0000010000 */
.L_x_29771:
[----:B0-----:R-:W-:Y:S02]  /*2a40*/  MOV R182, R186 ;  /* 0x000000ba00b67202 */ /* 0x001fe40000000f00 */
.L_x_29772:
[----:B------:R-:W-:Y:S05]  /*2a50*/  @P3 BRA `(.L_x_29773) ;  /* 0x0000007000003947 */ /* 0x000fea0003800000 */
[----:B------:R-:W-:-:S04]  /*2a60*/  ISETP.NE.U32.AND P4, PT, RZ, c[0x0][0x180], PT ;  /* 0x00006000ff007a0c */ /* 0x000fc80003f85070 */
[----:B------:R-:W-:-:S13]  /*2a70*/  ISETP.NE.AND.EX P4, PT, RZ, c[0x0][0x184], PT, P4 ;  /* 0x00006100ff007a0c */ /* 0x000fda0003f85340 */
[----:B------:R-:W-:Y:S05]  /*2a80*/  @P4 BRA `(.L_x_29774) ;  /* 0x0000002000004947 */ /* 0x000fea0003800000 */
[----:B------:R-:W-:Y:S05]  /*2a90*/  @P0 BRA `(.L_x_29775) ;  /* 0x0000005000000947 */ /* 0x000fea0003800000 */
[----:B------:R-:W-:Y:S05]  /*2aa0*/  BRA `(.L_x_29776) ;  /* 0x0000005000007947 */ /* 0x000fea0003800000 */
.L_x_29774:
[----:B-----5:R-:W-:Y:S01]  /*2ab0*/  FADD.FTZ R187, R179, R187 ;  /* 0x000000bbb3bb7221 */ /* 0x020fe20000010000 */
[----:B------:R-:W-:Y:S05]  /*2ac0*/  BRA `(.L_x_29775) ;  /* 0x0000002000007947 */ /* 0x000fea0003800000 */
.L_x_29773:
[----:B-----5:R-:W-:-:S04]  /*2ad0*/  FADD.FTZ R187, R175, R187 ;  /* 0x000000bbafbb7221 */ /* 0x020fc80000010000 */
[----:B------:R-:W-:-:S05]  /*2ae0*/  @P2 FADD.FTZ R187, R179, R187 ;  /* 0x000000bbb3bb2221 */ /* 0x000fca0000010000 */
.L_x_29775:
[----:B0-----:R-:W-:Y:S02]  /*2af0*/  MOV R183, R187 ;  /* 0x000000bb00b77202 */ /* 0x001fe40000000f00 */
.L_x_29776:
        /* <DEDUP_REMOVED lines=15> */
.L_x_29778:
[----:B-----5:R-:W-:Y:S01]  /*2bf0*/  FADD.FTZ R212, R176, R212 ;  /* 0x000000d4b0d47221 */ /* 0x020fe20000010000 */
[----:B------:R-:W-:Y:S05]  /*2c00*/  BRA `(.L_x_29779) ;  /* 0x0000002000007947 */ /* 0x000fea0003800000 */
.L_x_29777:
[----:B-----5:R-:W-:-:S04]  /*2c10*/  FADD.FTZ R212, R172, R212 ;  /* 0x000000d4acd47221 */ /* 0x020fc80000010000 */
[----:B------:R-:W-:-:S05]  /*2c20*/  @P2 FADD.FTZ R212, R176, R212 ;  /* 0x000000d4b0d42221 */ /* 0x000fca0000010000 */
.L_x_29779:
[----:B0-----:R-:W-:Y:S02]  /*2c30*/  MOV R180, R212 ;  /* 0x000000d400b47202 */ /* 0x001fe40000000f00 */
.L_x_29780:
[----:B------:R-:W-:Y:S05]  /*2c40*/  @P3 BRA `(.L_x_29781) ;  /* 0x0000007000003947 */ /* 0x000fea0003800000 */
[----:B------:R-:W-:-:S04]  /*2c50*/  ISETP.NE.U32.AND P1, PT, RZ, c[0x0][0x180], PT ;  /* 0x00006000ff007a0c */ /* 0x000fc80003f25070 */
[----:B------:R-:W-:-:S13]  /*2c60*/  ISETP.NE.AND.EX P1, PT, RZ, c[0x0][0x184], PT, P1 ;  /* 0x00006100ff007a0c */ /* 0x000fda0003f25310 */
[----:B------:R-:W-:Y:S05]  /*2c70*/  @P1 BRA `(.L_x_29782) ;  /* 0x0000002000001947 */ /* 0x000fea0003800000 */
[----:B------:R-:W-:Y:S05]  /*2c80*/  @P0 BRA `(.L_x_29783) ;  /* 0x0000005000000947 */ /* 0x000fea0003800000 */
[----:B------:R-:W-:Y:S05]  /*2c90*/  BRA `(.L_x_29784) ;  /* 0x0000005000007947 */ /* 0x000fea0003800000 */
.L_x_29782:
[----:B-----5:R-:W-:Y:S01]  /*2ca0*/  FADD.FTZ R213, R177, R213 ;  /* 0x000000d5b1d57221 */ /* 0x020fe20000010000 */
[----:B------:R-:W-:Y:S05]  /*2cb0*/  BRA `(.L_x_29783) ;  /* 0x0000002000007947 */ /* 0x000fea0003800000 */
.L_x_29781:
[----:B-----5:R-:W-:-:S04]  /*2cc0*/  FADD.FTZ R213, R173, R213 ;  /* 0x000000d5add57221 */ /* 0x020fc80000010000 */
[----:B------:R-:W-:-:S05]  /*2cd0*/  @P2 FADD.FTZ R213, R177, R213 ;  /* 0x000000d5b1d52221 */ /* 0x000fca0000010000 */
.L_x_29783:
[----:B0-----:R-:W-:Y:S02]  /*2ce0*/  MOV R181, R213 ;  /* 0x000000d500b57202 */ /* 0x001fe40000000f00 */
.L_x_29784:
[----:B------:R-:W-:Y:S05]  /*2cf0*/  @P3 BRA `(.L_x_29785) ;  /* 0x0000007000003947 */ /* 0x000fea0003800000 */
[----:B------:R-:W-:-:S04]  /*2d00*/  ISETP.NE.U32.AND P1, PT, RZ, c[0x0][0x180], PT ;  /* 0x00006000ff007a0c */ /* 0x000fc80003f25070 */
[----:B------:R-:W-:-:S13]  /*2d10*/  ISETP.NE.AND.EX P1, PT, RZ, c[0x0][0x184], PT, P1 ;  /* 0x00006100ff007a0c */ /* 0x000fda0003f25310 */
[----:B------:R-:W-:Y:S05]  /*2d20*/  @P1 BRA `(.L_x_29786) ;  /* 0x0000002000001947 */ /* 0x000fea0003800000 */
[----:B------:R-:W-:Y:S05]  /*2d30*/  @P0 BRA `(.L_x_29787) ;  /* 0x0000005000000947 */ /* 0x000fea0003800000 */
[----:B------:R-:W-:Y:S05]  /*2d40*/  BRA `(.L_x_29788) ;  /* 0x0000005000007947 */ /* 0x000fea0003800000 */
.L_x_29786:
[----:B-----5:R-:W-:Y:S01]  /*2d50*/  FADD.FTZ R214, R178, R214 ;  /* 0x000000d6b2d67221 */ /* 0x020fe20000010000 */
[----:B------:R-:W-:Y:S05]  /*2d60*/  BRA `(.L_x_29787) ;  /* 0x0000002000007947 */ /* 0x000fea0003800000 */
.L_x_29785:
[----:B-----5:R-:W-:-:S04]  /*2d70*/  FADD.FTZ R214, R174, R214 ;  /* 0x000000d6aed67221 */ /* 0x020fc80000010000 */
[----:B------:R-:W-:-:S05]  /*2d80*/  @P2 FADD.FTZ R214, R178, R214 ;  /* 0x000000d6b2d62221 */ /* 0x000fca0000010000 */
.L_x_29787:
[----:B0-----:R-:W-:Y:S02]  /*2d90*/  MOV R182, R214 ;  /* 0x000000d600b67202 */ /* 0x001fe40000000f00 */
.L_x_29788:
[----:B------:R-:W-:Y:S05]  /*2da0*/  @P3 BRA `(.L_x_29789) ;  /* 0x0000007000003947 */ /* 0x000fea0003800000 */
[----:B------:R-:W-:-:S04]  /*2db0*/  ISETP.NE.U32.AND P1, PT, RZ, c[0x0][0x180], PT ;  /* 0x00006000ff007a0c */ /* 0x000fc80003f25070 */
[----:B------:R-:W-:-:S13]  /*2dc0*/  ISETP.NE.AND.EX P1, PT, RZ, c[0x0][0x184], PT, P1 ;  /* 0x00006100ff007a0c */ /* 0x000fda0003f25310 */
[----:B------:R-:W-:Y:S05]  /*2dd0*/  @P1 BRA `(.L_x_29790) ;  /* 0x0000002000001947 */ /* 0x000fea0003800000 */
[----:B------:R-:W-:Y:S05]  /*2de0*/  @P0 BRA `(.L_x_29791) ;  /* 0x0000005000000947 */ /* 0x000fea0003800000 */
[----:B------:R-:W-:Y:S05]  /*2df0*/  BRA `(.L_x_29792) ;  /* 0x0000005000007947 */ /* 0x000fea0003800000 */
.L_x_29790:
[----:B-----5:R-:W-:Y:S01]  /*2e00*/  FADD.FTZ R215, R179, R215 ;  /* 0x000000d7b3d77221 */ /* 0x020fe20000010000 */
[----:B------:R-:W-:Y:S05]  /*2e10*/  BRA `(.L_x_29791) ;  /* 0x0000002000007947 */ /* 0x000fea0003800000 */
.L_x_29789:
[----:B-----5:R-:W-:-:S04]  /*2e20*/  FADD.FTZ R215, R175, R215 ;  /* 0x000000d7afd77221 */ /* 0x020fc80000010000 */
[----:B------:R-:W-:-:S05]  /*2e30*/  @P2 FADD.FTZ R215, R179, R215 ;  /* 0x000000d7b3d72221 */ /* 0x000fca0000010000 */
.L_x_29791:
[----:B0-----:R-:W-:Y:S02]  /*2e40*/  MOV R183, R215 ;  /* 0x000000d700b77202 */ /* 0x001fe40000000f00 */
.L_x_29792:
[----:B------:R-:W-:Y:S01]  /*2e50*/  FADD.FTZ R224, RZ, R220 ;  /* 0x000000dcffe07221 */ /* 0x000fe20000010000 */
[----:B------:R-:W-:-:S03]  /*2e60*/  LOP3.LUT P2, RZ, R2, 0xff, RZ, 0xc0, !PT ;  /* 0x000000ff02ff7812 */ /* 0x000fc6000784c0ff */
        /* <DEDUP_REMOVED lines=29> */
[----:B------:R-:W0:Y:S02]  /*3040*/  S2R R224, SR_TID.X ;  /* 0x0000000000e07919 */ /* 0x000e240000002100 */
[----:B------:R-:W-:-:S04]  /*3050*/  FADD.FTZ R228, R229, R194 ;  /* 0x000000c2e5e47221 */ /* 0x000fc80000010000 */
[----:B------:R-:W-:-:S04]  /*3060*/  FADD.FTZ R229, R228, R195 ;  /* 0x000000c3e4e57221 */ /* 0x000fc80000010000 */
[----:B------:R-:W-:-:S04]  /*3070*/  FADD.FTZ R228, R229, R184 ;  /* 0x000000b8e5e47221 */ /* 0x000fc80000010000 */
[----:B------:R-:W-:Y:S02]  /*3080*/  FADD.FTZ R231, R228, R185 ;  /* 0x000000b9e4e77221 */ /* 0x000fe40000010000 */
[----:B------:R-:W-:-:S04]  /*3090*/  @P0 IMAD.WIDE.U32 R228, R5, R225, c[0x0][0x188] ;  /* 0x0000620005e40625 */ /* 0x000fc800078e00e1 */
[----:B------:R-:W-:Y:S01]  /*30a0*/  FADD.FTZ R230, R231, R186 ;  /* 0x000000bae7e67221 */ /* 0x000fe20000010000 */
[----:B------:R1:W-:Y:S03]  /*30b0*/  @P0 STG.E.128 [R228.64], R180 ;  /* 0x000000b4e4000986 */ /* 0x0003e6000c101d04 */
[----:B------:R-:W-:Y:S01]  /*30c0*/  FADD.FTZ R225, R230, R187 ;  /* 0x000000bbe6e17221 */ /* 0x000fe20000010000 */
[----:B0-----:R-:W-:-:S03]  /*30d0*/  LOP3.LUT P1, RZ, R224, 0x1f, RZ, 0xc0, !PT ;  /* 0x0000001fe0ff7812 */ /* 0x001fc6000782c0ff */
        /* <DEDUP_REMOVED lines=8> */
[----:B-1----:R0:W1:Y:S02]  /*3160*/  SHFL.BFLY PT, R228, R234, 0x1, 0x1f ;  /* 0x0c201f00eae47f89 */ /* 0x00206400000e0000 */
.L_x_29797:
        /* <DEDUP_REMOVED lines=100> */
.L_x_29798:
[----:B------:R-:W2:Y:S01]  /*37b0*/  S2R R230, SR_TID.X ;  /* 0x0000000000e67919 */ /* 0x000ea20000002100 */
[----:B------:R-:W-:Y:S01]  /*37c0*/  @!P1 SHF.R.U32.HI R224, RZ, 0x5, R224 ;  /* 0x00000005ffe09819 */ /* 0x000fe200000116e0 */
[----:B-1----:R-:W-:Y:S01]  /*37d0*/  FADD.FTZ R229, R233, R234 ;  /* 0x000000eae9e57221 */ /* 0x002fe20000010000 */
[----:B------:R-:W-:Y:S01]  /*37e0*/  WARPSYNC 0xffffffff ;  /* 0xffffffff00007948 */ /* 0x000fe20003800000 */
[----:B------:R-:W-:Y:S01]  /*37f0*/  HFMA2.MMA R233, -RZ, RZ, 0, 0 ;  /* 0x00000000ffe97435 */ /* 0x000fe200000001ff */
[----:B------:R-:W-:-:S04]  /*3800*/  @!P1 LOP3.LUT R224, R224, 0x3, RZ, 0xc0, !PT ;  /* 0x00000003e0e09812 */ /* 0x000fc800078ec0ff */
[----:B------:R-:W-:-:S05]  /*3810*/  @!P1 IADD3 R232, R225, R224, RZ ;  /* 0x000000e0e1e89210 */ /* 0x000fca0007ffe0ff */
[----:B------:R-:W-:Y:S01]  /*3820*/  @!P1 STS.64 [R232.X8], R228 ;  /* 0x000000e4e8009388 */ /* 0x000fe20000008a00 */
[----:B--2---:R-:W-:-:S03]  /*3830*/  LOP3.LUT R236, R230, 0x1f, RZ, 0xc0, !PT ;  /* 0x0000001fe6ec7812 */ /* 0x004fc600078ec0ff */
[----:B------:R-:W-:Y:S01]  /*3840*/  BAR.SYNC.DEFER_BLOCKING 0x0 ;  /* 0x0000000000007b1d */ /* 0x000fe20000010000 */
[----:B------:R-:W-:-:S13]  /*3850*/  ISETP.GT.U32.AND P2, PT, R236, 0x3, PT ;  /* 0x00000003ec00780c */ /* 0x000fda0003f44070 */
[----:B------:R-:W-:Y:S02]  /*3860*/  @!P2 IADD3 R236, R225, R236, RZ ;  /* 0x000000ece1eca210 */ /* 0x000fe40007ffe0ff */
[----:B------:R-:W-:Y:S01]  /*3870*/  CS2R R224, SRZ ;  /* 0x0000000000e07805 */ /* 0x000fe2000001ff00 */
[----:B------:R-:W-:-:S04]  /*3880*/  @!P2 MOV R233, 0x500 ;  /* 0x0000050000e9a802 */ /* 0x000fc80000000f00 */
[----:B------:R-:W-:Y:S01]  /*3890*/  I2F R239, R233 ;  /* 0x000000e900ef7306 */ /* 0x000fe20000201400 */
[----:B------:R-:W-:Y:S01]  /*38a0*/  @!P2 LDS.64 R224, [R236.X8] ;  /* 0x00000000ece0a984 */ /* 0x000fe20000008a00 */
[----:B------:R-:W-:-:S03]  /*38b0*/  ISETP.NE.AND P2, PT, RZ, UR6, PT ;  /* 0x00000006ff007c0c */ /* 0x000fc6000bf45270 */
[----:B0-----:R-:W0:Y:S02]  /*38c0*/  SHFL.DOWN PT, R234, R233, 0x2, 0x1f ;  /* 0x08401f00e9ea7f89 */ /* 0x001e2400000e0000 */
[----:B0-----:R-:W-:Y:S02]  /*38d0*/  IADD3 R237, R234, R233, RZ ;  /* 0x000000e9eaed7210 */ /* 0x001fe40007ffe0ff */
[----:B------:R-:W-:Y:S03]  /*38e0*/  I2F R234, R234 ;  /* 0x000000ea00ea7306 */ /* 0x000fe60000201400 */
[----:B------:R-:W0:Y:S05]  /*38f0*/  SHFL.DOWN PT, R238, R237, 0x1, 0x1f ;  /* 0x08201f00edee7f89 */ /* 0x000e2a00000e0000 */
[----:B------:R-:W1:Y:S01]  /*3900*/  I2F R231, R237 ;  /* 0x000000ed00e77306 */ /* 0x000e620000201400 */
[----:B------:R-:W2:Y:S04]  /*3910*/  SHFL.DOWN PT, R235, R224, 0x2, 0x1f ;  /* 0x08401f00e0eb7f89 */ /* 0x000ea800000e0000 */
[----:B------:R-:W3:Y:S03]  /*3920*/  SHFL.DOWN PT, R228, R225, 0x2, 0x1f ;  /* 0x08401f00e1e47f89 */ /* 0x000ee600000e0000 */
[----:B-1----:R-:W1:Y:S01]  /*3930*/  MUFU.RCP R229, R231 ;  /* 0x000000e700e57308 */ /* 0x002e620000001000 */
[----:B0-----:R-:W-:-:S07]  /*3940*/  IADD3 R233, R237, R238, RZ ;  /* 0x000000eeede97210 */ /* 0x001fce0007ffe0ff */
[----:B------:R-:W-:Y:S01]  /*3950*/  I2F R238, R238 ;  /* 0x000000ee00ee7306 */ /* 0x000fe20000201400 */
[C---:B--2---:R-:W-:Y:S02]  /*3960*/  FADD.FTZ R232, -R235.reuse, R224 ;  /* 0x000000e0ebe87221 */ /* 0x044fe40000010100 */
[----:B------:R-:W-:Y:S02]  /*3970*/  FMUL.FTZ R235, R235, R234 ;  /* 0x000000eaebeb7220 */ /* 0x000fe40000410000 */
[----:B------:R-:W-:Y:S02]  /*3980*/  FMUL.FTZ R232, R232, R232 ;  /* 0x000000e8e8e87220 */ /* 0x000fe40000410000 */
[----:B------:R-:W-:Y:S01]  /*3990*/  FFMA.FTZ R224, R239, R224, R235 ;  /* 0x000000e0efe07223 */ /* 0x000fe200000100eb */
[----:B------:R-:W0:Y:S01]  /*39a0*/  I2F R233, R233 ;  /* 0x000000e900e97306 */ /* 0x000e220000201400 */
[----:B------:R-:W-:Y:S02]  /*39b0*/  FMUL.FTZ R232, R232, R239 ;  /* 0x000000efe8e87220 */ /* 0x000fe40000410000 */
[----:B-1----:R-:W-:-:S02]  /*39c0*/  FMUL.FTZ R224, R229, R224 ;  /* 0x000000e0e5e07220 */ /* 0x002fc40000410000 */
[----:B---3--:R-:W-:Y:S02]  /*39d0*/  FADD.FTZ R228, R228, R225 ;  /* 0x000000e1e4e47221 */ /* 0x008fe40000010000 */
[----:B------:R-:W-:Y:S01]  /*39e0*/  FMUL.FTZ R232, R232, R234 ;  /* 0x000000eae8e87220 */ /* 0x000fe20000410000 */
[----:B------:R-:W1:Y:S03]  /*39f0*/  SHFL.DOWN PT, R225, R224, 0x1, 0x1f ;  /* 0x08201f00e0e17f89 */ /* 0x000e6600000e0000 */
[----:B------:R-:W-:-:S05]  /*3a00*/  FFMA.FTZ R228, R229, R232, R228 ;  /* 0x000000e8e5e47223 */ /* 0x000fca00000100e4 */
[----:B------:R-:W2:Y:S01]  /*3a10*/  SHFL.DOWN PT, R229, R228, 0x1, 0x1f ;  /* 0x08201f00e4e57f89 */ /* 0x000ea200000e0000 */
[----:B0-----:R-:W0:Y:S01]  /*3a20*/  MUFU.RCP R232, R233 ;  /* 0x000000e900e87308 */ /* 0x001e220000001000 */
[----:B-1----:R-:W-:Y:S02]  /*3a30*/  FADD.FTZ R234, R224, -R225 ;  /* 0x800000e1e0ea7221 */ /* 0x002fe40000010000 */
[----:B------:R-:W-:Y:S02]  /*3a40*/  FMUL.FTZ R225, R225, R238 ;  /* 0x000000eee1e17220 */ /* 0x000fe40000410000 */
[----:B------:R-:W-:Y:S02]  /*3a50*/  FMUL.FTZ R234, R234, R234 ;  /* 0x000000eaeaea7220 */ /* 0x000fe40000410000 */
[C---:B------:R-:W-:Y:S01]  /*3a60*/  FFMA.FTZ R225, R231.reuse, R224, R225 ;  /* 0x000000e0e7e17223 */ /* 0x040fe200000100e1 */
[----:B------:R-:W-:Y:S01]  /*3a70*/  SHF.R.U32.HI R224, RZ, 0x5, R230 ;  /* 0x00000005ffe07819 */ /* 0x000fe200000116e6 */
[----:B------:R-:W-:-:S02]  /*3a80*/  FMUL.FTZ R234, R231, R234 ;  /* 0x000000eae7ea7220 */ /* 0x000fc40000410000 */
[----:B0-----:R-:W-:Y:S01]  /*3a90*/  FMUL.FTZ R225, R232, R225 ;  /* 0x000000e1e8e17220 */ /* 0x001fe20000410000 */
[----:B------:R-:W-:Y:S01]  /*3aa0*/  LOP3.LUT R231, R224, 0x3, RZ, 0xc0, !PT ;  /* 0x00000003e0e77812 */ /* 0x000fe200078ec0ff */
[----:B--2---:R-:W-:Y:S01]  /*3ab0*/  FADD.FTZ R229, R228, R229 ;  /* 0x000000e5e4e57221 */ /* 0x004fe20000010000 */
[----:B------:R-:W-:Y:S01]  /*3ac0*/  MOV R228, c[0x0][0x1e0] ;  /* 0x0000780000e47a02 */ /* 0x000fe20000000f00 */
[----:B------:R-:W-:Y:S01]  /*3ad0*/  FMUL.FTZ R234, R234, R238 ;  /* 0x000000eeeaea7220 */ /* 0x000fe20000410000 */
[----:B------:R-:W0:Y:S01]  /*3ae0*/  SHFL.IDX PT, R239, R225, RZ, 0x1f ;  /* 0x00001fffe1ef7589 */ /* 0x000e2200000e0000 */
[----:B------:R-:W-:Y:S02]  /*3af0*/  LOP3.LUT P1, RZ, R231, 0x1f, R230, 0xf8, !PT ;  /* 0x0000001fe7ff7812 */ /* 0x000fe4000782f8e6 */
[----:B------:R-:W-:-:S06]  /*3b00*/  FFMA.FTZ R229, R232, R234, R229 ;  /* 0x000000eae8e57223 */ /* 0x000fcc00000100e5 */
[----:B------:R-:W1:Y:S05]  /*3b10*/  SHFL.IDX PT, R229, R229, RZ, 0x1f ;  /* 0x00001fffe5e57589 */ /* 0x000e6a00000e0000 */
[----:B------:R-:W-:Y:S02]  /*3b20*/  @!P1 MOV R230, 0x4 ;  /* 0x0000000400e69802 */ /* 0x000fe40000000f00 */
[----:B------:R-:W-:-:S05]  /*3b30*/  @!P1 MOV R236, 0x4 ;  /* 0x0000000400ec9802 */ /* 0x000fca0000000f00 */
[----:B------:R-:W-:Y:S01]  /*3b40*/  @!P1 IMAD.WIDE R236, R3, R236, c[0x0][0x1a8] ;  /* 0x00006a0003ec9625 */ /* 0x000fe200078e02ec */
[----:B0-----:R-:W-:-:S03]  /*3b50*/  FSEL R225, R239, RZ, !P2 ;  /* 0x000000ffefe17208 */ /* 0x001fc60005000000 */
[----:B------:R-:W-:Y:S02]  /*3b60*/  FMUL.FTZ R224, R239, R239 ;  /* 0x000000efefe07220 */ /* 0x000fe40000410000 */
[----:B------:R-:W-:-:S03]  /*3b70*/  FADD.FTZ R233, -R225, R223 ;  /* 0x000000dfe1e97221 */ /* 0x000fc60000010100 */
[----:B------:R-:W-:Y:S01]  /*3b80*/  FSEL R231, R224, RZ, P2 ;  /* 0x000000ffe0e77208 */ /* 0x000fe20001000000 */
[----:B------:R-:W-:Y:S02]  /*3b90*/  FADD.FTZ R221, -R225, R221 ;  /* 0x000000dde1dd7221 */ /* 0x000fe40000010100 */
[----:B-1----:R-:W-:Y:S01]  /*3ba0*/  FFMA.FTZ R224, R229, R228, c[0x0][0x228] ;  /* 0x00008a00e5e07623 */ /* 0x002fe200000100e4 */
[----:B------:R-:W-:Y:S01]  /*3bb0*/  SHF.L.U32 R228, R227, 0x4, RZ ;  /* 0x00000004e3e47819 */ /* 0x000fe200000006ff */
[----:B------:R-:W-:Y:S01]  /*3bc0*/  FADD.FTZ R229, -R225, R220 ;  /* 0x000000dce1e57221 */ /* 0x000fe20000010100 */
[----:B------:R-:W-:Y:S01]  /*3bd0*/  SHF.R.U32.HI R227, RZ, 0x1c, R227 ;  /* 0x0000001cffe37819 */ /* 0x000fe200000116e3 */
[----:B------:R-:W-:Y:S01]  /*3be0*/  FADD.FTZ R224, R224, R231 ;  /* 0x000000e7e0e07221 */ /* 0x000fe20000010000 */
[----:B------:R-:W-:Y:S01]  /*3bf0*/  IADD3 R234, P2, R228, c[0x0][0x208], RZ ;  /* 0x00008200e4ea7a10 */ /* 0x000fe20007f5e0ff */
[C---:B------:R-:W-:Y:S01]  /*3c00*/  @!P1 IMAD.WIDE R230, R3.reuse, R230, c[0x0][0x1a0] ;  /* 0x0000680003e69625 */ /* 0x040fe200078e02e6 */
[----:B------:R-:W-:-:S02]  /*3c10*/  IADD3 R3, R3, c[0x0][0x160], RZ ;  /* 0x0000580003037a10 */ /* 0x000fc40007ffe0ff */
[----:B------:R-:W-:Y:S01]  /*3c20*/  IADD3.X R235, R227, c[0x0][0x20c], RZ, P2, !PT ;  /* 0x00008300e3eb7a10 */ /* 0x000fe200017fe4ff */
[----:B------:R-:W0:Y:S01]  /*3c30*/  MUFU.RSQ R224, R224 ;  /* 0x000000e000e07308 */ /* 0x000e220000001400 */
[C---:B------:R-:W-:Y:S01]  /*3c40*/  FADD.FTZ R223, -R225.reuse, R222 ;  /* 0x000000dee1df7221 */ /* 0x040fe20000010100 */
[----:B------:R1:W-:Y:S01]  /*3c50*/  @!P1 STG.E [R230.64], R239 ;  /* 0x000000efe6009986 */ /* 0x0003e2000c101904 */
[C---:B------:R-:W-:Y:S01]  /*3c60*/  FADD.FTZ R216, -R225.reuse, R216 ;  /* 0x000000d8e1d87221 */ /* 0x040fe20000010100 */
[----:B------:R-:W-:Y:S01]  /*3c70*/  LOP3.LUT P2, RZ, R2, 0xff, RZ, 0xc0, !PT ;  /* 0x000000ff02ff7812 */ /* 0x000fe2000784c0ff */
[C---:B------:R-:W-:Y:S02]  /*3c80*/  FADD.FTZ R217, -R225.reuse, R217 ;  /* 0x000000d9e1d97221 */ /* 0x040fe40000010100 */
[C---:B------:R-:W-:Y:S01]  /*3c90*/  FADD.FTZ R218, -R225.reuse, R218 ;  /* 0x000000dae1da7221 */ /* 0x040fe20000010100 */
[----:B------:R-:W-:Y:S01]  /*3ca0*/  SEL R2, RZ, 0x1, P2 ;  /* 0x00000001ff027807 */ /* 0x000fe20001000000 */
[----:B------:R-:W-:-:S02]  /*3cb0*/  FADD.FTZ R189, -R225, R189 ;  /* 0x000000bde1bd7221 */ /* 0x000fc40000010100 */
[C---:B------:R-:W-:Y:S02]  /*3cc0*/  FADD.FTZ R190, -R225.reuse, R190 ;  /* 0x000000bee1be7221 */ /* 0x040fe40000010100 */
[C---:B------:R-:W-:Y:S02]  /*3cd0*/  FADD.FTZ R191, -R225.reuse, R191 ;  /* 0x000000bfe1bf7221 */ /* 0x040fe40000010100 */
[----:B------:R-:W-:Y:S01]  /*3ce0*/  FADD.FTZ R196, -R225, R196 ;  /* 0x000000c4e1c47221 */ /* 0x000fe20000010100 */
[----:B0-----:R-:W-:Y:S01]  /*3cf0*/  @!P1 STG.E [R236.64], R224 ;  /* 0x000000e0ec009986 */ /* 0x001fe2000c101904 */
[C---:B------:R-:W-:Y:S02]  /*3d00*/  FMUL.FTZ R232, R224.reuse, R233 ;  /* 0x000000e9e0e87220 */ /* 0x040fe40000410000 */
[C---:B-1----:R-:W-:Y:S02]  /*3d10*/  FMUL.FTZ R231, R224.reuse, R223 ;  /* 0x000000dfe0e77220 */ /* 0x042fe40000410000 */
[----:B------:R-:W-:-:S02]  /*3d20*/  FMUL.FTZ R230, R224, R221 ;  /* 0x000000dde0e67220 */ /* 0x000fc40000410000 */
[----:B------:R-:W-:Y:S02]  /*3d30*/  FMUL.FTZ R229, R224, R229 ;  /* 0x000000e5e0e57220 */ /* 0x000fe40000410000 */
[----:B------:R-:W-:Y:S02]  /*3d40*/  FFMA.FTZ R223, R95, R232, R15 ;  /* 0x000000e85fdf7223 */ /* 0x000fe4000001000f */
[----:B------:R-:W-:Y:S02]  /*3d50*/  FFMA.FTZ R222, R94, R231, R14 ;  /* 0x000000e75ede7223 */ /* 0x000fe4000001000e */
[----:B------:R-:W-:Y:S02]  /*3d60*/  FFMA.FTZ R221, R93, R230, R13 ;  /* 0x000000e65ddd7223 */ /* 0x000fe4000001000d */
[----:B------:R-:W-:Y:S02]  /*3d70*/  FFMA.FTZ R220, R92, R229, R12 ;  /* 0x000000e55cdc7223 */ /* 0x000fe4000001000c */
[----:B------:R-:W-:-:S02]  /*3d80*/  FADD.FTZ R198, -R225, R198 ;  /* 0x000000c6e1c67221 */ /* 0x000fc40000010100 */
[----:B------:R-:W-:Y:S01]  /*3d90*/  FMUL.FTZ R239, R224, R191 ;  /* 0x000000bfe0ef7220 */ /* 0x000fe20000410000 */
        /* <DEDUP_REMOVED lines=9> */
[----:B------:R-:W-:Y:S01]  /*3e30*/  FMUL.FTZ R200, R224, R200 ;  /* 0x000000c8e0c87220 */ /* 0x000fe20000410000 */
[----:B0-----:R-:W-:Y:S01]  /*3e40*/  IADD3 R234, P1, R228, c[0x0][0x210], RZ ;  /* 0x00008400e4ea7a10 */ /* 0x001fe20007f3e0ff */
[C---:B------:R-:W-:Y:S02]  /*3e50*/  FADD.FTZ R221, -R225.reuse, R197 ;  /* 0x000000c5e1dd7221 */ /* 0x040fe40000010100 */
[----:B------:R-:W-:Y:S01]  /*3e60*/  FADD.FTZ R220, -R225, R219 ;  /* 0x000000dbe1dc7221 */ /* 0x000fe20000010100 */
[----:B------:R-:W-:Y:S01]  /*3e70*/  IADD3.X R235, R227, c[0x0][0x214], RZ, P1, !PT ;  /* 0x00008500e3eb7a10 */ /* 0x000fe20000ffe4ff */
[----:B------:R-:W-:Y:S01]  /*3e80*/  FADD.FTZ R197, -R225, R199 ;  /* 0x000000c7e1c57221 */ /* 0x000fe20000010100 */
[----:B------:R-:W-:Y:S01]  /*3e90*/  ISETP.GE.AND P1, PT, R3, c[0x0][0x164], PT ;  /* 0x0000590003007a0c */ /* 0x000fe20003f26270 */
[C---:B------:R-:W-:Y:S01]  /*3ea0*/  FADD.FTZ R219, -R225.reuse, R188 ;  /* 0x000000bce1db7221 */ /* 0x040fe20000010100 */
[----:B------:R-:W-:Y:S01]  /*3eb0*/  HFMA2.MMA R188, -RZ, RZ, 0, 9.5367431640625e-07 ;  /* 0x00000010ffbc7435 */ /* 0x000fe200000001ff */
[----:B------:R-:W-:-:S02]  /*3ec0*/  FADD.FTZ R228, -R225, R192 ;  /* 0x000000c0e1e47221 */ /* 0x000fc40000010100 */
[C---:B------:R-:W-:Y:S02]  /*3ed0*/  FADD.FTZ R223, -R225.reuse, R193 ;  /* 0x000000c1e1df7221 */ /* 0x040fe40000010100 */
[C---:B------:R-:W-:Y:S02]  /*3ee0*/  FADD.FTZ R222, -R225.reuse, R194 ;  /* 0x000000c2e1de7221 */ /* 0x040fe40000010100 */
[----:B------:R-:W-:Y:S02]  /*3ef0*/  FADD.FTZ R199, -R225, R195 ;  /* 0x000000c3e1c77221 */ /* 0x000fe40000010100 */
[----:B------:R-:W-:Y:S02]  /*3f00*/  FFMA.FTZ R195, R99, R232, R55 ;  /* 0x000000e863c37223 */ /* 0x000fe40000010037 */
[----:B------:R-:W-:Y:S02]  /*3f10*/  FFMA.FTZ R194, R98, R231, R54 ;  /* 0x000000e762c27223 */ /* 0x000fe40000010036 */
[----:B------:R-:W-:-:S02]  /*3f20*/  FFMA.FTZ R193, R97, R230, R53 ;  /* 0x000000e661c17223 */ /* 0x000fc40000010035 */
[----:B------:R-:W-:Y:S02]  /*3f30*/  FFMA.FTZ R192, R96, R229, R52 ;  /* 0x000000e560c07223 */ /* 0x000fe40000010034 */
[C---:B------:R-:W-:Y:S02]  /*3f40*/  FADD.FTZ R227, -R225.reuse, R184 ;  /* 0x000000b8e1e37221 */ /* 0x040fe40000010100 */
[C---:B------:R-:W-:Y:S01]  /*3f50*/  FADD.FTZ R229, -R225.reuse, R185 ;  /* 0x000000b9e1e57221 */ /* 0x040fe20000010100 */
[----:B------:R0:W-:Y:S01]  /*3f60*/  STG.E.128 [R234.64], R192 ;  /* 0x000000c0ea007986 */ /* 0x0001e2000c101d04 */
[C---:B------:R-:W-:Y:S02]  /*3f70*/  FADD.FTZ R231, -R225.reuse, R186 ;  /* 0x000000bae1e77221 */ /* 0x040fe40000010100 */
[----:B------:R-:W-:Y:S02]  /*3f80*/  FADD.FTZ R232, -R225, R187 ;  /* 0x000000bbe1e87221 */ /* 0x000fe40000010100 */
[----:B------:R-:W-:-:S04]  /*3f90*/  IMAD.WIDE.U32 R236, R226, R188, c[0x0][0x208] ;  /* 0x00008200e2ec7625 */ /* 0x000fc800078e00bc */
[----:B------:R-:W-:-:S04]  /*3fa0*/  IMAD.WIDE.U32 R242, R226, R188, c[0x0][0x210] ;  /* 0x00008400e2f27625 */ /* 0x000fc800078e00bc */
[----:B------:R-:W-:-:S04]  /*3fb0*/  IMAD.WIDE.U32 R240, R11, R188, c[0x0][0x208] ;  /* 0x000082000bf07625 */ /* 0x000fc800078e00bc */
[----:B------:R-:W-:Y:S02]  /*3fc0*/  FADD.FTZ R230, -R225, R214 ;  /* 0x000000d6e1e67221 */ /* 0x000fe40000010100 */
[C---:B0-----:R-:W-:Y:S02]  /*3fd0*/  FMUL.FTZ R195, R224.reuse, R220 ;  /* 0x000000dce0c37220 */ /* 0x041fe40000410000 */
[C---:B------:R-:W-:Y:S02]  /*3fe0*/  FMUL.FTZ R194, R224.reuse, R218 ;  /* 0x000000dae0c27220 */ /* 0x040fe40000410000 */
[C---:B------:R-:W-:Y:S02]  /*3ff0*/  FMUL.FTZ R193, R224.reuse, R217 ;  /* 0x000000d9e0c17220 */ /* 0x040fe40000410000 */
[----:B------:R-:W-:Y:S02]  /*4000*/  FMUL.FTZ R192, R224, R216 ;  /* 0x000000d8e0c07220 */ /* 0x000fe40000410000 */
[----:B------:R-:W-:-:S02]  /*4010*/  FFMA.FTZ R187, R103, R195, R19 ;  /* 0x000000c367bb7223 */ /* 0x000fc40000010013 */
        /* <DEDUP_REMOVED lines=13> */
[----:B------:R-:W-:Y:S02]  /*40f0*/  FFMA.FTZ R196, R108, R235, R20 ;  /* 0x000000eb6cc47223 */ /* 0x000fe40000010014 */
[C---:B------:R-:W-:Y:S01]  /*4100*/  FMUL.FTZ R201, R224.reuse, R201 ;  /* 0x000000c9e0c97220 */ /* 0x040fe20000410000 */
[----:B------:R1:W-:Y:S01]  /*4110*/  STG.E.128 [R242.64], R192 ;  /* 0x000000c0f2007986 */ /* 0x0003e2000c101d04 */
[C---:B0-----:R-:W-:Y:S02]  /*4120*/  FMUL.FTZ R236, R224.reuse, R189 ;  /* 0x000000bde0ec7220 */ /* 0x041fe40000410000 */
[C---:B------:R-:W-:Y:S02]  /*4130*/  FMUL.FTZ R237, R224.reuse, R190 ;  /* 0x000000bee0ed7220 */ /* 0x040fe40000410000 */
[----:B------:R-:W-:Y:S02]  /*4140*/  FMUL.FTZ R187, R224, R199 ;  /* 0x000000c7e0bb7220 */ /* 0x000fe40000410000 */
[----:B------:R-:W-:-:S02]  /*4150*/  FFMA.FTZ R199, R111, R239, R23 ;  /* 0x000000ef6fc77223 */ /* 0x000fc40000010017 */
[----:B------:R-:W-:Y:S02]  /*4160*/  FFMA.FTZ R198, R110, R237, R22 ;  /* 0x000000ed6ec67223 */ /* 0x000fe40000010016 */
[----:B------:R-:W-:Y:S02]  /*4170*/  FFMA.FTZ R197, R109, R236, R21 ;  /* 0x000000ec6dc57223 */ /* 0x000fe40000010015 */
[C---:B------:R-:W-:Y:S02]  /*4180*/  FMUL.FTZ R202, R224.reuse, R202 ;  /* 0x000000cae0ca7220 */ /* 0x040fe40000410000 */
[----:B------:R-:W-:Y:S01]  /*4190*/  FMUL.FTZ R203, R224, R203 ;  /* 0x000000cbe0cb7220 */ /* 0x000fe20000410000 */
[----:B------:R0:W-:Y:S01]  /*41a0*/  STG.E.128 [R240.64], R196 ;  /* 0x000000c4f0007986 */ /* 0x0001e2000c101d04 */
[C---:B------:R-:W-:Y:S02]  /*41b0*/  FADD.FTZ R204, -R225.reuse, R204 ;  /* 0x000000cce1cc7221 */ /* 0x040fe40000010100 */
[----:B------:R-:W-:-:S02]  /*41c0*/  FADD.FTZ R205, -R225, R205 ;  /* 0x000000cde1cd7221 */ /* 0x000fc40000010100 */
[C---:B------:R-:W-:Y:S02]  /*41d0*/  FADD.FTZ R206, -R225.reuse, R206 ;  /* 0x000000cee1ce7221 */ /* 0x040fe40000010100 */
[C---:B------:R-:W-:Y:S02]  /*41e0*/  FADD.FTZ R207, -R225.reuse, R207 ;  /* 0x000000cfe1cf7221 */ /* 0x040fe40000010100 */
[----:B------:R-:W-:Y:S02]  /*41f0*/  FADD.FTZ R233, -R225, R213 ;  /* 0x000000d5e1e97221 */ /* 0x000fe40000010100 */
        /* <DEDUP_REMOVED lines=9> */
[----:B------:R-:W-:-:S04]  /*4290*/  IMAD.WIDE.U32 R228, R11, R188, c[0x0][0x210] ;  /* 0x000084000be47625 */ /* 0x000fc800078e00bc */
[----:B-1----:R-:W-:Y:S02]  /*42a0*/  FFMA.FTZ R195, R115, R239, R63 ;  /* 0x000000ef73c37223 */ /* 0x002fe4000001003f */
[----:B------:R-:W-:Y:S02]  /*42b0*/  FFMA.FTZ R194, R114, R237, R62 ;  /* 0x000000ed72c27223 */ /* 0x000fe4000001003e */
[----:B------:R-:W-:Y:S02]  /*42c0*/  FFMA.FTZ R193, R113, R236, R61 ;  /* 0x000000ec71c17223 */ /* 0x000fe4000001003d */
[----:B------:R-:W-:Y:S02]  /*42d0*/  FFMA.FTZ R192, R112, R235, R60 ;  /* 0x000000eb70c07223 */ /* 0x000fe4000001003c */
[----:B------:R-:W-:Y:S02]  /*42e0*/  FADD.FTZ R238, -R225, R212 ;  /* 0x000000d4e1ee7221 */ /* 0x000fe40000010100 */
[C---:B------:R-:W-:Y:S01]  /*42f0*/  FMUL.FTZ R191, R224.reuse, R231 ;  /* 0x000000e7e0bf7220 */ /* 0x040fe20000410000 */
[----:B------:R-:W-:Y:S01]  /*4300*/  STG.E.128 [R228.64], R192 ;  /* 0x000000c0e4007986 */ /* 0x000fe2000c101d04 */
[----:B------:R-:W-:-:S02]  /*4310*/  FMUL.FTZ R215, R224, R230 ;  /* 0x000000e6e0d77220 */ /* 0x000fc40000410000 */
        /* <DEDUP_REMOVED lines=11> */
[----:B------:R-:W-:Y:S02]  /*43d0*/  FFMA.FTZ R203, R123, R203, R67 ;  /* 0x000000cb7bcb7223 */ /* 0x000fe40000010043 */
[----:B------:R-:W-:Y:S02]  /*43e0*/  FFMA.FTZ R202, R122, R202, R66 ;  /* 0x000000ca7aca7223 */ /* 0x000fe40000010042 */
[----:B------:R-:W-:Y:S02]  /*43f0*/  FFMA.FTZ R201, R121, R201, R65 ;  /* 0x000000c979c97223 */ /* 0x000fe40000010041 */
[----:B------:R-:W-:Y:S02]  /*4400*/  FFMA.FTZ R200, R120, R200, R64 ;  /* 0x000000c878c87223 */ /* 0x000fe40000010040 */
[C---:B------:R-:W-:Y:S02]  /*4410*/  FMUL.FTZ R212, R224.reuse, R232 ;  /* 0x000000e8e0d47220 */ /* 0x040fe40000410000 */
[----:B------:R-:W-:Y:S01]  /*4420*/  FMUL.FTZ R214, R224, R233 ;  /* 0x000000e9e0d67220 */ /* 0x000fe20000410000 */
[----:B------:R-:W-:Y:S01]  /*4430*/  STG.E.128 [R230.64], R200 ;  /* 0x000000c8e6007986 */ /* 0x000fe2000c101d04 */
[----:B------:R-:W-:-:S04]  /*4440*/  IMAD.WIDE.U32 R10, R9, R188, c[0x0][0x208] ;  /* 0x00008200090a7625 */ /* 0x000fc800078e00bc */
        /* <DEDUP_REMOVED lines=15> */
[----:B0-----:R-:W-:Y:S02]  /*4540*/  FFMA.FTZ R11, R135, R226, R35 ;  /* 0x000000e2870b7223 */ /* 0x001fe40000010023 */
[----:B------:R-:W-:Y:S02]  /*4550*/  FFMA.FTZ R10, R134, R225, R34 ;  /* 0x000000e1860a7223 */ /* 0x000fe40000010022 */
[----:B------:R-:W-:Y:S02]  /*4560*/  FFMA.FTZ R9, R133, R220, R33 ;  /* 0x000000dc85097223 */ /* 0x000fe40000010021 */
[----:B------:R-:W-:-:S04]  /*4570*/  IMAD.WIDE.U32 R222, R7, R188, c[0x0][0x210] ;  /* 0x0000840007de7625 */ /* 0x000fc800078e00bc */
[----:B------:R-:W-:Y:S02]  /*4580*/  FFMA.FTZ R195, R139, R226, R75 ;  /* 0x000000e28bc37223 */ /* 0x000fe4000001004b */
[----:B-1----:R-:W-:-:S04]  /*4590*/  IMAD.WIDE.U32 R210, R8, R188, c[0x0][0x208] ;  /* 0x0000820008d27625 */ /* 0x002fc800078e00bc */
[----:B------:R-:W-:-:S04]  /*45a0*/  IMAD.WIDE.U32 R208, R7, R188, c[0x0][0x208] ;  /* 0x0000820007d07625 */ /* 0x000fc800078e00bc */
[----:B------:R-:W-:Y:S02]  /*45b0*/  FFMA.FTZ R8, R132, R219, R32 ;  /* 0x000000db84087223 */ /* 0x000fe40000010020 */
[----:B------:R-:W-:Y:S02]  /*45c0*/  FFMA.FTZ R194, R138, R225, R74 ;  /* 0x000000e18ac27223 */ /* 0x000fe4000001004a */
[----:B------:R-:W-:Y:S01]  /*45d0*/  FFMA.FTZ R193, R137, R220, R73 ;  /* 0x000000dc89c17223 */ /* 0x000fe20000010049 */
[----:B------:R0:W-:Y:S01]  /*45e0*/  STG.E.128 [R208.64], R8 ;  /* 0x00000008d0007986 */ /* 0x0001e2000c101d04 */
[----:B------:R-:W-:Y:S02]  /*45f0*/  FFMA.FTZ R192, R136, R219, R72 ;  /* 0x000000db88c07223 */ /* 0x000fe40000010048 */
[----:B------:R-:W-:Y:S02]  /*4600*/  FFMA.FTZ R199, R143, R221, R39 ;  /* 0x000000dd8fc77223 */ /* 0x000fe40000010027 */
[----:B------:R-:W-:Y:S01]  /*4610*/  FFMA.FTZ R198, R142, R218, R38 ;  /* 0x000000da8ec67223 */ /* 0x000fe20000010026 */
[----:B------:R1:W-:Y:S01]  /*4620*/  STG.E.128 [R222.64], R192 ;  /* 0x000000c0de007986 */ /* 0x0003e2000c101d04 */
[----:B------:R-:W-:-:S02]  /*4630*/  FFMA.FTZ R197, R141, R217, R37 ;  /* 0x000000d98dc57223 */ /* 0x000fc40000010025 */
[----:B------:R-:W-:Y:S02]  /*4640*/  FFMA.FTZ R196, R140, R216, R36 ;  /* 0x000000d88cc47223 */ /* 0x000fe40000010024 */
[----:B------:R-:W-:Y:S02]  /*4650*/  FFMA.FTZ R203, R147, R221, R79 ;  /* 0x000000dd93cb7223 */ /* 0x000fe4000001004f */
[----:B------:R-:W-:Y:S01]  /*4660*/  FFMA.FTZ R202, R146, R218, R78 ;  /* 0x000000da92ca7223 */ /* 0x000fe2000001004e */
[----:B------:R2:W-:Y:S01]  /*4670*/  STG.E.128 [R210.64], R196 ;  /* 0x000000c4d2007986 */ /* 0x0005e2000c101d04 */
        /* <DEDUP_REMOVED lines=10> */
[----:B------:R-:W-:-:S04]  /*4720*/  IMAD.WIDE.U32 R218, R4, R188, c[0x0][0x208] ;  /* 0x0000820004da7625 */ /* 0x000fc800078e00bc */
[----:B------:R-:W-:-:S04]  /*4730*/  IMAD.WIDE.U32 R220, R4, R188, c[0x0][0x210] ;  /* 0x0000840004dc7625 */ /* 0x000fc800078e00bc */
        /* <DEDUP_REMOVED lines=10> */
[----:B------:R-:W-:Y:S02]  /*47e0*/  FFMA.FTZ R4, R156, R189, R44 ;  /* 0x000000bd9c047223 */ /* 0x000fe4000001002c */
[----:B0-----:R-:W-:Y:S02]  /*47f0*/  FFMA.FTZ R11, R163, R212, R87 ;  /* 0x000000d4a30b7223 */ /* 0x001fe40000010057 */
[----:B------:R-:W-:Y:S01]  /*4800*/  FFMA.FTZ R10, R162, R191, R86 ;  /* 0x000000bfa20a7223 */ /* 0x000fe20000010056 */
[----:B------:R2:W-:Y:S01]  /*4810*/  STG.E.128 [R218.64], R4 ;  /* 0x00000004da007986 */ /* 0x0005e2000c101d04 */
[----:B------:R-:W-:Y:S02]  /*4820*/  FFMA.FTZ R9, R161, R190, R85 ;  /* 0x000000bea1097223 */ /* 0x000fe40000010055 */
[----:B------:R-:W-:Y:S02]  /*4830*/  FFMA.FTZ R8, R160, R189, R84 ;  /* 0x000000bda0087223 */ /* 0x000fe40000010054 */
[----:B------:R-:W-:-:S02]  /*4840*/  FFMA.FTZ R191, R167, R224, R51 ;  /* 0x000000e0a7bf7223 */ /* 0x000fc40000010033 */
[----:B------:R-:W-:Y:S01]  /*4850*/  FFMA.FTZ R190, R166, R215, R50 ;  /* 0x000000d7a6be7223 */ /* 0x000fe20000010032 */
[----:B------:R2:W-:Y:S01]  /*4860*/  STG.E.128 [R220.64], R8 ;  /* 0x00000008dc007986 */ /* 0x0005e2000c101d04 */
[----:B------:R-:W-:Y:S02]  /*4870*/  FFMA.FTZ R189, R165, R214, R49 ;  /* 0x000000d6a5bd7223 */ /* 0x000fe40000010031 */
[----:B------:R-:W-:Y:S02]  /*4880*/  FFMA.FTZ R188, R164, R213, R48 ;  /* 0x000000d5a4bc7223 */ /* 0x000fe40000010030 */
[----:B-1----:R-:W-:Y:S02]  /*4890*/  FFMA.FTZ R195, R171, R224, R91 ;  /* 0x000000e0abc37223 */ /* 0x002fe4000001005b */
[----:B------:R-:W-:Y:S01]  /*48a0*/  FFMA.FTZ R194, R170, R215, R90 ;  /* 0x000000d7aac27223 */ /* 0x000fe2000001005a */
[----:B------:R2:W-:Y:S01]  /*48b0*/  STG.E.128 [R226.64], R188 ;  /* 0x000000bce2007986 */ /* 0x0005e2000c101d04 */
[----:B------:R-:W-:-:S02]  /*48c0*/  FFMA.FTZ R193, R169, R214, R89 ;  /* 0x000000d6a9c17223 */ /* 0x000fc40000010059 */
[----:B------:R-:W-:-:S05]  /*48d0*/  FFMA.FTZ R192, R168, R213, R88 ;  /* 0x000000d5a8c07223 */ /* 0x000fca0000010058 */
[----:B------:R2:W-:Y:S02]  /*48e0*/  STG.E.128 [R230.64], R192 ;  /* 0x000000c0e6007986 */ /* 0x0005e4000c101d04 */
[----:B--2--5:R-:W-:Y:S01]  /*48f0*/  @P1 CALL.REL.NOINC `(.L_x_29795) ;  /* 0x0000001000001944 */ /* 0x024fe20003c00000 */
[----:B------:R-:W-:Y:S05]  /*4900*/  BRA `(.L_x_29796) ;  /* 0xffffc37000007947 */ /* 0x000fea000383ffff */
.L_x_29795:
[----:B------:R-:W-:Y:S05]  /*4910*/  EXIT ;  /* 0x000000000000794d */ /* 0x000fea0003800000 */
.L_x_29793:
[----:B-1----:R-:W-:Y:S01]  /*4920*/  HFMA2.MMA R229, -RZ, RZ, 0, 1.847743988037109375e-06 ;  /* 0x0000001fffe57435 */ /* 0x002fe200000001ff */
[----:B------:R-:W-:Y:S02]  /*4930*/  MOV R233, 0x1 ;  /* 0x0000000100e97802 */ /* 0x000fe40000000f00 */
[----:B------:R-:W-:Y:S02]  /*4940*/  MOV R232, 0xffffffff ;  /* 0xffffffff00e87802 */ /* 0x000fe40000000f00 */
[----:B------:R-:W-:Y:S02]  /*4950*/  MOV R230, 0x4970 ;  /* 0x0000497000e67802 */ /* 0x000fe40000000f00 */
[----:B-----5:R-:W-:Y:S05]  /*4960*/  CALL.REL.NOINC `($__internal_73_$__cuda_sm70_shflsync_bfly_p) ;  /* 0x0000089000007944 */ /* 0x020fea0003c00000 */
[----:B-1----:R-:W-:Y:S01]  /*4970*/  MOV R228, R233 ;  /* 0x000000e900e47202 */ /* 0x002fe20000000f00 */
[----:B0-----:R-:W-:Y:S05]  /*4980*/  BRA `(.L_x_29797) ;  /* 0xffffe7e000007947 */ /* 0x001fea000383ffff */
.L_x_29794:
[----:B------:R-:W-:Y:S01]  /*4990*/  HFMA2.MMA R233, -RZ, RZ, 0, 1.1920928955078125e-07 ;  /* 0x00000002ffe97435 */ /* 0x000fe200000001ff */
[----:B------:R-:W-:Y:S02]  /*49a0*/  MOV R229, 0x1f ;  /* 0x0000001f00e57802 */ /* 0x000fe40000000f00 */
[----:B------:R-:W-:-:S02]  /*49b0*/  MOV R232, 0xffffffff ;  /* 0xffffffff00e87802 */ /* 0x000fc40000000f00 */
[----:B------:R-:W-:Y:S02]  /*49c0*/  MOV R230, 0x49e0 ;  /* 0x000049e000e67802 */ /* 0x000fe40000000f00 */
[----:B-----5:R-:W-:Y:S05]  /*49d0*/  CALL.REL.NOINC `($__internal_73_$__cuda_sm70_shflsync_bfly_p) ;  /* 0x0000082000007944 */ /* 0x020fea0003c00000 */
[----:B01----:R-:W-:Y:S01]  /*49e0*/  FADD.FTZ R234, R234, R233 ;  /* 0x000000e9eaea7221 */ /* 0x003fe20000010000 */
[----:B------:R-:W-:Y:S01]  /*49f0*/  HFMA2.MMA R233, -RZ, RZ, 0, 2.384185791015625e-07 ;  /* 0x00000004ffe97435 */ /* 0x000fe200000001ff */
[----:B------:R-:W-:Y:S02]  /*4a00*/  MOV R229, 0x1f ;  /* 0x0000001f00e57802 */ /* 0x000fe40000000f00 */
[----:B------:R-:W-:Y:S02]  /*4a10*/  MOV R232, 0xffffffff ;  /* 0xffffffff00e87802 */ /* 0x000fe40000000f00 */
[----:B------:R-:W-:Y:S02]  /*4a20*/  MOV R230, 0x4a40 ;  /* 0x00004a4000e67802 */ /* 0x000fe40000000f00 */
[----:B------:R-:W-:Y:S05]  /*4a30*/  CALL.REL.NOINC `($__internal_73_$__cuda_sm70_shflsync_bfly_p) ;  /* 0x000007c000007944 */ /* 0x000fea0003c00000 */
[----:B01----:R-:W-:Y:S01]  /*4a40*/  FADD.FTZ R234, R234, R233 ;  /* 0x000000e9eaea7221 */ /* 0x003fe20000010000 */
[----:B------:R-:W-:Y:S01]  /*4a50*/  HFMA2.MMA R233, -RZ, RZ, 0, 4.76837158203125e-07 ;  /* 0x00000008ffe97435 */ /* 0x000fe200000001ff */
[----:B------:R-:W-:Y:S02]  /*4a60*/  MOV R229, 0x1f ;  /* 0x0000001f00e57802 */ /* 0x000fe40000000f00 */
[----:B------:R-:W-:-:S02]  /*4a70*/  MOV R232, 0xffffffff ;  /* 0xffffffff00e87802 */ /* 0x000fc40000000f00 */
[----:B------:R-:W-:Y:S02]  /*4a80*/  MOV R230, 0x4aa0 ;  /* 0x00004aa000e67802 */ /* 0x000fe40000000f00 */
[----:B------:R-:W-:Y:S05]  /*4a90*/  CALL.REL.NOINC `($__internal_73_$__cuda_sm70_shflsync_bfly_p) ;  /* 0x0000076000007944 */ /* 0x000fea0003c00000 */
[----:B01----:R-:W-:Y:S01]  /*4aa0*/  FADD.FTZ R234, R234, R233 ;  /* 0x000000e9eaea7221 */ /* 0x003fe20000010000 */
[----:B------:R-:W-:Y:S01]  /*4ab0*/  HFMA2.MMA R233, -RZ, RZ, 0, 9.5367431640625e-07 ;  /* 0x00000010ffe97435 */ /* 0x000fe200000001ff */
[----:B------:R-:W-:Y:S02]  /*4ac0*/  MOV R229, 0x1f ;  /* 0x0000001f00e57802 */ /* 0x000fe40000000f00 */
[----:B------:R-:W-:Y:S02]  /*4ad0*/  MOV R232, 0xffffffff ;  /* 0xffffffff00e87802 */ /* 0x000fe40000000f00 */
[----:B------:R-:W-:Y:S02]  /*4ae0*/  MOV R230, 0x4b00 ;  /* 0x00004b0000e67802 */ /* 0x000fe40000000f00 */
[----:B------:R-:W-:Y:S05]  /*4af0*/  CALL.REL.NOINC `($__internal_73_$__cuda_sm70_shflsync_bfly_p) ;  /* 0x0000070000007944 */ /* 0x000fea0003c00000 */
        /* <DEDUP_REMOVED lines=86> */
[----:B------:R-:W-:Y:S05]  /*5060*/  CALL.REL.NOINC `($__internal_73_$__cuda_sm70_shflsync_bfly_p) ;  /* 0x0000019000007944 */ /* 0x000fea0003c00000 */
[----:B01----:R-:W-:Y:S01]  /*5070*/  FADD.FTZ R234, R234, R233 ;  /* 0x000000e9eaea7221 */ /* 0x003fe20000010000 */
[----:B------:R-:W-:Y:S01]  /*5080*/  HFMA2.MMA R233, -RZ, RZ, 0, 1.1920928955078125e-07 ;  /* 0x00000002ffe97435 */ /* 0x000fe200000001ff */
[----:B------:R-:W-:Y:S02]  /*5090*/  MOV R229, 0x1f ;  /* 0x0000001f00e57802 */ /* 0x000fe40000000f00 */
[----:B------:R-:W-:Y:S02]  /*50a0*/  MOV R232, 0xffffffff ;  /* 0xffffffff00e87802 */ /* 0x000fe40000000f00 */
[----:B------:R-:W-:Y:S02]  /*50b0*/  MOV R230, 0x50d0 ;  /* 0x000050d000e67802 */ /* 0x000fe40000000f00 */
[----:B------:R-:W-:Y:S05]  /*50c0*/  CALL.REL.NOINC `($__internal_73_$__cuda_sm70_shflsync_bfly_p) ;  /* 0x0000013000007944 */ /* 0x000fea0003c00000 */
[----:B01----:R-:W-:Y:S01]  /*50d0*/  FADD.FTZ R234, R234, R233 ;  /* 0x000000e9eaea7221 */ /* 0x003fe20000010000 */
[----:B------:R-:W-:Y:S01]  /*50e0*/  HFMA2.MMA R233, -RZ, RZ, 0, 2.384185791015625e-07 ;  /* 0x00000004ffe97435 */ /* 0x000fe200000001ff */
[----:B------:R-:W-:-:S02]  /*50f0*/  MOV R229, 0x1f ;  /* 0x0000001f00e57802 */ /* 0x000fc40000000f00 */
[----:B------:R-:W-:Y:S02]  /*5100*/  MOV R232, 0xffffffff ;  /* 0xffffffff00e87802 */ /* 0x000fe40000000f00 */
[----:B------:R-:W-:Y:S02]  /*5110*/  MOV R230, 0x5130 ;  /* 0x0000513000e67802 */ /* 0x000fe40000000f00 */
[----:B------:R-:W-:Y:S05]  /*5120*/  CALL.REL.NOINC `($__internal_73_$__cuda_sm70_shflsync_bfly_p) ;  /* 0x000000d000007944 */ /* 0x000fea0003c00000 */
[----:B01----:R-:W-:Y:S01]  /*5130*/  FADD.FTZ R234, R234, R233 ;  /* 0x000000e9eaea7221 */ /* 0x003fe20000010000 */
[----:B------:R-:W-:Y:S01]  /*5140*/  HFMA2.MMA R233, -RZ, RZ, 0, 4.76837158203125e-07 ;  /* 0x00000008ffe97435 */ /* 0x000fe200000001ff */
[----:B------:R-:W-:Y:S02]  /*5150*/  MOV R229, 0x1f ;  /* 0x0000001f00e57802 */ /* 0x000fe40000000f00 */
[----:B------:R-:W-:Y:S02]  /*5160*/  MOV R232, 0xffffffff ;  /* 0xffffffff00e87802 */ /* 0x000fe40000000f00 */
[----:B------:R-:W-:Y:S02]  /*5170*/  MOV R230, 0x5190 ;  /* 0x0000519000e67802 */ /* 0x000fe40000000f00 */
[----:B------:R-:W-:Y:S05]  /*5180*/  CALL.REL.NOINC `($__internal_73_$__cuda_sm70_shflsync_bfly_p) ;  /* 0x0000007000007944 */ /* 0x000fea0003c00000 */
[----:B01----:R-:W-:Y:S01]  /*5190*/  FADD.FTZ R234, R234, R233 ;  /* 0x000000e9eaea7221 */ /* 0x003fe20000010000 */
[----:B------:R-:W-:Y:S01]  /*51a0*/  HFMA2.MMA R233, -RZ, RZ, 0, 9.5367431640625e-07 ;  /* 0x00000010ffe97435 */ /* 0x000fe200000001ff */
[----:B------:R-:W-:-:S02]  /*51b0*/  MOV R229, 0x1f ;  /* 0x0000001f00e57802 */ /* 0x000fc40000000f00 */
[----:B------:R-:W-:Y:S02]  /*51c0*/  MOV R232, 0xffffffff ;  /* 0xffffffff00e87802 */ /* 0x000fe40000000f00 */
[----:B------:R-:W-:Y:S02]  /*51d0*/  MOV R230, 0x51f0 ;  /* 0x000051f000e67802 */ /* 0x000fe40000000f00 */
[----:B------:R-:W-:Y:S05]  /*51e0*/  CALL.REL.NOINC `($__internal_73_$__cuda_sm70_shflsync_bfly_p) ;  /* 0x0000001000007944 */ /* 0x000fea0003c00000 */
[----:B01----:R-:W-:Y:S05]  /*51f0*/  BRA `(.L_x_29798) ;  /* 0xffffe5b000007947 */ /* 0x003fea000383ffff */
        .weak           $__internal_73_$__cuda_sm70_shflsync_bfly_p
        .type           $__internal_73_$__cuda_sm70_shflsync_bfly_p,@function
        .size           $__internal_73_$__cuda_sm70_shflsync_bfly_p,(.L_x_33013 - $__internal_73_$__cuda_sm70_shflsync_bfly_p)
$__internal_73_$__cuda_sm70_shflsync_bfly_p:
[----:B------:R-:W-:Y:S01]  /*5200*/  HFMA2.MMA R231, -RZ, RZ, 0, 0 ;  /* 0x00000000ffe77435 */ /* 0x000fe200000001ff */
[----:B------:R-:W-:Y:S04]  /*5210*/  WARPSYNC R232 ;  /* 0x000000e800007348 */ /* 0x000fe80003800000 */
[----:B------:R0:W1:Y:S01]  /*5220*/  SHFL.BFLY PT, R233, R234, R233, R229 ;  /* 0x0c0000e9eae97389 */ /* 0x00006200000e00e5 */
[----:B------:R-:W-:Y:S05]  /*5230*/  RET.REL.NODEC R230 `(_ZN10layer_norm31ln_parallel_residual_fwd_kernelINS_13Kernel_traitsIfffffjLj5120ELj1ELj1ELj4ELj16ENS_18Kernel_traits_baseILj5120EfffffjLj128EEEEELb0ELb0ELb1EEEvNS_9FwdParamsE) ;  /* 0xffffadc0e6007950 */ /* 0x000fea0003c3ffff */
.L_x_29799:
        /* <DEDUP_REMOVED lines=12> */
.L_x_33013:


//--------------------- .text._ZN10layer_norm31ln_parallel_residual_fwd_kernelINS_13Kernel_traitsIfffffjLj5120ELj1ELj1ELj4ELj16ENS_18Kernel_traits_baseILj5120EfffffjLj128EEEEELb0ELb1ELb0EEEvNS_9FwdParamsE --------------------------
	.section	.text._ZN10layer_norm31ln_parallel_residual_fwd_kernelINS_13Kernel_traitsIfffffjLj5120ELj1ELj1ELj4ELj16ENS_18Kernel_traits_baseILj5120EfffffjLj128EEEEELb0ELb1ELb0EEEvNS_9FwdParamsE,"ax",@progbits
	.sectioninfo	@"SHI_REGISTERS=160"
	.align	128
        .global         _ZN10layer_norm31ln_parallel_residual_fwd_kernelINS_13Kernel_traitsIfffffjLj5120ELj1ELj1ELj4ELj16ENS_18Kernel_traits_baseILj5120EfffffjLj128EEEEELb0ELb1ELb0EEEvNS_9FwdParamsE
        .type           _ZN10layer_norm31ln_parallel_residual_fwd_kernelINS_13Kernel_traitsIfffffjLj5120ELj1ELj1ELj4ELj16ENS_18Kernel_traits_baseILj5120EfffffjLj128EEEEELb0ELb1ELb0EEEvNS_9FwdParamsE,@function
        .size           _ZN10layer_norm31ln_parallel_residual_fwd_kernelINS_13Kernel_traitsIfffffjLj5120ELj1ELj1ELj4ELj16ENS_18Kernel_traits_baseILj5120EfffffjLj128EEEEELb0ELb1ELb0EEEvNS_9FwdParamsE,(.L_x_33014 - _ZN10layer_norm31ln_parallel_residual_fwd_kernelINS_13Kernel_traitsIfffffjLj5120ELj1ELj1ELj4ELj16ENS_18Kernel_traits_baseILj5120EfffffjLj128EEEEELb0ELb1ELb0EEEvNS_9FwdParamsE)
        .other          _ZN10layer_norm31ln_parallel_residual_fwd_kernelINS_13Kernel_traitsIfffffjLj5120ELj1ELj1ELj4ELj16ENS_18Kernel_traits_baseILj5120EfffffjLj128EEEEELb0ELb1ELb0EEEvNS_9FwdParamsE,@"STO_CUDA_ENTRY STV_DEFAULT"
_ZN10layer_norm31ln_parallel_residual_fwd_kernelINS_13Kernel_traitsIfffffjLj5120ELj1ELj1ELj4ELj16ENS_18Kernel_traits_baseILj5120EfffffjLj128EEEEELb0ELb1ELb0EEEvNS_9FwdParamsE:
.text._ZN10layer_norm31ln_parallel_residual_fwd_kernelINS_13Kernel_traitsIfffffjLj5120ELj1ELj1ELj4ELj16ENS_18Kernel_traits_baseILj5120EfffffjLj128EEEEELb0ELb1ELb0EEEvNS_9FwdParamsE:
        /* <DEDUP_REMOVED lines=21> */
[----:B------:R-:W-:Y:S01]  /*0150*/  HFMA2.MMA R13, -RZ, RZ, 0, 9.5367431640625e-07 ;  /* 0x00000010ff0d7435 */ /* 0x000fe200000001ff */
[----:B------:R-:W-:Y:S01]  /*0160*/  CS2R R10, SRZ ;  /* 0x00000000000a7805 */ /* 0x000fe2000001ff00 */
[----:B------:R-:W-:Y:S01]  /*0170*/  CS2R R8, SRZ ;  /* 0x0000000000087805 */ /* 0x000fe2000001ff00 */
[----:B------:R-:W-:-:S07]  /*0180*/  ISETP.NE.AND.EX P0, PT, RZ, c[0x0][0x21c], PT, P0 ;  /* 0x00008700ff007a0c */ /* 0x000fce0003f05300 */
[----:B------:R-:W-:-:S06]  /*0190*/  IMAD.WIDE.U32 R12, R84, R13, c[0x0][0x1b0] ;  /* 0x00006c00540c7625 */ /* 0x000fcc00078e000d */
[C---:B------:R-:W-:Y:S01]  /*01a0*/  @P0 LEA R2, P2, R84.reuse, c[0x0][0x218], 0x4 ;  /* 0x0000860054020a11 */ /* 0x040fe200078420ff */
[----:B------:R-:W5:Y:S03]  /*01b0*/  LDG.E.128 R12, [R12.64] ;  /* 0x000000040c0c7981 */ /* 0x000f66000c1e1d00 */
[----:B------:R-:W-:-:S05]  /*01c0*/  @P0 LEA.HI.X R3, R84, c[0x0][0x21c], RZ, 0x4, P2 ;  /* 0x0000870054030a11 */ /* 0x000fca00010f24ff */
[----:B------:R0:W5:Y:S01]  /*01d0*/  @P0 LDG.E.128 R8, [R2.64] ;  /* 0x0000000402080981 */ /* 0x000162000c1e1d00 */
[----:B------:R-:W-:-:S03]  /*01e0*/  LOP3.LUT R84, R84, 0x80, RZ, 0xfc, !PT ;  /* 0x0000008054547812 */ /* 0x000fc600078efcff */
.L_x_29801:
[----:B------:R-:W-:Y:S05]  /*01f0*/  BSYNC B0 ;  /* 0x0000000000007941 */ /* 0x000fea0003800000 */
.L_x_29800:
[----:B------:R-:W-:Y:S01]  /*0200*/  BSSY B0, `(.L_x_29802) ;  /* 0x000000d000007945 */ /* 0x000fe20003800000 */
[----:B------:R-:W-:Y:S05]  /*0210*/  @!P6 BRA `(.L_x_29803) ;  /* 0x000000b00000e947 */ /* 0x000fea0003800000 */
[----:B------:R-:W-:Y:S01]  /*0220*/  ISETP.NE.U32.AND P0, PT, RZ, c[0x0][0x218], PT ;  /* 0x00008600ff007a0c */ /* 0x000fe20003f05070 */
[----:B------:R-:W-:Y:S01]  /*0230*/  CS2R R18, SRZ ;  /* 0x0000000000127805 */ /* 0x000fe2000001ff00 */
[----:B------:R-:W-:Y:S01]  /*0240*/  MOV R21, 0x10 ;  /* 0x0000001000157802 */ /* 0x000fe20000000f00 */
[----:B------:R-:W-:Y:S01]  /*0250*/  CS2R R16, SRZ ;  /* 0x0000000000107805 */ /* 0x000fe2000001ff00 */
[----:B------:R-:W-:-:S03]  /*0260*/  ISETP.NE.AND.EX P0, PT, RZ, c[0x0][0x21c], PT, P0 ;  /* 0x00008700ff007a0c */ /* 0x000fc60003f05300 */
[----:B------:R-:W-:-:S06]  /*0270*/  IMAD.WIDE.U32 R20, R84, R21, c[0x0][0x1b0] ;  /* 0x00006c0054147625 */ /* 0x000fcc00078e0015 */
[----:B------:R-:W5:Y:S04]  /*0280*/  LDG.E.128 R20, [R20.64] ;  /* 0x0000000414147981 */ /* 0x000f68000c1e1d00 */
[----:B0-----:R-:W-:-:S04]  /*0290*/  @P0 LEA R2, P2, R84, c[0x0][0x218], 0x4 ;  /* 0x0000860054020a11 */ /* 0x001fc800078420ff */
[----:B------:R-:W-:-:S05]  /*02a0*/  @P0 LEA.HI.X R3, R84, c[0x0][0x21c], RZ, 0x4, P2 ;  /* 0x0000870054030a11 */ /* 0x000fca00010f24ff */
[----:B------:R0:W5:Y:S01]  /*02b0*/  @P0 LDG.E.128 R16, [R2.64] ;  /* 0x0000000402100981 */ /* 0x000162000c1e1d00 */
[----:B------:R-:W-:-:S03]  /*02c0*/  IADD3 R84, R84, 0x80, RZ ;  /* 0x0000008054547810 */ /* 0x000fc60007ffe0ff */
.L_x_29803:
[----:B------:R-:W-:Y:S05]  /*02d0*/  BSYNC B0 ;  /* 0x0000000000007941 */ /* 0x000fea0003800000 */
.L_x_29802:
[----:B------:R-:W-:Y:S01]  /*02e0*/  BSSY B0, `(.L_x_29804) ;  /* 0x000000d000007945 */ /* 0x000fe20003800000 */
[----:B------:R-:W-:Y:S05]  /*02f0*/  @!P5 BRA `(.L_x_29805) ;  /* 0x000000b00000d947 */ /* 0x000fea0003800000 */
[----:B------:R-:W-:Y:S01]  /*0300*/  ISETP.NE.U32.AND P0, PT, RZ, c[0x0][0x218], PT ;  /* 0x00008600ff007a0c */ /* 0x000fe20003f05070 */
[----:B------:R-:W-:Y:S01]  /*0310*/  HFMA2.MMA R29, -RZ, RZ, 0, 9.5367431640625e-07 ;  /* 0x00000010ff1d7435 */ /* 0x000fe200000001ff */
[----:B------:R-:W-:Y:S01]  /*0320*/  CS2R R26, SRZ ;  /* 0x00000000001a7805 */ /* 0x000fe2000001ff00 */
[----:B------:R-:W-:Y:S01]  /*0330*/  CS2R R24, SRZ ;  /* 0x0000000000187805 */ /* 0x000fe2000001ff00 */
[----:B------:R-:W-:-:S07]  /*0340*/  ISETP.NE.AND.EX P0, PT, RZ, c[0x0][0x21c], PT, P0 ;  /* 0x00008700ff007a0c */ /* 0x000fce0003f05300 */
[----:B------:R-:W-:-:S06]  /*0350*/  IMAD.WIDE.U32 R28, R84, R29, c[0x0][0x1b0] ;  /* 0x00006c00541c7625 */ /* 0x000fcc00078e001d */
[C---:B0-----:R-:W-:Y:S01]  /*0360*/  @P0 LEA R2, P2, R84.reuse, c[0x0][0x218], 0x4 ;  /* 0x0000860054020a11 */ /* 0x041fe200078420ff */
[----:B------:R-:W5:Y:S03]  /*0370*/  LDG.E.128 R28, [R28.64] ;  /* 0x000000041c1c7981 */ /* 0x000f66000c1e1d00 */
[----:B------:R-:W-:-:S05]  /*0380*/  @P0 LEA.HI.X R3, R84, c[0x0][0x21c], RZ, 0x4, P2 ;  /* 0x0000870054030a11 */ /* 0x000fca00010f24ff */
[----:B------:R0:W5:Y:S01]  /*0390*/  @P0 LDG.E.128 R24, [R2.64] ;  /* 0x0000000402180981 */ /* 0x000162000c1e1d00 */
[----:B------:R-:W-:-:S03]  /*03a0*/  IADD3 R84, R84, 0x80, RZ ;  /* 0x0000008054547810 */ /* 0x000fc60007ffe0ff */
.L_x_29805:
[----:B------:R-:W-:Y:S05]  /*03b0*/  BSYNC B0 ;  /* 0x0000000000007941 */ /* 0x000fea0003800000 */
.L_x_29804:
        /* <DEDUP_REMOVED lines=13> */
.L_x_29807:
[----:B------:R-:W-:Y:S05]  /*0490*/  BSYNC B0 ;  /* 0x0000000000007941 */ /* 0x000fea0003800000 */
.L_x_29806:
        /* <DEDUP_REMOVED lines=13> */
.L_x_29809:
[----:B------:R-:W-:Y:S05]  /*0570*/  BSYNC B0 ;  /* 0x0000000000007941 */ /* 0x000fea0003800000 */
.L_x_29808:
[----:B------:R-:W-:Y:S01]  /*0580*/  ISETP.GE.U32.AND P0, PT, R145, 0x300, PT ;  /* 0x000003009100780c */ /* 0x000fe20003f06070 */
[----:B------:R-:W-:Y:S03]  /*0590*/  BSSY B0, `(.L_x_29810) ;  /* 0x000000e000007945 */ /* 0x000fe60003800000 */
[----:B0-----:R-:W-:-:S09]  /*05a0*/  P2R R2, PR, RZ, 0x1 ;  /* 0x00000001ff027803 */ /* 0x001fd20000000000 */
        /* <DEDUP_REMOVED lines=8> */
[----:B------:R-:W-:-:S04]  /*0630*/  @P0 LEA R2, P2, R84, c[0x0][0x218], 0x4 ;  /* 0x0000860054020a11 */ /* 0x000fc800078420ff */
[----:B------:R-:W-:-:S05]  /*0640*/  @P0 LEA.HI.X R3, R84, c[0x0][0x21c], RZ, 0x4, P2 ;  /* 0x0000870054030a11 */ /* 0x000fca00010f24ff */
[----:B------:R0:W5:Y:S01]  /*0650*/  @P0 LDG.E.128 R48, [R2.64] ;  /* 0x0000000402300981 */ /* 0x000162000c1e1d00 */
[----:B------:R-:W-:-:S03]  /*0660*/  IADD3 R84, R84, 0x80, RZ ;  /* 0x0000008054547810 */ /* 0x000fc60007ffe0ff */
.L_x_29811:
[----:B------:R-:W-:Y:S05]  /*0670*/  BSYNC B0 ;  /* 0x0000000000007941 */ /* 0x000fea0003800000 */
.L_x_29810:
[----:B------:R-:W-:Y:S01]  /*0680*/  ISETP.GE.U32.AND P0, PT, R145, 0x380, PT ;  /* 0x000003809100780c */ /* 0x000fe20003f06070 */
[----:B------:R-:W-:Y:S03]  /*0690*/  BSSY B0, `(.L_x_29812) ;  /* 0x000000e000007945 */ /* 0x000fe60003800000 */
[----:B0-----:R-:W-:-:S09]  /*06a0*/  P2R R2, PR, RZ, 0x1 ;  /* 0x00000001ff027803 */ /* 0x001fd20000000000 */
[----:B------:R-:W-:Y:S05]  /*06b0*/  @!P0 BRA `(.L_x_29813) ;  /* 0x000000b000008947 */ /* 0x000fea0003800000 */
[----:B------:R-:W-:Y:S01]  /*06c0*/  ISETP.NE.U32.AND P0, PT, RZ, c[0x0][0x218], PT ;  /* 0x00008600ff007a0c */ /* 0x000fe20003f05070 */
[----:B------:R-:W-:Y:S01]  /*06d0*/  CS2R R58, SRZ ;  /* 0x00000000003a7805 */ /* 0x000fe2000001ff00 */
[----:B------:R-:W-:Y:S02]  /*06e0*/  CS2R R56, SRZ ;  /* 0x0000000000387805 */ /* 0x000fe4000001ff00 */
[----:B------:R-:W-:Y:S01]  /*06f0*/  ISETP.NE.AND.EX P0, PT, RZ, c[0x0][0x21c], PT, P0 ;  /* 0x00008700ff007a0c */ /* 0x000fe20003f05300 */
[----:B------:R-:W-:-:S12]  /*0700*/  HFMA2.MMA R61, -RZ, RZ, 0, 9.5367431640625e-07 ;  /* 0x00000010ff3d7435 */ /* 0x000fd800000001ff */
[C---:B------:R-:W-:Y:S01]  /*0710*/  @P0 LEA R2, P2, R84.reuse, c[0x0][0x218], 0x4 ;  /* 0x0000860054020a11 */ /* 0x040fe200078420ff */
[----:B------:R-:W-:-:S03]  /*0720*/  IMAD.WIDE.U32 R60, R84, R61, c[0x0][0x1b0] ;  /* 0x00006c00543c7625 */ /* 0x000fc600078e003d */
[----:B------:R-:W-:-:S03]  /*0730*/  @P0 LEA.HI.X R3, R84, c[0x0][0x21c], RZ, 0x4, P2 ;  /* 0x0000870054030a11 */ /* 0x000fc600010f24ff */
[----:B------:R-:W5:Y:S04]  /*0740*/  LDG.E.128 R60, [R60.64] ;  /* 0x000000043c3c7981 */ /* 0x000f68000c1e1d00 */
[----:B------:R0:W5:Y:S01]  /*0750*/  @P0 LDG.E.128 R56, [R2.64] ;  /* 0x0000000402380981 */ /* 0x000162000c1e1d00 */
[----:B------:R-:W-:-:S03]  /*0760*/  IADD3 R84, R84, 0x80, RZ ;  /* 0x0000008054547810 */ /* 0x000fc60007ffe0ff */
.L_x_29813:
[----:B------:R-:W-:Y:S05]  /*0770*/  BSYNC B0 ;  /* 0x0000000000007941 */ /* 0x000fea0003800000 */
.L_x_29812:
[----:B------:R-:W-:Y:S01]  /*0780*/  ISETP.GE.U32.AND P0, PT, R145, 0x400, PT ;  /* 0x000004009100780c */ /* 0x000fe20003f06070 */
[----:B------:R-:W-:Y:S03]  /*0790*/  BSSY B0, `(.L_x_29814) ;  /* 0x000000e000007945 */ /* 0x000fe60003800000 */
[----:B0-----:R-:W-:-:S09]  /*07a0*/  P2R R2, PR, RZ, 0x1 ;  /* 0x00000001ff027803 */ /* 0x001fd20000000000 */
[----:B------:R-:W-:Y:S05]  /*07b0*/  @!P0 BRA `(.L_x_29815) ;  /* 0x000000b000008947 */ /* 0x000fea0003800000 */
[----:B------:R-:W-:Y:S01]  /*07c0*/  ISETP.NE.U32.AND P0, PT, RZ, c[0x0][0x218], PT ;  /* 0x00008600ff007a0c */ /* 0x000fe20003f05070 */
[----:B------:R-:W-:Y:S01]  /*07d0*/  CS2R R66, SRZ ;  /* 0x0000000000427805 */ /* 0x000fe2000001ff00 */
[----:B------:R-:W-:Y:S02]  /*07e0*/  CS2R R64, SRZ ;  /* 0x0000000000407805 */ /* 0x000fe4000001ff00 */
[----:B------:R-:W-:Y:S02]  /*07f0*/  ISETP.NE.AND.EX P0, PT, RZ, c[0x0][0x21c], PT, P0 ;  /* 0x00008700ff007a0c */ /* 0x000fe40003f05300 */
[----:B------:R-:W-:-:S05]  /*0800*/  MOV R69, 0x10 ;  /* 0x0000001000457802 */ /* 0x000fca0000000f00 */
[----:B------:R-:W-:-:S06]  /*0810*/  IMAD.WIDE.U32 R68, R84, R69, c[0x0][0x1b0] ;  /* 0x00006c0054447625 */ /* 0x000fcc00078e0045 */
[C---:B------:R-:W-:Y:S01]  /*0820*/  @P0 LEA R2, P2, R84.reuse, c[0x0][0x218], 0x4 ;  /* 0x0000860054020a11 */ /* 0x040fe200078420ff */
[----:B------:R-:W5:Y:S03]  /*0830*/  LDG.E.128 R68, [R68.64] ;  /* 0x0000000444447981 */ /* 0x000f66000c1e1d00 */
[----:B------:R-:W-:-:S05]  /*0840*/  @P0 LEA.HI.X R3, R84, c[0x0][0x21c], RZ, 0x4, P2 ;  /* 0x0000870054030a11 */ /* 0x000fca00010f24ff */
[----:B------:R0:W5:Y:S01]  /*0850*/  @P0 LDG.E.128 R64, [R2.64] ;  /* 0x0000000402400981 */ /* 0x000162000c1e1d00 */
[----:B------:R-:W-:-:S03]  /*0860*/  IADD3 R84, R84, 0x80, RZ ;  /* 0x0000008054547810 */ /* 0x000fc60007ffe0ff */
.L_x_29815:
[----:B------:R-:W-:Y:S05]  /*0870*/  BSYNC B0 ;  /* 0x0000000000007941 */ /* 0x000fea0003800000 */
.L_x_29814:
        /* <DEDUP_REMOVED lines=15> */
.L_x_29817:
[----:B------:R-:W-:Y:S05]  /*0970*/  BSYNC B0 ;  /* 0x0000000000007941 */ /* 0x000fea0003800000 */
.L_x_29816:
        /* <DEDUP_REMOVED lines=8> */
[----:B------:R-:W-:-:S11]  /*0a00*/  MOV R85, 0x10 ;  /* 0x0000001000557802 */ /* 0x000fd60000000f00 */
[----:B------:R-:W-:-:S04]  /*0a10*/  @P0 LEA R2, P2, R84, c[0x0][0x218], 0x4 ;  /* 0x0000860054020a11 */ /* 0x000fc800078420ff */
[C---:B------:R-:W-:Y:S01]  /*0a20*/  @P0 LEA.HI.X R3, R84.reuse, c[0x0][0x21c], RZ, 0x4, P2 ;  /* 0x0000870054030a11 */ /* 0x040fe200010f24ff */
[----:B------:R-:W-:-:S04]  /*0a30*/  IMAD.WIDE.U32 R84, R84, R85, c[0x0][0x1b0] ;  /* 0x00006c0054547625 */ /* 0x000fc800078e0055 */
[----:B------:R0:W5:Y:S04]  /*0a40*/  @P0 LDG.E.128 R80, [R2.64] ;  /* 0x0000000402500981 */ /* 0x000168000c1e1d00 */
[----:B------:R-:W5:Y:S02]  /*0a50*/  LDG.E.128 R84, [R84.64] ;  /* 0x0000000454547981 */ /* 0x000f64000c1e1d00 */
.L_x_29819:
[----:B------:R-:W-:Y:S05]  /*0a60*/  BSYNC B0 ;  /* 0x0000000000007941 */ /* 0x000fea0003800000 */
.L_x_29818:
        /* <DEDUP_REMOVED lines=20> */
[----:B------:R-:W-:Y:S02]  /*0bb0*/  MOV R2, c[0x0][0x180] ;  /* 0x0000600000027a02 */ /* 0x000fe40000000f00 */
[----:B------:R-:W-:Y:S02]  /*0bc0*/  IMNMX R5, R5, 0x20, PT ;  /* 0x0000002005057817 */ /* 0x000fe40003800200 */
[----:B------:R-:W-:Y:S02]  /*0bd0*/  MOV R6, c[0x0][0x184] ;  /* 0x0000610000067a02 */ /* 0x000fe40000000f00 */
[----:B------:R-:W-:Y:S01]  /*0be0*/  LOP3.LUT P0, RZ, R2, c[0x0][0x178], RZ, 0xfc, !PT ;  /* 0x00005e0002ff7a12 */ /* 0x000fe2000780fcff */
[----:B------:R-:W-:Y:S01]  /*0bf0*/  HFMA2.MMA R2, -RZ, RZ, 0, 5.9604644775390625e-08 ;  /* 0x00000001ff027435 */ /* 0x000fe200000001ff */
[----:B0-----:R-:W-:-:S02]  /*0c00*/  IADD3 R3, R4, R5, RZ ;  /* 0x0000000504037210 */ /* 0x001fc40007ffe0ff */
[----:B------:R-:W-:Y:S02]  /*0c10*/  LOP3.LUT P0, RZ, R6, c[0x0][0x17c], RZ, 0xfc, P0 ;  /* 0x00005f0006ff7a12 */ /* 0x000fe4000000fcff */
[----:B------:R-:W-:Y:S01]  /*0c20*/  SHF.L.U32 R3, R3, 0x2, RZ ;  /* 0x0000000203037819 */ /* 0x000fe200000006ff */
[----:B-1----:R-:W0:Y:S08]  /*0c30*/  MUFU.RCP R7, R7 ;  /* 0x0000000700077308 */ /* 0x002e300000001000 */
.L_x_30023:
        /* <DEDUP_REMOVED lines=29> */
.L_x_29823:
[----:B-----5:R-:W-:Y:S01]  /*0e10*/  FADD.FTZ R92, R96, R92 ;  /* 0x0000005c605c7221 */ /* 0x020fe20000010000 */
[----:B------:R-:W-:Y:S05]  /*0e20*/  BRA `(.L_x_29824) ;  /* 0x0000002000007947 */ /* 0x000fea0003800000 */
.L_x_29822:
[----:B-1---5:R-:W-:-:S04]  /*0e30*/  FADD.FTZ R92, R88, R92 ;  /* 0x0000005c585c7221 */ /* 0x022fc80000010000 */
[----:B------:R-:W-:-:S05]  /*0e40*/  @P2 FADD.FTZ R92, R96, R92 ;  /* 0x0000005c605c2221 */ /* 0x000fca0000010000 */
.L_x_29824:
[----:B-----5:R-:W-:Y:S02]  /*0e50*/  MOV R100, R92 ;  /* 0x0000005c00647202 */ /* 0x020fe40000000f00 */
.L_x_29825:
[----:B------:R-:W-:Y:S05]  /*0e60*/  @P3 BRA `(.L_x_29826) ;  /* 0x0000007000003947 */ /* 0x000fea0003800000 */
[----:B------:R-:W-:-:S04]  /*0e70*/  ISETP.NE.U32.AND P4, PT, RZ, c[0x0][0x180], PT ;  /* 0x00006000ff007a0c */ /* 0x000fc80003f85070 */
[----:B------:R-:W-:-:S13]  /*0e80*/  ISETP.NE.AND.EX P4, PT, RZ, c[0x0][0x184], PT, P4 ;  /* 0x00006100ff007a0c */ /* 0x000fda0003f85340 */
[----:B------:R-:W-:Y:S05]  /*0e90*/  @P4 BRA `(.L_x_29827) ;  /* 0x0000002000004947 */ /* 0x000fea0003800000 */
[----:B------:R-:W-:Y:S05]  /*0ea0*/  @P0 BRA `(.L_x_29828) ;  /* 0x0000005000000947 */ /* 0x000fea0003800000 */
[----:B------:R-:W-:Y:S05]  /*0eb0*/  BRA `(.L_x_29829) ;  /* 0x0000005000007947 */ /* 0x000fea0003800000 */
.L_x_29827:
[----:B-----5:R-:W-:Y:S01]  /*0ec0*/  FADD.FTZ R93, R97, R93 ;  /* 0x0000005d615d7221 */ /* 0x020fe20000010000 */
[----:B------:R-:W-:Y:S05]  /*0ed0*/  BRA `(.L_x_29828) ;  /* 0x0000002000007947 */ /* 0x000fea0003800000 */
.L_x_29826:
[----:B-----5:R-:W-:-:S04]  /*0ee0*/  FADD.FTZ R93, R89, R93 ;  /* 0x0000005d595d7221 */ /* 0x020fc80000010000 */
[----:B------:R-:W-:-:S05]  /*0ef0*/  @P2 FADD.FTZ R93, R97, R93 ;  /* 0x0000005d615d2221 */ /* 0x000fca0000010000 */
.L_x_29828:
[----:B-----5:R-:W-:Y:S02]  /*0f00*/  MOV R101, R93 ;  /* 0x0000005d00657202 */ /* 0x020fe40000000f00 */
.L_x_29829:
[----:B------:R-:W-:Y:S05]  /*0f10*/  @P3 BRA `(.L_x_29830) ;  /* 0x0000007000003947 */ /* 0x000fea0003800000 */
[----:B------:R-:W-:-:S04]  /*0f20*/  ISETP.NE.U32.AND P4, PT, RZ, c[0x0][0x180], PT ;  /* 0x00006000ff007a0c */ /* 0x000fc80003f85070 */
[----:B------:R-:W-:-:S13]  /*0f30*/  ISETP.NE.AND.EX P4, PT, RZ, c[0x0][0x184], PT, P4 ;  /* 0x00006100ff007a0c */ /* 0x000fda0003f85340 */
[----:B------:R-:W-:Y:S05]  /*0f40*/  @P4 BRA `(.L_x_29831) ;  /* 0x0000002000004947 */ /* 0x000fea0003800000 */
[----:B------:R-:W-:Y:S05]  /*0f50*/  @P0 BRA `(.L_x_29832) ;  /* 0x0000005000000947 */ /* 0x000fea0003800000 */
[----:B------:R-:W-:Y:S05]  /*0f60*/  BRA `(.L_x_29833) ;  /* 0x0000005000007947 */ /* 0x000fea0003800000 */
.L_x_29831:
[----:B-----5:R-:W-:Y:S01]  /*0f70*/  FADD.FTZ R94, R98, R94 ;  /* 0x0000005e625e7221 */ /* 0x020fe20000010000 */
[----:B------:R-:W-:Y:S05]  /*0f80*/  BRA `(.L_x_29832) ;  /* 0x0000002000007947 */ /* 0x000fea0003800000 */
.L_x_29830:
[----:B-----5:R-:W-:-:S04]  /*0f90*/  FADD.FTZ R94, R90, R94 ;  /* 0x0000005e5a5e7221 */ /* 0x020fc80000010000 */
[----:B------:R-:W-:-:S05]  /*0fa0*/  @P2 FADD.FTZ R94, R98, R94 ;  /* 0x0000005e625e2221 */ /* 0x000fca0000010000 */
.L_x_29832:
[----:B-----5:R-:W-:Y:S02]  /*0fb0*/  MOV R102, R94 ;  /* 0x0000005e00667202 */ /* 0x020fe40000000f00 */
.L_x_29833:
[----:B------:R-:W-:Y:S05]  /*0fc0*/  @P3 BRA `(.L_x_29834) ;  /* 0x0000007000003947 */ /* 0x000fea0003800000 */
[----:B------:R-:W-:-:S04]  /*0fd0*/  ISETP.NE.U32.AND P2, PT, RZ, c[0x0][0x180], PT ;  /* 0x00006000ff007a0c */ /* 0x000fc80003f45070 */
[----:B------:R-:W-:-:S13]  /*0fe0*/  ISETP.NE.AND.EX P2, PT, RZ, c[0x0][0x184], PT, P2 ;  /* 0x00006100ff007a0c */ /* 0x000fda0003f45320 */
[----:B------:R-:W-:Y:S05]  /*0ff0*/  @P2 BRA `(.L_x_29835) ;  /* 0x0000002000002947 */ /* 0x000fea0003800000 */
[----:B------:R-:W-:Y:S05]  /*1000*/  @P0 BRA `(.L_x_29836) ;  /* 0x0000005000000947 */ /* 0x000fea0003800000 */
[----:B------:R-:W-:Y:S05]  /*1010*/  BRA `(.L_x_29837) ;  /* 0x0000005000007947 */ /* 0x000fea0003800000 */
.L_x_29835:
[----:B-----5:R-:W-:Y:S01]  /*1020*/  FADD.FTZ R95, R99, R95 ;  /* 0x0000005f635f7221 */ /* 0x020fe20000010000 */
[----:B------:R-:W-:Y:S05]  /*1030*/  BRA `(.L_x_29836) ;  /* 0x0000002000007947 */ /* 0x000fea0003800000 */
.L_x_29834:
[----:B-----5:R-:W-:-:S04]  /*1040*/  FADD.FTZ R95, R91, R95 ;  /* 0x0000005f5b5f7221 */ /* 0x020fc80000010000 */
[----:B------:R-:W-:-:S05]  /*1050*/  @P2 FADD.FTZ R95, R99, R95 ;  /* 0x0000005f635f2221 */ /* 0x000fca0000010000 */
.L_x_29836:
[----:B-----5:R-:W-:Y:S02]  /*1060*/  MOV R103, R95 ;  /* 0x0000005f00677202 */ /* 0x020fe40000000f00 */
.L_x_29837:
[C---:B------:R-:W-:Y:S02]  /*1070*/  @P0 LEA R140, P2, R6.reuse, c[0x0][0x188], 0x4 ;  /* 0x00006200068c0a11 */ /* 0x040fe400078420ff */
[C---:B------:R-:W-:Y:S02]  /*1080*/  IADD3 R4, R6.reuse, 0x80, RZ ;  /* 0x0000008006047810 */ /* 0x040fe40007ffe0ff */
[----:B------:R-:W-:-:S05]  /*1090*/  @P0 LEA.HI.X R141, R6, c[0x0][0x18c], RZ, 0x4, P2 ;  /* 0x00006300068d0a11 */ /* 0x000fca00010f24ff */
[----:B------:R1:W-:Y:S04]  /*10a0*/  @P0 STG.E.128 [R140.64], R100 ;  /* 0x000000648c000986 */ /* 0x0003e8000c101d04 */
.L_x_29821:
[----:B------:R-:W-:Y:S05]  /*10b0*/  BSYNC B0 ;  /* 0x0000000000007941 */ /* 0x000fea0003800000 */
.L_x_29820:
        /* <DEDUP_REMOVED lines=24> */
.L_x_29841:
[----:B-----5:R-:W-:Y:S01]  /*1240*/  FADD.FTZ R104, R96, R104 ;  /* 0x0000006860687221 */ /* 0x020fe20000010000 */
[----:B------:R-:W-:Y:S05]  /*1250*/  BRA `(.L_x_29842) ;  /* 0x0000002000007947 */ /* 0x000fea0003800000 */
.L_x_29840:
[----:B-1---5:R-:W-:-:S04]  /*1260*/  FADD.FTZ R104, R88, R104 ;  /* 0x0000006858687221 */ /* 0x022fc80000010000 */
[----:B------:R-:W-:-:S05]  /*1270*/  @P2 FADD.FTZ R104, R96, R104 ;  /* 0x0000006860682221 */ /* 0x000fca0000010000 */
.L_x_29842:
[----:B-----5:R-:W-:Y:S02]  /*1280*/  MOV R100, R104 ;  /* 0x0000006800647202 */ /* 0x020fe40000000f00 */
.L_x_29843:
[----:B------:R-:W-:Y:S05]  /*1290*/  @P3 BRA `(.L_x_29844) ;  /* 0x0000007000003947 */ /* 0x000fea0003800000 */
[----:B------:R-:W-:-:S04]  /*12a0*/  ISETP.NE.U32.AND P4, PT, RZ, c[0x0][0x180], PT ;  /* 0x00006000ff007a0c */ /* 0x000fc80003f85070 */
[----:B------:R-:W-:-:S13]  /*12b0*/  ISETP.NE.AND.EX P4, PT, RZ, c[0x0][0x184], PT, P4 ;  /* 0x00006100ff007a0c */ /* 0x000fda0003f85340 */
[----:B------:R-:W-:Y:S05]  /*12c0*/  @P4 BRA `(.L_x_29845) ;  /* 0x0000002000004947 */ /* 0x000fea0003800000 */
[----:B------:R-:W-:Y:S05]  /*12d0*/  @P0 BRA `(.L_x_29846) ;  /* 0x0000005000000947 */ /* 0x000fea0003800000 */
[----:B------:R-:W-:Y:S05]  /*12e0*/  BRA `(.L_x_29847) ;  /* 0x0000005000007947 */ /* 0x000fea0003800000 */
.L_x_29845:
[----:B-----5:R-:W-:Y:S01]  /*12f0*/  FADD.FTZ R105, R97, R105 ;  /* 0x0000006961697221 */ /* 0x020fe20000010000 */
[----:B------:R-:W-:Y:S05]  /*1300*/  BRA `(.L_x_29846) ;  /* 0x0000002000007947 */ /* 0x000fea0003800000 */
.L_x_29844:
[----:B-----5:R-:W-:-:S04]  /*1310*/  FADD.FTZ R105, R89, R105 ;  /* 0x0000006959697221 */ /* 0x020fc80000010000 */
[----:B------:R-:W-:-:S05]  /*1320*/  @P2 FADD.FTZ R105, R97, R105 ;  /* 0x0000006961692221 */ /* 0x000fca0000010000 */
.L_x_29846:
[----:B-----5:R-:W-:Y:S02]  /*1330*/  MOV R101, R105 ;  /* 0x0000006900657202 */ /* 0x020fe40000000f00 */
.L_x_29847:
[----:B------:R-:W-:Y:S05]  /*1340*/  @P3 BRA `(.L_x_29848) ;  /* 0x0000007000003947 */ /* 0x000fea0003800000 */
[----:B------:R-:W-:-:S04]  /*1350*/  ISETP.NE.U32.AND P4, PT, RZ, c[0x0][0x180], PT ;  /* 0x00006000ff007a0c */ /* 0x000fc80003f85070 */
[----:B------:R-:W-:-:S13]  /*1360*/  ISETP.NE.AND.EX P4, PT, RZ, c[0x0][0x184], PT, P4 ;  /* 0x00006100ff007a0c */ /* 0x000fda0003f85340 */
[----:B------:R-:W-:Y:S05]  /*1370*/  @P4 BRA `(.L_x_29849) ;  /* 0x0000002000004947 */ /* 0x000fea0003800000 */
[----:B------:R-:W-:Y:S05]  /*1380*/  @P0 BRA `(.L_x_29850) ;  /* 0x0000005000000947 */ /* 0x000fea0003800000 */
[----:B------:R-:W-:Y:S05]  /*1390*/  BRA `(.L_x_29851) ;  /* 0x0000005000007947 */ /* 0x000fea0003800000 */
.L_x_29849:
[----:B-----5:R-:W-:Y:S01]  /*13a0*/  FADD.FTZ R106, R98, R106 ;  /* 0x0000006a626a7221 */ /* 0x020fe20000010000 */
[----:B------:R-:W-:Y:S05]  /*13b0*/  BRA `(.L_x_29850) ;  /* 0x0000002000007947 */ /* 0x000fea0003800000 */
.L_x_29848:
[----:B-----5:R-:W-:-:S04]  /*13c0*/  FADD.FTZ R106, R90, R106 ;  /* 0x0000006a5a6a7221 */ /* 0x020fc80000010000 */
[----:B------:R-:W-:-:S05]  /*13d0*/  @P2 FADD.FTZ R106, R98, R106 ;  /* 0x0000006a626a2221 */ /* 0x000fca0000010000 */
.L_x_29850:
[----:B-----5:R-:W-:Y:S02]  /*13e0*/  MOV R102, R106 ;  /* 0x0000006a00667202 */ /* 0x020fe40000000f00 */
.L_x_29851:
[----:B------:R-:W-:Y:S05]  /*13f0*/  @P3 BRA `(.L_x_29852) ;  /* 0x0000007000003947 */ /* 0x000fea0003800000 */
[----:B------:R-:W-:-:S04]  /*1400*/  ISETP.NE.U32.AND P2, PT, RZ, c[0x0][0x180], PT ;  /* 0x00006000ff007a0c */ /* 0x000fc80003f45070 */
[----:B------:R-:W-:-:S13]  /*1410*/  ISETP.NE.AND.EX P2, PT, RZ, c[0x0][0x184], PT, P2 ;  /* 0x00006100ff007a0c */ /* 0x000fda0003f45320 */
[----:B------:R-:W-:Y:S05]  /*1420*/  @P2 BRA `(.L_x_29853) ;  /* 0x0000002000002947 */ /* 0x000fea0003800000 */
[----:B------:R-:W-:Y:S05]  /*1430*/  @P0 BRA `(.L_x_29854) ;  /* 0x0000005000000947 */ /* 0x000fea0003800000 */
[----:B------:R-:W-:Y:S05]  /*1440*/  BRA `(.L_x_29855) ;  /* 0x0000005000007947 */ /* 0x000fea0003800000 */
.L_x_29853:
[----:B-----5:R-:W-:Y:S01]  /*1450*/  FADD.FTZ R107, R99, R107 ;  /* 0x0000006b636b7221 */ /* 0x020fe20000010000 */
[----:B------:R-:W-:Y:S05]  /*1460*/  BRA `(.L_x_29854) ;  /* 0x0000002000007947 */ /* 0x000fea0003800000 */
.L_x_29852:
[----:B-----5:R-:W-:-:S04]  /*1470*/  FADD.FTZ R107, R91, R107 ;  /* 0x0000006b5b6b7221 */ /* 0x020fc80000010000 */
[----:B------:R-:W-:-:S05]  /*1480*/  @P2 FADD.FTZ R107, R99, R107 ;  /* 0x0000006b636b2221 */ /* 0x000fca0000010000 */
.L_x_29854:
[----:B-----5:R-:W-:Y:S02]  /*1490*/  MOV R103, R107 ;  /* 0x0000006b00677202 */ /* 0x020fe40000000f00 */
.L_x_29855:
[----:B------:R-:W-:-:S04]  /*14a0*/  @P0 LEA R140, P2, R4, c[0x0][0x188], 0x4 ;  /* 0x00006200048c0a11 */ /* 0x000fc800078420ff */
[C---:B------:R-:W-:Y:S02]  /*14b0*/  @P0 LEA.HI.X R141, R4.reuse, c[0x0][0x18c], RZ, 0x4, P2 ;  /* 0x00006300048d0a11 */ /* 0x040fe400010f24ff */
[----:B------:R-:W-:-:S03]  /*14c0*/  IADD3 R4, R4, 0x80, RZ ;  /* 0x0000008004047810 */ /* 0x000fc60007ffe0ff */
[----:B------:R1:W-:Y:S04]  /*14d0*/  @P0 STG.E.128 [R140.64], R100 ;  /* 0x000000648c000986 */ /* 0x0003e8000c101d04 */
.L_x_29839:
[----:B------:R-:W-:Y:S05]  /*14e0*/  BSYNC B0 ;  /* 0x0000000000007941 */ /* 0x000fea0003800000 */
.L_x_29838:
        /* <DEDUP_REMOVED lines=24> */
.L_x_29859:
[----:B-----5:R-:W-:Y:S01]  /*1670*/  FADD.FTZ R108, R96, R108 ;  /* 0x0000006c606c7221 */ /* 0x020fe20000010000 */
[----:B------:R-:W-:Y:S05]  /*1680*/  BRA `(.L_x_29860) ;  /* 0x0000002000007947 */ /* 0x000fea0003800000 */
.L_x_29858:
[----:B-1---5:R-:W-:-:S04]  /*1690*/  FADD.FTZ R108, R88, R108 ;  /* 0x0000006c586c7221 */ /* 0x022fc80000010000 */
[----:B------:R-:W-:-:S05]  /*16a0*/  @P2 FADD.FTZ R108, R96, R108 ;  /* 0x0000006c606c2221 */ /* 0x000fca0000010000 */
.L_x_29860:
[----:B-----5:R-:W-:Y:S02]  /*16b0*/  MOV R100, R108 ;  /* 0x0000006c00647202 */ /* 0x020fe40000000f00 */
.L_x_29861:
[----:B------:R-:W-:Y:S05]  /*16c0*/  @P3 BRA `(.L_x_29862) ;  /* 0x0000007000003947 */ /* 0x000fea0003800000 */
[----:B------:R-:W-:-:S04]  /*16d0*/  ISETP.NE.U32.AND P4, PT, RZ, c[0x0][0x180], PT ;  /* 0x00006000ff007a0c */ /* 0x000fc80003f85070 */
[----:B------:R-:W-:-:S13]  /*16e0*/  ISETP.NE.AND.EX P4, PT, RZ, c[0x0][0x184], PT, P4 ;  /* 0x00006100ff007a0c */ /* 0x000fda0003f85340 */
[----:B------:R-:W-:Y:S05]  /*16f0*/  @P4 BRA `(.L_x_29863) ;  /* 0x0000002000004947 */ /* 0x000fea0003800000 */
[----:B------:R-:W-:Y:S05]  /*1700*/  @P0 BRA `(.L_x_29864) ;  /* 0x0000005000000947 */ /* 0x000fea0003800000 */
[----:B------:R-:W-:Y:S05]  /*1710*/  BRA `(.L_x_29865) ;  /* 0x0000005000007947 */ /* 0x000fea0003800000 */
.L_x_29863:
[----:B-----5:R-:W-:Y:S01]  /*1720*/  FADD.FTZ R109, R97, R109 ;  /* 0x0000006d616d7221 */ /* 0x020fe20000010000 */
[----:B------:R-:W-:Y:S05]  /*1730*/  BRA `(.L_x_29864) ;  /* 0x0000002000007947 */ /* 0x000fea0003800000 */
.L_x_29862:
[----:B-----5:R-:W-:-:S04]  /*1740*/  FADD.FTZ R109, R89, R109 ;  /* 0x0000006d596d7221 */ /* 0x020fc80000010000 */
[----:B------:R-:W-:-:S05]  /*1750*/  @P2 FADD.FTZ R109, R97, R109 ;  /* 0x0000006d616d2221 */ /* 0x000fca0000010000 */
.L_x_29864:
[----:B-----5:R-:W-:Y:S02]  /*1760*/  MOV R101, R109 ;  /* 0x0000006d00657202 */ /* 0x020fe40000000f00 */
.L_x_29865:
[----:B------:R-:W-:Y:S05]  /*1770*/  @P3 BRA `(.L_x_29866) ;  /* 0x0000007000003947 */ /* 0x000fea0003800000 */
[----:B------:R-:W-:-:S04]  /*1780*/  ISETP.NE.U32.AND P4, PT, RZ, c[0x0][0x180], PT ;  /* 0x00006000ff007a0c */ /* 0x000fc80003f85070 */
[----:B------:R-:W-:-:S13]  /*1790*/  ISETP.NE.AND.EX P4, PT, RZ, c[0x0][0x184], PT, P4 ;  /* 0x00006100ff007a0c */ /* 0x000fda0003f85340 */
[----:B------:R-:W-:Y:S05]  /*17a0*/  @P4 BRA `(.L_x_29867) ;  /* 0x0000002000004947 */ /* 0x000fea0003800000 */
[----:B------:R-:W-:Y:S05]  /*17b0*/  @P0 BRA `(.L_x_29868) ;  /* 0x0000005000000947 */ /* 0x000fea0003800000 */
[----:B------:R-:W-:Y:S05]  /*17c0*/  BRA `(.L_x_29869) ;  /* 0x0000005000007947 */ /* 0x000fea0003800000 */
.L_x_29867:
[----:B-----5:R-:W-:Y:S01]  /*17d0*/  FADD.FTZ R110, R98, R110 ;  /* 0x0000006e626e7221 */ /* 0x020fe20000010000 */
[----:B------:R-:W-:Y:S05]  /*17e0*/  BRA `(.L_x_29868) ;  /* 0x0000002000007947 */ /* 0x000fea0003800000 */
.L_x_29866:
[----:B-----5:R-:W-:-:S04]  /*17f0*/  FADD.FTZ R110, R90, R110 ;  /* 0x0000006e5a6e7221 */ /* 0x020fc80000010000 */
[----:B------:R-:W-:-:S05]  /*1800*/  @P2 FADD.FTZ R110, R98, R110 ;  /* 0x0000006e626e2221 */ /* 0x000fca0000010000 */
.L_x_29868:
[----:B-----5:R-:W-:Y:S02]  /*1810*/  MOV R102, R110 ;  /* 0x0000006e00667202 */ /* 0x020fe40000000f00 */
.L_x_29869:
[----:B------:R-:W-:Y:S05]  /*1820*/  @P3 BRA `(.L_x_29870) ;  /* 0x0000007000003947 */ /* 0x000fea0003800000 */
[----:B------:R-:W-:-:S04]  /*1830*/  ISETP.NE.U32.AND P2, PT, RZ, c[0x0][0x180], PT ;  /* 0x00006000ff007a0c */ /* 0x000fc80003f45070 */
[----:B------:R-:W-:-:S13]  /*1840*/  ISETP.NE.AND.EX P2, PT, RZ, c[0x0][0x184], PT, P2 ;  /* 0x00006100ff007a0c */ /* 0x000fda0003f45320 */
[----:B------:R-:W-:Y:S05]  /*1850*/  @P2 BRA `(.L_x_29871) ;  /* 0x0000002000002947 */ /* 0x000fea0003800000 */
[----:B------:R-:W-:Y:S05]  /*1860*/  @P0 BRA `(.L_x_29872) ;  /* 0x0000005000000947 */ /* 0x000fea0003800000 */
[----:B------:R-:W-:Y:S05]  /*1870*/  BRA `(.L_x_29873) ;  /* 0x0000005000007947 */ /* 0x000fea0003800000 */
.L_x_29871:
[----:B-----5:R-:W-:Y:S01]  /*1880*/  FADD.FTZ R111, R99, R111 ;  /* 0x0000006f636f7221 */ /* 0x020fe20000010000 */
[----:B------:R-:W-:Y:S05]  /*1890*/  BRA `(.L_x_29872) ;  /* 0x0000002000007947 */ /* 0x000fea0003800000 */
.L_x_29870:
[----:B-----5:R-:W-:-:S04]  /*18a0*/  FADD.FTZ R111, R91, R111 ;  /* 0x0000006f5b6f7221 */ /* 0x020fc80000010000 */
[----:B------:R-:W-:-:S05]  /*18b0*/  @P2 FADD.FTZ R111, R99, R111 ;  /* 0x0000006f636f2221 */ /* 0x000fca0000010000 */
.L_x_29872:
[----:B-----5:R-:W-:Y:S02]  /*18c0*/  MOV R103, R111 ;  /* 0x0000006f00677202 */ /* 0x020fe40000000f00 */
.L_x_29873:
[----:B------:R-:W-:-:S04]  /*18d0*/  @P0 LEA R140, P2, R4, c[0x0][0x188], 0x4 ;  /* 0x00006200048c0a11 */ /* 0x000fc800078420ff */
[C---:B------:R-:W-:Y:S02]  /*18e0*/  @P0 LEA.HI.X R141, R4.reuse, c[0x0][0x18c], RZ, 0x4, P2 ;  /* 0x00006300048d0a11 */ /* 0x040fe400010f24ff */
[----:B------:R-:W-:-:S03]  /*18f0*/  IADD3 R4, R4, 0x80, RZ ;  /* 0x0000008004047810 */ /* 0x000fc60007ffe0ff */
[----:B------:R1:W-:Y:S04]  /*1900*/  @P0 STG.E.128 [R140.64], R100 ;  /* 0x000000648c000986 */ /* 0x0003e8000c101d04 */
.L_x_29857:
[----:B------:R-:W-:Y:S05]  /*1910*/  BSYNC B0 ;  /* 0x0000000000007941 */ /* 0x000fea0003800000 */
.L_x_29856:
        /* <DEDUP_REMOVED lines=24> */
.L_x_29877:
[----:B-----5:R-:W-:Y:S01]  /*1aa0*/  FADD.FTZ R112, R96, R112 ;  /* 0x0000007060707221 */ /* 0x020fe20000010000 */
[----:B------:R-:W-:Y:S05]  /*1ab0*/  BRA `(.L_x_29878) ;  /* 0x0000002000007947 */ /* 0x000fea0003800000 */
.L_x_29876:
[----:B-1---5:R-:W-:-:S04]  /*1ac0*/  FADD.FTZ R112, R88, R112 ;  /* 0x0000007058707221 */ /* 0x022fc80000010000 */
[----:B------:R-:W-:-:S05]  /*1ad0*/  @P2 FADD.FTZ R112, R96, R112 ;  /* 0x0000007060702221 */ /* 0x000fca0000010000 */
.L_x_29878:
[----:B-----5:R-:W-:Y:S02]  /*1ae0*/  MOV R100, R112 ;  /* 0x0000007000647202 */ /* 0x020fe40000000f00 */
.L_x_29879:
[----:B------:R-:W-:Y:S05]  /*1af0*/  @P3 BRA `(.L_x_29880) ;  /* 0x0000007000003947 */ /* 0x000fea0003800000 */
[----:B------:R-:W-:-:S04]  /*1b00*/  ISETP.NE.U32.AND P4, PT, RZ, c[0x0][0x180], PT ;  /* 0x00006000ff007a0c */ /* 0x000fc80003f85070 */
[----:B------:R-:W-:-:S13]  /*1b10*/  ISETP.NE.AND.EX P4, PT, RZ, c[0x0][0x184], PT, P4 ;  /* 0x00006100ff007a0c */ /* 0x000fda0003f85340 */
[----:B------:R-:W-:Y:S05]  /*1b20*/  @P4 BRA `(.L_x_29881) ;  /* 0x0000002000004947 */ /* 0x000fea0003800000 */
[----:B------:R-:W-:Y:S05]  /*1b30*/  @P0 BRA `(.L_x_29882) ;  /* 0x0000005000000947 */ /* 0x000fea0003800000 */
[----:B------:R-:W-:Y:S05]  /*1b40*/  BRA `(.L_x_29883) ;  /* 0x0000005000007947 */ /* 0x000fea0003800000 */
.L_x_29881:
[----:B-----5:R-:W-:Y:S01]  /*1b50*/  FADD.FTZ R113, R97, R113 ;  /* 0x0000007161717221 */ /* 0x020fe20000010000 */
[----:B------:R-:W-:Y:S05]  /*1b60*/  BRA `(.L_x_29882) ;  /* 0x0000002000007947 */ /* 0x000fea0003800000 */
.L_x_29880:
[----:B-----5:R-:W-:-:S04]  /*1b70*/  FADD.FTZ R113, R89, R113 ;  /* 0x0000007159717221 */ /* 0x020fc80000010000 */
[----:B------:R-:W-:-:S05]  /*1b80*/  @P2 FADD.FTZ R113, R97, R113 ;  /* 0x0000007161712221 */ /* 0x000fca0000010000 */
.L_x_29882:
[----:B-----5:R-:W-:Y:S02]  /*1b90*/  MOV R101, R113 ;  /* 0x0000007100657202 */ /* 0x020fe40000000f00 */
.L_x_29883:
[----:B------:R-:W-:Y:S05]  /*1ba0*/  @P3 BRA `(.L_x_29884) ;  /* 0x0000007000003947 */ /* 0x000fea0003800000 */
[----:B------:R-:W-:-:S04]  /*1bb0*/  ISETP.NE.U32.AND P4, PT, RZ, c[0x0][0x180], PT ;  /* 0x00006000ff007a0c */ /* 0x000fc80003f85070 */
[----:B------:R-:W-:-:S13]  /*1bc0*/  ISETP.NE.AND.EX P4, PT, RZ, c[0x0][0x184], PT, P4 ;  /* 0x00006100ff007a0c */ /* 0x000fda0003f85340 */
[----:B------:R-:W-:Y:S05]  /*1bd0*/  @P4 BRA `(.L_x_29885) ;  /* 0x0000002000004947 */ /* 0x000fea0003800000 */
[----:B------:R-:W-:Y:S05]  /*1be0*/  @P0 BRA `(.L_x_29886) ;  /* 0x0000005000000947 */ /* 0x000fea0003800000 */
[----:B------:R-:W-:Y:S05]  /*1bf0*/  BRA `(.L_x_29887) ;  /* 0x0000005000007947 */ /* 0x000fea0003800000 */
.L_x_29885:
[----:B-----5:R-:W-:Y:S01]  /*1c00*/  FADD.FTZ R114, R98, R114 ;  /* 0x0000007262727221 */ /* 0x020fe20000010000 */
[----:B------:R-:W-:Y:S05]  /*1c10*/  BRA `(.L_x_29886) ;  /* 0x0000002000007947 */ /* 0x000fea0003800000 */
.L_x_29884:
[----:B-----5:R-:W-:-:S04]  /*1c20*/  FADD.FTZ R114, R90, R114 ;  /* 0x000000725a727221 */ /* 0x020fc80000010000 */
[----:B------:R-:W-:-:S05]  /*1c30*/  @P2 FADD.FTZ R114, R98, R114 ;  /* 0x0000007262722221 */ /* 0x000fca0000010000 */
.L_x_29886:
[----:B-----5:R-:W-:Y:S02]  /*1c40*/  MOV R102, R114 ;  /* 0x0000007200667202 */ /* 0x020fe40000000f00 */
.L_x_29887:
[----:B------:R-:W-:Y:S05]  /*1c50*/  @P3 BRA `(.L_x_29888) ;  /* 0x0000007000003947 */ /* 0x000fea0003800000 */
[----:B------:R-:W-:-:S04]  /*1c60*/  ISETP.NE.U32.AND P2, PT, RZ, c[0x0][0x180], PT ;  /* 0x00006000ff007a0c */ /* 0x000fc80003f45070 */
[----:B------:R-:W-:-:S13]  /*1c70*/  ISETP.NE.AND.EX P2, PT, RZ, c[0x0][0x184], PT, P2 ;  /* 0x00006100ff007a0c */ /* 0x000fda0003f45320 */
[----:B------:R-:W-:Y:S05]  /*1c80*/  @P2 BRA `(.L_x_29889) ;  /* 0x0000002000002947 */ /* 0x000fea0003800000 */
[----:B------:R-:W-:Y:S05]  /*1c90*/  @P0 BRA `(.L_x_29890) ;  /* 0x0000005000000947 */ /* 0x000fea0003800000 */
[----:B------:R-:W-:Y:S05]  /*1ca0*/  BRA `(.L_x_29891) ;  /* 0x0000005000007947 */ /* 0x000fea0003800000 */
.L_x_29889:
[----:B-----5:R-:W-:Y:S01]  /*1cb0*/  FADD.FTZ R115, R99, R115 ;  /* 0x0000007363737221 */ /* 0x020fe20000010000 */
[----:B------:R-:W-:Y:S05]  /*1cc0*/  BRA `(.L_x_29890) ;  /* 0x0000002000007947 */ /* 0x000fea0003800000 */
.L_x_29888:
[----:B-----5:R-:W-:-:S04]  /*1cd0*/  FADD.FTZ R115, R91, R115 ;  /* 0x000000735b737221 */ /* 0x020fc80000010000 */
[----:B------:R-:W-:-:S05]  /*1ce0*/  @P2 FADD.FTZ R115, R99, R115 ;  /* 0x0000007363732221 */ /* 0x000fca0000010000 */
.L_x_29890:
[----:B-----5:R-:W-:Y:S02]  /*1cf0*/  MOV R103, R115 ;  /* 0x0000007300677202 */ /* 0x020fe40000000f00 */
.L_x_29891:
[----:B------:R-:W-:-:S04]  /*1d00*/  @P0 LEA R140, P2, R4, c[0x0][0x188], 0x4 ;  /* 0x00006200048c0a11 */ /* 0x000fc800078420ff */
[C---:B------:R-:W-:Y:S02]  /*1d10*/  @P0 LEA.HI.X R141, R4.reuse, c[0x0][0x18c], RZ, 0x4, P2 ;  /* 0x00006300048d0a11 */ /* 0x040fe400010f24ff */
[----:B------:R-:W-:-:S03]  /*1d20*/  IADD3 R4, R4, 0x80, RZ ;  /* 0x0000008004047810 */ /* 0x000fc60007ffe0ff */
[----:B------:R1:W-:Y:S04]  /*1d30*/  @P0 STG.E.128 [R140.64], R100 ;  /* 0x000000648c000986 */ /* 0x0003e8000c101d04 */
.L_x_29875:
[----:B------:R-:W-:Y:S05]  /*1d40*/  BSYNC B0 ;  /* 0x0000000000007941 */ /* 0x000fea0003800000 */
.L_x_29874:
        /* <DEDUP_REMOVED lines=24> */
.L_x_29895:
[----:B-----5:R-:W-:Y:S01]  /*1ed0*/  FADD.FTZ R116, R96, R116 ;  /* 0x0000007460747221 */ /* 0x020fe20000010000 */
[----:B------:R-:W-:Y:S05]  /*1ee0*/  BRA `(.L_x_29896) ;  /* 0x0000002000007947 */ /* 0x000fea0003800000 */
.L_x_29894:
[----:B-1---5:R-:W-:-:S04]  /*1ef0*/  FADD.FTZ R116, R88, R116 ;  /* 0x0000007458747221 */ /* 0x022fc80000010000 */
[----:B------:R-:W-:-:S05]  /*1f00*/  @P2 FADD.FTZ R116, R96, R116 ;  /* 0x0000007460742221 */ /* 0x000fca0000010000 */
.L_x_29896:
[----:B-----5:R-:W-:Y:S02]  /*1f10*/  MOV R100, R116 ;  /* 0x0000007400647202 */ /* 0x020fe40000000f00 */
.L_x_29897:
[----:B------:R-:W-:Y:S05]  /*1f20*/  @P3 BRA `(.L_x_29898) ;  /* 0x0000007000003947 */ /* 0x000fea0003800000 */
[----:B------:R-:W-:-:S04]  /*1f30*/  ISETP.NE.U32.AND P4, PT, RZ, c[0x0][0x180], PT ;  /* 0x00006000ff007a0c */ /* 0x000fc80003f85070 */
[----:B------:R-:W-:-:S13]  /*1f40*/  ISETP.NE.AND.EX P4, PT, RZ, c[0x0][0x184], PT, P4 ;  /* 0x00006100ff007a0c */ /* 0x000fda0003f85340 */
[----:B------:R-:W-:Y:S05]  /*1f50*/  @P4 BRA `(.L_x_29899) ;  /* 0x0000002000004947 */ /* 0x000fea0003800000 */
[----:B------:R-:W-:Y:S05]  /*1f60*/  @P0 BRA `(.L_x_29900) ;  /* 0x0000005000000947 */ /* 0x000fea0003800000 */
[----:B------:R-:W-:Y:S05]  /*1f70*/  BRA `(.L_x_29901) ;  /* 0x0000005000007947 */ /* 0x000fea0003800000 */
.L_x_29899:
[----:B-----5:R-:W-:Y:S01]  /*1f80*/  FADD.FTZ R117, R97, R117 ;  /* 0x0000007561757221 */ /* 0x020fe20000010000 */
[----:B------:R-:W-:Y:S05]  /*1f90*/  BRA `(.L_x_29900) ;  /* 0x0000002000007947 */ /* 0x000fea0003800000 */
.L_x_29898:
[----:B-----5:R-:W-:-:S04]  /*1fa0*/  FADD.FTZ R117, R89, R117 ;  /* 0x0000007559757221 */ /* 0x020fc80000010000 */
[----:B------:R-:W-:-:S05]  /*1fb0*/  @P2 FADD.FTZ R117, R97, R117 ;  /* 0x0000007561752221 */ /* 0x000fca0000010000 */
.L_x_29900:
[----:B-----5:R-:W-:Y:S02]  /*1fc0*/  MOV R101, R117 ;  /* 0x0000007500657202 */ /* 0x020fe40000000f00 */
.L_x_29901:
[----:B------:R-:W-:Y:S05]  /*1fd0*/  @P3 BRA `(.L_x_29902) ;  /* 0x0000007000003947 */ /* 0x000fea0003800000 */
[----:B------:R-:W-:-:S04]  /*1fe0*/  ISETP.NE.U32.AND P4, PT, RZ, c[0x0][0x180], PT ;  /* 0x00006000ff007a0c */ /* 0x000fc80003f85070 */
[----:B------:R-:W-:-:S13]  /*1ff0*/  ISETP.NE.AND.EX P4, PT, RZ, c[0x0][0x184], PT, P4 ;  /* 0x00006100ff007a0c */ /* 0x000fda0003f85340 */
[----:B------:R-:W-:Y:S05]  /*2000*/  @P4 BRA `(.L_x_29903) ;  /* 0x0000002000004947 */ /* 0x000fea0003800000 */
[----:B------:R-:W-:Y:S05]  /*2010*/  @P0 BRA `(.L_x_29904) ;  /* 0x0000005000000947 */ /* 0x000fea0003800000 */
[----:B------:R-:W-:Y:S05]  /*2020*/  BRA `(.L_x_29905) ;  /* 0x0000005000007947 */ /* 0x000fea0003800000 */
.L_x_29903:
[----:B-----5:R-:W-:Y:S01]  /*2030*/  FADD.FTZ R118, R98, R118 ;  /* 0x0000007662767221 */ /* 0x020fe20000010000 */
[----:B------:R-:W-:Y:S05]  /*2040*/  BRA `(.L_x_29904) ;  /* 0x0000002000007947 */ /* 0x000fea0003800000 */
.L_x_29902:
[----:B-----5:R-:W-:-:S04]  /*2050*/  FADD.FTZ R118, R90, R118 ;  /* 0x000000765a767221 */ /* 0x020fc80000010000 */
[----:B------:R-:W-:-:S05]  /*2060*/  @P2 FADD.FTZ R118, R98, R118 ;  /* 0x0000007662762221 */ /* 0x000fca0000010000 */
.L_x_29904:
[----:B-----5:R-:W-:Y:S02]  /*2070*/  MOV R102, R118 ;  /* 0x0000007600667202 */ /* 0x020fe40000000f00 */
.L_x_29905:
[----:B------:R-:W-:Y:S05]  /*2080*/  @P3 BRA `(.L_x_29906) ;  /* 0x0000007000003947 */ /* 0x000fea0003800000 */
[----:B------:R-:W-:-:S04]  /*2090*/  ISETP.NE.U32.AND P2, PT, RZ, c[0x0][0x180], PT ;  /* 0x00006000ff007a0c */ /* 0x000fc80003f45070 */
[----:B------:R-:W-:-:S13]  /*20a0*/  ISETP.NE.AND.EX P2, PT, RZ, c[0x0][0x184], PT, P2 ;  /* 0x00006100ff007a0c */ /* 0x000fda0003f45320 */
[----:B------:R-:W-:Y:S05]  /*20b0*/  @P2 BRA `(.L_x_29907) ;  /* 0x0000002000002947 */ /* 0x000fea0003800000 */
[----:B------:R-:W-:Y:S05]  /*20c0*/  @P0 BRA `(.L_x_29908) ;  /* 0x0000005000000947 */ /* 0x000fea0003800000 */
[----:B------:R-:W-:Y:S05]  /*20d0*/  BRA `(.L_x_29909) ;  /* 0x0000005000007947 */ /* 0x000fea0003800000 */
.L_x_29907:
[----:B-----5:R-:W-:Y:S01]  /*20e0*/  FADD.FTZ R119, R99, R119 ;  /* 0x0000007763777221 */ /* 0x020fe20000010000 */
[----:B------:R-:W-:Y:S05]  /*20f0*/  BRA `(.L_x_29908) ;  /* 0x0000002000007947 */ /* 0x000fea0003800000 */
.L_x_29906:
[----:B-----5:R-:W-:-:S04]  /*2100*/  FADD.FTZ R119, R91, R119 ;  /* 0x000000775b777221 */ /* 0x020fc80000010000 */
[----:B------:R-:W-:-:S05]  /*2110*/  @P2 FADD.FTZ R119, R99, R119 ;  /* 0x0000007763772221 */ /* 0x000fca0000010000 */
.L_x_29908:
[----:B-----5:R-:W-:Y:S02]  /*2120*/  MOV R103, R119 ;  /* 0x0000007700677202 */ /* 0x020fe40000000f00 */
.L_x_29909:
[----:B------:R-:W-:-:S04]  /*2130*/  @P0 LEA R140, P2, R4, c[0x0][0x188], 0x4 ;  /* 0x00006200048c0a11 */ /* 0x000fc800078420ff */
[C---:B------:R-:W-:Y:S02]  /*2140*/  @P0 LEA.HI.X R141, R4.reuse, c[0x0][0x18c], RZ, 0x4, P2 ;  /* 0x00006300048d0a11 */ /* 0x040fe400010f24ff */
[----:B------:R-:W-:-:S03]  /*2150*/  IADD3 R4, R4, 0x80, RZ ;  /* 0x0000008004047810 */ /* 0x000fc60007ffe0ff */
[----:B------:R1:W-:Y:S04]  /*2160*/  @P0 STG.E.128 [R140.64], R100 ;  /* 0x000000648c000986 */ /* 0x0003e8000c101d04 */
.L_x_29893:
[----:B------:R-:W-:Y:S05]  /*2170*/  BSYNC B0 ;  /* 0x0000000000007941 */ /* 0x000fea0003800000 */
.L_x_29892:
        /* <DEDUP_REMOVED lines=24> */
.L_x_29913:
[----:B-----5:R-:W-:Y:S01]  /*2300*/  FADD.FTZ R120, R96, R120 ;  /* 0x0000007860787221 */ /* 0x020fe20000010000 */
[----:B------:R-:W-:Y:S05]  /*2310*/  BRA `(.L_x_29914) ;  /* 0x0000002000007947 */ /* 0x000fea0003800000 */
.L_x_29912:
[----:B-1---5:R-:W-:-:S04]  /*2320*/  FADD.FTZ R120, R88, R120 ;  /* 0x0000007858787221 */ /* 0x022fc80000010000 */
[----:B------:R-:W-:-:S05]  /*2330*/  @P2 FADD.FTZ R120, R96, R120 ;  /* 0x0000007860782221 */ /* 0x000fca0000010000 */
.L_x_29914:
[----:B-----5:R-:W-:Y:S02]  /*2340*/  MOV R100, R120 ;  /* 0x0000007800647202 */ /* 0x020fe40000000f00 */
.L_x_29915:
[----:B------:R-:W-:Y:S05]  /*2350*/  @P3 BRA `(.L_x_29916) ;  /* 0x0000007000003947 */ /* 0x000fea0003800000 */
[----:B------:R-:W-:-:S04]  /*2360*/  ISETP.NE.U32.AND P4, PT, RZ, c[0x0][0x180], PT ;  /* 0x00006000ff007a0c */ /* 0x000fc80003f85070 */
[----:B------:R-:W-:-:S13]  /*2370*/  ISETP.NE.AND.EX P4, PT, RZ, c[0x0][0x184], PT, P4 ;  /* 0x00006100ff007a0c */ /* 0x000fda0003f85340 */
[----:B------:R-:W-:Y:S05]  /*2380*/  @P4 BRA `(.L_x_29917) ;  /* 0x0000002000004947 */ /* 0x000fea0003800000 */
[----:B------:R-:W-:Y:S05]  /*2390*/  @P0 BRA `(.L_x_29918) ;  /* 0x0000005000000947 */ /* 0x000fea0003800000 */
[----:B------:R-:W-:Y:S05]  /*23a0*/  BRA `(.L_x_29919) ;  /* 0x0000005000007947 */ /* 0x000fea0003800000 */
.L_x_29917:
[----:B-----5:R-:W-:Y:S01]  /*23b0*/  FADD.FTZ R121, R97, R121 ;  /* 0x0000007961797221 */ /* 0x020fe20000010000 */
[----:B------:R-:W-:Y:S05]  /*23c0*/  BRA `(.L_x_29918) ;  /* 0x0000002000007947 */ /* 0x000fea0003800000 */
.L_x_29916:
[----:B-----5:R-:W-:-:S04]  /*23d0*/  FADD.FTZ R121, R89, R121 ;  /* 0x0000007959797221 */ /* 0x020fc80000010000 */
[----:B------:R-:W-:-:S05]  /*23e0*/  @P2 FADD.FTZ R121, R97, R121 ;  /* 0x0000007961792221 */ /* 0x000fca0000010000 */
.L_x_29918:
[----:B-----5:R-:W-:Y:S02]  /*23f0*/  MOV R101, R121 ;  /* 0x0000007900657202 */ /* 0x020fe40000000f00 */
.L_x_29919:
[----:B------:R-:W-:Y:S05]  /*2400*/  @P3 BRA `(.L_x_29920) ;  /* 0x0000007000003947 */ /* 0x000fea0003800000 */
[----:B------:R-:W-:-:S04]  /*2410*/  ISETP.NE.U32.AND P4, PT, RZ, c[0x0][0x180], PT ;  /* 0x00006000ff007a0c */ /* 0x000fc80003f85070 */
[----:B------:R-:W-:-:S13]  /*2420*/  ISETP.NE.AND.EX P4, PT, RZ, c[0x0][0x184], PT, P4 ;  /* 0x00006100ff007a0c */ /* 0x000fda0003f85340 */
[----:B------:R-:W-:Y:S05]  /*2430*/  @P4 BRA `(.L_x_29921) ;  /* 0x0000002000004947 */ /* 0x000fea0003800000 */
[----:B------:R-:W-:Y:S05]  /*2440*/  @P0 BRA `(.L_x_29922) ;  /* 0x0000005000000947 */ /* 0x000fea0003800000 */
[----:B------:R-:W-:Y:S05]  /*2450*/  BRA `(.L_x_29923) ;  /* 0x0000005000007947 */ /* 0x000fea0003800000 */
.L_x_29921:
[----:B-----5:R-:W-:Y:S01]  /*2460*/  FADD.FTZ R122, R98, R122 ;  /* 0x0000007a627a7221 */ /* 0x020fe20000010000 */
[----:B------:R-:W-:Y:S05]  /*2470*/  BRA `(.L_x_29922) ;  /* 0x0000002000007947 */ /* 0x000fea0003800000 */
.L_x_29920:
[----:B-----5:R-:W-:-:S04]  /*2480*/  FADD.FTZ R122, R90, R122 ;  /* 0x0000007a5a7a7221 */ /* 0x020fc80000010000 */
[----:B------:R-:W-:-:S05]  /*2490*/  @P2 FADD.FTZ R122, R98, R122 ;  /* 0x0000007a627a2221 */ /* 0x000fca0000010000 */
.L_x_29922:
[----:B-----5:R-:W-:Y:S02]  /*24a0*/  MOV R102, R122 ;  /* 0x0000007a00667202 */ /* 0x020fe40000000f00 */
.L_x_29923:
[----:B------:R-:W-:Y:S05]  /*24b0*/  @P3 BRA `(.L_x_29924) ;  /* 0x0000007000003947 */ /* 0x000fea0003800000 */
[----:B------:R-:W-:-:S04]  /*24c0*/  ISETP.NE.U32.AND P2, PT, RZ, c[0x0][0x180], PT ;  /* 0x00006000ff007a0c */ /* 0x000fc80003f45070 */
[----:B------:R-:W-:-:S13]  /*24d0*/  ISETP.NE.AND.EX P2, PT, RZ, c[0x0][0x184], PT, P2 ;  /* 0x00006100ff007a0c */ /* 0x000fda0003f45320 */
[----:B------:R-:W-:Y:S05]  /*24e0*/  @P2 BRA `(.L_x_29925) ;  /* 0x0000002000002947 */ /* 0x000fea0003800000 */
[----:B------:R-:W-:Y:S05]  /*24f0*/  @P0 BRA `(.L_x_29926) ;  /* 0x0000005000000947 */ /* 0x000fea0003800000 */
[----:B------:R-:W-:Y:S05]  /*2500*/  BRA `(.L_x_29927) ;  /* 0x0000005000007947 */ /* 0x000fea0003800000 */
.L_x_29925:
[----:B-----5:R-:W-:Y:S01]  /*2510*/  FADD.FTZ R123, R99, R123 ;  /* 0x0000007b637b7221 */ /* 0x020fe20000010000 */
[----:B------:R-:W-:Y:S05]  /*2520*/  BRA `(.L_x_29926) ;  /* 0x0000002000007947 */ /* 0x000fea0003800000 */
.L_x_29924:
[----:B-----5:R-:W-:-:S04]  /*2530*/  FADD.FTZ R123, R91, R123 ;  /* 0x0000007b5b7b7221 */ /* 0x020fc80000010000 */
[----:B------:R-:W-:-:S05]  /*2540*/  @P2 FADD.FTZ R123, R99, R123 ;  /* 0x0000007b637b2221 */ /* 0x000fca0000010000 */
.L_x_29926:
[----:B-----5:R-:W-:Y:S02]  /*2550*/  MOV R103, R123 ;  /* 0x0000007b00677202 */ /* 0x020fe40000000f00 */
.L_x_29927:
[----:B------:R-:W-:-:S04]  /*2560*/  @P0 LEA R140, P2, R4, c[0x0][0x188], 0x4 ;  /* 0x00006200048c0a11 */ /* 0x000fc800078420ff */
[C---:B------:R-:W-:Y:S02]  /*2570*/  @P0 LEA.HI.X R141, R4.reuse, c[0x0][0x18c], RZ, 0x4, P2 ;  /* 0x00006300048d0a11 */ /* 0x040fe400010f24ff */
[----:B------:R-:W-:-:S03]  /*2580*/  IADD3 R4, R4, 0x80, RZ ;  /* 0x0000008004047810 */ /* 0x000fc60007ffe0ff */
[----:B------:R1:W-:Y:S04]  /*2590*/  @P0 STG.E.128 [R140.64], R100 ;  /* 0x000000648c000986 */ /* 0x0003e8000c101d04 */
.L_x_29911:
[----:B------:R-:W-:Y:S05]  /*25a0*/  BSYNC B0 ;  /* 0x0000000000007941 */ /* 0x000fea0003800000 */
.L_x_29910:
        /* <DEDUP_REMOVED lines=24> */
.L_x_29931:
[----:B-----5:R-:W-:Y:S01]  /*2730*/  FADD.FTZ R124, R96, R124 ;  /* 0x0000007c607c7221 */ /* 0x020fe20000010000 */
[----:B------:R-:W-:Y:S05]  /*2740*/  BRA `(.L_x_29932) ;  /* 0x0000002000007947 */ /* 0x000fea0003800000 */
.L_x_29930:
[----:B-1---5:R-:W-:-:S04]  /*2750*/  FADD.FTZ R124, R88, R124 ;  /* 0x0000007c587c7221 */ /* 0x022fc80000010000 */
[----:B------:R-:W-:-:S05]  /*2760*/  @P2 FADD.FTZ R124, R96, R124 ;  /* 0x0000007c607c2221 */ /* 0x000fca0000010000 */
.L_x_29932:
[----:B-----5:R-:W-:Y:S02]  /*2770*/  MOV R100, R124 ;  /* 0x0000007c00647202 */ /* 0x020fe40000000f00 */
.L_x_29933:
[----:B------:R-:W-:Y:S05]  /*2780*/  @P3 BRA `(.L_x_29934) ;  /* 0x0000007000003947 */ /* 0x000fea0003800000 */
[----:B------:R-:W-:-:S04]  /*2790*/  ISETP.NE.U32.AND P4, PT, RZ, c[0x0][0x180], PT ;  /* 0x00006000ff007a0c */ /* 0x000fc80003f85070 */
[----:B------:R-:W-:-:S13]  /*27a0*/  ISETP.NE.AND.EX P4, PT, RZ, c[0x0][0x184], PT, P4 ;  /* 0x00006100ff007a0c */ /* 0x000fda0003f85340 */
[----:B------:R-:W-:Y:S05]  /*27b0*/  @P4 BRA `(.L_x_29935) ;  /* 0x0000002000004947 */ /* 0x000fea0003800000 */
[----:B------:R-:W-:Y:S05]  /*27c0*/  @P0 BRA `(.L_x_29936) ;  /* 0x0000005000000947 */ /* 0x000fea0003800000 */
[----:B------:R-:W-:Y:S05]  /*27d0*/  BRA `(.L_x_29937) ;  /* 0x0000005000007947 */ /* 0x000fea0003800000 */
.L_x_29935:
[----:B-----5:R-:W-:Y:S01]  /*27e0*/  FADD.FTZ R125, R97, R125 ;  /* 0x0000007d617d7221 */ /* 0x020fe20000010000 */
[----:B------:R-:W-:Y:S05]  /*27f0*/  BRA `(.L_x_29936) ;  /* 0x0000002000007947 */ /* 0x000fea0003800000 */
.L_x_29934:
[----:B-----5:R-:W-:-:S04]  /*2800*/  FADD.FTZ R125, R89, R125 ;  /* 0x0000007d597d7221 */ /* 0x020fc80000010000 */
[----:B------:R-:W-:-:S05]  /*2810*/  @P2 FADD.FTZ R125, R97, R125 ;  /* 0x0000007d617d2221 */ /* 0x000fca0000010000 */
.L_x_29936:
[----:B-----5:R-:W-:Y:S02]  /*2820*/  MOV R101, R125 ;  /* 0x0000007d00657202 */ /* 0x020fe40000000f00 */
.L_x_29937:
[----:B------:R-:W-:Y:S05]  /*2830*/  @P3 BRA `(.L_x_29938) ;  /* 0x0000007000003947 */ /* 0x000fea0003800000 */
[----:B------:R-:W-:-:S04]  /*2840*/  ISETP.NE.U32.AND P4, PT, RZ, c[0x0][0x180], PT ;  /* 0x00006000ff007a0c */ /* 0x000fc80003f85070 */
[----:B------:R-:W-:-:S13]  /*2850*/  ISETP.NE.AND.EX P4, PT, RZ, c[0x0][0x184], PT, P4 ;  /* 0x00006100ff007a0c */ /* 0x000fda0003f85340 */
[----:B------:R-:W-:Y:S05]  /*2860*/  @P4 BRA `(.L_x_29939) ;  /* 0x0000002000004947 */ /* 0x000fea0003800000 */
[----:B------:R-:W-:Y:S05]  /*2870*/  @P0 BRA `(.L_x_29940) ;  /* 0x0000005000000947 */ /* 0x000fea0003800000 */
[----:B------:R-:W-:Y:S05]  /*2880*/  BRA `(.L_x_29941) ;  /* 0x0000005000007947 */ /* 0x000fea0003800000 */
.L_x_29939:
[----:B-----5:R-:W-:Y:S01]  /*2890*/  FADD.FTZ R126, R98, R126 ;  /* 0x0000007e627e7221 */ /* 0x020fe20000010000 */
[----:B------:R-:W-:Y:S05]  /*28a0*/  BRA `(.L_x_29940) ;  /* 0x0000002000007947 */ /* 0x000fea0003800000 */
.L_x_29938:
[----:B-----5:R-:W-:-:S04]  /*28b0*/  FADD.FTZ R126, R90, R126 ;  /* 0x0000007e5a7e7221 */ /* 0x020fc80000010000 */
[----:B------:R-:W-:-:S05]  /*28c0*/  @P2 FADD.FTZ R126, R98, R126 ;  /* 0x0000007e627e2221 */ /* 0x000fca0000010000 */
.L_x_29940:
[----:B-----5:R-:W-:Y:S02]  /*28d0*/  MOV R102, R126 ;  /* 0x0000007e00667202 */ /* 0x020fe40000000f00 */
.L_x_29941:
[----:B------:R-:W-:Y:S05]  /*28e0*/  @P3 BRA `(.L_x_29942) ;  /* 0x0000007000003947 */ /* 0x000fea0003800000 */
[----:B------:R-:W-:-:S04]  /*28f0*/  ISETP.NE.U32.AND P2, PT, RZ, c[0x0][0x180], PT ;  /* 0x00006000ff007a0c */ /* 0x000fc80003f45070 */
[----:B------:R-:W-:-:S13]  /*2900*/  ISETP.NE.AND.EX P2, PT, RZ, c[0x0][0x184], PT, P2 ;  /* 0x00006100ff007a0c */ /* 0x000fda0003f45320 */
[----:B------:R-:W-:Y:S05]  /*2910*/  @P2 BRA `(.L_x_29943) ;  /* 0x0000002000002947 */ /* 0x000fea0003800000 */
[----:B------:R-:W-:Y:S05]  /*2920*/  @P0 BRA `(.L_x_29944) ;  /* 0x0000005000000947 */ /* 0x000fea0003800000 */
[----:B------:R-:W-:Y:S05]  /*2930*/  BRA `(.L_x_29945) ;  /* 0x0000005000007947 */ /* 0x000fea0003800000 */
.L_x_29943:
[----:B-----5:R-:W-:Y:S01]  /*2940*/  FADD.FTZ R127, R99, R127 ;  /* 0x0000007f637f7221 */ /* 0x020fe20000010000 */
[----:B------:R-:W-:Y:S05]  /*2950*/  BRA `(.L_x_29944) ;  /* 0x0000002000007947 */ /* 0x000fea0003800000 */
.L_x_29942:
[----:B-----5:R-:W-:-:S04]  /*2960*/  FADD.FTZ R127, R91, R127 ;  /* 0x0000007f5b7f7221 */ /* 0x020fc80000010000 */
[----:B------:R-:W-:-:S05]  /*2970*/  @P2 FADD.FTZ R127, R99, R127 ;  /* 0x0000007f637f2221 */ /* 0x000fca0000010000 */
.L_x_29944:
[----:B-----5:R-:W-:Y:S02]  /*2980*/  MOV R103, R127 ;  /* 0x0000007f00677202 */ /* 0x020fe40000000f00 */
.L_x_29945:
[----:B------:R-:W-:-:S04]  /*2990*/  @P0 LEA R140, P2, R4, c[0x0][0x188], 0x4 ;  /* 0x00006200048c0a11 */ /* 0x000fc800078420ff */
[C---:B------:R-:W-:Y:S02]  /*29a0*/  @P0 LEA.HI.X R141, R4.reuse, c[0x0][0x18c], RZ, 0x4, P2 ;  /* 0x00006300048d0a11 */ /* 0x040fe400010f24ff */
[----:B------:R-:W-:-:S03]  /*29b0*/  IADD3 R4, R4, 0x80, RZ ;  /* 0x0000008004047810 */ /* 0x000fc60007ffe0ff */
[----:B------:R1:W-:Y:S04]  /*29c0*/  @P0 STG.E.128 [R140.64], R100 ;  /* 0x000000648c000986 */ /* 0x0003e8000c101d04 */
.L_x_29929:
[----:B------:R-:W-:Y:S05]  /*29d0*/  BSYNC B0 ;  /* 0x0000000000007941 */ /* 0x000fea0003800000 */
.L_x_29928:
        /* <DEDUP_REMOVED lines=24> */
.L_x_29949:
[----:B-----5:R-:W-:Y:S01]  /*2b60*/  FADD.FTZ R128, R96, R128 ;  /* 0x0000008060807221 */ /* 0x020fe20000010000 */
[----:B------:R-:W-:Y:S05]  /*2b70*/  BRA `(.L_x_29950) ;  /* 0x0000002000007947 */ /* 0x000fea0003800000 */
.L_x_29948:
[----:B-1---5:R-:W-:-:S04]  /*2b80*/  FADD.FTZ R128, R88, R128 ;  /* 0x0000008058807221 */ /* 0x022fc80000010000 */
[----:B------:R-:W-:-:S05]  /*2b90*/  @P2 FADD.FTZ R128, R96, R128 ;  /* 0x0000008060802221 */ /* 0x000fca0000010000 */
.L_x_29950:
[----:B-----5:R-:W-:Y:S02]  /*2ba0*/  MOV R100, R128 ;  /* 0x0000008000647202 */ /* 0x020fe40000000f00 */
.L_x_29951:
[----:B------:R-:W-:Y:S05]  /*2bb0*/  @P3 BRA `(.L_x_29952) ;  /* 0x0000007000003947 */ /* 0x000fea0003800000 */
[----:B------:R-:W-:-:S04]  /*2bc0*/  ISETP.NE.U32.AND P4, PT, RZ, c[0x0][0x180], PT ;  /* 0x00006000ff007a0c */ /* 0x000fc80003f85070 */
[----:B------:R-:W-:-:S13]  /*2bd0*/  ISETP.NE.AND.EX P4, PT, RZ, c[0x0][0x184], PT, P4 ;  /* 0x00006100ff007a0c */ /* 0x000fda0003f85340 */
[----:B------:R-:W-:Y:S05]  /*2be0*/  @P4 BRA `(.L_x_29953) ;  /* 0x0000002000004947 */ /* 0x000fea0003800000 */
[----:B------:R-:W-:Y:S05]  /*2bf0*/  @P0 BRA `(.L_x_29954) ;  /* 0x0000005000000947 */ /* 0x000fea0003800000 */
[----:B------:R-:W-:Y:S05]  /*2c00*/  BRA `(.L_x_29955) ;  /* 0x0000005000007947 */ /* 0x000fea0003800000 */
.L_x_29953:
[----:B-----5:R-:W-:Y:S01]  /*2c10*/  FADD.FTZ R129, R97, R129 ;  /* 0x0000008161817221 */ /* 0x020fe20000010000 */
[----:B------:R-:W-:Y:S05]  /*2c20*/  BRA `(.L_x_29954) ;  /* 0x0000002000007947 */ /* 0x000fea0003800000 */
.L_x_29952:
[----:B-----5:R-:W-:-:S04]  /*2c30*/  FADD.FTZ R129, R89, R129 ;  /* 0x0000008159817221 */ /* 0x020fc80000010000 */
[----:B------:R-:W-:-:S05]  /*2c40*/  @P2 FADD.FTZ R129, R97, R129 ;  /* 0x0000008161812221 */ /* 0x000fca0000010000 */
.L_x_29954:
[----:B-----5:R-:W-:Y:S02]  /*2c50*/  MOV R101, R129 ;  /* 0x0000008100657202 */ /* 0x020fe40000000f00 */
.L_x_29955:
[----:B------:R-:W-:Y:S05]  /*2c60*/  @P3 BRA `(.L_x_29956) ;  /* 0x0000007000003947 */ /* 0x000fea0003800000 */
[----:B------:R-:W-:-:S04]  /*2c70*/  ISETP.NE.U32.AND P4, PT, RZ, c[0x0][0x180], PT ;  /* 0x00006000ff007a0c */ /* 0x000fc80003f85070 */
[----:B------:R-:W-:-:S13]  /*2c80*/  ISETP.NE.AND.EX P4, PT, RZ, c[0x0][0x184], PT, P4 ;  /* 0x00006100ff007a0c */ /* 0x000fda0003f85340 */
[----:B------:R-:W-:Y:S05]  /*2c90*/  @P4 BRA `(.L_x_29957) ;  /* 0x0000002000004947 */ /* 0x000fea0003800000 */
[----:B------:R-:W-:Y:S05]  /*2ca0*/  @P0 BRA `(.L_x_29958) ;  /* 0x0000005000000947 */ /* 0x000fea0003800000 */
[----:B------:R-:W-:Y:S05]  /*2cb0*/  BRA `(.L_x_29959) ;  /* 0x0000005000007947 */ /* 0x000fea0003800000 */
.L_x_29957:
[----:B-----5:R-:W-:Y:S01]  /*2cc0*/  FADD.FTZ R130, R98, R130 ;  /* 0x0000008262827221 */ /* 0x020fe20000010000 */
[----:B------:R-:W-:Y:S05]  /*2cd0*/  BRA `(.L_x_29958) ;  /* 0x0000002000007947 */ /* 0x000fea0003800000 */
.L_x_29956:
[----:B-----5:R-:W-:-:S04]  /*2ce0*/  FADD.FTZ R130, R90, R130 ;  /* 0x000000825a827221 */ /* 0x020fc80000010000 */
[----:B------:R-:W-:-:S05]  /*2cf0*/  @P2 FADD.FTZ R130, R98, R130 ;  /* 0x0000008262822221 */ /* 0x000fca0000010000 */
.L_x_29958:
[----:B-----5:R-:W-:Y:S02]  /*2d00*/  MOV R102, R130 ;  /* 0x0000008200667202 */ /* 0x020fe40000000f00 */
.L_x_29959:
[----:B------:R-:W-:Y:S05]  /*2d10*/  @P3 BRA `(.L_x_29960) ;  /* 0x0000007000003947 */ /* 0x000fea0003800000 */
[----:B------:R-:W-:-:S04]  /*2d20*/  ISETP.NE.U32.AND P2, PT, RZ, c[0x0][0x180], PT ;  /* 0x00006000ff007a0c */ /* 0x000fc80003f45070 */
[----:B------:R-:W-:-:S13]  /*2d30*/  ISETP.NE.AND.EX P2, PT, RZ, c[0x0][0x184], PT, P2 ;  /* 0x00006100ff007a0c */ /* 0x000fda0003f45320 */
[----:B------:R-:W-:Y:S05]  /*2d40*/  @P2 BRA `(.L_x_29961) ;  /* 0x0000002000002947 */ /* 0x000fea0003800000 */
[----:B------:R-:W-:Y:S05]  /*2d50*/  @P0 BRA `(.L_x_29962) ;  /* 0x0000005000000947 */ /* 0x000fea0003800000 */
[----:B------:R-:W-:Y:S05]  /*2d60*/  BRA `(.L_x_29963) ;  /* 0x0000005000007947 */ /* 0x000fea0003800000 */
.L_x_29961:
[----:B-----5:R-:W-:Y:S01]  /*2d70*/  FADD.FTZ R131, R99, R131 ;  /* 0x0000008363837221 */ /* 0x020fe20000010000 */
[----:B------:R-:W-:Y:S05]  /*2d80*/  BRA `(.L_x_29962) ;  /* 0x0000002000007947 */ /* 0x000fea0003800000 */
.L_x_29960:
[----:B-----5:R-:W-:-:S04]  /*2d90*/  FADD.FTZ R131, R91, R131 ;  /* 0x000000835b837221 */ /* 0x020fc80000010000 */
[----:B------:R-:W-:-:S05]  /*2da0*/  @P2 FADD.FTZ R131, R99, R131 ;  /* 0x0000008363832221 */ /* 0x000fca0000010000 */
.L_x_29962:
[----:B-----5:R-:W-:Y:S02]  /*2db0*/  MOV R103, R131 ;  /* 0x0000008300677202 */ /* 0x020fe40000000f00 */
.L_x_29963:
[----:B------:R-:W-:-:S04]  /*2dc0*/  @P0 LEA R140, P2, R4, c[0x0][0x188], 0x4 ;  /* 0x00006200048c0a11 */ /* 0x000fc800078420ff */
[C---:B------:R-:W-:Y:S02]  /*2dd0*/  @P0 LEA.HI.X R141, R4.reuse, c[0x0][0x18c], RZ, 0x4, P2 ;  /* 0x00006300048d0a11 */ /* 0x040fe400010f24ff */
[----:B------:R-:W-:-:S03]  /*2de0*/  IADD3 R4, R4, 0x80, RZ ;  /* 0x0000008004047810 */ /* 0x000fc60007ffe0ff */
[----:B------:R1:W-:Y:S04]  /*2df0*/  @P0 STG.E.128 [R140.64], R100 ;  /* 0x000000648c000986 */ /* 0x0003e8000c101d04 */
.L_x_29947:
[----:B------:R-:W-:Y:S05]  /*2e00*/  BSYNC B0 ;  /* 0x0000000000007941 */ /* 0x000fea0003800000 */
.L_x_29946:
        /* <DEDUP_REMOVED lines=24> */
.L_x_29967:
[----:B-----5:R-:W-:Y:S01]  /*2f90*/  FADD.FTZ R132, R96, R132 ;  /* 0x0000008460847221 */ /* 0x020fe20000010000 */
[----:B------:R-:W-:Y:S05]  /*2fa0*/  BRA `(.L_x_29968) ;  /* 0x0000002000007947 */ /* 0x000fea0003800000 */
.L_x_29966:
[----:B-1---5:R-:W-:-:S04]  /*2fb0*/  FADD.FTZ R132, R88, R132 ;  /* 0x0000008458847221 */ /* 0x022fc80000010000 */
[----:B------:R-:W-:-:S05]  /*2fc0*/  @P2 FADD.FTZ R132, R96, R132 ;  /* 0x0000008460842221 */ /* 0x000fca0000010000 */
.L_x_29968:
[----:B-----5:R-:W-:Y:S02]  /*2fd0*/  MOV R100, R132 ;  /* 0x0000008400647202 */ /* 0x020fe40000000f00 */
.L_x_29969:
[----:B------:R-:W-:Y:S05]  /*2fe0*/  @P3 BRA `(.L_x_29970) ;  /* 0x0000007000003947 */ /* 0x000fea0003800000 */
[----:B------:R-:W-:-:S04]  /*2ff0*/  ISETP.NE.U32.AND P4, PT, RZ, c[0x0][0x180], PT ;  /* 0x00006000ff007a0c */ /* 0x000fc80003f85070 */
[----:B------:R-:W-:-:S13]  /*3000*/  ISETP.NE.AND.EX P4, PT, RZ, c[0x0][0x184], PT, P4 ;  /* 0x00006100ff007a0c */ /* 0x000fda0003f85340 */
[----:B------:R-:W-:Y:S05]  /*3010*/  @P4 BRA `(.L_x_29971) ;  /* 0x0000002000004947 */ /* 0x000fea0003800000 */
[----:B------:R-:W-:Y:S05]  /*3020*/  @P0 BRA `(.L_x_29972) ;  /* 0x0000005000000947 */ /* 0x000fea0003800000 */
[----:B------:R-:W-:Y:S05]  /*3030*/  BRA `(.L_x_29973) ;  /* 0x0000005000007947 */ /* 0x000fea0003800000 */
.L_x_29971:
[----:B-----5:R-:W-:Y:S01]  /*3040*/  FADD.FTZ R133, R97, R133 ;  /* 0x0000008561857221 */ /* 0x020fe20000010000 */
[----:B------:R-:W-:Y:S05]  /*3050*/  BRA `(.L_x_29972) ;  /* 0x0000002000007947 */ /* 0x000fea0003800000 */
.L_x_29970:
[----:B-----5:R-:W-:-:S04]  /*3060*/  FADD.FTZ R133, R89, R133 ;  /* 0x0000008559857221 */ /* 0x020fc80000010000 */
[----:B------:R-:W-:-:S05]  /*3070*/  @P2 FADD.FTZ R133, R97, R133 ;  /* 0x0000008561852221 */ /* 0x000fca0000010000 */
.L_x_29972:
[----:B-----5:R-:W-:Y:S02]  /*3080*/  MOV R101, R133 ;  /* 0x0000008500657202 */ /* 0x020fe40000000f00 */
.L_x_29973:
[----:B------:R-:W-:Y:S05]  /*3090*/  @P3 BRA `(.L_x_29974) ;  /* 0x0000007000003947 */ /* 0x000fea0003800000 */
[----:B------:R-:W-:-:S04]  /*30a0*/  ISETP.NE.U32.AND P4, PT, RZ, c[0x0][0x180], PT ;  /* 0x00006000ff007a0c */ /* 0x000fc80003f85070 */
[----:B------:R-:W-:-:S13]  /*30b0*/  ISETP.NE.AND.EX P4, PT, RZ, c[0x0][0x184], PT, P4 ;  /* 0x00006100ff007a0c */ /* 0x000fda0003f85340 */
[----:B------:R-:W-:Y:S05]  /*30c0*/  @P4 BRA `(.L_x_29975) ;  /* 0x0000002000004947 */ /* 0x000fea0003800000 */
[----:B------:R-:W-:Y:S05]  /*30d0*/  @P0 BRA `(.L_x_29976) ;  /* 0x0000005000000947 */ /* 0x000fea0003800000 */
[----:B------:R-:W-:Y:S05]  /*30e0*/  BRA `(.L_x_29977) ;  /* 0x0000005000007947 */ /* 0x000fea0003800000 */
.L_x_29975:
[----:B-----5:R-:W-:Y:S01]  /*30f0*/  FADD.FTZ R134, R98, R134 ;  /* 0x0000008662867221 */ /* 0x020fe20000010000 */
[----:B------:R-:W-:Y:S05]  /*3100*/  BRA `(.L_x_29976) ;  /* 0x0000002000007947 */ /* 0x000fea0003800000 */
.L_x_29974:
[----:B-----5:R-:W-:-:S04]  /*3110*/  FADD.FTZ R134, R90, R134 ;  /* 0x000000865a867221 */ /* 0x020fc80000010000 */
[----:B------:R-:W-:-:S05]  /*3120*/  @P2 FADD.FTZ R134, R98, R134 ;  /* 0x0000008662862221 */ /* 0x000fca0000010000 */
.L_x_29976:
[----:B-----5:R-:W-:Y:S02]  /*3130*/  MOV R102, R134 ;  /* 0x0000008600667202 */ /* 0x020fe40000000f00 */
.L_x_29977:
[----:B------:R-:W-:Y:S05]  /*3140*/  @P3 BRA `(.L_x_29978) ;  /* 0x0000007000003947 */ /* 0x000fea0003800000 */
[----:B------:R-:W-:-:S04]  /*3150*/  ISETP.NE.U32.AND P2, PT, RZ, c[0x0][0x180], PT ;  /* 0x00006000ff007a0c */ /* 0x000fc80003f45070 */
[----:B------:R-:W-:-:S13]  /*3160*/  ISETP.NE.AND.EX P2, PT, RZ, c[0x0][0x184], PT, P2 ;  /* 0x00006100ff007a0c */ /* 0x000fda0003f45320 */
[----:B------:R-:W-:Y:S05]  /*3170*/  @P2 BRA `(.L_x_29979) ;  /* 0x0000002000002947 */ /* 0x000fea0003800000 */
[----:B------:R-:W-:Y:S05]  /*3180*/  @P0 BRA `(.L_x_29980) ;  /* 0x0000005000000947 */ /* 0x000fea0003800000 */
[----:B------:R-:W-:Y:S05]  /*3190*/  BRA `(.L_x_29981) ;  /* 0x0000005000007947 */ /* 0x000fea0003800000 */
.L_x_29979:
[----:B-----5:R-:W-:Y:S01]  /*31a0*/  FADD.FTZ R135, R99, R135 ;  /* 0x0000008763877221 */ /* 0x020fe20000010000 */
[----:B------:R-:W-:Y:S05]  /*31b0*/  BRA `(.L_x_29980) ;  /* 0x0000002000007947 */ /* 0x000fea0003800000 */
.L_x_29978:
[----:B-----5:R-:W-:-:S04]  /*31c0*/  FADD.FTZ R135, R91, R135 ;  /* 0x000000875b877221 */ /* 0x020fc80000010000 */
[----:B------:R-:W-:-:S05]  /*31d0*/  @P2 FADD.FTZ R135, R99, R135 ;  /* 0x0000008763872221 */ /* 0x000fca0000010000 */
.L_x_29980:
[----:B-----5:R-:W-:Y:S02]  /*31e0*/  MOV R103, R135 ;  /* 0x0000008700677202 */ /* 0x020fe40000000f00 */
.L_x_29981:
[----:B------:R-:W-:-:S04]  /*31f0*/  @P0 LEA R140, P2, R4, c[0x0][0x188], 0x4 ;  /* 0x00006200048c0a11 */ /* 0x000fc800078420ff */
[C---:B------:R-:W-:Y:S02]  /*3200*/  @P0 LEA.HI.X R141, R4.reuse, c[0x0][0x18c], RZ, 0x4, P2 ;  /* 0x00006300048d0a11 */ /* 0x040fe400010f24ff */
[----:B------:R-:W-:-:S03]  /*3210*/  IADD3 R4, R4, 0x80, RZ ;  /* 0x0000008004047810 */ /* 0x000fc60007ffe0ff */
[----:B------:R1:W-:Y:S04]  /*3220*/  @P0 STG.E.128 [R140.64], R100 ;  /* 0x000000648c000986 */ /* 0x0003e8000c101d04 */
.L_x_29965:
[----:B------:R-:W-:Y:S05]  /*3230*/  BSYNC B0 ;  /* 0x0000000000007941 */ /* 0x000fea0003800000 */
.L_x_29964:
        /* <DEDUP_REMOVED lines=24> */
.L_x_29985:
[----:B-----5:R-:W-:Y:S01]  /*33c0*/  FADD.FTZ R136, R96, R136 ;  /* 0x0000008860887221 */ /* 0x020fe20000010000 */
[----:B------:R-:W-:Y:S05]  /*33d0*/  BRA `(.L_x_29986) ;  /* 0x0000002000007947 */ /* 0x000fea0003800000 */
.L_x_29984:
[----:B-1---5:R-:W-:-:S04]  /*33e0*/  FADD.FTZ R136, R88, R136 ;  /* 0x0000008858887221 */ /* 0x022fc80000010000 */
[----:B------:R-:W-:-:S05]  /*33f0*/  @P2 FADD.FTZ R136, R96, R136 ;  /* 0x0000008860882221 */ /* 0x000fca0000010000 */
.L_x_29986:
[----:B-----5:R-:W-:Y:S02]  /*3400*/  MOV R100, R136 ;  /* 0x0000008800647202 */ /* 0x020fe40000000f00 */
.L_x_29987:
[----:B------:R-:W-:Y:S05]  /*3410*/  @P3 BRA `(.L_x_29988) ;  /* 0x0000007000003947 */ /* 0x000fea0003800000 */
[----:B------:R-:W-:-:S04]  /*3420*/  ISETP.NE.U32.AND P4, PT, RZ, c[0x0][0x180], PT ;  /* 0x00006000ff007a0c */ /* 0x000fc80003f85070 */
[----:B------:R-:W-:-:S13]  /*3430*/  ISETP.NE.AND.EX P4, PT, RZ, c[0x0][0x184], PT, P4 ;  /* 0x00006100ff007a0c */ /* 0x000fda0003f85340 */
[----:B------:R-:W-:Y:S05]  /*3440*/  @P4 BRA `(.L_x_29989) ;  /* 0x0000002000004947 */ /* 0x000fea0003800000 */
[----:B------:R-:W-:Y:S05]  /*3450*/  @P0 BRA `(.L_x_29990) ;  /* 0x0000005000000947 */ /* 0x000fea0003800000 */
[----:B------:R-:W-:Y:S05]  /*3460*/  BRA `(.L_x_29991) ;  /* 0x0000005000007947 */ /* 0x000fea0003800000 */
.L_x_29989:
[----:B-----5:R-:W-:Y:S01]  /*3470*/  FADD.FTZ R137, R97, R137 ;  /* 0x0000008961897221 */ /* 0x020fe20000010000 */
[----:B------:R-:W-:Y:S05]  /*3480*/  BRA `(.L_x_29990) ;  /* 0x0000002000007947 */ /* 0x000fea0003800000 */
.L_x_29988:
[----:B-----5:R-:W-:-:S04]  /*3490*/  FADD.FTZ R137, R89, R137 ;  /* 0x0000008959897221 */ /* 0x020fc80000010000 */
[----:B------:R-:W-:-:S05]  /*34a0*/  @P2 FADD.FTZ R137, R97, R137 ;  /* 0x0000008961892221 */ /* 0x000fca0000010000 */
.L_x_29990:
[----:B-----5:R-:W-:Y:S02]  /*34b0*/  MOV R101, R137 ;  /* 0x0000008900657202 */ /* 0x020fe40000000f00 */
.L_x_29991:
[----:B------:R-:W-:Y:S05]  /*34c0*/  @P3 BRA `(.L_x_29992) ;  /* 0x0000007000003947 */ /* 0x000fea0003800000 */
[----:B------:R-:W-:-:S04]  /*34d0*/  ISETP.NE.U32.AND P4, PT, RZ, c[0x0][0x180], PT ;  /* 0x00006000ff007a0c */ /* 0x000fc80003f85070 */
[----:B------:R-:W-:-:S13]  /*34e0*/  ISETP.NE.AND.EX P4, PT, RZ, c[0x0][0x184], PT, P4 ;  /* 0x00006100ff007a0c */ /* 0x000fda0003f85340 */
[----:B------:R-:W-:Y:S05]  /*34f0*/  @P4 BRA `(.L_x_29993) ;  /* 0x0000002000004947 */ /* 0x000fea0003800000 */
[----:B------:R-:W-:Y:S05]  /*3500*/  @P0 BRA `(.L_x_29994) ;  /* 0x0000005000000947 */ /* 0x000fea0003800000 */
[----:B------:R-:W-:Y:S05]  /*3510*/  BRA `(.L_x_29995) ;  /* 0x0000005000007947 */ /* 0x000fea0003800000 */
.L_x_29993:
[----:B-----5:R-:W-:Y:S01]  /*3520*/  FADD.FTZ R138, R98, R138 ;  /* 0x0000008a628a7221 */ /* 0x020fe20000010000 */
[----:B------:R-:W-:Y:S05]  /*3530*/  BRA `(.L_x_29994) ;  /* 0x0000002000007947 */ /* 0x000fea0003800000 */
.L_x_29992:
[----:B-----5:R-:W-:-:S04]  /*3540*/  FADD.FTZ R138, R90, R138 ;  /* 0x0000008a5a8a7221 */ /* 0x020fc80000010000 */
[----:B------:R-:W-:-:S05]  /*3550*/  @P2 FADD.FTZ R138, R98, R138 ;  /* 0x0000008a628a2221 */ /* 0x000fca0000010000 */
.L_x_29994:
[----:B-----5:R-:W-:Y:S02]  /*3560*/  MOV R102, R138 ;  /* 0x0000008a00667202 */ /* 0x020fe40000000f00 */
.L_x_29995:
[----:B------:R-:W-:Y:S05]  /*3570*/  @P3 BRA `(.L_x_29996) ;  /* 0x0000007000003947 */ /* 0x000fea0003800000 */
[----:B------:R-:W-:-:S04]  /*3580*/  ISETP.NE.U32.AND P2, PT, RZ, c[0x0][0x180], PT ;  /* 0x00006000ff007a0c */ /* 0x000fc80003f45070 */
[----:B------:R-:W-:-:S13]  /*3590*/  ISETP.NE.AND.EX P2, PT, RZ, c[0x0][0x184], PT, P2 ;  /* 0x00006100ff007a0c */ /* 0x000fda0003f45320 */
[----:B------:R-:W-:Y:S05]  /*35a0*/  @P2 BRA `(.L_x_29997) ;  /* 0x0000002000002947 */ /* 0x000fea0003800000 */
[----:B------:R-:W-:Y:S05]  /*35b0*/  @P0 BRA `(.L_x_29998) ;  /* 0x0000005000000947 */ /* 0x000fea0003800000 */
[----:B------:R-:W-:Y:S05]  /*35c0*/  BRA `(.L_x_29999) ;  /* 0x0000005000007947 */ /* 0x000fea0003800000 */
.L_x_29997:
[----:B-----5:R-:W-:Y:S01]  /*35d0*/  FADD.FTZ R139, R99, R139 ;  /* 0x0000008b638b7221 */ /* 0x020fe20000010000 */
[----:B------:R-:W-:Y:S05]  /*35e0*/  BRA `(.L_x_29998) ;  /* 0x0000002000007947 */ /* 0x000fea0003800000 */
.L_x_29996:
[----:B-----5:R-:W-:-:S04]  /*35f0*/  FADD.FTZ R139, R91, R139 ;  /* 0x0000008b5b8b7221 */ /* 0x020fc80000010000 */
[----:B------:R-:W-:-:S05]  /*3600*/  @P2 FADD.FTZ R139, R99, R139 ;  /* 0x0000008b638b2221 */ /* 0x000fca0000010000 */
.L_x_29998:
[----:B-----5:R-:W-:Y:S02]  /*3610*/  MOV R103, R139 ;  /* 0x0000008b00677202 */ /* 0x020fe40000000f00 */
.L_x_29999:
[----:B------:R-:W-:-:S04]  /*3620*/  @P0 LEA R140, P2, R4, c[0x0][0x188], 0x4 ;  /* 0x00006200048c0a11 */ /* 0x000fc800078420ff */
[----:B------:R-:W-:-:S05]  /*3630*/  @P0 LEA.HI.X R141, R4, c[0x0][0x18c], RZ, 0x4, P2 ;  /* 0x00006300048d0a11 */ /* 0x000fca00010f24ff */
[----:B------:R1:W-:Y:S04]  /*3640*/  @P0 STG.E.128 [R140.64], R100 ;  /* 0x000000648c000986 */ /* 0x0003e8000c101d04 */
.L_x_29983:
[----:B------:R-:W-:Y:S05]  /*3650*/  BSYNC B0 ;  /* 0x0000000000007941 */ /* 0x000fea0003800000 */
.L_x_29982:
[----:B-1---5:R-:W-:Y:S01]  /*3660*/  FADD.FTZ R140, RZ, R92 ;  /* 0x0000005cff8c7221 */ /* 0x022fe20000010000 */
[----:B------:R-:W-:Y:S02]  /*3670*/  ISETP.GT.U32.AND P3, PT, R145, 0xff, PT ;  /* 0x000000ff9100780c */ /* 0x000fe40003f64070 */
[----:B------:R-:W-:Y:S01]  /*3680*/  LOP3.LUT P2, RZ, R2, 0xff, RZ, 0xc0, !PT ;  /* 0x000000ff02ff7812 */ /* 0x000fe2000784c0ff */
[----:B------:R-:W-:Y:S01]  /*3690*/  FADD.FTZ R5, R93, R140 ;  /* 0x0000008c5d057221 */ /* 0x000fe20000010000 */
[----:B------:R-:W-:Y:S02]  /*36a0*/  SHF.R.U32.HI R4, RZ, 0x5, R0 ;  /* 0x00000005ff047819 */ /* 0x000fe40000011600 */
[C---:B------:R-:W-:Y:S01]  /*36b0*/  ISETP.GT.U32.AND P4, PT, R145.reuse, 0x3ff, PT ;  /* 0x000003ff9100780c */ /* 0x040fe20003f84070 */
[----:B------:R-:W-:Y:S01]  /*36c0*/  FADD.FTZ R140, R94, R5 ;  /* 0x000000055e8c7221 */ /* 0x000fe20000010000 */
[----:B------:R-:W-:Y:S02]  /*36d0*/  LOP3.LUT R4, R4, 0x7fffffc, RZ, 0xc0, !PT ;  /* 0x07fffffc04047812 */ /* 0x000fe400078ec0ff */
[----:B------:R-:W-:Y:S01]  /*36e0*/  ISETP.GT.U32.AND P5, PT, R145, 0x47f, PT ;  /* 0x0000047f9100780c */ /* 0x000fe20003fa4070 */
[----:B------:R-:W-:Y:S01]  /*36f0*/  FADD.FTZ R140, R95, R140 ;  /* 0x0000008c5f8c7221 */ /* 0x000fe20000010000 */
[----:B------:R-:W-:-:S03]  /*3700*/  ISETP.GT.U32.AND P6, PT, R145, 0x4ff, PT ;  /* 0x000004ff9100780c */ /* 0x000fc60003fc4070 */
[----:B------:R-:W-:Y:S02]  /*3710*/  @!P2 IADD3 R4, R4, 0x4, RZ ;  /* 0x000000040404a810 */ /* 0x000fe40007ffe0ff */
[----:B------:R-:W-:Y:S02]  /*3720*/  FSEL R5, R140, RZ, P1 ;  /* 0x000000ff8c057208 */ /* 0x000fe40000800000 */
[----:B------:R-:W-:-:S03]  /*3730*/  ISETP.GT.U32.AND P2, PT, R145, 0x17f, PT ;  /* 0x0000017f9100780c */ /* 0x000fc60003f44070 */
[----:B------:R-:W-:-:S04]  /*3740*/  FADD.FTZ R140, R104, R5 ;  /* 0x00000005688c7221 */ /* 0x000fc80000010000 */
[----:B------:R-:W-:-:S04]  /*3750*/  FADD.FTZ R141, R105, R140 ;  /* 0x0000008c698d7221 */ /* 0x000fc80000010000 */
[----:B------:R-:W-:Y:S01]  /*3760*/  FADD.FTZ R140, R106, R141 ;  /* 0x0000008d6a8c7221 */ /* 0x000fe20000010000 */
[----:B------:R-:W-:-:S03]  /*3770*/  P2R R141, PR, RZ, 0x8 ;  /* 0x00000008ff8d7803 */ /* 0x000fc60000000000 */
[----:B------:R-:W-:Y:S01]  /*3780*/  @P3 FADD.FTZ R5, R107, R140 ;  /* 0x0000008c6b053221 */ /* 0x000fe20000010000 */
        /* <DEDUP_REMOVED lines=41> */
.L_x_30024:
[----:B--2---:R-:W-:Y:S01]  /*3a20*/  FADD.FTZ R149, R5, R140 ;  /* 0x0000008c05957221 */ /* 0x004fe20000010000 */
[----:B------:R-:W-:Y:S05]  /*3a30*/  BRA.DIV ~URZ, `(.L_x_30001) ;  /* 0x000017e27f007947 */ /* 0x000fea000b800000 */
[----:B-1----:R-:W1:Y:S01]  /*3a40*/  SHFL.BFLY PT, R5, R149, 0x2, 0x1f ;  /* 0x0c401f0095057f89 */ /* 0x002e6200000e0000 */
[----:B------:R-:W-:Y:S02]  /*3a50*/  P2R R147, PR, RZ, 0x1 ;  /* 0x00000001ff937803 */ /* 0x000fe40000000000 */
[----:B------:R-:W-:Y:S01]  /*3a60*/  ISETP.GT.U32.AND P0, PT, R145, 0xff, PT ;  /* 0x000000ff9100780c */ /* 0x000fe20003f04070 */
        /* <DEDUP_REMOVED lines=102> */
.L_x_30025:
        /* <DEDUP_REMOVED lines=8> */
[----:B------:R-:W-:-:S10]  /*4150*/  ISETP.GT.U32.AND P2, PT, R147, 0x3, PT ;  /* 0x000000039300780c */ /* 0x000fd40003f44070 */
[----:B------:R-:W-:Y:S01]  /*4160*/  BAR.SYNC.DEFER_BLOCKING 0x0 ;  /* 0x0000000000007b1d */ /* 0x000fe20000010000 */
[----:B0-----:R-:W-:Y:S01]  /*4170*/  HFMA2.MMA R5, -RZ, RZ, 0, 0 ;  /* 0x00000000ff057435 */ /* 0x001fe200000001ff */
[----:B------:R-:W-:Y:S01]  /*4180*/  CS2R R140, SRZ ;  /* 0x00000000008c7805 */ /* 0x000fe2000001ff00 */
[----:B------:R-:W-:-:S03]  /*4190*/  @!P2 IADD3 R147, R4, R147, RZ ;  /* 0x000000930493a210 */ /* 0x000fc60007ffe0ff */
[----:B------:R-:W-:Y:S01]  /*41a0*/  BSSY B0, `(.L_x_30002) ;  /* 0x0000046000007945 */ /* 0x000fe20003800000 */
[----:B------:R-:W-:-:S04]  /*41b0*/  @!P2 MOV R5, R3 ;  /* 0x000000030005a202 */ /* 0x000fc80000000f00 */
[----:B------:R-:W-:Y:S01]  /*41c0*/  I2F R151, R5 ;  /* 0x0000000500977306 */ /* 0x000fe20000201400 */
[----:B------:R-:W0:Y:S04]  /*41d0*/  SHFL.DOWN PT, R150, R5, 0x2, 0x1f ;  /* 0x08401f0005967f89 */ /* 0x000e2800000e0000 */
[----:B------:R-:W1:Y:S01]  /*41e0*/  @!P2 LDS.64 R140, [R147.X8] ;  /* 0x00000000938ca984 */ /* 0x000e620000008a00 */
[----:B------:R-:W-:Y:S02]  /*41f0*/  ISETP.NE.AND P2, PT, RZ, UR6, PT ;  /* 0x00000006ff007c0c */ /* 0x000fe4000bf45270 */
[----:B0-----:R-:W-:Y:S02]  /*4200*/  IADD3 R142, R150, R5, RZ ;  /* 0x00000005968e7210 */ /* 0x001fe40007ffe0ff */
[----:B------:R-:W-:Y:S03]  /*4210*/  I2F R150, R150 ;  /* 0x0000009600967306 */ /* 0x000fe60000201400 */
[----:B------:R-:W0:Y:S05]  /*4220*/  SHFL.DOWN PT, R157, R142, 0x1, 0x1f ;  /* 0x08201f008e9d7f89 */ /* 0x000e2a00000e0000 */
        /* <DEDUP_REMOVED lines=14> */
[----:B------:R-:W-:-:S04]  /*4310*/  FMUL.FTZ R151, R140, R151 ;  /* 0x000000978c977220 */ /* 0x000fc80000410000 */
[----:B------:R-:W-:Y:S02]  /*4320*/  FMUL.FTZ R150, R151, R150 ;  /* 0x0000009697967220 */ /* 0x000fe40000410000 */
[----:B0-----:R-:W-:Y:S01]  /*4330*/  FADD.FTZ R151, R154, R141 ;  /* 0x0000008d9a977221 */ /* 0x001fe20000010000 */
[----:B------:R-:W-:-:S03]  /*4340*/  MOV R141, c[0x0][0x1e0] ;  /* 0x00007800008d7a02 */ /* 0x000fc60000000f00 */
[----:B------:R-:W-:-:S05]  /*4350*/  FFMA.FTZ R150, R146, R150, R151 ;  /* 0x0000009692967223 */ /* 0x000fca0000010097 */
[----:B------:R-:W0:Y:S01]  /*4360*/  SHFL.DOWN PT, R151, R150, 0x1, 0x1f ;  /* 0x08201f0096977f89 */ /* 0x000e2200000e0000 */
[----:B-1----:R-:W-:Y:S02]  /*4370*/  FMUL.FTZ R5, R152, R147 ;  /* 0x0000009398057220 */ /* 0x002fe40000410000 */
[----:B------:R-:W-:Y:S02]  /*4380*/  FADD.FTZ R152, R153, -R152 ;  /* 0x8000009899987221 */ /* 0x000fe40000010000 */
[----:B------:R-:W-:Y:S02]  /*4390*/  FFMA.FTZ R142, R4, R153, R5 ;  /* 0x00000099048e7223 */ /* 0x000fe40000010005 */
[----:B------:R-:W-:Y:S02]  /*43a0*/  FMUL.FTZ R153, R152, R152 ;  /* 0x0000009898997220 */ /* 0x000fe40000410000 */
[----:B------:R-:W-:Y:S02]  /*43b0*/  FMUL.FTZ R142, R149, R142 ;  /* 0x0000008e958e7220 */ /* 0x000fe40000410000 */
[----:B------:R-:W-:-:S04]  /*43c0*/  FMUL.FTZ R140, R4, R153 ;  /* 0x00000099048c7220 */ /* 0x000fc80000410000 */
[----:B------:R-:W-:Y:S01]  /*43d0*/  FMUL.FTZ R140, R140, R147 ;  /* 0x000000938c8c7220 */ /* 0x000fe20000410000 */
[----:B------:R-:W1:Y:S01]  /*43e0*/  SHFL.IDX PT, R142, R142, RZ, 0x1f ;  /* 0x00001fff8e8e7589 */ /* 0x000e6200000e0000 */
[----:B0-----:R-:W-:-:S04]  /*43f0*/  FADD.FTZ R4, R150, R151 ;  /* 0x0000009796047221 */ /* 0x001fc80000010000 */
[----:B------:R-:W-:-:S05]  /*4400*/  FFMA.FTZ R149, R149, R140, R4 ;  /* 0x0000008c95957223 */ /* 0x000fca0000010004 */
[----:B------:R-:W0:Y:S01]  /*4410*/  SHFL.IDX PT, R4, R149, RZ, 0x1f ;  /* 0x00001fff95047589 */ /* 0x000e2200000e0000 */
[C---:B-1----:R-:W-:Y:S01]  /*4420*/  FMUL.FTZ R148, R142.reuse, R142 ;  /* 0x0000008e8e947220 */ /* 0x042fe20000410000 */
[----:B------:R-:W-:-:S04]  /*4430*/  FSEL R5, R142, RZ, !P2 ;  /* 0x000000ff8e057208 */ /* 0x000fc80005000000 */
[----:B------:R-:W-:Y:S02]  /*4440*/  FSEL R148, R148, RZ, P2 ;  /* 0x000000ff94947208 */ /* 0x000fe40001000000 */
[----:B------:R-:W-:Y:S01]  /*4450*/  LOP3.LUT P2, RZ, R143, 0x1f, R0, 0xf8, !PT ;  /* 0x0000001f8fff7812 */ /* 0x000fe2000784f800 */
[----:B0-----:R-:W-:-:S04]  /*4460*/  FFMA.FTZ R141, R4, R141, c[0x0][0x228] ;  /* 0x00008a00048d7623 */ /* 0x001fc8000001008d */
        /* <DEDUP_REMOVED lines=18> */
[----:B------:R-:W-:-:S02]  /*4590*/  FFMA.FTZ R140, R12, R141, R8 ;  /* 0x0000008d0c8c7223 */ /* 0x000fc40000010008 */
[----:B------:R-:W-:Y:S02]  /*45a0*/  FFMA.FTZ R141, R13, R142, R9 ;  /* 0x0000008e0d8d7223 */ /* 0x000fe40000010009 */
[----:B------:R-:W-:Y:S02]  /*45b0*/  FFMA.FTZ R142, R14, R143, R10 ;  /* 0x0000008f0e8e7223 */ /* 0x000fe4000001000a */
[C---:B------:R-:W-:Y:S01]  /*45c0*/  IMAD.WIDE.U32 R146, R6.reuse, R151, c[0x0][0x208] ;  /* 0x0000820006927625 */ /* 0x040fe200078e0097 */
[----:B------:R-:W-:-:S03]  /*45d0*/  IADD3 R6, R6, 0x80, RZ ;  /* 0x0000008006067810 */ /* 0x000fc60007ffe0ff */
[----:B------:R-:W-:-:S05]  /*45e0*/  FFMA.FTZ R143, R15, R148, R11 ;  /* 0x000000940f8f7223 */ /* 0x000fca000001000b */
[----:B------:R0:W-:Y:S02]  /*45f0*/  STG.E.128 [R146.64], R140 ;  /* 0x0000008c92007986 */ /* 0x0001e4000c101d04 */
.L_x_30003:
[----:B------:R-:W-:Y:S05]  /*4600*/  BSYNC B0 ;  /* 0x0000000000007941 */ /* 0x000fea0003800000 */
.L_x_30002:
[----:B------:R-:W-:Y:S01]  /*4610*/  ISETP.GE.U32.AND P2, PT, R145, 0x100, PT ;  /* 0x000001009100780c */ /* 0x000fe20003f46070 */
[----:B------:R-:W-:-:S12]  /*4620*/  BSSY B0, `(.L_x_30004) ;  /* 0x0000012000007945 */ /* 0x000fd80003800000 */
[----:B------:R-:W-:Y:S05]  /*4630*/  @!P2 BRA `(.L_x_30005) ;  /* 0x000001000000a947 */ /* 0x000fea0003800000 */
[--C-:B01----:R-:W-:Y:S01]  /*4640*/  FADD.FTZ R141, R104, -R5.reuse ;  /* 0x80000005688d7221 */ /* 0x103fe20000010000 */
[----:B------:R-:W-:Y:S01]  /*4650*/  HFMA2.MMA R151, -RZ, RZ, 0, 9.5367431640625e-07 ;  /* 0x00000010ff977435 */ /* 0x000fe200000001ff */
        /* <DEDUP_REMOVED lines=10> */
[C---:B------:R-:W-:Y:S01]  /*4700*/  IMAD.WIDE.U32 R146, R6.reuse, R151, c[0x0][0x208] ;  /* 0x0000820006927625 */ /* 0x040fe200078e0097 */
[----:B------:R-:W-:-:S03]  /*4710*/  IADD3 R6, R6, 0x80, RZ ;  /* 0x0000008006067810 */ /* 0x000fc60007ffe0ff */
[----:B------:R-:W-:-:S05]  /*4720*/  FFMA.FTZ R143, R23, R148, R19 ;  /* 0x00000094178f7223 */ /* 0x000fca0000010013 */
[----:B------:R0:W-:Y:S02]  /*4730*/  STG.E.128 [R146.64], R140 ;  /* 0x0000008c92007986 */ /* 0x0001e4000c101d04 */
.L_x_30005:
[----:B------:R-:W-:Y:S05]  /*4740*/  BSYNC B0 ;  /* 0x0000000000007941 */ /* 0x000fea0003800000 */
.L_x_30004:
        /* <DEDUP_REMOVED lines=19> */
.L_x_30007:
[----:B------:R-:W-:Y:S05]  /*4880*/  BSYNC B0 ;  /* 0x0000000000007941 */ /* 0x000fea0003800000 */
.L_x_30006:
        /* <DEDUP_REMOVED lines=19> */
.L_x_30009:
[----:B------:R-:W-:Y:S05]  /*49c0*/  BSYNC B0 ;  /* 0x0000000000007941 */ /* 0x000fea0003800000 */
.L_x_30008:
        /* <DEDUP_REMOVED lines=19> */
.L_x_30011:
[----:B------:R-:W-:Y:S05]  /*4b00*/  BSYNC B0 ;  /* 0x0000000000007941 */ /* 0x000fea0003800000 */
.L_x_30010:
        /* <DEDUP_REMOVED lines=19> */
.L_x_30013:
[----:B------:R-:W-:Y:S05]  /*4c40*/  BSYNC B0 ;  /* 0x0000000000007941 */ /* 0x000fea0003800000 */
.L_x_30012:
        /* <DEDUP_REMOVED lines=19> */
.L_x_30015:
[----:B------:R-:W-:Y:S05]  /*4d80*/  BSYNC B0 ;  /* 0x0000000000007941 */ /* 0x000fea0003800000 */
.L_x_30014:
        /* <DEDUP_REMOVED lines=19> */
.L_x_30017:
[----:B------:R-:W-:Y:S05]  /*4ec0*/  BSYNC B0 ;  /* 0x0000000000007941 */ /* 0x000fea0003800000 */
.L_x_30016:
        /* <DEDUP_REMOVED lines=19> */
.L_x_30019:
[----:B------:R-:W-:Y:S05]  /*5000*/  BSYNC B0 ;  /* 0x0000000000007941 */ /* 0x000fea0003800000 */
.L_x_30018:
        /* <DEDUP_REMOVED lines=14> */
[----:B------:R-:W-:-:S04]  /*50f0*/  IMAD.WIDE.U32 R4, R6, R149, c[0x0][0x208] ;  /* 0x0000820006047625 */ /* 0x000fc800078e0095 */
[----:B------:R-:W-:Y:S02]  /*5100*/  FFMA.FTZ R143, R87, R146, R83 ;  /* 0x00000092578f7223 */ /* 0x000fe40000010053 */
[----:B------:R-:W-:-:S05]  /*5110*/  FFMA.FTZ R142, R86, R147, R82 ;  /* 0x00000093568e7223 */ /* 0x000fca0000010052 */
[----:B------:R0:W-:Y:S02]  /*5120*/  STG.E.128 [R4.64], R140 ;  /* 0x0000008c04007986 */ /* 0x0001e4000c101d04 */
.L_x_30021:
[----:B------:R-:W-:Y:S05]  /*5130*/  BSYNC B0 ;  /* 0x0000000000007941 */ /* 0x000fea0003800000 */
.L_x_30020:
[----:B------:R-:W-:Y:S02]  /*5140*/  LOP3.LUT P2, RZ, R2, 0xff, RZ, 0xc0, !PT ;  /* 0x000000ff02ff7812 */ /* 0x000fe4000784c0ff */
[----:B------:R-:W-:Y:S02]  /*5150*/  IADD3 R144, R144, c[0x0][0x160], RZ ;  /* 0x0000580090907a10 */ /* 0x000fe40007ffe0ff */
[----:B------:R-:W-:Y:S02]  /*5160*/  SEL R2, RZ, 0x1, P2 ;  /* 0x00000001ff027807 */ /* 0x000fe40001000000 */
[----:B------:R-:W-:-:S13]  /*5170*/  ISETP.GE.AND P2, PT, R144, c[0x0][0x164], PT ;  /* 0x0000590090007a0c */ /* 0x000fda0003f46270 */
[----:B01----:R-:W-:Y:S01]  /*5180*/  @P2 CALL.REL.NOINC `(.L_x_30022) ;  /* 0x0000001000002944 */ /* 0x003fe20003c00000 */
[----:B------:R-:W-:Y:S05]  /*5190*/  BRA `(.L_x_30023) ;  /* 0xffffbaa000007947 */ /* 0x000fea000383ffff */
.L_x_30022:
[----:B------:R-:W-:Y:S05]  /*51a0*/  EXIT ;  /* 0x000000000000794d */ /* 0x000fea0003800000 */
.L_x_30000:
[----:B------:R-:W-:Y:S01]  /*51b0*/  HFMA2.MMA R141, -RZ, RZ, 0, 1.847743988037109375e-06 ;  /* 0x0000001fff8d7435 */ /* 0x000fe200000001ff */
[----:B------:R-:W-:Y:S02]  /*51c0*/  MOV R148, 0x1 ;  /* 0x0000000100947802 */ /* 0x000fe40000000f00 */
[----:B------:R-:W-:Y:S02]  /*51d0*/  MOV R146, 0xffffffff ;  /* 0xffffffff00927802 */ /* 0x000fe40000000f00 */
[----:B------:R-:W-:Y:S02]  /*51e0*/  MOV R142, 0x5200 ;  /* 0x00005200008e7802 */ /* 0x000fe40000000f00 */
[----:B0-----:R-:W-:Y:S05]  /*51f0*/  CALL.REL.NOINC `($__internal_74_$__cuda_sm70_shflsync_bfly_p) ;  /* 0x0000092000007944 */ /* 0x001fea0003c00000 */
[----:B-1----:R-:W-:Y:S01]  /*5200*/  MOV R140, R148 ;  /* 0x00000094008c7202 */ /* 0x002fe20000000f00 */
[----:B0-----:R-:W-:Y:S05]  /*5210*/  BRA `(.L_x_30024) ;  /* 0xffffe80000007947 */ /* 0x001fea000383ffff */
.L_x_30001:
[----:B------:R-:W-:Y:S01]  /*5220*/  HFMA2.MMA R148, -RZ, RZ, 0, 1.1920928955078125e-07 ;  /* 0x00000002ff947435 */ /* 0x000fe200000001ff */
[----:B-1----:R-:W-:Y:S02]  /*5230*/  MOV R5, R149 ;  /* 0x0000009500057202 */ /* 0x002fe40000000f00 */
[----:B------:R-:W-:Y:S02]  /*5240*/  MOV R141, 0x1f ;  /* 0x0000001f008d7802 */ /* 0x000fe40000000f00 */
[----:B------:R-:W-:-:S02]  /*5250*/  MOV R146, 0xffffffff ;  /* 0xffffffff00927802 */ /* 0x000fc40000000f00 */
[----:B------:R-:W-:Y:S02]  /*5260*/  MOV R142, 0x5280 ;  /* 0x00005280008e7802 */ /* 0x000fe40000000f00 */
[----:B0-----:R-:W-:Y:S05]  /*5270*/  CALL.REL.NOINC `($__internal_74_$__cuda_sm70_shflsync_bfly_p) ;  /* 0x000008a000007944 */ /* 0x001fea0003c00000 */
[----:B01----:R-:W-:Y:S01]  /*5280*/  FADD.FTZ R5, R149, R148 ;  /* 0x0000009495057221 */ /* 0x003fe20000010000 */
[----:B------:R-:W-:Y:S01]  /*5290*/  HFMA2.MMA R148, -RZ, RZ, 0, 2.384185791015625e-07 ;  /* 0x00000004ff947435 */ /* 0x000fe200000001ff */
[----:B------:R-:W-:Y:S02]  /*52a0*/  MOV R141, 0x1f ;  /* 0x0000001f008d7802 */ /* 0x000fe40000000f00 */
[----:B------:R-:W-:Y:S02]  /*52b0*/  MOV R146, 0xffffffff ;  /* 0xffffffff00927802 */ /* 0x000fe40000000f00 */
[----:B------:R-:W-:Y:S02]  /*52c0*/  MOV R142, 0x52e0 ;  /* 0x000052e0008e7802 */ /* 0x000fe40000000f00 */
[----:B------:R-:W-:Y:S05]  /*52d0*/  CALL.REL.NOINC `($__internal_74_$__cuda_sm70_shflsync_bfly_p) ;  /* 0x0000084000007944 */ /* 0x000fea0003c00000 */
[----:B01----:R-:W-:Y:S01]  /*52e0*/  FADD.FTZ R5, R5, R148 ;  /* 0x0000009405057221 */ /* 0x003fe20000010000 */
[----:B------:R-:W-:Y:S01]  /*52f0*/  HFMA2.MMA R148, -RZ, RZ, 0, 4.76837158203125e-07 ;  /* 0x00000008ff947435 */ /* 0x000fe200000001ff */
[----:B------:R-:W-:Y:S02]  /*5300*/  MOV R141, 0x1f ;  /* 0x0000001f008d7802 */ /* 0x000fe40000000f00 */
[----:B------:R-:W-:-:S02]  /*5310*/  MOV R146, 0xffffffff ;  /* 0xffffffff00927802 */ /* 0x000fc40000000f00 */
[----:B------:R-:W-:Y:S02]  /*5320*/  MOV R142, 0x5340 ;  /* 0x00005340008e7802 */ /* 0x000fe40000000f00 */
[----:B------:R-:W-:Y:S05]  /*5330*/  CALL.REL.NOINC `($__internal_74_$__cuda_sm70_shflsync_bfly_p) ;  /* 0x000007e000007944 */ /* 0x000fea0003c00000 */
[----:B01----:R-:W-:Y:S01]  /*5340*/  FADD.FTZ R5, R5, R148 ;  /* 0x0000009405057221 */ /* 0x003fe20000010000 */
[----:B------:R-:W-:Y:S01]  /*5350*/  HFMA2.MMA R148, -RZ, RZ, 0, 9.5367431640625e-07 ;  /* 0x00000010ff947435 */ /* 0x000fe200000001ff */
[----:B------:R-:W-:Y:S02]  /*5360*/  MOV R141, 0x1f ;  /* 0x0000001f008d7802 */ /* 0x000fe40000000f00 */
[----:B------:R-:W-:Y:S02]  /*5370*/  MOV R146, 0xffffffff ;  /* 0xffffffff00927802 */ /* 0x000fe40000000f00 */
[----:B------:R-:W-:Y:S02]  /*5380*/  MOV R142, 0x53a0 ;  /* 0x000053a0008e7802 */ /* 0x000fe40000000f00 */
[----:B------:R-:W-:Y:S05]  /*5390*/  CALL.REL.NOINC `($__internal_74_$__cuda_sm70_shflsync_bfly_p) ;  /* 0x0000078000007944 */ /* 0x000fea0003c00000 */
[----:B-1----:R-:W-:Y:S01]  /*53a0*/  FADD.FTZ R140, R5, R148 ;  /* 0x00000094058c7221 */ /* 0x002fe20000010000 */
[----:B------:R-:W-:Y:S01]  /*53b0*/  P2R R147, PR, RZ, 0x1 ;  /* 0x00000001ff937803 */ /* 0x000fe20000000000 */
[----:B------:R-:W-:Y:S01]  /*53c0*/  HFMA2.MMA R148, -RZ, RZ, 0, 5.9604644775390625e-08 ;  /* 0x00000001ff947435 */ /* 0x000fe200000001ff */
[----:B------:R-:W-:Y:S01]  /*53d0*/  ISETP.GT.U32.AND P0, PT, R145, 0xff, PT ;  /* 0x000000ff9100780c */ /* 0x000fe20003f04070 */
[----:B------:R-:W-:-:S04]  /*53e0*/  FMUL.FTZ R140, R7, R140 ;  /* 0x0000008c078c7220 */ /* 0x000fc80000410000 */
[--C-:B0-----:R-:W-:Y:S02]  /*53f0*/  FADD.FTZ R5, R92, -R140.reuse ;  /* 0x8000008c5c057221 */ /* 0x101fe40000010000 */
        /* <DEDUP_REMOVED lines=86> */
[----:B------:R-:W-:Y:S02]  /*5960*/  MOV R142, 0x5980 ;  /* 0x00005980008e7802 */ /* 0x000fe40000000f00 */
[----:B------:R-:W-:Y:S05]  /*5970*/  CALL.REL.NOINC `($__internal_74_$__cuda_sm70_shflsync_bfly_p) ;  /* 0x000001a000007944 */ /* 0x000fea0003c00000 */
[----:B01----:R-:W-:Y:S01]  /*5980*/  FADD.FTZ R5, R5, R148 ;  /* 0x0000009405057221 */ /* 0x003fe20000010000 */
[----:B------:R-:W-:Y:S01]  /*5990*/  HFMA2.MMA R148, -RZ, RZ, 0, 1.1920928955078125e-07 ;  /* 0x00000002ff947435 */ /* 0x000fe200000001ff */
[----:B------:R-:W-:Y:S02]  /*59a0*/  MOV R141, 0x1f ;  /* 0x0000001f008d7802 */ /* 0x000fe40000000f00 */
[----:B------:R-:W-:Y:S02]  /*59b0*/  MOV R146, 0xffffffff ;  /* 0xffffffff00927802 */ /* 0x000fe40000000f00 */
[----:B------:R-:W-:Y:S02]  /*59c0*/  MOV R142, 0x59e0 ;  /* 0x000059e0008e7802 */ /* 0x000fe40000000f00 */
[----:B------:R-:W-:Y:S05]  /*59d0*/  CALL.REL.NOINC `($__internal_74_$__cuda_sm70_shflsync_bfly_p) ;  /* 0x0000014000007944 */ /* 0x000fea0003c00000 */
[----:B01----:R-:W-:Y:S01]  /*59e0*/  FADD.FTZ R5, R5, R148 ;  /* 0x0000009405057221 */ /* 0x003fe20000010000 */
[----:B------:R-:W-:Y:S01]  /*59f0*/  HFMA2.MMA R148, -RZ, RZ, 0, 2.384185791015625e-07 ;  /* 0x00000004ff947435 */ /* 0x000fe200000001ff */
[----:B------:R-:W-:-:S02]  /*5a00*/  MOV R141, 0x1f ;  /* 0x0000001f008d7802 */ /* 0x000fc40000000f00 */
[----:B------:R-:W-:Y:S02]  /*5a10*/  MOV R146, 0xffffffff ;  /* 0xffffffff00927802 */ /* 0x000fe40000000f00 */
[----:B------:R-:W-:Y:S02]  /*5a20*/  MOV R142, 0x5a40 ;  /* 0x00005a40008e7802 */ /* 0x000fe40000000f00 */
[----:B------:R-:W-:Y:S05]  /*5a30*/  CALL.REL.NOINC `($__internal_74_$__cuda_sm70_shflsync_bfly_p) ;  /* 0x000000e000007944 */ /* 0x000fea0003c00000 */
[----:B01----:R-:W-:Y:S01]  /*5a40*/  FADD.FTZ R5, R5, R148 ;  /* 0x0000009405057221 */ /* 0x003fe20000010000 */
[----:B------:R-:W-:Y:S01]  /*5a50*/  HFMA2.MMA R148, -RZ, RZ, 0, 4.76837158203125e-07 ;  /* 0x00000008ff947435 */ /* 0x000fe200000001ff */
[----:B------:R-:W-:Y:S02]  /*5a60*/  MOV R141, 0x1f ;  /* 0x0000001f008d7802 */ /* 0x000fe40000000f00 */
[----:B------:R-:W-:Y:S02]  /*5a70*/  MOV R146, 0xffffffff ;  /* 0xffffffff00927802 */ /* 0x000fe40000000f00 */
[----:B------:R-:W-:Y:S02]  /*5a80*/  MOV R142, 0x5aa0 ;  /* 0x00005aa0008e7802 */ /* 0x000fe40000000f00 */
[----:B------:R-:W-:Y:S05]  /*5a90*/  CALL.REL.NOINC `($__internal_74_$__cuda_sm70_shflsync_bfly_p) ;  /* 0x0000008000007944 */ /* 0x000fea0003c00000 */
[----:B-1----:R-:W-:Y:S01]  /*5aa0*/  FADD.FTZ R147, R5, R148 ;  /* 0x0000009405937221 */ /* 0x002fe20000010000 */
[----:B------:R-:W-:Y:S01]  /*5ab0*/  HFMA2.MMA R148, -RZ, RZ, 0, 9.5367431640625e-07 ;  /* 0x00000010ff947435 */ /* 0x000fe200000001ff */
[----:B0-----:R-:W-:-:S02]  /*5ac0*/  MOV R141, 0x1f ;  /* 0x0000001f008d7802 */ /* 0x001fc40000000f00 */
[----:B------:R-:W-:Y:S02]  /*5ad0*/  MOV R146, 0xffffffff ;  /* 0xffffffff00927802 */ /* 0x000fe40000000f00 */
[----:B------:R-:W-:Y:S02]  /*5ae0*/  MOV R5, R147 ;  /* 0x0000009300057202 */ /* 0x000fe40000000f00 */
[----:B------:R-:W-:Y:S02]  /*5af0*/  MOV R142, 0x5b10 ;  /* 0x00005b10008e7802 */ /* 0x000fe40000000f00 */
[----:B------:R-:W-:Y:S05]  /*5b00*/  CALL.REL.NOINC `($__internal_74_$__cuda_sm70_shflsync_bfly_p) ;  /* 0x0000001000007944 */ /* 0x000fea0003c00000 */
[----:B01----:R-:W-:Y:S05]  /*5b10*/  BRA `(.L_x_30025) ;  /* 0xffffe5b000007947 */ /* 0x003fea000383ffff */
        .weak           $__internal_74_$__cuda_sm70_shflsync_bfly_p
        .type           $__internal_74_$__cuda_sm70_shflsync_bfly_p,@function
        .size           $__internal_74_$__cuda_sm70_shflsync_bfly_p,(.L_x_33014 - $__internal_74_$__cuda_sm70_shflsync_bfly_p)
$__internal_74_$__cuda_sm70_shflsync_bfly_p:
[----:B------:R-:W-:Y:S01]  /*5b20*/  HFMA2.MMA R143, -RZ, RZ, 0, 0 ;  /* 0x00000000ff8f7435 */ /* 0x000fe200000001ff */
[----:B------:R-:W-:Y:S04]  /*5b30*/  WARPSYNC R146 ;  /* 0x0000009200007348 */ /* 0x000fe80003800000 */
[----:B------:R0:W1:Y:S01]  /*5b40*/  SHFL.BFLY PT, R148, R5, R148, R141 ;  /* 0x0c00009405947389 */ /* 0x00006200000e008d */
[----:B------:R-:W-:Y:S05]  /*5b50*/  RET.REL.NODEC R142 `(_ZN10layer_norm31ln_parallel_residual_fwd_kernelINS_13Kernel_traitsIfffffjLj5120ELj1ELj1ELj4ELj16ENS_18Kernel_traits_baseILj5120EfffffjLj128EEEEELb0ELb1ELb0EEEvNS_9FwdParamsE) ;  /* 0xffffa4a08e007950 */ /* 0x000fea0003c3ffff */
.L_x_30026:
        /* <DEDUP_REMOVED lines=10> */
.L_x_33014:


//--------------------- .text._ZN10layer_norm31ln_parallel_residual_fwd_kernelINS_13Kernel_traitsIfffffjLj5120ELj1ELj1ELj4ELj16ENS_18Kernel_traits_baseILj5120EfffffjLj128EEEEELb0ELb1ELb1EEEvNS_9FwdParamsE --------------------------
	.section	.text._ZN10layer_norm31ln_parallel_residual_fwd_kernelINS_13Kernel_traitsIfffffjLj5120ELj1ELj1ELj4ELj16ENS_18Kernel_traits_baseILj5120EfffffjLj128EEEEELb0ELb1ELb1EEEvNS_9FwdParamsE,"ax",@progbits
	.sectioninfo	@"SHI_REGISTERS=164"
	.align	128
        .global         _ZN10layer_norm31ln_parallel_residual_fwd_kernelINS_13Kernel_traitsIfffffjLj5120ELj1ELj1ELj4ELj16ENS_18Kernel_traits_baseILj5120EfffffjLj128EEEEELb0ELb1ELb1EEEvNS_9FwdParamsE
        .type           _ZN10layer_norm31ln_parallel_residual_fwd_kernelINS_13Kernel_traitsIfffffjLj5120ELj1ELj1ELj4ELj16ENS_18Kernel_traits_baseILj5120EfffffjLj128EEEEELb0ELb1ELb1EEEvNS_9FwdParamsE,@function
        .size           _ZN10layer_norm31ln_parallel_residual_fwd_kernelINS_13Kernel_traitsIfffffjLj5120ELj1ELj1ELj4ELj16ENS_18Kernel_traits_baseILj5120EfffffjLj128EEEEELb0ELb1ELb1EEEvNS_9FwdParamsE,(.L_x_33015 - _ZN10layer_norm31ln_parallel_residual_fwd_kernelINS_13Kernel_traitsIfffffjLj5120ELj1ELj1ELj4ELj16ENS_18Kernel_traits_baseILj5120EfffffjLj128EEEEELb0ELb1ELb1EEEvNS_9FwdParamsE)
        .other          _ZN10layer_norm31ln_parallel_residual_fwd_kernelINS_13Kernel_traitsIfffffjLj5120ELj1ELj1ELj4ELj16ENS_18Kernel_traits_baseILj5120EfffffjLj128EEEEELb0ELb1ELb1EEEvNS_9FwdParamsE,@"STO_CUDA_ENTRY STV_DEFAULT"
_ZN10layer_norm31ln_parallel_residual_fwd_kernelINS_13Kernel_traitsIfffffjLj5120ELj1ELj1ELj4ELj16ENS_18Kernel_traits_baseILj5120EfffffjLj128EEEEELb0ELb1ELb1EEEvNS_9FwdParamsE:
.text._ZN10layer_norm31ln_parallel_residual_fwd_kernelINS_13Kernel_traitsIfffffjLj5120ELj1ELj1ELj4ELj16ENS_18Kernel_traits_baseILj5120EfffffjLj128EEEEELb0ELb1ELb1EEEvNS_9FwdParamsE:
        /* <DEDUP_REMOVED lines=55> */
[----:B-1----:R-:W-:Y:S01]  /*0370*/  MOV R2, c[0x0][0x180] ;  /* 0x0000600000027a02 */ /* 0x002fe20000000f00 */
[----:B------:R-:W-:Y:S01]  /*0380*/  ULDC.U8 UR6, c[0x0][0x1f0] ;  /* 0x00007c0000067ab9 */ /* 0x000fe20000000000 */
[----:B------:R-:W-:-:S02]  /*0390*/  MOV R3, R6 ;  /* 0x0000000600037202 */ /* 0x000fc40000000f00 */
[----:B------:R-:W-:Y:S02]  /*03a0*/  LOP3.LUT P0, RZ, R2, c[0x0][0x178], RZ, 0xfc, !PT ;  /* 0x00005e0002ff7a12 */ /* 0x000fe4000780fcff */
[----:B------:R-:W-:-:S04]  /*03b0*/  MOV R2, c[0x0][0x184] ;  /* 0x0000610000027a02 */ /* 0x000fc80000000f00 */
[----:B------:R-:W-:Y:S01]  /*03c0*/  LOP3.LUT P0, RZ, R2, c[0x0][0x17c], RZ, 0xfc, P0 ;  /* 0x00005f0002ff7a12 */ /* 0x000fe2000000fcff */
[----:B0-----:R-:W-:Y:S02]  /*03d0*/  HFMA2.MMA R2, -RZ, RZ, 0, 5.9604644775390625e-08 ;  /* 0x00000001ff027435 */ /* 0x001fe400000001ff */
.L_x_30190:
[----:B------:R-:W-:Y:S01]  /*03e0*/  ISETP.NE.U32.AND P1, PT, RZ, c[0x0][0x178], PT ;  /* 0x00005e00ff007a0c */ /* 0x000fe20003f25070 */
[----:B------:R-:W-:Y:S01]  /*03f0*/  IMAD R4, R3, c[0x0][0x168], RZ ;  /* 0x00005a0003047a24 */ /* 0x000fe200078e02ff */
[----:B------:R-:W-:Y:S02]  /*0400*/  ISETP.NE.U32.AND P2, PT, RZ, c[0x0][0x180], PT ;  /* 0x00006000ff007a0c */ /* 0x000fe40003f45070 */
[----:B------:R-:W-:Y:S02]  /*0410*/  ISETP.NE.AND.EX P1, PT, RZ, c[0x0][0x17c], PT, P1 ;  /* 0x00005f00ff007a0c */ /* 0x000fe40003f25310 */
[----:B------:R-:W-:Y:S02]  /*0420*/  ISETP.NE.AND.EX P2, PT, RZ, c[0x0][0x184], PT, P2 ;  /* 0x00006100ff007a0c */ /* 0x000fe40003f45320 */
[----:B------:R-:W-:Y:S02]  /*0430*/  SHF.R.S32.HI R5, RZ, 0x1f, R4 ;  /* 0x0000001fff057819 */ /* 0x000fe40000011404 */
[----:B------:R-:W-:-:S02]  /*0440*/  LOP3.LUT R146, R0, 0x7f, RZ, 0xc0, !PT ;  /* 0x0000007f00927812 */ /* 0x000fc400078ec0ff */
        /* <DEDUP_REMOVED lines=19> */
.L_x_30028:
[----:B-----5:R-:W-:Y:S01]  /*0580*/  FADD.FTZ R136, R92, R136 ;  /* 0x000000885c887221 */ /* 0x020fe20000010000 */
[----:B------:R-:W-:Y:S05]  /*0590*/  BRA `(.L_x_30029) ;  /* 0x0000002000007947 */ /* 0x000fea0003800000 */
.L_x_30027:
[----:B0----5:R-:W-:-:S04]  /*05a0*/  FADD.FTZ R136, R88, R136 ;  /* 0x0000008858887221 */ /* 0x021fc80000010000 */
[----:B------:R-:W-:-:S05]  /*05b0*/  @P2 FADD.FTZ R136, R92, R136 ;  /* 0x000000885c882221 */ /* 0x000fca0000010000 */
.L_x_30029:
[----:B-----5:R-:W-:Y:S02]  /*05c0*/  MOV R96, R136 ;  /* 0x0000008800607202 */ /* 0x020fe40000000f00 */
.L_x_30030:
[----:B------:R-:W-:Y:S05]  /*05d0*/  @P3 BRA `(.L_x_30031) ;  /* 0x0000007000003947 */ /* 0x000fea0003800000 */
[----:B------:R-:W-:-:S04]  /*05e0*/  ISETP.NE.U32.AND P4, PT, RZ, c[0x0][0x180], PT ;  /* 0x00006000ff007a0c */ /* 0x000fc80003f85070 */
[----:B------:R-:W-:-:S13]  /*05f0*/  ISETP.NE.AND.EX P4, PT, RZ, c[0x0][0x184], PT, P4 ;  /* 0x00006100ff007a0c */ /* 0x000fda0003f85340 */
[----:B------:R-:W-:Y:S05]  /*0600*/  @P4 BRA `(.L_x_30032) ;  /* 0x0000002000004947 */ /* 0x000fea0003800000 */
[----:B------:R-:W-:Y:S05]  /*0610*/  @P0 BRA `(.L_x_30033) ;  /* 0x0000005000000947 */ /* 0x000fea0003800000 */
[----:B------:R-:W-:Y:S05]  /*0620*/  BRA `(.L_x_30034) ;  /* 0x0000005000007947 */ /* 0x000fea0003800000 */
.L_x_30032:
[----:B-----5:R-:W-:Y:S01]  /*0630*/  FADD.FTZ R137, R93, R137 ;  /* 0x000000895d897221 */ /* 0x020fe20000010000 */
[----:B------:R-:W-:Y:S05]  /*0640*/  BRA `(.L_x_30033) ;  /* 0x0000002000007947 */ /* 0x000fea0003800000 */
.L_x_30031:
[----:B-----5:R-:W-:-:S04]  /*0650*/  FADD.FTZ R137, R89, R137 ;  /* 0x0000008959897221 */ /* 0x020fc80000010000 */
[----:B------:R-:W-:-:S05]  /*0660*/  @P2 FADD.FTZ R137, R93, R137 ;  /* 0x000000895d892221 */ /* 0x000fca0000010000 */
.L_x_30033:
[----:B-----5:R-:W-:Y:S02]  /*0670*/  MOV R97, R137 ;  /* 0x0000008900617202 */ /* 0x020fe40000000f00 */
.L_x_30034:
[----:B------:R-:W-:Y:S05]  /*0680*/  @P3 BRA `(.L_x_30035) ;  /* 0x0000007000003947 */ /* 0x000fea0003800000 */
[----:B------:R-:W-:-:S04]  /*0690*/  ISETP.NE.U32.AND P4, PT, RZ, c[0x0][0x180], PT ;  /* 0x00006000ff007a0c */ /* 0x000fc80003f85070 */
[----:B------:R-:W-:-:S13]  /*06a0*/  ISETP.NE.AND.EX P4, PT, RZ, c[0x0][0x184], PT, P4 ;  /* 0x00006100ff007a0c */ /* 0x000fda0003f85340 */
[----:B------:R-:W-:Y:S05]  /*06b0*/  @P4 BRA `(.L_x_30036) ;  /* 0x0000002000004947 */ /* 0x000fea0003800000 */
[----:B------:R-:W-:Y:S05]  /*06c0*/  @P0 BRA `(.L_x_30037) ;  /* 0x0000005000000947 */ /* 0x000fea0003800000 */
[----:B------:R-:W-:Y:S05]  /*06d0*/  BRA `(.L_x_30038) ;  /* 0x0000005000007947 */ /* 0x000fea0003800000 */
.L_x_30036:
[----:B-----5:R-:W-:Y:S01]  /*06e0*/  FADD.FTZ R138, R94, R138 ;  /* 0x0000008a5e8a7221 */ /* 0x020fe20000010000 */
[----:B------:R-:W-:Y:S05]  /*06f0*/  BRA `(.L_x_30037) ;  /* 0x0000002000007947 */ /* 0x000fea0003800000 */
.L_x_30035:
[----:B-----5:R-:W-:-:S04]  /*0700*/  FADD.FTZ R138, R90, R138 ;  /* 0x0000008a5a8a7221 */ /* 0x020fc80000010000 */
[----:B------:R-:W-:-:S05]  /*0710*/  @P2 FADD.FTZ R138, R94, R138 ;  /* 0x0000008a5e8a2221 */ /* 0x000fca0000010000 */
.L_x_30037:
[----:B-----5:R-:W-:Y:S02]  /*0720*/  MOV R98, R138 ;  /* 0x0000008a00627202 */ /* 0x020fe40000000f00 */
.L_x_30038:
[----:B------:R-:W-:Y:S05]  /*0730*/  @P3 BRA `(.L_x_30039) ;  /* 0x0000007000003947 */ /* 0x000fea0003800000 */
[----:B------:R-:W-:-:S04]  /*0740*/  ISETP.NE.U32.AND P4, PT, RZ, c[0x0][0x180], PT ;  /* 0x00006000ff007a0c */ /* 0x000fc80003f85070 */
[----:B------:R-:W-:-:S13]  /*0750*/  ISETP.NE.AND.EX P4, PT, RZ, c[0x0][0x184], PT, P4 ;  /* 0x00006100ff007a0c */ /* 0x000fda0003f85340 */
[----:B------:R-:W-:Y:S05]  /*0760*/  @P4 BRA `(.L_x_30040) ;  /* 0x0000002000004947 */ /* 0x000fea0003800000 */
[----:B------:R-:W-:Y:S05]  /*0770*/  @P0 BRA `(.L_x_30041) ;  /* 0x0000005000000947 */ /* 0x000fea0003800000 */
[----:B------:R-:W-:Y:S05]  /*0780*/  BRA `(.L_x_30042) ;  /* 0x0000005000007947 */ /* 0x000fea0003800000 */
.L_x_30040:
[----:B-----5:R-:W-:Y:S01]  /*0790*/  FADD.FTZ R139, R95, R139 ;  /* 0x0000008b5f8b7221 */ /* 0x020fe20000010000 */
[----:B------:R-:W-:Y:S05]  /*07a0*/  BRA `(.L_x_30041) ;  /* 0x0000002000007947 */ /* 0x000fea0003800000 */
.L_x_30039:
[----:B-----5:R-:W-:-:S04]  /*07b0*/  FADD.FTZ R139, R91, R139 ;  /* 0x0000008b5b8b7221 */ /* 0x020fc80000010000 */
[----:B------:R-:W-:-:S05]  /*07c0*/  @P2 FADD.FTZ R139, R95, R139 ;  /* 0x0000008b5f8b2221 */ /* 0x000fca0000010000 */
.L_x_30041:
[----:B-----5:R-:W-:Y:S02]  /*07d0*/  MOV R99, R139 ;  /* 0x0000008b00637202 */ /* 0x020fe40000000f00 */
.L_x_30042:
        /* <DEDUP_REMOVED lines=16> */
.L_x_30044:
[----:B-----5:R-:W-:Y:S01]  /*08e0*/  FADD.FTZ R120, R92, R120 ;  /* 0x000000785c787221 */ /* 0x020fe20000010000 */
[----:B------:R-:W-:Y:S05]  /*08f0*/  BRA `(.L_x_30045) ;  /* 0x0000002000007947 */ /* 0x000fea0003800000 */
.L_x_30043:
[----:B-----5:R-:W-:-:S04]  /*0900*/  FADD.FTZ R120, R88, R120 ;  /* 0x0000007858787221 */ /* 0x020fc80000010000 */
[----:B------:R-:W-:-:S05]  /*0910*/  @P2 FADD.FTZ R120, R92, R120 ;  /* 0x000000785c782221 */ /* 0x000fca0000010000 */
.L_x_30045:
[----:B0----5:R-:W-:Y:S02]  /*0920*/  MOV R96, R120 ;  /* 0x0000007800607202 */ /* 0x021fe40000000f00 */
.L_x_30046:
[----:B------:R-:W-:Y:S05]  /*0930*/  @P3 BRA `(.L_x_30047) ;  /* 0x0000007000003947 */ /* 0x000fea0003800000 */
[----:B------:R-:W-:-:S04]  /*0940*/  ISETP.NE.U32.AND P4, PT, RZ, c[0x0][0x180], PT ;  /* 0x00006000ff007a0c */ /* 0x000fc80003f85070 */
[----:B------:R-:W-:-:S13]  /*0950*/  ISETP.NE.AND.EX P4, PT, RZ, c[0x0][0x184], PT, P4 ;  /* 0x00006100ff007a0c */ /* 0x000fda0003f85340 */
[----:B------:R-:W-:Y:S05]  /*0960*/  @P4 BRA `(.L_x_30048) ;  /* 0x0000002000004947 */ /* 0x000fea0003800000 */
[----:B------:R-:W-:Y:S05]  /*0970*/  @P0 BRA `(.L_x_30049) ;  /* 0x0000005000000947 */ /* 0x000fea0003800000 */
[----:B------:R-:W-:Y:S05]  /*0980*/  BRA `(.L_x_30050) ;  /* 0x0000005000007947 */ /* 0x000fea0003800000 */
.L_x_30048:
[----:B-----5:R-:W-:Y:S01]  /*0990*/  FADD.FTZ R121, R93, R121 ;  /* 0x000000795d797221 */ /* 0x020fe20000010000 */
[----:B------:R-:W-:Y:S05]  /*09a0*/  BRA `(.L_x_30049) ;  /* 0x0000002000007947 */ /* 0x000fea0003800000 */
.L_x_30047:
[----:B-----5:R-:W-:-:S04]  /*09b0*/  FADD.FTZ R121, R89, R121 ;  /* 0x0000007959797221 */ /* 0x020fc80000010000 */
[----:B------:R-:W-:-:S05]  /*09c0*/  @P2 FADD.FTZ R121, R93, R121 ;  /* 0x000000795d792221 */ /* 0x000fca0000010000 */
.L_x_30049:
[----:B0----5:R-:W-:Y:S02]  /*09d0*/  MOV R97, R121 ;  /* 0x0000007900617202 */ /* 0x021fe40000000f00 */
.L_x_30050:
[----:B------:R-:W-:Y:S05]  /*09e0*/  @P3 BRA `(.L_x_30051) ;  /* 0x0000007000003947 */ /* 0x000fea0003800000 */
[----:B------:R-:W-:-:S04]  /*09f0*/  ISETP.NE.U32.AND P4, PT, RZ, c[0x0][0x180], PT ;  /* 0x00006000ff007a0c */ /* 0x000fc80003f85070 */
[----:B------:R-:W-:-:S13]  /*0a00*/  ISETP.NE.AND.EX P4, PT, RZ, c[0x0][0x184], PT, P4 ;  /* 0x00006100ff007a0c */ /* 0x000fda0003f85340 */
[----:B------:R-:W-:Y:S05]  /*0a10*/  @P4 BRA `(.L_x_30052) ;  /* 0x0000002000004947 */ /* 0x000fea0003800000 */
[----:B------:R-:W-:Y:S05]  /*0a20*/  @P0 BRA `(.L_x_30053) ;  /* 0x0000005000000947 */ /* 0x000fea0003800000 */
[----:B------:R-:W-:Y:S05]  /*0a30*/  BRA `(.L_x_30054) ;  /* 0x0000005000007947 */ /* 0x000fea0003800000 */
.L_x_30052:
[----:B-----5:R-:W-:Y:S01]  /*0a40*/  FADD.FTZ R122, R94, R122 ;  /* 0x0000007a5e7a7221 */ /* 0x020fe20000010000 */
[----:B------:R-:W-:Y:S05]  /*0a50*/  BRA `(.L_x_30053) ;  /* 0x0000002000007947 */ /* 0x000fea0003800000 */
.L_x_30051:
[----:B-----5:R-:W-:-:S04]  /*0a60*/  FADD.FTZ R122, R90, R122 ;  /* 0x0000007a5a7a7221 */ /* 0x020fc80000010000 */
[----:B------:R-:W-:-:S05]  /*0a70*/  @P2 FADD.FTZ R122, R94, R122 ;  /* 0x0000007a5e7a2221 */ /* 0x000fca0000010000 */
.L_x_30053:
[----:B0----5:R-:W-:Y:S02]  /*0a80*/  MOV R98, R122 ;  /* 0x0000007a00627202 */ /* 0x021fe40000000f00 */
.L_x_30054:
[----:B------:R-:W-:Y:S05]  /*0a90*/  @P3 BRA `(.L_x_30055) ;  /* 0x0000007000003947 */ /* 0x000fea0003800000 */
[----:B------:R-:W-:-:S04]  /*0aa0*/  ISETP.NE.U32.AND P4, PT, RZ, c[0x0][0x180], PT ;  /* 0x00006000ff007a0c */ /* 0x000fc80003f85070 */
[----:B------:R-:W-:-:S13]  /*0ab0*/  ISETP.NE.AND.EX P4, PT, RZ, c[0x0][0x184], PT, P4 ;  /* 0x00006100ff007a0c */ /* 0x000fda0003f85340 */
[----:B------:R-:W-:Y:S05]  /*0ac0*/  @P4 BRA `(.L_x_30056) ;  /* 0x0000002000004947 */ /* 0x000fea0003800000 */
[----:B------:R-:W-:Y:S05]  /*0ad0*/  @P0 BRA `(.L_x_30057) ;  /* 0x0000005000000947 */ /* 0x000fea0003800000 */
[----:B------:R-:W-:Y:S05]  /*0ae0*/  BRA `(.L_x_30058) ;  /* 0x0000005000007947 */ /* 0x000fea0003800000 */
.L_x_30056:
[----:B-----5:R-:W-:Y:S01]  /*0af0*/  FADD.FTZ R123, R95, R123 ;  /* 0x0000007b5f7b7221 */ /* 0x020fe20000010000 */
[----:B------:R-:W-:Y:S05]  /*0b00*/  BRA `(.L_x_30057) ;  /* 0x0000002000007947 */ /* 0x000fea0003800000 */
.L_x_30055:
[----:B-----5:R-:W-:-:S04]  /*0b10*/  FADD.FTZ R123, R91, R123 ;  /* 0x0000007b5b7b7221 */ /* 0x020fc80000010000 */
[----:B------:R-:W-:-:S05]  /*0b20*/  @P2 FADD.FTZ R123, R95, R123 ;  /* 0x0000007b5f7b2221 */ /* 0x000fca0000010000 */
.L_x_30057:
[----:B0----5:R-:W-:Y:S02]  /*0b30*/  MOV R99, R123 ;  /* 0x0000007b00637202 */ /* 0x021fe40000000f00 */
.L_x_30058:
        /* <DEDUP_REMOVED lines=15> */
.L_x_30060:
[----:B-----5:R-:W-:Y:S01]  /*0c30*/  FADD.FTZ R132, R92, R132 ;  /* 0x000000845c847221 */ /* 0x020fe20000010000 */
[----:B------:R-:W-:Y:S05]  /*0c40*/  BRA `(.L_x_30061) ;  /* 0x0000002000007947 */ /* 0x000fea0003800000 */
.L_x_30059:
[----:B-----5:R-:W-:-:S04]  /*0c50*/  FADD.FTZ R132, R88, R132 ;  /* 0x0000008458847221 */ /* 0x020fc80000010000 */
[----:B------:R-:W-:-:S05]  /*0c60*/  @P2 FADD.FTZ R132, R92, R132 ;  /* 0x000000845c842221 */ /* 0x000fca0000010000 */
.L_x_30061:
[----:B0-----:R-:W-:Y:S02]  /*0c70*/  MOV R96, R132 ;  /* 0x0000008400607202 */ /* 0x001fe40000000f00 */
.L_x_30062:
[----:B------:R-:W-:Y:S05]  /*0c80*/  @P3 BRA `(.L_x_30063) ;  /* 0x0000007000003947 */ /* 0x000fea0003800000 */
[----:B------:R-:W-:-:S04]  /*0c90*/  ISETP.NE.U32.AND P4, PT, RZ, c[0x0][0x180], PT ;  /* 0x00006000ff007a0c */ /* 0x000fc80003f85070 */
[----:B------:R-:W-:-:S13]  /*0ca0*/  ISETP.NE.AND.EX P4, PT, RZ, c[0x0][0x184], PT, P4 ;  /* 0x00006100ff007a0c */ /* 0x000fda0003f85340 */
[----:B------:R-:W-:Y:S05]  /*0cb0*/  @P4 BRA `(.L_x_30064) ;  /* 0x0000002000004947 */ /* 0x000fea0003800000 */
[----:B------:R-:W-:Y:S05]  /*0cc0*/  @P0 BRA `(.L_x_30065) ;  /* 0x0000005000000947 */ /* 0x000fea0003800000 */
[----:B------:R-:W-:Y:S05]  /*0cd0*/  BRA `(.L_x_30066) ;  /* 0x0000005000007947 */ /* 0x000fea0003800000 */
.L_x_30064:
[----:B-----5:R-:W-:Y:S01]  /*0ce0*/  FADD.FTZ R133, R93, R133 ;  /* 0x000000855d857221 */ /* 0x020fe20000010000 */
[----:B------:R-:W-:Y:S05]  /*0cf0*/  BRA `(.L_x_30065) ;  /* 0x0000002000007947 */ /* 0x000fea0003800000 */
.L_x_30063:
[----:B-----5:R-:W-:-:S04]  /*0d00*/  FADD.FTZ R133, R89, R133 ;  /* 0x0000008559857221 */ /* 0x020fc80000010000 */
[----:B------:R-:W-:-:S05]  /*0d10*/  @P2 FADD.FTZ R133, R93, R133 ;  /* 0x000000855d852221 */ /* 0x000fca0000010000 */
.L_x_30065:
[----:B0-----:R-:W-:Y:S02]  /*0d20*/  MOV R97, R133 ;  /* 0x0000008500617202 */ /* 0x001fe40000000f00 */
.L_x_30066:
[----:B------:R-:W-:Y:S05]  /*0d30*/  @P3 BRA `(.L_x_30067) ;  /* 0x0000007000003947 */ /* 0x000fea0003800000 */
[----:B------:R-:W-:-:S04]  /*0d40*/  ISETP.NE.U32.AND P4, PT, RZ, c[0x0][0x180], PT ;  /* 0x00006000ff007a0c */ /* 0x000fc80003f85070 */
[----:B------:R-:W-:-:S13]  /*0d50*/  ISETP.NE.AND.EX P4, PT, RZ, c[0x0][0x184], PT, P4 ;  /* 0x00006100ff007a0c */ /* 0x000fda0003f85340 */
[----:B------:R-:W-:Y:S05]  /*0d60*/  @P4 BRA `(.L_x_30068) ;  /* 0x0000002000004947 */ /* 0x000fea0003800000 */
[----:B------:R-:W-:Y:S05]  /*0d70*/  @P0 BRA `(.L_x_30069) ;  /* 0x0000005000000947 */ /* 0x000fea0003800000 */
[----:B------:R-:W-:Y:S05]  /*0d80*/  BRA `(.L_x_30070) ;  /* 0x0000005000007947 */ /* 0x000fea0003800000 */
.L_x_30068:
[----:B-----5:R-:W-:Y:S01]  /*0d90*/  FADD.FTZ R134, R94, R134 ;  /* 0x000000865e867221 */ /* 0x020fe20000010000 */
[----:B------:R-:W-:Y:S05]  /*0da0*/  BRA `(.L_x_30069) ;  /* 0x0000002000007947 */ /* 0x000fea0003800000 */
.L_x_30067:
[----:B-----5:R-:W-:-:S04]  /*0db0*/  FADD.FTZ R134, R90, R134 ;  /* 0x000000865a867221 */ /* 0x020fc80000010000 */
[----:B------:R-:W-:-:S05]  /*0dc0*/  @P2 FADD.FTZ R134, R94, R134 ;  /* 0x000000865e862221 */ /* 0x000fca0000010000 */
.L_x_30069:
[----:B0-----:R-:W-:Y:S02]  /*0dd0*/  MOV R98, R134 ;  /* 0x0000008600627202 */ /* 0x001fe40000000f00 */
.L_x_30070:
[----:B------:R-:W-:Y:S05]  /*0de0*/  @P3 BRA `(.L_x_30071) ;  /* 0x0000007000003947 */ /* 0x000fea0003800000 */
[----:B------:R-:W-:-:S04]  /*0df0*/  ISETP.NE.U32.AND P4, PT, RZ, c[0x0][0x180], PT ;  /* 0x00006000ff007a0c */ /* 0x000fc80003f85070 */
[----:B------:R-:W-:-:S13]  /*0e00*/  ISETP.NE.AND.EX P4, PT, RZ, c[0x0][0x184], PT, P4 ;  /* 0x00006100ff007a0c */ /* 0x000fda0003f85340 */
[----:B------:R-:W-:Y:S05]  /*0e10*/  @P4 BRA `(.L_x_30072) ;  /* 0x0000002000004947 */ /* 0x000fea0003800000 */
[----:B------:R-:W-:Y:S05]  /*0e20*/  @P0 BRA `(.L_x_30073) ;  /* 0x0000005000000947 */ /* 0x000fea0003800000 */
[----:B------:R-:W-:Y:S05]  /*0e30*/  BRA `(.L_x_30074) ;  /* 0x0000005000007947 */ /* 0x000fea0003800000 */
.L_x_30072:
[----:B-----5:R-:W-:Y:S01]  /*0e40*/  FADD.FTZ R135, R95, R135 ;  /* 0x000000875f877221 */ /* 0x020fe20000010000 */
[----:B------:R-:W-:Y:S05]  /*0e50*/  BRA `(.L_x_30073) ;  /* 0x0000002000007947 */ /* 0x000fea0003800000 */
.L_x_30071:
[----:B-----5:R-:W-:-:S04]  /*0e60*/  FADD.FTZ R135, R91, R135 ;  /* 0x000000875b877221 */ /* 0x020fc80000010000 */
[----:B------:R-:W-:-:S05]  /*0e70*/  @P2 FADD.FTZ R135, R95, R135 ;  /* 0x000000875f872221 */ /* 0x000fca0000010000 */
.L_x_30073:
[----:B0-----:R-:W-:Y:S02]  /*0e80*/  MOV R99, R135 ;  /* 0x0000008700637202 */ /* 0x001fe40000000f00 */
.L_x_30074:
        /* <DEDUP_REMOVED lines=15> */
.L_x_30076:
[----:B-----5:R-:W-:Y:S01]  /*0f80*/  FADD.FTZ R116, R92, R116 ;  /* 0x000000745c747221 */ /* 0x020fe20000010000 */
[----:B------:R-:W-:Y:S05]  /*0f90*/  BRA `(.L_x_30077) ;  /* 0x0000002000007947 */ /* 0x000fea0003800000 */
.L_x_30075:
[----:B-----5:R-:W-:-:S04]  /*0fa0*/  FADD.FTZ R116, R88, R116 ;  /* 0x0000007458747221 */ /* 0x020fc80000010000 */
[----:B------:R-:W-:-:S05]  /*0fb0*/  @P2 FADD.FTZ R116, R92, R116 ;  /* 0x000000745c742221 */ /* 0x000fca0000010000 */
.L_x_30077:
[----:B0-----:R-:W-:Y:S02]  /*0fc0*/  MOV R96, R116 ;  /* 0x0000007400607202 */ /* 0x001fe40000000f00 */
.L_x_30078:
[----:B------:R-:W-:Y:S05]  /*0fd0*/  @P3 BRA `(.L_x_30079) ;  /* 0x0000007000003947 */ /* 0x000fea0003800000 */
[----:B------:R-:W-:-:S04]  /*0fe0*/  ISETP.NE.U32.AND P4, PT, RZ, c[0x0][0x180], PT ;  /* 0x00006000ff007a0c */ /* 0x000fc80003f85070 */
[----:B------:R-:W-:-:S13]  /*0ff0*/  ISETP.NE.AND.EX P4, PT, RZ, c[0x0][0x184], PT, P4 ;  /* 0x00006100ff007a0c */ /* 0x000fda0003f85340 */
[----:B------:R-:W-:Y:S05]  /*1000*/  @P4 BRA `(.L_x_30080) ;  /* 0x0000002000004947 */ /* 0x000fea0003800000 */
[----:B------:R-:W-:Y:S05]  /*1010*/  @P0 BRA `(.L_x_30081) ;  /* 0x0000005000000947 */ /* 0x000fea0003800000 */
[----:B------:R-:W-:Y:S05]  /*1020*/  BRA `(.L_x_30082) ;  /* 0x0000005000007947 */ /* 0x000fea0003800000 */
.L_x_30080:
[----:B-----5:R-:W-:Y:S01]  /*1030*/  FADD.FTZ R117, R93, R117 ;  /* 0x000000755d757221 */ /* 0x020fe20000010000 */
[----:B------:R-:W-:Y:S05]  /*1040*/  BRA `(.L_x_30081) ;  /* 0x0000002000007947 */ /* 0x000fea0003800000 */
.L_x_30079:
[----:B-----5:R-:W-:-:S04]  /*1050*/  FADD.FTZ R117, R89, R117 ;  /* 0x0000007559757221 */ /* 0x020fc80000010000 */
[----:B------:R-:W-:-:S05]  /*1060*/  @P2 FADD.FTZ R117, R93, R117 ;  /* 0x000000755d752221 */ /* 0x000fca0000010000 */
.L_x_30081:
[----:B0-----:R-:W-:Y:S02]  /*1070*/  MOV R97, R117 ;  /* 0x0000007500617202 */ /* 0x001fe40000000f00 */
.L_x_30082:
[----:B------:R-:W-:Y:S05]  /*1080*/  @P3 BRA `(.L_x_30083) ;  /* 0x0000007000003947 */ /* 0x000fea0003800000 */
[----:B------:R-:W-:-:S04]  /*1090*/  ISETP.NE.U32.AND P4, PT, RZ, c[0x0][0x180], PT ;  /* 0x00006000ff007a0c */ /* 0x000fc80003f85070 */
[----:B------:R-:W-:-:S13]  /*10a0*/  ISETP.NE.AND.EX P4, PT, RZ, c[0x0][0x184], PT, P4 ;  /* 0x00006100ff007a0c */ /* 0x000fda0003f85340 */
[----:B------:R-:W-:Y:S05]  /*10b0*/  @P4 BRA `(.L_x_30084) ;  /* 0x0000002000004947 */ /* 0x000fea0003800000 */
[----:B------:R-:W-:Y:S05]  /*10c0*/  @P0 BRA `(.L_x_30085) ;  /* 0x0000005000000947 */ /* 0x000fea0003800000 */
[----:B------:R-:W-:Y:S05]  /*10d0*/  BRA `(.L_x_30086) ;  /* 0x0000005000007947 */ /* 0x000fea0003800000 */
.L_x_30084:
[----:B-----5:R-:W-:Y:S01]  /*10e0*/  FADD.FTZ R118, R94, R118 ;  /* 0x000000765e767221 */ /* 0x020fe20000010000 */
[----:B------:R-:W-:Y:S05]  /*10f0*/  BRA `(.L_x_30085) ;  /* 0x0000002000007947 */ /* 0x000fea0003800000 */
.L_x_30083:
[----:B-----5:R-:W-:-:S04]  /*1100*/  FADD.FTZ R118, R90, R118 ;  /* 0x000000765a767221 */ /* 0x020fc80000010000 */
[----:B------:R-:W-:-:S05]  /*1110*/  @P2 FADD.FTZ R118, R94, R118 ;  /* 0x000000765e762221 */ /* 0x000fca0000010000 */
.L_x_30085:
[----:B0-----:R-:W-:Y:S02]  /*1120*/  MOV R98, R118 ;  /* 0x0000007600627202 */ /* 0x001fe40000000f00 */
.L_x_30086:
[----:B------:R-:W-:Y:S05]  /*1130*/  @P3 BRA `(.L_x_30087) ;  /* 0x0000007000003947 */ /* 0x000fea0003800000 */
[----:B------:R-:W-:-:S04]  /*1140*/  ISETP.NE.U32.AND P4, PT, RZ, c[0x0][0x180], PT ;  /* 0x00006000ff007a0c */ /* 0x000fc80003f85070 */
[----:B------:R-:W-:-:S13]  /*1150*/  ISETP.NE.AND.EX P4, PT, RZ, c[0x0][0x184], PT, P4 ;  /* 0x00006100ff007a0c */ /* 0x000fda0003f85340 */
[----:B------:R-:W-:Y:S05]  /*1160*/  @P4 BRA `(.L_x_30088) ;  /* 0x0000002000004947 */ /* 0x000fea0003800000 */
[----:B------:R-:W-:Y:S05]  /*1170*/  @P0 BRA `(.L_x_30089) ;  /* 0x0000005000000947 */ /* 0x000fea0003800000 */
[----:B------:R-:W-:Y:S05]  /*1180*/  BRA `(.L_x_30090) ;  /* 0x0000005000007947 */ /* 0x000fea0003800000 */
.L_x_30088:
[----:B-----5:R-:W-:Y:S01]  /*1190*/  FADD.FTZ R119, R95, R119 ;  /* 0x000000775f777221 */ /* 0x020fe20000010000 */
[----:B------:R-:W-:Y:S05]  /*11a0*/  BRA `(.L_x_30089) ;  /* 0x0000002000007947 */ /* 0x000fea0003800000 */
.L_x_30087:
[----:B-----5:R-:W-:-:S04]  /*11b0*/  FADD.FTZ R119, R91, R119 ;  /* 0x000000775b777221 */ /* 0x020fc80000010000 */
[----:B------:R-:W-:-:S05]  /*11c0*/  @P2 FADD.FTZ R119, R95, R119 ;  /* 0x000000775f772221 */ /* 0x000fca0000010000 */
.L_x_30089:
[----:B0-----:R-:W-:Y:S02]  /*11d0*/  MOV R99, R119 ;  /* 0x0000007700637202 */ /* 0x001fe40000000f00 */
.L_x_30090:
        /* <DEDUP_REMOVED lines=15> */
.L_x_30092:
[----:B-----5:R-:W-:Y:S01]  /*12d0*/  FADD.FTZ R124, R92, R124 ;  /* 0x0000007c5c7c7221 */ /* 0x020fe20000010000 */
[----:B------:R-:W-:Y:S05]  /*12e0*/  BRA `(.L_x_30093) ;  /* 0x0000002000007947 */ /* 0x000fea0003800000 */
.L_x_30091:
[----:B-----5:R-:W-:-:S04]  /*12f0*/  FADD.FTZ R124, R88, R124 ;  /* 0x0000007c587c7221 */ /* 0x020fc80000010000 */
[----:B------:R-:W-:-:S05]  /*1300*/  @P2 FADD.FTZ R124, R92, R124 ;  /* 0x0000007c5c7c2221 */ /* 0x000fca0000010000 */
.L_x_30093:
[----:B0-----:R-:W-:Y:S02]  /*1310*/  MOV R96, R124 ;  /* 0x0000007c00607202 */ /* 0x001fe40000000f00 */
.L_x_30094:
[----:B------:R-:W-:Y:S05]  /*1320*/  @P3 BRA `(.L_x_30095) ;  /* 0x0000007000003947 */ /* 0x000fea0003800000 */
[----:B------:R-:W-:-:S04]  /*1330*/  ISETP.NE.U32.AND P4, PT, RZ, c[0x0][0x180], PT ;  /* 0x00006000ff007a0c */ /* 0x000fc80003f85070 */
[----:B------:R-:W-:-:S13]  /*1340*/  ISETP.NE.AND.EX P4, PT, RZ, c[0x0][0x184], PT, P4 ;  /* 0x00006100ff007a0c */ /* 0x000fda0003f85340 */
[----:B------:R-:W-:Y:S05]  /*1350*/  @P4 BRA `(.L_x_30096) ;  /* 0x0000002000004947 */ /* 0x000fea0003800000 */
[----:B------:R-:W-:Y:S05]  /*1360*/  @P0 BRA `(.L_x_30097) ;  /* 0x0000005000000947 */ /* 0x000fea0003800000 */
[----:B------:R-:W-:Y:S05]  /*1370*/  BRA `(.L_x_30098) ;  /* 0x0000005000007947 */ /* 0x000fea0003800000 */
.L_x_30096:
[----:B-----5:R-:W-:Y:S01]  /*1380*/  FADD.FTZ R125, R93, R125 ;  /* 0x0000007d5d7d7221 */ /* 0x020fe20000010000 */
[----:B------:R-:W-:Y:S05]  /*1390*/  BRA `(.L_x_30097) ;  /* 0x0000002000007947 */ /* 0x000fea0003800000 */
.L_x_30095:
[----:B-----5:R-:W-:-:S04]  /*13a0*/  FADD.FTZ R125, R89, R125 ;  /* 0x0000007d597d7221 */ /* 0x020fc80000010000 */
[----:B------:R-:W-:-:S05]  /*13b0*/  @P2 FADD.FTZ R125, R93, R125 ;  /* 0x0000007d5d7d2221 */ /* 0x000fca0000010000 */
.L_x_30097:
[----:B0-----:R-:W-:Y:S02]  /*13c0*/  MOV R97, R125 ;  /* 0x0000007d00617202 */ /* 0x001fe40000000f00 */
.L_x_30098:
[----:B------:R-:W-:Y:S05]  /*13d0*/  @P3 BRA `(.L_x_30099) ;  /* 0x0000007000003947 */ /* 0x000fea0003800000 */
[----:B------:R-:W-:-:S04]  /*13e0*/  ISETP.NE.U32.AND P4, PT, RZ, c[0x0][0x180], PT ;  /* 0x00006000ff007a0c */ /* 0x000fc80003f85070 */
[----:B------:R-:W-:-:S13]  /*13f0*/  ISETP.NE.AND.EX P4, PT, RZ, c[0x0][0x184], PT, P4 ;  /* 0x00006100ff007a0c */ /* 0x000fda0003f85340 */
[----:B------:R-:W-:Y:S05]  /*1400*/  @P4 BRA `(.L_x_30100) ;  /* 0x0000002000004947 */ /* 0x000fea0003800000 */
[----:B------:R-:W-:Y:S05]  /*1410*/  @P0 BRA `(.L_x_30101) ;  /* 0x0000005000000947 */ /* 0x000fea0003800000 */
[----:B------:R-:W-:Y:S05]  /*1420*/  BRA `(.L_x_30102) ;  /* 0x0000005000007947 */ /* 0x000fea0003800000 */
.L_x_30100:
[----:B-----5:R-:W-:Y:S01]  /*1430*/  FADD.FTZ R126, R94, R126 ;  /* 0x0000007e5e7e7221 */ /* 0x020fe20000010000 */
[----:B------:R-:W-:Y:S05]  /*1440*/  BRA `(.L_x_30101) ;  /* 0x0000002000007947 */ /* 0x000fea0003800000 */
.L_x_30099:
[----:B-----5:R-:W-:-:S04]  /*1450*/  FADD.FTZ R126, R90, R126 ;  /* 0x0000007e5a7e7221 */ /* 0x020fc80000010000 */
[----:B------:R-:W-:-:S05]  /*1460*/  @P2 FADD.FTZ R126, R94, R126 ;  /* 0x0000007e5e7e2221 */ /* 0x000fca0000010000 */
.L_x_30101:
[----:B0-----:R-:W-:Y:S02]  /*1470*/  MOV R98, R126 ;  /* 0x0000007e00627202 */ /* 0x001fe40000000f00 */
.L_x_30102:
[----:B------:R-:W-:Y:S05]  /*1480*/  @P3 BRA `(.L_x_30103) ;  /* 0x0000007000003947 */ /* 0x000fea0003800000 */
[----:B------:R-:W-:-:S04]  /*1490*/  ISETP.NE.U32.AND P4, PT, RZ, c[0x0][0x180], PT ;  /* 0x00006000ff007a0c */ /* 0x000fc80003f85070 */
[----:B------:R-:W-:-:S13]  /*14a0*/  ISETP.NE.AND.EX P4, PT, RZ, c[0x0][0x184], PT, P4 ;  /* 0x00006100ff007a0c */ /* 0x000fda0003f85340 */
[----:B------:R-:W-:Y:S05]  /*14b0*/  @P4 BRA `(.L_x_30104) ;  /* 0x0000002000004947 */ /* 0x000fea0003800000 */
[----:B------:R-:W-:Y:S05]  /*14c0*/  @P0 BRA `(.L_x_30105) ;  /* 0x0000005000000947 */ /* 0x000fea0003800000 */
[----:B------:R-:W-:Y:S05]  /*14d0*/  BRA `(.L_x_30106) ;  /* 0x0000005000007947 */ /* 0x000fea0003800000 */
.L_x_30104:
[----:B-----5:R-:W-:Y:S01]  /*14e0*/  FADD.FTZ R127, R95, R127 ;  /* 0x0000007f5f7f7221 */ /* 0x020fe20000010000 */
[----:B------:R-:W-:Y:S05]  /*14f0*/  BRA `(.L_x_30105) ;  /* 0x0000002000007947 */ /* 0x000fea0003800000 */
.L_x_30103:
[----:B-----5:R-:W-:-:S04]  /*1500*/  FADD.FTZ R127, R91, R127 ;  /* 0x0000007f5b7f7221 */ /* 0x020fc80000010000 */
[----:B------:R-:W-:-:S05]  /*1510*/  @P2 FADD.FTZ R127, R95, R127 ;  /* 0x0000007f5f7f2221 */ /* 0x000fca0000010000 */
.L_x_30105:
[----:B0-----:R-:W-:Y:S02]  /*1520*/  MOV R99, R127 ;  /* 0x0000007f00637202 */ /* 0x001fe40000000f00 */
.L_x_30106:
        /* <DEDUP_REMOVED lines=15> */
.L_x_30108:
[----:B-----5:R-:W-:Y:S01]  /*1620*/  FADD.FTZ R112, R92, R112 ;  /* 0x000000705c707221 */ /* 0x020fe20000010000 */
[----:B------:R-:W-:Y:S05]  /*1630*/  BRA `(.L_x_30109) ;  /* 0x0000002000007947 */ /* 0x000fea0003800000 */
.L_x_30107:
[----:B-----5:R-:W-:-:S04]  /*1640*/  FADD.FTZ R112, R88, R112 ;  /* 0x0000007058707221 */ /* 0x020fc80000010000 */
[----:B------:R-:W-:-:S05]  /*1650*/  @P2 FADD.FTZ R112, R92, R112 ;  /* 0x000000705c702221 */ /* 0x000fca0000010000 */
.L_x_30109:
[----:B0-----:R-:W-:Y:S02]  /*1660*/  MOV R96, R112 ;  /* 0x0000007000607202 */ /* 0x001fe40000000f00 */
.L_x_30110:
[----:B------:R-:W-:Y:S05]  /*1670*/  @P3 BRA `(.L_x_30111) ;  /* 0x0000007000003947 */ /* 0x000fea0003800000 */
[----:B------:R-:W-:-:S04]  /*1680*/  ISETP.NE.U32.AND P4, PT, RZ, c[0x0][0x180], PT ;  /* 0x00006000ff007a0c */ /* 0x000fc80003f85070 */
[----:B------:R-:W-:-:S13]  /*1690*/  ISETP.NE.AND.EX P4, PT, RZ, c[0x0][0x184], PT, P4 ;  /* 0x00006100ff007a0c */ /* 0x000fda0003f85340 */
[----:B------:R-:W-:Y:S05]  /*16a0*/  @P4 BRA `(.L_x_30112) ;  /* 0x0000002000004947 */ /* 0x000fea0003800000 */
[----:B------:R-:W-:Y:S05]  /*16b0*/  @P0 BRA `(.L_x_30113) ;  /* 0x0000005000000947 */ /* 0x000fea0003800000 */
[----:B------:R-:W-:Y:S05]  /*16c0*/  BRA `(.L_x_30114) ;  /* 0x0000005000007947 */ /* 0x000fea0003800000 */
.L_x_30112:
[----:B-----5:R-:W-:Y:S01]  /*16d0*/  FADD.FTZ R113, R93, R113 ;  /* 0x000000715d717221 */ /* 0x020fe20000010000 */
[----:B------:R-:W-:Y:S05]  /*16e0*/  BRA `(.L_x_30113) ;  /* 0x0000002000007947 */ /* 0x000fea0003800000 */
.L_x_30111:
[----:B-----5:R-:W-:-:S04]  /*16f0*/  FADD.FTZ R113, R89, R113 ;  /* 0x0000007159717221 */ /* 0x020fc80000010000 */
[----:B------:R-:W-:-:S05]  /*1700*/  @P2 FADD.FTZ R113, R93, R113 ;  /* 0x000000715d712221 */ /* 0x000fca0000010000 */
.L_x_30113:
[----:B0-----:R-:W-:Y:S02]  /*1710*/  MOV R97, R113 ;  /* 0x0000007100617202 */ /* 0x001fe40000000f00 */
.L_x_30114:
[----:B------:R-:W-:Y:S05]  /*1720*/  @P3 BRA `(.L_x_30115) ;  /* 0x0000007000003947 */ /* 0x000fea0003800000 */
[----:B------:R-:W-:-:S04]  /*1730*/  ISETP.NE.U32.AND P4, PT, RZ, c[0x0][0x180], PT ;  /* 0x00006000ff007a0c */ /* 0x000fc80003f85070 */
[----:B------:R-:W-:-:S13]  /*1740*/  ISETP.NE.AND.EX P4, PT, RZ, c[0x0][0x184], PT, P4 ;  /* 0x00006100ff007a0c */ /* 0x000fda0003f85340 */
[----:B------:R-:W-:Y:S05]  /*1750*/  @P4 BRA `(.L_x_30116) ;  /* 0x0000002000004947 */ /* 0x000fea0003800000 */
[----:B------:R-:W-:Y:S05]  /*1760*/  @P0 BRA `(.L_x_30117) ;  /* 0x0000005000000947 */ /* 0x000fea0003800000 */
[----:B------:R-:W-:Y:S05]  /*1770*/  BRA `(.L_x_30118) ;  /* 0x0000005000007947 */ /* 0x000fea0003800000 */
.L_x_30116:
[----:B-----5:R-:W-:Y:S01]  /*1780*/  FADD.FTZ R114, R94, R114 ;  /* 0x000000725e727221 */ /* 0x020fe20000010000 */
[----:B------:R-:W-:Y:S05]  /*1790*/  BRA `(.L_x_30117) ;  /* 0x0000002000007947 */ /* 0x000fea0003800000 */
.L_x_30115:
[----:B-----5:R-:W-:-:S04]  /*17a0*/  FADD.FTZ R114, R90, R114 ;  /* 0x000000725a727221 */ /* 0x020fc80000010000 */
[----:B------:R-:W-:-:S05]  /*17b0*/  @P2 FADD.FTZ R114, R94, R114 ;  /* 0x000000725e722221 */ /* 0x000fca0000010000 */
.L_x_30117:
[----:B0-----:R-:W-:Y:S02]  /*17c0*/  MOV R98, R114 ;  /* 0x0000007200627202 */ /* 0x001fe40000000f00 */
.L_x_30118:
[----:B------:R-:W-:Y:S05]  /*17d0*/  @P3 BRA `(.L_x_30119) ;  /* 0x0000007000003947 */ /* 0x000fea0003800000 */
[----:B------:R-:W-:-:S04]  /*17e0*/  ISETP.NE.U32.AND P4, PT, RZ, c[0x0][0x180], PT ;  /* 0x00006000ff007a0c */ /* 0x000fc80003f85070 */
[----:B------:R-:W-:-:S13]  /*17f0*/  ISETP.NE.AND.EX P4, PT, RZ, c[0x0][0x184], PT, P4 ;  /* 0x00006100ff007a0c */ /* 0x000fda0003f85340 */
[----:B------:R-:W-:Y:S05]  /*1800*/  @P4 BRA `(.L_x_30120) ;  /* 0x0000002000004947 */ /* 0x000fea0003800000 */
[----:B------:R-:W-:Y:S05]  /*1810*/  @P0 BRA `(.L_x_30121) ;  /* 0x0000005000000947 */ /* 0x000fea0003800000 */
[----:B------:R-:W-:Y:S05]  /*1820*/  BRA `(.L_x_30122) ;  /* 0x0000005000007947 */ /* 0x000fea0003800000 */
.L_x_30120:
[----:B-----5:R-:W-:Y:S01]  /*1830*/  FADD.FTZ R115, R95, R115 ;  /* 0x000000735f737221 */ /* 0x020fe20000010000 */
[----:B------:R-:W-:Y:S05]  /*1840*/  BRA `(.L_x_30121) ;  /* 0x0000002000007947 */ /* 0x000fea0003800000 */
.L_x_30119:
[----:B-----5:R-:W-:-:S04]  /*1850*/  FADD.FTZ R115, R91, R115 ;  /* 0x000000735b737221 */ /* 0x020fc80000010000 */
[----:B------:R-:W-:-:S05]  /*1860*/  @P2 FADD.FTZ R115, R95, R115 ;  /* 0x000000735f732221 */ /* 0x000fca0000010000 */
.L_x_30121:
[----:B0-----:R-:W-:Y:S02]  /*1870*/  MOV R99, R115 ;  /* 0x0000007300637202 */ /* 0x001fe40000000f00 */
.L_x_30122:
        /* <DEDUP_REMOVED lines=15> */
.L_x_30124:
[----:B-----5:R-:W-:Y:S01]  /*1970*/  FADD.FTZ R100, R92, R100 ;  /* 0x000000645c647221 */ /* 0x020fe20000010000 */
[----:B------:R-:W-:Y:S05]  /*1980*/  BRA `(.L_x_30125) ;  /* 0x0000002000007947 */ /* 0x000fea0003800000 */
.L_x_30123:
[----:B-----5:R-:W-:-:S04]  /*1990*/  FADD.FTZ R100, R88, R100 ;  /* 0x0000006458647221 */ /* 0x020fc80000010000 */
[----:B------:R-:W-:-:S05]  /*19a0*/  @P2 FADD.FTZ R100, R92, R100 ;  /* 0x000000645c642221 */ /* 0x000fca0000010000 */
.L_x_30125:
[----:B0-----:R-:W-:Y:S02]  /*19b0*/  MOV R96, R100 ;  /* 0x0000006400607202 */ /* 0x001fe40000000f00 */
.L_x_30126:
[----:B------:R-:W-:Y:S05]  /*19c0*/  @P3 BRA `(.L_x_30127) ;  /* 0x0000007000003947 */ /* 0x000fea0003800000 */
[----:B------:R-:W-:-:S04]  /*19d0*/  ISETP.NE.U32.AND P4, PT, RZ, c[0x0][0x180], PT ;  /* 0x00006000ff007a0c */ /* 0x000fc80003f85070 */
[----:B------:R-:W-:-:S13]  /*19e0*/  ISETP.NE.AND.EX P4, PT, RZ, c[0x0][0x184], PT, P4 ;  /* 0x00006100ff007a0c */ /* 0x000fda0003f85340 */
[----:B------:R-:W-:Y:S05]  /*19f0*/  @P4 BRA `(.L_x_30128) ;  /* 0x0000002000004947 */ /* 0x000fea0003800000 */
[----:B------:R-:W-:Y:S05]  /*1a00*/  @P0 BRA `(.L_x_30129) ;  /* 0x0000005000000947 */ /* 0x000fea0003800000 */
[----:B------:R-:W-:Y:S05]  /*1a10*/  BRA `(.L_x_30130) ;  /* 0x0000005000007947 */ /* 0x000fea0003800000 */
.L_x_30128:
[----:B-----5:R-:W-:Y:S01]  /*1a20*/  FADD.FTZ R101, R93, R101 ;  /* 0x000000655d657221 */ /* 0x020fe20000010000 */
[----:B------:R-:W-:Y:S05]  /*1a30*/  BRA `(.L_x_30129) ;  /* 0x0000002000007947 */ /* 0x000fea0003800000 */
.L_x_30127:
[----:B-----5:R-:W-:-:S04]  /*1a40*/  FADD.FTZ R101, R89, R101 ;  /* 0x0000006559657221 */ /* 0x020fc80000010000 */
[----:B------:R-:W-:-:S05]  /*1a50*/  @P2 FADD.FTZ R101, R93, R101 ;  /* 0x000000655d652221 */ /* 0x000fca0000010000 */
.L_x_30129:
[----:B0-----:R-:W-:Y:S02]  /*1a60*/  MOV R97, R101 ;  /* 0x0000006500617202 */ /* 0x001fe40000000f00 */
.L_x_30130:
[----:B------:R-:W-:Y:S05]  /*1a70*/  @P3 BRA `(.L_x_30131) ;  /* 0x0000007000003947 */ /* 0x000fea0003800000 */
[----:B------:R-:W-:-:S04]  /*1a80*/  ISETP.NE.U32.AND P4, PT, RZ, c[0x0][0x180], PT ;  /* 0x00006000ff007a0c */ /* 0x000fc80003f85070 */
[----:B------:R-:W-:-:S13]  /*1a90*/  ISETP.NE.AND.EX P4, PT, RZ, c[0x0][0x184], PT, P4 ;  /* 0x00006100ff007a0c */ /* 0x000fda0003f85340 */
[----:B------:R-:W-:Y:S05]  /*1aa0*/  @P4 BRA `(.L_x_30132) ;  /* 0x0000002000004947 */ /* 0x000fea0003800000 */
[----:B------:R-:W-:Y:S05]  /*1ab0*/  @P0 BRA `(.L_x_30133) ;  /* 0x0000005000000947 */ /* 0x000fea0003800000 */
[----:B------:R-:W-:Y:S05]  /*1ac0*/  BRA `(.L_x_30134) ;  /* 0x0000005000007947 */ /* 0x000fea0003800000 */
.L_x_30132:
[----:B-----5:R-:W-:Y:S01]  /*1ad0*/  FADD.FTZ R102, R94, R102 ;  /* 0x000000665e667221 */ /* 0x020fe20000010000 */
[----:B------:R-:W-:Y:S05]  /*1ae0*/  BRA `(.L_x_30133) ;  /* 0x0000002000007947 */ /* 0x000fea0003800000 */
.L_x_30131:
[----:B-----5:R-:W-:-:S04]  /*1af0*/  FADD.FTZ R102, R90, R102 ;  /* 0x000000665a667221 */ /* 0x020fc80000010000 */
[----:B------:R-:W-:-:S05]  /*1b00*/  @P2 FADD.FTZ R102, R94, R102 ;  /* 0x000000665e662221 */ /* 0x000fca0000010000 */
.L_x_30133:
[----:B0-----:R-:W-:Y:S02]  /*1b10*/  MOV R98, R102 ;  /* 0x0000006600627202 */ /* 0x001fe40000000f00 */
.L_x_30134:
[----:B------:R-:W-:Y:S05]  /*1b20*/  @P3 BRA `(.L_x_30135) ;  /* 0x0000007000003947 */ /* 0x000fea0003800000 */
[----:B------:R-:W-:-:S04]  /*1b30*/  ISETP.NE.U32.AND P4, PT, RZ, c[0x0][0x180], PT ;  /* 0x00006000ff007a0c */ /* 0x000fc80003f85070 */
[----:B------:R-:W-:-:S13]  /*1b40*/  ISETP.NE.AND.EX P4, PT, RZ, c[0x0][0x184], PT, P4 ;  /* 0x00006100ff007a0c */ /* 0x000fda0003f85340 */
[----:B------:R-:W-:Y:S05]  /*1b50*/  @P4 BRA `(.L_x_30136) ;  /* 0x0000002000004947 */ /* 0x000fea0003800000 */
[----:B------:R-:W-:Y:S05]  /*1b60*/  @P0 BRA `(.L_x_30137) ;  /* 0x0000005000000947 */ /* 0x000fea0003800000 */
[----:B------:R-:W-:Y:S05]  /*1b70*/  BRA `(.L_x_30138) ;  /* 0x0000005000007947 */ /* 0x000fea0003800000 */
.L_x_30136:
[----:B-----5:R-:W-:Y:S01]  /*1b80*/  FADD.FTZ R103, R95, R103 ;  /* 0x000000675f677221 */ /* 0x020fe20000010000 */
[----:B------:R-:W-:Y:S05]  /*1b90*/  BRA `(.L_x_30137) ;  /* 0x0000002000007947 */ /* 0x000fea0003800000 */
.L_x_30135:
[----:B-----5:R-:W-:-:S04]  /*1ba0*/  FADD.FTZ R103, R91, R103 ;  /* 0x000000675b677221 */ /* 0x020fc80000010000 */
[----:B------:R-:W-:-:S05]  /*1bb0*/  @P2 FADD.FTZ R103, R95, R103 ;  /* 0x000000675f672221 */ /* 0x000fca0000010000 */
.L_x_30137:
[----:B0-----:R-:W-:Y:S02]  /*1bc0*/  MOV R99, R103 ;  /* 0x0000006700637202 */ /* 0x001fe40000000f00 */
.L_x_30138:
        /* <DEDUP_REMOVED lines=15> */
.L_x_30140:
[----:B-----5:R-:W-:Y:S01]  /*1cc0*/  FADD.FTZ R104, R92, R104 ;  /* 0x000000685c687221 */ /* 0x020fe20000010000 */
[----:B------:R-:W-:Y:S05]  /*1cd0*/  BRA `(.L_x_30141) ;  /* 0x0000002000007947 */ /* 0x000fea0003800000 */
.L_x_30139:
[----:B-----5:R-:W-:-:S04]  /*1ce0*/  FADD.FTZ R104, R88, R104 ;  /* 0x0000006858687221 */ /* 0x020fc80000010000 */
[----:B------:R-:W-:-:S05]  /*1cf0*/  @P2 FADD.FTZ R104, R92, R104 ;  /* 0x000000685c682221 */ /* 0x000fca0000010000 */
.L_x_30141:
[----:B0-----:R-:W-:Y:S02]  /*1d00*/  MOV R96, R104 ;  /* 0x0000006800607202 */ /* 0x001fe40000000f00 */
.L_x_30142:
[----:B------:R-:W-:Y:S05]  /*1d10*/  @P3 BRA `(.L_x_30143) ;  /* 0x0000007000003947 */ /* 0x000fea0003800000 */
[----:B------:R-:W-:-:S04]  /*1d20*/  ISETP.NE.U32.AND P4, PT, RZ, c[0x0][0x180], PT ;  /* 0x00006000ff007a0c */ /* 0x000fc80003f85070 */
[----:B------:R-:W-:-:S13]  /*1d30*/  ISETP.NE.AND.EX P4, PT, RZ, c[0x0][0x184], PT, P4 ;  /* 0x00006100ff007a0c */ /* 0x000fda0003f85340 */
[----:B------:R-:W-:Y:S05]  /*1d40*/  @P4 BRA `(.L_x_30144) ;  /* 0x0000002000004947 */ /* 0x000fea0003800000 */
[----:B------:R-:W-:Y:S05]  /*1d50*/  @P0 BRA `(.L_x_30145) ;  /* 0x0000005000000947 */ /* 0x000fea0003800000 */
[----:B------:R-:W-:Y:S05]  /*1d60*/  BRA `(.L_x_30146) ;  /* 0x0000005000007947 */ /* 0x000fea0003800000 */
.L_x_30144:
[----:B-----5:R-:W-:Y:S01]  /*1d70*/  FADD.FTZ R105, R93, R105 ;  /* 0x000000695d697221 */ /* 0x020fe20000010000 */
[----:B------:R-:W-:Y:S05]  /*1d80*/  BRA `(.L_x_30145) ;  /* 0x0000002000007947 */ /* 0x000fea0003800000 */
.L_x_30143:
[----:B-----5:R-:W-:-:S04]  /*1d90*/  FADD.FTZ R105, R89, R105 ;  /* 0x0000006959697221 */ /* 0x020fc80000010000 */
[----:B------:R-:W-:-:S05]  /*1da0*/  @P2 FADD.FTZ R105, R93, R105 ;  /* 0x000000695d692221 */ /* 0x000fca0000010000 */
.L_x_30145:
[----:B0-----:R-:W-:Y:S02]  /*1db0*/  MOV R97, R105 ;  /* 0x0000006900617202 */ /* 0x001fe40000000f00 */
.L_x_30146:
[----:B------:R-:W-:Y:S05]  /*1dc0*/  @P3 BRA `(.L_x_30147) ;  /* 0x0000007000003947 */ /* 0x000fea0003800000 */
[----:B------:R-:W-:-:S04]  /*1dd0*/  ISETP.NE.U32.AND P4, PT, RZ, c[0x0][0x180], PT ;  /* 0x00006000ff007a0c */ /* 0x000fc80003f85070 */
[----:B------:R-:W-:-:S13]  /*1de0*/  ISETP.NE.AND.EX P4, PT, RZ, c[0x0][0x184], PT, P4 ;  /* 0x00006100ff007a0c */ /* 0x000fda0003f85340 */
[----:B------:R-:W-:Y:S05]  /*1df0*/  @P4 BRA `(.L_x_30148) ;  /* 0x0000002000004947 */ /* 0x000fea0003800000 */
[----:B------:R-:W-:Y:S05]  /*1e00*/  @P0 BRA `(.L_x_30149) ;  /* 0x0000005000000947 */ /* 0x000fea0003800000 */
[----:B------:R-:W-:Y:S05]  /*1e10*/  BRA `(.L_x_30150) ;  /* 0x0000005000007947 */ /* 0x000fea0003800000 */
.L_x_30148:
[----:B-----5:R-:W-:Y:S01]  /*1e20*/  FADD.FTZ R106, R94, R106 ;  /* 0x0000006a5e6a7221 */ /* 0x020fe20000010000 */
[----:B------:R-:W-:Y:S05]  /*1e30*/  BRA `(.L_x_30149) ;  /* 0x0000002000007947 */ /* 0x000fea0003800000 */
.L_x_30147:
[----:B-----5:R-:W-:-:S04]  /*1e40*/  FADD.FTZ R106, R90, R106 ;  /* 0x0000006a5a6a7221 */ /* 0x020fc80000010000 */
[----:B------:R-:W-:-:S05]  /*1e50*/  @P2 FADD.FTZ R106, R94, R106 ;  /* 0x0000006a5e6a2221 */ /* 0x000fca0000010000 */
.L_x_30149:
[----:B0-----:R-:W-:Y:S02]  /*1e60*/  MOV R98, R106 ;  /* 0x0000006a00627202 */ /* 0x001fe40000000f00 */
.L_x_30150:
[----:B------:R-:W-:Y:S05]  /*1e70*/  @P3 BRA `(.L_x_30151) ;  /* 0x0000007000003947 */ /* 0x000fea0003800000 */
[----:B------:R-:W-:-:S04]  /*1e80*/  ISETP.NE.U32.AND P4, PT, RZ, c[0x0][0x180], PT ;  /* 0x00006000ff007a0c */ /* 0x000fc80003f85070 */
[----:B------:R-:W-:-:S13]  /*1e90*/  ISETP.NE.AND.EX P4, PT, RZ, c[0x0][0x184], PT, P4 ;  /* 0x00006100ff007a0c */ /* 0x000fda0003f85340 */
[----:B------:R-:W-:Y:S05]  /*1ea0*/  @P4 BRA `(.L_x_30152) ;  /* 0x0000002000004947 */ /* 0x000fea0003800000 */
[----:B------:R-:W-:Y:S05]  /*1eb0*/  @P0 BRA `(.L_x_30153) ;  /* 0x0000005000000947 */ /* 0x000fea0003800000 */
[----:B------:R-:W-:Y:S05]  /*1ec0*/  BRA `(.L_x_30154) ;  /* 0x0000005000007947 */ /* 0x000fea0003800000 */
.L_x_30152:
[----:B-----5:R-:W-:Y:S01]  /*1ed0*/  FADD.FTZ R107, R95, R107 ;  /* 0x0000006b5f6b7221 */ /* 0x020fe20000010000 */
[----:B------:R-:W-:Y:S05]  /*1ee0*/  BRA `(.L_x_30153) ;  /* 0x0000002000007947 */ /* 0x000fea0003800000 */
.L_x_30151:
[----:B-----5:R-:W-:-:S04]  /*1ef0*/  FADD.FTZ R107, R91, R107 ;  /* 0x0000006b5b6b7221 */ /* 0x020fc80000010000 */
[----:B------:R-:W-:-:S05]  /*1f00*/  @P2 FADD.FTZ R107, R95, R107 ;  /* 0x0000006b5f6b2221 */ /* 0x000fca0000010000 */
.L_x_30153:
[----:B0-----:R-:W-:Y:S02]  /*1f10*/  MOV R99, R107 ;  /* 0x0000006b00637202 */ /* 0x001fe40000000f00 */
.L_x_30154:
        /* <DEDUP_REMOVED lines=15> */
.L_x_30156:
[----:B-----5:R-:W-:Y:S01]  /*2010*/  FADD.FTZ R108, R92, R108 ;  /* 0x0000006c5c6c7221 */ /* 0x020fe20000010000 */
[----:B------:R-:W-:Y:S05]  /*2020*/  BRA `(.L_x_30157) ;  /* 0x0000002000007947 */ /* 0x000fea0003800000 */
.L_x_30155:
[----:B-----5:R-:W-:-:S04]  /*2030*/  FADD.FTZ R108, R88, R108 ;  /* 0x0000006c586c7221 */ /* 0x020fc80000010000 */
[----:B------:R-:W-:-:S05]  /*2040*/  @P2 FADD.FTZ R108, R92, R108 ;  /* 0x0000006c5c6c2221 */ /* 0x000fca0000010000 */
.L_x_30157:
[----:B0-----:R-:W-:Y:S02]  /*2050*/  MOV R96, R108 ;  /* 0x0000006c00607202 */ /* 0x001fe40000000f00 */
.L_x_30158:
[----:B------:R-:W-:Y:S05]  /*2060*/  @P3 BRA `(.L_x_30159) ;  /* 0x0000007000003947 */ /* 0x000fea0003800000 */
[----:B------:R-:W-:-:S04]  /*2070*/  ISETP.NE.U32.AND P4, PT, RZ, c[0x0][0x180], PT ;  /* 0x00006000ff007a0c */ /* 0x000fc80003f85070 */
[----:B------:R-:W-:-:S13]  /*2080*/  ISETP.NE.AND.EX P4, PT, RZ, c[0x0][0x184], PT, P4 ;  /* 0x00006100ff007a0c */ /* 0x000fda0003f85340 */
[----:B------:R-:W-:Y:S05]  /*2090*/  @P4 BRA `(.L_x_30160) ;  /* 0x0000002000004947 */ /* 0x000fea0003800000 */
[----:B------:R-:W-:Y:S05]  /*20a0*/  @P0 BRA `(.L_x_30161) ;  /* 0x0000005000000947 */ /* 0x000fea0003800000 */
[----:B------:R-:W-:Y:S05]  /*20b0*/  BRA `(.L_x_30162) ;  /* 0x0000005000007947 */ /* 0x000fea0003800000 */
.L_x_30160:
[----:B-----5:R-:W-:Y:S01]  /*20c0*/  FADD.FTZ R109, R93, R109 ;  /* 0x0000006d5d6d7221 */ /* 0x020fe20000010000 */
[----:B------:R-:W-:Y:S05]  /*20d0*/  BRA `(.L_x_30161) ;  /* 0x0000002000007947 */ /* 0x000fea0003800000 */
.L_x_30159:
[----:B-----5:R-:W-:-:S04]  /*20e0*/  FADD.FTZ R109, R89, R109 ;  /* 0x0000006d596d7221 */ /* 0x020fc80000010000 */
[----:B------:R-:W-:-:S05]  /*20f0*/  @P2 FADD.FTZ R109, R93, R109 ;  /* 0x0000006d5d6d2221 */ /* 0x000fca0000010000 */
.L_x_30161:
[----:B0-----:R-:W-:Y:S02]  /*2100*/  MOV R97, R109 ;  /* 0x0000006d00617202 */ /* 0x001fe40000000f00 */
.L_x_30162:
[----:B------:R-:W-:Y:S05]  /*2110*/  @P3 BRA `(.L_x_30163) ;  /* 0x0000007000003947 */ /* 0x000fea0003800000 */
[----:B------:R-:W-:-:S04]  /*2120*/  ISETP.NE.U32.AND P4, PT, RZ, c[0x0][0x180], PT ;  /* 0x00006000ff007a0c */ /* 0x000fc80003f85070 */
[----:B------:R-:W-:-:S13]  /*2130*/  ISETP.NE.AND.EX P4, PT, RZ, c[0x0][0x184], PT, P4 ;  /* 0x00006100ff007a0c */ /* 0x000fda0003f85340 */
[----:B------:R-:W-:Y:S05]  /*2140*/  @P4 BRA `(.L_x_30164) ;  /* 0x0000002000004947 */ /* 0x000fea0003800000 */
[----:B------:R-:W-:Y:S05]  /*2150*/  @P0 BRA `(.L_x_30165) ;  /* 0x0000005000000947 */ /* 0x000fea0003800000 */
[----:B------:R-:W-:Y:S05]  /*2160*/  BRA `(.L_x_30166) ;  /* 0x0000005000007947 */ /* 0x000fea0003800000 */
.L_x_30164:
[----:B-----5:R-:W-:Y:S01]  /*2170*/  FADD.FTZ R110, R94, R110 ;  /* 0x0000006e5e6e7221 */ /* 0x020fe20000010000 */
[----:B------:R-:W-:Y:S05]  /*2180*/  BRA `(.L_x_30165) ;  /* 0x0000002000007947 */ /* 0x000fea0003800000 */
.L_x_30163:
[----:B-----5:R-:W-:-:S04]  /*2190*/  FADD.FTZ R110, R90, R110 ;  /* 0x0000006e5a6e7221 */ /* 0x020fc80000010000 */
[----:B------:R-:W-:-:S05]  /*21a0*/  @P2 FADD.FTZ R110, R94, R110 ;  /* 0x0000006e5e6e2221 */ /* 0x000fca0000010000 */
.L_x_30165:
[----:B0-----:R-:W-:Y:S02]  /*21b0*/  MOV R98, R110 ;  /* 0x0000006e00627202 */ /* 0x001fe40000000f00 */
.L_x_30166:
[----:B------:R-:W-:Y:S05]  /*21c0*/  @P3 BRA `(.L_x_30167) ;  /* 0x0000007000003947 */ /* 0x000fea0003800000 */
[----:B------:R-:W-:-:S04]  /*21d0*/  ISETP.NE.U32.AND P4, PT, RZ, c[0x0][0x180], PT ;  /* 0x00006000ff007a0c */ /* 0x000fc80003f85070 */
[----:B------:R-:W-:-:S13]  /*21e0*/  ISETP.NE.AND.EX P4, PT, RZ, c[0x0][0x184], PT, P4 ;  /* 0x00006100ff007a0c */ /* 0x000fda0003f85340 */
[----:B------:R-:W-:Y:S05]  /*21f0*/  @P4 BRA `(.L_x_30168) ;  /* 0x0000002000004947 */ /* 0x000fea0003800000 */
[----:B------:R-:W-:Y:S05]  /*2200*/  @P0 BRA `(.L_x_30169) ;  /* 0x0000005000000947 */ /* 0x000fea0003800000 */
[----:B------:R-:W-:Y:S05]  /*2210*/  BRA `(.L_x_30170) ;  /* 0x0000005000007947 */ /* 0x000fea0003800000 */
.L_x_30168:
[----:B-----5:R-:W-:Y:S01]  /*2220*/  FADD.FTZ R111, R95, R111 ;  /* 0x0000006f5f6f7221 */ /* 0x020fe20000010000 */
[----:B------:R-:W-:Y:S05]  /*2230*/  BRA `(.L_x_30169) ;  /* 0x0000002000007947 */ /* 0x000fea0003800000 */
.L_x_30167:
[----:B-----5:R-:W-:-:S04]  /*2240*/  FADD.FTZ R111, R91, R111 ;  /* 0x0000006f5b6f7221 */ /* 0x020fc80000010000 */
[----:B------:R-:W-:-:S05]  /*2250*/  @P2 FADD.FTZ R111, R95, R111 ;  /* 0x0000006f5f6f2221 */ /* 0x000fca0000010000 */
.L_x_30169:
[----:B0-----:R-:W-:Y:S02]  /*2260*/  MOV R99, R111 ;  /* 0x0000006f00637202 */ /* 0x001fe40000000f00 */
.L_x_30170:
        /* <DEDUP_REMOVED lines=15> */
.L_x_30172:
[----:B-----5:R-:W-:Y:S01]  /*2360*/  FADD.FTZ R128, R92, R128 ;  /* 0x000000805c807221 */ /* 0x020fe20000010000 */
[----:B------:R-:W-:Y:S05]  /*2370*/  BRA `(.L_x_30173) ;  /* 0x0000002000007947 */ /* 0x000fea0003800000 */
.L_x_30171:
[----:B-----5:R-:W-:-:S04]  /*2380*/  FADD.FTZ R128, R88, R128 ;  /* 0x0000008058807221 */ /* 0x020fc80000010000 */
[----:B------:R-:W-:-:S05]  /*2390*/  @P2 FADD.FTZ R128, R92, R128 ;  /* 0x000000805c802221 */ /* 0x000fca0000010000 */
.L_x_30173:
[----:B0-----:R-:W-:Y:S02]  /*23a0*/  MOV R96, R128 ;  /* 0x0000008000607202 */ /* 0x001fe40000000f00 */
.L_x_30174:
[----:B------:R-:W-:Y:S05]  /*23b0*/  @P3 BRA `(.L_x_30175) ;  /* 0x0000007000003947 */ /* 0x000fea0003800000 */
[----:B------:R-:W-:-:S04]  /*23c0*/  ISETP.NE.U32.AND P1, PT, RZ, c[0x0][0x180], PT ;  /* 0x00006000ff007a0c */ /* 0x000fc80003f25070 */
[----:B------:R-:W-:-:S13]  /*23d0*/  ISETP.NE.AND.EX P1, PT, RZ, c[0x0][0x184], PT, P1 ;  /* 0x00006100ff007a0c */ /* 0x000fda0003f25310 */
[----:B------:R-:W-:Y:S05]  /*23e0*/  @P1 BRA `(.L_x_30176) ;  /* 0x0000002000001947 */ /* 0x000fea0003800000 */
[----:B------:R-:W-:Y:S05]  /*23f0*/  @P0 BRA `(.L_x_30177) ;  /* 0x0000005000000947 */ /* 0x000fea0003800000 */
[----:B------:R-:W-:Y:S05]  /*2400*/  BRA `(.L_x_30178) ;  /* 0x0000005000007947 */ /* 0x000fea0003800000 */
.L_x_30176:
[----:B-----5:R-:W-:Y:S01]  /*2410*/  FADD.FTZ R129, R93, R129 ;  /* 0x000000815d817221 */ /* 0x020fe20000010000 */
[----:B------:R-:W-:Y:S05]  /*2420*/  BRA `(.L_x_30177) ;  /* 0x0000002000007947 */ /* 0x000fea0003800000 */
.L_x_30175:
[----:B-----5:R-:W-:-:S04]  /*2430*/  FADD.FTZ R129, R89, R129 ;  /* 0x0000008159817221 */ /* 0x020fc80000010000 */
[----:B------:R-:W-:-:S05]  /*2440*/  @P2 FADD.FTZ R129, R93, R129 ;  /* 0x000000815d812221 */ /* 0x000fca0000010000 */
.L_x_30177:
[----:B0-----:R-:W-:Y:S02]  /*2450*/  MOV R97, R129 ;  /* 0x0000008100617202 */ /* 0x001fe40000000f00 */
.L_x_30178:
[----:B------:R-:W-:Y:S05]  /*2460*/  @P3 BRA `(.L_x_30179) ;  /* 0x0000007000003947 */ /* 0x000fea0003800000 */
[----:B------:R-:W-:-:S04]  /*2470*/  ISETP.NE.U32.AND P1, PT, RZ, c[0x0][0x180], PT ;  /* 0x00006000ff007a0c */ /* 0x000fc80003f25070 */
[----:B------:R-:W-:-:S13]  /*2480*/  ISETP.NE.AND.EX P1, PT, RZ, c[0x0][0x184], PT, P1 ;  /* 0x00006100ff007a0c */ /* 0x000fda0003f25310 */
[----:B------:R-:W-:Y:S05]  /*2490*/  @P1 BRA `(.L_x_30180) ;  /* 0x0000002000001947 */ /* 0x000fea0003800000 */
[----:B------:R-:W-:Y:S05]  /*24a0*/  @P0 BRA `(.L_x_30181) ;  /* 0x0000005000000947 */ /* 0x000fea0003800000 */
[----:B------:R-:W-:Y:S05]  /*24b0*/  BRA `(.L_x_30182) ;  /* 0x0000005000007947 */ /* 0x000fea0003800000 */
.L_x_30180:
[----:B-----5:R-:W-:Y:S01]  /*24c0*/  FADD.FTZ R130, R94, R130 ;  /* 0x000000825e827221 */ /* 0x020fe20000010000 */
[----:B------:R-:W-:Y:S05]  /*24d0*/  BRA `(.L_x_30181) ;  /* 0x0000002000007947 */ /* 0x000fea0003800000 */
.L_x_30179:
[----:B-----5:R-:W-:-:S04]  /*24e0*/  FADD.FTZ R130, R90, R130 ;  /* 0x000000825a827221 */ /* 0x020fc80000010000 */
[----:B------:R-:W-:-:S05]  /*24f0*/  @P2 FADD.FTZ R130, R94, R130 ;  /* 0x000000825e822221 */ /* 0x000fca0000010000 */
.L_x_30181:
[----:B0-----:R-:W-:Y:S02]  /*2500*/  MOV R98, R130 ;  /* 0x0000008200627202 */ /* 0x001fe40000000f00 */
.L_x_30182:
[----:B------:R-:W-:Y:S05]  /*2510*/  @P3 BRA `(.L_x_30183) ;  /* 0x0000007000003947 */ /* 0x000fea0003800000 */
[----:B------:R-:W-:-:S04]  /*2520*/  ISETP.NE.U32.AND P1, PT, RZ, c[0x0][0x180], PT ;  /* 0x00006000ff007a0c */ /* 0x000fc80003f25070 */
[----:B------:R-:W-:-:S13]  /*2530*/  ISETP.NE.AND.EX P1, PT, RZ, c[0x0][0x184], PT, P1 ;  /* 0x00006100ff007a0c */ /* 0x000fda0003f25310 */
[----:B------:R-:W-:Y:S05]  /*2540*/  @P1 BRA `(.L_x_30184) ;  /* 0x0000002000001947 */ /* 0x000fea0003800000 */
[----:B------:R-:W-:Y:S05]  /*2550*/  @P0 BRA `(.L_x_30185) ;  /* 0x0000005000000947 */ /* 0x000fea0003800000 */
[----:B------:R-:W-:Y:S05]  /*2560*/  BRA `(.L_x_30186) ;  /* 0x0000005000007947 */ /* 0x000fea0003800000 */
.L_x_30184:
[----:B-----5:R-:W-:Y:S01]  /*2570*/  FADD.FTZ R131, R95, R131 ;  /* 0x000000835f837221 */ /* 0x020fe20000010000 */
[----:B------:R-:W-:Y:S05]  /*2580*/  BRA `(.L_x_30185) ;  /* 0x0000002000007947 */ /* 0x000fea0003800000 */
.L_x_30183:
[----:B-----5:R-:W-:-:S04]  /*2590*/  FADD.FTZ R131, R91, R131 ;  /* 0x000000835b837221 */ /* 0x020fc80000010000 */
[----:B------:R-:W-:-:S05]  /*25a0*/  @P2 FADD.FTZ R131, R95, R131 ;  /* 0x000000835f832221 */ /* 0x000fca0000010000 */
.L_x_30185:
[----:B0-----:R-:W-:Y:S02]  /*25b0*/  MOV R99, R131 ;  /* 0x0000008300637202 */ /* 0x001fe40000000f00 */
.L_x_30186:
[----:B0-----:R-:W-:Y:S01]  /*25c0*/  FADD.FTZ R148, RZ, R136 ;  /* 0x00000088ff947221 */ /* 0x001fe20000010000 */
        /* <DEDUP_REMOVED lines=39> */
[----:B------:R-:W-:-:S03]  /*2840*/  SHF.R.U32.HI R140, RZ, 0x5, R0 ;  /* 0x00000005ff8c7819 */ /* 0x000fc60000011600 */
[----:B------:R-:W-:Y:S01]  /*2850*/  FADD.FTZ R150, R147, R128 ;  /* 0x0000008093967221 */ /* 0x000fe20000010000 */
[----:B------:R-:W-:-:S03]  /*2860*/  LOP3.LUT R140, R140, 0x7fffffc, RZ, 0xc0, !PT ;  /* 0x07fffffc8c8c7812 */ /* 0x000fc600078ec0ff */
[----:B------:R-:W-:Y:S01]  /*2870*/  FADD.FTZ R147, R150, R129 ;  /* 0x0000008196937221 */ /* 0x000fe20000010000 */
[----:B------:R-:W-:-:S03]  /*2880*/  @!P2 IADD3 R140, R140, 0x4, RZ ;  /* 0x000000048c8ca810 */ /* 0x000fc60007ffe0ff */
[----:B------:R-:W-:-:S04]  /*2890*/  FADD.FTZ R150, R147, R130 ;  /* 0x0000008293967221 */ /* 0x000fc80000010000 */
[----:B------:R-:W-:Y:S01]  /*28a0*/  FADD.FTZ R156, R150, R131 ;  /* 0x00000083969c7221 */ /* 0x000fe20000010000 */
[----:B------:R-:W-:Y:S05]  /*28b0*/  BRA.DIV ~URZ, `(.L_x_30187) ;  /* 0x000013a27f007947 */ /* 0x000fea000b800000 */
[----:B0-----:R0:W1:Y:S02]  /*28c0*/  SHFL.BFLY PT, R147, R156, 0x1, 0x1f ;  /* 0x0c201f009c937f89 */ /* 0x00106400000e0000 */
.L_x_30191:
        /* <DEDUP_REMOVED lines=100> */
.L_x_30192:
[----:B------:R-:W-:Y:S01]  /*2f10*/  SHF.R.U32.HI R147, RZ, 0x5, R0 ;  /* 0x00000005ff937819 */ /* 0x000fe20000011600 */
[----:B01----:R-:W-:Y:S01]  /*2f20*/  FADD.FTZ R149, R154, R149 ;  /* 0x000000959a957221 */ /* 0x003fe20000010000 */
        /* <DEDUP_REMOVED lines=11> */
[----:B------:R-:W-:Y:S02]  /*2fe0*/  @!P2 MOV R154, 0x500 ;  /* 0x00000500009aa802 */ /* 0x000fe40000000f00 */
[----:B------:R-:W-:-:S02]  /*2ff0*/  MOV R147, c[0x0][0x1e0] ;  /* 0x0000780000937a02 */ /* 0x000fc40000000f00 */
[----:B------:R-:W-:Y:S01]  /*3000*/  I2F R159, R154 ;  /* 0x0000009a009f7306 */ /* 0x000fe20000201400 */
[----:B------:R-:W0:Y:S04]  /*3010*/  SHFL.DOWN PT, R157, R154, 0x2, 0x1f ;  /* 0x08401f009a9d7f89 */ /* 0x000e2800000e0000 */
[----:B------:R-:W-:Y:S01]  /*3020*/  @!P2 LDS.64 R150, [R155.X8] ;  /* 0x000000009b96a984 */ /* 0x000fe20000008a00 */
[----:B------:R-:W-:Y:S02]  /*3030*/  ISETP.NE.AND P2, PT, RZ, UR6, PT ;  /* 0x00000006ff007c0c */ /* 0x000fe4000bf45270 */
[----:B0-----:R-:W-:Y:S01]  /*3040*/  IADD3 R158, R157, R154, RZ ;  /* 0x0000009a9d9e7210 */ /* 0x001fe20007ffe0ff */
[----:B------:R-:W-:Y:S04]  /*3050*/  I2F R152, R157 ;  /* 0x0000009d00987306 */ /* 0x000fe80000201400 */
[----:B------:R-:W0:Y:S04]  /*3060*/  SHFL.DOWN PT, R149, R158, 0x1, 0x1f ;  /* 0x08201f009e957f89 */ /* 0x000e2800000e0000 */
[----:B------:R-:W1:Y:S08]  /*3070*/  I2F R140, R158 ;  /* 0x0000009e008c7306 */ /* 0x000e700000201400 */
[----:B-1----:R-:W-:Y:S01]  /*3080*/  MUFU.RCP R148, R140 ;  /* 0x0000008c00947308 */ /* 0x002fe20000001000 */
[----:B0-----:R-:W-:Y:S01]  /*3090*/  IADD3 R157, R158, R149, RZ ;  /* 0x000000959e9d7210 */ /* 0x001fe20007ffe0ff */
[----:B------:R-:W0:Y:S06]  /*30a0*/  SHFL.DOWN PT, R153, R150, 0x2, 0x1f ;  /* 0x08401f0096997f89 */ /* 0x000e2c00000e0000 */
[----:B------:R-:W-:Y:S01]  /*30b0*/  I2F R149, R149 ;  /* 0x0000009500957306 */ /* 0x000fe20000201400 */
[----:B------:R-:W1:Y:S07]  /*30c0*/  SHFL.DOWN PT, R156, R151, 0x2, 0x1f ;  /* 0x08401f00979c7f89 */ /* 0x000e6e00000e0000 */
[----:B------:R-:W2:Y:S01]  /*30d0*/  I2F R157, R157 ;  /* 0x0000009d009d7306 */ /* 0x000ea20000201400 */
[----:B0-----:R-:W-:-:S02]  /*30e0*/  FMUL.FTZ R155, R153, R152 ;  /* 0x00000098999b7220 */ /* 0x001fc40000410000 */
[----:B------:R-:W-:-:S05]  /*30f0*/  FADD.FTZ R153, -R153, R150 ;  /* 0x0000009699997221 */ /* 0x000fca0000010100 */
[----:B--2---:R-:W0:Y:S01]  /*3100*/  MUFU.RCP R154, R157 ;  /* 0x0000009d009a7308 */ /* 0x004e220000001000 */
[----:B------:R-:W-:Y:S02]  /*3110*/  FFMA.FTZ R161, R159, R150, R155 ;  /* 0x000000969fa17223 */ /* 0x000fe4000001009b */
[----:B------:R-:W-:Y:S02]  /*3120*/  FMUL.FTZ R155, R153, R153 ;  /* 0x00000099999b7220 */ /* 0x000fe40000410000 */
[----:B------:R-:W-:Y:S02]  /*3130*/  FMUL.FTZ R153, R148, R161 ;  /* 0x000000a194997220 */ /* 0x000fe40000410000 */
[----:B------:R-:W-:-:S03]  /*3140*/  FMUL.FTZ R155, R155, R159 ;  /* 0x0000009f9b9b7220 */ /* 0x000fc60000410000 */
[----:B------:R-:W2:Y:S01]  /*3150*/  SHFL.DOWN PT, R150, R153, 0x1, 0x1f ;  /* 0x08201f0099967f89 */ /* 0x000ea200000e0000 */
[----:B------:R-:W-:Y:S02]  /*3160*/  FMUL.FTZ R152, R155, R152 ;  /* 0x000000989b987220 */ /* 0x000fe40000410000 */
[----:B-1----:R-:W-:-:S04]  /*3170*/  FADD.FTZ R155, R156, R151 ;  /* 0x000000979c9b7221 */ /* 0x002fc80000010000 */
[----:B------:R-:W-:-:S05]  /*3180*/  FFMA.FTZ R152, R148, R152, R155 ;  /* 0x0000009894987223 */ /* 0x000fca000001009b */
[----:B------:R-:W1:Y:S01]  /*3190*/  SHFL.DOWN PT, R151, R152, 0x1, 0x1f ;  /* 0x08201f0098977f89 */ /* 0x000e6200000e0000 */
[----:B--2---:R-:W-:Y:S02]  /*31a0*/  FMUL.FTZ R148, R150, R149 ;  /* 0x0000009596947220 */ /* 0x004fe40000410000 */
[----:B------:R-:W-:Y:S02]  /*31b0*/  FADD.FTZ R150, R153, -R150 ;  /* 0x8000009699967221 */ /* 0x000fe40000010000 */
[----:B------:R-:W-:Y:S02]  /*31c0*/  FFMA.FTZ R155, R140, R153, R148 ;  /* 0x000000998c9b7223 */ /* 0x000fe40000010094 */
[----:B------:R-:W-:Y:S01]  /*31d0*/  FMUL.FTZ R153, R150, R150 ;  /* 0x0000009696997220 */ /* 0x000fe20000410000 */
[----:B------:R-:W-:Y:S01]  /*31e0*/  @!P1 MOV R150, 0x4 ;  /* 0x0000000400969802 */ /* 0x000fe20000000f00 */
[----:B0-----:R-:W-:Y:S02]  /*31f0*/  FMUL.FTZ R148, R154, R155 ;  /* 0x0000009b9a947220 */ /* 0x001fe40000410000 */
[----:B------:R-:W-:-:S02]  /*3200*/  FMUL.FTZ R140, R140, R153 ;  /* 0x000000998c8c7220 */ /* 0x000fc40000410000 */
[----:B-1----:R-:W-:Y:S01]  /*3210*/  FADD.FTZ R151, R152, R151 ;  /* 0x0000009798977221 */ /* 0x002fe20000010000 */
[----:B------:R-:W-:Y:S01]  /*3220*/  @!P1 MOV R152, 0x4 ;  /* 0x0000000400989802 */ /* 0x000fe20000000f00 */
[----:B------:R-:W-:Y:S01]  /*3230*/  FMUL.FTZ R140, R140, R149 ;  /* 0x000000958c8c7220 */ /* 0x000fe20000410000 */
[----:B------:R-:W0:Y:S03]  /*3240*/  SHFL.IDX PT, R148, R148, RZ, 0x1f ;  /* 0x00001fff94947589 */ /* 0x000e2600000e0000 */
[----:B------:R-:W-:Y:S02]  /*3250*/  FFMA.FTZ R154, R154, R140, R151 ;  /* 0x0000008c9a9a7223 */ /* 0x000fe40000010097 */
[----:B------:R-:W-:-:S04]  /*3260*/  @!P1 IMAD.WIDE R150, R3, R150, c[0x0][0x1a0] ;  /* 0x0000680003969625 */ /* 0x000fc800078e0296 */
[----:B------:R-:W1:Y:S01]  /*3270*/  SHFL.IDX PT, R154, R154, RZ, 0x1f ;  /* 0x00001fff9a9a7589 */ /* 0x000e6200000e0000 */
[C---:B0-----:R-:W-:Y:S01]  /*3280*/  FMUL.FTZ R149, R148.reuse, R148 ;  /* 0x0000009494957220 */ /* 0x041fe20000410000 */
[----:B------:R-:W-:Y:S02]  /*3290*/  FSEL R140, R148, RZ, !P2 ;  /* 0x000000ff948c7208 */ /* 0x000fe40005000000 */
[----:B------:R0:W-:Y:S03]  /*32a0*/  @!P1 STG.E [R150.64], R148 ;  /* 0x0000009496009986 */ /* 0x0001e6000c101904 */
[C---:B------:R-:W-:Y:S02]  /*32b0*/  FADD.FTZ R137, -R140.reuse, R137 ;  /* 0x000000898c897221 */ /* 0x040fe40000010100 */
[----:B------:R-:W-:Y:S02]  /*32c0*/  FADD.FTZ R139, -R140, R139 ;  /* 0x0000008b8c8b7221 */ /* 0x000fe40000010100 */
[----:B-1----:R-:W-:-:S02]  /*32d0*/  FFMA.FTZ R147, R154, R147, c[0x0][0x228] ;  /* 0x00008a009a937623 */ /* 0x002fc40000010093 */
[C---:B------:R-:W-:Y:S01]  /*32e0*/  FADD.FTZ R136, -R140.reuse, R136 ;  /* 0x000000888c887221 */ /* 0x040fe20000010100 */
[----:B0-----:R-:W-:Y:S01]  /*32f0*/  FSEL R148, R149, RZ, P2 ;  /* 0x000000ff95947208 */ /* 0x001fe20001000000 */
[----:B------:R-:W-:Y:S01]  /*3300*/  FADD.FTZ R149, -R140, R101 ;  /* 0x000000658c957221 */ /* 0x000fe20000010100 */
[----:B------:R-:W-:Y:S01]  /*3310*/  LOP3.LUT P2, RZ, R2, 0xff, RZ, 0xc0, !PT ;  /* 0x000000ff02ff7812 */ /* 0x000fe2000784c0ff */
[C---:B------:R-:W-:Y:S02]  /*3320*/  FADD.FTZ R138, -R140.reuse, R138 ;  /* 0x0000008a8c8a7221 */ /* 0x040fe40000010100 */
[----:B------:R-:W-:Y:S01]  /*3330*/  FADD.FTZ R147, R147, R148 ;  /* 0x0000009493937221 */ /* 0x000fe20000010000 */
[----:B------:R-:W-:Y:S01]  /*3340*/  SEL R2, RZ, 0x1, P2 ;  /* 0x00000001ff027807 */ /* 0x000fe20001000000 */
[C---:B------:R-:W-:Y:S02]  /*3350*/  FADD.FTZ R148, -R140.reuse, R100 ;  /* 0x000000648c947221 */ /* 0x040fe40000010100 */
[C---:B------:R-:W-:Y:S01]  /*3360*/  @!P1 IMAD.WIDE R100, R3.reuse, R152, c[0x0][0x1a8] ;  /* 0x00006a0003649625 */ /* 0x040fe200078e0298 */
[----:B------:R-:W-:Y:S01]  /*3370*/  IADD3 R3, R3, c[0x0][0x160], RZ ;  /* 0x0000580003037a10 */ /* 0x000fe20007ffe0ff */
[----:B------:R-:W0:Y:S02]  /*3380*/  MUFU.RSQ R147, R147 ;  /* 0x0000009300937308 */ /* 0x000e240000001400 */
[----:B------:R-:W-:-:S02]  /*3390*/  FADD.FTZ R150, -R140, R102 ;  /* 0x000000668c967221 */ /* 0x000fc40000010100 */
[C---:B------:R-:W-:Y:S01]  /*33a0*/  FADD.FTZ R152, -R140.reuse, R111 ;  /* 0x0000006f8c987221 */ /* 0x040fe20000010100 */
[----:B------:R-:W-:Y:S01]  /*33b0*/  HFMA2.MMA R111, -RZ, RZ, 0, 9.5367431640625e-07 ;  /* 0x00000010ff6f7435 */ /* 0x000fe200000001ff */
[C---:B------:R-:W-:Y:S02]  /*33c0*/  FADD.FTZ R120, -R140.reuse, R120 ;  /* 0x000000788c787221 */ /* 0x040fe40000010100 */
[C---:B------:R-:W-:Y:S02]  /*33d0*/  FADD.FTZ R121, -R140.reuse, R121 ;  /* 0x000000798c797221 */ /* 0x040fe40000010100 */
[C---:B------:R-:W-:Y:S02]  /*33e0*/  FADD.FTZ R122, -R140.reuse, R122 ;  /* 0x0000007a8c7a7221 */ /* 0x040fe40000010100 */
[C---:B------:R-:W-:Y:S02]  /*33f0*/  FADD.FTZ R123, -R140.reuse, R123 ;  /* 0x0000007b8c7b7221 */ /* 0x040fe40000010100 */
[----:B------:R-:W-:Y:S01]  /*3400*/  FADD.FTZ R151, -R140, R103 ;  /* 0x000000678c977221 */ /* 0x000fe20000010100 */
[----:B0-----:R0:W-:Y:S01]  /*3410*/  @!P1 STG.E [R100.64], R147 ;  /* 0x0000009364009986 */ /* 0x0011e2000c101904 */
[C---:B------:R-:W-:Y:S01]  /*3420*/  FMUL.FTZ R102, R147.reuse, R139 ;  /* 0x0000008b93667220 */ /* 0x040fe20000410000 */
[----:B------:R-:W-:Y:S01]  /*3430*/  LEA R154, P1, R146, c[0x0][0x208], 0x4 ;  /* 0x00008200929a7a11 */ /* 0x000fe200078220ff */
[----:B------:R-:W-:-:S02]  /*3440*/  FMUL.FTZ R139, R147, R138 ;  /* 0x0000008a938b7220 */ /* 0x000fc40000410000 */
[----:B------:R-:W-:Y:S01]  /*3450*/  FFMA.FTZ R103, R51, R102, R11 ;  /* 0x0000006633677223 */ /* 0x000fe2000001000b */
[----:B------:R-:W-:Y:S01]  /*3460*/  LEA.HI.X R155, R146, c[0x0][0x20c], RZ, 0x4, P1 ;  /* 0x00008300929b7a11 */ /* 0x000fe200008f24ff */
[C---:B------:R-:W-:Y:S01]  /*3470*/  FADD.FTZ R132, -R140.reuse, R132 ;  /* 0x000000848c847221 */ /* 0x040fe20000010100 */
[----:B------:R-:W-:Y:S01]  /*3480*/  ISETP.GE.AND P1, PT, R3, c[0x0][0x164], PT ;  /* 0x0000590003007a0c */ /* 0x000fe20003f26270 */
[C---:B------:R-:W-:Y:S02]  /*3490*/  FADD.FTZ R133, -R140.reuse, R133 ;  /* 0x000000858c857221 */ /* 0x040fe40000010100 */
[----:B------:R-:W-:Y:S02]  /*34a0*/  FADD.FTZ R134, -R140, R134 ;  /* 0x000000868c867221 */ /* 0x000fe40000010100 */
[C---:B0-----:R-:W-:Y:S02]  /*34b0*/  FMUL.FTZ R100, R147.reuse, R137 ;  /* 0x0000008993647220 */ /* 0x041fe40000410000 */
[----:B------:R-:W-:-:S02]  /*34c0*/  FMUL.FTZ R137, R147, R136 ;  /* 0x0000008893897220 */ /* 0x000fc40000410000 */
[----:B------:R-:W-:Y:S02]  /*34d0*/  FFMA.FTZ R101, R49, R100, R9 ;  /* 0x0000006431657223 */ /* 0x000fe40000010009 */
[----:B------:R-:W-:Y:S02]  /*34e0*/  FADD.FTZ R135, -R140, R135 ;  /* 0x000000878c877221 */ /* 0x000fe40000010100 */
        /* <DEDUP_REMOVED lines=18> */
[C---:B------:R-:W-:Y:S02]  /*3610*/  FADD.FTZ R115, -R140.reuse, R115 ;  /* 0x000000738c737221 */ /* 0x040fe40000010100 */
[C---:B------:R-:W-:Y:S02]  /*3620*/  FMUL.FTZ R132, R147.reuse, R132 ;  /* 0x0000008493847220 */ /* 0x040fe40000410000 */
[C---:B------:R-:W-:Y:S02]  /*3630*/  FMUL.FTZ R133, R147.reuse, R133 ;  /* 0x0000008593857220 */ /* 0x040fe40000410000 */
[C---:B------:R-:W-:Y:S02]  /*3640*/  FMUL.FTZ R134, R147.reuse, R134 ;  /* 0x0000008693867220 */ /* 0x040fe40000410000 */
[----:B------:R-:W-:Y:S02]  /*3650*/  FMUL.FTZ R135, R147, R135 ;  /* 0x0000008793877220 */ /* 0x000fe40000410000 */
[----:B------:R-:W-:-:S02]  /*3660*/  FADD.FTZ R104, -R140, R104 ;  /* 0x000000688c687221 */ /* 0x000fc40000010100 */
[C---:B------:R-:W-:Y:S02]  /*3670*/  FADD.FTZ R105, -R140.reuse, R105 ;  /* 0x000000698c697221 */ /* 0x040fe40000010100 */
[C---:B------:R-:W-:Y:S02]  /*3680*/  FADD.FTZ R106, -R140.reuse, R106 ;  /* 0x0000006a8c6a7221 */ /* 0x040fe40000010100 */
[----:B------:R-:W-:Y:S02]  /*3690*/  FADD.FTZ R107, -R140, R107 ;  /* 0x0000006b8c6b7221 */ /* 0x000fe40000010100 */
        /* <DEDUP_REMOVED lines=9> */
[----:B------:R-:W-:Y:S02]  /*3730*/  FADD.FTZ R130, -R140, R130 ;  /* 0x000000828c827221 */ /* 0x000fe40000010100 */
[----:B0-----:R-:W-:-:S04]  /*3740*/  IMAD.WIDE.U32 R100, R145, R111, c[0x0][0x208] ;  /* 0x0000820091647625 */ /* 0x001fc800078e006f */
        /* <DEDUP_REMOVED lines=8> */
[----:B------:R-:W-:Y:S02]  /*37d0*/  FADD.FTZ R140, -R140, R131 ;  /* 0x000000838c8c7221 */ /* 0x000fe40000010100 */
[C---:B------:R-:W-:Y:S01]  /*37e0*/  FMUL.FTZ R112, R147.reuse, R112 ;  /* 0x0000007093707220 */ /* 0x040fe20000410000 */
[----:B------:R0:W-:Y:S01]  /*37f0*/  STG.E.128 [R100.64], R120 ;  /* 0x0000007864007986 */ /* 0x0001e2000c101d04 */
[C---:B------:R-:W-:Y:S02]  /*3800*/  FMUL.FTZ R113, R147.reuse, R113 ;  /* 0x0000007193717220 */ /* 0x040fe40000410000 */
[----:B------:R-:W-:-:S02]  /*3810*/  FMUL.FTZ R114, R147, R114 ;  /* 0x0000007293727220 */ /* 0x000fc40000410000 */
[----:B------:R-:W-:Y:S02]  /*3820*/  FMUL.FTZ R115, R147, R115 ;  /* 0x0000007393737220 */ /* 0x000fe40000410000 */
[----:B------:R-:W-:-:S04]  /*3830*/  IMAD.WIDE.U32 R102, R5, R111, c[0x0][0x208] ;  /* 0x0000820005667625 */ /* 0x000fc800078e006f */
        /* <DEDUP_REMOVED lines=33> */
[----:B------:R-:W-:-:S04]  /*3a50*/  IMAD.WIDE.U32 R142, R142, R111, c[0x0][0x208] ;  /* 0x000082008e8e7625 */ /* 0x000fc800078e006f */
[----:B------:R-:W-:Y:S02]  /*3a60*/  FFMA.FTZ R115, R71, R115, R31 ;  /* 0x0000007347737223 */ /* 0x000fe4000001001f */
[----:B------:R-:W-:Y:S02]  /*3a70*/  FFMA.FTZ R114, R70, R114, R30 ;  /* 0x0000007246727223 */ /* 0x000fe4000001001e */
[----:B------:R-:W-:Y:S02]  /*3a80*/  FFMA.FTZ R113, R69, R113, R29 ;  /* 0x0000007145717223 */ /* 0x000fe4000001001d */
[----:B------:R-:W-:Y:S02]  /*3a90*/  FFMA.FTZ R112, R68, R112, R28 ;  /* 0x0000007044707223 */ /* 0x000fe4000001001c */
[----:B------:R-:W-:-:S03]  /*3aa0*/  IMAD.WIDE.U32 R4, R4, R111, c[0x0][0x208] ;  /* 0x0000820004047625 */ /* 0x000fc600078e006f */
[----:B------:R1:W-:Y:S01]  /*3ab0*/  STG.E.128 [R142.64], R112 ;  /* 0x000000708e007986 */ /* 0x0003e2000c101d04 */
[----:B0-----:R-:W-:-:S04]  /*3ac0*/  IMAD.WIDE.U32 R100, R7, R111, c[0x0][0x208] ;  /* 0x0000820007647625 */ /* 0x001fc800078e006f */
[----:B------:R-:W-:Y:S02]  /*3ad0*/  FFMA.FTZ R151, R75, R151, R35 ;  /* 0x000000974b977223 */ /* 0x000fe40000010023 */
[----:B------:R-:W-:Y:S02]  /*3ae0*/  FFMA.FTZ R150, R74, R150, R34 ;  /* 0x000000964a967223 */ /* 0x000fe40000010022 */
[----:B------:R-:W-:Y:S02]  /*3af0*/  FFMA.FTZ R149, R73, R149, R33 ;  /* 0x0000009549957223 */ /* 0x000fe40000010021 */
[----:B------:R-:W-:Y:S02]  /*3b00*/  FFMA.FTZ R148, R72, R148, R32 ;  /* 0x0000009448947223 */ /* 0x000fe40000010020 */
[----:B------:R-:W-:-:S03]  /*3b10*/  IMAD.WIDE.U32 R6, R6, R111, c[0x0][0x208] ;  /* 0x0000820006067625 */ /* 0x000fc600078e006f */
[----:B------:R1:W-:Y:S01]  /*3b20*/  STG.E.128 [R4.64], R148 ;  /* 0x0000009404007986 */ /* 0x0003e2000c101d04 */
        /* <DEDUP_REMOVED lines=14> */
[----:B------:R-:W-:-:S05]  /*3c10*/  FFMA.FTZ R128, R84, R128, R44 ;  /* 0x0000008054807223 */ /* 0x000fca000001002c */
[----:B------:R1:W-:Y:S02]  /*3c20*/  STG.E.128 [R138.64], R128 ;  /* 0x000000808a007986 */ /* 0x0003e4000c101d04 */
[----:B-1---5:R-:W-:Y:S01]  /*3c30*/  @P1 CALL.REL.NOINC `(.L_x_30189) ;  /* 0x0000001000001944 */ /* 0x022fe20003c00000 */
[----:B------:R-:W-:Y:S05]  /*3c40*/  BRA `(.L_x_30190) ;  /* 0xffffc79000007947 */ /* 0x000fea000383ffff */
.L_x_30189:
[----:B------:R-:W-:Y:S05]  /*3c50*/  EXIT ;  /* 0x000000000000794d */ /* 0x000fea0003800000 */
.L_x_30187:
[----:B0-----:R-:W-:Y:S01]  /*3c60*/  HFMA2.MMA R152, -RZ, RZ, 0, 5.9604644775390625e-08 ;  /* 0x00000001ff987435 */ /* 0x001fe200000001ff */
[----:B------:R-:W-:Y:S02]  /*3c70*/  MOV R149, R156 ;  /* 0x0000009c00957202 */ /* 0x000fe40000000f00 */
[----:B------:R-:W-:Y:S02]  /*3c80*/  MOV R147, 0x1f ;  /* 0x0000001f00937802 */ /* 0x000fe40000000f00 */
[----:B------:R-:W-:Y:S02]  /*3c90*/  MOV R154, 0xffffffff ;  /* 0xffffffff009a7802 */ /* 0x000fe40000000f00 */
[----:B------:R-:W-:Y:S02]  /*3ca0*/  MOV R150, 0x3cc0 ;  /* 0x00003cc000967802 */ /* 0x000fe40000000f00 */
[----:B-----5:R-:W-:Y:S05]  /*3cb0*/  CALL.REL.NOINC `($__internal_75_$__cuda_sm70_shflsync_bfly_p) ;  /* 0x000008a000007944 */ /* 0x020fea0003c00000 */
[----:B01----:R-:W-:Y:S05]  /*3cc0*/  BRA `(.L_x_30191) ;  /* 0xffffec0000007947 */ /* 0x003fea000383ffff */
.L_x_30188:
[----:B------:R-:W-:Y:S01]  /*3cd0*/  HFMA2.MMA R152, -RZ, RZ, 0, 1.1920928955078125e-07 ;  /* 0x00000002ff987435 */ /* 0x000fe200000001ff */
[----:B------:R-:W-:-:S02]  /*3ce0*/  MOV R149, R156 ;  /* 0x0000009c00957202 */ /* 0x000fc40000000f00 */
[----:B------:R-:W-:Y:S02]  /*3cf0*/  MOV R147, 0x1f ;  /* 0x0000001f00937802 */ /* 0x000fe40000000f00 */
[----:B------:R-:W-:Y:S02]  /*3d00*/  MOV R154, 0xffffffff ;  /* 0xffffffff009a7802 */ /* 0x000fe40000000f00 */
[----:B------:R-:W-:Y:S02]  /*3d10*/  MOV R150, 0x3d30 ;  /* 0x00003d3000967802 */ /* 0x000fe40000000f00 */
[----:B-----5:R-:W-:Y:S05]  /*3d20*/  CALL.REL.NOINC `($__internal_75_$__cuda_sm70_shflsync_bfly_p) ;  /* 0x0000083000007944 */ /* 0x020fea0003c00000 */
[----:B0-----:R-:W-:Y:S01]  /*3d30*/  HFMA2.MMA R152, -RZ, RZ, 0, 2.384185791015625e-07 ;  /* 0x00000004ff987435 */ /* 0x001fe200000001ff */
[----:B-1----:R-:W-:Y:S01]  /*3d40*/  FADD.FTZ R149, R156, R147 ;  /* 0x000000939c957221 */ /* 0x002fe20000010000 */
[----:B------:R-:W-:Y:S02]  /*3d50*/  MOV R147, 0x1f ;  /* 0x0000001f00937802 */ /* 0x000fe40000000f00 */
[----:B------:R-:W-:Y:S02]  /*3d60*/  MOV R154, 0xffffffff ;  /* 0xffffffff009a7802 */ /* 0x000fe40000000f00 */
[----:B------:R-:W-:-:S02]  /*3d70*/  MOV R150, 0x3d90 ;  /* 0x00003d9000967802 */ /* 0x000fc40000000f00 */
[----:B------:R-:W-:Y:S05]  /*3d80*/  CALL.REL.NOINC `($__internal_75_$__cuda_sm70_shflsync_bfly_p) ;  /* 0x000007d000007944 */ /* 0x000fea0003c00000 */
[----:B0-----:R-:W-:Y:S01]  /*3d90*/  HFMA2.MMA R152, -RZ, RZ, 0, 4.76837158203125e-07 ;  /* 0x00000008ff987435 */ /* 0x001fe200000001ff */
[----:B-1----:R-:W-:Y:S01]  /*3da0*/  FADD.FTZ R149, R149, R147 ;  /* 0x0000009395957221 */ /* 0x002fe20000010000 */
[----:B------:R-:W-:-:S02]  /*3db0*/  MOV R147, 0x1f ;  /* 0x0000001f00937802 */ /* 0x000fc40000000f00 */
[----:B------:R-:W-:Y:S02]  /*3dc0*/  MOV R154, 0xffffffff ;  /* 0xffffffff009a7802 */ /* 0x000fe40000000f00 */
[----:B------:R-:W-:Y:S02]  /*3dd0*/  MOV R150, 0x3df0 ;  /* 0x00003df000967802 */ /* 0x000fe40000000f00 */
[----:B------:R-:W-:Y:S05]  /*3de0*/  CALL.REL.NOINC `($__internal_75_$__cuda_sm70_shflsync_bfly_p) ;  /* 0x0000077000007944 */ /* 0x000fea0003c00000 */
[----:B0-----:R-:W-:Y:S01]  /*3df0*/  HFMA2.MMA R152, -RZ, RZ, 0, 9.5367431640625e-07 ;  /* 0x00000010ff987435 */ /* 0x001fe200000001ff */
[----:B-1----:R-:W-:Y:S01]  /*3e00*/  FADD.FTZ R149, R149, R147 ;  /* 0x0000009395957221 */ /* 0x002fe20000010000 */
[----:B------:R-:W-:Y:S02]  /*3e10*/  MOV R147, 0x1f ;  /* 0x0000001f00937802 */ /* 0x000fe40000000f00 */
[----:B------:R-:W-:Y:S02]  /*3e20*/  MOV R154, 0xffffffff ;  /* 0xffffffff009a7802 */ /* 0x000fe40000000f00 */
[----:B------:R-:W-:Y:S02]  /*3e30*/  MOV R150, 0x3e50 ;  /* 0x00003e5000967802 */ /* 0x000fe40000000f00 */
[----:B------:R-:W-:Y:S05]  /*3e40*/  CALL.REL.NOINC `($__internal_75_$__cuda_sm70_shflsync_bfly_p) ;  /* 0x0000071000007944 */ /* 0x000fea0003c00000 */
[----:B-1----:R-:W-:Y:S01]  /*3e50*/  FADD.FTZ R147, R149, R147 ;  /* 0x0000009395937221 */ /* 0x002fe20000010000 */
[----:B0-----:R-:W-:Y:S01]  /*3e60*/  HFMA2.MMA R152, -RZ, RZ, 0, 5.9604644775390625e-08 ;  /* 0x00000001ff987435 */ /* 0x001fe200000001ff */
[----:B------:R-:W-:-:S02]  /*3e70*/  MOV R154, 0xffffffff ;  /* 0xffffffff009a7802 */ /* 0x000fc40000000f00 */
        /* <DEDUP_REMOVED lines=83> */
[----:B------:R-:W-:Y:S05]  /*43b0*/  CALL.REL.NOINC `($__internal_75_$__cuda_sm70_shflsync_bfly_p) ;  /* 0x000001a000007944 */ /* 0x000fea0003c00000 */
[----:B0-----:R-:W-:Y:S01]  /*43c0*/  HFMA2.MMA R152, -RZ, RZ, 0, 1.1920928955078125e-07 ;  /* 0x00000002ff987435 */ /* 0x001fe200000001ff */
[----:B-1----:R-:W-:Y:S01]  /*43d0*/  FADD.FTZ R149, R149, R147 ;  /* 0x0000009395957221 */ /* 0x002fe20000010000 */
[----:B------:R-:W-:Y:S02]  /*43e0*/  MOV R147, 0x1f ;  /* 0x0000001f00937802 */ /* 0x000fe40000000f00 */
[----:B------:R-:W-:Y:S02]  /*43f0*/  MOV R154, 0xffffffff ;  /* 0xffffffff009a7802 */ /* 0x000fe40000000f00 */
[----:B------:R-:W-:Y:S02]  /*4400*/  MOV R150, 0x4420 ;  /* 0x0000442000967802 */ /* 0x000fe40000000f00 */
[----:B------:R-:W-:Y:S05]  /*4410*/  CALL.REL.NOINC `($__internal_75_$__cuda_sm70_shflsync_bfly_p) ;  /* 0x0000014000007944 */ /* 0x000fea0003c00000 */
[----:B0-----:R-:W-:Y:S01]  /*4420*/  HFMA2.MMA R152, -RZ, RZ, 0, 2.384185791015625e-07 ;  /* 0x00000004ff987435 */ /* 0x001fe200000001ff */
[----:B-1----:R-:W-:Y:S01]  /*4430*/  FADD.FTZ R149, R149, R147 ;  /* 0x0000009395957221 */ /* 0x002fe20000010000 */
[----:B------:R-:W-:-:S02]  /*4440*/  MOV R147, 0x1f ;  /* 0x0000001f00937802 */ /* 0x000fc40000000f00 */
[----:B------:R-:W-:Y:S02]  /*4450*/  MOV R154, 0xffffffff ;  /* 0xffffffff009a7802 */ /* 0x000fe40000000f00 */
[----:B------:R-:W-:Y:S02]  /*4460*/  MOV R150, 0x4480 ;  /* 0x0000448000967802 */ /* 0x000fe40000000f00 */
[----:B------:R-:W-:Y:S05]  /*4470*/  CALL.REL.NOINC `($__internal_75_$__cuda_sm70_shflsync_bfly_p) ;  /* 0x000000e000007944 */ /* 0x000fea0003c00000 */
[----:B0-----:R-:W-:Y:S01]  /*4480*/  HFMA2.MMA R152, -RZ, RZ, 0, 4.76837158203125e-07 ;  /* 0x00000008ff987435 */ /* 0x001fe200000001ff */
[----:B-1----:R-:W-:Y:S01]  /*4490*/  FADD.FTZ R149, R149, R147 ;  /* 0x0000009395957221 */ /* 0x002fe20000010000 */
[----:B------:R-:W-:Y:S02]  /*44a0*/  MOV R147, 0x1f ;  /* 0x0000001f00937802 */ /* 0x000fe40000000f00 */
[----:B------:R-:W-:Y:S02]  /*44b0*/  MOV R154, 0xffffffff ;  /* 0xffffffff009a7802 */ /* 0x000fe40000000f00 */
[----:B------:R-:W-:Y:S02]  /*44c0*/  MOV R150, 0x44e0 ;  /* 0x000044e000967802 */ /* 0x000fe40000000f00 */
[----:B------:R-:W-:Y:S05]  /*44d0*/  CALL.REL.NOINC `($__internal_75_$__cuda_sm70_shflsync_bfly_p) ;  /* 0x0000008000007944 */ /* 0x000fea0003c00000 */
[----:B0-----:R-:W-:Y:S01]  /*44e0*/  HFMA2.MMA R152, -RZ, RZ, 0, 9.5367431640625e-07 ;  /* 0x00000010ff987435 */ /* 0x001fe200000001ff */
[----:B-1----:R-:W-:Y:S01]  /*44f0*/  FADD.FTZ R149, R149, R147 ;  /* 0x0000009395957221 */ /* 0x002fe20000010000 */
[----:B------:R-:W-:-:S02]  /*4500*/  MOV R147, 0x1f ;  /* 0x0000001f00937802 */ /* 0x000fc40000000f00 */
[----:B------:R-:W-:Y:S02]  /*4510*/  MOV R154, 0xffffffff ;  /* 0xffffffff009a7802 */ /* 0x000fe40000000f00 */
[----:B------:R-:W-:Y:S02]  /*4520*/  MOV R150, 0x4540 ;  /* 0x0000454000967802 */ /* 0x000fe40000000f00 */
[----:B------:R-:W-:Y:S05]  /*4530*/  CALL.REL.NOINC `($__internal_75_$__cuda_sm70_shflsync_bfly_p) ;  /* 0x0000002000007944 */ /* 0x000fea0003c00000 */
[----:B01----:R-:W-:Y:S01]  /*4540*/  MOV R154, R147 ;  /* 0x00000093009a7202 */ /* 0x003fe20000000f00 */
[----:B------:R-:W-:Y:S05]  /*4550*/  BRA `(.L_x_30192) ;  /* 0xffffe9b000007947 */ /* 0x000fea000383ffff */
        .weak           $__internal_75_$__cuda_sm70_shflsync_bfly_p
        .type           $__internal_75_$__cuda_sm70_shflsync_bfly_p,@function
        .size           $__internal_75_$__cuda_sm70_shflsync_bfly_p,(.L_x_33015 - $__internal_75_$__cuda_sm70_shflsync_bfly_p)
$__internal_75_$__cuda_sm70_shflsync_bfly_p:
[----:B------:R-:W-:Y:S01]  /*4560*/  HFMA2.MMA R151, -RZ, RZ, 0, 0 ;  /* 0x00000000ff977435 */ /* 0x000fe200000001ff */
[----:B------:R-:W-:Y:S04]  /*4570*/  WARPSYNC R154 ;  /* 0x0000009a00007348 */ /* 0x000fe80003800000 */
[----:B------:R0:W1:Y:S01]  /*4580*/  SHFL.BFLY PT, R147, R149, R152, R147 ;  /* 0x0c00009895937389 */ /* 0x00006200000e0093 */
[----:B------:R-:W-:Y:S05]  /*4590*/  RET.REL.NODEC R150 `(_ZN10layer_norm31ln_parallel_residual_fwd_kernelINS_13Kernel_traitsIfffffjLj5120ELj1ELj1ELj4ELj16ENS_18Kernel_traits_baseILj5120EfffffjLj128EEEEELb0ELb1ELb1EEEvNS_9FwdParamsE) ;  /* 0xffffba6096007950 */ /* 0x000fea0003c3ffff */
.L_x_30193:
        /* <DEDUP_REMOVED lines=14> */
.L_x_33015:


//--------------------- .text._ZN10layer_norm31ln_parallel_residual_fwd_kernelINS_13Kernel_traitsIfffffjLj5120ELj1ELj1ELj4ELj16ENS_18Kernel_traits_baseILj5120EfffffjLj128EEEEELb1ELb0ELb0EEEvNS_9FwdParamsE --------------------------
	.section	.text._ZN10layer_norm31ln_parallel_residual_fwd_kernelINS_13Kernel_traitsIfffffjLj5120ELj1ELj1ELj4ELj16ENS_18Kernel_traits_baseILj5120EfffffjLj128EEEEELb1ELb0ELb0EEEvNS_9FwdParamsE,"ax",@progbits
	.sectioninfo	@"SHI_REGISTERS=246"
	.align	128
        .global         _ZN10layer_norm31ln_parallel_residual_fwd_kernelINS_13Kernel_traitsIfffffjLj5120ELj1ELj1ELj4ELj16ENS_18Kernel_traits_baseILj5120EfffffjLj128EEEEELb1ELb0ELb0EEEvNS_9FwdParamsE
        .type           _ZN10layer_norm31ln_parallel_residual_fwd_kernelINS_13Kernel_traitsIfffffjLj5120ELj1ELj1ELj4ELj16ENS_18Kernel_traits_baseILj5120EfffffjLj128EEEEELb1ELb0ELb0EEEvNS_9FwdParamsE,@function
        .size           _ZN10layer_norm31ln_parallel_residual_fwd_kernelINS_13Kernel_traitsIfffffjLj5120ELj1ELj1ELj4ELj16ENS_18Kernel_traits_baseILj5120EfffffjLj128EEEEELb1ELb0ELb0EEEvNS_9FwdParamsE,(.L_x_33016 - _ZN10layer_norm31ln_parallel_residual_fwd_kernelINS_13Kernel_traitsIfffffjLj5120ELj1ELj1ELj4ELj16ENS_18Kernel_traits_baseILj5120EfffffjLj128EEEEELb1ELb0ELb0EEEvNS_9FwdParamsE)
        .other          _ZN10layer_norm31ln_parallel_residual_fwd_kernelINS_13Kernel_traitsIfffffjLj5120ELj1ELj1ELj4ELj16ENS_18Kernel_traits_baseILj5120EfffffjLj128EEEEELb1ELb0ELb0EEEvNS_9FwdParamsE,@"STO_CUDA_ENTRY STV_DEFAULT"
_ZN10layer_norm31ln_parallel_residual_fwd_kernelINS_13Kernel_traitsIfffffjLj5120ELj1ELj1ELj4ELj16ENS_18Kernel_traits_baseILj5120EfffffjLj128EEEEELb1ELb0ELb0EEEvNS_9FwdParamsE:
.text._ZN10layer_norm31ln_parallel_residual_fwd_kernelINS_13Kernel_traitsIfffffjLj5120ELj1ELj1ELj4ELj16ENS_18Kernel_traits_baseILj5120EfffffjLj128EEEEELb1ELb0ELb0EEEvNS_9FwdParamsE:
        /* <DEDUP_REMOVED lines=9> */
[----:B------:R-:W2:Y:S04]  /*0090*/  @P0 LDG.E.64 R2, [R2.64] ;  /* 0x0000000602020981 */ /* 0x000ea8000c1e1b00 */
[----:B------:R-:W3:Y:S01]  /*00a0*/  @P0 LDG.E.64 R4, [R6.64] ;  /* 0x0000000606040981 */ /* 0x000ee2000c1e1b00 */
[----:B------:R-:W-:Y:S01]  /*00b0*/  LOP3.LUT R236, R236, 0xfffffffb, RZ, 0xc0, !PT ;  /* 0xfffffffbecec7812 */ /* 0x000fe200078ec0ff */
[----:B------:R-:W-:Y:S02]  /*00c0*/  BSSY B0, `(.L_x_30194) ;  /* 0x0000055000007945 */ /* 0x000fe40003800000 */
[----:B------:R-:W0:Y:S04]  /*00d0*/  S2R R0, SR_TID.X ;  /* 0x0000000000007919 */ /* 0x000e280000002100 */
[----:B------:R-:W0:Y:S02]  /*00e0*/  S2R R235, SR_CTAID.X ;  /* 0x0000000000eb7919 */ /* 0x000e240000002500 */
[----:B0-----:R-:W-:-:S04]  /*00f0*/  IMAD R234, R235, c[0x0][0x0], R0 ;  /* 0x00000000ebea7a24 */ /* 0x001fc800078e0200 */
[----:B------:R-:W-:Y:S01]  /*0100*/  IMAD.WIDE.U32 R8, R234, -0x326172a9, RZ ;  /* 0xcd9e8d57ea087825 */ /* 0x000fe200078e00ff */
[----:B--2---:R-:W0:Y:S01]  /*0110*/  @P0 R2UR UR5, R3 ;  /* 0x00000000030503c2 */ /* 0x004e2200000e0000 */
[----:B---3--:R-:W-:-:S07]  /*0120*/  @P0 IADD3 R6, P1, R4, c[0x0][0x240], RZ ;  /* 0x0000900004060a10 */ /* 0x008fce0007f3e0ff */
[----:B------:R-:W1:Y:S01]  /*0130*/  @P0 R2UR UR4, R2 ;  /* 0x00000000020403c2 */ /* 0x000e6200000e0000 */
[----:B------:R-:W-:-:S05]  /*0140*/  @P0 IMAD.X R7, RZ, RZ, R5, P1 ;  /* 0x000000ffff070224 */ /* 0x000fca00008e0605 */
[--C-:B------:R-:W-:Y:S02]  /*0150*/  SHF.R.U64 R233, R6, 0x2, R7.reuse ;  /* 0x0000000206e97819 */ /* 0x100fe40000001207 */
[----:B------:R-:W-:-:S03]  /*0160*/  SHF.R.U32.HI R232, RZ, 0x2, R7 ;  /* 0x00000002ffe87819 */ /* 0x000fc60000011607 */
[----:B------:R-:W-:-:S05]  /*0170*/  IMAD.WIDE.U32 R4, R233, -0x2daee0ad, RZ ;  /* 0xd2511f53e9047825 */ /* 0x000fca00078e00ff */
[----:B0-----:R-:W-:Y:S01]  /*0180*/  LOP3.LUT R10, R5, UR5, RZ, 0x3c, !PT ;  /* 0x00000005050a7c12 */ /* 0x001fe2000f8e3cff */
[----:B------:R-:W-:Y:S02]  /*0190*/  UIADD3 UR10, UR5, -0x4498517b, URZ ;  /* 0xbb67ae85050a7890 */ /* 0x000fe4000fffe03f */
[----:B------:R-:W-:Y:S02]  /*01a0*/  UIADD3 UR12, UR5, 0x76cf5d0a, URZ ;  /* 0x76cf5d0a050c7890 */ /* 0x000fe4000fffe03f */
[----:B------:R-:W-:Y:S01]  /*01b0*/  IMAD.WIDE.U32 R10, R10, -0x326172a9, RZ ;  /* 0xcd9e8d570a0a7825 */ /* 0x000fe200078e00ff */
[----:B------:R-:W-:Y:S01]  /*01c0*/  UIADD3 UR14, UR5, 0x32370b8f, URZ ;  /* 0x32370b8f050e7890 */ /* 0x000fe2000fffe03f */
[----:B-1----:R-:W-:Y:S01]  /*01d0*/  LOP3.LUT R7, R9, UR4, R232, 0x96, !PT ;  /* 0x0000000409077c12 */ /* 0x002fe2000f8e96e8 */
[----:B------:R-:W-:Y:S02]  /*01e0*/  UIADD3 UR9, UR4, -0x61c88647, URZ ;  /* 0x9e3779b904097890 */ /* 0x000fe4000fffe03f */
[----:B------:R-:W-:-:S02]  /*01f0*/  UIADD3 UR11, UR4, 0x3c6ef372, URZ ;  /* 0x3c6ef372040b7890 */ /* 0x000fc4000fffe03f */
[----:B------:R-:W-:Y:S01]  /*0200*/  IMAD.WIDE.U32 R2, R7, -0x2daee0ad, RZ ;  /* 0xd2511f5307027825 */ /* 0x000fe200078e00ff */
[----:B------:R-:W-:Y:S01]  /*0210*/  UIADD3 UR13, UR4, -0x255992d5, URZ ;  /* 0xdaa66d2b040d7890 */ /* 0x000fe2000fffe03f */
[----:B------:R-:W-:Y:S01]  /*0220*/  LOP3.LUT R8, R11, UR9, R8, 0x96, !PT ;  /* 0x000000090b087c12 */ /* 0x000fe2000f8e9608 */
[----:B------:R-:W-:Y:S02]  /*0230*/  UIADD3 UR15, UR4, 0x78dde6e4, URZ ;  /* 0x78dde6e4040f7890 */ /* 0x000fe4000fffe03f */
[----:B------:R-:W-:Y:S01]  /*0240*/  LOP3.LUT R12, R3, UR10, R4, 0x96, !PT ;  /* 0x0000000a030c7c12 */ /* 0x000fe2000f8e9604 */
[----:B------:R-:W-:Y:S01]  /*0250*/  IMAD.MOV.U32 R3, RZ, RZ, c[0x0][0x168] ;  /* 0x00005a00ff037624 */ /* 0x000fe200078e00ff */
[----:B------:R-:W-:Y:S01]  /*0260*/  LOP3.LUT R4, R0, 0x7f, RZ, 0xc0, !PT ;  /* 0x0000007f00047812 */ /* 0x000fe200078ec0ff */
[----:B------:R-:W-:Y:S01]  /*0270*/  IMAD.WIDE.U32 R8, R8, -0x2daee0ad, RZ ;  /* 0xd2511f5308087825 */ /* 0x000fe200078e00ff */
[----:B------:R-:W-:Y:S02]  /*0280*/  UIADD3 UR16, UR5, -0x126145ec, URZ ;  /* 0xed9eba1405107890 */ /* 0x000fe4000fffe03f */
[----:B------:R-:W-:Y:S01]  /*0290*/  SHF.R.S32.HI R3, RZ, 0x1f, R3 ;  /* 0x0000001fff037819 */ /* 0x000fe20000011403 */
[----:B------:R-:W-:Y:S01]  /*02a0*/  IMAD.WIDE.U32 R12, R12, -0x326172a9, RZ ;  /* 0xcd9e8d570c0c7825 */ /* 0x000fe200078e00ff */
[----:B------:R-:W-:Y:S01]  /*02b0*/  LOP3.LUT R14, R9, UR12, R2, 0x96, !PT ;  /* 0x0000000c090e7c12 */ /* 0x000fe2000f8e9602 */
[----:B------:R-:W-:Y:S01]  /*02c0*/  UIADD3 UR17, UR4, 0x1715609d, URZ ;  /* 0x1715609d04117890 */ /* 0x000fe2000fffe03f */
[----:B------:R-:W-:Y:S01]  /*02d0*/  LEA.HI R3, R3, c[0x0][0x168], RZ, 0x2 ;  /* 0x00005a0003037a11 */ /* 0x000fe200078f10ff */
[----:B------:R-:W-:Y:S01]  /*02e0*/  UIADD3 UR18, UR5, -0x56f99767, URZ ;  /* 0xa906689905127890 */ /* 0x000fe2000fffe03f */
[----:B------:R-:W-:Y:S01]  /*02f0*/  LOP3.LUT R2, R4, 0x7f, RZ, 0x3c, !PT ;  /* 0x0000007f04027812 */ /* 0x000fe200078e3cff */
[----:B------:R-:W-:Y:S01]  /*0300*/  IMAD.WIDE.U32 R14, R14, -0x326172a9, RZ ;  /* 0xcd9e8d570e0e7825 */ /* 0x000fe200078e00ff */
[----:B------:R-:W-:Y:S01]  /*0310*/  LOP3.LUT R10, R13, UR11, R10, 0x96, !PT ;  /* 0x0000000b0d0a7c12 */ /* 0x000fe2000f8e960a */
[----:B------:R-:W-:Y:S01]  /*0320*/  UIADD3 UR19, UR4, -0x4ab325aa, URZ ;  /* 0xb54cda5604137890 */ /* 0x000fe2000fffe03f */
[----:B------:R-:W-:Y:S01]  /*0330*/  LEA.HI.SX32 R2, R3, R2, 0x1e ;  /* 0x0000000203027211 */ /* 0x000fe200078ff2ff */
[----:B------:R-:W-:-:S02]  /*0340*/  UIADD3 UR20, UR5, 0x646e171e, URZ ;  /* 0x646e171e05147890 */ /* 0x000fc4000fffe03f */
[----:B------:R-:W-:Y:S01]  /*0350*/  IMAD.WIDE.U32 R10, R10, -0x2daee0ad, RZ ;  /* 0xd2511f530a0a7825 */ /* 0x000fe200078e00ff */
[C---:B------:R-:W-:Y:S01]  /*0360*/  LOP3.LUT P2, RZ, R2.reuse, 0xffffff80, RZ, 0xc0, !PT ;  /* 0xffffff8002ff7812 */ /* 0x040fe2000784c0ff */
[----:B------:R-:W-:Y:S01]  /*0370*/  UIADD3 UR21, UR4, 0x5384540f, URZ ;  /* 0x5384540f04157890 */ /* 0x000fe2000fffe03f */
[C---:B------:R-:W-:Y:S01]  /*0380*/  ISETP.GE.U32.AND P5, PT, R2.reuse, 0x100, PT ;  /* 0x000001000200780c */ /* 0x040fe20003fa6070 */
[----:B------:R-:W-:Y:S01]  /*0390*/  UIADD3 UR22, UR5, 0x1fd5c5a3, URZ ;  /* 0x1fd5c5a305167890 */ /* 0x000fe2000fffe03f */
[C---:B------:R-:W-:Y:S02]  /*03a0*/  ISETP.GE.U32.AND P4, PT, R2.reuse, 0x180, PT ;  /* 0x000001800200780c */ /* 0x040fe40003f86070 */
[----:B------:R-:W-:Y:S02]  /*03b0*/  ISETP.GE.U32.AND P3, PT, R2, 0x200, PT ;  /* 0x000002000200780c */ /* 0x000fe40003f66070 */
[----:B------:R-:W-:Y:S02]  /*03c0*/  LOP3.LUT R76, R11, UR14, R8, 0x96, !PT ;  /* 0x0000000e0b4c7c12 */ /* 0x000fe4000f8e9608 */
[----:B------:R-:W-:-:S03]  /*03d0*/  LOP3.LUT R8, R15, UR13, R12, 0x96, !PT ;  /* 0x0000000d0f087c12 */ /* 0x000fc6000f8e960c */
        /* <DEDUP_REMOVED lines=16> */
[----:B------:R-:W-:Y:S01]  /*04e0*/  ISETP.NE.AND.EX P0, PT, RZ, c[0x0][0x21c], PT, P0 ;  /* 0x00008700ff007a0c */ /* 0x000fe20003f05300 */
[----:B------:R-:W-:Y:S01]  /*04f0*/  CS2R R14, SRZ ;  /* 0x00000000000e7805 */ /* 0x000fe2000001ff00 */
[----:B------:R-:W-:Y:S01]  /*0500*/  ISETP.NE.AND.EX P1, PT, RZ, c[0x0][0x224], PT, P1 ;  /* 0x00008900ff007a0c */ /* 0x000fe20003f25310 */
[----:B------:R-:W-:Y:S01]  /*0510*/  CS2R R12, SRZ ;  /* 0x00000000000c7805 */ /* 0x000fe2000001ff00 */
[C---:B------:R-:W-:Y:S01]  /*0520*/  SHF.L.U64.HI R7, R4.reuse, 0x4, RZ ;  /* 0x0000000404077819 */ /* 0x040fe200000102ff */
[----:B------:R-:W-:Y:S01]  /*0530*/  CS2R R18, SRZ ;  /* 0x0000000000127805 */ /* 0x000fe2000001ff00 */
[----:B------:R-:W-:Y:S01]  /*0540*/  CS2R R16, SRZ ;  /* 0x0000000000107805 */ /* 0x000fe2000001ff00 */
        /* <DEDUP_REMOVED lines=12> */
.L_x_30195:
[----:B------:R-:W-:Y:S05]  /*0610*/  BSYNC B0 ;  /* 0x0000000000007941 */ /* 0x000fea0003800000 */
.L_x_30194:
[----:B------:R-:W-:Y:S01]  /*0620*/  BSSY B0, `(.L_x_30196) ;  /* 0x0000019000007945 */ /* 0x000fe20003800000 */
[----:B------:R-:W-:Y:S05]  /*0630*/  @!P5 BRA `(.L_x_30197) ;  /* 0x000001700000d947 */ /* 0x000fea0003800000 */
[----:B------:R-:W-:Y:S01]  /*0640*/  ISETP.NE.U32.AND P0, PT, RZ, c[0x0][0x218], PT ;  /* 0x00008600ff007a0c */ /* 0x000fe20003f05070 */
[C---:B------:R-:W-:Y:S01]  /*0650*/  IMAD.SHL.U32 R44, R4.reuse, 0x10, RZ ;  /* 0x00000010042c7824 */ /* 0x040fe200078e00ff */
[----:B------:R-:W-:Y:S01]  /*0660*/  ISETP.NE.U32.AND P1, PT, RZ, c[0x0][0x220], PT ;  /* 0x00008800ff007a0c */ /* 0x000fe20003f25070 */
[----:B------:R-:W-:Y:S01]  /*0670*/  HFMA2.MMA R37, -RZ, RZ, 0, 9.5367431640625e-07 ;  /* 0x00000010ff257435 */ /* 0x000fe200000001ff */
[----:B------:R-:W-:Y:S01]  /*0680*/  ISETP.NE.AND.EX P0, PT, RZ, c[0x0][0x21c], PT, P0 ;  /* 0x00008700ff007a0c */ /* 0x000fe20003f05300 */
[----:B------:R-:W-:Y:S01]  /*0690*/  CS2R R30, SRZ ;  /* 0x00000000001e7805 */ /* 0x000fe2000001ff00 */
[----:B------:R-:W-:Y:S01]  /*06a0*/  ISETP.NE.AND.EX P1, PT, RZ, c[0x0][0x224], PT, P1 ;  /* 0x00008900ff007a0c */ /* 0x000fe20003f25310 */
[----:B0-----:R-:W-:Y:S01]  /*06b0*/  CS2R R28, SRZ ;  /* 0x00000000001c7805 */ /* 0x001fe2000001ff00 */
[----:B------:R-:W-:Y:S01]  /*06c0*/  SHF.L.U64.HI R7, R4, 0x4, RZ ;  /* 0x0000000404077819 */ /* 0x000fe200000102ff */
[----:B------:R-:W-:Y:S01]  /*06d0*/  CS2R R34, SRZ ;  /* 0x0000000000227805 */ /* 0x000fe2000001ff00 */
[----:B------:R-:W-:-:S03]  /*06e0*/  CS2R R32, SRZ ;  /* 0x0000000000207805 */ /* 0x000fc6000001ff00 */
[----:B------:R-:W-:-:S04]  /*06f0*/  IMAD.WIDE.U32 R36, R4, R37, c[0x0][0x1b0] ;  /* 0x00006c0004247625 */ /* 0x000fc800078e0025 */
[C---:B------:R-:W-:Y:S02]  /*0700*/  @P0 LEA R10, P2, R4.reuse, c[0x0][0x218], 0x4 ;  /* 0x00008600040a0a11 */ /* 0x040fe400078420ff */
[----:B------:R-:W5:Y:S02]  /*0710*/  LDG.E.128 R36, [R36.64] ;  /* 0x0000000624247981 */ /* 0x000f64000c1e1d00 */
        /* <DEDUP_REMOVED lines=9> */
.L_x_30197:
[----:B------:R-:W-:Y:S05]  /*07b0*/  BSYNC B0 ;  /* 0x0000000000007941 */ /* 0x000fea0003800000 */
.L_x_30196:
[----:B------:R-:W-:Y:S01]  /*07c0*/  BSSY B0, `(.L_x_30198) ;  /* 0x0000019000007945 */ /* 0x000fe20003800000 */
        /* <DEDUP_REMOVED lines=8> */
[----:B0-----:R-:W-:Y:S01]  /*0850*/  CS2R R44, SRZ ;  /* 0x00000000002c7805 */ /* 0x001fe2000001ff00 */
        /* <DEDUP_REMOVED lines=15> */
.L_x_30199:
[----:B------:R-:W-:Y:S05]  /*0950*/  BSYNC B0 ;  /* 0x0000000000007941 */ /* 0x000fea0003800000 */
.L_x_30198:
        /* <DEDUP_REMOVED lines=25> */
.L_x_30201:
[----:B------:R-:W-:Y:S05]  /*0af0*/  BSYNC B0 ;  /* 0x0000000000007941 */ /* 0x000fea0003800000 */
.L_x_30200:
[----:B------:R-:W-:Y:S01]  /*0b00*/  ISETP.GE.U32.AND P0, PT, R2, 0x280, PT ;  /* 0x000002800200780c */ /* 0x000fe20003f06070 */
[----:B0-----:R-:W-:Y:S01]  /*0b10*/  IMAD.WIDE.U32 R10, R5, -0x2daee0ad, RZ ;  /* 0xd2511f53050a7825 */ /* 0x001fe200078e00ff */
        /* <DEDUP_REMOVED lines=9> */
[----:B------:R-:W-:Y:S01]  /*0bb0*/  CS2R R78, SRZ ;  /* 0x00000000004e7805 */ /* 0x000fe2000001ff00 */
[----:B------:R-:W-:Y:S01]  /*0bc0*/  CS2R R76, SRZ ;  /* 0x00000000004c7805 */ /* 0x000fe2000001ff00 */
[----:B------:R-:W-:Y:S01]  /*0bd0*/  IMAD.SHL.U32 R94, R4, 0x10, RZ ;  /* 0x00000010045e7824 */ /* 0x000fe200078e00ff */
[----:B------:R-:W-:-:S13]  /*0be0*/  ISETP.NE.AND.EX P0, PT, RZ, c[0x0][0x21c], PT, P0 ;  /* 0x00008700ff007a0c */ /* 0x000fda0003f05300 */
[----:B------:R-:W-:-:S04]  /*0bf0*/  @P0 LEA R8, P1, R4, c[0x0][0x218], 0x4 ;  /* 0x0000860004080a11 */ /* 0x000fc800078220ff */
[C---:B------:R-:W-:Y:S02]  /*0c00*/  @P0 LEA.HI.X R9, R4.reuse, c[0x0][0x21c], RZ, 0x4, P1 ;  /* 0x0000870004090a11 */ /* 0x040fe400008f24ff */
[----:B------:R-:W-:Y:S02]  /*0c10*/  ISETP.NE.U32.AND P1, PT, RZ, c[0x0][0x220], PT ;  /* 0x00008800ff007a0c */ /* 0x000fe40003f25070 */
[----:B------:R-:W-:Y:S01]  /*0c20*/  SHF.L.U64.HI R5, R4, 0x4, RZ ;  /* 0x0000000404057819 */ /* 0x000fe200000102ff */
[----:B------:R0:W5:Y:S01]  /*0c30*/  @P0 LDG.E.128 R76, [R8.64] ;  /* 0x00000006084c0981 */ /* 0x000162000c1e1d00 */
[----:B------:R-:W-:Y:S02]  /*0c40*/  ISETP.NE.AND.EX P1, PT, RZ, c[0x0][0x224], PT, P1 ;  /* 0x00008900ff007a0c */ /* 0x000fe40003f25310 */
[----:B------:R-:W-:Y:S01]  /*0c50*/  IADD3 R88, P0, R94, c[0x0][0x1b8], RZ ;  /* 0x00006e005e587a10 */ /* 0x000fe20007f1e0ff */
[----:B------:R-:W-:-:S03]  /*0c60*/  IMAD.MOV.U32 R85, RZ, RZ, 0x10 ;  /* 0x00000010ff557424 */ /* 0x000fc600078e00ff */
        /* <DEDUP_REMOVED lines=10> */
.L_x_30203:
[----:B------:R-:W-:Y:S05]  /*0d10*/  BSYNC B0 ;  /* 0x0000000000007941 */ /* 0x000fea0003800000 */
.L_x_30202:
        /* <DEDUP_REMOVED lines=11> */
[----:B0-----:R-:W-:Y:S01]  /*0dd0*/  SHF.L.U64.HI R8, R4, 0x4, RZ ;  /* 0x0000000404087819 */ /* 0x001fe200000102ff */
[----:B------:R-:W-:Y:S01]  /*0de0*/  CS2R R94, SRZ ;  /* 0x00000000005e7805 */ /* 0x000fe2000001ff00 */
[----:B------:R-:W-:Y:S02]  /*0df0*/  CS2R R92, SRZ ;  /* 0x00000000005c7805 */ /* 0x000fe4000001ff00 */
        /* <DEDUP_REMOVED lines=19> */
.L_x_30205:
[----:B------:R-:W-:Y:S05]  /*0f30*/  BSYNC B0 ;  /* 0x0000000000007941 */ /* 0x000fea0003800000 */
.L_x_30204:
[----:B------:R-:W-:Y:S01]  /*0f40*/  ISETP.GE.U32.AND P0, PT, R2, 0x380, PT ;  /* 0x000003800200780c */ /* 0x000fe20003f06070 */
[----:B0-----:R-:W-:Y:S01]  /*0f50*/  IMAD.WIDE.U32 R8, R5, -0x2daee0ad, RZ ;  /* 0xd2511f5305087825 */ /* 0x001fe200078e00ff */
        /* <DEDUP_REMOVED lines=10> */
[C---:B------:R-:W-:Y:S01]  /*1000*/  IMAD.SHL.U32 R126, R4.reuse, 0x10, RZ ;  /* 0x00000010047e7824 */ /* 0x040fe200078e00ff */
[----:B------:R-:W-:Y:S01]  /*1010*/  SHF.L.U64.HI R5, R4, 0x4, RZ ;  /* 0x0000000404057819 */ /* 0x000fe200000102ff */
        /* <DEDUP_REMOVED lines=21> */
.L_x_30207:
[----:B------:R-:W-:Y:S05]  /*1170*/  BSYNC B0 ;  /* 0x0000000000007941 */ /* 0x000fea0003800000 */
.L_x_30206:
[----:B------:R-:W-:Y:S01]  /*1180*/  ISETP.GE.U32.AND P0, PT, R2, 0x400, PT ;  /* 0x000004000200780c */ /* 0x000fe20003f06070 */
[----:B------:R-:W-:Y:S01]  /*1190*/  BSSY B0, `(.L_x_30208) ;  /* 0x000001b000007945 */ /* 0x000fe20003800000 */
[----:B------:R-:W-:-:S11]  /*11a0*/  LOP3.LUT R236, R236, 0xffffffdf, RZ, 0xc0, !PT ;  /* 0xffffffdfecec7812 */ /* 0x000fd600078ec0ff */
[----:B------:R-:W-:Y:S01]  /*11b0*/  @P0 LOP3.LUT R236, R236, 0x20, RZ, 0xfc, !PT ;  /* 0x00000020ecec0812 */ /* 0x000fe200078efcff */
[----:B------:R-:W-:Y:S05]  /*11c0*/  @!P0 BRA `(.L_x_30209) ;  /* 0x0000017000008947 */ /* 0x000fea0003800000 */
[C---:B------:R-:W-:Y:S01]  /*11d0*/  SHF.L.U32 R142, R4.reuse, 0x4, RZ ;  /* 0x00000004048e7819 */ /* 0x040fe200000006ff */
[----:B0-----:R-:W-:Y:S01]  /*11e0*/  CS2R R126, SRZ ;  /* 0x00000000007e7805 */ /* 0x001fe2000001ff00 */
        /* <DEDUP_REMOVED lines=21> */
.L_x_30209:
[----:B------:R-:W-:Y:S05]  /*1340*/  BSYNC B0 ;  /* 0x0000000000007941 */ /* 0x000fea0003800000 */
.L_x_30208:
[----:B------:R-:W-:Y:S01]  /*1350*/  ISETP.GE.U32.AND P0, PT, R2, 0x480, PT ;  /* 0x000004800200780c */ /* 0x000fe20003f06070 */
[----:B------:R-:W-:Y:S01]  /*1360*/  BSSY B0, `(.L_x_30210) ;  /* 0x000001c000007945 */ /* 0x000fe20003800000 */
[----:B------:R-:W-:Y:S01]  /*1370*/  LOP3.LUT R236, R236, 0xffffffef, RZ, 0xc0, !PT ;  /* 0xffffffefecec7812 */ /* 0x000fe200078ec0ff */
[----:B------:R-:W-:-:S10]  /*1380*/  IMAD.HI.U32 R7, R177, -0x326172a9, RZ ;  /* 0xcd9e8d57b1077827 */ /* 0x000fd400078e00ff */
[----:B------:R-:W-:Y:S01]  /*1390*/  @P0 LOP3.LUT R236, R236, 0x10, RZ, 0xfc, !PT ;  /* 0x00000010ecec0812 */ /* 0x000fe200078efcff */
[----:B------:R-:W-:Y:S05]  /*13a0*/  @!P0 BRA `(.L_x_30211) ;  /* 0x0000017000008947 */ /* 0x000fea0003800000 */
[C---:B------:R-:W-:Y:S01]  /*13b0*/  IMAD.SHL.U32 R158, R4.reuse, 0x10, RZ ;  /* 0x00000010049e7824 */ /* 0x040fe200078e00ff */
[----:B------:R-:W-:Y:S01]  /*13c0*/  SHF.L.U64.HI R5, R4, 0x4, RZ ;  /* 0x0000000404057819 */ /* 0x000fe200000102ff */
[----:B0-----:R-:W-:Y:S01]  /*13d0*/  CS2R R142, SRZ ;  /* 0x00000000008e7805 */ /* 0x001fe2000001ff00 */
        /* <DEDUP_REMOVED lines=20> */
.L_x_30211:
[----:B------:R-:W-:Y:S05]  /*1520*/  BSYNC B0 ;  /* 0x0000000000007941 */ /* 0x000fea0003800000 */
.L_x_30210:
[----:B------:R-:W-:Y:S01]  /*1530*/  ISETP.GE.U32.AND P0, PT, R2, 0x500, PT ;  /* 0x000005000200780c */ /* 0x000fe20003f06070 */
[----:B------:R-:W-:Y:S01]  /*1540*/  BSSY B0, `(.L_x_30212) ;  /* 0x000001b000007945 */ /* 0x000fe20003800000 */
[----:B------:R-:W-:Y:S01]  /*1550*/  LOP3.LUT R236, R236, 0xfffffff7, RZ, 0xc0, !PT ;  /* 0xfffffff7ecec7812 */ /* 0x000fe200078ec0ff */
[----:B------:R-:W-:-:S10]  /*1560*/  IMAD.HI.U32 R5, R176, -0x2daee0ad, RZ ;  /* 0xd2511f53b0057827 */ /* 0x000fd400078e00ff */
[----:B------:R-:W-:Y:S01]  /*1570*/  @P0 LOP3.LUT R236, R236, 0x8, RZ, 0xfc, !PT ;  /* 0x00000008ecec0812 */ /* 0x000fe200078efcff */
[----:B------:R-:W-:Y:S05]  /*1580*/  @!P0 BRA `(.L_x_30213) ;  /* 0x0000016000008947 */ /* 0x000fea0003800000 */
[----:B------:R-:W-:Y:S01]  /*1590*/  IMAD.SHL.U32 R174, R4, 0x10, RZ ;  /* 0x0000001004ae7824 */ /* 0x000fe200078e00ff */
[----:B0-----:R-:W-:Y:S01]  /*15a0*/  SHF.R.U32.HI R156, RZ, 0x1c, R4 ;  /* 0x0000001cff9c7819 */ /* 0x001fe20000011604 */
[----:B------:R-:W-:-:S03]  /*15b0*/  CS2R R158, SRZ ;  /* 0x00000000009e7805 */ /* 0x000fc6000001ff00 */
        /* <DEDUP_REMOVED lines=11> */
[----:B------:R-:W-:Y:S01]  /*1670*/  CS2R R156, SRZ ;  /* 0x00000000009c7805 */ /* 0x000fe2000001ff00 */
[----:B------:R-:W-:Y:S01]  /*1680*/  IMAD.WIDE.U32 R164, R4, R165, c[0x0][0x1b0] ;  /* 0x00006c0004a47625 */ /* 0x000fe200078e00a5 */
[----:B------:R0:W5:Y:S01]  /*1690*/  @P0 LDG.E.128 R160, [R174.64] ;  /* 0x00000006aea00981 */ /* 0x000162000c1e1d00 */
[----:B------:R-:W-:-:S04]  /*16a0*/  ISETP.NE.AND.EX P1, PT, RZ, c[0x0][0x21c], PT, P1 ;  /* 0x00008700ff007a0c */ /* 0x000fc80003f25310 */
[----:B------:R-:W5:Y:S09]  /*16b0*/  LDG.E.128 R164, [R164.64] ;  /* 0x00000006a4a47981 */ /* 0x000f72000c1e1d00 */
[----:B------:R-:W-:-:S04]  /*16c0*/  @P1 LEA R172, P2, R4, c[0x0][0x218], 0x4 ;  /* 0x0000860004ac1a11 */ /* 0x000fc800078420ff */
[----:B------:R-:W-:-:S05]  /*16d0*/  @P1 LEA.HI.X R173, R4, c[0x0][0x21c], RZ, 0x4, P2 ;  /* 0x0000870004ad1a11 */ /* 0x000fca00010f24ff */
[----:B------:R0:W5:Y:S04]  /*16e0*/  @P1 LDG.E.128 R156, [R172.64] ;  /* 0x00000006ac9c1981 */ /* 0x000168000c1e1d00 */
.L_x_30213:
[----:B------:R-:W-:Y:S05]  /*16f0*/  BSYNC B0 ;  /* 0x0000000000007941 */ /* 0x000fea0003800000 */
.L_x_30212:
[----:B------:R-:W-:Y:S02]  /*1700*/  ISETP.GE.AND P0, PT, R235, c[0x0][0x164], PT ;  /* 0x00005900eb007a0c */ /* 0x000fe40003f06270 */
[----:B------:R-:W-:Y:S02]  /*1710*/  LOP3.LUT R228, R7, UR23, R10, 0x96, !PT ;  /* 0x0000001707e47c12 */ /* 0x000fe4000f8e960a */
        /* <DEDUP_REMOVED lines=9> */
[----:B------:R-:W-:-:S03]  /*17b0*/  IMAD.HI.U32 R9, R228, -0x2daee0ad, RZ ;  /* 0xd2511f53e4097827 */ /* 0x000fc600078e00ff */
[----:B------:R-:W-:Y:S01]  /*17c0*/  LOP3.LUT R8, R3, 0x3fffffe0, RZ, 0xc0, !PT ;  /* 0x3fffffe003087812 */ /* 0x000fe200078ec0ff */
[----:B------:R-:W-:Y:S02]  /*17d0*/  IMAD.IADD R5, R4, 0x1, -R5 ;  /* 0x0000000104057824 */ /* 0x000fe400078e0a05 */
[----:B------:R-:W-:Y:S02]  /*17e0*/  IMAD.SHL.U32 R3, R0, 0x20, RZ ;  /* 0x0000002000037824 */ /* 0x000fe400078e00ff */
[----:B------:R-:W-:Y:S01]  /*17f0*/  IMAD R230, R230, -0x326172a9, RZ ;  /* 0xcd9e8d57e6e67824 */ /* 0x000fe200078e02ff */
[----:B------:R-:W-:Y:S01]  /*1800*/  IMNMX R5, RZ, R5, !PT ;  /* 0x00000005ff057217 */ /* 0x000fe20007800200 */
[----:B------:R-:W-:Y:S01]  /*1810*/  IMAD R228, R228, -0x2daee0ad, RZ ;  /* 0xd2511f53e4e47824 */ /* 0x000fe200078e02ff */
[----:B------:R-:W-:Y:S02]  /*1820*/  LOP3.LUT R3, R3, 0x3e0, RZ, 0xc0, !PT ;  /* 0x000003e003037812 */ /* 0x000fe400078ec0ff */
[----:B------:R-:W-:-:S02]  /*1830*/  IMNMX R5, R5, 0x20, PT ;  /* 0x0000002005057817 */ /* 0x000fc40003800200 */
[----:B------:R-:W-:Y:S01]  /*1840*/  IADD3 R3, R4, -R3, RZ ;  /* 0x8000000304037210 */ /* 0x000fe20007ffe0ff */
[----:B------:R-:W-:Y:S02]  /*1850*/  IMAD R4, R176, -0x2daee0ad, RZ ;  /* 0xd2511f53b0047824 */ /* 0x000fe400078e02ff */
[----:B------:R-:W-:Y:S01]  /*1860*/  IMAD.IADD R5, R5, 0x1, R8 ;  /* 0x0000000105057824 */ /* 0x000fe200078e0208 */
[----:B------:R-:W-:Y:S02]  /*1870*/  IMNMX R3, RZ, R3, !PT ;  /* 0x00000003ff037217 */ /* 0x000fe40007800200 */
[----:B------:R-:W-:Y:S01]  /*1880*/  LOP3.LUT R4, R9, UR26, R4, 0x96, !PT ;  /* 0x0000001a09047c12 */ /* 0x000fe2000f8e9604 */
[----:B------:R-:W-:Y:S01]  /*1890*/  IMAD.SHL.U32 R5, R5, 0x4, RZ ;  /* 0x0000000405057824 */ /* 0x000fe200078e00ff */
[----:B------:R-:W-:Y:S02]  /*18a0*/  IMNMX R7, R3, 0x20, PT ;  /* 0x0000002003077817 */ /* 0x000fe40003800200 */
[----:B------:R-:W-:Y:S01]  /*18b0*/  LOP3.LUT R3, R11, UR25, R10, 0x96, !PT ;  /* 0x000000190b037c12 */ /* 0x000fe2000f8e960a */
[----:B------:R1:W2:Y:S01]  /*18c0*/  I2F.U32 R231, R5 ;  /* 0x0000000500e77306 */ /* 0x0002a20000201000 */
[----:B------:R-:W-:Y:S01]  /*18d0*/  LOP3.LUT R11, R6, 0x3, RZ, 0xc0, !PT ;  /* 0x00000003060b7812 */ /* 0x000fe200078ec0ff */
[----:B------:R-:W-:-:S02]  /*18e0*/  IMAD.IADD R7, R8, 0x1, R7 ;  /* 0x0000000108077824 */ /* 0x000fc400078e0207 */
[----:B------:R-:W-:Y:S02]  /*18f0*/  IMAD.MOV.U32 R10, RZ, RZ, RZ ;  /* 0x000000ffff0a7224 */ /* 0x000fe400078e00ff */
[----:B------:R-:W-:Y:S02]  /*1900*/  IMAD.SHL.U32 R229, R7, 0x4, RZ ;  /* 0x0000000407e57824 */ /* 0x000fe400078e00ff */
[----:B-1----:R-:W-:Y:S01]  /*1910*/  IMAD.MOV.U32 R5, RZ, RZ, 0x1 ;  /* 0x00000001ff057424 */ /* 0x002fe200078e00ff */
[----:B--2---:R-:W1:Y:S06]  /*1920*/  MUFU.RCP R231, R231 ;  /* 0x000000e700e77308 */ /* 0x004e6c0000001000 */
.L_x_30906:
        /* <DEDUP_REMOVED lines=20> */
[----:B0-----:R0:W5:Y:S01]  /*1a70*/  @P2 LDG.E.128 R172, [R222.64] ;  /* 0x00000006deac2981 */ /* 0x001162000c1e1d00 */
        /* <DEDUP_REMOVED lines=15> */
.L_x_30217:
[----:B0-----:R-:W-:Y:S02]  /*1b70*/  MOV R239, R230 ;  /* 0x000000e600ef7202 */ /* 0x001fe40000000f00 */
.L_x_30218:
[----:B------:R-:W-:Y:S05]  /*1b80*/  BSYNC B1 ;  /* 0x0000000000017941 */ /* 0x000fea0003800000 */
.L_x_30216:
        /* <DEDUP_REMOVED lines=16> */
.L_x_30222:
[----:B------:R-:W-:Y:S05]  /*1c90*/  BSYNC B2 ;  /* 0x0000000000027941 */ /* 0x000fea0003800000 */
.L_x_30221:
        /* <DEDUP_REMOVED lines=44> */
.L_x_30220:
[----:B------:R-:W-:Y:S05]  /*1f60*/  BSYNC B1 ;  /* 0x0000000000017941 */ /* 0x000fea0003800000 */
.L_x_30219:
        /* <DEDUP_REMOVED lines=14> */
.L_x_30223:
        /* <DEDUP_REMOVED lines=12> */
.L_x_30226:
[----:B------:R-:W-:Y:S02]  /*2110*/  IMAD.MOV.U32 R11, RZ, RZ, R230 ;  /* 0x000000ffff0b7224 */ /* 0x000fe400078e00e6 */
.L_x_30227:
[----:B------:R-:W-:Y:S05]  /*2120*/  BSYNC B1 ;  /* 0x0000000000017941 */ /* 0x000fea0003800000 */
.L_x_30225:
        /* <DEDUP_REMOVED lines=16> */
.L_x_30231:
[----:B------:R-:W-:Y:S05]  /*2230*/  BSYNC B2 ;  /* 0x0000000000027941 */ /* 0x000fea0003800000 */
.L_x_30230:
        /* <DEDUP_REMOVED lines=44> */
.L_x_30229:
[----:B------:R-:W-:Y:S05]  /*2500*/  BSYNC B1 ;  /* 0x0000000000017941 */ /* 0x000fea0003800000 */
.L_x_30228:
        /* <DEDUP_REMOVED lines=8> */
.L_x_30224:
        /* <DEDUP_REMOVED lines=12> */
.L_x_30233:
[----:B------:R-:W-:Y:S02]  /*2650*/  IMAD.MOV.U32 R11, RZ, RZ, R230 ;  /* 0x000000ffff0b7224 */ /* 0x000fe400078e00e6 */
.L_x_30234:
[----:B------:R-:W-:Y:S05]  /*2660*/  BSYNC B1 ;  /* 0x0000000000017941 */ /* 0x000fea0003800000 */
.L_x_30232:
        /* <DEDUP_REMOVED lines=16> */
.L_x_30238:
[----:B------:R-:W-:Y:S05]  /*2770*/  BSYNC B2 ;  /* 0x0000000000027941 */ /* 0x000fea0003800000 */
.L_x_30237:
        /* <DEDUP_REMOVED lines=44> */
.L_x_30236:
[----:B------:R-:W-:Y:S05]  /*2a40*/  BSYNC B1 ;  /* 0x0000000000017941 */ /* 0x000fea0003800000 */
.L_x_30235:
        /* <DEDUP_REMOVED lines=11> */
.L_x_30239:
        /* <DEDUP_REMOVED lines=12> */
.L_x_30242:
[----:B------:R-:W-:Y:S02]  /*2bc0*/  IMAD.MOV.U32 R11, RZ, RZ, R230 ;  /* 0x000000ffff0b7224 */ /* 0x000fe400078e00e6 */
.L_x_30243:
[----:B------:R-:W-:Y:S05]  /*2bd0*/  BSYNC B1 ;  /* 0x0000000000017941 */ /* 0x000fea0003800000 */
.L_x_30241:
        /* <DEDUP_REMOVED lines=16> */
.L_x_30247:
[----:B------:R-:W-:Y:S05]  /*2ce0*/  BSYNC B2 ;  /* 0x0000000000027941 */ /* 0x000fea0003800000 */
.L_x_30246:
        /* <DEDUP_REMOVED lines=44> */
.L_x_30245:
[----:B------:R-:W-:Y:S05]  /*2fb0*/  BSYNC B1 ;  /* 0x0000000000017941 */ /* 0x000fea0003800000 */
.L_x_30244:
        /* <DEDUP_REMOVED lines=8> */
.L_x_30240:
        /* <DEDUP_REMOVED lines=12> */
.L_x_30249:
[----:B------:R-:W-:Y:S02]  /*3100*/  IMAD.MOV.U32 R11, RZ, RZ, R230 ;  /* 0x000000ffff0b7224 */ /* 0x000fe400078e00e6 */
.L_x_30250:
[----:B------:R-:W-:Y:S05]  /*3110*/  BSYNC B1 ;  /* 0x0000000000017941 */ /* 0x000fea0003800000 */
.L_x_30248:
        /* <DEDUP_REMOVED lines=16> */
.L_x_30254:
[----:B------:R-:W-:Y:S05]  /*3220*/  BSYNC B2 ;  /* 0x0000000000027941 */ /* 0x000fea0003800000 */
.L_x_30253:
        /* <DEDUP_REMOVED lines=44> */
.L_x_30252:
[----:B------:R-:W-:Y:S05]  /*34f0*/  BSYNC B1 ;  /* 0x0000000000017941 */ /* 0x000fea0003800000 */
.L_x_30251:
        /* <DEDUP_REMOVED lines=11> */
.L_x_30255:
        /* <DEDUP_REMOVED lines=12> */
.L_x_30258:
[----:B------:R-:W-:Y:S02]  /*3670*/  IMAD.MOV.U32 R11, RZ, RZ, R230 ;  /* 0x000000ffff0b7224 */ /* 0x000fe400078e00e6 */
.L_x_30259:
[----:B------:R-:W-:Y:S05]  /*3680*/  BSYNC B1 ;  /* 0x0000000000017941 */ /* 0x000fea0003800000 */
.L_x_30257:
        /* <DEDUP_REMOVED lines=16> */
.L_x_30263:
[----:B------:R-:W-:Y:S05]  /*3790*/  BSYNC B2 ;  /* 0x0000000000027941 */ /* 0x000fea0003800000 */
.L_x_30262:
        /* <DEDUP_REMOVED lines=44> */
.L_x_30261:
[----:B------:R-:W-:Y:S05]  /*3a60*/  BSYNC B1 ;  /* 0x0000000000017941 */ /* 0x000fea0003800000 */
.L_x_30260:
        /* <DEDUP_REMOVED lines=8> */
.L_x_30256:
        /* <DEDUP_REMOVED lines=12> */
.L_x_30265:
[----:B------:R-:W-:Y:S02]  /*3bb0*/  IMAD.MOV.U32 R11, RZ, RZ, R230 ;  /* 0x000000ffff0b7224 */ /* 0x000fe400078e00e6 */
.L_x_30266:
[----:B------:R-:W-:Y:S05]  /*3bc0*/  BSYNC B1 ;  /* 0x0000000000017941 */ /* 0x000fea0003800000 */
.L_x_30264:
        /* <DEDUP_REMOVED lines=16> */
.L_x_30270:
[----:B------:R-:W-:Y:S05]  /*3cd0*/  BSYNC B2 ;  /* 0x0000000000027941 */ /* 0x000fea0003800000 */
.L_x_30269:
        /* <DEDUP_REMOVED lines=44> */
.L_x_30268:
[----:B------:R-:W-:Y:S05]  /*3fa0*/  BSYNC B1 ;  /* 0x0000000000017941 */ /* 0x000fea0003800000 */
.L_x_30267:
        /* <DEDUP_REMOVED lines=11> */
.L_x_30271:
        /* <DEDUP_REMOVED lines=12> */
.L_x_30274:
[----:B------:R-:W-:Y:S02]  /*4120*/  IMAD.MOV.U32 R239, RZ, RZ, R230 ;  /* 0x000000ffffef7224 */ /* 0x000fe400078e00e6 */
.L_x_30275:
[----:B------:R-:W-:Y:S05]  /*4130*/  BSYNC B1 ;  /* 0x0000000000017941 */ /* 0x000fea0003800000 */
.L_x_30273:
        /* <DEDUP_REMOVED lines=16> */
.L_x_30279:
[----:B------:R-:W-:Y:S05]  /*4240*/  BSYNC B2 ;  /* 0x0000000000027941 */ /* 0x000fea0003800000 */
.L_x_30278:
        /* <DEDUP_REMOVED lines=44> */
.L_x_30277:
[----:B------:R-:W-:Y:S05]  /*4510*/  BSYNC B1 ;  /* 0x0000000000017941 */ /* 0x000fea0003800000 */
.L_x_30276:
        /* <DEDUP_REMOVED lines=8> */
.L_x_30272:
        /* <DEDUP_REMOVED lines=23> */
[----:B------:R-:W-:Y:S02]  /*4710*/  IADD3.X R221, R239, c[0x0][0x19c], RZ, P0, !PT ;  /* 0x00006700efdd7a10 */ /* 0x000fe400007fe4ff */
[----:B------:R-:W-:-:S05]  /*4720*/  LEA R222, R225, R222, 0x8 ;  /* 0x000000dee1de7211 */ /* 0x000fca00078e40ff */
[----:B------:R-:W-:-:S05]  /*4730*/  IMAD.IADD R223, R222, 0x1, R223 ;  /* 0x00000001dedf7824 */ /* 0x000fca00078e02df */
[----:B------:R0:W-:Y:S02]  /*4740*/  STG.E [R220.64], R223 ;  /* 0x000000dfdc007986 */ /* 0x0001e4000c101906 */
.L_x_30280:
[----:B0-----:R-:W-:Y:S02]  /*4750*/  IADD3 R220, R237, 0x80, RZ ;  /* 0x00000080eddc7810 */ /* 0x001fe40007ffe0ff */
.L_x_30215:
[----:B------:R-:W-:Y:S05]  /*4760*/  BSYNC B0 ;  /* 0x0000000000007941 */ /* 0x000fea0003800000 */
.L_x_30214:
        /* <DEDUP_REMOVED lines=30> */
.L_x_30284:
[----:B0-----:R-:W-:Y:S02]  /*4950*/  IMAD.MOV.U32 R240, RZ, RZ, R230 ;  /* 0x000000fffff07224 */ /* 0x001fe400078e00e6 */
.L_x_30285:
[----:B------:R-:W-:Y:S05]  /*4960*/  BSYNC B1 ;  /* 0x0000000000017941 */ /* 0x000fea0003800000 */
.L_x_30283:
        /* <DEDUP_REMOVED lines=16> */
.L_x_30289:
[----:B------:R-:W-:Y:S05]  /*4a70*/  BSYNC B2 ;  /* 0x0000000000027941 */ /* 0x000fea0003800000 */
.L_x_30288:
        /* <DEDUP_REMOVED lines=44> */
.L_x_30287:
[----:B------:R-:W-:Y:S05]  /*4d40*/  BSYNC B1 ;  /* 0x0000000000017941 */ /* 0x000fea0003800000 */
.L_x_30286:
        /* <DEDUP_REMOVED lines=14> */
.L_x_30290:
        /* <DEDUP_REMOVED lines=12> */
.L_x_30293:
[----:B------:R-:W-:Y:S02]  /*4ef0*/  IMAD.MOV.U32 R11, RZ, RZ, R230 ;  /* 0x000000ffff0b7224 */ /* 0x000fe400078e00e6 */
.L_x_30294:
[----:B------:R-:W-:Y:S05]  /*4f00*/  BSYNC B1 ;  /* 0x0000000000017941 */ /* 0x000fea0003800000 */
.L_x_30292:
        /* <DEDUP_REMOVED lines=16> */
.L_x_30298:
[----:B------:R-:W-:Y:S05]  /*5010*/  BSYNC B2 ;  /* 0x0000000000027941 */ /* 0x000fea0003800000 */
.L_x_30297:
        /* <DEDUP_REMOVED lines=44> */
.L_x_30296:
[----:B------:R-:W-:Y:S05]  /*52e0*/  BSYNC B1 ;  /* 0x0000000000017941 */ /* 0x000fea0003800000 */
.L_x_30295:
        /* <DEDUP_REMOVED lines=8> */
.L_x_30291:
        /* <DEDUP_REMOVED lines=12> */
.L_x_30300:
[----:B------:R-:W-:Y:S02]  /*5430*/  IMAD.MOV.U32 R11, RZ, RZ, R230 ;  /* 0x000000ffff0b7224 */ /* 0x000fe400078e00e6 */
.L_x_30301:
[----:B------:R-:W-:Y:S05]  /*5440*/  BSYNC B1 ;  /* 0x0000000000017941 */ /* 0x000fea0003800000 */
.L_x_30299:
        /* <DEDUP_REMOVED lines=16> */
.L_x_30305:
[----:B------:R-:W-:Y:S05]  /*5550*/  BSYNC B2 ;  /* 0x0000000000027941 */ /* 0x000fea0003800000 */
.L_x_30304:
        /* <DEDUP_REMOVED lines=44> */
.L_x_30303:
[----:B------:R-:W-:Y:S05]  /*5820*/  BSYNC B1 ;  /* 0x0000000000017941 */ /* 0x000fea0003800000 */
.L_x_30302:
        /* <DEDUP_REMOVED lines=11> */
.L_x_30306:
        /* <DEDUP_REMOVED lines=12> */
.L_x_30309:
[----:B------:R-:W-:Y:S02]  /*59a0*/  IMAD.MOV.U32 R11, RZ, RZ, R230 ;  /* 0x000000ffff0b7224 */ /* 0x000fe400078e00e6 */
.L_x_30310:
[----:B------:R-:W-:Y:S05]  /*59b0*/  BSYNC B1 ;  /* 0x0000000000017941 */ /* 0x000fea0003800000 */
.L_x_30308:
        /* <DEDUP_REMOVED lines=16> */
.L_x_30314:
[----:B------:R-:W-:Y:S05]  /*5ac0*/  BSYNC B2 ;  /* 0x0000000000027941 */ /* 0x000fea0003800000 */
.L_x_30313:
        /* <DEDUP_REMOVED lines=44> */
.L_x_30312:
[----:B------:R-:W-:Y:S05]  /*5d90*/  BSYNC B1 ;  /* 0x0000000000017941 */ /* 0x000fea0003800000 */
.L_x_30311:
        /* <DEDUP_REMOVED lines=8> */
.L_x_30307:
        /* <DEDUP_REMOVED lines=12> */
.L_x_30316:
[----:B------:R-:W-:Y:S02]  /*5ee0*/  IMAD.MOV.U32 R11, RZ, RZ, R230 ;  /* 0x000000ffff0b7224 */ /* 0x000fe400078e00e6 */
.L_x_30317:
[----:B------:R-:W-:Y:S05]  /*5ef0*/  BSYNC B1 ;  /* 0x0000000000017941 */ /* 0x000fea0003800000 */
.L_x_30315:
        /* <DEDUP_REMOVED lines=16> */
.L_x_30321:
[----:B------:R-:W-:Y:S05]  /*6000*/  BSYNC B2 ;  /* 0x0000000000027941 */ /* 0x000fea0003800000 */
.L_x_30320:
        /* <DEDUP_REMOVED lines=44> */
.L_x_30319:
[----:B------:R-:W-:Y:S05]  /*62d0*/  BSYNC B1 ;  /* 0x0000000000017941 */ /* 0x000fea0003800000 */
.L_x_30318:
        /* <DEDUP_REMOVED lines=11> */
.L_x_30322:
        /* <DEDUP_REMOVED lines=12> */
.L_x_30325:
[----:B------:R-:W-:Y:S02]  /*6450*/  IMAD.MOV.U32 R11, RZ, RZ, R230 ;  /* 0x000000ffff0b7224 */ /* 0x000fe400078e00e6 */
.L_x_30326:
[----:B------:R-:W-:Y:S05]  /*6460*/  BSYNC B1 ;  /* 0x0000000000017941 */ /* 0x000fea0003800000 */
.L_x_30324:
        /* <DEDUP_REMOVED lines=16> */
.L_x_30330:
[----:B------:R-:W-:Y:S05]  /*6570*/  BSYNC B2 ;  /* 0x0000000000027941 */ /* 0x000fea0003800000 */
.L_x_30329:
        /* <DEDUP_REMOVED lines=44> */
.L_x_30328:
[----:B------:R-:W-:Y:S05]  /*6840*/  BSYNC B1 ;  /* 0x0000000000017941 */ /* 0x000fea0003800000 */
.L_x_30327:
        /* <DEDUP_REMOVED lines=8> */
.L_x_30323:
        /* <DEDUP_REMOVED lines=12> */
.L_x_30332:
[----:B------:R-:W-:Y:S02]  /*6990*/  IMAD.MOV.U32 R11, RZ, RZ, R230 ;  /* 0x000000ffff0b7224 */ /* 0x000fe400078e00e6 */
.L_x_30333:
[----:B------:R-:W-:Y:S05]  /*69a0*/  BSYNC B1 ;  /* 0x0000000000017941 */ /* 0x000fea0003800000 */
.L_x_30331:
        /* <DEDUP_REMOVED lines=16> */
.L_x_30337:
[----:B------:R-:W-:Y:S05]  /*6ab0*/  BSYNC B2 ;  /* 0x0000000000027941 */ /* 0x000fea0003800000 */
.L_x_30336:
        /* <DEDUP_REMOVED lines=44> */
.L_x_30335:
[----:B------:R-:W-:Y:S05]  /*6d80*/  BSYNC B1 ;  /* 0x0000000000017941 */ /* 0x000fea0003800000 */
.L_x_30334:
        /* <DEDUP_REMOVED lines=11> */
.L_x_30338:
        /* <DEDUP_REMOVED lines=12> */
.L_x_30341:
[----:B------:R-:W-:Y:S02]  /*6f00*/  IMAD.MOV.U32 R240, RZ, RZ, R230 ;  /* 0x000000fffff07224 */ /* 0x000fe400078e00e6 */
.L_x_30342:
[----:B------:R-:W-:Y:S05]  /*6f10*/  BSYNC B1 ;  /* 0x0000000000017941 */ /* 0x000fea0003800000 */
.L_x_30340:
        /* <DEDUP_REMOVED lines=16> */
.L_x_30346:
[----:B------:R-:W-:Y:S05]  /*7020*/  BSYNC B2 ;  /* 0x0000000000027941 */ /* 0x000fea0003800000 */
.L_x_30345:
        /* <DEDUP_REMOVED lines=44> */
.L_x_30344:
[----:B------:R-:W-:Y:S05]  /*72f0*/  BSYNC B1 ;  /* 0x0000000000017941 */ /* 0x000fea0003800000 */
.L_x_30343:
        /* <DEDUP_REMOVED lines=8> */
.L_x_30339:
        /* <DEDUP_REMOVED lines=27> */
.L_x_30347:
[----:B------:R-:W-:Y:S02]  /*7530*/  IADD3 R220, R220, 0x80, RZ ;  /* 0x00000080dcdc7810 */ /* 0x000fe40007ffe0ff */
.L_x_30282:
[----:B------:R-:W-:Y:S05]  /*7540*/  BSYNC B0 ;  /* 0x0000000000007941 */ /* 0x000fea0003800000 */
.L_x_30281:
        /* <DEDUP_REMOVED lines=30> */
.L_x_30351:
[----:B0-----:R-:W-:Y:S02]  /*7730*/  IMAD.MOV.U32 R240, RZ, RZ, R230 ;  /* 0x000000fffff07224 */ /* 0x001fe400078e00e6 */
.L_x_30352:
[----:B------:R-:W-:Y:S05]  /*7740*/  BSYNC B1 ;  /* 0x0000000000017941 */ /* 0x000fea0003800000 */
.L_x_30350:
        /* <DEDUP_REMOVED lines=16> */
.L_x_30356:
[----:B------:R-:W-:Y:S05]  /*7850*/  BSYNC B2 ;  /* 0x0000000000027941 */ /* 0x000fea0003800000 */
.L_x_30355:
        /* <DEDUP_REMOVED lines=44> */
.L_x_30354:
[----:B------:R-:W-:Y:S05]  /*7b20*/  BSYNC B1 ;  /* 0x0000000000017941 */ /* 0x000fea0003800000 */
.L_x_30353:
        /* <DEDUP_REMOVED lines=14> */
.L_x_30357:
        /* <DEDUP_REMOVED lines=12> */
.L_x_30360:
[----:B------:R-:W-:Y:S02]  /*7cd0*/  IMAD.MOV.U32 R11, RZ, RZ, R230 ;  /* 0x000000ffff0b7224 */ /* 0x000fe400078e00e6 */
.L_x_30361:
[----:B------:R-:W-:Y:S05]  /*7ce0*/  BSYNC B1 ;  /* 0x0000000000017941 */ /* 0x000fea0003800000 */
.L_x_30359:
        /* <DEDUP_REMOVED lines=16> */
.L_x_30365:
[----:B------:R-:W-:Y:S05]  /*7df0*/  BSYNC B2 ;  /* 0x0000000000027941 */ /* 0x000fea0003800000 */
.L_x_30364:
        /* <DEDUP_REMOVED lines=44> */
.L_x_30363:
[----:B------:R-:W-:Y:S05]  /*80c0*/  BSYNC B1 ;  /* 0x0000000000017941 */ /* 0x000fea0003800000 */
.L_x_30362:
        /* <DEDUP_REMOVED lines=8> */
.L_x_30358:
        /* <DEDUP_REMOVED lines=12> */
.L_x_30367:
[----:B------:R-:W-:Y:S02]  /*8210*/  IMAD.MOV.U32 R11, RZ, RZ, R230 ;  /* 0x000000ffff0b7224 */ /* 0x000fe400078e00e6 */
.L_x_30368:
[----:B------:R-:W-:Y:S05]  /*8220*/  BSYNC B1 ;  /* 0x0000000000017941 */ /* 0x000fea0003800000 */
.L_x_30366:
        /* <DEDUP_REMOVED lines=16> */
.L_x_30372:
[----:B------:R-:W-:Y:S05]  /*8330*/  BSYNC B2 ;  /* 0x0000000000027941 */ /* 0x000fea0003800000 */
.L_x_30371:
        /* <DEDUP_REMOVED lines=44> */
.L_x_30370:
[----:B------:R-:W-:Y:S05]  /*8600*/  BSYNC B1 ;  /* 0x0000000000017941 */ /* 0x000fea0003800000 */
.L_x_30369:
        /* <DEDUP_REMOVED lines=11> */
.L_x_30373:
        /* <DEDUP_REMOVED lines=12> */
.L_x_30376:
[----:B------:R-:W-:Y:S02]  /*8780*/  IMAD.MOV.U32 R11, RZ, RZ, R230 ;  /* 0x000000ffff0b7224 */ /* 0x000fe400078e00e6 */
.L_x_30377:
[----:B------:R-:W-:Y:S05]  /*8790*/  BSYNC B1 ;  /* 0x0000000000017941 */ /* 0x000fea0003800000 */
.L_x_30375:
        /* <DEDUP_REMOVED lines=16> */
.L_x_30381:
[----:B------:R-:W-:Y:S05]  /*88a0*/  BSYNC B2 ;  /* 0x0000000000027941 */ /* 0x000fea0003800000 */
.L_x_30380:
        /* <DEDUP_REMOVED lines=44> */
.L_x_30379:
[----:B------:R-:W-:Y:S05]  /*8b70*/  BSYNC B1 ;  /* 0x0000000000017941 */ /* 0x000fea0003800000 */
.L_x_30378:
        /* <DEDUP_REMOVED lines=8> */
.L_x_30374:
        /* <DEDUP_REMOVED lines=12> */
.L_x_30383:
[----:B------:R-:W-:Y:S02]  /*8cc0*/  IMAD.MOV.U32 R11, RZ, RZ, R230 ;  /* 0x000000ffff0b7224 */ /* 0x000fe400078e00e6 */
.L_x_30384:
[----:B------:R-:W-:Y:S05]  /*8cd0*/  BSYNC B1 ;  /* 0x0000000000017941 */ /* 0x000fea0003800000 */
.L_x_30382:
        /* <DEDUP_REMOVED lines=16> */
.L_x_30388:
[----:B------:R-:W-:Y:S05]  /*8de0*/  BSYNC B2 ;  /* 0x0000000000027941 */ /* 0x000fea0003800000 */
.L_x_30387:
        /* <DEDUP_REMOVED lines=44> */
.L_x_30386:
[----:B------:R-:W-:Y:S05]  /*90b0*/  BSYNC B1 ;  /* 0x0000000000017941 */ /* 0x000fea0003800000 */
.L_x_30385:
        /* <DEDUP_REMOVED lines=11> */
.L_x_30389:
        /* <DEDUP_REMOVED lines=12> */
.L_x_30392:
[----:B------:R-:W-:Y:S02]  /*9230*/  IMAD.MOV.U32 R11, RZ, RZ, R230 ;  /* 0x000000ffff0b7224 */ /* 0x000fe400078e00e6 */
.L_x_30393:
[----:B------:R-:W-:Y:S05]  /*9240*/  BSYNC B1 ;  /* 0x0000000000017941 */ /* 0x000fea0003800000 */
.L_x_30391:
        /* <DEDUP_REMOVED lines=16> */
.L_x_30397:
[----:B------:R-:W-:Y:S05]  /*9350*/  BSYNC B2 ;  /* 0x0000000000027941 */ /* 0x000fea0003800000 */
.L_x_30396:
        /* <DEDUP_REMOVED lines=44> */
.L_x_30395:
[----:B------:R-:W-:Y:S05]  /*9620*/  BSYNC B1 ;  /* 0x0000000000017941 */ /* 0x000fea0003800000 */
.L_x_30394:
        /* <DEDUP_REMOVED lines=8> */
.L_x_30390:
        /* <DEDUP_REMOVED lines=12> */
.L_x_30399:
[----:B------:R-:W-:Y:S02]  /*9770*/  IMAD.MOV.U32 R11, RZ, RZ, R230 ;  /* 0x000000ffff0b7224 */ /* 0x000fe400078e00e6 */
.L_x_30400:
[----:B------:R-:W-:Y:S05]  /*9780*/  BSYNC B1 ;  /* 0x0000000000017941 */ /* 0x000fea0003800000 */
.L_x_30398:
        /* <DEDUP_REMOVED lines=16> */
.L_x_30404:
[----:B------:R-:W-:Y:S05]  /*9890*/  BSYNC B2 ;  /* 0x0000000000027941 */ /* 0x000fea0003800000 */
.L_x_30403:
        /* <DEDUP_REMOVED lines=44> */
.L_x_30402:
[----:B------:R-:W-:Y:S05]  /*9b60*/  BSYNC B1 ;  /* 0x0000000000017941 */ /* 0x000fea0003800000 */
.L_x_30401:
        /* <DEDUP_REMOVED lines=11> */
.L_x_30405:
        /* <DEDUP_REMOVED lines=12> */
.L_x_30408:
[----:B------:R-:W-:Y:S02]  /*9ce0*/  IMAD.MOV.U32 R240, RZ, RZ, R230 ;  /* 0x000000fffff07224 */ /* 0x000fe400078e00e6 */
.L_x_30409:
[----:B------:R-:W-:Y:S05]  /*9cf0*/  BSYNC B1 ;  /* 0x0000000000017941 */ /* 0x000fea0003800000 */
.L_x_30407:
        /* <DEDUP_REMOVED lines=16> */
.L_x_30413:
[----:B------:R-:W-:Y:S05]  /*9e00*/  BSYNC B2 ;  /* 0x0000000000027941 */ /* 0x000fea0003800000 */
.L_x_30412:
        /* <DEDUP_REMOVED lines=44> */
.L_x_30411:
[----:B------:R-:W-:Y:S05]  /*a0d0*/  BSYNC B1 ;  /* 0x0000000000017941 */ /* 0x000fea0003800000 */
.L_x_30410:
        /* <DEDUP_REMOVED lines=8> */
.L_x_30406:
        /* <DEDUP_REMOVED lines=27> */
.L_x_30414:
[----:B------:R-:W-:Y:S02]  /*a310*/  IADD3 R220, R220, 0x80, RZ ;  /* 0x00000080dcdc7810 */ /* 0x000fe40007ffe0ff */
.L_x_30349:
[----:B------:R-:W-:Y:S05]  /*a320*/  BSYNC B0 ;  /* 0x0000000000007941 */ /* 0x000fea0003800000 */
.L_x_30348:
        /* <DEDUP_REMOVED lines=30> */
.L_x_30418:
[----:B0-----:R-:W-:Y:S02]  /*a510*/  IMAD.MOV.U32 R240, RZ, RZ, R230 ;  /* 0x000000fffff07224 */ /* 0x001fe400078e00e6 */
.L_x_30419:
[----:B------:R-:W-:Y:S05]  /*a520*/  BSYNC B1 ;  /* 0x0000000000017941 */ /* 0x000fea0003800000 */
.L_x_30417:
        /* <DEDUP_REMOVED lines=16> */
.L_x_30423:
[----:B------:R-:W-:Y:S05]  /*a630*/  BSYNC B2 ;  /* 0x0000000000027941 */ /* 0x000fea0003800000 */
.L_x_30422:
        /* <DEDUP_REMOVED lines=44> */
.L_x_30421:
[----:B------:R-:W-:Y:S05]  /*a900*/  BSYNC B1 ;  /* 0x0000000000017941 */ /* 0x000fea0003800000 */
.L_x_30420:
        /* <DEDUP_REMOVED lines=14> */
.L_x_30424:
        /* <DEDUP_REMOVED lines=12> */
.L_x_30427:
[----:B------:R-:W-:Y:S02]  /*aab0*/  IMAD.MOV.U32 R11, RZ, RZ, R230 ;  /* 0x000000ffff0b7224 */ /* 0x000fe400078e00e6 */
.L_x_30428:
[----:B------:R-:W-:Y:S05]  /*aac0*/  BSYNC B1 ;  /* 0x0000000000017941 */ /* 0x000fea0003800000 */
.L_x_30426:
        /* <DEDUP_REMOVED lines=16> */
.L_x_30432:
[----:B------:R-:W-:Y:S05]  /*abd0*/  BSYNC B2 ;  /* 0x0000000000027941 */ /* 0x000fea0003800000 */
.L_x_30431:
        /* <DEDUP_REMOVED lines=44> */
.L_x_30430:
[----:B------:R-:W-:Y:S05]  /*aea0*/  BSYNC B1 ;  /* 0x0000000000017941 */ /* 0x000fea0003800000 */
.L_x_30429:
        /* <DEDUP_REMOVED lines=8> */
.L_x_30425:
        /* <DEDUP_REMOVED lines=12> */
.L_x_30434:
[----:B------:R-:W-:Y:S02]  /*aff0*/  IMAD.MOV.U32 R11, RZ, RZ, R230 ;  /* 0x000000ffff0b7224 */ /* 0x000fe400078e00e6 */
.L_x_30435:
[----:B------:R-:W-:Y:S05]  /*b000*/  BSYNC B1 ;  /* 0x0000000000017941 */ /* 0x000fea0003800000 */
.L_x_30433:
        /* <DEDUP_REMOVED lines=16> */
.L_x_30439:
[----:B------:R-:W-:Y:S05]  /*b110*/  BSYNC B2 ;  /* 0x0000000000027941 */ /* 0x000fea0003800000 */
.L_x_30438:
        /* <DEDUP_REMOVED lines=44> */
.L_x_30437:
[----:B------:R-:W-:Y:S05]  /*b3e0*/  BSYNC B1 ;  /* 0x0000000000017941 */ /* 0x000fea0003800000 */
.L_x_30436:
        /* <DEDUP_REMOVED lines=11> */
.L_x_30440:
        /* <DEDUP_REMOVED lines=12> */
.L_x_30443:
[----:B------:R-:W-:Y:S02]  /*b560*/  IMAD.MOV.U32 R11, RZ, RZ, R230 ;  /* 0x000000ffff0b7224 */ /* 0x000fe400078e00e6 */
.L_x_30444:
[----:B------:R-:W-:Y:S05]  /*b570*/  BSYNC B1 ;  /* 0x0000000000017941 */ /* 0x000fea0003800000 */
.L_x_30442:
        /* <DEDUP_REMOVED lines=16> */
.L_x_30448:
[----:B------:R-:W-:Y:S05]  /*b680*/  BSYNC B2 ;  /* 0x0000000000027941 */ /* 0x000fea0003800000 */
.L_x_30447:
        /* <DEDUP_REMOVED lines=44> */
.L_x_30446:
[----:B------:R-:W-:Y:S05]  /*b950*/  BSYNC B1 ;  /* 0x0000000000017941 */ /* 0x000fea0003800000 */
.L_x_30445:
        /* <DEDUP_REMOVED lines=8> */
.L_x_30441:
        /* <DEDUP_REMOVED lines=12> */
.L_x_30450:
[----:B------:R-:W-:Y:S02]  /*baa0*/  IMAD.MOV.U32 R11, RZ, RZ, R230 ;  /* 0x000000ffff0b7224 */ /* 0x000fe400078e00e6 */
.L_x_30451:
[----:B------:R-:W-:Y:S05]  /*bab0*/  BSYNC B1 ;  /* 0x0000000000017941 */ /* 0x000fea0003800000 */
.L_x_30449:
        /* <DEDUP_REMOVED lines=16> */
.L_x_30455:
[----:B------:R-:W-:Y:S05]  /*bbc0*/  BSYNC B2 ;  /* 0x0000000000027941 */ /* 0x000fea0003800000 */
.L_x_30454:
        /* <DEDUP_REMOVED lines=44> */
.L_x_30453:
[----:B------:R-:W-:Y:S05]  /*be90*/  BSYNC B1 ;  /* 0x0000000000017941 */ /* 0x000fea0003800000 */
.L_x_30452:
        /* <DEDUP_REMOVED lines=11> */
.L_x_30456:
        /* <DEDUP_REMOVED lines=12> */
.L_x_30459:
[----:B------:R-:W-:Y:S02]  /*c010*/  IMAD.MOV.U32 R11, RZ, RZ, R230 ;  /* 0x000000ffff0b7224 */ /* 0x000fe400078e00e6 */
.L_x_30460:
[----:B------:R-:W-:Y:S05]  /*c020*/  BSYNC B1 ;  /* 0x0000000000017941 */ /* 0x000fea0003800000 */
.L_x_30458:
        /* <DEDUP_REMOVED lines=16> */
.L_x_30464:
[----:B------:R-:W-:Y:S05]  /*c130*/  BSYNC B2 ;  /* 0x0000000000027941 */ /* 0x000fea0003800000 */
.L_x_30463:
        /* <DEDUP_REMOVED lines=44> */
.L_x_30462:
[----:B------:R-:W-:Y:S05]  /*c400*/  BSYNC B1 ;  /* 0x0000000000017941 */ /* 0x000fea0003800000 */
.L_x_30461:
        /* <DEDUP_REMOVED lines=8> */
.L_x_30457:
        /* <DEDUP_REMOVED lines=12> */
.L_x_30466:
[----:B------:R-:W-:Y:S02]  /*c550*/  IMAD.MOV.U32 R11, RZ, RZ, R230 ;  /* 0x000000ffff0b7224 */ /* 0x000fe400078e00e6 */
.L_x_30467:
[----:B------:R-:W-:Y:S05]  /*c560*/  BSYNC B1 ;  /* 0x0000000000017941 */ /* 0x000fea0003800000 */
.L_x_30465:
        /* <DEDUP_REMOVED lines=16> */
.L_x_30471:
[----:B------:R-:W-:Y:S05]  /*c670*/  BSYNC B2 ;  /* 0x0000000000027941 */ /* 0x000fea0003800000 */
.L_x_30470:
        /* <DEDUP_REMOVED lines=44> */
.L_x_30469:
[----:B------:R-:W-:Y:S05]  /*c940*/  BSYNC B1 ;  /* 0x0000000000017941 */ /* 0x000fea0003800000 */
.L_x_30468:
        /* <DEDUP_REMOVED lines=11> */
.L_x_30472:
        /* <DEDUP_REMOVED lines=12> */
.L_x_30475:
[----:B------:R-:W-:Y:S02]  /*cac0*/  IMAD.MOV.U32 R240, RZ, RZ, R230 ;  /* 0x000000fffff07224 */ /* 0x000fe400078e00e6 */
.L_x_30476:
[----:B------:R-:W-:Y:S05]  /*cad0*/  BSYNC B1 ;  /* 0x0000000000017941 */ /* 0x000fea0003800000 */
.L_x_30474:
        /* <DEDUP_REMOVED lines=16> */
.L_x_30480:
[----:B------:R-:W-:Y:S05]  /*cbe0*/  BSYNC B2 ;  /* 0x0000000000027941 */ /* 0x000fea0003800000 */
.L_x_30479:
        /* <DEDUP_REMOVED lines=44> */
.L_x_30478:
[----:B------:R-:W-:Y:S05]  /*ceb0*/  BSYNC B1 ;  /* 0x0000000000017941 */ /* 0x000fea0003800000 */
.L_x_30477:
        /* <DEDUP_REMOVED lines=8> */
.L_x_30473:
        /* <DEDUP_REMOVED lines=27> */
.L_x_30481:
[----:B------:R-:W-:Y:S02]  /*d0f0*/  IADD3 R220, R220, 0x80, RZ ;  /* 0x00000080dcdc7810 */ /* 0x000fe40007ffe0ff */
.L_x_30416:
[----:B------:R-:W-:Y:S05]  /*d100*/  BSYNC B0 ;  /* 0x0000000000007941 */ /* 0x000fea0003800000 */
.L_x_30415:
        /* <DEDUP_REMOVED lines=8> */
[----:B0-----:R-:W-:Y:S01]  /*d190*/  @P2 LEA R224, P0, R220, c[0x0][0x178], 0x4 ;  /* 0x00005e00dce02a11 */ /* 0x001fe200078020ff */
        /* <DEDUP_REMOVED lines=21> */
.L_x_30485:
[----:B0-----:R-:W-:Y:S02]  /*d2f0*/  IMAD.MOV.U32 R240, RZ, RZ, R230 ;  /* 0x000000fffff07224 */ /* 0x001fe400078e00e6 */
.L_x_30486:
[----:B------:R-:W-:Y:S05]  /*d300*/  BSYNC B1 ;  /* 0x0000000000017941 */ /* 0x000fea0003800000 */
.L_x_30484:
        /* <DEDUP_REMOVED lines=16> */
.L_x_30490:
[----:B------:R-:W-:Y:S05]  /*d410*/  BSYNC B2 ;  /* 0x0000000000027941 */ /* 0x000fea0003800000 */
.L_x_30489:
        /* <DEDUP_REMOVED lines=44> */
.L_x_30488:
[----:B------:R-:W-:Y:S05]  /*d6e0*/  BSYNC B1 ;  /* 0x0000000000017941 */ /* 0x000fea0003800000 */
.L_x_30487:
        /* <DEDUP_REMOVED lines=14> */
.L_x_30491:
        /* <DEDUP_REMOVED lines=12> */
.L_x_30494:
[----:B------:R-:W-:Y:S02]  /*d890*/  IMAD.MOV.U32 R11, RZ, RZ, R230 ;  /* 0x000000ffff0b7224 */ /* 0x000fe400078e00e6 */
.L_x_30495:
[----:B------:R-:W-:Y:S05]  /*d8a0*/  BSYNC B1 ;  /* 0x0000000000017941 */ /* 0x000fea0003800000 */
.L_x_30493:
        /* <DEDUP_REMOVED lines=16> */
.L_x_30499:
[----:B------:R-:W-:Y:S05]  /*d9b0*/  BSYNC B2 ;  /* 0x0000000000027941 */ /* 0x000fea0003800000 */
.L_x_30498:
        /* <DEDUP_REMOVED lines=44> */
.L_x_30497:
[----:B------:R-:W-:Y:S05]  /*dc80*/  BSYNC B1 ;  /* 0x0000000000017941 */ /* 0x000fea0003800000 */
.L_x_30496:
        /* <DEDUP_REMOVED lines=8> */
.L_x_30492:
        /* <DEDUP_REMOVED lines=12> */
.L_x_30501:
[----:B------:R-:W-:Y:S02]  /*ddd0*/  IMAD.MOV.U32 R11, RZ, RZ, R230 ;  /* 0x000000ffff0b7224 */ /* 0x000fe400078e00e6 */
.L_x_30502:
[----:B------:R-:W-:Y:S05]  /*dde0*/  BSYNC B1 ;  /* 0x0000000000017941 */ /* 0x000fea0003800000 */
.L_x_30500:
        /* <DEDUP_REMOVED lines=16> */
.L_x_30506:
[----:B------:R-:W-:Y:S05]  /*def0*/  BSYNC B2 ;  /* 0x0000000000027941 */ /* 0x000fea0003800000 */
.L_x_30505:
        /* <DEDUP_REMOVED lines=44> */
.L_x_30504:
[----:B------:R-:W-:Y:S05]  /*e1c0*/  BSYNC B1 ;  /* 0x0000000000017941 */ /* 0x000fea0003800000 */
.L_x_30503:
        /* <DEDUP_REMOVED lines=11> */
.L_x_30507:
        /* <DEDUP_REMOVED lines=12> */
.L_x_30510:
[----:B------:R-:W-:Y:S02]  /*e340*/  IMAD.MOV.U32 R11, RZ, RZ, R230 ;  /* 0x000000ffff0b7224 */ /* 0x000fe400078e00e6 */
.L_x_30511:
[----:B------:R-:W-:Y:S05]  /*e350*/  BSYNC B1 ;  /* 0x0000000000017941 */ /* 0x000fea0003800000 */
.L_x_30509:
        /* <DEDUP_REMOVED lines=16> */
.L_x_30515:
[----:B------:R-:W-:Y:S05]  /*e460*/  BSYNC B2 ;  /* 0x0000000000027941 */ /* 0x000fea0003800000 */
.L_x_30514:
        /* <DEDUP_REMOVED lines=44> */
.L_x_30513:
[----:B------:R-:W-:Y:S05]  /*e730*/  BSYNC B1 ;  /* 0x0000000000017941 */ /* 0x000fea0003800000 */
.L_x_30512:
        /* <DEDUP_REMOVED lines=8> */
.L_x_30508:
        /* <DEDUP_REMOVED lines=12> */
.L_x_30517:
[----:B------:R-:W-:Y:S02]  /*e880*/  IMAD.MOV.U32 R11, RZ, RZ, R230 ;  /* 0x000000ffff0b7224 */ /* 0x000fe400078e00e6 */
.L_x_30518:
[----:B------:R-:W-:Y:S05]  /*e890*/  BSYNC B1 ;  /* 0x0000000000017941 */ /* 0x000fea0003800000 */
.L_x_30516:
        /* <DEDUP_REMOVED lines=16> */
.L_x_30522:
[----:B------:R-:W-:Y:S05]  /*e9a0*/  BSYNC B2 ;  /* 0x0000000000027941 */ /* 0x000fea0003800000 */
.L_x_30521:
        /* <DEDUP_REMOVED lines=44> */
.L_x_30520:
[----:B------:R-:W-:Y:S05]  /*ec70*/  BSYNC B1 ;  /* 0x0000000000017941 */ /* 0x000fea0003800000 */
.L_x_30519:
        /* <DEDUP_REMOVED lines=11> */
.L_x_30523:
        /* <DEDUP_REMOVED lines=12> */
.L_x_30526:
[----:B------:R-:W-:Y:S02]  /*edf0*/  IMAD.MOV.U32 R11, RZ, RZ, R230 ;  /* 0x000000ffff0b7224 */ /* 0x000fe400078e00e6 */
.L_x_30527:
[----:B------:R-:W-:Y:S05]  /*ee00*/  BSYNC B1 ;  /* 0x0000000000017941 */ /* 0x000fea0003800000 */
.L_x_30525:
        /* <DEDUP_REMOVED lines=16> */
.L_x_30531:
[----:B------:R-:W-:Y:S05]  /*ef10*/  BSYNC B2 ;  /* 0x0000000000027941 */ /* 0x000fea0003800000 */
.L_x_30530:
        /* <DEDUP_REMOVED lines=44> */
.L_x_30529:
[----:B------:R-:W-:Y:S05]  /*f1e0*/  BSYNC B1 ;  /* 0x0000000000017941 */ /* 0x000fea0003800000 */
.L_x_30528:
        /* <DEDUP_REMOVED lines=8> */
.L_x_30524:
        /* <DEDUP_REMOVED lines=12> */
.L_x_30533:
[----:B------:R-:W-:Y:S02]  /*f330*/  IMAD.MOV.U32 R11, RZ, RZ, R230 ;  /* 0x000000ffff0b7224 */ /* 0x000fe400078e00e6 */
.L_x_30534:
[----:B------:R-:W-:Y:S05]  /*f340*/  BSYNC B1 ;  /* 0x0000000000017941 */ /* 0x000fea0003800000 */
.L_x_30532:
        /* <DEDUP_REMOVED lines=16> */
.L_x_30538:
[----:B------:R-:W-:Y:S05]  /*f450*/  BSYNC B2 ;  /* 0x0000000000027941 */ /* 0x000fea0003800000 */
.L_x_30537:
        /* <DEDUP_REMOVED lines=44> */
.L_x_30536:
[----:B------:R-:W-:Y:S05]  /*f720*/  BSYNC B1 ;  /* 0x0000000000017941 */ /* 0x000fea0003800000 */
.L_x_30535:
        /* <DEDUP_REMOVED lines=11> */
.L_x_30539:
        /* <DEDUP_REMOVED lines=12> */
.L_x_30542:
[----:B------:R-:W-:Y:S02]  /*f8a0*/  IMAD.MOV.U32 R240, RZ, RZ, R230 ;  /* 0x000000fffff07224 */ /* 0x000fe400078e00e6 */
.L_x_30543:
[----:B------:R-:W-:Y:S05]  /*f8b0*/  BSYNC B1 ;  /* 0x0000000000017941 */ /* 0x000fea0003800000 */
.L_x_30541:
        /* <DEDUP_REMOVED lines=16> */
.L_x_30547:
[----:B------:R-:W-:Y:S05]  /*f9c0*/  BSYNC B2 ;  /* 0x0000000000027941 */ /* 0x000fea0003800000 */
.L_x_30546:
        /* <DEDUP_REMOVED lines=44> */
.L_x_30545:
[----:B------:R-:W-:Y:S05]  /*fc90*/  BSYNC B1 ;  /* 0x0000000000017941 */ /* 0x000fea0003800000 */
.L_x_30544:
        /* <DEDUP_REMOVED lines=8> */
.L_x_30540:
        /* <DEDUP_REMOVED lines=27> */
.L_x_30548:
[----:B------:R-:W-:Y:S02]  /*fed0*/  IADD3 R220, R220, 0x80, RZ ;  /* 0x00000080dcdc7810 */ /* 0x000fe40007ffe0ff */
.L_x_30483:
[----:B------:R-:W-:Y:S05]  /*fee0*/  BSYNC B0 ;  /* 0x0000000000007941 */ /* 0x000fea0003800000 */
.L_x_30482:
        /* <DEDUP_REMOVED lines=30> */
.L_x_30552:
[----:B0-----:R-:W-:Y:S02]  /*100d0*/  MOV R240, R230 ;  /* 0x000000e600f07202 */ /* 0x001fe40000000f00 */
.L_x_30553:
[----:B------:R-:W-:Y:S05]  /*100e0*/  BSYNC B1 ;  /* 0x0000000000017941 */ /* 0x000fea0003800000 */
.L_x_30551:
        /* <DEDUP_REMOVED lines=16> */
.L_x_30557:
[----:B------:R-:W-:Y:S05]  /*101f0*/  BSYNC B2 ;  /* 0x0000000000027941 */ /* 0x000fea0003800000 */
.L_x_30556:
        /* <DEDUP_REMOVED lines=44> */
.L_x_30555:
[----:B------:R-:W-:Y:S05]  /*104c0*/  BSYNC B1 ;  /* 0x0000000000017941 */ /* 0x000fea0003800000 */
.L_x_30554:
        /* <DEDUP_REMOVED lines=14> */
.L_x_30558:
        /* <DEDUP_REMOVED lines=12> */
.L_x_30561:
[----:B------:R-:W-:Y:S02]  /*10670*/  IMAD.MOV.U32 R11, RZ, RZ, R230 ;  /* 0x000000ffff0b7224 */ /* 0x000fe400078e00e6 */
.L_x_30562:
[----:B------:R-:W-:Y:S05]  /*10680*/  BSYNC B1 ;  /* 0x0000000000017941 */ /* 0x000fea0003800000 */
.L_x_30560:
        /* <DEDUP_REMOVED lines=16> */
.L_x_30566:
[----:B------:R-:W-:Y:S05]  /*10790*/  BSYNC B2 ;  /* 0x0000000000027941 */ /* 0x000fea0003800000 */
.L_x_30565:
        /* <DEDUP_REMOVED lines=44> */
.L_x_30564:
[----:B------:R-:W-:Y:S05]  /*10a60*/  BSYNC B1 ;  /* 0x0000000000017941 */ /* 0x000fea0003800000 */
.L_x_30563:
        /* <DEDUP_REMOVED lines=8> */
.L_x_30559:
        /* <DEDUP_REMOVED lines=12> */
.L_x_30568:
[----:B------:R-:W-:Y:S02]  /*10bb0*/  IMAD.MOV.U32 R11, RZ, RZ, R230 ;  /* 0x000000ffff0b7224 */ /* 0x000fe400078e00e6 */
.L_x_30569:
[----:B------:R-:W-:Y:S05]  /*10bc0*/  BSYNC B1 ;  /* 0x0000000000017941 */ /* 0x000fea0003800000 */
.L_x_30567:
        /* <DEDUP_REMOVED lines=16> */
.L_x_30573:
[----:B------:R-:W-:Y:S05]  /*10cd0*/  BSYNC B2 ;  /* 0x0000000000027941 */ /* 0x000fea0003800000 */
.L_x_30572:
        /* <DEDUP_REMOVED lines=44> */
.L_x_30571:
[----:B------:R-:W-:Y:S05]  /*10fa0*/  BSYNC B1 ;  /* 0x0000000000017941 */ /* 0x000fea0003800000 */
.L_x_30570:
        /* <DEDUP_REMOVED lines=11> */
.L_x_30574:
        /* <DEDUP_REMOVED lines=12> */
.L_x_30577:
[----:B------:R-:W-:Y:S02]  /*11120*/  IMAD.MOV.U32 R11, RZ, RZ, R230 ;  /* 0x000000ffff0b7224 */ /* 0x000fe400078e00e6 */
.L_x_30578:
[----:B------:R-:W-:Y:S05]  /*11130*/  BSYNC B1 ;  /* 0x0000000000017941 */ /* 0x000fea0003800000 */
.L_x_30576:
        /* <DEDUP_REMOVED lines=16> */
.L_x_30582:
[----:B------:R-:W-:Y:S05]  /*11240*/  BSYNC B2 ;  /* 0x0000000000027941 */ /* 0x000fea0003800000 */
.L_x_30581:
        /* <DEDUP_REMOVED lines=44> */
.L_x_30580:
[----:B------:R-:W-:Y:S05]  /*11510*/  BSYNC B1 ;  /* 0x0000000000017941 */ /* 0x000fea0003800000 */
.L_x_30579:
        /* <DEDUP_REMOVED lines=8> */
.L_x_30575:
        /* <DEDUP_REMOVED lines=12> */
.L_x_30584:
[----:B------:R-:W-:Y:S02]  /*11660*/  IMAD.MOV.U32 R11, RZ, RZ, R230 ;  /* 0x000000ffff0b7224 */ /* 0x000fe400078e00e6 */
.L_x_30585:
[----:B------:R-:W-:Y:S05]  /*11670*/  BSYNC B1 ;  /* 0x0000000000017941 */ /* 0x000fea0003800000 */
.L_x_30583:
        /* <DEDUP_REMOVED lines=16> */
.L_x_30589:
[----:B------:R-:W-:Y:S05]  /*11780*/  BSYNC B2 ;  /* 0x0000000000027941 */ /* 0x000fea0003800000 */
.L_x_30588:
        /* <DEDUP_REMOVED lines=44> */
.L_x_30587:
[----:B------:R-:W-:Y:S05]  /*11a50*/  BSYNC B1 ;  /* 0x0000000000017941 */ /* 0x000fea0003800000 */
.L_x_30586:
        /* <DEDUP_REMOVED lines=11> */
.L_x_30590:
        /* <DEDUP_REMOVED lines=12> */
.L_x_30593:
[----:B------:R-:W-:Y:S02]  /*11bd0*/  IMAD.MOV.U32 R11, RZ, RZ, R230 ;  /* 0x000000ffff0b7224 */ /* 0x000fe400078e00e6 */
.L_x_30594:
[----:B------:R-:W-:Y:S05]  /*11be0*/  BSYNC B1 ;  /* 0x0000000000017941 */ /* 0x000fea0003800000 */
.L_x_30592:
        /* <DEDUP_REMOVED lines=16> */
.L_x_30598:
[----:B------:R-:W-:Y:S05]  /*11cf0*/  BSYNC B2 ;  /* 0x0000000000027941 */ /* 0x000fea0003800000 */
.L_x_30597:
        /* <DEDUP_REMOVED lines=44> */
.L_x_30596:
[----:B------:R-:W-:Y:S05]  /*11fc0*/  BSYNC B1 ;  /* 0x0000000000017941 */ /* 0x000fea0003800000 */
.L_x_30595:
        /* <DEDUP_REMOVED lines=8> */
.L_x_30591:
        /* <DEDUP_REMOVED lines=12> */
.L_x_30600:
[----:B------:R-:W-:Y:S02]  /*12110*/  IMAD.MOV.U32 R11, RZ, RZ, R230 ;  /* 0x000000ffff0b7224 */ /* 0x000fe400078e00e6 */
.L_x_30601:
[----:B------:R-:W-:Y:S05]  /*12120*/  BSYNC B1 ;  /* 0x0000000000017941 */ /* 0x000fea0003800000 */
.L_x_30599:
        /* <DEDUP_REMOVED lines=16> */
.L_x_30605:
[----:B------:R-:W-:Y:S05]  /*12230*/  BSYNC B2 ;  /* 0x0000000000027941 */ /* 0x000fea0003800000 */
.L_x_30604:
        /* <DEDUP_REMOVED lines=44> */
.L_x_30603:
[----:B------:R-:W-:Y:S05]  /*12500*/  BSYNC B1 ;  /* 0x0000000000017941 */ /* 0x000fea0003800000 */
.L_x_30602:
        /* <DEDUP_REMOVED lines=11> */
.L_x_30606:
        /* <DEDUP_REMOVED lines=12> */
.L_x_30609:
[----:B------:R-:W-:Y:S02]  /*12680*/  IMAD.MOV.U32 R240, RZ, RZ, R230 ;  /* 0x000000fffff07224 */ /* 0x000fe400078e00e6 */
.L_x_30610:
[----:B------:R-:W-:Y:S05]  /*12690*/  BSYNC B1 ;  /* 0x0000000000017941 */ /* 0x000fea0003800000 */
.L_x_30608:
        /* <DEDUP_REMOVED lines=16> */
.L_x_30614:
[----:B------:R-:W-:Y:S05]  /*127a0*/  BSYNC B2 ;  /* 0x0000000000027941 */ /* 0x000fea0003800000 */
.L_x_30613:
        /* <DEDUP_REMOVED lines=44> */
.L_x_30612:
[----:B------:R-:W-:Y:S05]  /*12a70*/  BSYNC B1 ;  /* 0x0000000000017941 */ /* 0x000fea0003800000 */
.L_x_30611:
        /* <DEDUP_REMOVED lines=8> */
.L_x_30607:
        /* <DEDUP_REMOVED lines=22> */
[----:B------:R-:W-:-:S04]  /*12c60*/  LOP3.LUT R224, R7, 0xff, RZ, 0xc0, !PT ;  /* 0x000000ff07e07812 */ /* 0x000fc800078ec0ff */
[----:B------:R-:W-:Y:S02]  /*12c70*/  LEA R221, R224, R221, 0x8 ;  /* 0x000000dde0dd7211 */ /* 0x000fe400078e40ff */
[----:B------:R-:W-:-:S05]  /*12c80*/  LOP3.LUT R224, R6, 0xff, RZ, 0xc0, !PT ;  /* 0x000000ff06e07812 */ /* 0x000fca00078ec0ff */
[----:B------:R-:W-:-:S05]  /*12c90*/  IMAD.IADD R221, R221, 0x1, R224 ;  /* 0x00000001dddd7824 */ /* 0x000fca00078e02e0 */
[----:B------:R0:W-:Y:S02]  /*12ca0*/  STG.E [R222.64], R221 ;  /* 0x000000ddde007986 */ /* 0x0001e4000c101906 */
.L_x_30615:
[----:B------:R-:W-:Y:S02]  /*12cb0*/  IADD3 R220, R220, 0x80, RZ ;  /* 0x00000080dcdc7810 */ /* 0x000fe40007ffe0ff */
.L_x_30550:
[----:B------:R-:W-:Y:S05]  /*12cc0*/  BSYNC B0 ;  /* 0x0000000000007941 */ /* 0x000fea0003800000 */
.L_x_30549:
        /* <DEDUP_REMOVED lines=30> */
.L_x_30619:
[----:B0-----:R-:W-:Y:S02]  /*12eb0*/  IMAD.MOV.U32 R240, RZ, RZ, R230 ;  /* 0x000000fffff07224 */ /* 0x001fe400078e00e6 */
.L_x_30620:
[----:B------:R-:W-:Y:S05]  /*12ec0*/  BSYNC B1 ;  /* 0x0000000000017941 */ /* 0x000fea0003800000 */
.L_x_30618:
        /* <DEDUP_REMOVED lines=16> */
.L_x_30624:
[----:B------:R-:W-:Y:S05]  /*12fd0*/  BSYNC B2 ;  /* 0x0000000000027941 */ /* 0x000fea0003800000 */
.L_x_30623:
        /* <DEDUP_REMOVED lines=44> */
.L_x_30622:
[----:B------:R-:W-:Y:S05]  /*132a0*/  BSYNC B1 ;  /* 0x0000000000017941 */ /* 0x000fea0003800000 */
.L_x_30621:
        /* <DEDUP_REMOVED lines=14> */
.L_x_30625:
        /* <DEDUP_REMOVED lines=12> */
.L_x_30628:
[----:B------:R-:W-:Y:S02]  /*13450*/  IMAD.MOV.U32 R11, RZ, RZ, R230 ;  /* 0x000000ffff0b7224 */ /* 0x000fe400078e00e6 */
.L_x_30629:
[----:B------:R-:W-:Y:S05]  /*13460*/  BSYNC B1 ;  /* 0x0000000000017941 */ /* 0x000fea0003800000 */
.L_x_30627:
        /* <DEDUP_REMOVED lines=16> */
.L_x_30633:
[----:B------:R-:W-:Y:S05]  /*13570*/  BSYNC B2 ;  /* 0x0000000000027941 */ /* 0x000fea0003800000 */
.L_x_30632:
        /* <DEDUP_REMOVED lines=44> */
.L_x_30631:
[----:B------:R-:W-:Y:S05]  /*13840*/  BSYNC B1 ;  /* 0x0000000000017941 */ /* 0x000fea0003800000 */
.L_x_30630:
        /* <DEDUP_REMOVED lines=8> */
.L_x_30626:
        /* <DEDUP_REMOVED lines=12> */
.L_x_30635:
[----:B------:R-:W-:Y:S02]  /*13990*/  IMAD.MOV.U32 R11, RZ, RZ, R230 ;  /* 0x000000ffff0b7224 */ /* 0x000fe400078e00e6 */
.L_x_30636:
[----:B------:R-:W-:Y:S05]  /*139a0*/  BSYNC B1 ;  /* 0x0000000000017941 */ /* 0x000fea0003800000 */
.L_x_30634:
        /* <DEDUP_REMOVED lines=16> */
.L_x_30640:
[----:B------:R-:W-:Y:S05]  /*13ab0*/  BSYNC B2 ;  /* 0x0000000000027941 */ /* 0x000fea0003800000 */
.L_x_30639:
        /* <DEDUP_REMOVED lines=44> */
.L_x_30638:
[----:B------:R-:W-:Y:S05]  /*13d80*/  BSYNC B1 ;  /* 0x0000000000017941 */ /* 0x000fea0003800000 */
.L_x_30637:
        /* <DEDUP_REMOVED lines=11> */
.L_x_30641:
        /* <DEDUP_REMOVED lines=12> */
.L_x_30644:
[----:B------:R-:W-:Y:S02]  /*13f00*/  IMAD.MOV.U32 R11, RZ, RZ, R230 ;  /* 0x000000ffff0b7224 */ /* 0x000fe400078e00e6 */
.L_x_30645:
[----:B------:R-:W-:Y:S05]  /*13f10*/  BSYNC B1 ;  /* 0x0000000000017941 */ /* 0x000fea0003800000 */
.L_x_30643:
        /* <DEDUP_REMOVED lines=16> */
.L_x_30649:
[----:B------:R-:W-:Y:S05]  /*14020*/  BSYNC B2 ;  /* 0x0000000000027941 */ /* 0x000fea0003800000 */
.L_x_30648:
        /* <DEDUP_REMOVED lines=44> */
.L_x_30647:
[----:B------:R-:W-:Y:S05]  /*142f0*/  BSYNC B1 ;  /* 0x0000000000017941 */ /* 0x000fea0003800000 */
.L_x_30646:
        /* <DEDUP_REMOVED lines=8> */
.L_x_30642:
        /* <DEDUP_REMOVED lines=12> */
.L_x_30651:
[----:B------:R-:W-:Y:S02]  /*14440*/  IMAD.MOV.U32 R11, RZ, RZ, R230 ;  /* 0x000000ffff0b7224 */ /* 0x000fe400078e00e6 */
.L_x_30652:
[----:B------:R-:W-:Y:S05]  /*14450*/  BSYNC B1 ;  /* 0x0000000000017941 */ /* 0x000fea0003800000 */
.L_x_30650:
        /* <DEDUP_REMOVED lines=16> */
.L_x_30656:
[----:B------:R-:W-:Y:S05]  /*14560*/  BSYNC B2 ;  /* 0x0000000000027941 */ /* 0x000fea0003800000 */
.L_x_30655:
        /* <DEDUP_REMOVED lines=44> */
.L_x_30654:
[----:B------:R-:W-:Y:S05]  /*14830*/  BSYNC B1 ;  /* 0x0000000000017941 */ /* 0x000fea0003800000 */
.L_x_30653:
        /* <DEDUP_REMOVED lines=11> */
.L_x_30657:
        /* <DEDUP_REMOVED lines=12> */
.L_x_30660:
[----:B------:R-:W-:Y:S02]  /*149b0*/  IMAD.MOV.U32 R11, RZ, RZ, R230 ;  /* 0x000000ffff0b7224 */ /* 0x000fe400078e00e6 */
.L_x_30661:
[----:B------:R-:W-:Y:S05]  /*149c0*/  BSYNC B1 ;  /* 0x0000000000017941 */ /* 0x000fea0003800000 */
.L_x_30659:
        /* <DEDUP_REMOVED lines=16> */
.L_x_30665:
[----:B------:R-:W-:Y:S05]  /*14ad0*/  BSYNC B2 ;  /* 0x0000000000027941 */ /* 0x000fea0003800000 */
.L_x_30664:
        /* <DEDUP_REMOVED lines=44> */
.L_x_30663:
[----:B------:R-:W-:Y:S05]  /*14da0*/  BSYNC B1 ;  /* 0x0000000000017941 */ /* 0x000fea0003800000 */
.L_x_30662:
        /* <DEDUP_REMOVED lines=8> */
.L_x_30658:
        /* <DEDUP_REMOVED lines=12> */
.L_x_30667:
[----:B------:R-:W-:Y:S02]  /*14ef0*/  IMAD.MOV.U32 R11, RZ, RZ, R230 ;  /* 0x000000ffff0b7224 */ /* 0x000fe400078e00e6 */
.L_x_30668:
[----:B------:R-:W-:Y:S05]  /*14f00*/  BSYNC B1 ;  /* 0x0000000000017941 */ /* 0x000fea0003800000 */
.L_x_30666:
        /* <DEDUP_REMOVED lines=16> */
.L_x_30672:
[----:B------:R-:W-:Y:S05]  /*15010*/  BSYNC B2 ;  /* 0x0000000000027941 */ /* 0x000fea0003800000 */
.L_x_30671:
        /* <DEDUP_REMOVED lines=44> */
.L_x_30670:
[----:B------:R-:W-:Y:S05]  /*152e0*/  BSYNC B1 ;  /* 0x0000000000017941 */ /* 0x000fea0003800000 */
.L_x_30669:
        /* <DEDUP_REMOVED lines=11> */
.L_x_30673:
        /* <DEDUP_REMOVED lines=12> */
.L_x_30676:
[----:B------:R-:W-:Y:S02]  /*15460*/  IMAD.MOV.U32 R240, RZ, RZ, R230 ;  /* 0x000000fffff07224 */ /* 0x000fe400078e00e6 */
.L_x_30677:
[----:B------:R-:W-:Y:S05]  /*15470*/  BSYNC B1 ;  /* 0x0000000000017941 */ /* 0x000fea0003800000 */
.L_x_30675:
        /* <DEDUP_REMOVED lines=16> */
.L_x_30681:
[----:B------:R-:W-:Y:S05]  /*15580*/  BSYNC B2 ;  /* 0x0000000000027941 */ /* 0x000fea0003800000 */
.L_x_30680:
        /* <DEDUP_REMOVED lines=44> */
.L_x_30679:
[----:B------:R-:W-:Y:S05]  /*15850*/  BSYNC B1 ;  /* 0x0000000000017941 */ /* 0x000fea0003800000 */
.L_x_30678:
        /* <DEDUP_REMOVED lines=8> */
.L_x_30674:
        /* <DEDUP_REMOVED lines=27> */
.L_x_30682:
[----:B------:R-:W-:Y:S02]  /*15a90*/  IADD3 R220, R220, 0x80, RZ ;  /* 0x00000080dcdc7810 */ /* 0x000fe40007ffe0ff */
.L_x_30617:
[----:B------:R-:W-:Y:S05]  /*15aa0*/  BSYNC B0 ;  /* 0x0000000000007941 */ /* 0x000fea0003800000 */
.L_x_30616:
        /* <DEDUP_REMOVED lines=30> */
.L_x_30686:
[----:B0-----:R-:W-:Y:S02]  /*15c90*/  IMAD.MOV.U32 R240, RZ, RZ, R230 ;  /* 0x000000fffff07224 */ /* 0x001fe400078e00e6 */
.L_x_30687:
[----:B------:R-:W-:Y:S05]  /*15ca0*/  BSYNC B1 ;  /* 0x0000000000017941 */ /* 0x000fea0003800000 */
.L_x_30685:
        /* <DEDUP_REMOVED lines=16> */
.L_x_30691:
[----:B------:R-:W-:Y:S05]  /*15db0*/  BSYNC B2 ;  /* 0x0000000000027941 */ /* 0x000fea0003800000 */
.L_x_30690:
        /* <DEDUP_REMOVED lines=44> */
.L_x_30689:
[----:B------:R-:W-:Y:S05]  /*16080*/  BSYNC B1 ;  /* 0x0000000000017941 */ /* 0x000fea0003800000 */
.L_x_30688:
        /* <DEDUP_REMOVED lines=14> */
.L_x_30692:
        /* <DEDUP_REMOVED lines=12> */
.L_x_30695:
[----:B------:R-:W-:Y:S02]  /*16230*/  IMAD.MOV.U32 R11, RZ, RZ, R230 ;  /* 0x000000ffff0b7224 */ /* 0x000fe400078e00e6 */
.L_x_30696:
[----:B------:R-:W-:Y:S05]  /*16240*/  BSYNC B1 ;  /* 0x0000000000017941 */ /* 0x000fea0003800000 */
.L_x_30694:
        /* <DEDUP_REMOVED lines=16> */
.L_x_30700:
[----:B------:R-:W-:Y:S05]  /*16350*/  BSYNC B2 ;  /* 0x0000000000027941 */ /* 0x000fea0003800000 */
.L_x_30699:
        /* <DEDUP_REMOVED lines=44> */
.L_x_30698:
[----:B------:R-:W-:Y:S05]  /*16620*/  BSYNC B1 ;  /* 0x0000000000017941 */ /* 0x000fea0003800000 */
.L_x_30697:
        /* <DEDUP_REMOVED lines=8> */
.L_x_30693:
        /* <DEDUP_REMOVED lines=12> */
.L_x_30702:
[----:B------:R-:W-:Y:S02]  /*16770*/  IMAD.MOV.U32 R11, RZ, RZ, R230 ;  /* 0x000000ffff0b7224 */ /* 0x000fe400078e00e6 */
.L_x_30703:
[----:B------:R-:W-:Y:S05]  /*16780*/  BSYNC B1 ;  /* 0x0000000000017941 */ /* 0x000fea0003800000 */
.L_x_30701:
        /* <DEDUP_REMOVED lines=16> */
.L_x_30707:
[----:B------:R-:W-:Y:S05]  /*16890*/  BSYNC B2 ;  /* 0x0000000000027941 */ /* 0x000fea0003800000 */
.L_x_30706:
        /* <DEDUP_REMOVED lines=44> */
.L_x_30705:
[----:B------:R-:W-:Y:S05]  /*16b60*/  BSYNC B1 ;  /* 0x0000000000017941 */ /* 0x000fea0003800000 */
.L_x_30704:
        /* <DEDUP_REMOVED lines=11> */
.L_x_30708:
        /* <DEDUP_REMOVED lines=12> */
.L_x_30711:
[----:B------:R-:W-:Y:S02]  /*16ce0*/  IMAD.MOV.U32 R11, RZ, RZ, R230 ;  /* 0x000000ffff0b7224 */ /* 0x000fe400078e00e6 */
.L_x_30712:
[----:B------:R-:W-:Y:S05]  /*16cf0*/  BSYNC B1 ;  /* 0x0000000000017941 */ /* 0x000fea0003800000 */
.L_x_30710:
        /* <DEDUP_REMOVED lines=16> */
.L_x_30716:
[----:B------:R-:W-:Y:S05]  /*16e00*/  BSYNC B2 ;  /* 0x0000000000027941 */ /* 0x000fea0003800000 */
.L_x_30715:
        /* <DEDUP_REMOVED lines=44> */
.L_x_30714:
[----:B------:R-:W-:Y:S05]  /*170d0*/  BSYNC B1 ;  /* 0x0000000000017941 */ /* 0x000fea0003800000 */
.L_x_30713:
        /* <DEDUP_REMOVED lines=8> */
.L_x_30709:
        /* <DEDUP_REMOVED lines=12> */
.L_x_30718:
[----:B------:R-:W-:Y:S02]  /*17220*/  IMAD.MOV.U32 R11, RZ, RZ, R230 ;  /* 0x000000ffff0b7224 */ /* 0x000fe400078e00e6 */
.L_x_30719:
[----:B------:R-:W-:Y:S05]  /*17230*/  BSYNC B1 ;  /* 0x0000000000017941 */ /* 0x000fea0003800000 */
.L_x_30717:
        /* <DEDUP_REMOVED lines=16> */
.L_x_30723:
[----:B------:R-:W-:Y:S05]  /*17340*/  BSYNC B2 ;  /* 0x0000000000027941 */ /* 0x000fea0003800000 */
.L_x_30722:
        /* <DEDUP_REMOVED lines=44> */
.L_x_30721:
[----:B------:R-:W-:Y:S05]  /*17610*/  BSYNC B1 ;  /* 0x0000000000017941 */ /* 0x000fea0003800000 */
.L_x_30720:
        /* <DEDUP_REMOVED lines=11> */
.L_x_30724:
        /* <DEDUP_REMOVED lines=12> */
.L_x_30727:
[----:B------:R-:W-:Y:S02]  /*17790*/  IMAD.MOV.U32 R11, RZ, RZ, R230 ;  /* 0x000000ffff0b7224 */ /* 0x000fe400078e00e6 */
.L_x_30728:
[----:B------:R-:W-:Y:S05]  /*177a0*/  BSYNC B1 ;  /* 0x0000000000017941 */ /* 0x000fea0003800000 */
.L_x_30726:
        /* <DEDUP_REMOVED lines=16> */
.L_x_30732:
[----:B------:R-:W-:Y:S05]  /*178b0*/  BSYNC B2 ;  /* 0x0000000000027941 */ /* 0x000fea0003800000 */
.L_x_30731:
        /* <DEDUP_REMOVED lines=44> */
.L_x_30730:
[----:B------:R-:W-:Y:S05]  /*17b80*/  BSYNC B1 ;  /* 0x0000000000017941 */ /* 0x000fea0003800000 */
.L_x_30729:
        /* <DEDUP_REMOVED lines=8> */
.L_x_30725:
        /* <DEDUP_REMOVED lines=12> */
.L_x_30734:
[----:B------:R-:W-:Y:S02]  /*17cd0*/  IMAD.MOV.U32 R11, RZ, RZ, R230 ;  /* 0x000000ffff0b7224 */ /* 0x000fe400078e00e6 */
.L_x_30735:
[----:B------:R-:W-:Y:S05]  /*17ce0*/  BSYNC B1 ;  /* 0x0000000000017941 */ /* 0x000fea0003800000 */
.L_x_30733:
        /* <DEDUP_REMOVED lines=16> */
.L_x_30739:
[----:B------:R-:W-:Y:S05]  /*17df0*/  BSYNC B2 ;  /* 0x0000000000027941 */ /* 0x000fea0003800000 */
.L_x_30738:
        /* <DEDUP_REMOVED lines=44> */
.L_x_30737:
[----:B------:R-:W-:Y:S05]  /*180c0*/  BSYNC B1 ;  /* 0x0000000000017941 */ /* 0x000fea0003800000 */
.L_x_30736:
        /* <DEDUP_REMOVED lines=11> */
.L_x_30740:
        /* <DEDUP_REMOVED lines=12> */
.L_x_30743:
[----:B------:R-:W-:Y:S02]  /*18240*/  IMAD.MOV.U32 R240, RZ, RZ, R230 ;  /* 0x000000fffff07224 */ /* 0x000fe400078e00e6 */
.L_x_30744:
[----:B------:R-:W-:Y:S05]  /*18250*/  BSYNC B1 ;  /* 0x0000000000017941 */ /* 0x000fea0003800000 */
.L_x_30742:
        /* <DEDUP_REMOVED lines=16> */
.L_x_30748:
[----:B------:R-:W-:Y:S05]  /*18360*/  BSYNC B2 ;  /* 0x0000000000027941 */ /* 0x000fea0003800000 */
.L_x_30747:
        /* <DEDUP_REMOVED lines=44> */
.L_x_30746:
[----:B------:R-:W-:Y:S05]  /*18630*/  BSYNC B1 ;  /* 0x0000000000017941 */ /* 0x000fea0003800000 */
.L_x_30745:
        /* <DEDUP_REMOVED lines=8> */
.L_x_30741:
        /* <DEDUP_REMOVED lines=27> */
.L_x_30749:
[----:B------:R-:W-:Y:S02]  /*18870*/  IADD3 R220, R220, 0x80, RZ ;  /* 0x00000080dcdc7810 */ /* 0x000fe40007ffe0ff */
.L_x_30684:
[----:B------:R-:W-:Y:S05]  /*18880*/  BSYNC B0 ;  /* 0x0000000000007941 */ /* 0x000fea0003800000 */
.L_x_30683:
        /* <DEDUP_REMOVED lines=30> */
.L_x_30753:
[----:B0-----:R-:W-:Y:S02]  /*18a70*/  IMAD.MOV.U32 R240, RZ, RZ, R230 ;  /* 0x000000fffff07224 */ /* 0x001fe400078e00e6 */
.L_x_30754:
[----:B------:R-:W-:Y:S05]  /*18a80*/  BSYNC B1 ;  /* 0x0000000000017941 */ /* 0x000fea0003800000 */
.L_x_30752:
        /* <DEDUP_REMOVED lines=16> */
.L_x_30758:
[----:B------:R-:W-:Y:S05]  /*18b90*/  BSYNC B2 ;  /* 0x0000000000027941 */ /* 0x000fea0003800000 */
.L_x_30757:
        /* <DEDUP_REMOVED lines=44> */
.L_x_30756:
[----:B------:R-:W-:Y:S05]  /*18e60*/  BSYNC B1 ;  /* 0x0000000000017941 */ /* 0x000fea0003800000 */
.L_x_30755:
        /* <DEDUP_REMOVED lines=14> */
.L_x_30759:
        /* <DEDUP_REMOVED lines=12> */
.L_x_30762:
[----:B------:R-:W-:Y:S02]  /*19010*/  IMAD.MOV.U32 R11, RZ, RZ, R230 ;  /* 0x000000ffff0b7224 */ /* 0x000fe400078e00e6 */
.L_x_30763:
[----:B------:R-:W-:Y:S05]  /*19020*/  BSYNC B1 ;  /* 0x0000000000017941 */ /* 0x000fea0003800000 */
.L_x_30761:
        /* <DEDUP_REMOVED lines=16> */
.L_x_30767:
[----:B------:R-:W-:Y:S05]  /*19130*/  BSYNC B2 ;  /* 0x0000000000027941 */ /* 0x000fea0003800000 */
.L_x_30766:
        /* <DEDUP_REMOVED lines=44> */
.L_x_30765:
[----:B------:R-:W-:Y:S05]  /*19400*/  BSYNC B1 ;  /* 0x0000000000017941 */ /* 0x000fea0003800000 */
.L_x_30764:
        /* <DEDUP_REMOVED lines=8> */
.L_x_30760:
        /* <DEDUP_REMOVED lines=12> */
.L_x_30769:
[----:B------:R-:W-:Y:S02]  /*19550*/  IMAD.MOV.U32 R11, RZ, RZ, R230 ;  /* 0x000000ffff0b7224 */ /* 0x000fe400078e00e6 */
.L_x_30770:
[----:B------:R-:W-:Y:S05]  /*19560*/  BSYNC B1 ;  /* 0x0000000000017941 */ /* 0x000fea0003800000 */
.L_x_30768:
        /* <DEDUP_REMOVED lines=16> */
.L_x_30774:
[----:B------:R-:W-:Y:S05]  /*19670*/  BSYNC B2 ;  /* 0x0000000000027941 */ /* 0x000fea0003800000 */
.L_x_30773:
        /* <DEDUP_REMOVED lines=44> */
.L_x_30772:
[----:B------:R-:W-:Y:S05]  /*19940*/  BSYNC B1 ;  /* 0x0000000000017941 */ /* 0x000fea0003800000 */
.L_x_30771:
        /* <DEDUP_REMOVED lines=11> */
.L_x_30775:
        /* <DEDUP_REMOVED lines=12> */
.L_x_30778:
[----:B------:R-:W-:Y:S02]  /*19ac0*/  IMAD.MOV.U32 R11, RZ, RZ, R230 ;  /* 0x000000ffff0b7224 */ /* 0x000fe400078e00e6 */
.L_x_30779:
[----:B------:R-:W-:Y:S05]  /*19ad0*/  BSYNC B1 ;  /* 0x0000000000017941 */ /* 0x000fea0003800000 */
.L_x_30777:
        /* <DEDUP_REMOVED lines=16> */
.L_x_30783:
[----:B------:R-:W-:Y:S05]  /*19be0*/  BSYNC B2 ;  /* 0x0000000000027941 */ /* 0x000fea0003800000 */
.L_x_30782:
        /* <DEDUP_REMOVED lines=44> */
.L_x_30781:
[----:B------:R-:W-:Y:S05]  /*19eb0*/  BSYNC B1 ;  /* 0x0000000000017941 */ /* 0x000fea0003800000 */
.L_x_30780:
        /* <DEDUP_REMOVED lines=8> */
.L_x_30776:
        /* <DEDUP_REMOVED lines=12> */
.L_x_30785:
[----:B------:R-:W-:Y:S02]  /*1a000*/  IMAD.MOV.U32 R11, RZ, RZ, R230 ;  /* 0x000000ffff0b7224 */ /* 0x000fe400078e00e6 */
.L_x_30786:
[----:B------:R-:W-:Y:S05]  /*1a010*/  BSYNC B1 ;  /* 0x0000000000017941 */ /* 0x000fea0003800000 */
.L_x_30784:
        /* <DEDUP_REMOVED lines=16> */
.L_x_30790:
[----:B------:R-:W-:Y:S05]  /*1a120*/  BSYNC B2 ;  /* 0x0000000000027941 */ /* 0x000fea0003800000 */
.L_x_30789:
        /* <DEDUP_REMOVED lines=44> */
.L_x_30788:
[----:B------:R-:W-:Y:S05]  /*1a3f0*/  BSYNC B1 ;  /* 0x0000000000017941 */ /* 0x000fea0003800000 */
.L_x_30787:
        /* <DEDUP_REMOVED lines=11> */
.L_x_30791:
        /* <DEDUP_REMOVED lines=12> */
.L_x_30794:
[----:B------:R-:W-:Y:S02]  /*1a570*/  IMAD.MOV.U32 R11, RZ, RZ, R230 ;  /* 0x000000ffff0b7224 */ /* 0x000fe400078e00e6 */
.L_x_30795:
[----:B------:R-:W-:Y:S05]  /*1a580*/  BSYNC B1 ;  /* 0x0000000000017941 */ /* 0x000fea0003800000 */
.L_x_30793:
        /* <DEDUP_REMOVED lines=16> */
.L_x_30799:
[----:B------:R-:W-:Y:S05]  /*1a690*/  BSYNC B2 ;  /* 0x0000000000027941 */ /* 0x000fea0003800000 */
.L_x_30798:
        /* <DEDUP_REMOVED lines=44> */
.L_x_30797:
[----:B------:R-:W-:Y:S05]  /*1a960*/  BSYNC B1 ;  /* 0x0000000000017941 */ /* 0x000fea0003800000 */
.L_x_30796:
        /* <DEDUP_REMOVED lines=8> */
.L_x_30792:
        /* <DEDUP_REMOVED lines=12> */
.L_x_30801:
[----:B------:R-:W-:Y:S02]  /*1aab0*/  IMAD.MOV.U32 R11, RZ, RZ, R230 ;  /* 0x000000ffff0b7224 */ /* 0x000fe400078e00e6 */
.L_x_30802:
[----:B------:R-:W-:Y:S05]  /*1aac0*/  BSYNC B1 ;  /* 0x0000000000017941 */ /* 0x000fea0003800000 */
.L_x_30800:
        /* <DEDUP_REMOVED lines=16> */
.L_x_30806:
[----:B------:R-:W-:Y:S05]  /*1abd0*/  BSYNC B2 ;  /* 0x0000000000027941 */ /* 0x000fea0003800000 */
.L_x_30805:
        /* <DEDUP_REMOVED lines=44> */
.L_x_30804:
[----:B------:R-:W-:Y:S05]  /*1aea0*/  BSYNC B1 ;  /* 0x0000000000017941 */ /* 0x000fea0003800000 */
.L_x_30803:
        /* <DEDUP_REMOVED lines=11> */
.L_x_30807:
        /* <DEDUP_REMOVED lines=12> */
.L_x_30810:
[----:B------:R-:W-:Y:S02]  /*1b020*/  IMAD.MOV.U32 R240, RZ, RZ, R230 ;  /* 0x000000fffff07224 */ /* 0x000fe400078e00e6 */
.L_x_30811:
[----:B------:R-:W-:Y:S05]  /*1b030*/  BSYNC B1 ;  /* 0x0000000000017941 */ /* 0x000fea0003800000 */
.L_x_30809:
        /* <DEDUP_REMOVED lines=16> */
.L_x_30815:
[----:B------:R-:W-:Y:S05]  /*1b140*/  BSYNC B2 ;  /* 0x0000000000027941 */ /* 0x000fea0003800000 */
.L_x_30814:
        /* <DEDUP_REMOVED lines=44> */
.L_x_30813:
[----:B------:R-:W-:Y:S05]  /*1b410*/  BSYNC B1 ;  /* 0x0000000000017941 */ /* 0x000fea0003800000 */
.L_x_30812:
        /* <DEDUP_REMOVED lines=8> */
.L_x_30808:
        /* <DEDUP_REMOVED lines=27> */
.L_x_30816:
[----:B------:R-:W-:Y:S02]  /*1b650*/  IADD3 R220, R220, 0x80, RZ ;  /* 0x00000080dcdc7810 */ /* 0x000fe40007ffe0ff */
.L_x_30751:
[----:B------:R-:W-:Y:S05]  /*1b660*/  BSYNC B0 ;  /* 0x0000000000007941 */ /* 0x000fea0003800000 */
.L_x_30750:
        /* <DEDUP_REMOVED lines=30> */
.L_x_30820:
[----:B0-----:R-:W-:Y:S02]  /*1b850*/  IMAD.MOV.U32 R240, RZ, RZ, R230 ;  /* 0x000000fffff07224 */ /* 0x001fe400078e00e6 */
.L_x_30821:
[----:B------:R-:W-:Y:S05]  /*1b860*/  BSYNC B1 ;  /* 0x0000000000017941 */ /* 0x000fea0003800000 */
.L_x_30819:
        /* <DEDUP_REMOVED lines=16> */
.L_x_30825:
[----:B------:R-:W-:Y:S05]  /*1b970*/  BSYNC B2 ;  /* 0x0000000000027941 */ /* 0x000fea0003800000 */
.L_x_30824:
        /* <DEDUP_REMOVED lines=44> */
.L_x_30823:
[----:B------:R-:W-:Y:S05]  /*1bc40*/  BSYNC B1 ;  /* 0x0000000000017941 */ /* 0x000fea0003800000 */
.L_x_30822:
        /* <DEDUP_REMOVED lines=14> */
.L_x_30826:
        /* <DEDUP_REMOVED lines=12> */
.L_x_30829:
[----:B------:R-:W-:Y:S02]  /*1bdf0*/  IMAD.MOV.U32 R11, RZ, RZ, R230 ;  /* 0x000000ffff0b7224 */ /* 0x000fe400078e00e6 */
.L_x_30830:
[----:B------:R-:W-:Y:S05]  /*1be00*/  BSYNC B1 ;  /* 0x0000000000017941 */ /* 0x000fea0003800000 */
.L_x_30828:
        /* <DEDUP_REMOVED lines=16> */
.L_x_30834:
[----:B------:R-:W-:Y:S05]  /*1bf10*/  BSYNC B2 ;  /* 0x0000000000027941 */ /* 0x000fea0003800000 */
.L_x_30833:
        /* <DEDUP_REMOVED lines=44> */
.L_x_30832:
[----:B------:R-:W-:Y:S05]  /*1c1e0*/  BSYNC B1 ;  /* 0x0000000000017941 */ /* 0x000fea0003800000 */
.L_x_30831:
        /* <DEDUP_REMOVED lines=8> */
.L_x_30827:
        /* <DEDUP_REMOVED lines=12> */
.L_x_30836:
[----:B------:R-:W-:Y:S02]  /*1c330*/  IMAD.MOV.U32 R11, RZ, RZ, R230 ;  /* 0x000000ffff0b7224 */ /* 0x000fe400078e00e6 */
.L_x_30837:
[----:B------:R-:W-:Y:S05]  /*1c340*/  BSYNC B1 ;  /* 0x0000000000017941 */ /* 0x000fea0003800000 */
.L_x_30835:
        /* <DEDUP_REMOVED lines=16> */
.L_x_30841:
[----:B------:R-:W-:Y:S05]  /*1c450*/  BSYNC B2 ;  /* 0x0000000000027941 */ /* 0x000fea0003800000 */
.L_x_30840:
        /* <DEDUP_REMOVED lines=44> */
.L_x_30839:
[----:B------:R-:W-:Y:S05]  /*1c720*/  BSYNC B1 ;  /* 0x0000000000017941 */ /* 0x000fea0003800000 */
.L_x_30838:
        /* <DEDUP_REMOVED lines=11> */
.L_x_30842:
        /* <DEDUP_REMOVED lines=12> */
.L_x_30845:
[----:B------:R-:W-:Y:S02]  /*1c8a0*/  IMAD.MOV.U32 R11, RZ, RZ, R230 ;  /* 0x000000ffff0b7224 */ /* 0x000fe400078e00e6 */
.L_x_30846:
[----:B------:R-:W-:Y:S05]  /*1c8b0*/  BSYNC B1 ;  /* 0x0000000000017941 */ /* 0x000fea0003800000 */
.L_x_30844:
        /* <DEDUP_REMOVED lines=16> */
.L_x_30850:
[----:B------:R-:W-:Y:S05]  /*1c9c0*/  BSYNC B2 ;  /* 0x0000000000027941 */ /* 0x000fea0003800000 */
.L_x_30849:
        /* <DEDUP_REMOVED lines=44> */
.L_x_30848:
[----:B------:R-:W-:Y:S05]  /*1cc90*/  BSYNC B1 ;  /* 0x0000000000017941 */ /* 0x000fea0003800000 */
.L_x_30847:
        /* <DEDUP_REMOVED lines=8> */
.L_x_30843:
        /* <DEDUP_REMOVED lines=12> */
.L_x_30852:
[----:B------:R-:W-:Y:S02]  /*1cde0*/  IMAD.MOV.U32 R11, RZ, RZ, R230 ;  /* 0x000000ffff0b7224 */ /* 0x000fe400078e00e6 */
.L_x_30853:
[----:B------:R-:W-:Y:S05]  /*1cdf0*/  BSYNC B1 ;  /* 0x0000000000017941 */ /* 0x000fea0003800000 */
.L_x_30851:
        /* <DEDUP_REMOVED lines=16> */
.L_x_30857:
[----:B------:R-:W-:Y:S05]  /*1cf00*/  BSYNC B2 ;  /* 0x0000000000027941 */ /* 0x000fea0003800000 */
.L_x_30856:
        /* <DEDUP_REMOVED lines=44> */
.L_x_30855:
[----:B------:R-:W-:Y:S05]  /*1d1d0*/  BSYNC B1 ;  /* 0x0000000000017941 */ /* 0x000fea0003800000 */
.L_x_30854:
        /* <DEDUP_REMOVED lines=11> */
.L_x_30858:
        /* <DEDUP_REMOVED lines=12> */
.L_x_30861:
[----:B------:R-:W-:Y:S02]  /*1d350*/  IMAD.MOV.U32 R11, RZ, RZ, R230 ;  /* 0x000000ffff0b7224 */ /* 0x000fe400078e00e6 */
.L_x_30862:
[----:B------:R-:W-:Y:S05]  /*1d360*/  BSYNC B1 ;  /* 0x0000000000017941 */ /* 0x000fea0003800000 */
.L_x_30860:
        /* <DEDUP_REMOVED lines=16> */
.L_x_30866:
[----:B------:R-:W-:Y:S05]  /*1d470*/  BSYNC B2 ;  /* 0x0000000000027941 */ /* 0x000fea0003800000 */
.L_x_30865:
        /* <DEDUP_REMOVED lines=44> */
.L_x_30864:
[----:B------:R-:W-:Y:S05]  /*1d740*/  BSYNC B1 ;  /* 0x0000000000017941 */ /* 0x000fea0003800000 */
.L_x_30863:
        /* <DEDUP_REMOVED lines=8> */
.L_x_30859:
        /* <DEDUP_REMOVED lines=12> */
.L_x_30868:
[----:B------:R-:W-:Y:S02]  /*1d890*/  IMAD.MOV.U32 R11, RZ, RZ, R230 ;  /* 0x000000ffff0b7224 */ /* 0x000fe400078e00e6 */
.L_x_30869:
[----:B------:R-:W-:Y:S05]  /*1d8a0*/  BSYNC B1 ;  /* 0x0000000000017941 */ /* 0x000fea0003800000 */
.L_x_30867:
        /* <DEDUP_REMOVED lines=16> */
.L_x_30873:
[----:B------:R-:W-:Y:S05]  /*1d9b0*/  BSYNC B2 ;  /* 0x0000000000027941 */ /* 0x000fea0003800000 */
.L_x_30872:
        /* <DEDUP_REMOVED lines=44> */
.L_x_30871:
[----:B------:R-:W-:Y:S05]  /*1dc80*/  BSYNC B1 ;  /* 0x0000000000017941 */ /* 0x000fea0003800000 */
.L_x_30870:
        /* <DEDUP_REMOVED lines=11> */
.L_x_30874:
        /* <DEDUP_REMOVED lines=12> */
.L_x_30877:
[----:B------:R-:W-:Y:S02]  /*1de00*/  IMAD.MOV.U32 R240, RZ, RZ, R230 ;  /* 0x000000fffff07224 */ /* 0x000fe400078e00e6 */
.L_x_30878:
[----:B------:R-:W-:Y:S05]  /*1de10*/  BSYNC B1 ;  /* 0x0000000000017941 */ /* 0x000fea0003800000 */
.L_x_30876:
        /* <DEDUP_REMOVED lines=16> */
.L_x_30882:
[----:B------:R-:W-:Y:S05]  /*1df20*/  BSYNC B2 ;  /* 0x0000000000027941 */ /* 0x000fea0003800000 */
.L_x_30881:
        /* <DEDUP_REMOVED lines=44> */
.L_x_30880:
[----:B------:R-:W-:Y:S05]  /*1e1f0*/  BSYNC B1 ;  /* 0x0000000000017941 */ /* 0x000fea0003800000 */
.L_x_30879:
        /* <DEDUP_REMOVED lines=8> */
.L_x_30875:
        /* <DEDUP_REMOVED lines=27> */
.L_x_30818:
[----:B------:R-:W-:Y:S05]  /*1e430*/  BSYNC B0 ;  /* 0x0000000000007941 */ /* 0x000fea0003800000 */
.L_x_30817:
        /* <DEDUP_REMOVED lines=61> */
.L_x_30907:
[----:B0-2---:R-:W-:Y:S01]  /*1e810*/  FADD.FTZ R221, R221, R220 ;  /* 0x000000dcdddd7221 */ /* 0x005fe20000010000 */
        /* <DEDUP_REMOVED lines=109> */
.L_x_30908:
        /* <DEDUP_REMOVED lines=79> */
[-C--:B-----5:R-:W-:Y:S02]  /*1f3e0*/  FFMA.FTZ R223, R23, R226.reuse, R15 ;  /* 0x000000e217df7223 */ /* 0x0a0fe4000001000f */
[----:B------:R-:W-:Y:S02]  /*1f3f0*/  FFMA.FTZ R227, R27, R226, R19 ;  /* 0x000000e21be37223 */ /* 0x000fe40000010013 */
[-C--:B------:R-:W-:Y:S02]  /*1f400*/  FFMA.FTZ R222, R22, R225.reuse, R14 ;  /* 0x000000e116de7223 */ /* 0x080fe4000001000e */
[----:B------:R-:W-:-:S02]  /*1f410*/  FFMA.FTZ R226, R26, R225, R18 ;  /* 0x000000e11ae27223 */ /* 0x000fc40000010012 */
[----:B------:R-:W-:Y:S02]  /*1f420*/  FFMA.FTZ R221, R21, R224, R13 ;  /* 0x000000e015dd7223 */ /* 0x000fe4000001000d */
[----:B------:R-:W-:Y:S02]  /*1f430*/  FFMA.FTZ R220, R20, R239, R12 ;  /* 0x000000ef14dc7223 */ /* 0x000fe4000001000c */
[----:B------:R-:W-:-:S04]  /*1f440*/  IMAD.WIDE.U32 R242, R237, R240, c[0x0][0x208] ;  /* 0x00008200edf27625 */ /* 0x000fc800078e00f0 */
[----:B------:R-:W-:Y:S01]  /*1f450*/  FFMA.FTZ R225, R25, R224, R17 ;  /* 0x000000e019e17223 */ /* 0x000fe20000010011 */
[----:B------:R0:W-:Y:S01]  /*1f460*/  STG.E.128 [R242.64], R220 ;  /* 0x000000dcf2007986 */ /* 0x0001e2000c101d06 */
[----:B------:R-:W-:Y:S02]  /*1f470*/  FFMA.FTZ R224, R24, R239, R16 ;  /* 0x000000ef18e07223 */ /* 0x000fe40000010010 */
[C---:B------:R-:W-:Y:S01]  /*1f480*/  IMAD.WIDE.U32 R240, R237.reuse, R240, c[0x0][0x210] ;  /* 0x00008400edf07625 */ /* 0x040fe200078e00f0 */
[----:B------:R-:W-:-:S04]  /*1f490*/  IADD3 R237, R237, 0x80, RZ ;  /* 0x00000080eded7810 */ /* 0x000fc80007ffe0ff */
[----:B------:R0:W-:Y:S03]  /*1f4a0*/  STG.E.128 [R240.64], R224 ;  /* 0x000000e0f0007986 */ /* 0x0001e6000c101d06 */
.L_x_30886:
[----:B------:R-:W-:Y:S05]  /*1f4b0*/  BSYNC B0 ;  /* 0x0000000000007941 */ /* 0x000fea0003800000 */
.L_x_30885:
        /* <DEDUP_REMOVED lines=26> */
.L_x_30888:
[----:B------:R-:W-:Y:S05]  /*1f660*/  BSYNC B0 ;  /* 0x0000000000007941 */ /* 0x000fea0003800000 */
.L_x_30887:
        /* <DEDUP_REMOVED lines=26> */
.L_x_30890:
[----:B------:R-:W-:Y:S05]  /*1f810*/  BSYNC B0 ;  /* 0x0000000000007941 */ /* 0x000fea0003800000 */
.L_x_30889:
        /* <DEDUP_REMOVED lines=26> */
.L_x_30892:
[----:B------:R-:W-:Y:S05]  /*1f9c0*/  BSYNC B0 ;  /* 0x0000000000007941 */ /* 0x000fea0003800000 */
.L_x_30891:
        /* <DEDUP_REMOVED lines=26> */
.L_x_30894:
[----:B------:R-:W-:Y:S05]  /*1fb70*/  BSYNC B0 ;  /* 0x0000000000007941 */ /* 0x000fea0003800000 */
.L_x_30893:
        /* <DEDUP_REMOVED lines=26> */
.L_x_30896:
[----:B------:R-:W-:Y:S05]  /*1fd20*/  BSYNC B0 ;  /* 0x0000000000007941 */ /* 0x000fea0003800000 */
.L_x_30895:
        /* <DEDUP_REMOVED lines=26> */
.L_x_30898:
[----:B------:R-:W-:Y:S05]  /*1fed0*/  BSYNC B0 ;  /* 0x0000000000007941 */ /* 0x000fea0003800000 */
.L_x_30897:
        /* <DEDUP_REMOVED lines=26> */
.L_x_30900:
[----:B------:R-:W-:Y:S05]  /*20080*/  BSYNC B0 ;  /* 0x0000000000007941 */ /* 0x000fea0003800000 */
.L_x_30899:
        /* <DEDUP_REMOVED lines=26> */
.L_x_30902:
[----:B------:R-:W-:Y:S05]  /*20230*/  BSYNC B0 ;  /* 0x0000000000007941 */ /* 0x000fea0003800000 */
.L_x_30901:
        /* <DEDUP_REMOVED lines=22> */
[----:B------:R-:W-:-:S04]  /*203a0*/  IMAD.WIDE.U32 R240, R237, R240, c[0x0][0x210] ;  /* 0x00008400edf07625 */ /* 0x000fc800078e00f0 */
[----:B------:R-:W-:-:S05]  /*203b0*/  FFMA.FTZ R224, R168, R243, R160 ;  /* 0x000000f3a8e07223 */ /* 0x000fca00000100a0 */
[----:B------:R0:W-:Y:S02]  /*203c0*/  STG.E.128 [R240.64], R224 ;  /* 0x000000e0f0007986 */ /* 0x0001e4000c101d06 */
.L_x_30904:
[----:B------:R-:W-:Y:S05]  /*203d0*/  BSYNC B0 ;  /* 0x0000000000007941 */ /* 0x000fea0003800000 */
.L_x_30903:
[----:B------:R-:W-:Y:S02]  /*203e0*/  LOP3.LUT P0, RZ, R5, 0xff, RZ, 0xc0, !PT ;  /* 0x000000ff05ff7812 */ /* 0x000fe4000780c0ff */
[----:B------:R-:W-:Y:S02]  /*203f0*/  IADD3 R235, R235, c[0x0][0x160], RZ ;  /* 0x00005800ebeb7a10 */ /* 0x000fe40007ffe0ff */
[----:B------:R-:W-:Y:S02]  /*20400*/  SEL R5, RZ, 0x1, P0 ;  /* 0x00000001ff057807 */ /* 0x000fe40000000000 */
[----:B------:R-:W-:-:S13]  /*20410*/  ISETP.GE.AND P0, PT, R235, c[0x0][0x164], PT ;  /* 0x00005900eb007a0c */ /* 0x000fda0003f06270 */
[----:B01---5:R-:W-:Y:S01]  /*20420*/  @P0 CALL.REL.NOINC `(.L_x_30905) ;  /* 0x0000001000000944 */ /* 0x023fe20003c00000 */
[----:B------:R-:W-:Y:S05]  /*20430*/  BRA `(.L_x_30906) ;  /* 0xfffe14f000007947 */ /* 0x000fea000383ffff */
.L_x_30905:
[----:B------:R-:W-:Y:S05]  /*20440*/  EXIT ;  /* 0x000000000000794d */ /* 0x000fea0003800000 */
.L_x_30883:
[----:B------:R-:W-:Y:S01]  /*20450*/  IMAD.MOV.U32 R238, RZ, RZ, 0x1 ;  /* 0x00000001ffee7424 */ /* 0x000fe200078e00ff */
[----:B------:R-:W-:Y:S01]  /*20460*/  MOV R222, 0x204a0 ;  /* 0x000204a000de7802 */ /* 0x000fe20000000f00 */
[----:B------:R-:W-:Y:S02]  /*20470*/  IMAD.MOV.U32 R226, RZ, RZ, 0x1f ;  /* 0x0000001fffe27424 */ /* 0x000fe400078e00ff */
[----:B------:R-:W-:Y:S02]  /*20480*/  IMAD.MOV.U32 R227, RZ, RZ, -0x1 ;  /* 0xffffffffffe37424 */ /* 0x000fe400078e00ff */
[----:B-1---5:R-:W-:Y:S05]  /*20490*/  CALL.REL.NOINC `($__internal_76_$__cuda_sm70_shflsync_bfly_p) ;  /* 0x0000094000007944 */ /* 0x022fea0003c00000 */
[----:B-1----:R-:W-:Y:S01]  /*204a0*/  IMAD.MOV.U32 R220, RZ, RZ, R238 ;  /* 0x000000ffffdc7224 */ /* 0x002fe200078e00ee */
[----:B0-----:R-:W-:Y:S05]  /*204b0*/  BRA `(.L_x_30907) ;  /* 0xffffe35000007947 */ /* 0x001fea000383ffff */
.L_x_30884:
[----:B------:R-:W-:Y:S01]  /*204c0*/  MOV R238, 0x2 ;  /* 0x0000000200ee7802 */ /* 0x000fe20000000f00 */
[----:B------:R-:W-:Y:S01]  /*204d0*/  IMAD.MOV.U32 R226, RZ, RZ, 0x1f ;  /* 0x0000001fffe27424 */ /* 0x000fe200078e00ff */
[----:B------:R-:W-:Y:S01]  /*204e0*/  MOV R222, 0x20510 ;  /* 0x0002051000de7802 */ /* 0x000fe20000000f00 */
[----:B------:R-:W-:Y:S02]  /*204f0*/  IMAD.MOV.U32 R227, RZ, RZ, -0x1 ;  /* 0xffffffffffe37424 */ /* 0x000fe400078e00ff */
[----:B-1---5:R-:W-:Y:S05]  /*20500*/  CALL.REL.NOINC `($__internal_76_$__cuda_sm70_shflsync_bfly_p) ;  /* 0x000008d000007944 */ /* 0x022fea0003c00000 */
[----:B01----:R-:W-:Y:S01]  /*20510*/  FADD.FTZ R221, R221, R238 ;  /* 0x000000eedddd7221 */ /* 0x003fe20000010000 */
[----:B------:R-:W-:Y:S01]  /*20520*/  MOV R222, 0x20570 ;  /* 0x0002057000de7802 */ /* 0x000fe20000000f00 */
[----:B------:R-:W-:-:S02]  /*20530*/  IMAD.MOV.U32 R238, RZ, RZ, 0x4 ;  /* 0x00000004ffee7424 */ /* 0x000fc400078e00ff */
[----:B------:R-:W-:Y:S02]  /*20540*/  IMAD.MOV.U32 R226, RZ, RZ, 0x1f ;  /* 0x0000001fffe27424 */ /* 0x000fe400078e00ff */
[----:B------:R-:W-:Y:S02]  /*20550*/  IMAD.MOV.U32 R227, RZ, RZ, -0x1 ;  /* 0xffffffffffe37424 */ /* 0x000fe400078e00ff */
[----:B------:R-:W-:Y:S05]  /*20560*/  CALL.REL.NOINC `($__internal_76_$__cuda_sm70_shflsync_bfly_p) ;  /* 0x0000087000007944 */ /* 0x000fea0003c00000 */
[----:B01----:R-:W-:Y:S01]  /*20570*/  FADD.FTZ R221, R221, R238 ;  /* 0x000000eedddd7221 */ /* 0x003fe20000010000 */
[----:B------:R-:W-:Y:S01]  /*20580*/  MOV R222, 0x205d0 ;  /* 0x000205d000de7802 */ /* 0x000fe20000000f00 */
[----:B------:R-:W-:Y:S02]  /*20590*/  IMAD.MOV.U32 R238, RZ, RZ, 0x8 ;  /* 0x00000008ffee7424 */ /* 0x000fe400078e00ff */
[----:B------:R-:W-:Y:S02]  /*205a0*/  IMAD.MOV.U32 R226, RZ, RZ, 0x1f ;  /* 0x0000001fffe27424 */ /* 0x000fe400078e00ff */
[----:B------:R-:W-:Y:S02]  /*205b0*/  IMAD.MOV.U32 R227, RZ, RZ, -0x1 ;  /* 0xffffffffffe37424 */ /* 0x000fe400078e00ff */
[----:B------:R-:W-:Y:S05]  /*205c0*/  CALL.REL.NOINC `($__internal_76_$__cuda_sm70_shflsync_bfly_p) ;  /* 0x0000081000007944 */ /* 0x000fea0003c00000 */
[----:B0-----:R-:W-:Y:S01]  /*205d0*/  HFMA2.MMA R226, -RZ, RZ, 0, 1.847743988037109375e-06 ;  /* 0x0000001fffe27435 */ /* 0x001fe200000001ff */
[----:B-1----:R-:W-:Y:S01]  /*205e0*/  FADD.FTZ R221, R221, R238 ;  /* 0x000000eedddd7221 */ /* 0x002fe20000010000 */
[----:B------:R-:W-:Y:S01]  /*205f0*/  MOV R222, 0x20630 ;  /* 0x0002063000de7802 */ /* 0x000fe20000000f00 */
[----:B------:R-:W-:-:S02]  /*20600*/  IMAD.MOV.U32 R238, RZ, RZ, 0x10 ;  /* 0x00000010ffee7424 */ /* 0x000fc400078e00ff */
[----:B------:R-:W-:Y:S02]  /*20610*/  IMAD.MOV.U32 R227, RZ, RZ, -0x1 ;  /* 0xffffffffffe37424 */ /* 0x000fe400078e00ff */
[----:B------:R-:W-:Y:S05]  /*20620*/  CALL.REL.NOINC `($__internal_76_$__cuda_sm70_shflsync_bfly_p) ;  /* 0x000007b000007944 */ /* 0x000fea0003c00000 */
        /* <DEDUP_REMOVED lines=96> */
[----:B------:R-:W-:Y:S05]  /*20c30*/  CALL.REL.NOINC `($__internal_76_$__cuda_sm70_shflsync_bfly_p) ;  /* 0x000001a000007944 */ /* 0x000fea0003c00000 */
[----:B01----:R-:W-:Y:S01]  /*20c40*/  FADD.FTZ R221, R221, R238 ;  /* 0x000000eedddd7221 */ /* 0x003fe20000010000 */
[----:B------:R-:W-:Y:S01]  /*20c50*/  MOV R222, 0x20ca0 ;  /* 0x00020ca000de7802 */ /* 0x000fe20000000f00 */
[----:B------:R-:W-:Y:S02]  /*20c60*/  IMAD.MOV.U32 R238, RZ, RZ, 0x2 ;  /* 0x00000002ffee7424 */ /* 0x000fe400078e00ff */
[----:B------:R-:W-:Y:S02]  /*20c70*/  IMAD.MOV.U32 R226, RZ, RZ, 0x1f ;  /* 0x0000001fffe27424 */ /* 0x000fe400078e00ff */
[----:B------:R-:W-:Y:S02]  /*20c80*/  IMAD.MOV.U32 R227, RZ, RZ, -0x1 ;  /* 0xffffffffffe37424 */ /* 0x000fe400078e00ff */
[----:B------:R-:W-:Y:S05]  /*20c90*/  CALL.REL.NOINC `($__internal_76_$__cuda_sm70_shflsync_bfly_p) ;  /* 0x0000014000007944 */ /* 0x000fea0003c00000 */
[----:B01----:R-:W-:Y:S01]  /*20ca0*/  FADD.FTZ R221, R221, R238 ;  /* 0x000000eedddd7221 */ /* 0x003fe20000010000 */
[----:B------:R-:W-:Y:S01]  /*20cb0*/  MOV R227, 0xffffffff ;  /* 0xffffffff00e37802 */ /* 0x000fe20000000f00 */
[----:B------:R-:W-:Y:S01]  /*20cc0*/  IMAD.MOV.U32 R238, RZ, RZ, 0x4 ;  /* 0x00000004ffee7424 */ /* 0x000fe200078e00ff */
[----:B------:R-:W-:Y:S01]  /*20cd0*/  MOV R222, 0x20d00 ;  /* 0x00020d0000de7802 */ /* 0x000fe20000000f00 */
[----:B------:R-:W-:-:S02]  /*20ce0*/  IMAD.MOV.U32 R226, RZ, RZ, 0x1f ;  /* 0x0000001fffe27424 */ /* 0x000fc400078e00ff */
[----:B------:R-:W-:Y:S05]  /*20cf0*/  CALL.REL.NOINC `($__internal_76_$__cuda_sm70_shflsync_bfly_p) ;  /* 0x000000e000007944 */ /* 0x000fea0003c00000 */
[----:B01----:R-:W-:Y:S01]  /*20d00*/  FADD.FTZ R221, R221, R238 ;  /* 0x000000eedddd7221 */ /* 0x003fe20000010000 */
[----:B------:R-:W-:Y:S01]  /*20d10*/  MOV R222, 0x20d60 ;  /* 0x00020d6000de7802 */ /* 0x000fe20000000f00 */
[----:B------:R-:W-:-:S02]  /*20d20*/  IMAD.MOV.U32 R238, RZ, RZ, 0x8 ;  /* 0x00000008ffee7424 */ /* 0x000fc400078e00ff */
[----:B------:R-:W-:Y:S02]  /*20d30*/  IMAD.MOV.U32 R226, RZ, RZ, 0x1f ;  /* 0x0000001fffe27424 */ /* 0x000fe400078e00ff */
[----:B------:R-:W-:Y:S02]  /*20d40*/  IMAD.MOV.U32 R227, RZ, RZ, -0x1 ;  /* 0xffffffffffe37424 */ /* 0x000fe400078e00ff */
[----:B------:R-:W-:Y:S05]  /*20d50*/  CALL.REL.NOINC `($__internal_76_$__cuda_sm70_shflsync_bfly_p) ;  /* 0x0000008000007944 */ /* 0x000fea0003c00000 */
[----:B-1----:R-:W-:Y:S01]  /*20d60*/  FADD.FTZ R225, R221, R238 ;  /* 0x000000eedde17221 */ /* 0x002fe20000010000 */
[----:B------:R-:W-:Y:S01]  /*20d70*/  MOV R222, 0x20dd0 ;  /* 0x00020dd000de7802 */ /* 0x000fe20000000f00 */
[----:B------:R-:W-:Y:S02]  /*20d80*/  IMAD.MOV.U32 R238, RZ, RZ, 0x10 ;  /* 0x00000010ffee7424 */ /* 0x000fe400078e00ff */
[----:B0-----:R-:W-:Y:S02]  /*20d90*/  IMAD.MOV.U32 R226, RZ, RZ, 0x1f ;  /* 0x0000001fffe27424 */ /* 0x001fe400078e00ff */
[----:B------:R-:W-:Y:S02]  /*20da0*/  IMAD.MOV.U32 R227, RZ, RZ, -0x1 ;  /* 0xffffffffffe37424 */ /* 0x000fe400078e00ff */
[----:B------:R-:W-:-:S02]  /*20db0*/  IMAD.MOV.U32 R221, RZ, RZ, R225 ;  /* 0x000000ffffdd7224 */ /* 0x000fc400078e00e1 */
[----:B------:R-:W-:Y:S05]  /*20dc0*/  CALL.REL.NOINC `($__internal_76_$__cuda_sm70_shflsync_bfly_p) ;  /* 0x0000001000007944 */ /* 0x000fea0003c00000 */
[----:B01----:R-:W-:Y:S05]  /*20dd0*/  BRA `(.L_x_30908) ;  /* 0xffffe11000007947 */ /* 0x003fea000383ffff */
        .weak           $__internal_76_$__cuda_sm70_shflsync_bfly_p
        .type           $__internal_76_$__cuda_sm70_shflsync_bfly_p,@function
        .size           $__internal_76_$__cuda_sm70_shflsync_bfly_p,(.L_x_33016 - $__internal_76_$__cuda_sm70_shflsync_bfly_p)
$__internal_76_$__cuda_sm70_shflsync_bfly_p:
[----:B------:R-:W-:Y:S01]  /*20de0*/  IMAD.MOV.U32 R223, RZ, RZ, 0x0 ;  /* 0x00000000ffdf7424 */ /* 0x000fe200078e00ff */
[----:B------:R-:W-:Y:S04]  /*20df0*/  WARPSYNC R227 ;  /* 0x000000e300007348 */ /* 0x000fe80003800000 */
[----:B------:R0:W1:Y:S01]  /*20e00*/  SHFL.BFLY PT, R238, R221, R238, R226 ;  /* 0x0c0000eeddee7389 */ /* 0x00006200000e00e2 */
[----:B------:R-:W-:Y:S05]  /*20e10*/  RET.REL.NODEC R222 `(_ZN10layer_norm31ln_parallel_residual_fwd_kernelINS_13Kernel_traitsIfffffjLj5120ELj1ELj1ELj4ELj16ENS_18Kernel_traits_baseILj5120EfffffjLj128EEEEELb1ELb0ELb0EEEvNS_9FwdParamsE) ;  /* 0xfffdf1e0de007950 */ /* 0x000fea0003c3ffff */
.L_x_30909:
        /* <DEDUP_REMOVED lines=14> */
.L_x_33016:


//--------------------- .text._ZN10layer_norm31ln_parallel_residual_fwd_kernelINS_13Kernel_traitsIfffffjLj5120ELj1ELj1ELj4ELj16ENS_18Kernel_traits_baseILj5120EfffffjLj128EEEEELb1ELb0ELb1EEEvNS_9FwdParamsE --------------------------
	.section	.text._ZN10layer_norm31ln_parallel_residual_fwd_kernelINS_13Kernel_traitsIfffffjLj5120ELj1ELj1ELj4ELj16ENS_18Kernel_traits_baseILj5120EfffffjLj128EEEEELb1ELb0ELb1EEEvNS_9FwdParamsE,"ax",@progbits
	.sectioninfo	@"SHI_REGISTERS=250"
	.align	128
        .global         _ZN10layer_norm31ln_parallel_residual_fwd_kernelINS_13Kernel_traitsIfffffjLj5120ELj1ELj1ELj4ELj16ENS_18Kernel_traits_baseILj5120EfffffjLj128EEEEELb1ELb0ELb1EEEvNS_9FwdParamsE
        .type           _ZN10layer_norm31ln_parallel_residual_fwd_kernelINS_13Kernel_traitsIfffffjLj5120ELj1ELj1ELj4ELj16ENS_18Kernel_traits_baseILj5120EfffffjLj128EEEEELb1ELb0ELb1EEEvNS_9FwdParamsE,@function
        .size           _ZN10layer_norm31ln_parallel_residual_fwd_kernelINS_13Kernel_traitsIfffffjLj5120ELj1ELj1ELj4ELj16ENS_18Kernel_traits_baseILj5120EfffffjLj128EEEEELb1ELb0ELb1EEEvNS_9FwdParamsE,(.L_x_33017 - _ZN10layer_norm31ln_parallel_residual_fwd_kernelINS_13Kernel_traitsIfffffjLj5120ELj1ELj1ELj4ELj16ENS_18Kernel_traits_baseILj5120EfffffjLj128EEEEELb1ELb0ELb1EEEvNS_9FwdParamsE)
        .other          _ZN10layer_norm31ln_parallel_residual_fwd_kernelINS_13Kernel_traitsIfffffjLj5120ELj1ELj1ELj4ELj16ENS_18Kernel_traits_baseILj5120EfffffjLj128EEEEELb1ELb0ELb1EEEvNS_9FwdParamsE,@"STO_CUDA_ENTRY STV_DEFAULT"
_ZN10layer_norm31ln_parallel_residual_fwd_kernelINS_13Kernel_traitsIfffffjLj5120ELj1ELj1ELj4ELj16ENS_18Kernel_traits_baseILj5120EfffffjLj128EEEEELb1ELb0ELb1EEEvNS_9FwdParamsE:
.text._ZN10layer_norm31ln_parallel_residual_fwd_kernelINS_13Kernel_traitsIfffffjLj5120ELj1ELj1ELj4ELj16ENS_18Kernel_traits_baseILj5120EfffffjLj128EEEEELb1ELb0ELb1EEEvNS_9FwdParamsE:
[----:B------:R-:W-:Y:S02]  /*0000*/  IMAD.MOV.U32 R1, RZ, RZ, c[0x0][0x28] ;  /* 0x00000a00ff017624 */ /* 0x000fe400078e00ff */
[----:B------:R-:W-:Y:S01]  /*0010*/  ULDC.U8 UR4, c[0x0][0x244] ;  /* 0x0000910000047ab9 */ /* 0x000fe20000000000 */
[----:B------:R-:W-:Y:S01]  /*0020*/  MOV R0, c[0x0][0x238] ;  /* 0x00008e0000007a02 */ /* 0x000fe20000000f00 */
[----:B------:R-:W-:Y:S01]  /*0030*/  ULDC.64 UR6, c[0x0][0x118] ;  /* 0x0000460000067ab9 */ /* 0x000fe20000000a00 */
[----:B------:R-:W-:Y:S01]  /*0040*/  ISETP.NE.AND P0, PT, RZ, UR4, PT ;  /* 0x00000004ff007c0c */ /* 0x000fe2000bf05270 */
[----:B------:R-:W-:Y:S02]  /*0050*/  ULDC.64 UR4, c[0x0][0x230] ;  /* 0x00008c0000047ab9 */ /* 0x000fe40000000a00 */
[----:B------:R-:W-:Y:S02]  /*0060*/  IMAD.U32 R2, RZ, RZ, UR4 ;  /* 0x00000004ff027e24 */ /* 0x000fe4000f8e00ff */
[----:B------:R-:W-:Y:S02]  /*0070*/  IMAD.U32 R3, RZ, RZ, UR5 ;  /* 0x00000005ff037e24 */ /* 0x000fe4000f8e00ff */
[----:B------:R-:W-:-:S06]  /*0080*/  IMAD.MOV.U32 R7, RZ, RZ, c[0x0][0x23c] ;  /* 0x00008f00ff077624 */ /* 0x000fcc00078e00ff */
[----:B------:R-:W2:Y:S01]  /*0090*/  @P0 LDG.E.64 R2, [R2.64] ;  /* 0x0000000602020981 */ /* 0x000ea2000c1e1b00 */
[----:B------:R-:W-:Y:S02]  /*00a0*/  @P0 IMAD.MOV.U32 R12, RZ, RZ, R0 ;  /* 0x000000ffff0c0224 */ /* 0x000fe400078e0000 */
[----:B------:R-:W-:-:S05]  /*00b0*/  @P0 IMAD.MOV.U32 R13, RZ, RZ, R7 ;  /* 0x000000ffff0d0224 */ /* 0x000fca00078e0007 */
[----:B------:R-:W3:Y:S04]  /*00c0*/  @P0 LDG.E.64 R4, [R12.64] ;  /* 0x000000060c040981 */ /* 0x000ee8000c1e1b00 */
[----:B------:R-:W0:Y:S04]  /*00d0*/  S2R R222, SR_TID.X ;  /* 0x0000000000de7919 */ /* 0x000e280000002100 */
[----:B------:R-:W1:Y:S01]  /*00e0*/  S2R R19, SR_CTAID.X ;  /* 0x0000000000137919 */ /* 0x000e620000002500 */
[----:B------:R-:W-:Y:S01]  /*00f0*/  CS2R R208, SRZ ;  /* 0x0000000000d07805 */ /* 0x000fe2000001ff00 */
[----:B------:R-:W-:Y:S01]  /*0100*/  CS2R R210, SRZ ;  /* 0x0000000000d27805 */ /* 0x000fe2000001ff00 */
[----:B------:R-:W-:Y:S01]  /*0110*/  CS2R R212, SRZ ;  /* 0x0000000000d47805 */ /* 0x000fe2000001ff00 */
[----:B------:R-:W-:Y:S01]  /*0120*/  CS2R R214, SRZ ;  /* 0x0000000000d67805 */ /* 0x000fe2000001ff00 */
[----:B0-----:R-:W-:-:S04]  /*0130*/  LOP3.LUT R224, R222, 0x7f, RZ, 0xc0, !PT ;  /* 0x0000007fdee07812 */ /* 0x001fc800078ec0ff */
[C---:B------:R-:W-:Y:S02]  /*0140*/  LOP3.LUT R128, R224.reuse, 0x80, RZ, 0xfc, !PT ;  /* 0x00000080e0807812 */ /* 0x040fe400078efcff */
[C---:B------:R-:W-:Y:S02]  /*0150*/  LOP3.LUT R120, R224.reuse, 0x100, RZ, 0xfc, !PT ;  /* 0x00000100e0787812 */ /* 0x040fe400078efcff */
[C---:B------:R-:W-:Y:S02]  /*0160*/  LOP3.LUT R104, R224.reuse, 0x200, RZ, 0xfc, !PT ;  /* 0x00000200e0687812 */ /* 0x040fe400078efcff */
[C---:B------:R-:W-:Y:S02]  /*0170*/  LOP3.LUT R112, R224.reuse, 0x180, RZ, 0xfc, !PT ;  /* 0x00000180e0707812 */ /* 0x040fe400078efcff */
[C---:B------:R-:W-:Y:S01]  /*0180*/  LOP3.LUT R80, R224.reuse, 0x380, RZ, 0xfc, !PT ;  /* 0x00000380e0507812 */ /* 0x040fe200078efcff */
[----:B------:R-:W-:Y:S01]  /*0190*/  CS2R R204, SRZ ;  /* 0x0000000000cc7805 */ /* 0x000fe2000001ff00 */
[----:B------:R-:W-:Y:S01]  /*01a0*/  CS2R R206, SRZ ;  /* 0x0000000000ce7805 */ /* 0x000fe2000001ff00 */
[C---:B------:R-:W-:Y:S01]  /*01b0*/  LOP3.LUT R96, R224.reuse, 0x280, RZ, 0xfc, !PT ;  /* 0x00000280e0607812 */ /* 0x040fe200078efcff */
[----:B------:R-:W-:Y:S01]  /*01c0*/  CS2R R200, SRZ ;  /* 0x0000000000c87805 */ /* 0x000fe2000001ff00 */
[----:B------:R-:W-:Y:S01]  /*01d0*/  CS2R R202, SRZ ;  /* 0x0000000000ca7805 */ /* 0x000fe2000001ff00 */
[----:B------:R-:W-:Y:S01]  /*01e0*/  CS2R R196, SRZ ;  /* 0x0000000000c47805 */ /* 0x000fe2000001ff00 */
[----:B------:R-:W-:Y:S01]  /*01f0*/  CS2R R198, SRZ ;  /* 0x0000000000c67805 */ /* 0x000fe2000001ff00 */
[----:B------:R-:W-:-:S02]  /*0200*/  LOP3.LUT R88, R224, 0x300, RZ, 0xfc, !PT ;  /* 0x00000300e0587812 */ /* 0x000fc400078efcff */
[C---:B------:R-:W-:Y:S01]  /*0210*/  LOP3.LUT R72, R224.reuse, 0x400, RZ, 0xfc, !PT ;  /* 0x00000400e0487812 */ /* 0x040fe200078efcff */
[----:B------:R-:W-:Y:S01]  /*0220*/  CS2R R188, SRZ ;  /* 0x0000000000bc7805 */ /* 0x000fe2000001ff00 */
[----:B------:R-:W-:Y:S01]  /*0230*/  CS2R R190, SRZ ;  /* 0x0000000000be7805 */ /* 0x000fe2000001ff00 */
[----:B------:R-:W-:Y:S01]  /*0240*/  CS2R R180, SRZ ;  /* 0x0000000000b47805 */ /* 0x000fe2000001ff00 */
[----:B------:R-:W-:Y:S01]  /*0250*/  CS2R R182, SRZ ;  /* 0x0000000000b67805 */ /* 0x000fe2000001ff00 */
[C---:B------:R-:W-:Y:S01]  /*0260*/  LOP3.LUT R64, R224.reuse, 0x480, RZ, 0xfc, !PT ;  /* 0x00000480e0407812 */ /* 0x040fe200078efcff */
[----:B------:R-:W-:Y:S01]  /*0270*/  IMAD.SHL.U32 R132, R224, 0x10, RZ ;  /* 0x00000010e0847824 */ /* 0x000fe200078e00ff */
[----:B------:R-:W-:Y:S01]  /*0280*/  CS2R R192, SRZ ;  /* 0x0000000000c07805 */ /* 0x000fe2000001ff00 */
[----:B------:R-:W-:Y:S01]  /*0290*/  CS2R R194, SRZ ;  /* 0x0000000000c27805 */ /* 0x000fe2000001ff00 */
[----:B------:R-:W-:Y:S01]  /*02a0*/  IMAD.SHL.U32 R124, R128, 0x10, RZ ;  /* 0x00000010807c7824 */ /* 0x000fe200078e00ff */
[----:B------:R-:W-:Y:S01]  /*02b0*/  CS2R R184, SRZ ;  /* 0x0000000000b87805 */ /* 0x000fe2000001ff00 */
[----:B------:R-:W-:Y:S01]  /*02c0*/  CS2R R186, SRZ ;  /* 0x0000000000ba7805 */ /* 0x000fe2000001ff00 */
[----:B------:R-:W-:Y:S01]  /*02d0*/  CS2R R176, SRZ ;  /* 0x0000000000b07805 */ /* 0x000fe2000001ff00 */
[----:B------:R-:W-:Y:S01]  /*02e0*/  CS2R R178, SRZ ;  /* 0x0000000000b27805 */ /* 0x000fe2000001ff00 */
[----:B------:R-:W-:Y:S01]  /*02f0*/  CS2R R174, SRZ ;  /* 0x0000000000ae7805 */ /* 0x000fe2000001ff00 */
[----:B------:R-:W-:Y:S01]  /*0300*/  CS2R R172, SRZ ;  /* 0x0000000000ac7805 */ /* 0x000fe2000001ff00 */
[----:B------:R-:W-:Y:S01]  /*0310*/  IMAD.SHL.U32 R116, R120, 0x10, RZ ;  /* 0x0000001078747824 */ /* 0x000fe200078e00ff */
[----:B------:R-:W-:Y:S01]  /*0320*/  CS2R R170, SRZ ;  /* 0x0000000000aa7805 */ /* 0x000fe2000001ff00 */
[----:B------:R-:W-:Y:S01]  /*0330*/  CS2R R168, SRZ ;  /* 0x0000000000a87805 */ /* 0x000fe2000001ff00 */
[----:B------:R-:W-:Y:S01]  /*0340*/  SHF.L.U32 R108, R112, 0x4, RZ ;  /* 0x00000004706c7819 */ /* 0x000fe200000006ff */
[----:B------:R-:W-:Y:S01]  /*0350*/  CS2R R166, SRZ ;  /* 0x0000000000a67805 */ /* 0x000fe2000001ff00 */
[----:B------:R-:W-:Y:S01]  /*0360*/  CS2R R164, SRZ ;  /* 0x0000000000a47805 */ /* 0x000fe2000001ff00 */
[----:B------:R-:W-:-:S02]  /*0370*/  IMAD.SHL.U32 R100, R104, 0x10, RZ ;  /* 0x0000001068647824 */ /* 0x000fc400078e00ff */
        /* <DEDUP_REMOVED lines=8> */
[----:B------:R-:W-:Y:S01]  /*0400*/  IMAD.SHL.U32 R76, R80, 0x10, RZ ;  /* 0x00000010504c7824 */ /* 0x000fe200078e00ff */
[----:B------:R-:W-:Y:S01]  /*0410*/  SHF.L.U32 R60, R64, 0x4, RZ ;  /* 0x00000004403c7819 */ /* 0x000fe200000006ff */
[----:B------:R-:W-:Y:S01]  /*0420*/  IMAD.SHL.U32 R68, R72, 0x10, RZ ;  /* 0x0000001048447824 */ /* 0x000fe200078e00ff */
        /* <DEDUP_REMOVED lines=8> */
[----:B------:R-:W-:Y:S01]  /*04b0*/  IMAD.MOV.U32 R57, RZ, RZ, 0x10 ;  /* 0x00000010ff397424 */ /* 0x000fe200078e00ff */
[----:B--2---:R-:W0:Y:S08]  /*04c0*/  @P0 R2UR UR4, R2 ;  /* 0x00000000020403c2 */ /* 0x004e3000000e0000 */
[----:B------:R2:W4:Y:S01]  /*04d0*/  @P0 R2UR UR5, R3 ;  /* 0x00000000030503c2 */ /* 0x00052200000e0000 */
[----:B---3--:R-:W-:Y:S01]  /*04e0*/  @P0 IADD3 R0, P1, R4, c[0x0][0x240], RZ ;  /* 0x0000900004000a10 */ /* 0x008fe20007f3e0ff */
[----:B-1----:R-:W-:Y:S01]  /*04f0*/  IMAD R4, R19, c[0x0][0x0], R222 ;  /* 0x0000000013047a24 */ /* 0x002fe200078e02de */
[----:B------:R-:W-:-:S02]  /*0500*/  LEA.HI R222, R222, R19, RZ, 0x19 ;  /* 0x00000013dede7211 */ /* 0x000fc400078fc8ff */
[----:B------:R-:W-:Y:S01]  /*0510*/  @P0 IADD3.X R7, RZ, R5, RZ, P1, !PT ;  /* 0x00000005ff070210 */ /* 0x000fe20000ffe4ff */
[----:B------:R-:W-:Y:S01]  /*0520*/  IMAD.WIDE.U32 R10, R4, -0x326172a9, RZ ;  /* 0xcd9e8d57040a7825 */ /* 0x000fe200078e00ff */
[----:B------:R-:W-:Y:S02]  /*0530*/  ISETP.NE.U32.AND P0, PT, RZ, c[0x0][0x218], PT ;  /* 0x00008600ff007a0c */ /* 0x000fe40003f05070 */
[--C-:B------:R-:W-:Y:S02]  /*0540*/  SHF.R.U64 R5, R0, 0x2, R7.reuse ;  /* 0x0000000200057819 */ /* 0x100fe40000001207 */
[----:B------:R-:W-:Y:S02]  /*0550*/  SHF.R.U32.HI R6, RZ, 0x2, R7 ;  /* 0x00000002ff067819 */ /* 0x000fe40000011607 */
[----:B------:R-:W-:Y:S01]  /*0560*/  ISETP.NE.AND.EX P0, PT, RZ, c[0x0][0x21c], PT, P0 ;  /* 0x00008700ff007a0c */ /* 0x000fe20003f05300 */
[----:B------:R-:W-:Y:S01]  /*0570*/  IMAD.WIDE.U32 R8, R5, -0x2daee0ad, RZ ;  /* 0xd2511f5305087825 */ /* 0x000fe200078e00ff */
[----:B0-----:R-:W-:Y:S01]  /*0580*/  LOP3.LUT R7, R11, UR4, R6, 0x96, !PT ;  /* 0x000000040b077c12 */ /* 0x001fe2000f8e9606 */
[----:B------:R-:W-:-:S02]  /*0590*/  UIADD3 UR9, UR4, -0x61c88647, URZ ;  /* 0x9e3779b904097890 */ /* 0x000fc4000fffe03f */
[----:B------:R-:W-:Y:S02]  /*05a0*/  UIADD3 UR11, UR4, 0x3c6ef372, URZ ;  /* 0x3c6ef372040b7890 */ /* 0x000fe4000fffe03f */
[----:B--2---:R-:W-:Y:S01]  /*05b0*/  IMAD.WIDE.U32 R2, R7, -0x2daee0ad, RZ ;  /* 0xd2511f5307027825 */ /* 0x004fe200078e00ff */
[----:B------:R-:W-:Y:S01]  /*05c0*/  UIADD3 UR13, UR4, -0x255992d5, URZ ;  /* 0xdaa66d2b040d7890 */ /* 0x000fe2000fffe03f */
[----:B----4-:R-:W-:Y:S01]  /*05d0*/  LOP3.LUT R12, R9, UR5, RZ, 0x3c, !PT ;  /* 0x00000005090c7c12 */ /* 0x010fe2000f8e3cff */
[----:B------:R-:W-:-:S03]  /*05e0*/  UIADD3 UR10, UR5, -0x4498517b, URZ ;  /* 0xbb67ae85050a7890 */ /* 0x000fc6000fffe03f */
[----:B------:R-:W-:Y:S01]  /*05f0*/  @P0 LEA R16, P1, R224, c[0x0][0x218], 0x4 ;  /* 0x00008600e0100a11 */ /* 0x000fe200078220ff */
[----:B------:R-:W-:Y:S01]  /*0600*/  UIADD3 UR12, UR5, 0x76cf5d0a, URZ ;  /* 0x76cf5d0a050c7890 */ /* 0x000fe2000fffe03f */
[----:B------:R-:W-:Y:S01]  /*0610*/  IMAD.WIDE.U32 R12, R12, -0x326172a9, RZ ;  /* 0xcd9e8d570c0c7825 */ /* 0x000fe200078e00ff */
[----:B------:R-:W-:Y:S01]  /*0620*/  UIADD3 UR14, UR5, 0x32370b8f, URZ ;  /* 0x32370b8f050e7890 */ /* 0x000fe2000fffe03f */
[----:B------:R-:W-:Y:S01]  /*0630*/  LOP3.LUT R11, R3, UR10, R8, 0x96, !PT ;  /* 0x0000000a030b7c12 */ /* 0x000fe2000f8e9608 */
[----:B------:R-:W-:Y:S01]  /*0640*/  UIADD3 UR15, UR4, 0x78dde6e4, URZ ;  /* 0x78dde6e4040f7890 */ /* 0x000fe2000fffe03f */
[----:B------:R-:W-:Y:S01]  /*0650*/  @P0 IMAD.X R17, RZ, RZ, c[0x0][0x21c], P1 ;  /* 0x00008700ff110624 */ /* 0x000fe200008e06ff */
[----:B------:R-:W-:Y:S01]  /*0660*/  LOP3.LUT R8, R13, UR9, R10, 0x96, !PT ;  /* 0x000000090d087c12 */ /* 0x000fe2000f8e960a */
[----:B------:R-:W-:Y:S01]  /*0670*/  UIADD3 UR16, UR5, -0x126145ec, URZ ;  /* 0xed9eba1405107890 */ /* 0x000fe2000fffe03f */
[----:B------:R-:W-:Y:S01]  /*0680*/  IMAD.WIDE.U32 R10, R11, -0x326172a9, RZ ;  /* 0xcd9e8d570b0a7825 */ /* 0x000fe200078e00ff */
[----:B------:R-:W-:Y:S01]  /*0690*/  UIADD3 UR18, UR5, -0x56f99767, URZ ;  /* 0xa906689905127890 */ /* 0x000fe2000fffe03f */
[----:B------:R0:W5:Y:S01]  /*06a0*/  @P0 LDG.E.128 R212, [R16.64] ;  /* 0x0000000610d40981 */ /* 0x000162000c1e1d00 */
[----:B------:R-:W-:Y:S01]  /*06b0*/  UIADD3 UR17, UR4, 0x1715609d, URZ ;  /* 0x1715609d04117890 */ /* 0x000fe2000fffe03f */
[----:B------:R-:W-:Y:S01]  /*06c0*/  IMAD.WIDE.U32 R8, R8, -0x2daee0ad, RZ ;  /* 0xd2511f5308087825 */ /* 0x000fe200078e00ff */
[----:B------:R-:W-:Y:S01]  /*06d0*/  LOP3.LUT R3, R11, UR11, R12, 0x96, !PT ;  /* 0x0000000b0b037c12 */ /* 0x000fe2000f8e960c */
[----:B------:R-:W-:-:S02]  /*06e0*/  UIADD3 UR20, UR5, 0x646e171e, URZ ;  /* 0x646e171e05147890 */ /* 0x000fc4000fffe03f */
[----:B------:R-:W-:Y:S01]  /*06f0*/  UIADD3 UR19, UR4, -0x4ab325aa, URZ ;  /* 0xb54cda5604137890 */ /* 0x000fe2000fffe03f */
        /* <DEDUP_REMOVED lines=28> */
[----:B------:R-:W-:Y:S02]  /*08c0*/  LOP3.LUT R8, R7, UR24, R12, 0x96, !PT ;  /* 0x0000001807087c12 */ /* 0x000fe4000f8e960c */
[----:B------:R-:W-:-:S05]  /*08d0*/  @P0 LEA R12, P1, R128, c[0x0][0x218], 0x4 ;  /* 0x00008600800c0a11 */ /* 0x000fca00078220ff */
[----:B------:R-:W-:Y:S01]  /*08e0*/  @P0 IMAD.X R13, RZ, RZ, c[0x0][0x21c], P1 ;  /* 0x00008700ff0d0624 */ /* 0x000fe200008e06ff */
[----:B------:R-:W-:-:S04]  /*08f0*/  @P0 LEA R14, P2, R120, c[0x0][0x218], 0x4 ;  /* 0x00008600780e0a11 */ /* 0x000fc800078420ff */
[----:B------:R1:W5:Y:S01]  /*0900*/  @P0 LDG.E.128 R208, [R12.64] ;  /* 0x000000060cd00981 */ /* 0x000362000c1e1d00 */
[----:B------:R-:W-:Y:S01]  /*0910*/  @P0 IMAD.X R15, RZ, RZ, c[0x0][0x21c], P2 ;  /* 0x00008700ff0f0624 */ /* 0x000fe200010e06ff */
[----:B0-----:R-:W-:Y:S02]  /*0920*/  @P0 LEA R16, P3, R112, c[0x0][0x218], 0x4 ;  /* 0x0000860070100a11 */ /* 0x001fe400078620ff */
[----:B-1----:R-:W-:Y:S02]  /*0930*/  @P0 LEA R12, P1, R104, c[0x0][0x218], 0x4 ;  /* 0x00008600680c0a11 */ /* 0x002fe400078220ff */
[----:B------:R0:W5:Y:S03]  /*0940*/  @P0 LDG.E.128 R204, [R14.64] ;  /* 0x000000060ecc0981 */ /* 0x000166000c1e1d00 */
[----:B------:R-:W-:Y:S01]  /*0950*/  @P0 IMAD.X R13, RZ, RZ, c[0x0][0x21c], P1 ;  /* 0x00008700ff0d0624 */ /* 0x000fe200008e06ff */
[----:B------:R-:W-:-:S02]  /*0960*/  @P0 LEA R18, P1, R80, c[0x0][0x218], 0x4 ;  /* 0x0000860050120a11 */ /* 0x000fc400078220ff */
[----:B------:R-:W-:Y:S02]  /*0970*/  @P0 IADD3.X R17, RZ, c[0x0][0x21c], RZ, P3, !PT ;  /* 0x00008700ff110a10 */ /* 0x000fe40001ffe4ff */
[----:B------:R-:W-:Y:S01]  /*0980*/  @P0 IADD3.X R19, RZ, c[0x0][0x21c], RZ, P1, !PT ;  /* 0x00008700ff130a10 */ /* 0x000fe20000ffe4ff */
[----:B------:R1:W5:Y:S01]  /*0990*/  @P0 LDG.E.128 R196, [R12.64] ;  /* 0x000000060cc40981 */ /* 0x000362000c1e1d00 */
[----:B0-----:R-:W-:Y:S02]  /*09a0*/  @P0 LEA R14, P2, R96, c[0x0][0x218], 0x4 ;  /* 0x00008600600e0a11 */ /* 0x001fe400078420ff */
[----:B------:R-:W-:Y:S01]  /*09b0*/  ISETP.NE.U32.AND P1, PT, RZ, c[0x0][0x220], PT ;  /* 0x00008800ff007a0c */ /* 0x000fe20003f25070 */
[----:B------:R0:W5:Y:S02]  /*09c0*/  @P0 LDG.E.128 R200, [R16.64] ;  /* 0x0000000610c80981 */ /* 0x000164000c1e1d00 */
[----:B------:R-:W-:Y:S01]  /*09d0*/  @P0 IMAD.X R15, RZ, RZ, c[0x0][0x21c], P2 ;  /* 0x00008700ff0f0624 */ /* 0x000fe200010e06ff */
[----:B------:R-:W-:Y:S01]  /*09e0*/  ISETP.NE.AND.EX P1, PT, RZ, c[0x0][0x224], PT, P1 ;  /* 0x00008900ff007a0c */ /* 0x000fe20003f25310 */
[----:B------:R2:W5:Y:S01]  /*09f0*/  @P0 LDG.E.128 R184, [R18.64] ;  /* 0x0000000612b80981 */ /* 0x000562000c1e1d00 */
[----:B-1----:R-:W-:-:S03]  /*0a00*/  @P0 LEA R12, P2, R72, c[0x0][0x218], 0x4 ;  /* 0x00008600480c0a11 */ /* 0x002fc600078420ff */
[----:B------:R1:W5:Y:S01]  /*0a10*/  @P0 LDG.E.128 R192, [R14.64] ;  /* 0x000000060ec00981 */ /* 0x000362000c1e1d00 */
[----:B0-----:R-:W-:Y:S01]  /*0a20*/  @P0 LEA R16, P3, R88, c[0x0][0x218], 0x4 ;  /* 0x0000860058100a11 */ /* 0x001fe200078620ff */
[----:B------:R-:W-:-:S04]  /*0a30*/  @P0 IMAD.X R13, RZ, RZ, c[0x0][0x21c], P2 ;  /* 0x00008700ff0d0624 */ /* 0x000fc800010e06ff */
[----:B------:R-:W-:Y:S01]  /*0a40*/  @P0 IMAD.X R17, RZ, RZ, c[0x0][0x21c], P3 ;  /* 0x00008700ff110624 */ /* 0x000fe200018e06ff */
[----:B------:R0:W5:Y:S04]  /*0a50*/  @P0 LDG.E.128 R180, [R12.64] ;  /* 0x000000060cb40981 */ /* 0x000168000c1e1d00 */
[----:B------:R3:W5:Y:S01]  /*0a60*/  @P0 LDG.E.128 R188, [R16.64] ;  /* 0x0000000610bc0981 */ /* 0x000762000c1e1d00 */
[----:B0-----:R-:W-:Y:S02]  /*0a70*/  @P1 IADD3 R12, P2, R132, c[0x0][0x220], RZ ;  /* 0x00008800840c1a10 */ /* 0x001fe40007f5e0ff */
[----:B---3--:R-:W-:-:S03]  /*0a80*/  @P0 LEA R16, P3, R64, c[0x0][0x218], 0x4 ;  /* 0x0000860040100a11 */ /* 0x008fc600078620ff */
[----:B------:R-:W-:Y:S01]  /*0a90*/  @P1 IMAD.X R13, RZ, RZ, c[0x0][0x224], P2 ;  /* 0x00008900ff0d1624 */ /* 0x000fe200010e06ff */
[----:B------:R-:W-:Y:S02]  /*0aa0*/  @P0 IADD3.X R17, RZ, c[0x0][0x21c], RZ, P3, !PT ;  /* 0x00008700ff110a10 */ /* 0x000fe40001ffe4ff */
[----:B-1----:R-:W-:Y:S02]  /*0ab0*/  @P1 IADD3 R14, P3, R124, c[0x0][0x220], RZ ;  /* 0x000088007c0e1a10 */ /* 0x002fe40007f7e0ff */
[----:B------:R0:W5:Y:S03]  /*0ac0*/  @P1 LDG.E.128 R172, [R12.64] ;  /* 0x000000060cac1981 */ /* 0x000166000c1e1d00 */
[----:B------:R-:W-:Y:S01]  /*0ad0*/  @P1 IMAD.X R15, RZ, RZ, c[0x0][0x224], P3 ;  /* 0x00008900ff0f1624 */ /* 0x000fe200018e06ff */
[----:B------:R1:W5:Y:S04]  /*0ae0*/  @P0 LDG.E.128 R176, [R16.64] ;  /* 0x0000000610b00981 */ /* 0x000368000c1e1d00 */
[----:B------:R3:W5:Y:S01]  /*0af0*/  @P1 LDG.E.128 R168, [R14.64] ;  /* 0x000000060ea81981 */ /* 0x000762000c1e1d00 */
[----:B0-----:R-:W-:-:S05]  /*0b00*/  @P1 IADD3 R12, P0, R116, c[0x0][0x220], RZ ;  /* 0x00008800740c1a10 */ /* 0x001fca0007f1e0ff */
[----:B------:R-:W-:Y:S01]  /*0b10*/  @P1 IMAD.X R13, RZ, RZ, c[0x0][0x224], P0 ;  /* 0x00008900ff0d1624 */ /* 0x000fe200000e06ff */
[----:B---3--:R-:W-:-:S04]  /*0b20*/  @P1 IADD3 R14, P2, R108, c[0x0][0x220], RZ ;  /* 0x000088006c0e1a10 */ /* 0x008fc80007f5e0ff */
[----:B------:R0:W5:Y:S01]  /*0b30*/  @P1 LDG.E.128 R164, [R12.64] ;  /* 0x000000060ca41981 */ /* 0x000162000c1e1d00 */
[----:B-1----:R-:W-:Y:S01]  /*0b40*/  @P1 IADD3 R16, P3, R100, c[0x0][0x220], RZ ;  /* 0x0000880064101a10 */ /* 0x002fe20007f7e0ff */
[----:B------:R-:W-:-:S03]  /*0b50*/  @P1 IMAD.X R15, RZ, RZ, c[0x0][0x224], P2 ;  /* 0x00008900ff0f1624 */ /* 0x000fc600010e06ff */
[----:B------:R-:W-:Y:S02]  /*0b60*/  @P1 IADD3.X R17, RZ, c[0x0][0x224], RZ, P3, !PT ;  /* 0x00008900ff111a10 */ /* 0x000fe40001ffe4ff */
[----:B------:R1:W5:Y:S01]  /*0b70*/  @P1 LDG.E.128 R160, [R14.64] ;  /* 0x000000060ea01981 */ /* 0x000362000c1e1d00 */
[----:B0-----:R-:W-:-:S03]  /*0b80*/  @P1 IADD3 R12, P0, R92, c[0x0][0x220], RZ ;  /* 0x000088005c0c1a10 */ /* 0x001fc60007f1e0ff */
[----:B------:R0:W5:Y:S01]  /*0b90*/  @P1 LDG.E.128 R156, [R16.64] ;  /* 0x00000006109c1981 */ /* 0x000162000c1e1d00 */
[----:B------:R-:W-:Y:S02]  /*0ba0*/  @P1 IADD3.X R13, RZ, c[0x0][0x224], RZ, P0, !PT ;  /* 0x00008900ff0d1a10 */ /* 0x000fe400007fe4ff */
[----:B-1----:R-:W-:-:S03]  /*0bb0*/  @P1 IADD3 R14, P2, R84, c[0x0][0x220], RZ ;  /* 0x00008800540e1a10 */ /* 0x002fc60007f5e0ff */
[----:B------:R1:W5:Y:S01]  /*0bc0*/  @P1 LDG.E.128 R152, [R12.64] ;  /* 0x000000060c981981 */ /* 0x000362000c1e1d00 */
[----:B--2---:R-:W-:Y:S02]  /*0bd0*/  @P1 IADD3 R18, P0, R68, c[0x0][0x220], RZ ;  /* 0x0000880044121a10 */ /* 0x004fe40007f1e0ff */
[----:B0-----:R-:W-:Y:S01]  /*0be0*/  @P1 IADD3 R16, P3, R76, c[0x0][0x220], RZ ;  /* 0x000088004c101a10 */ /* 0x001fe20007f7e0ff */
[----:B------:R-:W-:Y:S02]  /*0bf0*/  @P1 IMAD.X R15, RZ, RZ, c[0x0][0x224], P2 ;  /* 0x00008900ff0f1624 */ /* 0x000fe400010e06ff */
[----:B------:R-:W-:Y:S01]  /*0c00*/  @P1 IMAD.X R19, RZ, RZ, c[0x0][0x224], P0 ;  /* 0x00008900ff131624 */ /* 0x000fe200000e06ff */
[----:B-1----:R-:W-:Y:S01]  /*0c10*/  @P1 IADD3 R12, P2, R60, c[0x0][0x220], RZ ;  /* 0x000088003c0c1a10 */ /* 0x002fe20007f5e0ff */
[----:B------:R-:W-:Y:S01]  /*0c20*/  @P1 IMAD.X R17, RZ, RZ, c[0x0][0x224], P3 ;  /* 0x00008900ff111624 */ /* 0x000fe200018e06ff */
[----:B------:R-:W-:Y:S01]  /*0c30*/  ISETP.GE.AND P0, PT, R222, c[0x0][0x164], PT ;  /* 0x00005900de007a0c */ /* 0x000fe20003f06270 */
[----:B------:R0:W5:Y:S02]  /*0c40*/  @P1 LDG.E.128 R148, [R14.64] ;  /* 0x000000060e941981 */ /* 0x000164000c1e1d00 */
[----:B------:R-:W-:Y:S01]  /*0c50*/  @P1 IMAD.X R13, RZ, RZ, c[0x0][0x224], P2 ;  /* 0x00008900ff0d1624 */ /* 0x000fe200010e06ff */
[----:B------:R-:W-:Y:S01]  /*0c60*/  IADD3 R124, P5, R124, c[0x0][0x1b8], RZ ;  /* 0x00006e007c7c7a10 */ /* 0x000fe20007fbe0ff */
[----:B------:R0:W5:Y:S01]  /*0c70*/  @P1 LDG.E.128 R144, [R16.64] ;  /* 0x0000000610901981 */ /* 0x000162000c1e1d00 */
[----:B------:R-:W-:-:S02]  /*0c80*/  IADD3 R116, P3, R116, c[0x0][0x1b8], RZ ;  /* 0x00006e0074747a10 */ /* 0x000fc40007f7e0ff */
[----:B------:R-:W-:Y:S01]  /*0c90*/  IADD3 R132, P4, R132, c[0x0][0x1b8], RZ ;  /* 0x00006e0084847a10 */ /* 0x000fe20007f9e0ff */
[----:B------:R0:W5:Y:S01]  /*0ca0*/  @P1 LDG.E.128 R140, [R18.64] ;  /* 0x00000006128c1981 */ /* 0x000162000c1e1d00 */
[----:B------:R-:W-:-:S03]  /*0cb0*/  IADD3 R100, P2, R100, c[0x0][0x1b8], RZ ;  /* 0x00006e0064647a10 */ /* 0x000fc60007f5e0ff */
[----:B------:R0:W5:Y:S01]  /*0cc0*/  @P1 LDG.E.128 R136, [R12.64] ;  /* 0x000000060c881981 */ /* 0x000162000c1e1d00 */
[----:B------:R-:W-:Y:S01]  /*0cd0*/  IADD3 R108, P1, R108, c[0x0][0x1b8], RZ ;  /* 0x00006e006c6c7a10 */ /* 0x000fe20007f3e0ff */
[----:B------:R-:W-:Y:S01]  /*0ce0*/  IMAD.X R125, RZ, RZ, c[0x0][0x1bc], P5 ;  /* 0x00006f00ff7d7624 */ /* 0x000fe200028e06ff */
[----:B------:R-:W-:Y:S01]  /*0cf0*/  IADD3.X R133, RZ, c[0x0][0x1bc], RZ, P4, !PT ;  /* 0x00006f00ff857a10 */ /* 0x000fe200027fe4ff */
[----:B------:R-:W-:Y:S01]  /*0d00*/  IMAD.X R117, RZ, RZ, c[0x0][0x1bc], P3 ;  /* 0x00006f00ff757624 */ /* 0x000fe200018e06ff */
[----:B------:R-:W-:Y:S01]  /*0d10*/  IADD3.X R101, RZ, c[0x0][0x1bc], RZ, P2, !PT ;  /* 0x00006f00ff657a10 */ /* 0x000fe200017fe4ff */
[----:B------:R-:W-:Y:S01]  /*0d20*/  IMAD.X R109, RZ, RZ, c[0x0][0x1bc], P1 ;  /* 0x00006f00ff6d7624 */ /* 0x000fe200008e06ff */
[----:B------:R-:W-:Y:S02]  /*0d30*/  IADD3 R92, P4, R92, c[0x0][0x1b8], RZ ;  /* 0x00006e005c5c7a10 */ /* 0x000fe40007f9e0ff */
[----:B------:R-:W-:Y:S02]  /*0d40*/  IADD3 R84, P5, R84, c[0x0][0x1b8], RZ ;  /* 0x00006e0054547a10 */ /* 0x000fe40007fbe0ff */
[----:B------:R-:W-:-:S02]  /*0d50*/  IADD3 R76, P3, R76, c[0x0][0x1b8], RZ ;  /* 0x00006e004c4c7a10 */ /* 0x000fc40007f7e0ff */
[----:B------:R-:W-:Y:S02]  /*0d60*/  IADD3 R60, P2, R60, c[0x0][0x1b8], RZ ;  /* 0x00006e003c3c7a10 */ /* 0x000fe40007f5e0ff */
[----:B------:R-:W-:Y:S01]  /*0d70*/  IADD3 R68, P1, R68, c[0x0][0x1b8], RZ ;  /* 0x00006e0044447a10 */ /* 0x000fe20007f3e0ff */
[----:B------:R-:W-:-:S03]  /*0d80*/  IMAD.WIDE.U32 R128, R128, R57, c[0x0][0x1b0] ;  /* 0x00006c0080807625 */ /* 0x000fc600078e0039 */
[----:B------:R-:W-:Y:S01]  /*0d90*/  IADD3.X R69, RZ, c[0x0][0x1bc], RZ, P1, !PT ;  /* 0x00006f00ff457a10 */ /* 0x000fe20000ffe4ff */
[----:B------:R-:W-:-:S04]  /*0da0*/  IMAD.WIDE.U32 R120, R120, R57, c[0x0][0x1b0] ;  /* 0x00006c0078787625 */ /* 0x000fc800078e0039 */
[----:B------:R-:W-:-:S04]  /*0db0*/  IMAD.WIDE.U32 R112, R112, R57, c[0x0][0x1b0] ;  /* 0x00006c0070707625 */ /* 0x000fc800078e0039 */
[----:B------:R-:W-:-:S04]  /*0dc0*/  IMAD.WIDE.U32 R104, R104, R57, c[0x0][0x1b0] ;  /* 0x00006c0068687625 */ /* 0x000fc800078e0039 */
[----:B------:R-:W-:-:S04]  /*0dd0*/  IMAD.WIDE.U32 R96, R96, R57, c[0x0][0x1b0] ;  /* 0x00006c0060607625 */ /* 0x000fc800078e0039 */
[----:B------:R-:W-:-:S04]  /*0de0*/  IMAD.WIDE.U32 R88, R88, R57, c[0x0][0x1b0] ;  /* 0x00006c0058587625 */ /* 0x000fc800078e0039 */
[----:B------:R-:W-:-:S04]  /*0df0*/  IMAD.WIDE.U32 R80, R80, R57, c[0x0][0x1b0] ;  /* 0x00006c0050507625 */ /* 0x000fc800078e0039 */
[----:B------:R-:W-:-:S04]  /*0e00*/  IMAD.WIDE.U32 R72, R72, R57, c[0x0][0x1b0] ;  /* 0x00006c0048487625 */ /* 0x000fc800078e0039 */
[----:B------:R-:W-:-:S04]  /*0e10*/  IMAD.WIDE.U32 R64, R64, R57, c[0x0][0x1b0] ;  /* 0x00006c0040407625 */ /* 0x000fc800078e0039 */
[----:B------:R-:W-:Y:S02]  /*0e20*/  IMAD.X R93, RZ, RZ, c[0x0][0x1bc], P4 ;  /* 0x00006f00ff5d7624 */ /* 0x000fe400020e06ff */
[----:B------:R-:W-:Y:S02]  /*0e30*/  IMAD.X R85, RZ, RZ, c[0x0][0x1bc], P5 ;  /* 0x00006f00ff557624 */ /* 0x000fe400028e06ff */
[----:B------:R-:W-:Y:S02]  /*0e40*/  IMAD.X R77, RZ, RZ, c[0x0][0x1bc], P3 ;  /* 0x00006f00ff4d7624 */ /* 0x000fe400018e06ff */
[----:B------:R-:W-:Y:S01]  /*0e50*/  IMAD.X R61, RZ, RZ, c[0x0][0x1bc], P2 ;  /* 0x00006f00ff3d7624 */ /* 0x000fe200010e06ff */
[----:B------:R-:W-:Y:S06]  /*0e60*/  @P0 EXIT ;  /* 0x000000000000094d */ /* 0x000fec0003800000 */
[----:B0-----:R-:W-:Y:S01]  /*0e70*/  IMAD.WIDE.U32 R56, R224, R57, c[0x0][0x1b0] ;  /* 0x00006c00e0387625 */ /* 0x001fe200078e0039 */
        /* <DEDUP_REMOVED lines=20> */
[----:B------:R-:W-:Y:S01]  /*0fc0*/  UIADD3 UR25, UR4, -0x700cb87f, URZ ;  /* 0x8ff3478104197890 */ /* 0x000fe2000fffe03f */
[----:B------:R-:W-:Y:S01]  /*0fd0*/  IMAD R2, R2, -0x326172a9, RZ ;  /* 0xcd9e8d5702027824 */ /* 0x000fe200078e02ff */
[----:B------:R-:W-:Y:S01]  /*0fe0*/  UIADD3 UR26, UR5, -0x695add53, URZ ;  /* 0x96a522ad051a7890 */ /* 0x000fe2000fffe03f */
[----:B------:R-:W-:Y:S01]  /*0ff0*/  IMAD.HI.U32 R7, R8, -0x326172a9, RZ ;  /* 0xcd9e8d5708077827 */ /* 0x000fe200078e00ff */
[----:B------:R-:W-:Y:S01]  /*1000*/  LOP3.LUT R223, R0, 0x3, RZ, 0xc0, !PT ;  /* 0x0000000300df7812 */ /* 0x000fe200078ec0ff */
[----:B------:R-:W-:-:S02]  /*1010*/  ULDC.U8 UR8, c[0x0][0x1f0] ;  /* 0x00007c0000087ab9 */ /* 0x000fc40000000000 */
[----:B------:R-:W-:Y:S01]  /*1020*/  IMAD R3, R3, -0x2daee0ad, RZ ;  /* 0xd2511f5303037824 */ /* 0x000fe200078e02ff */
[----:B------:R-:W-:Y:S01]  /*1030*/  LOP3.LUT R2, R7, UR25, R2, 0x96, !PT ;  /* 0x0000001907027c12 */ /* 0x000fe2000f8e9602 */
[----:B------:R-:W-:-:S04]  /*1040*/  IMAD.HI.U32 R12, R10, -0x2daee0ad, RZ ;  /* 0xd2511f530a0c7827 */ /* 0x000fc800078e00ff */
[----:B------:R-:W-:Y:S01]  /*1050*/  IMAD.MOV.U32 R0, RZ, RZ, 0x1 ;  /* 0x00000001ff007424 */ /* 0x000fe200078e00ff */
[----:B------:R-:W-:Y:S01]  /*1060*/  LOP3.LUT R3, R12, UR26, R3, 0x96, !PT ;  /* 0x0000001a0c037c12 */ /* 0x000fe2000f8e9603 */
[----:B------:R-:W-:Y:S02]  /*1070*/  IMAD R8, R8, -0x326172a9, RZ ;  /* 0xcd9e8d5708087824 */ /* 0x000fe400078e02ff */
[----:B------:R-:W-:Y:S02]  /*1080*/  IMAD R10, R10, -0x2daee0ad, RZ ;  /* 0xd2511f530a0a7824 */ /* 0x000fe400078e02ff */
[----:B------:R-:W-:Y:S02]  /*1090*/  IMAD.MOV.U32 R7, RZ, RZ, RZ ;  /* 0x000000ffff077224 */ /* 0x000fe400078e00ff */
.L_x_31563:
[----:B------:R-:W-:Y:S01]  /*10a0*/  ISETP.NE.U32.AND P0, PT, RZ, c[0x0][0x178], PT ;  /* 0x00005e00ff007a0c */ /* 0x000fe20003f05070 */
[----:B------:R-:W-:Y:S01]  /*10b0*/  IMAD R12, R222, c[0x0][0x168], RZ ;  /* 0x00005a00de0c7a24 */ /* 0x000fe200078e02ff */
[----:B------:R-:W-:Y:S01]  /*10c0*/  ISETP.NE.U32.AND P1, PT, RZ, c[0x0][0x180], PT ;  /* 0x00006000ff007a0c */ /* 0x000fe20003f25070 */
[----:B------:R-:W-:Y:S01]  /*10d0*/  HFMA2.MMA R231, -RZ, RZ, 0, 9.5367431640625e-07 ;  /* 0x00000010ffe77435 */ /* 0x000fe200000001ff */
        /* <DEDUP_REMOVED lines=26> */
.L_x_30911:
[----:B0-----:R-:W-:Y:S02]  /*1280*/  MOV R24, R8 ;  /* 0x0000000800187202 */ /* 0x001fe40000000f00 */
.L_x_30912:
[----:B------:R-:W-:Y:S05]  /*1290*/  BSYNC B0 ;  /* 0x0000000000007941 */ /* 0x000fea0003800000 */
.L_x_30910:
        /* <DEDUP_REMOVED lines=16> */
.L_x_30916:
[----:B------:R-:W-:Y:S05]  /*13a0*/  BSYNC B1 ;  /* 0x0000000000017941 */ /* 0x000fea0003800000 */
.L_x_30915:
        /* <DEDUP_REMOVED lines=44> */
.L_x_30914:
[----:B------:R-:W-:Y:S05]  /*1670*/  BSYNC B0 ;  /* 0x0000000000007941 */ /* 0x000fea0003800000 */
.L_x_30913:
        /* <DEDUP_REMOVED lines=15> */
.L_x_30917:
        /* <DEDUP_REMOVED lines=12> */
.L_x_30920:
[----:B------:R-:W-:Y:S02]  /*1830*/  IMAD.MOV.U32 R12, RZ, RZ, R8 ;  /* 0x000000ffff0c7224 */ /* 0x000fe400078e0008 */
.L_x_30921:
[----:B------:R-:W-:Y:S05]  /*1840*/  BSYNC B0 ;  /* 0x0000000000007941 */ /* 0x000fea0003800000 */
.L_x_30919:
        /* <DEDUP_REMOVED lines=16> */
.L_x_30925:
[----:B------:R-:W-:Y:S05]  /*1950*/  BSYNC B1 ;  /* 0x0000000000017941 */ /* 0x000fea0003800000 */
.L_x_30924:
        /* <DEDUP_REMOVED lines=43> */
.L_x_30923:
[----:B------:R-:W-:Y:S05]  /*1c10*/  BSYNC B0 ;  /* 0x0000000000007941 */ /* 0x000fea0003800000 */
.L_x_30922:
        /* <DEDUP_REMOVED lines=8> */
.L_x_30918:
        /* <DEDUP_REMOVED lines=12> */
.L_x_30927:
[----:B------:R-:W-:Y:S02]  /*1d60*/  IMAD.MOV.U32 R12, RZ, RZ, R8 ;  /* 0x000000ffff0c7224 */ /* 0x000fe400078e0008 */
.L_x_30928:
[----:B------:R-:W-:Y:S05]  /*1d70*/  BSYNC B0 ;  /* 0x0000000000007941 */ /* 0x000fea0003800000 */
.L_x_30926:
        /* <DEDUP_REMOVED lines=16> */
.L_x_30932:
[----:B------:R-:W-:Y:S05]  /*1e80*/  BSYNC B1 ;  /* 0x0000000000017941 */ /* 0x000fea0003800000 */
.L_x_30931:
        /* <DEDUP_REMOVED lines=44> */
.L_x_30930:
[----:B------:R-:W-:Y:S05]  /*2150*/  BSYNC B0 ;  /* 0x0000000000007941 */ /* 0x000fea0003800000 */
.L_x_30929:
        /* <DEDUP_REMOVED lines=11> */
.L_x_30933:
        /* <DEDUP_REMOVED lines=12> */
.L_x_30936:
[----:B------:R-:W-:Y:S02]  /*22d0*/  IMAD.MOV.U32 R22, RZ, RZ, R8 ;  /* 0x000000ffff167224 */ /* 0x000fe400078e0008 */
.L_x_30937:
[----:B------:R-:W-:Y:S05]  /*22e0*/  BSYNC B0 ;  /* 0x0000000000007941 */ /* 0x000fea0003800000 */
.L_x_30935:
        /* <DEDUP_REMOVED lines=16> */
.L_x_30941:
[----:B------:R-:W-:Y:S05]  /*23f0*/  BSYNC B1 ;  /* 0x0000000000017941 */ /* 0x000fea0003800000 */
.L_x_30940:
        /* <DEDUP_REMOVED lines=44> */
.L_x_30939:
[----:B------:R-:W-:Y:S05]  /*26c0*/  BSYNC B0 ;  /* 0x0000000000007941 */ /* 0x000fea0003800000 */
.L_x_30938:
        /* <DEDUP_REMOVED lines=8> */
.L_x_30934:
        /* <DEDUP_REMOVED lines=12> */
.L_x_30943:
[----:B------:R-:W-:Y:S02]  /*2810*/  MOV R12, R8 ;  /* 0x00000008000c7202 */ /* 0x000fe40000000f00 */
.L_x_30944:
[----:B------:R-:W-:Y:S05]  /*2820*/  BSYNC B0 ;  /* 0x0000000000007941 */ /* 0x000fea0003800000 */
.L_x_30942:
        /* <DEDUP_REMOVED lines=16> */
.L_x_30948:
[----:B------:R-:W-:Y:S05]  /*2930*/  BSYNC B1 ;  /* 0x0000000000017941 */ /* 0x000fea0003800000 */
.L_x_30947:
        /* <DEDUP_REMOVED lines=44> */
.L_x_30946:
[----:B------:R-:W-:Y:S05]  /*2c00*/  BSYNC B0 ;  /* 0x0000000000007941 */ /* 0x000fea0003800000 */
.L_x_30945:
        /* <DEDUP_REMOVED lines=11> */
.L_x_30949:
        /* <DEDUP_REMOVED lines=12> */
.L_x_30952:
[----:B------:R-:W-:Y:S02]  /*2d80*/  MOV R14, R8 ;  /* 0x00000008000e7202 */ /* 0x000fe40000000f00 */
.L_x_30953:
[----:B------:R-:W-:Y:S05]  /*2d90*/  BSYNC B0 ;  /* 0x0000000000007941 */ /* 0x000fea0003800000 */
.L_x_30951:
        /* <DEDUP_REMOVED lines=16> */
.L_x_30957:
[----:B------:R-:W-:Y:S05]  /*2ea0*/  BSYNC B1 ;  /* 0x0000000000017941 */ /* 0x000fea0003800000 */
.L_x_30956:
        /* <DEDUP_REMOVED lines=44> */
.L_x_30955:
[----:B------:R-:W-:Y:S05]  /*3170*/  BSYNC B0 ;  /* 0x0000000000007941 */ /* 0x000fea0003800000 */
.L_x_30954:
        /* <DEDUP_REMOVED lines=8> */
.L_x_30950:
        /* <DEDUP_REMOVED lines=12> */
.L_x_30959:
[----:B------:R-:W-:Y:S02]  /*32c0*/  IMAD.MOV.U32 R12, RZ, RZ, R8 ;  /* 0x000000ffff0c7224 */ /* 0x000fe400078e0008 */
.L_x_30960:
[----:B------:R-:W-:Y:S05]  /*32d0*/  BSYNC B0 ;  /* 0x0000000000007941 */ /* 0x000fea0003800000 */
.L_x_30958:
        /* <DEDUP_REMOVED lines=16> */
.L_x_30964:
[----:B------:R-:W-:Y:S05]  /*33e0*/  BSYNC B1 ;  /* 0x0000000000017941 */ /* 0x000fea0003800000 */
.L_x_30963:
        /* <DEDUP_REMOVED lines=44> */
.L_x_30962:
[----:B------:R-:W-:Y:S05]  /*36b0*/  BSYNC B0 ;  /* 0x0000000000007941 */ /* 0x000fea0003800000 */
.L_x_30961:
        /* <DEDUP_REMOVED lines=11> */
.L_x_30965:
        /* <DEDUP_REMOVED lines=12> */
.L_x_30968:
[----:B------:R-:W-:Y:S02]  /*3830*/  IMAD.MOV.U32 R18, RZ, RZ, R8 ;  /* 0x000000ffff127224 */ /* 0x000fe400078e0008 */
.L_x_30969:
[----:B------:R-:W-:Y:S05]  /*3840*/  BSYNC B0 ;  /* 0x0000000000007941 */ /* 0x000fea0003800000 */
.L_x_30967:
        /* <DEDUP_REMOVED lines=16> */
.L_x_30973:
[----:B------:R-:W-:Y:S05]  /*3950*/  BSYNC B1 ;  /* 0x0000000000017941 */ /* 0x000fea0003800000 */
.L_x_30972:
        /* <DEDUP_REMOVED lines=43> */
.L_x_30971:
[----:B------:R-:W-:Y:S05]  /*3c10*/  BSYNC B0 ;  /* 0x0000000000007941 */ /* 0x000fea0003800000 */
.L_x_30970:
        /* <DEDUP_REMOVED lines=8> */
.L_x_30966:
[----:B------:R-:W-:Y:S02]  /*3ca0*/  SEL R12, RZ, 0x1000000, P4 ;  /* 0x01000000ff0c7807 */ /* 0x000fe40002000000 */
[----:B------:R-:W-:Y:S02]  /*3cb0*/  SEL R13, RZ, 0x10000, P3 ;  /* 0x00010000ff0d7807 */ /* 0x000fe40001800000 */
[----:B------:R-:W-:Y:S02]  /*3cc0*/  SEL R15, RZ, 0x100, P2 ;  /* 0x00000100ff0f7807 */ /* 0x000fe40001000000 */
[----:B------:R-:W-:Y:S02]  /*3cd0*/  SHF.L.U32 R24, R227, 0x2, RZ ;  /* 0x00000002e3187819 */ /* 0x000fe400000006ff */
[----:B------:R-:W-:Y:S02]  /*3ce0*/  IADD3 R12, R15, R12, R13 ;  /* 0x0000000c0f0c7210 */ /* 0x000fe40007ffe00d */
[----:B------:R-:W-:-:S02]  /*3cf0*/  LEA R14, P2, R227, c[0x0][0x188], 0x4 ;  /* 0x00006200e30e7a11 */ /* 0x000fc400078420ff */
[----:B------:R-:W-:Y:S02]  /*3d00*/  SEL R13, RZ, 0x1, P1 ;  /* 0x00000001ff0d7807 */ /* 0x000fe40000800000 */
[----:B------:R-:W-:Y:S02]  /*3d10*/  SHF.R.U32.HI R25, RZ, 0x1e, R227 ;  /* 0x0000001eff197819 */ /* 0x000fe400000116e3 */
[----:B------:R-:W-:Y:S01]  /*3d20*/  IADD3 R20, P1, R24, c[0x0][0x190], RZ ;  /* 0x0000640018147a10 */ /* 0x000fe20007f3e0ff */
[----:B------:R-:W-:Y:S01]  /*3d30*/  IMAD.IADD R23, R12, 0x1, R13 ;  /* 0x000000010c177824 */ /* 0x000fe200078e020d */
[----:B------:R-:W-:Y:S02]  /*3d40*/  LEA.HI.X R15, R227, c[0x0][0x18c], RZ, 0x4, P2 ;  /* 0x00006300e30f7a11 */ /* 0x000fe400010f24ff */
[----:B------:R-:W-:Y:S02]  /*3d50*/  IADD3.X R21, R25, c[0x0][0x194], RZ, P1, !PT ;  /* 0x0000650019157a10 */ /* 0x000fe40000ffe4ff */
[----:B------:R-:W-:Y:S01]  /*3d60*/  ISETP.NE.AND P5, PT, R230, RZ, PT ;  /* 0x000000ffe600720c */ /* 0x000fe20003fa5270 */
[----:B------:R0:W-:Y:S01]  /*3d70*/  STG.E.128 [R14.64], R44 ;  /* 0x0000002c0e007986 */ /* 0x0001e2000c101d06 */
[----:B------:R-:W-:-:S03]  /*3d80*/  IADD3 R235, R227, 0x80, RZ ;  /* 0x00000080e3eb7810 */ /* 0x000fc60007ffe0ff */
[----:B------:R0:W-:Y:S02]  /*3d90*/  STG.E [R20.64], R23 ;  /* 0x0000001714007986 */ /* 0x0001e4000c101906 */
        /* <DEDUP_REMOVED lines=10> */
[----:B------:R-:W-:-:S04]  /*3e40*/  IADD3 R14, P1, R24, c[0x0][0x198], RZ ;  /* 0x00006600180e7a10 */ /* 0x000fc80007f3e0ff */
[----:B------:R-:W-:Y:S02]  /*3e50*/  LEA R20, R20, R15, 0x8 ;  /* 0x0000000f14147211 */ /* 0x000fe400078e40ff */
[----:B------:R-:W-:-:S03]  /*3e60*/  IADD3.X R15, R25, c[0x0][0x19c], RZ, P1, !PT ;  /* 0x00006700190f7a10 */ /* 0x000fc60000ffe4ff */
[----:B------:R-:W-:-:S05]  /*3e70*/  IMAD.IADD R21, R20, 0x1, R21 ;  /* 0x0000000114157824 */ /* 0x000fca00078e0215 */
[----:B------:R0:W-:Y:S02]  /*3e80*/  STG.E [R14.64], R21 ;  /* 0x000000150e007986 */ /* 0x0001e4000c101906 */
.L_x_30974:
[----:B------:R1:W5:Y:S04]  /*3e90*/  @P5 LDG.E.128 R52, [R16.64] ;  /* 0x0000000610345981 */ /* 0x000368000c1e1d00 */
[----:B------:R1:W5:Y:S04]  /*3ea0*/  @P0 LDG.E.128 R48, [R18.64] ;  /* 0x0000000612300981 */ /* 0x000368000c1e1d00 */
[----:B0-----:R-:W5:Y:S01]  /*3eb0*/  LDG.E.128 R12, [R12.64] ;  /* 0x000000060c0c7981 */ /* 0x001f62000c1e1d00 */
[C---:B------:R-:W-:Y:S01]  /*3ec0*/  ISETP.NE.AND P1, PT, R22.reuse, 0x1, PT ;  /* 0x000000011600780c */ /* 0x040fe20003f25270 */
[----:B------:R-:W-:Y:S01]  /*3ed0*/  BSSY B0, `(.L_x_30975) ;  /* 0x000000d000007945 */ /* 0x000fe20003800000 */
[----:B------:R-:W-:Y:S01]  /*3ee0*/  IADD3 R20, R22, 0x1, RZ ;  /* 0x0000000116147810 */ /* 0x000fe20007ffe0ff */
[----:B------:R-:W0:Y:S10]  /*3ef0*/  S2R R224, SR_TID.X ;  /* 0x0000000000e07919 */ /* 0x000e340000002100 */
        /* <DEDUP_REMOVED lines=9> */
.L_x_30976:
[----:B-1----:R-:W-:Y:S02]  /*3f90*/  IMAD.MOV.U32 R16, RZ, RZ, R8 ;  /* 0x000000ffff107224 */ /* 0x002fe400078e0008 */
.L_x_30977:
[----:B------:R-:W-:Y:S05]  /*3fa0*/  BSYNC B0 ;  /* 0x0000000000007941 */ /* 0x000fea0003800000 */
.L_x_30975:
        /* <DEDUP_REMOVED lines=16> */
.L_x_30981:
[----:B------:R-:W-:Y:S05]  /*40b0*/  BSYNC B1 ;  /* 0x0000000000017941 */ /* 0x000fea0003800000 */
.L_x_30980:
        /* <DEDUP_REMOVED lines=44> */
.L_x_30979:
[----:B------:R-:W-:Y:S05]  /*4380*/  BSYNC B0 ;  /* 0x0000000000007941 */ /* 0x000fea0003800000 */
.L_x_30978:
        /* <DEDUP_REMOVED lines=12> */
.L_x_30982:
        /* <DEDUP_REMOVED lines=12> */
.L_x_30985:
[----:B------:R-:W-:Y:S02]  /*4510*/  IMAD.MOV.U32 R12, RZ, RZ, R8 ;  /* 0x000000ffff0c7224 */ /* 0x000fe400078e0008 */
.L_x_30986:
[----:B------:R-:W-:Y:S05]  /*4520*/  BSYNC B0 ;  /* 0x0000000000007941 */ /* 0x000fea0003800000 */
.L_x_30984:
        /* <DEDUP_REMOVED lines=16> */
.L_x_30990:
[----:B------:R-:W-:Y:S05]  /*4630*/  BSYNC B1 ;  /* 0x0000000000017941 */ /* 0x000fea0003800000 */
.L_x_30989:
        /* <DEDUP_REMOVED lines=43> */
.L_x_30988:
[----:B------:R-:W-:Y:S05]  /*48f0*/  BSYNC B0 ;  /* 0x0000000000007941 */ /* 0x000fea0003800000 */
.L_x_30987:
        /* <DEDUP_REMOVED lines=8> */
.L_x_30983:
        /* <DEDUP_REMOVED lines=12> */
.L_x_30992:
[----:B------:R-:W-:Y:S02]  /*4a40*/  IMAD.MOV.U32 R12, RZ, RZ, R8 ;  /* 0x000000ffff0c7224 */ /* 0x000fe400078e0008 */
.L_x_30993:
[----:B------:R-:W-:Y:S05]  /*4a50*/  BSYNC B0 ;  /* 0x0000000000007941 */ /* 0x000fea0003800000 */
.L_x_30991:
        /* <DEDUP_REMOVED lines=16> */
.L_x_30997:
[----:B------:R-:W-:Y:S05]  /*4b60*/  BSYNC B1 ;  /* 0x0000000000017941 */ /* 0x000fea0003800000 */
.L_x_30996:
        /* <DEDUP_REMOVED lines=44> */
.L_x_30995:
[----:B------:R-:W-:Y:S05]  /*4e30*/  BSYNC B0 ;  /* 0x0000000000007941 */ /* 0x000fea0003800000 */
.L_x_30994:
        /* <DEDUP_REMOVED lines=11> */
.L_x_30998:
        /* <DEDUP_REMOVED lines=12> */
.L_x_31001:
[----:B------:R-:W-:Y:S02]  /*4fb0*/  IMAD.MOV.U32 R12, RZ, RZ, R8 ;  /* 0x000000ffff0c7224 */ /* 0x000fe400078e0008 */
.L_x_31002:
[----:B------:R-:W-:Y:S05]  /*4fc0*/  BSYNC B0 ;  /* 0x0000000000007941 */ /* 0x000fea0003800000 */
.L_x_31000:
        /* <DEDUP_REMOVED lines=16> */
.L_x_31006:
[----:B------:R-:W-:Y:S05]  /*50d0*/  BSYNC B1 ;  /* 0x0000000000017941 */ /* 0x000fea0003800000 */
.L_x_31005:
        /* <DEDUP_REMOVED lines=44> */
.L_x_31004:
[----:B------:R-:W-:Y:S05]  /*53a0*/  BSYNC B0 ;  /* 0x0000000000007941 */ /* 0x000fea0003800000 */
.L_x_31003:
        /* <DEDUP_REMOVED lines=8> */
.L_x_30999:
        /* <DEDUP_REMOVED lines=12> */
.L_x_31008:
[----:B------:R-:W-:Y:S02]  /*54f0*/  MOV R12, R8 ;  /* 0x00000008000c7202 */ /* 0x000fe40000000f00 */
.L_x_31009:
[----:B------:R-:W-:Y:S05]  /*5500*/  BSYNC B0 ;  /* 0x0000000000007941 */ /* 0x000fea0003800000 */
.L_x_31007:
        /* <DEDUP_REMOVED lines=16> */
.L_x_31013:
[----:B------:R-:W-:Y:S05]  /*5610*/  BSYNC B1 ;  /* 0x0000000000017941 */ /* 0x000fea0003800000 */
.L_x_31012:
        /* <DEDUP_REMOVED lines=44> */
.L_x_31011:
[----:B------:R-:W-:Y:S05]  /*58e0*/  BSYNC B0 ;  /* 0x0000000000007941 */ /* 0x000fea0003800000 */
.L_x_31010:
        /* <DEDUP_REMOVED lines=11> */
.L_x_31014:
        /* <DEDUP_REMOVED lines=12> */
.L_x_31017:
[----:B------:R-:W-:Y:S02]  /*5a60*/  MOV R12, R8 ;  /* 0x00000008000c7202 */ /* 0x000fe40000000f00 */
.L_x_31018:
[----:B------:R-:W-:Y:S05]  /*5a70*/  BSYNC B0 ;  /* 0x0000000000007941 */ /* 0x000fea0003800000 */
.L_x_31016:
        /* <DEDUP_REMOVED lines=16> */
.L_x_31022:
[----:B------:R-:W-:Y:S05]  /*5b80*/  BSYNC B1 ;  /* 0x0000000000017941 */ /* 0x000fea0003800000 */
.L_x_31021:
        /* <DEDUP_REMOVED lines=44> */
.L_x_31020:
[----:B------:R-:W-:Y:S05]  /*5e50*/  BSYNC B0 ;  /* 0x0000000000007941 */ /* 0x000fea0003800000 */
.L_x_31019:
        /* <DEDUP_REMOVED lines=8> */
.L_x_31015:
        /* <DEDUP_REMOVED lines=12> */
.L_x_31024:
[----:B------:R-:W-:Y:S02]  /*5fa0*/  IMAD.MOV.U32 R12, RZ, RZ, R8 ;  /* 0x000000ffff0c7224 */ /* 0x000fe400078e0008 */
.L_x_31025:
[----:B------:R-:W-:Y:S05]  /*5fb0*/  BSYNC B0 ;  /* 0x0000000000007941 */ /* 0x000fea0003800000 */
.L_x_31023:
        /* <DEDUP_REMOVED lines=16> */
.L_x_31029:
[----:B------:R-:W-:Y:S05]  /*60c0*/  BSYNC B1 ;  /* 0x0000000000017941 */ /* 0x000fea0003800000 */
.L_x_31028:
        /* <DEDUP_REMOVED lines=44> */
.L_x_31027:
[----:B------:R-:W-:Y:S05]  /*6390*/  BSYNC B0 ;  /* 0x0000000000007941 */ /* 0x000fea0003800000 */
.L_x_31026:
        /* <DEDUP_REMOVED lines=11> */
.L_x_31030:
        /* <DEDUP_REMOVED lines=12> */
.L_x_31033:
[----:B------:R-:W-:Y:S02]  /*6510*/  IMAD.MOV.U32 R12, RZ, RZ, R8 ;  /* 0x000000ffff0c7224 */ /* 0x000fe400078e0008 */
.L_x_31034:
[----:B------:R-:W-:Y:S05]  /*6520*/  BSYNC B0 ;  /* 0x0000000000007941 */ /* 0x000fea0003800000 */
.L_x_31032:
        /* <DEDUP_REMOVED lines=16> */
.L_x_31038:
[----:B------:R-:W-:Y:S05]  /*6630*/  BSYNC B1 ;  /* 0x0000000000017941 */ /* 0x000fea0003800000 */
.L_x_31037:
        /* <DEDUP_REMOVED lines=43> */
.L_x_31036:
[----:B------:R-:W-:Y:S05]  /*68f0*/  BSYNC B0 ;  /* 0x0000000000007941 */ /* 0x000fea0003800000 */
.L_x_31035:
        /* <DEDUP_REMOVED lines=8> */
.L_x_31031:
[----:B------:R-:W-:Y:S01]  /*6980*/  HFMA2.MMA R237, -RZ, RZ, 0, 2.384185791015625e-07 ;  /* 0x00000004ffed7435 */ /* 0x000fe200000001ff */
[----:B------:R-:W-:Y:S02]  /*6990*/  SEL R12, RZ, 0x1000000, P4 ;  /* 0x01000000ff0c7807 */ /* 0x000fe40002000000 */
        /* <DEDUP_REMOVED lines=8> */
[----:B------:R1:W-:Y:S01]  /*6a20*/  STG.E.128 [R14.64], R40 ;  /* 0x000000280e007986 */ /* 0x0003e2000c101d06 */
[----:B------:R-:W-:-:S04]  /*6a30*/  IMAD.WIDE.U32 R20, R235, R237, c[0x0][0x190] ;  /* 0x00006400eb147625 */ /* 0x000fc800078e00ed */
[CC--:B------:R-:W-:Y:S01]  /*6a40*/  @P0 IMAD.WIDE.U32 R18, R234.reuse, R231.reuse, c[0x0][0x180] ;  /* 0x00006000ea120625 */ /* 0x0c0fe200078e00e7 */
[----:B------:R1:W-:Y:S03]  /*6a50*/  STG.E [R20.64], R23 ;  /* 0x0000001714007986 */ /* 0x0003e6000c101906 */
[----:B------:R-:W-:-:S04]  /*6a60*/  @P5 IMAD.WIDE.U32 R16, R234, R231, c[0x0][0x178] ;  /* 0x00005e00ea105625 */ /* 0x000fc800078e00e7 */
[----:B------:R-:W-:Y:S01]  /*6a70*/  IMAD.WIDE.U32 R12, R234, R231, c[0x0][0x170] ;  /* 0x00005c00ea0c7625 */ /* 0x000fe200078e00e7 */
[----:B------:R-:W-:Y:S05]  /*6a80*/  @!P5 BRA `(.L_x_31039) ;  /* 0x000000a00000d947 */ /* 0x000fea0003800000 */
[----:B-1----:R-:W-:Y:S01]  /*6a90*/  IMAD.U32 R15, R221, 0x10000, RZ ;  /* 0x00010000dd0f7824 */ /* 0x002fe200078e00ff */
        /* <DEDUP_REMOVED lines=9> */
.L_x_31039:
[----:B------:R2:W5:Y:S04]  /*6b30*/  @P5 LDG.E.128 R52, [R16.64] ;  /* 0x0000000610345981 */ /* 0x000568000c1e1d00 */
[----:B------:R2:W5:Y:S04]  /*6b40*/  @P0 LDG.E.128 R48, [R18.64] ;  /* 0x0000000612300981 */ /* 0x000568000c1e1d00 */
[----:B-1----:R-:W5:Y:S01]  /*6b50*/  LDG.E.128 R12, [R12.64] ;  /* 0x000000060c0c7981 */ /* 0x002f62000c1e1d00 */
[C---:B------:R-:W-:Y:S01]  /*6b60*/  ISETP.NE.AND P1, PT, R22.reuse, 0x1, PT ;  /* 0x000000011600780c */ /* 0x040fe20003f25270 */
[----:B------:R-:W-:Y:S01]  /*6b70*/  BSSY B0, `(.L_x_31040) ;  /* 0x000000c000007945 */ /* 0x000fe20003800000 */
        /* <DEDUP_REMOVED lines=10> */
.L_x_31041:
[----:B--2---:R-:W-:Y:S02]  /*6c20*/  IMAD.MOV.U32 R16, RZ, RZ, R8 ;  /* 0x000000ffff107224 */ /* 0x004fe400078e0008 */
.L_x_31042:
[----:B------:R-:W-:Y:S05]  /*6c30*/  BSYNC B0 ;  /* 0x0000000000007941 */ /* 0x000fea0003800000 */
.L_x_31040:
        /* <DEDUP_REMOVED lines=16> */
.L_x_31046:
[----:B------:R-:W-:Y:S05]  /*6d40*/  BSYNC B1 ;  /* 0x0000000000017941 */ /* 0x000fea0003800000 */
.L_x_31045:
        /* <DEDUP_REMOVED lines=44> */
.L_x_31044:
[----:B------:R-:W-:Y:S05]  /*7010*/  BSYNC B0 ;  /* 0x0000000000007941 */ /* 0x000fea0003800000 */
.L_x_31043:
        /* <DEDUP_REMOVED lines=12> */
.L_x_31047:
        /* <DEDUP_REMOVED lines=12> */
.L_x_31050:
[----:B------:R-:W-:Y:S02]  /*71a0*/  IMAD.MOV.U32 R12, RZ, RZ, R8 ;  /* 0x000000ffff0c7224 */ /* 0x000fe400078e0008 */
.L_x_31051:
[----:B------:R-:W-:Y:S05]  /*71b0*/  BSYNC B0 ;  /* 0x0000000000007941 */ /* 0x000fea0003800000 */
.L_x_31049:
        /* <DEDUP_REMOVED lines=16> */
.L_x_31055:
[----:B------:R-:W-:Y:S05]  /*72c0*/  BSYNC B1 ;  /* 0x0000000000017941 */ /* 0x000fea0003800000 */
.L_x_31054:
        /* <DEDUP_REMOVED lines=43> */
.L_x_31053:
[----:B------:R-:W-:Y:S05]  /*7580*/  BSYNC B0 ;  /* 0x0000000000007941 */ /* 0x000fea0003800000 */
.L_x_31052:
        /* <DEDUP_REMOVED lines=8> */
.L_x_31048:
        /* <DEDUP_REMOVED lines=12> */
.L_x_31057:
[----:B------:R-:W-:Y:S02]  /*76d0*/  IMAD.MOV.U32 R12, RZ, RZ, R8 ;  /* 0x000000ffff0c7224 */ /* 0x000fe400078e0008 */
.L_x_31058:
[----:B------:R-:W-:Y:S05]  /*76e0*/  BSYNC B0 ;  /* 0x0000000000007941 */ /* 0x000fea0003800000 */
.L_x_31056:
        /* <DEDUP_REMOVED lines=16> */
.L_x_31062:
[----:B------:R-:W-:Y:S05]  /*77f0*/  BSYNC B1 ;  /* 0x0000000000017941 */ /* 0x000fea0003800000 */
.L_x_31061:
        /* <DEDUP_REMOVED lines=44> */
.L_x_31060:
[----:B------:R-:W-:Y:S05]  /*7ac0*/  BSYNC B0 ;  /* 0x0000000000007941 */ /* 0x000fea0003800000 */
.L_x_31059:
        /* <DEDUP_REMOVED lines=11> */
.L_x_31063:
        /* <DEDUP_REMOVED lines=12> */
.L_x_31066:
[----:B------:R-:W-:Y:S02]  /*7c40*/  IMAD.MOV.U32 R12, RZ, RZ, R8 ;  /* 0x000000ffff0c7224 */ /* 0x000fe400078e0008 */
.L_x_31067:
[----:B------:R-:W-:Y:S05]  /*7c50*/  BSYNC B0 ;  /* 0x0000000000007941 */ /* 0x000fea0003800000 */
.L_x_31065:
        /* <DEDUP_REMOVED lines=16> */
.L_x_31071:
[----:B------:R-:W-:Y:S05]  /*7d60*/  BSYNC B1 ;  /* 0x0000000000017941 */ /* 0x000fea0003800000 */
.L_x_31070:
        /* <DEDUP_REMOVED lines=44> */
.L_x_31069:
[----:B------:R-:W-:Y:S05]  /*8030*/  BSYNC B0 ;  /* 0x0000000000007941 */ /* 0x000fea0003800000 */
.L_x_31068:
        /* <DEDUP_REMOVED lines=8> */
.L_x_31064:
        /* <DEDUP_REMOVED lines=12> */
.L_x_31073:
[----:B------:R-:W-:Y:S02]  /*8180*/  MOV R12, R8 ;  /* 0x00000008000c7202 */ /* 0x000fe40000000f00 */
.L_x_31074:
[----:B------:R-:W-:Y:S05]  /*8190*/  BSYNC B0 ;  /* 0x0000000000007941 */ /* 0x000fea0003800000 */
.L_x_31072:
        /* <DEDUP_REMOVED lines=16> */
.L_x_31078:
[----:B------:R-:W-:Y:S05]  /*82a0*/  BSYNC B1 ;  /* 0x0000000000017941 */ /* 0x000fea0003800000 */
.L_x_31077:
        /* <DEDUP_REMOVED lines=44> */
.L_x_31076:
[----:B------:R-:W-:Y:S05]  /*8570*/  BSYNC B0 ;  /* 0x0000000000007941 */ /* 0x000fea0003800000 */
.L_x_31075:
        /* <DEDUP_REMOVED lines=11> */
.L_x_31079:
        /* <DEDUP_REMOVED lines=12> */
.L_x_31082:
[----:B------:R-:W-:Y:S02]  /*86f0*/  MOV R12, R8 ;  /* 0x00000008000c7202 */ /* 0x000fe40000000f00 */
.L_x_31083:
[----:B------:R-:W-:Y:S05]  /*8700*/  BSYNC B0 ;  /* 0x0000000000007941 */ /* 0x000fea0003800000 */
.L_x_31081:
        /* <DEDUP_REMOVED lines=16> */
.L_x_31087:
[----:B------:R-:W-:Y:S05]  /*8810*/  BSYNC B1 ;  /* 0x0000000000017941 */ /* 0x000fea0003800000 */
.L_x_31086:
        /* <DEDUP_REMOVED lines=44> */
.L_x_31085:
[----:B------:R-:W-:Y:S05]  /*8ae0*/  BSYNC B0 ;  /* 0x0000000000007941 */ /* 0x000fea0003800000 */
.L_x_31084:
        /* <DEDUP_REMOVED lines=8> */
.L_x_31080:
        /* <DEDUP_REMOVED lines=12> */
.L_x_31089:
[----:B------:R-:W-:Y:S02]  /*8c30*/  IMAD.MOV.U32 R12, RZ, RZ, R8 ;  /* 0x000000ffff0c7224 */ /* 0x000fe400078e0008 */
.L_x_31090:
[----:B------:R-:W-:Y:S05]  /*8c40*/  BSYNC B0 ;  /* 0x0000000000007941 */ /* 0x000fea0003800000 */
.L_x_31088:
        /* <DEDUP_REMOVED lines=16> */
.L_x_31094:
[----:B------:R-:W-:Y:S05]  /*8d50*/  BSYNC B1 ;  /* 0x0000000000017941 */ /* 0x000fea0003800000 */
.L_x_31093:
        /* <DEDUP_REMOVED lines=44> */
.L_x_31092:
[----:B------:R-:W-:Y:S05]  /*9020*/  BSYNC B0 ;  /* 0x0000000000007941 */ /* 0x000fea0003800000 */
.L_x_31091:
        /* <DEDUP_REMOVED lines=11> */
.L_x_31095:
        /* <DEDUP_REMOVED lines=12> */
.L_x_31098:
[----:B------:R-:W-:Y:S02]  /*91a0*/  IMAD.MOV.U32 R12, RZ, RZ, R8 ;  /* 0x000000ffff0c7224 */ /* 0x000fe400078e0008 */
.L_x_31099:
[----:B------:R-:W-:Y:S05]  /*91b0*/  BSYNC B0 ;  /* 0x0000000000007941 */ /* 0x000fea0003800000 */
.L_x_31097:
        /* <DEDUP_REMOVED lines=16> */
.L_x_31103:
[----:B------:R-:W-:Y:S05]  /*92c0*/  BSYNC B1 ;  /* 0x0000000000017941 */ /* 0x000fea0003800000 */
.L_x_31102:
        /* <DEDUP_REMOVED lines=43> */
.L_x_31101:
[----:B------:R-:W-:Y:S05]  /*9580*/  BSYNC B0 ;  /* 0x0000000000007941 */ /* 0x000fea0003800000 */
.L_x_31100:
        /* <DEDUP_REMOVED lines=8> */
.L_x_31096:
        /* <DEDUP_REMOVED lines=12> */
[----:B------:R-:W-:-:S04]  /*96d0*/  @P0 IMAD.WIDE.U32 R18, R233, R231, c[0x0][0x180] ;  /* 0x00006000e9120625 */ /* 0x000fc800078e00e7 */
        /* <DEDUP_REMOVED lines=13> */
.L_x_31104:
        /* <DEDUP_REMOVED lines=15> */
.L_x_31106:
[----:B--2---:R-:W-:Y:S02]  /*98a0*/  MOV R16, R8 ;  /* 0x0000000800107202 */ /* 0x004fe40000000f00 */
.L_x_31107:
[----:B------:R-:W-:Y:S05]  /*98b0*/  BSYNC B0 ;  /* 0x0000000000007941 */ /* 0x000fea0003800000 */
.L_x_31105:
        /* <DEDUP_REMOVED lines=16> */
.L_x_31111:
[----:B------:R-:W-:Y:S05]  /*99c0*/  BSYNC B1 ;  /* 0x0000000000017941 */ /* 0x000fea0003800000 */
.L_x_31110:
        /* <DEDUP_REMOVED lines=44> */
.L_x_31109:
[----:B------:R-:W-:Y:S05]  /*9c90*/  BSYNC B0 ;  /* 0x0000000000007941 */ /* 0x000fea0003800000 */
.L_x_31108:
        /* <DEDUP_REMOVED lines=12> */
.L_x_31112:
        /* <DEDUP_REMOVED lines=12> */
.L_x_31115:
[----:B------:R-:W-:Y:S02]  /*9e20*/  MOV R12, R8 ;  /* 0x00000008000c7202 */ /* 0x000fe40000000f00 */
.L_x_31116:
[----:B------:R-:W-:Y:S05]  /*9e30*/  BSYNC B0 ;  /* 0x0000000000007941 */ /* 0x000fea0003800000 */
.L_x_31114:
        /* <DEDUP_REMOVED lines=16> */
.L_x_31120:
[----:B------:R-:W-:Y:S05]  /*9f40*/  BSYNC B1 ;  /* 0x0000000000017941 */ /* 0x000fea0003800000 */
.L_x_31119:
        /* <DEDUP_REMOVED lines=43> */
.L_x_31118:
[----:B------:R-:W-:Y:S05]  /*a200*/  BSYNC B0 ;  /* 0x0000000000007941 */ /* 0x000fea0003800000 */
.L_x_31117:
        /* <DEDUP_REMOVED lines=8> */
.L_x_31113:
        /* <DEDUP_REMOVED lines=12> */
.L_x_31122:
[----:B------:R-:W-:Y:S02]  /*a350*/  IMAD.MOV.U32 R12, RZ, RZ, R8 ;  /* 0x000000ffff0c7224 */ /* 0x000fe400078e0008 */
.L_x_31123:
[----:B------:R-:W-:Y:S05]  /*a360*/  BSYNC B0 ;  /* 0x0000000000007941 */ /* 0x000fea0003800000 */
.L_x_31121:
        /* <DEDUP_REMOVED lines=16> */
.L_x_31127:
[----:B------:R-:W-:Y:S05]  /*a470*/  BSYNC B1 ;  /* 0x0000000000017941 */ /* 0x000fea0003800000 */
.L_x_31126:
        /* <DEDUP_REMOVED lines=44> */
.L_x_31125:
[----:B------:R-:W-:Y:S05]  /*a740*/  BSYNC B0 ;  /* 0x0000000000007941 */ /* 0x000fea0003800000 */
.L_x_31124:
        /* <DEDUP_REMOVED lines=11> */
.L_x_31128:
        /* <DEDUP_REMOVED lines=12> */
.L_x_31131:
[----:B------:R-:W-:Y:S02]  /*a8c0*/  IMAD.MOV.U32 R12, RZ, RZ, R8 ;  /* 0x000000ffff0c7224 */ /* 0x000fe400078e0008 */
.L_x_31132:
[----:B------:R-:W-:Y:S05]  /*a8d0*/  BSYNC B0 ;  /* 0x0000000000007941 */ /* 0x000fea0003800000 */
.L_x_31130:
        /* <DEDUP_REMOVED lines=16> */
.L_x_31136:
[----:B------:R-:W-:Y:S05]  /*a9e0*/  BSYNC B1 ;  /* 0x0000000000017941 */ /* 0x000fea0003800000 */
.L_x_31135:
        /* <DEDUP_REMOVED lines=44> */
.L_x_31134:
[----:B------:R-:W-:Y:S05]  /*acb0*/  BSYNC B0 ;  /* 0x0000000000007941 */ /* 0x000fea0003800000 */
.L_x_31133:
        /* <DEDUP_REMOVED lines=8> */
.L_x_31129:
        /* <DEDUP_REMOVED lines=12> */
.L_x_31138:
[----:B------:R-:W-:Y:S02]  /*ae00*/  IMAD.MOV.U32 R12, RZ, RZ, R8 ;  /* 0x000000ffff0c7224 */ /* 0x000fe400078e0008 */
.L_x_31139:
[----:B------:R-:W-:Y:S05]  /*ae10*/  BSYNC B0 ;  /* 0x0000000000007941 */ /* 0x000fea0003800000 */
.L_x_31137:
        /* <DEDUP_REMOVED lines=16> */
.L_x_31143:
[----:B------:R-:W-:Y:S05]  /*af20*/  BSYNC B1 ;  /* 0x0000000000017941 */ /* 0x000fea0003800000 */
.L_x_31142:
        /* <DEDUP_REMOVED lines=44> */
.L_x_31141:
[----:B------:R-:W-:Y:S05]  /*b1f0*/  BSYNC B0 ;  /* 0x0000000000007941 */ /* 0x000fea0003800000 */
.L_x_31140:
        /* <DEDUP_REMOVED lines=11> */
.L_x_31144:
        /* <DEDUP_REMOVED lines=12> */
.L_x_31147:
[----:B------:R-:W-:Y:S02]  /*b370*/  IMAD.MOV.U32 R12, RZ, RZ, R8 ;  /* 0x000000ffff0c7224 */ /* 0x000fe400078e0008 */
.L_x_31148:
[----:B------:R-:W-:Y:S05]  /*b380*/  BSYNC B0 ;  /* 0x0000000000007941 */ /* 0x000fea0003800000 */
.L_x_31146:
        /* <DEDUP_REMOVED lines=16> */
.L_x_31152:
[----:B------:R-:W-:Y:S05]  /*b490*/  BSYNC B1 ;  /* 0x0000000000017941 */ /* 0x000fea0003800000 */
.L_x_31151:
        /* <DEDUP_REMOVED lines=44> */
.L_x_31150:
[----:B------:R-:W-:Y:S05]  /*b760*/  BSYNC B0 ;  /* 0x0000000000007941 */ /* 0x000fea0003800000 */
.L_x_31149:
        /* <DEDUP_REMOVED lines=8> */
.L_x_31145:
        /* <DEDUP_REMOVED lines=12> */
.L_x_31154:
[----:B------:R-:W-:Y:S02]  /*b8b0*/  IMAD.MOV.U32 R12, RZ, RZ, R8 ;  /* 0x000000ffff0c7224 */ /* 0x000fe400078e0008 */
.L_x_31155:
[----:B------:R-:W-:Y:S05]  /*b8c0*/  BSYNC B0 ;  /* 0x0000000000007941 */ /* 0x000fea0003800000 */
.L_x_31153:
        /* <DEDUP_REMOVED lines=16> */
.L_x_31159:
[----:B------:R-:W-:Y:S05]  /*b9d0*/  BSYNC B1 ;  /* 0x0000000000017941 */ /* 0x000fea0003800000 */
.L_x_31158:
        /* <DEDUP_REMOVED lines=44> */
.L_x_31157:
[----:B------:R-:W-:Y:S05]  /*bca0*/  BSYNC B0 ;  /* 0x0000000000007941 */ /* 0x000fea0003800000 */
.L_x_31156:
        /* <DEDUP_REMOVED lines=11> */
.L_x_31160:
        /* <DEDUP_REMOVED lines=12> */
.L_x_31163:
[----:B------:R-:W-:Y:S02]  /*be20*/  IMAD.MOV.U32 R12, RZ, RZ, R8 ;  /* 0x000000ffff0c7224 */ /* 0x000fe400078e0008 */
.L_x_31164:
[----:B------:R-:W-:Y:S05]  /*be30*/  BSYNC B0 ;  /* 0x0000000000007941 */ /* 0x000fea0003800000 */
.L_x_31162:
        /* <DEDUP_REMOVED lines=16> */
.L_x_31168:
[----:B------:R-:W-:Y:S05]  /*bf40*/  BSYNC B1 ;  /* 0x0000000000017941 */ /* 0x000fea0003800000 */
.L_x_31167:
        /* <DEDUP_REMOVED lines=43> */
.L_x_31166:
[----:B------:R-:W-:Y:S05]  /*c200*/  BSYNC B0 ;  /* 0x0000000000007941 */ /* 0x000fea0003800000 */
.L_x_31165:
        /* <DEDUP_REMOVED lines=8> */
.L_x_31161:
        /* <DEDUP_REMOVED lines=11> */
[CC--:B------:R-:W-:Y:S01]  /*c340*/  @P0 IMAD.WIDE.U32 R18, R232.reuse, R231.reuse, c[0x0][0x180] ;  /* 0x00006000e8120625 */ /* 0x0c0fe200078e00e7 */
[----:B------:R1:W-:Y:S03]  /*c350*/  STG.E [R20.64], R23 ;  /* 0x0000001714007986 */ /* 0x0003e6000c101906 */
[----:B------:R-:W-:-:S04]  /*c360*/  IMAD.WIDE.U32 R12, R232, R231, c[0x0][0x170] ;  /* 0x00005c00e80c7625 */ /* 0x000fc800078e00e7 */
[----:B------:R-:W-:Y:S01]  /*c370*/  @P5 IMAD.WIDE.U32 R16, R232, R231, c[0x0][0x178] ;  /* 0x00005e00e8105625 */ /* 0x000fe200078e00e7 */
[----:B------:R-:W-:Y:S05]  /*c380*/  @!P5 BRA `(.L_x_31169) ;  /* 0x000000a00000d947 */ /* 0x000fea0003800000 */
[----:B-1----:R-:W-:Y:S02]  /*c390*/  SHF.L.U32 R15, R221, 0x10, RZ ;  /* 0x00000010dd0f7819 */ /* 0x002fe400000006ff */
        /* <DEDUP_REMOVED lines=9> */
.L_x_31169:
[----:B------:R2:W5:Y:S04]  /*c430*/  @P5 LDG.E.128 R52, [R16.64] ;  /* 0x0000000610345981 */ /* 0x000568000c1e1d00 */
[----:B------:R2:W5:Y:S04]  /*c440*/  @P0 LDG.E.128 R48, [R18.64] ;  /* 0x0000000612300981 */ /* 0x000568000c1e1d00 */
[----:B-1----:R-:W5:Y:S01]  /*c450*/  LDG.E.128 R12, [R12.64] ;  /* 0x000000060c0c7981 */ /* 0x002f62000c1e1d00 */
[C---:B------:R-:W-:Y:S01]  /*c460*/  ISETP.NE.AND P1, PT, R22.reuse, 0x1, PT ;  /* 0x000000011600780c */ /* 0x040fe20003f25270 */
[----:B------:R-:W-:Y:S01]  /*c470*/  BSSY B0, `(.L_x_31170) ;  /* 0x000000c000007945 */ /* 0x000fe20003800000 */
        /* <DEDUP_REMOVED lines=10> */
.L_x_31171:
[----:B--2---:R-:W-:Y:S02]  /*c520*/  IMAD.MOV.U32 R16, RZ, RZ, R8 ;  /* 0x000000ffff107224 */ /* 0x004fe400078e0008 */
.L_x_31172:
[----:B------:R-:W-:Y:S05]  /*c530*/  BSYNC B0 ;  /* 0x0000000000007941 */ /* 0x000fea0003800000 */
.L_x_31170:
        /* <DEDUP_REMOVED lines=16> */
.L_x_31176:
[----:B------:R-:W-:Y:S05]  /*c640*/  BSYNC B1 ;  /* 0x0000000000017941 */ /* 0x000fea0003800000 */
.L_x_31175:
        /* <DEDUP_REMOVED lines=44> */
.L_x_31174:
[----:B------:R-:W-:Y:S05]  /*c910*/  BSYNC B0 ;  /* 0x0000000000007941 */ /* 0x000fea0003800000 */
.L_x_31173:
        /* <DEDUP_REMOVED lines=12> */
.L_x_31177:
        /* <DEDUP_REMOVED lines=12> */
.L_x_31180:
[----:B------:R-:W-:Y:S02]  /*caa0*/  IMAD.MOV.U32 R12, RZ, RZ, R8 ;  /* 0x000000ffff0c7224 */ /* 0x000fe400078e0008 */
.L_x_31181:
[----:B------:R-:W-:Y:S05]  /*cab0*/  BSYNC B0 ;  /* 0x0000000000007941 */ /* 0x000fea0003800000 */
.L_x_31179:
        /* <DEDUP_REMOVED lines=16> */
.L_x_31185:
[----:B------:R-:W-:Y:S05]  /*cbc0*/  BSYNC B1 ;  /* 0x0000000000017941 */ /* 0x000fea0003800000 */
.L_x_31184:
        /* <DEDUP_REMOVED lines=42> */
[----:B------:R-:W-:Y:S01]  /*ce70*/  MOV R10, R16 ;  /* 0x00000010000a7202 */ /* 0x000fe20000000f00 */
[----:B------:R-:W-:Y:S02]  /*ce80*/  IMAD.MOV.U32 R16, RZ, RZ, RZ ;  /* 0x000000ffff107224 */ /* 0x000fe400078e00ff */
.L_x_31183:
[----:B------:R-:W-:Y:S05]  /*ce90*/  BSYNC B0 ;  /* 0x0000000000007941 */ /* 0x000fea0003800000 */
.L_x_31182:
        /* <DEDUP_REMOVED lines=8> */
.L_x_31178:
        /* <DEDUP_REMOVED lines=12> */
.L_x_31187:
[----:B------:R-:W-:Y:S02]  /*cfe0*/  IMAD.MOV.U32 R12, RZ, RZ, R8 ;  /* 0x000000ffff0c7224 */ /* 0x000fe400078e0008 */
.L_x_31188:
[----:B------:R-:W-:Y:S05]  /*cff0*/  BSYNC B0 ;  /* 0x0000000000007941 */ /* 0x000fea0003800000 */
.L_x_31186:
        /* <DEDUP_REMOVED lines=16> */
.L_x_31192:
[----:B------:R-:W-:Y:S05]  /*d100*/  BSYNC B1 ;  /* 0x0000000000017941 */ /* 0x000fea0003800000 */
.L_x_31191:
        /* <DEDUP_REMOVED lines=44> */
.L_x_31190:
[----:B------:R-:W-:Y:S05]  /*d3d0*/  BSYNC B0 ;  /* 0x0000000000007941 */ /* 0x000fea0003800000 */
.L_x_31189:
        /* <DEDUP_REMOVED lines=11> */
.L_x_31193:
        /* <DEDUP_REMOVED lines=12> */
.L_x_31196:
[----:B------:R-:W-:Y:S02]  /*d550*/  IMAD.MOV.U32 R12, RZ, RZ, R8 ;  /* 0x000000ffff0c7224 */ /* 0x000fe400078e0008 */
.L_x_31197:
[----:B------:R-:W-:Y:S05]  /*d560*/  BSYNC B0 ;  /* 0x0000000000007941 */ /* 0x000fea0003800000 */
.L_x_31195:
        /* <DEDUP_REMOVED lines=16> */
.L_x_31201:
[----:B------:R-:W-:Y:S05]  /*d670*/  BSYNC B1 ;  /* 0x0000000000017941 */ /* 0x000fea0003800000 */
.L_x_31200:
        /* <DEDUP_REMOVED lines=44> */
.L_x_31199:
[----:B------:R-:W-:Y:S05]  /*d940*/  BSYNC B0 ;  /* 0x0000000000007941 */ /* 0x000fea0003800000 */
.L_x_31198:
        /* <DEDUP_REMOVED lines=8> */
.L_x_31194:
        /* <DEDUP_REMOVED lines=12> */
.L_x_31203:
[----:B------:R-:W-:Y:S02]  /*da90*/  IMAD.MOV.U32 R12, RZ, RZ, R8 ;  /* 0x000000ffff0c7224 */ /* 0x000fe400078e0008 */
.L_x_31204:
[----:B------:R-:W-:Y:S05]  /*daa0*/  BSYNC B0 ;  /* 0x0000000000007941 */ /* 0x000fea0003800000 */
.L_x_31202:
        /* <DEDUP_REMOVED lines=16> */
.L_x_31208:
[----:B------:R-:W-:Y:S05]  /*dbb0*/  BSYNC B1 ;  /* 0x0000000000017941 */ /* 0x000fea0003800000 */
.L_x_31207:
        /* <DEDUP_REMOVED lines=44> */
.L_x_31206:
[----:B------:R-:W-:Y:S05]  /*de80*/  BSYNC B0 ;  /* 0x0000000000007941 */ /* 0x000fea0003800000 */
.L_x_31205:
        /* <DEDUP_REMOVED lines=11> */
.L_x_31209:
        /* <DEDUP_REMOVED lines=12> */
.L_x_31212:
[----:B------:R-:W-:Y:S02]  /*e000*/  IMAD.MOV.U32 R12, RZ, RZ, R8 ;  /* 0x000000ffff0c7224 */ /* 0x000fe400078e0008 */
.L_x_31213:
[----:B------:R-:W-:Y:S05]  /*e010*/  BSYNC B0 ;  /* 0x0000000000007941 */ /* 0x000fea0003800000 */
.L_x_31211:
        /* <DEDUP_REMOVED lines=16> */
.L_x_31217:
[----:B------:R-:W-:Y:S05]  /*e120*/  BSYNC B1 ;  /* 0x0000000000017941 */ /* 0x000fea0003800000 */
.L_x_31216:
        /* <DEDUP_REMOVED lines=44> */
.L_x_31215:
[----:B------:R-:W-:Y:S05]  /*e3f0*/  BSYNC B0 ;  /* 0x0000000000007941 */ /* 0x000fea0003800000 */
.L_x_31214:
        /* <DEDUP_REMOVED lines=8> */
.L_x_31210:
        /* <DEDUP_REMOVED lines=12> */
.L_x_31219:
[----:B------:R-:W-:Y:S02]  /*e540*/  IMAD.MOV.U32 R12, RZ, RZ, R8 ;  /* 0x000000ffff0c7224 */ /* 0x000fe400078e0008 */
.L_x_31220:
[----:B------:R-:W-:Y:S05]  /*e550*/  BSYNC B0 ;  /* 0x0000000000007941 */ /* 0x000fea0003800000 */
.L_x_31218:
        /* <DEDUP_REMOVED lines=16> */
.L_x_31224:
[----:B------:R-:W-:Y:S05]  /*e660*/  BSYNC B1 ;  /* 0x0000000000017941 */ /* 0x000fea0003800000 */
.L_x_31223:
        /* <DEDUP_REMOVED lines=44> */
.L_x_31222:
[----:B------:R-:W-:Y:S05]  /*e930*/  BSYNC B0 ;  /* 0x0000000000007941 */ /* 0x000fea0003800000 */
.L_x_31221:
        /* <DEDUP_REMOVED lines=11> */
.L_x_31225:
        /* <DEDUP_REMOVED lines=12> */
.L_x_31228:
[----:B------:R-:W-:Y:S02]  /*eab0*/  IMAD.MOV.U32 R12, RZ, RZ, R8 ;  /* 0x000000ffff0c7224 */ /* 0x000fe400078e0008 */
.L_x_31229:
[----:B------:R-:W-:Y:S05]  /*eac0*/  BSYNC B0 ;  /* 0x0000000000007941 */ /* 0x000fea0003800000 */
.L_x_31227:
        /* <DEDUP_REMOVED lines=16> */
.L_x_31233:
[----:B------:R-:W-:Y:S05]  /*ebd0*/  BSYNC B1 ;  /* 0x0000000000017941 */ /* 0x000fea0003800000 */
.L_x_31232:
        /* <DEDUP_REMOVED lines=43> */
.L_x_31231:
[----:B------:R-:W-:Y:S05]  /*ee90*/  BSYNC B0 ;  /* 0x0000000000007941 */ /* 0x000fea0003800000 */
.L_x_31230:
        /* <DEDUP_REMOVED lines=8> */
.L_x_31226:
        /* <DEDUP_REMOVED lines=26> */
.L_x_31234:
        /* <DEDUP_REMOVED lines=15> */
.L_x_31236:
[----:B--2---:R-:W-:Y:S02]  /*f1b0*/  IMAD.MOV.U32 R18, RZ, RZ, R8 ;  /* 0x000000ffff127224 */ /* 0x004fe400078e0008 */
.L_x_31237:
[----:B------:R-:W-:Y:S05]  /*f1c0*/  BSYNC B0 ;  /* 0x0000000000007941 */ /* 0x000fea0003800000 */
.L_x_31235:
        /* <DEDUP_REMOVED lines=16> */
.L_x_31241:
[----:B------:R-:W-:Y:S05]  /*f2d0*/  BSYNC B1 ;  /* 0x0000000000017941 */ /* 0x000fea0003800000 */
.L_x_31240:
        /* <DEDUP_REMOVED lines=44> */
.L_x_31239:
[----:B------:R-:W-:Y:S05]  /*f5a0*/  BSYNC B0 ;  /* 0x0000000000007941 */ /* 0x000fea0003800000 */
.L_x_31238:
        /* <DEDUP_REMOVED lines=12> */
.L_x_31242:
        /* <DEDUP_REMOVED lines=12> */
.L_x_31245:
[----:B------:R-:W-:Y:S02]  /*f730*/  IMAD.MOV.U32 R12, RZ, RZ, R8 ;  /* 0x000000ffff0c7224 */ /* 0x000fe400078e0008 */
.L_x_31246:
[----:B------:R-:W-:Y:S05]  /*f740*/  BSYNC B0 ;  /* 0x0000000000007941 */ /* 0x000fea0003800000 */
.L_x_31244:
        /* <DEDUP_REMOVED lines=16> */
.L_x_31250:
[----:B------:R-:W-:Y:S05]  /*f850*/  BSYNC B1 ;  /* 0x0000000000017941 */ /* 0x000fea0003800000 */
.L_x_31249:
        /* <DEDUP_REMOVED lines=44> */
.L_x_31248:
[----:B------:R-:W-:Y:S05]  /*fb20*/  BSYNC B0 ;  /* 0x0000000000007941 */ /* 0x000fea0003800000 */
.L_x_31247:
        /* <DEDUP_REMOVED lines=8> */
.L_x_31243:
        /* <DEDUP_REMOVED lines=12> */
.L_x_31252:
[----:B------:R-:W-:Y:S02]  /*fc70*/  IMAD.MOV.U32 R12, RZ, RZ, R8 ;  /* 0x000000ffff0c7224 */ /* 0x000fe400078e0008 */
.L_x_31253:
[----:B------:R-:W-:Y:S05]  /*fc80*/  BSYNC B0 ;  /* 0x0000000000007941 */ /* 0x000fea0003800000 */
.L_x_31251:
        /* <DEDUP_REMOVED lines=16> */
.L_x_31257:
[----:B------:R-:W-:Y:S05]  /*fd90*/  BSYNC B1 ;  /* 0x0000000000017941 */ /* 0x000fea0003800000 */
.L_x_31256:
        /* <DEDUP_REMOVED lines=44> */
.L_x_31255:
[----:B------:R-:W-:Y:S05]  /*10060*/  BSYNC B0 ;  /* 0x0000000000007941 */ /* 0x000fea0003800000 */
.L_x_31254:
        /* <DEDUP_REMOVED lines=11> */
.L_x_31258:
        /* <DEDUP_REMOVED lines=12> */
.L_x_31261:
[----:B------:R-:W-:Y:S02]  /*101e0*/  IMAD.MOV.U32 R16, RZ, RZ, R8 ;  /* 0x000000ffff107224 */ /* 0x000fe400078e0008 */
.L_x_31262:
[----:B------:R-:W-:Y:S05]  /*101f0*/  BSYNC B0 ;  /* 0x0000000000007941 */ /* 0x000fea0003800000 */
.L_x_31260:
        /* <DEDUP_REMOVED lines=16> */
.L_x_31266:
[----:B------:R-:W-:Y:S05]  /*10300*/  BSYNC B1 ;  /* 0x0000000000017941 */ /* 0x000fea0003800000 */
.L_x_31265:
        /* <DEDUP_REMOVED lines=44> */
.L_x_31264:
[----:B------:R-:W-:Y:S05]  /*105d0*/  BSYNC B0 ;  /* 0x0000000000007941 */ /* 0x000fea0003800000 */
.L_x_31263:
        /* <DEDUP_REMOVED lines=8> */
.L_x_31259:
        /* <DEDUP_REMOVED lines=12> */
.L_x_31268:
[----:B------:R-:W-:Y:S02]  /*10720*/  IMAD.MOV.U32 R16, RZ, RZ, R8 ;  /* 0x000000ffff107224 */ /* 0x000fe400078e0008 */
.L_x_31269:
[----:B------:R-:W-:Y:S05]  /*10730*/  BSYNC B0 ;  /* 0x0000000000007941 */ /* 0x000fea0003800000 */
.L_x_31267:
        /* <DEDUP_REMOVED lines=16> */
.L_x_31273:
[----:B------:R-:W-:Y:S05]  /*10840*/  BSYNC B1 ;  /* 0x0000000000017941 */ /* 0x000fea0003800000 */
.L_x_31272:
        /* <DEDUP_REMOVED lines=44> */
.L_x_31271:
[----:B------:R-:W-:Y:S05]  /*10b10*/  BSYNC B0 ;  /* 0x0000000000007941 */ /* 0x000fea0003800000 */
.L_x_31270:
        /* <DEDUP_REMOVED lines=11> */
.L_x_31274:
        /* <DEDUP_REMOVED lines=12> */
.L_x_31277:
[----:B------:R-:W-:Y:S02]  /*10c90*/  IMAD.MOV.U32 R14, RZ, RZ, R8 ;  /* 0x000000ffff0e7224 */ /* 0x000fe400078e0008 */
.L_x_31278:
[----:B------:R-:W-:Y:S05]  /*10ca0*/  BSYNC B0 ;  /* 0x0000000000007941 */ /* 0x000fea0003800000 */
.L_x_31276:
        /* <DEDUP_REMOVED lines=16> */
.L_x_31282:
[----:B------:R-:W-:Y:S05]  /*10db0*/  BSYNC B1 ;  /* 0x0000000000017941 */ /* 0x000fea0003800000 */
.L_x_31281:
        /* <DEDUP_REMOVED lines=44> */
.L_x_31280:
[----:B------:R-:W-:Y:S05]  /*11080*/  BSYNC B0 ;  /* 0x0000000000007941 */ /* 0x000fea0003800000 */
.L_x_31279:
        /* <DEDUP_REMOVED lines=8> */
.L_x_31275:
        /* <DEDUP_REMOVED lines=12> */
.L_x_31284:
[----:B------:R-:W-:Y:S02]  /*111d0*/  IMAD.MOV.U32 R14, RZ, RZ, R8 ;  /* 0x000000ffff0e7224 */ /* 0x000fe400078e0008 */
.L_x_31285:
[----:B------:R-:W-:Y:S05]  /*111e0*/  BSYNC B0 ;  /* 0x0000000000007941 */ /* 0x000fea0003800000 */
.L_x_31283:
        /* <DEDUP_REMOVED lines=16> */
.L_x_31289:
[----:B------:R-:W-:Y:S05]  /*112f0*/  BSYNC B1 ;  /* 0x0000000000017941 */ /* 0x000fea0003800000 */
.L_x_31288:
        /* <DEDUP_REMOVED lines=44> */
.L_x_31287:
[----:B------:R-:W-:Y:S05]  /*115c0*/  BSYNC B0 ;  /* 0x0000000000007941 */ /* 0x000fea0003800000 */
.L_x_31286:
        /* <DEDUP_REMOVED lines=11> */
.L_x_31290:
        /* <DEDUP_REMOVED lines=12> */
.L_x_31293:
[----:B------:R-:W-:Y:S02]  /*11740*/  IMAD.MOV.U32 R12, RZ, RZ, R8 ;  /* 0x000000ffff0c7224 */ /* 0x000fe400078e0008 */
.L_x_31294:
[----:B------:R-:W-:Y:S05]  /*11750*/  BSYNC B0 ;  /* 0x0000000000007941 */ /* 0x000fea0003800000 */
.L_x_31292:
        /* <DEDUP_REMOVED lines=16> */
.L_x_31298:
[----:B------:R-:W-:Y:S05]  /*11860*/  BSYNC B1 ;  /* 0x0000000000017941 */ /* 0x000fea0003800000 */
.L_x_31297:
        /* <DEDUP_REMOVED lines=43> */
.L_x_31296:
[----:B------:R-:W-:Y:S05]  /*11b20*/  BSYNC B0 ;  /* 0x0000000000007941 */ /* 0x000fea0003800000 */
.L_x_31295:
        /* <DEDUP_REMOVED lines=8> */
.L_x_31291:
[----:B------:R-:W-:Y:S01]  /*11bb0*/  SEL R12, RZ, 0x1000000, P4 ;  /* 0x01000000ff0c7807 */ /* 0x000fe20002000000 */
[C---:B------:R-:W-:Y:S01]  /*11bc0*/  IMAD.WIDE.U32 R20, R228.reuse, R231, c[0x0][0x188] ;  /* 0x00006200e4147625 */ /* 0x040fe200078e00e7 */
[----:B------:R-:W-:Y:S02]  /*11bd0*/  SEL R13, RZ, 0x10000, P3 ;  /* 0x00010000ff0d7807 */ /* 0x000fe40001800000 */
[----:B------:R-:W-:Y:S01]  /*11be0*/  SEL R14, RZ, 0x100, P2 ;  /* 0x00000100ff0e7807 */ /* 0x000fe20001000000 */
[----:B------:R-:W-:Y:S01]  /*11bf0*/  IMAD.WIDE.U32 R18, R228, R237, c[0x0][0x190] ;  /* 0x00006400e4127625 */ /* 0x000fe200078e00ed */
[----:B------:R-:W-:Y:S01]  /*11c00*/  SEL R15, RZ, 0x1, P1 ;  /* 0x00000001ff0f7807 */ /* 0x000fe20000800000 */
[----:B------:R1:W-:Y:S01]  /*11c10*/  STG.E.128 [R20.64], R24 ;  /* 0x0000001814007986 */ /* 0x0003e2000c101d06 */
[----:B------:R-:W-:Y:S02]  /*11c20*/  IADD3 R12, R14, R12, R13 ;  /* 0x0000000c0e0c7210 */ /* 0x000fe40007ffe00d */
[----:B------:R-:W-:-:S02]  /*11c30*/  ISETP.NE.AND P5, PT, R230, RZ, PT ;  /* 0x000000ffe600720c */ /* 0x000fc40003fa5270 */
[----:B------:R-:W-:Y:S01]  /*11c40*/  IADD3 R229, R227, 0x300, RZ ;  /* 0x00000300e3e57810 */ /* 0x000fe20007ffe0ff */
[----:B------:R-:W-:-:S04]  /*11c50*/  IMAD.IADD R217, R12, 0x1, R15 ;  /* 0x000000010cd97824 */ /* 0x000fc800078e020f */
        /* <DEDUP_REMOVED lines=15> */
.L_x_31299:
[----:B------:R2:W5:Y:S04]  /*11d50*/  @P5 LDG.E.128 R52, [R14.64] ;  /* 0x000000060e345981 */ /* 0x000568000c1e1d00 */
        /* <DEDUP_REMOVED lines=14> */
.L_x_31301:
[----:B--2---:R-:W-:Y:S02]  /*11e40*/  IMAD.MOV.U32 R22, RZ, RZ, R8 ;  /* 0x000000ffff167224 */ /* 0x004fe400078e0008 */
.L_x_31302:
[----:B------:R-:W-:Y:S05]  /*11e50*/  BSYNC B0 ;  /* 0x0000000000007941 */ /* 0x000fea0003800000 */
.L_x_31300:
        /* <DEDUP_REMOVED lines=16> */
.L_x_31306:
[----:B------:R-:W-:Y:S05]  /*11f60*/  BSYNC B1 ;  /* 0x0000000000017941 */ /* 0x000fea0003800000 */
.L_x_31305:
        /* <DEDUP_REMOVED lines=44> */
.L_x_31304:
[----:B------:R-:W-:Y:S05]  /*12230*/  BSYNC B0 ;  /* 0x0000000000007941 */ /* 0x000fea0003800000 */
.L_x_31303:
        /* <DEDUP_REMOVED lines=12> */
.L_x_31307:
        /* <DEDUP_REMOVED lines=12> */
.L_x_31310:
[----:B------:R-:W-:Y:S02]  /*123c0*/  IMAD.MOV.U32 R12, RZ, RZ, R8 ;  /* 0x000000ffff0c7224 */ /* 0x000fe400078e0008 */
.L_x_31311:
[----:B------:R-:W-:Y:S05]  /*123d0*/  BSYNC B0 ;  /* 0x0000000000007941 */ /* 0x000fea0003800000 */
.L_x_31309:
        /* <DEDUP_REMOVED lines=16> */
.L_x_31315:
[----:B------:R-:W-:Y:S05]  /*124e0*/  BSYNC B1 ;  /* 0x0000000000017941 */ /* 0x000fea0003800000 */
.L_x_31314:
        /* <DEDUP_REMOVED lines=43> */
.L_x_31313:
[----:B------:R-:W-:Y:S05]  /*127a0*/  BSYNC B0 ;  /* 0x0000000000007941 */ /* 0x000fea0003800000 */
.L_x_31312:
        /* <DEDUP_REMOVED lines=8> */
.L_x_31308:
        /* <DEDUP_REMOVED lines=12> */
.L_x_31317:
[----:B------:R-:W-:Y:S02]  /*128f0*/  MOV R12, R8 ;  /* 0x00000008000c7202 */ /* 0x000fe40000000f00 */
.L_x_31318:
[----:B------:R-:W-:Y:S05]  /*12900*/  BSYNC B0 ;  /* 0x0000000000007941 */ /* 0x000fea0003800000 */
.L_x_31316:
        /* <DEDUP_REMOVED lines=16> */
.L_x_31322:
[----:B------:R-:W-:Y:S05]  /*12a10*/  BSYNC B1 ;  /* 0x0000000000017941 */ /* 0x000fea0003800000 */
.L_x_31321:
        /* <DEDUP_REMOVED lines=44> */
.L_x_31320:
[----:B------:R-:W-:Y:S05]  /*12ce0*/  BSYNC B0 ;  /* 0x0000000000007941 */ /* 0x000fea0003800000 */
.L_x_31319:
        /* <DEDUP_REMOVED lines=11> */
.L_x_31323:
        /* <DEDUP_REMOVED lines=12> */
.L_x_31326:
[----:B------:R-:W-:Y:S02]  /*12e60*/  MOV R216, R8 ;  /* 0x0000000800d87202 */ /* 0x000fe40000000f00 */
.L_x_31327:
[----:B------:R-:W-:Y:S05]  /*12e70*/  BSYNC B0 ;  /* 0x0000000000007941 */ /* 0x000fea0003800000 */
.L_x_31325:
        /* <DEDUP_REMOVED lines=16> */
.L_x_31331:
[----:B------:R-:W-:Y:S05]  /*12f80*/  BSYNC B1 ;  /* 0x0000000000017941 */ /* 0x000fea0003800000 */
.L_x_31330:
        /* <DEDUP_REMOVED lines=44> */
.L_x_31329:
[----:B------:R-:W-:Y:S05]  /*13250*/  BSYNC B0 ;  /* 0x0000000000007941 */ /* 0x000fea0003800000 */
.L_x_31328:
        /* <DEDUP_REMOVED lines=8> */
.L_x_31324:
        /* <DEDUP_REMOVED lines=12> */
.L_x_31333:
[----:B------:R-:W-:Y:S02]  /*133a0*/  IMAD.MOV.U32 R22, RZ, RZ, R8 ;  /* 0x000000ffff167224 */ /* 0x000fe400078e0008 */
.L_x_31334:
[----:B------:R-:W-:Y:S05]  /*133b0*/  BSYNC B0 ;  /* 0x0000000000007941 */ /* 0x000fea0003800000 */
.L_x_31332:
        /* <DEDUP_REMOVED lines=16> */
.L_x_31338:
[----:B------:R-:W-:Y:S05]  /*134c0*/  BSYNC B1 ;  /* 0x0000000000017941 */ /* 0x000fea0003800000 */
.L_x_31337:
        /* <DEDUP_REMOVED lines=44> */
.L_x_31336:
[----:B------:R-:W-:Y:S05]  /*13790*/  BSYNC B0 ;  /* 0x0000000000007941 */ /* 0x000fea0003800000 */
.L_x_31335:
        /* <DEDUP_REMOVED lines=11> */
.L_x_31339:
        /* <DEDUP_REMOVED lines=12> */
.L_x_31342:
[----:B------:R-:W-:Y:S02]  /*13910*/  IMAD.MOV.U32 R14, RZ, RZ, R8 ;  /* 0x000000ffff0e7224 */ /* 0x000fe400078e0008 */
.L_x_31343:
[----:B------:R-:W-:Y:S05]  /*13920*/  BSYNC B0 ;  /* 0x0000000000007941 */ /* 0x000fea0003800000 */
.L_x_31341:
        /* <DEDUP_REMOVED lines=16> */
.L_x_31347:
[----:B------:R-:W-:Y:S05]  /*13a30*/  BSYNC B1 ;  /* 0x0000000000017941 */ /* 0x000fea0003800000 */
.L_x_31346:
        /* <DEDUP_REMOVED lines=44> */
.L_x_31345:
[----:B------:R-:W-:Y:S05]  /*13d00*/  BSYNC B0 ;  /* 0x0000000000007941 */ /* 0x000fea0003800000 */
.L_x_31344:
        /* <DEDUP_REMOVED lines=8> */
.L_x_31340:
        /* <DEDUP_REMOVED lines=12> */
.L_x_31349:
[----:B------:R-:W-:Y:S02]  /*13e50*/  MOV R14, R8 ;  /* 0x00000008000e7202 */ /* 0x000fe40000000f00 */
.L_x_31350:
[----:B------:R-:W-:Y:S05]  /*13e60*/  BSYNC B0 ;  /* 0x0000000000007941 */ /* 0x000fea0003800000 */
.L_x_31348:
        /* <DEDUP_REMOVED lines=16> */
.L_x_31354:
[----:B------:R-:W-:Y:S05]  /*13f70*/  BSYNC B1 ;  /* 0x0000000000017941 */ /* 0x000fea0003800000 */
.L_x_31353:
        /* <DEDUP_REMOVED lines=44> */
.L_x_31352:
[----:B------:R-:W-:Y:S05]  /*14240*/  BSYNC B0 ;  /* 0x0000000000007941 */ /* 0x000fea0003800000 */
.L_x_31351:
        /* <DEDUP_REMOVED lines=11> */
.L_x_31355:
        /* <DEDUP_REMOVED lines=12> */
.L_x_31358:
[----:B------:R-:W-:Y:S02]  /*143c0*/  MOV R18, R8 ;  /* 0x0000000800127202 */ /* 0x000fe40000000f00 */
.L_x_31359:
[----:B------:R-:W-:Y:S05]  /*143d0*/  BSYNC B0 ;  /* 0x0000000000007941 */ /* 0x000fea0003800000 */
.L_x_31357:
        /* <DEDUP_REMOVED lines=16> */
.L_x_31363:
[----:B------:R-:W-:Y:S05]  /*144e0*/  BSYNC B1 ;  /* 0x0000000000017941 */ /* 0x000fea0003800000 */
.L_x_31362:
        /* <DEDUP_REMOVED lines=41> */
[----:B------:R-:W-:Y:S02]  /*14780*/  LOP3.LUT R3, R15, UR26, R12, 0x96, !PT ;  /* 0x0000001a0f037c12 */ /* 0x000fe4000f8e960c */
[----:B------:R-:W-:Y:S02]  /*14790*/  MOV R10, R14 ;  /* 0x0000000e000a7202 */ /* 0x000fe40000000f00 */
.L_x_31361:
[----:B------:R-:W-:Y:S05]  /*147a0*/  BSYNC B0 ;  /* 0x0000000000007941 */ /* 0x000fea0003800000 */
.L_x_31360:
        /* <DEDUP_REMOVED lines=8> */
.L_x_31356:
        /* <DEDUP_REMOVED lines=26> */
.L_x_31364:
        /* <DEDUP_REMOVED lines=15> */
.L_x_31366:
[----:B--2---:R-:W-:Y:S02]  /*14ac0*/  IMAD.MOV.U32 R218, RZ, RZ, R8 ;  /* 0x000000ffffda7224 */ /* 0x004fe400078e0008 */
.L_x_31367:
[----:B------:R-:W-:Y:S05]  /*14ad0*/  BSYNC B0 ;  /* 0x0000000000007941 */ /* 0x000fea0003800000 */
.L_x_31365:
        /* <DEDUP_REMOVED lines=16> */
.L_x_31371:
[----:B------:R-:W-:Y:S05]  /*14be0*/  BSYNC B1 ;  /* 0x0000000000017941 */ /* 0x000fea0003800000 */
.L_x_31370:
        /* <DEDUP_REMOVED lines=44> */
.L_x_31369:
[----:B------:R-:W-:Y:S05]  /*14eb0*/  BSYNC B0 ;  /* 0x0000000000007941 */ /* 0x000fea0003800000 */
.L_x_31368:
        /* <DEDUP_REMOVED lines=12> */
.L_x_31372:
        /* <DEDUP_REMOVED lines=12> */
.L_x_31375:
[----:B------:R-:W-:Y:S02]  /*15040*/  IMAD.MOV.U32 R12, RZ, RZ, R8 ;  /* 0x000000ffff0c7224 */ /* 0x000fe400078e0008 */
.L_x_31376:
[----:B------:R-:W-:Y:S05]  /*15050*/  BSYNC B0 ;  /* 0x0000000000007941 */ /* 0x000fea0003800000 */
.L_x_31374:
        /* <DEDUP_REMOVED lines=16> */
.L_x_31380:
[----:B------:R-:W-:Y:S05]  /*15160*/  BSYNC B1 ;  /* 0x0000000000017941 */ /* 0x000fea0003800000 */
.L_x_31379:
        /* <DEDUP_REMOVED lines=43> */
.L_x_31378:
[----:B------:R-:W-:Y:S05]  /*15420*/  BSYNC B0 ;  /* 0x0000000000007941 */ /* 0x000fea0003800000 */
.L_x_31377:
        /* <DEDUP_REMOVED lines=8> */
.L_x_31373:
        /* <DEDUP_REMOVED lines=12> */
.L_x_31382:
[----:B------:R-:W-:Y:S02]  /*15570*/  IMAD.MOV.U32 R12, RZ, RZ, R8 ;  /* 0x000000ffff0c7224 */ /* 0x000fe400078e0008 */
.L_x_31383:
[----:B------:R-:W-:Y:S05]  /*15580*/  BSYNC B0 ;  /* 0x0000000000007941 */ /* 0x000fea0003800000 */
.L_x_31381:
        /* <DEDUP_REMOVED lines=16> */
.L_x_31387:
[----:B------:R-:W-:Y:S05]  /*15690*/  BSYNC B1 ;  /* 0x0000000000017941 */ /* 0x000fea0003800000 */
.L_x_31386:
        /* <DEDUP_REMOVED lines=44> */
.L_x_31385:
[----:B------:R-:W-:Y:S05]  /*15960*/  BSYNC B0 ;  /* 0x0000000000007941 */ /* 0x000fea0003800000 */
.L_x_31384:
        /* <DEDUP_REMOVED lines=11> */
.L_x_31388:
        /* <DEDUP_REMOVED lines=12> */
.L_x_31391:
[----:B------:R-:W-:Y:S02]  /*15ae0*/  IMAD.MOV.U32 R218, RZ, RZ, R8 ;  /* 0x000000ffffda7224 */ /* 0x000fe400078e0008 */
.L_x_31392:
[----:B------:R-:W-:Y:S05]  /*15af0*/  BSYNC B0 ;  /* 0x0000000000007941 */ /* 0x000fea0003800000 */
.L_x_31390:
        /* <DEDUP_REMOVED lines=16> */
.L_x_31396:
[----:B------:R-:W-:Y:S05]  /*15c00*/  BSYNC B1 ;  /* 0x0000000000017941 */ /* 0x000fea0003800000 */
.L_x_31395:
        /* <DEDUP_REMOVED lines=44> */
.L_x_31394:
[----:B------:R-:W-:Y:S05]  /*15ed0*/  BSYNC B0 ;  /* 0x0000000000007941 */ /* 0x000fea0003800000 */
.L_x_31393:
        /* <DEDUP_REMOVED lines=8> */
.L_x_31389:
        /* <DEDUP_REMOVED lines=12> */
.L_x_31398:
[----:B------:R-:W-:Y:S02]  /*16020*/  IMAD.MOV.U32 R218, RZ, RZ, R8 ;  /* 0x000000ffffda7224 */ /* 0x000fe400078e0008 */
.L_x_31399:
[----:B------:R-:W-:Y:S05]  /*16030*/  BSYNC B0 ;  /* 0x0000000000007941 */ /* 0x000fea0003800000 */
.L_x_31397:
        /* <DEDUP_REMOVED lines=16> */
.L_x_31403:
[----:B------:R-:W-:Y:S05]  /*16140*/  BSYNC B1 ;  /* 0x0000000000017941 */ /* 0x000fea0003800000 */
.L_x_31402:
        /* <DEDUP_REMOVED lines=44> */
.L_x_31401:
[----:B------:R-:W-:Y:S05]  /*16410*/  BSYNC B0 ;  /* 0x0000000000007941 */ /* 0x000fea0003800000 */
.L_x_31400:
        /* <DEDUP_REMOVED lines=11> */
.L_x_31404:
        /* <DEDUP_REMOVED lines=12> */
.L_x_31407:
[----:B------:R-:W-:Y:S02]  /*16590*/  IMAD.MOV.U32 R14, RZ, RZ, R8 ;  /* 0x000000ffff0e7224 */ /* 0x000fe400078e0008 */
.L_x_31408:
[----:B------:R-:W-:Y:S05]  /*165a0*/  BSYNC B0 ;  /* 0x0000000000007941 */ /* 0x000fea0003800000 */
.L_x_31406:
        /* <DEDUP_REMOVED lines=16> */
.L_x_31412:
[----:B------:R-:W-:Y:S05]  /*166b0*/  BSYNC B1 ;  /* 0x0000000000017941 */ /* 0x000fea0003800000 */
.L_x_31411:
        /* <DEDUP_REMOVED lines=44> */
.L_x_31410:
[----:B------:R-:W-:Y:S05]  /*16980*/  BSYNC B0 ;  /* 0x0000000000007941 */ /* 0x000fea0003800000 */
.L_x_31409:
        /* <DEDUP_REMOVED lines=8> */
.L_x_31405:
        /* <DEDUP_REMOVED lines=12> */
.L_x_31414:
[----:B------:R-:W-:Y:S02]  /*16ad0*/  MOV R14, R8 ;  /* 0x00000008000e7202 */ /* 0x000fe40000000f00 */
.L_x_31415:
[----:B------:R-:W-:Y:S05]  /*16ae0*/  BSYNC B0 ;  /* 0x0000000000007941 */ /* 0x000fea0003800000 */
.L_x_31413:
        /* <DEDUP_REMOVED lines=16> */
.L_x_31419:
[----:B------:R-:W-:Y:S05]  /*16bf0*/  BSYNC B1 ;  /* 0x0000000000017941 */ /* 0x000fea0003800000 */
.L_x_31418:
        /* <DEDUP_REMOVED lines=44> */
.L_x_31417:
[----:B------:R-:W-:Y:S05]  /*16ec0*/  BSYNC B0 ;  /* 0x0000000000007941 */ /* 0x000fea0003800000 */
.L_x_31416:
        /* <DEDUP_REMOVED lines=11> */
.L_x_31420:
        /* <DEDUP_REMOVED lines=12> */
.L_x_31423:
[----:B------:R-:W-:Y:S02]  /*17040*/  MOV R216, R8 ;  /* 0x0000000800d87202 */ /* 0x000fe40000000f00 */
.L_x_31424:
[----:B------:R-:W-:Y:S05]  /*17050*/  BSYNC B0 ;  /* 0x0000000000007941 */ /* 0x000fea0003800000 */
.L_x_31422:
        /* <DEDUP_REMOVED lines=16> */
.L_x_31428:
[----:B------:R-:W-:Y:S05]  /*17160*/  BSYNC B1 ;  /* 0x0000000000017941 */ /* 0x000fea0003800000 */
.L_x_31427:
        /* <DEDUP_REMOVED lines=43> */
.L_x_31426:
[----:B------:R-:W-:Y:S05]  /*17420*/  BSYNC B0 ;  /* 0x0000000000007941 */ /* 0x000fea0003800000 */
.L_x_31425:
        /* <DEDUP_REMOVED lines=8> */
.L_x_31421:
[----:B------:R-:W-:Y:S02]  /*174b0*/  ISETP.NE.AND P5, PT, R230, RZ, PT ;  /* 0x000000ffe600720c */ /* 0x000fe40003fa5270 */
[----:B------:R-:W-:Y:S02]  /*174c0*/  SEL R12, RZ, 0x1000000, P4 ;  /* 0x01000000ff0c7807 */ /* 0x000fe40002000000 */
[----:B------:R-:W-:Y:S02]  /*174d0*/  SEL R13, RZ, 0x10000, P3 ;  /* 0x00010000ff0d7807 */ /* 0x000fe40001800000 */
[----:B------:R-:W-:Y:S02]  /*174e0*/  SEL R14, RZ, 0x100, P2 ;  /* 0x00000100ff0e7807 */ /* 0x000fe40001000000 */
[----:B------:R-:W-:Y:S02]  /*174f0*/  SEL R217, RZ, 0x1, P1 ;  /* 0x00000001ffd97807 */ /* 0x000fe40000800000 */
[----:B------:R-:W-:Y:S01]  /*17500*/  IADD3 R12, R14, R12, R13 ;  /* 0x0000000c0e0c7210 */ /* 0x000fe20007ffe00d */
[----:B------:R-:W-:Y:S01]  /*17510*/  IMAD.WIDE.U32 R14, R225, R231, c[0x0][0x188] ;  /* 0x00006200e10e7625 */ /* 0x000fe200078e00e7 */
[----:B------:R-:W-:-:S02]  /*17520*/  IADD3 R226, R227, 0x400, RZ ;  /* 0x00000400e3e27810 */ /* 0x000fc40007ffe0ff */
[----:B------:R-:W-:Y:S01]  /*17530*/  IADD3 R219, R12, R217, RZ ;  /* 0x000000d90cdb7210 */ /* 0x000fe20007ffe0ff */
[----:B------:R-:W-:Y:S01]  /*17540*/  IMAD.WIDE.U32 R12, R225, R237, c[0x0][0x190] ;  /* 0x00006400e10c7625 */ /* 0x000fe200078e00ed */
[----:B------:R-:W-:Y:S03]  /*17550*/  STG.E.128 [R14.64], R16 ;  /* 0x000000100e007986 */ /* 0x000fe6000c101d06 */
[CC--:B------:R-:W-:Y:S01]  /*17560*/  IMAD.WIDE.U32 R216, R226.reuse, R231.reuse, c[0x0][0x170] ;  /* 0x00005c00e2d87625 */ /* 0x0c0fe200078e00e7 */
[----:B------:R1:W-:Y:S03]  /*17570*/  STG.E [R12.64], R219 ;  /* 0x000000db0c007986 */ /* 0x0003e6000c101906 */
[----:B-1----:R-:W-:-:S04]  /*17580*/  @P0 IMAD.WIDE.U32 R12, R226, R231, c[0x0][0x180] ;  /* 0x00006000e20c0625 */ /* 0x002fc800078e00e7 */
[----:B------:R-:W-:Y:S01]  /*17590*/  @P5 IMAD.WIDE.U32 R14, R226, R231, c[0x0][0x178] ;  /* 0x00005e00e20e5625 */ /* 0x000fe200078e00e7 */
        /* <DEDUP_REMOVED lines=11> */
.L_x_31429:
        /* <DEDUP_REMOVED lines=15> */
.L_x_31431:
[----:B--2---:R-:W-:Y:S02]  /*17740*/  IMAD.MOV.U32 R240, RZ, RZ, R8 ;  /* 0x000000fffff07224 */ /* 0x004fe400078e0008 */
.L_x_31432:
[----:B------:R-:W-:Y:S05]  /*17750*/  BSYNC B0 ;  /* 0x0000000000007941 */ /* 0x000fea0003800000 */
.L_x_31430:
        /* <DEDUP_REMOVED lines=16> */
.L_x_31436:
[----:B------:R-:W-:Y:S05]  /*17860*/  BSYNC B1 ;  /* 0x0000000000017941 */ /* 0x000fea0003800000 */
.L_x_31435:
        /* <DEDUP_REMOVED lines=39> */
[----:B------:R-:W-:Y:S01]  /*17ae0*/  IMAD.WIDE.U32 R216, R216, -0x2daee0ad, RZ ;  /* 0xd2511f53d8d87825 */ /* 0x000fe200078e00ff */
[----:B------:R-:W-:-:S03]  /*17af0*/  MOV R8, R238 ;  /* 0x000000ee00087202 */ /* 0x000fc60000000f00 */
[----:B------:R-:W-:Y:S01]  /*17b00*/  IMAD.MOV.U32 R10, RZ, RZ, R216 ;  /* 0x000000ffff0a7224 */ /* 0x000fe200078e00d8 */
[----:B------:R-:W-:Y:S01]  /*17b10*/  LOP3.LUT R3, R217, UR26, R218, 0x96, !PT ;  /* 0x0000001ad9037c12 */ /* 0x000fe2000f8e96da */
[----:B------:R-:W-:Y:S02]  /*17b20*/  IMAD.MOV.U32 R218, RZ, RZ, RZ ;  /* 0x000000ffffda7224 */ /* 0x000fe400078e00ff */
.L_x_31434:
[----:B------:R-:W-:Y:S05]  /*17b30*/  BSYNC B0 ;  /* 0x0000000000007941 */ /* 0x000fea0003800000 */
.L_x_31433:
        /* <DEDUP_REMOVED lines=12> */
.L_x_31437:
        /* <DEDUP_REMOVED lines=12> */
.L_x_31440:
[----:B------:R-:W-:Y:S02]  /*17cc0*/  IMAD.MOV.U32 R238, RZ, RZ, R8 ;  /* 0x000000ffffee7224 */ /* 0x000fe400078e0008 */
.L_x_31441:
[----:B------:R-:W-:Y:S05]  /*17cd0*/  BSYNC B0 ;  /* 0x0000000000007941 */ /* 0x000fea0003800000 */
.L_x_31439:
        /* <DEDUP_REMOVED lines=16> */
.L_x_31445:
[----:B------:R-:W-:Y:S05]  /*17de0*/  BSYNC B1 ;  /* 0x0000000000017941 */ /* 0x000fea0003800000 */
.L_x_31444:
        /* <DEDUP_REMOVED lines=43> */
.L_x_31443:
[----:B------:R-:W-:Y:S05]  /*180a0*/  BSYNC B0 ;  /* 0x0000000000007941 */ /* 0x000fea0003800000 */
.L_x_31442:
        /* <DEDUP_REMOVED lines=8> */
.L_x_31438:
        /* <DEDUP_REMOVED lines=12> */
.L_x_31447:
[----:B------:R-:W-:Y:S02]  /*181f0*/  IMAD.MOV.U32 R240, RZ, RZ, R8 ;  /* 0x000000fffff07224 */ /* 0x000fe400078e0008 */
.L_x_31448:
[----:B------:R-:W-:Y:S05]  /*18200*/  BSYNC B0 ;  /* 0x0000000000007941 */ /* 0x000fea0003800000 */
.L_x_31446:
        /* <DEDUP_REMOVED lines=16> */
.L_x_31452:
[----:B------:R-:W-:Y:S05]  /*18310*/  BSYNC B1 ;  /* 0x0000000000017941 */ /* 0x000fea0003800000 */
.L_x_31451:
        /* <DEDUP_REMOVED lines=44> */
.L_x_31450:
[----:B------:R-:W-:Y:S05]  /*185e0*/  BSYNC B0 ;  /* 0x0000000000007941 */ /* 0x000fea0003800000 */
.L_x_31449:
        /* <DEDUP_REMOVED lines=11> */
.L_x_31453:
        /* <DEDUP_REMOVED lines=12> */
.L_x_31456:
[----:B------:R-:W-:Y:S02]  /*18760*/  IMAD.MOV.U32 R220, RZ, RZ, R8 ;  /* 0x000000ffffdc7224 */ /* 0x000fe400078e0008 */
.L_x_31457:
[----:B------:R-:W-:Y:S05]  /*18770*/  BSYNC B0 ;  /* 0x0000000000007941 */ /* 0x000fea0003800000 */
.L_x_31455:
        /* <DEDUP_REMOVED lines=16> */
.L_x_31461:
[----:B------:R-:W-:Y:S05]  /*18880*/  BSYNC B1 ;  /* 0x0000000000017941 */ /* 0x000fea0003800000 */
.L_x_31460:
        /* <DEDUP_REMOVED lines=44> */
.L_x_31459:
[----:B------:R-:W-:Y:S05]  /*18b50*/  BSYNC B0 ;  /* 0x0000000000007941 */ /* 0x000fea0003800000 */
.L_x_31458:
        /* <DEDUP_REMOVED lines=9> */
.L_x_31454:
        /* <DEDUP_REMOVED lines=12> */
.L_x_31463:
[----:B------:R-:W-:Y:S02]  /*18cb0*/  MOV R240, R8 ;  /* 0x0000000800f07202 */ /* 0x000fe40000000f00 */
.L_x_31464:
[----:B------:R-:W-:Y:S05]  /*18cc0*/  BSYNC B0 ;  /* 0x0000000000007941 */ /* 0x000fea0003800000 */
.L_x_31462:
        /* <DEDUP_REMOVED lines=16> */
.L_x_31468:
[----:B------:R-:W-:Y:S05]  /*18dd0*/  BSYNC B1 ;  /* 0x0000000000017941 */ /* 0x000fea0003800000 */
.L_x_31467:
        /* <DEDUP_REMOVED lines=43> */
[----:B------:R-:W-:-:S06]  /*19090*/  HFMA2.MMA R217, -RZ, RZ, 0, 0 ;  /* 0x00000000ffd97435 */ /* 0x000fcc00000001ff */
.L_x_31466:
[----:B------:R-:W-:Y:S05]  /*190a0*/  BSYNC B0 ;  /* 0x0000000000007941 */ /* 0x000fea0003800000 */
.L_x_31465:
        /* <DEDUP_REMOVED lines=11> */
.L_x_31469:
        /* <DEDUP_REMOVED lines=12> */
.L_x_31472:
[----:B------:R-:W-:Y:S02]  /*19220*/  MOV R221, R8 ;  /* 0x0000000800dd7202 */ /* 0x000fe40000000f00 */
.L_x_31473:
[----:B------:R-:W-:Y:S05]  /*19230*/  BSYNC B0 ;  /* 0x0000000000007941 */ /* 0x000fea0003800000 */
.L_x_31471:
        /* <DEDUP_REMOVED lines=16> */
.L_x_31477:
[----:B------:R-:W-:Y:S05]  /*19340*/  BSYNC B1 ;  /* 0x0000000000017941 */ /* 0x000fea0003800000 */
.L_x_31476:
        /* <DEDUP_REMOVED lines=44> */
.L_x_31475:
[----:B------:R-:W-:Y:S05]  /*19610*/  BSYNC B0 ;  /* 0x0000000000007941 */ /* 0x000fea0003800000 */
.L_x_31474:
        /* <DEDUP_REMOVED lines=9> */
.L_x_31470:
        /* <DEDUP_REMOVED lines=12> */
.L_x_31479:
[----:B------:R-:W-:Y:S02]  /*19770*/  IMAD.MOV.U32 R240, RZ, RZ, R8 ;  /* 0x000000fffff07224 */ /* 0x000fe400078e0008 */
.L_x_31480:
[----:B------:R-:W-:Y:S05]  /*19780*/  BSYNC B0 ;  /* 0x0000000000007941 */ /* 0x000fea0003800000 */
.L_x_31478:
        /* <DEDUP_REMOVED lines=16> */
.L_x_31484:
[----:B------:R-:W-:Y:S05]  /*19890*/  BSYNC B1 ;  /* 0x0000000000017941 */ /* 0x000fea0003800000 */
.L_x_31483:
        /* <DEDUP_REMOVED lines=40> */
[----:B------:R-:W-:-:S05]  /*19b20*/  IMAD.WIDE.U32 R216, R216, -0x2daee0ad, RZ ;  /* 0xd2511f53d8d87825 */ /* 0x000fca00078e00ff */
[----:B------:R-:W-:Y:S01]  /*19b30*/  LOP3.LUT R3, R217, UR26, R218, 0x96, !PT ;  /* 0x0000001ad9037c12 */ /* 0x000fe2000f8e96da */
[----:B------:R-:W-:Y:S01]  /*19b40*/  IMAD.MOV.U32 R217, RZ, RZ, RZ ;  /* 0x000000ffffd97224 */ /* 0x000fe200078e00ff */
[----:B------:R-:W-:Y:S02]  /*19b50*/  MOV R10, R216 ;  /* 0x000000d8000a7202 */ /* 0x000fe40000000f00 */
.L_x_31482:
[----:B------:R-:W-:Y:S05]  /*19b60*/  BSYNC B0 ;  /* 0x0000000000007941 */ /* 0x000fea0003800000 */
.L_x_31481:
        /* <DEDUP_REMOVED lines=11> */
.L_x_31485:
        /* <DEDUP_REMOVED lines=12> */
.L_x_31488:
[----:B------:R-:W-:Y:S02]  /*19ce0*/  IMAD.MOV.U32 R239, RZ, RZ, R8 ;  /* 0x000000ffffef7224 */ /* 0x000fe400078e0008 */
.L_x_31489:
[----:B------:R-:W-:Y:S05]  /*19cf0*/  BSYNC B0 ;  /* 0x0000000000007941 */ /* 0x000fea0003800000 */
.L_x_31487:
        /* <DEDUP_REMOVED lines=16> */
.L_x_31493:
[----:B------:R-:W-:Y:S05]  /*19e00*/  BSYNC B1 ;  /* 0x0000000000017941 */ /* 0x000fea0003800000 */
.L_x_31492:
        /* <DEDUP_REMOVED lines=43> */
.L_x_31491:
[----:B------:R-:W-:Y:S05]  /*1a0c0*/  BSYNC B0 ;  /* 0x0000000000007941 */ /* 0x000fea0003800000 */
.L_x_31490:
        /* <DEDUP_REMOVED lines=8> */
.L_x_31486:
        /* <DEDUP_REMOVED lines=24> */
.L_x_31494:
        /* <DEDUP_REMOVED lines=17> */
.L_x_31496:
[----:B------:R-:W-:Y:S02]  /*1a3e0*/  MOV R242, R8 ;  /* 0x0000000800f27202 */ /* 0x000fe40000000f00 */
.L_x_31497:
[----:B------:R-:W-:Y:S05]  /*1a3f0*/  BSYNC B0 ;  /* 0x0000000000007941 */ /* 0x000fea0003800000 */
.L_x_31495:
        /* <DEDUP_REMOVED lines=16> */
.L_x_31501:
[----:B------:R-:W-:Y:S05]  /*1a500*/  BSYNC B1 ;  /* 0x0000000000017941 */ /* 0x000fea0003800000 */
.L_x_31500:
        /* <DEDUP_REMOVED lines=44> */
.L_x_31499:
[----:B------:R-:W-:Y:S05]  /*1a7d0*/  BSYNC B0 ;  /* 0x0000000000007941 */ /* 0x000fea0003800000 */
.L_x_31498:
        /* <DEDUP_REMOVED lines=12> */
.L_x_31502:
        /* <DEDUP_REMOVED lines=12> */
.L_x_31505:
[----:B------:R-:W-:Y:S02]  /*1a960*/  MOV R223, R8 ;  /* 0x0000000800df7202 */ /* 0x000fe40000000f00 */
.L_x_31506:
[----:B------:R-:W-:Y:S05]  /*1a970*/  BSYNC B0 ;  /* 0x0000000000007941 */ /* 0x000fea0003800000 */
.L_x_31504:
        /* <DEDUP_REMOVED lines=16> */
.L_x_31510:
[----:B------:R-:W-:Y:S05]  /*1aa80*/  BSYNC B1 ;  /* 0x0000000000017941 */ /* 0x000fea0003800000 */
.L_x_31509:
        /* <DEDUP_REMOVED lines=43> */
.L_x_31508:
[----:B------:R-:W-:Y:S05]  /*1ad40*/  BSYNC B0 ;  /* 0x0000000000007941 */ /* 0x000fea0003800000 */
.L_x_31507:
[----:B------:R-:W1:Y:S02]  /*1ad50*/  I2F.U32 R11, R223 ;  /* 0x000000df000b7306 */ /* 0x000e640000201000 */
[----:B-1----:R-:W-:-:S05]  /*1ad60*/  FFMA.FTZ R11, R11, R236, 1.1641532182693481445e-10 ;  /* 0x2f0000000b0b7423 */ /* 0x002fca00000100ec */
[----:B------:R-:W-:Y:S01]  /*1ad70*/  FSETP.GTU.FTZ.AND P2, PT, R11, c[0x0][0x1e4], PT ;  /* 0x000079000b007a0b */ /* 0x000fe20003f5c000 */
[----:B------:R-:W-:-:S05]  /*1ad80*/  FMUL.FTZ R11, R52, c[0x0][0x1e8] ;  /* 0x00007a00340b7a20 */ /* 0x000fca0000410000 */
[----:B------:R-:W-:-:S05]  /*1ad90*/  FSEL R11, R11, RZ, !P2 ;  /* 0x000000ff0b0b7208 */ /* 0x000fca0005000000 */
[----:B------:R-:W-:Y:S01]  /*1ada0*/  FADD.FTZ R216, R216, R11 ;  /* 0x0000000bd8d87221 */ /* 0x000fe20000010000 */
[----:B------:R-:W-:-:S03]  /*1adb0*/  SEL R11, RZ, 0x1, P2 ;  /* 0x00000001ff0b7807 */ /* 0x000fc60001000000 */
[----:B------:R-:W-:Y:S02]  /*1adc0*/  @P0 FADD.FTZ R216, R48, R216 ;  /* 0x000000d830d80221 */ /* 0x000fe40000010000 */
.L_x_31503:
        /* <DEDUP_REMOVED lines=12> */
.L_x_31512:
[----:B------:R-:W-:Y:S02]  /*1ae90*/  MOV R223, R8 ;  /* 0x0000000800df7202 */ /* 0x000fe40000000f00 */
.L_x_31513:
[----:B------:R-:W-:Y:S05]  /*1aea0*/  BSYNC B0 ;  /* 0x0000000000007941 */ /* 0x000fea0003800000 */
.L_x_31511:
        /* <DEDUP_REMOVED lines=16> */
.L_x_31517:
[----:B------:R-:W-:Y:S05]  /*1afb0*/  BSYNC B1 ;  /* 0x0000000000017941 */ /* 0x000fea0003800000 */
.L_x_31516:
        /* <DEDUP_REMOVED lines=44> */
.L_x_31515:
[----:B------:R-:W-:Y:S05]  /*1b280*/  BSYNC B0 ;  /* 0x0000000000007941 */ /* 0x000fea0003800000 */
.L_x_31514:
        /* <DEDUP_REMOVED lines=11> */
.L_x_31518:
        /* <DEDUP_REMOVED lines=12> */
.L_x_31521:
[----:B------:R-:W-:Y:S02]  /*1b400*/  MOV R220, R8 ;  /* 0x0000000800dc7202 */ /* 0x000fe40000000f00 */
.L_x_31522:
[----:B------:R-:W-:Y:S05]  /*1b410*/  BSYNC B0 ;  /* 0x0000000000007941 */ /* 0x000fea0003800000 */
.L_x_31520:
        /* <DEDUP_REMOVED lines=16> */
.L_x_31526:
[----:B------:R-:W-:Y:S05]  /*1b520*/  BSYNC B1 ;  /* 0x0000000000017941 */ /* 0x000fea0003800000 */
.L_x_31525:
        /* <DEDUP_REMOVED lines=44> */
.L_x_31524:
[----:B------:R-:W-:Y:S05]  /*1b7f0*/  BSYNC B0 ;  /* 0x0000000000007941 */ /* 0x000fea0003800000 */
.L_x_31523:
        /* <DEDUP_REMOVED lines=9> */
.L_x_31519:
        /* <DEDUP_REMOVED lines=12> */
.L_x_31528:
[----:B------:R-:W-:Y:S02]  /*1b950*/  IMAD.MOV.U32 R223, RZ, RZ, R8 ;  /* 0x000000ffffdf7224 */ /* 0x000fe400078e0008 */
.L_x_31529:
[----:B------:R-:W-:Y:S05]  /*1b960*/  BSYNC B0 ;  /* 0x0000000000007941 */ /* 0x000fea0003800000 */
.L_x_31527:
        /* <DEDUP_REMOVED lines=16> */
.L_x_31533:
[----:B------:R-:W-:Y:S05]  /*1ba70*/  BSYNC B1 ;  /* 0x0000000000017941 */ /* 0x000fea0003800000 */
.L_x_31532:
        /* <DEDUP_REMOVED lines=44> */
.L_x_31531:
[----:B------:R-:W-:Y:S05]  /*1bd40*/  BSYNC B0 ;  /* 0x0000000000007941 */ /* 0x000fea0003800000 */
.L_x_31530:
        /* <DEDUP_REMOVED lines=11> */
.L_x_31534:
        /* <DEDUP_REMOVED lines=12> */
.L_x_31537:
[----:B------:R-:W-:Y:S02]  /*1bec0*/  IMAD.MOV.U32 R221, RZ, RZ, R8 ;  /* 0x000000ffffdd7224 */ /* 0x000fe400078e0008 */
.L_x_31538:
[----:B------:R-:W-:Y:S05]  /*1bed0*/  BSYNC B0 ;  /* 0x0000000000007941 */ /* 0x000fea0003800000 */
.L_x_31536:
        /* <DEDUP_REMOVED lines=16> */
.L_x_31542:
[----:B------:R-:W-:Y:S05]  /*1bfe0*/  BSYNC B1 ;  /* 0x0000000000017941 */ /* 0x000fea0003800000 */
.L_x_31541:
        /* <DEDUP_REMOVED lines=44> */
.L_x_31540:
[----:B------:R-:W-:Y:S05]  /*1c2b0*/  BSYNC B0 ;  /* 0x0000000000007941 */ /* 0x000fea0003800000 */
.L_x_31539:
        /* <DEDUP_REMOVED lines=9> */
.L_x_31535:
        /* <DEDUP_REMOVED lines=12> */
.L_x_31544:
[----:B------:R-:W-:Y:S02]  /*1c410*/  IMAD.MOV.U32 R223, RZ, RZ, R8 ;  /* 0x000000ffffdf7224 */ /* 0x000fe400078e0008 */
.L_x_31545:
[----:B------:R-:W-:Y:S05]  /*1c420*/  BSYNC B0 ;  /* 0x0000000000007941 */ /* 0x000fea0003800000 */
.L_x_31543:
        /* <DEDUP_REMOVED lines=16> */
.L_x_31549:
[----:B------:R-:W-:Y:S05]  /*1c530*/  BSYNC B1 ;  /* 0x0000000000017941 */ /* 0x000fea0003800000 */
.L_x_31548:
        /* <DEDUP_REMOVED lines=44> */
.L_x_31547:
[----:B------:R-:W-:Y:S05]  /*1c800*/  BSYNC B0 ;  /* 0x0000000000007941 */ /* 0x000fea0003800000 */
.L_x_31546:
        /* <DEDUP_REMOVED lines=11> */
.L_x_31550:
        /* <DEDUP_REMOVED lines=12> */
.L_x_31553:
[----:B------:R-:W-:Y:S02]  /*1c980*/  IMAD.MOV.U32 R242, RZ, RZ, R8 ;  /* 0x000000fffff27224 */ /* 0x000fe400078e0008 */
.L_x_31554:
[----:B------:R-:W-:Y:S05]  /*1c990*/  BSYNC B0 ;  /* 0x0000000000007941 */ /* 0x000fea0003800000 */
.L_x_31552:
        /* <DEDUP_REMOVED lines=16> */
.L_x_31558:
[----:B------:R-:W-:Y:S05]  /*1caa0*/  BSYNC B1 ;  /* 0x0000000000017941 */ /* 0x000fea0003800000 */
.L_x_31557:
        /* <DEDUP_REMOVED lines=41> */
[----:B------:R-:W-:Y:S02]  /*1cd40*/  LOP3.LUT R3, R239, UR26, R240, 0x96, !PT ;  /* 0x0000001aef037c12 */ /* 0x000fe4000f8e96f0 */
[----:B------:R-:W-:Y:S02]  /*1cd50*/  MOV R10, R238 ;  /* 0x000000ee000a7202 */ /* 0x000fe40000000f00 */
.L_x_31556:
[----:B------:R-:W-:Y:S05]  /*1cd60*/  BSYNC B0 ;  /* 0x0000000000007941 */ /* 0x000fea0003800000 */
.L_x_31555:
[----:B------:R-:W1:Y:S02]  /*1cd70*/  I2F.U32 R9, R242 ;  /* 0x000000f200097306 */ /* 0x000e640000201000 */
[----:B-1----:R-:W-:Y:S02]  /*1cd80*/  FFMA.FTZ R9, R9, R236, 1.1641532182693481445e-10 ;  /* 0x2f00000009097423 */ /* 0x002fe400000100ec */
[----:B------:R-:W-:-:S03]  /*1cd90*/  FMUL.FTZ R236, R55, c[0x0][0x1e8] ;  /* 0x00007a0037ec7a20 */ /* 0x000fc60000410000 */
[----:B------:R-:W-:-:S04]  /*1cda0*/  FSETP.GTU.FTZ.AND P5, PT, R9, c[0x0][0x1e4], PT ;  /* 0x0000790009007a0b */ /* 0x000fc80003fbc000 */
[----:B------:R-:W-:Y:S02]  /*1cdb0*/  FSEL R236, R236, RZ, !P5 ;  /* 0x000000ffecec7208 */ /* 0x000fe40006800000 */
[----:B------:R-:W-:-:S03]  /*1cdc0*/  SEL R9, RZ, 0x1, P5 ;  /* 0x00000001ff097807 */ /* 0x000fc60002800000 */
[----:B------:R-:W-:-:S04]  /*1cdd0*/  FADD.FTZ R219, R219, R236 ;  /* 0x000000ecdbdb7221 */ /* 0x000fc80000010000 */
[----:B------:R-:W-:Y:S02]  /*1cde0*/  @P0 FADD.FTZ R219, R51, R219 ;  /* 0x000000db33db0221 */ /* 0x000fe40000010000 */
.L_x_31551:
[----:B------:R-:W-:Y:S02]  /*1cdf0*/  SEL R236, RZ, 0x1000000, P4 ;  /* 0x01000000ffec7807 */ /* 0x000fe40002000000 */
[----:B------:R-:W-:Y:S02]  /*1ce00*/  SEL R239, RZ, 0x10000, P3 ;  /* 0x00010000ffef7807 */ /* 0x000fe40001800000 */
[----:B------:R-:W-:Y:S02]  /*1ce10*/  SEL R238, RZ, 0x100, P2 ;  /* 0x00000100ffee7807 */ /* 0x000fe40001000000 */
[----:B------:R-:W-:Y:S01]  /*1ce20*/  ISETP.NE.AND P0, PT, R230, RZ, PT ;  /* 0x000000ffe600720c */ /* 0x000fe20003f05270 */
[----:B------:R-:W-:Y:S01]  /*1ce30*/  IMAD.WIDE.U32 R230, R227, R231, c[0x0][0x188] ;  /* 0x00006200e3e67625 */ /* 0x000fe200078e00e7 */
[----:B------:R-:W-:Y:S02]  /*1ce40*/  IADD3 R236, R238, R236, R239 ;  /* 0x000000eceeec7210 */ /* 0x000fe40007ffe0ef */
[----:B------:R-:W-:-:S02]  /*1ce50*/  SEL R239, RZ, 0x1, P1 ;  /* 0x00000001ffef7807 */ /* 0x000fc40000800000 */
[----:B------:R1:W-:Y:S01]  /*1ce60*/  STG.E.128 [R230.64], R216 ;  /* 0x000000d8e6007986 */ /* 0x0003e2000c101d06 */
[----:B------:R-:W-:Y:S02]  /*1ce70*/  LOP3.LUT P1, RZ, R0, 0xff, RZ, 0xc0, !PT ;  /* 0x000000ff00ff7812 */ /* 0x000fe4000782c0ff */
[----:B------:R-:W-:Y:S02]  /*1ce80*/  IMAD.IADD R239, R236, 0x1, R239 ;  /* 0x00000001ecef7824 */ /* 0x000fe400078e02ef */
[----:B------:R-:W-:-:S04]  /*1ce90*/  FADD.FTZ R236, RZ, R44 ;  /* 0x0000002cffec7221 */ /* 0x000fc80000010000 */
[----:B------:R-:W-:-:S04]  /*1cea0*/  FADD.FTZ R241, R236, R45 ;  /* 0x0000002decf17221 */ /* 0x000fc80000010000 */
[----:B------:R-:W-:-:S04]  /*1ceb0*/  FADD.FTZ R236, R241, R46 ;  /* 0x0000002ef1ec7221 */ /* 0x000fc80000010000 */
        /* <DEDUP_REMOVED lines=47> */
.L_x_31559:
        /* <DEDUP_REMOVED lines=9> */
.L_x_31564:
        /* <DEDUP_REMOVED lines=100> */
.L_x_31565:
[----:B------:R-:W2:Y:S01]  /*1d880*/  S2R R239, SR_TID.X ;  /* 0x0000000000ef7919 */ /* 0x000ea20000002100 */
[----:B------:R-:W-:Y:S01]  /*1d890*/  @!P0 SHF.R.U32.HI R237, RZ, 0x5, R224 ;  /* 0x00000005ffed8819 */ /* 0x000fe200000116e0 */
[----:B-1----:R-:W-:Y:S01]  /*1d8a0*/  FADD.FTZ R231, R242, R241 ;  /* 0x000000f1f2e77221 */ /* 0x002fe20000010000 */
[----:B------:R-:W-:Y:S02]  /*1d8b0*/  WARPSYNC 0xffffffff ;  /* 0xffffffff00007948 */ /* 0x000fe40003800000 */
[----:B------:R-:W-:-:S05]  /*1d8c0*/  @!P0 LOP3.LUT R237, R237, 0x3, RZ, 0xc0, !PT ;  /* 0x00000003eded8812 */ /* 0x000fca00078ec0ff */
[----:B------:R-:W-:-:S05]  /*1d8d0*/  @!P0 IMAD.IADD R237, R238, 0x1, R237 ;  /* 0x00000001eeed8824 */ /* 0x000fca00078e02ed */
[----:B------:R1:W-:Y:S01]  /*1d8e0*/  @!P0 STS.64 [R237.X8], R230 ;  /* 0x000000e6ed008388 */ /* 0x0003e20000008a00 */
[----:B--2---:R-:W-:Y:S01]  /*1d8f0*/  LOP3.LUT R243, R239, 0x1f, RZ, 0xc0, !PT ;  /* 0x0000001feff37812 */ /* 0x004fe200078ec0ff */
[----:B-1----:R-:W-:Y:S02]  /*1d900*/  CS2R R230, SRZ ;  /* 0x0000000000e67805 */ /* 0x002fe4000001ff00 */
[----:B------:R-:W-:Y:S01]  /*1d910*/  BAR.SYNC.DEFER_BLOCKING 0x0 ;  /* 0x0000000000007b1d */ /* 0x000fe20000010000 */
[----:B------:R-:W-:-:S13]  /*1d920*/  ISETP.GT.U32.AND P1, PT, R243, 0x3, PT ;  /* 0x00000003f300780c */ /* 0x000fda0003f24070 */
[----:B------:R-:W-:Y:S01]  /*1d930*/  @!P1 IMAD.IADD R243, R238, 0x1, R243 ;  /* 0x00000001eef39824 */ /* 0x000fe200078e02f3 */
[----:B------:R-:W-:-:S06]  /*1d940*/  HFMA2.MMA R238, -RZ, RZ, 0, 0 ;  /* 0x00000000ffee7435 */ /* 0x000fcc00000001ff */
[----:B------:R-:W-:Y:S01]  /*1d950*/  @!P1 IMAD.MOV.U32 R238, RZ, RZ, 0x500 ;  /* 0x00000500ffee9424 */ /* 0x000fe200078e00ff */
[----:B------:R-:W-:Y:S03]  /*1d960*/  @!P1 LDS.64 R230, [R243.X8] ;  /* 0x00000000f3e69984 */ /* 0x000fe60000008a00 */
[----:B------:R-:W-:Y:S01]  /*1d970*/  I2F R244, R238 ;  /* 0x000000ee00f47306 */ /* 0x000fe20000201400 */
[----:B------:R-:W-:Y:S01]  /*1d980*/  ISETP.NE.AND P1, PT, RZ, UR8, PT ;  /* 0x00000008ff007c0c */ /* 0x000fe2000bf25270 */
[----:B0-----:R-:W0:Y:S02]  /*1d990*/  SHFL.DOWN PT, R241, R238, 0x2, 0x1f ;  /* 0x08401f00eef17f89 */ /* 0x001e2400000e0000 */
[----:B0-----:R-:W-:-:S04]  /*1d9a0*/  IMAD.IADD R236, R241, 0x1, R238 ;  /* 0x00000001f1ec7824 */ /* 0x001fc800078e02ee */
[----:B------:R-:W-:Y:S01]  /*1d9b0*/  I2F R246, R241 ;  /* 0x000000f100f67306 */ /* 0x000fe20000201400 */
[----:B------:R-:W-:Y:S07]  /*1d9c0*/  SHFL.DOWN PT, R237, R236, 0x1, 0x1f ;  /* 0x08201f00eced7f89 */ /* 0x000fee00000e0000 */
[----:B------:R-:W0:Y:S01]  /*1d9d0*/  I2F R224, R236 ;  /* 0x000000ec00e07306 */ /* 0x000e220000201400 */
[----:B------:R-:W1:Y:S04]  /*1d9e0*/  SHFL.DOWN PT, R245, R230, 0x2, 0x1f ;  /* 0x08401f00e6f57f89 */ /* 0x000e6800000e0000 */
        /* <DEDUP_REMOVED lines=10> */
[----:B------:R-:W0:Y:S01]  /*1da90*/  SHFL.DOWN PT, R230, R245, 0x1, 0x1f ;  /* 0x08201f00f5e67f89 */ /* 0x000e2200000e0000 */
[----:B------:R-:W-:Y:S02]  /*1daa0*/  IADD3 R231, R236, R237, RZ ;  /* 0x000000edece77210 */ /* 0x000fe40007ffe0ff */
[----:B------:R-:W-:Y:S01]  /*1dab0*/  FFMA.FTZ R243, R242, R246, R243 ;  /* 0x000000f6f2f37223 */ /* 0x000fe200000100f3 */
[----:B------:R-:W1:Y:S04]  /*1dac0*/  I2F R237, R237 ;  /* 0x000000ed00ed7306 */ /* 0x000e680000201400 */
[----:B------:R-:W2:Y:S04]  /*1dad0*/  SHFL.DOWN PT, R236, R243, 0x1, 0x1f ;  /* 0x08201f00f3ec7f89 */ /* 0x000ea800000e0000 */
[----:B------:R-:W3:Y:S01]  /*1dae0*/  I2F R231, R231 ;  /* 0x000000e700e77306 */ /* 0x000ee20000201400 */
[----:B0-----:R-:W-:-:S02]  /*1daf0*/  FADD.FTZ R240, R245, -R230 ;  /* 0x800000e6f5f07221 */ /* 0x001fc40000010000 */
[----:B-1----:R-:W-:-:S05]  /*1db00*/  FMUL.FTZ R230, R230, R237 ;  /* 0x000000ede6e67220 */ /* 0x002fca0000410000 */
[----:B---3--:R-:W0:Y:S01]  /*1db10*/  MUFU.RCP R238, R231 ;  /* 0x000000e700ee7308 */ /* 0x008e220000001000 */
[----:B------:R-:W-:Y:S02]  /*1db20*/  FMUL.FTZ R241, R240, R240 ;  /* 0x000000f0f0f17220 */ /* 0x000fe40000410000 */
[C---:B------:R-:W-:Y:S01]  /*1db30*/  FFMA.FTZ R247, R224.reuse, R245, R230 ;  /* 0x000000f5e0f77223 */ /* 0x040fe200000100e6 */
[----:B------:R-:W-:Y:S01]  /*1db40*/  SHF.R.U32.HI R230, RZ, 0x5, R239 ;  /* 0x00000005ffe67819 */ /* 0x000fe200000116ef */
[----:B------:R-:W-:-:S03]  /*1db50*/  FMUL.FTZ R241, R224, R241 ;  /* 0x000000f1e0f17220 */ /* 0x000fc60000410000 */
[----:B------:R-:W-:Y:S01]  /*1db60*/  LOP3.LUT R230, R230, 0x3, RZ, 0xc0, !PT ;  /* 0x00000003e6e67812 */ /* 0x000fe200078ec0ff */
[----:B------:R-:W-:Y:S02]  /*1db70*/  FMUL.FTZ R224, R241, R237 ;  /* 0x000000edf1e07220 */ /* 0x000fe40000410000 */
[----:B--2---:R-:W-:Y:S01]  /*1db80*/  FADD.FTZ R241, R243, R236 ;  /* 0x000000ecf3f17221 */ /* 0x004fe20000010000 */
[----:B------:R-:W-:Y:S01]  /*1db90*/  LOP3.LUT P0, RZ, R230, 0x1f, R239, 0xf8, !PT ;  /* 0x0000001fe6ff7812 */ /* 0x000fe2000780f8ef */
[----:B------:R-:W-:Y:S02]  /*1dba0*/  IMAD.MOV.U32 R230, RZ, RZ, c[0x0][0x1e0] ;  /* 0x00007800ffe67624 */ /* 0x000fe400078e00ff */
[C---:B0-----:R-:W-:Y:S02]  /*1dbb0*/  FMUL.FTZ R247, R238.reuse, R247 ;  /* 0x000000f7eef77220 */ /* 0x041fe40000410000 */
[----:B------:R-:W-:-:S03]  /*1dbc0*/  FFMA.FTZ R224, R238, R224, R241 ;  /* 0x000000e0eee07223 */ /* 0x000fc600000100f1 */
[----:B------:R-:W0:Y:S04]  /*1dbd0*/  SHFL.IDX PT, R241, R247, RZ, 0x1f ;  /* 0x00001ffff7f17589 */ /* 0x000e2800000e0000 */
[----:B------:R1:W2:Y:S02]  /*1dbe0*/  SHFL.IDX PT, R237, R224, RZ, 0x1f ;  /* 0x00001fffe0ed7589 */ /* 0x0002a400000e0000 */
[----:B-1----:R-:W-:Y:S02]  /*1dbf0*/  IMAD R224, R222, c[0x0][0x168], RZ ;  /* 0x00005a00dee07a24 */ /* 0x002fe400078e02ff */
[----:B0-----:R-:W-:Y:S02]  /*1dc00*/  FMUL.FTZ R231, R241, R241 ;  /* 0x000000f1f1e77220 */ /* 0x001fe40000410000 */
[----:B--2---:R-:W-:-:S03]  /*1dc10*/  FFMA.FTZ R230, R237, R230, c[0x0][0x228] ;  /* 0x00008a00ede67623 */ /* 0x004fc600000100e6 */
[----:B------:R-:W-:Y:S01]  /*1dc20*/  FSEL R231, R231, RZ, P1 ;  /* 0x000000ffe7e77208 */ /* 0x000fe20000800000 */
[----:B------:R-:W-:-:S04]  /*1dc30*/  @!P0 IMAD.MOV.U32 R237, RZ, RZ, 0x4 ;  /* 0x00000004ffed8424 */ /* 0x000fc800078e00ff */
[----:B------:R-:W-:Y:S01]  /*1dc40*/  FADD.FTZ R230, R230, R231 ;  /* 0x000000e7e6e67221 */ /* 0x000fe20000010000 */
[----:B------:R-:W-:Y:S01]  /*1dc50*/  @!P0 MOV R231, 0x4 ;  /* 0x0000000400e78802 */ /* 0x000fe20000000f00 */
[----:B------:R-:W-:-:S04]  /*1dc60*/  @!P0 IMAD.WIDE R236, R222, R237, c[0x0][0x1a0] ;  /* 0x00006800deec8625 */ /* 0x000fc800078e02ed */
[----:B------:R-:W0:Y:S01]  /*1dc70*/  MUFU.RSQ R230, R230 ;  /* 0x000000e600e67308 */ /* 0x000e220000001400 */
[----:B------:R1:W-:Y:S02]  /*1dc80*/  @!P0 STG.E [R236.64], R241 ;  /* 0x000000f1ec008986 */ /* 0x0003e4000c101906 */
[C---:B-1----:R-:W-:Y:S01]  /*1dc90*/  @!P0 IMAD.WIDE R236, R222.reuse, R231, c[0x0][0x1a8] ;  /* 0x00006a00deec8625 */ /* 0x042fe200078e02e7 */
[----:B------:R-:W-:Y:S02]  /*1dca0*/  SHF.R.S32.HI R231, RZ, 0x1f, R224 ;  /* 0x0000001fffe77819 */ /* 0x000fe400000114e0 */
[----:B------:R-:W-:Y:S02]  /*1dcb0*/  IADD3 R222, R222, c[0x0][0x160], RZ ;  /* 0x00005800dede7a10 */ /* 0x000fe40007ffe0ff */
[----:B------:R-:W-:Y:S01]  /*1dcc0*/  LEA.HI R243, R231, R224, RZ, 0x2 ;  /* 0x000000e0e7f37211 */ /* 0x000fe200078f10ff */
[----:B0-----:R0:W-:Y:S01]  /*1dcd0*/  @!P0 STG.E [R236.64], R230 ;  /* 0x000000e6ec008986 */ /* 0x0011e2000c101906 */
[----:B------:R-:W-:-:S02]  /*1dce0*/  LOP3.LUT R224, R239, 0x7f, RZ, 0xc0, !PT ;  /* 0x0000007fefe07812 */ /* 0x000fc400078ec0ff */
[----:B------:R-:W-:Y:S02]  /*1dcf0*/  FSEL R231, R241, RZ, !P1 ;  /* 0x000000fff1e77208 */ /* 0x000fe40004800000 */
[----:B------:R-:W-:Y:S02]  /*1dd00*/  LEA.HI.SX32 R243, R243, R224, 0x1e ;  /* 0x000000e0f3f37211 */ /* 0x000fe400078ff2ff */
[----:B------:R-:W-:Y:S01]  /*1dd10*/  LOP3.LUT P1, RZ, R0, 0xff, RZ, 0xc0, !PT ;  /* 0x000000ff00ff7812 */ /* 0x000fe2000782c0ff */
[----:B------:R-:W-:Y:S02]  /*1dd20*/  FADD.FTZ R239, -R231, R44 ;  /* 0x0000002ce7ef7221 */ /* 0x000fe40000010100 */
[----:B------:R-:W-:Y:S01]  /*1dd30*/  IMAD.SHL.U32 R242, R243, 0x10, RZ ;  /* 0x00000010f3f27824 */ /* 0x000fe200078e00ff */
[----:B------:R-:W-:Y:S01]  /*1dd40*/  SHF.R.U32.HI R243, RZ, 0x1c, R243 ;  /* 0x0000001cfff37819 */ /* 0x000fe200000116f3 */
[C---:B------:R-:W-:Y:S01]  /*1dd50*/  FADD.FTZ R45, -R231.reuse, R45 ;  /* 0x0000002de72d7221 */ /* 0x040fe20000010100 */
[----:B------:R-:W-:Y:S01]  /*1dd60*/  SEL R0, RZ, 0x1, P1 ;  /* 0x00000001ff007807 */ /* 0x000fe20000800000 */
[C---:B------:R-:W-:Y:S01]  /*1dd70*/  FADD.FTZ R241, -R231.reuse, R46 ;  /* 0x0000002ee7f17221 */ /* 0x040fe20000010100 */
[----:B0-----:R-:W-:Y:S01]  /*1dd80*/  IADD3 R236, P0, R242, c[0x0][0x208], RZ ;  /* 0x00008200f2ec7a10 */ /* 0x001fe20007f1e0ff */
[----:B------:R-:W-:-:S02]  /*1dd90*/  FADD.FTZ R47, -R231, R47 ;  /* 0x0000002fe72f7221 */ /* 0x000fc40000010100 */
[C---:B------:R-:W-:Y:S01]  /*1dda0*/  FMUL.FTZ R239, R230.reuse, R239 ;  /* 0x000000efe6ef7220 */ /* 0x040fe20000410000 */
[----:B------:R-:W-:Y:S01]  /*1ddb0*/  IADD3.X R237, R243, c[0x0][0x20c], RZ, P0, !PT ;  /* 0x00008300f3ed7a10 */ /* 0x000fe200007fe4ff */
[C---:B------:R-:W-:Y:S02]  /*1ddc0*/  FMUL.FTZ R240, R230.reuse, R47 ;  /* 0x0000002fe6f07220 */ /* 0x040fe40000410000 */
[C---:B------:R-:W-:Y:S02]  /*1ddd0*/  FMUL.FTZ R241, R230.reuse, R241 ;  /* 0x000000f1e6f17220 */ /* 0x040fe40000410000 */
[----:B------:R-:W-:Y:S02]  /*1dde0*/  FMUL.FTZ R238, R230, R45 ;  /* 0x0000002de6ee7220 */ /* 0x000fe40000410000 */
[----:B------:R-:W-:Y:S02]  /*1ddf0*/  FFMA.FTZ R47, R59, R240, R215 ;  /* 0x000000f03b2f7223 */ /* 0x000fe400000100d7 */
        /* <DEDUP_REMOVED lines=15> */
[----:B0-----:R-:W-:Y:S01]  /*1def0*/  IADD3 R236, P0, R242, c[0x0][0x210], RZ ;  /* 0x00008400f2ec7a10 */ /* 0x001fe20007f1e0ff */
[----:B------:R-:W-:Y:S02]  /*1df00*/  FFMA.FTZ R47, R135, R240, R175 ;  /* 0x000000f0872f7223 */ /* 0x000fe400000100af */
[----:B------:R-:W-:Y:S01]  /*1df10*/  FFMA.FTZ R46, R134, R241, R174 ;  /* 0x000000f1862e7223 */ /* 0x000fe200000100ae */
[----:B------:R-:W-:Y:S01]  /*1df20*/  IADD3.X R237, R243, c[0x0][0x214], RZ, P0, !PT ;  /* 0x00008500f3ed7a10 */ /* 0x000fe200007fe4ff */
[----:B------:R-:W-:Y:S01]  /*1df30*/  FFMA.FTZ R45, R133, R238, R173 ;  /* 0x000000ee852d7223 */ /* 0x000fe200000100ad */
[----:B------:R-:W-:Y:S01]  /*1df40*/  ISETP.GE.AND P0, PT, R222, c[0x0][0x164], PT ;  /* 0x00005900de007a0c */ /* 0x000fe20003f06270 */
[----:B------:R-:W-:Y:S02]  /*1df50*/  FFMA.FTZ R44, R132, R239, R172 ;  /* 0x000000ef842c7223 */ /* 0x000fe400000100ac */
[----:B------:R-:W-:-:S02]  /*1df60*/  FADD.FTZ R241, -R231, R43 ;  /* 0x0000002be7f17221 */ /* 0x000fc40000010100 */
[C---:B------:R-:W-:Y:S01]  /*1df70*/  FADD.FTZ R239, -R231.reuse, R40 ;  /* 0x00000028e7ef7221 */ /* 0x040fe20000010100 */
[----:B------:R0:W-:Y:S01]  /*1df80*/  STG.E.128 [R236.64], R44 ;  /* 0x0000002cec007986 */ /* 0x0001e2000c101d06 */
[C---:B------:R-:W-:Y:S02]  /*1df90*/  FADD.FTZ R43, -R231.reuse, R42 ;  /* 0x0000002ae72b7221 */ /* 0x040fe40000010100 */
[C---:B------:R-:W-:Y:S02]  /*1dfa0*/  FMUL.FTZ R243, R230.reuse, R38 ;  /* 0x00000026e6f37220 */ /* 0x040fe40000410000 */
[----:B------:R-:W-:Y:S02]  /*1dfb0*/  FMUL.FTZ R38, R230, R37 ;  /* 0x00000025e6267220 */ /* 0x000fe40000410000 */
[C---:B------:R-:W-:Y:S02]  /*1dfc0*/  FADD.FTZ R27, -R231.reuse, R27 ;  /* 0x0000001be71b7221 */ /* 0x040fe40000010100 */
[----:B------:R-:W-:-:S02]  /*1dfd0*/  FADD.FTZ R24, -R231, R24 ;  /* 0x00000018e7187221 */ /* 0x000fc40000010100 */
[C---:B------:R-:W-:Y:S02]  /*1dfe0*/  FADD.FTZ R25, -R231.reuse, R25 ;  /* 0x00000019e7197221 */ /* 0x040fe40000010100 */
[C---:B------:R-:W-:Y:S02]  /*1dff0*/  FADD.FTZ R217, -R231.reuse, R217 ;  /* 0x000000d9e7d97221 */ /* 0x040fe40000010100 */
[----:B------:R-:W-:Y:S02]  /*1e000*/  FADD.FTZ R219, -R231, R219 ;  /* 0x000000dbe7db7221 */ /* 0x000fe40000010100 */
[C---:B------:R-:W-:Y:S02]  /*1e010*/  FMUL.FTZ R242, R230.reuse, R31 ;  /* 0x0000001fe6f27220 */ /* 0x040fe40000410000 */
[----:B0-----:R-:W-:Y:S02]  /*1e020*/  IMAD.MOV.U32 R44, RZ, RZ, 0x10 ;  /* 0x00000010ff2c7424 */ /* 0x001fe400078e00ff */
        /* <DEDUP_REMOVED lines=8> */
[----:B------:R-:W-:-:S04]  /*1e0b0*/  IMAD.WIDE.U32 R238, R235, R44, c[0x0][0x208] ;  /* 0x00008200ebee7625 */ /* 0x000fc800078e002c */
[----:B------:R-:W-:Y:S01]  /*1e0c0*/  FMUL.FTZ R241, R230, R36 ;  /* 0x00000024e6f17220 */ /* 0x000fe20000410000 */
[----:B------:R0:W-:Y:S01]  /*1e0d0*/  STG.E.128 [R238.64], R40 ;  /* 0x00000028ee007986 */ /* 0x0001e2000c101d06 */
[----:B------:R-:W-:-:S04]  /*1e0e0*/  IMAD.WIDE.U32 R36, R233, R44, c[0x0][0x208] ;  /* 0x00008200e9247625 */ /* 0x000fc800078e002c */
[C---:B------:R-:W-:Y:S02]  /*1e0f0*/  FMUL.FTZ R31, R230.reuse, R27 ;  /* 0x0000001be61f7220 */ /* 0x040fe40000410000 */
[C---:B0-----:R-:W-:Y:S02]  /*1e100*/  FADD.FTZ R41, -R231.reuse, R39 ;  /* 0x00000027e7297221 */ /* 0x041fe40000010100 */
[C---:B------:R-:W-:Y:S02]  /*1e110*/  FADD.FTZ R39, -R231.reuse, R34 ;  /* 0x00000022e7277221 */ /* 0x040fe40000010100 */
[C---:B------:R-:W-:Y:S02]  /*1e120*/  FADD.FTZ R43, -R231.reuse, R35 ;  /* 0x00000023e72b7221 */ /* 0x040fe40000010100 */
[----:B------:R-:W-:Y:S02]  /*1e130*/  FMUL.FTZ R240, R230, R41 ;  /* 0x00000029e6f07220 */ /* 0x000fe40000410000 */
[----:B------:R-:W-:-:S02]  /*1e140*/  FADD.FTZ R34, -R231, R20 ;  /* 0x00000014e7227221 */ /* 0x000fc40000010100 */
[C---:B------:R-:W-:Y:S02]  /*1e150*/  FADD.FTZ R35, -R231.reuse, R21 ;  /* 0x00000015e7237221 */ /* 0x040fe40000010100 */
[C---:B------:R-:W-:Y:S02]  /*1e160*/  FADD.FTZ R40, -R231.reuse, R22 ;  /* 0x00000016e7287221 */ /* 0x040fe40000010100 */
[----:B------:R-:W-:Y:S02]  /*1e170*/  FADD.FTZ R42, -R231, R23 ;  /* 0x00000017e72a7221 */ /* 0x000fe40000010100 */
[----:B------:R-:W-:-:S04]  /*1e180*/  IMAD.WIDE.U32 R238, R235, R44, c[0x0][0x210] ;  /* 0x00008400ebee7625 */ /* 0x000fc800078e002c */
        /* <DEDUP_REMOVED lines=8> */
[----:B------:R-:W-:Y:S02]  /*1e210*/  FADD.FTZ R235, -R231, R19 ;  /* 0x00000013e7eb7221 */ /* 0x000fe40000010100 */
[----:B------:R-:W-:-:S04]  /*1e220*/  IMAD.WIDE.U32 R236, R234, R44, c[0x0][0x208] ;  /* 0x00008200eaec7625 */ /* 0x000fc800078e002c */
[----:B------:R-:W-:Y:S02]  /*1e230*/  FFMA.FTZ R19, R123, R240, R207 ;  /* 0x000000f07b137223 */ /* 0x000fe400000100cf */
[----:B------:R-:W-:Y:S02]  /*1e240*/  FFMA.FTZ R18, R122, R243, R206 ;  /* 0x000000f37a127223 */ /* 0x000fe400000100ce */
[----:B------:R-:W-:Y:S02]  /*1e250*/  FFMA.FTZ R17, R121, R38, R205 ;  /* 0x0000002679117223 */ /* 0x000fe400000100cd */
[----:B------:R-:W-:Y:S02]  /*1e260*/  FFMA.FTZ R16, R120, R241, R204 ;  /* 0x000000f178107223 */ /* 0x000fe400000100cc */
[----:B------:R-:W-:Y:S02]  /*1e270*/  FMUL.FTZ R43, R230, R43 ;  /* 0x0000002be62b7220 */ /* 0x000fe40000410000 */
[----:B0-----:R-:W-:Y:S01]  /*1e280*/  IMAD.WIDE.U32 R238, R234, R44, c[0x0][0x210] ;  /* 0x00008400eaee7625 */ /* 0x001fe200078e002c */
[----:B------:R0:W-:Y:S03]  /*1e290*/  STG.E.128 [R236.64], R16 ;  /* 0x00000010ec007986 */ /* 0x0001e6000c101d06 */
[----:B------:R-:W-:-:S02]  /*1e2a0*/  FADD.FTZ R234, -R231, R216 ;  /* 0x000000d8e7ea7221 */ /* 0x000fc40000010100 */
[C---:B------:R-:W-:Y:S02]  /*1e2b0*/  FMUL.FTZ R23, R230.reuse, R32 ;  /* 0x00000020e6177220 */ /* 0x040fe40000410000 */
[----:B------:R-:W-:Y:S02]  /*1e2c0*/  FMUL.FTZ R216, R230, R33 ;  /* 0x00000021e6d87220 */ /* 0x000fe40000410000 */
[C---:B------:R-:W-:Y:S02]  /*1e2d0*/  FADD.FTZ R21, -R231.reuse, R12 ;  /* 0x0000000ce7157221 */ /* 0x040fe40000010100 */
[C---:B------:R-:W-:Y:S02]  /*1e2e0*/  FADD.FTZ R20, -R231.reuse, R13 ;  /* 0x0000000de7147221 */ /* 0x040fe40000010100 */
[C---:B------:R-:W-:Y:S02]  /*1e2f0*/  FADD.FTZ R41, -R231.reuse, R14 ;  /* 0x0000000ee7297221 */ /* 0x040fe40000010100 */
[----:B------:R-:W-:-:S02]  /*1e300*/  FADD.FTZ R22, -R231, R15 ;  /* 0x0000000fe7167221 */ /* 0x000fc40000010100 */
[----:B------:R-:W-:Y:S02]  /*1e310*/  FFMA.FTZ R15, R119, R240, R167 ;  /* 0x000000f0770f7223 */ /* 0x000fe400000100a7 */
[----:B0-----:R-:W-:Y:S02]  /*1e320*/  FMUL.FTZ R236, R230, R39 ;  /* 0x00000027e6ec7220 */ /* 0x001fe40000410000 */
[----:B------:R-:W-:Y:S02]  /*1e330*/  FFMA.FTZ R14, R118, R243, R166 ;  /* 0x000000f3760e7223 */ /* 0x000fe400000100a6 */
[----:B------:R-:W-:Y:S02]  /*1e340*/  FFMA.FTZ R13, R117, R38, R165 ;  /* 0x00000026750d7223 */ /* 0x000fe400000100a5 */
[----:B------:R-:W-:Y:S02]  /*1e350*/  FFMA.FTZ R12, R116, R241, R164 ;  /* 0x000000f1740c7223 */ /* 0x000fe400000100a4 */
[----:B------:R-:W-:-:S02]  /*1e360*/  FFMA.FTZ R19, R115, R43, R203 ;  /* 0x0000002b73137223 */ /* 0x000fc400000100cb */
[----:B------:R-:W-:Y:S01]  /*1e370*/  FFMA.FTZ R18, R114, R236, R202 ;  /* 0x000000ec72127223 */ /* 0x000fe200000100ca */
[----:B------:R0:W-:Y:S01]  /*1e380*/  STG.E.128 [R238.64], R12 ;  /* 0x0000000cee007986 */ /* 0x0001e2000c101d06 */
[----:B------:R-:W-:Y:S02]  /*1e390*/  FFMA.FTZ R17, R113, R216, R201 ;  /* 0x000000d871117223 */ /* 0x000fe400000100c9 */
[----:B------:R-:W-:Y:S02]  /*1e3a0*/  FFMA.FTZ R16, R112, R23, R200 ;  /* 0x0000001770107223 */ /* 0x000fe400000100c8 */
[----:B------:R-:W-:Y:S02]  /*1e3b0*/  FADD.FTZ R38, -R231, R218 ;  /* 0x000000dae7267221 */ /* 0x000fe40000010100 */
[C---:B------:R-:W-:Y:S01]  /*1e3c0*/  FMUL.FTZ R218, R230.reuse, R28 ;  /* 0x0000001ce6da7220 */ /* 0x040fe20000410000 */
[----:B------:R1:W-:Y:S01]  /*1e3d0*/  STG.E.128 [R36.64], R16 ;  /* 0x0000001024007986 */ /* 0x0003e2000c101d06 */
[----:B------:R-:W-:-:S02]  /*1e3e0*/  FMUL.FTZ R240, R230, R29 ;  /* 0x0000001de6f07220 */ /* 0x000fc40000410000 */
[C---:B------:R-:W-:Y:S02]  /*1e3f0*/  FMUL.FTZ R231, R230.reuse, R30 ;  /* 0x0000001ee6e77220 */ /* 0x040fe40000410000 */
[----:B------:R-:W-:Y:S02]  /*1e400*/  FMUL.FTZ R30, R230, R26 ;  /* 0x0000001ae61e7220 */ /* 0x000fe40000410000 */
[----:B------:R-:W-:-:S04]  /*1e410*/  IMAD.WIDE.U32 R32, R233, R44, c[0x0][0x210] ;  /* 0x00008400e9207625 */ /* 0x000fc800078e002c */
[C---:B------:R-:W-:Y:S02]  /*1e420*/  FMUL.FTZ R26, R230.reuse, R40 ;  /* 0x00000028e61a7220 */ /* 0x040fe40000410000 */
[----:B------:R-:W-:Y:S02]  /*1e430*/  FMUL.FTZ R27, R230, R42 ;  /* 0x0000002ae61b7220 */ /* 0x000fe40000410000 */
[----:B0-----:R-:W-:Y:S02]  /*1e440*/  FFMA.FTZ R15, R111, R43, R163 ;  /* 0x0000002b6f0f7223 */ /* 0x001fe400000100a3 */
[----:B------:R-:W-:Y:S02]  /*1e450*/  FFMA.FTZ R14, R110, R236, R162 ;  /* 0x000000ec6e0e7223 */ /* 0x000fe400000100a2 */
[----:B------:R-:W-:Y:S02]  /*1e460*/  FFMA.FTZ R13, R109, R216, R161 ;  /* 0x000000d86d0d7223 */ /* 0x000fe400000100a1 */
[----:B------:R-:W-:-:S02]  /*1e470*/  FFMA.FTZ R12, R108, R23, R160 ;  /* 0x000000176c0c7223 */ /* 0x000fc400000100a0 */
[----:B-1----:R-:W-:-:S03]  /*1e480*/  IMAD.WIDE.U32 R36, R232, R44, c[0x0][0x208] ;  /* 0x00008200e8247625 */ /* 0x002fc600078e002c */
        /* <DEDUP_REMOVED lines=16> */
[C---:B------:R-:W-:Y:S02]  /*1e590*/  FMUL.FTZ R24, R230.reuse, R34 ;  /* 0x00000022e6187220 */ /* 0x040fe40000410000 */
[C---:B------:R-:W-:Y:S01]  /*1e5a0*/  FMUL.FTZ R25, R230.reuse, R35 ;  /* 0x00000023e6197220 */ /* 0x040fe20000410000 */
[----:B------:R2:W-:Y:S01]  /*1e5b0*/  STG.E.128 [R232.64], R20 ;  /* 0x00000014e8007986 */ /* 0x0005e2000c101d06 */
[C---:B------:R-:W-:Y:S02]  /*1e5c0*/  FMUL.FTZ R45, R230.reuse, R45 ;  /* 0x0000002de62d7220 */ /* 0x040fe40000410000 */
[C---:B------:R-:W-:Y:S02]  /*1e5d0*/  FMUL.FTZ R46, R230.reuse, R46 ;  /* 0x0000002ee62e7220 */ /* 0x040fe40000410000 */
[C---:B------:R-:W-:Y:S02]  /*1e5e0*/  FMUL.FTZ R47, R230.reuse, R47 ;  /* 0x0000002fe62f7220 */ /* 0x040fe40000410000 */
[----:B------:R-:W-:-:S02]  /*1e5f0*/  FMUL.FTZ R235, R230, R235 ;  /* 0x000000ebe6eb7220 */ /* 0x000fc40000410000 */
[----:B------:R-:W-:Y:S02]  /*1e600*/  FMUL.FTZ R35, R230, R217 ;  /* 0x000000d9e6237220 */ /* 0x000fe40000410000 */
[----:B0-----:R-:W-:-:S04]  /*1e610*/  IMAD.WIDE.U32 R32, R228, R44, c[0x0][0x208] ;  /* 0x00008200e4207625 */ /* 0x001fc800078e002c */
[----:B------:R-:W-:Y:S02]  /*1e620*/  FFMA.FTZ R15, R99, R31, R195 ;  /* 0x0000001f630f7223 */ /* 0x000fe400000100c3 */
[----:B------:R-:W-:Y:S02]  /*1e630*/  FFMA.FTZ R14, R98, R30, R194 ;  /* 0x0000001e620e7223 */ /* 0x000fe400000100c2 */
[----:B------:R-:W-:Y:S02]  /*1e640*/  FFMA.FTZ R13, R97, R29, R193 ;  /* 0x0000001d610d7223 */ /* 0x000fe400000100c1 */
[----:B------:R-:W-:Y:S02]  /*1e650*/  FFMA.FTZ R12, R96, R28, R192 ;  /* 0x0000001c600c7223 */ /* 0x000fe400000100c0 */
[----:B------:R-:W-:-:S03]  /*1e660*/  IMAD.WIDE.U32 R216, R228, R44, c[0x0][0x210] ;  /* 0x00008400e4d87625 */ /* 0x000fc600078e002c */
[----:B------:R-:W-:Y:S01]  /*1e670*/  STG.E.128 [R32.64], R12 ;  /* 0x0000000c20007986 */ /* 0x000fe2000c101d06 */
[----:B-1----:R-:W-:Y:S02]  /*1e680*/  FFMA.FTZ R19, R95, R31, R155 ;  /* 0x0000001f5f137223 */ /* 0x002fe4000001009b */
[----:B------:R-:W-:Y:S02]  /*1e690*/  FFMA.FTZ R18, R94, R30, R154 ;  /* 0x0000001e5e127223 */ /* 0x000fe4000001009a */
[----:B------:R-:W-:Y:S02]  /*1e6a0*/  FFMA.FTZ R17, R93, R29, R153 ;  /* 0x0000001d5d117223 */ /* 0x000fe40000010099 */
[----:B------:R-:W-:Y:S02]  /*1e6b0*/  FFMA.FTZ R16, R92, R28, R152 ;  /* 0x0000001c5c107223 */ /* 0x000fe40000010098 */
[C---:B------:R-:W-:Y:S02]  /*1e6c0*/  FMUL.FTZ R41, R230.reuse, R41 ;  /* 0x00000029e6297220 */ /* 0x040fe40000410000 */
[C---:B------:R-:W-:Y:S01]  /*1e6d0*/  FMUL.FTZ R34, R230.reuse, R234 ;  /* 0x000000eae6227220 */ /* 0x040fe20000410000 */
[----:B------:R-:W-:Y:S01]  /*1e6e0*/  STG.E.128 [R216.64], R16 ;  /* 0x00000010d8007986 */ /* 0x000fe2000c101d06 */
[----:B------:R-:W-:-:S02]  /*1e6f0*/  FMUL.FTZ R38, R230, R38 ;  /* 0x00000026e6267220 */ /* 0x000fc40000410000 */
[----:B------:R-:W-:-:S04]  /*1e700*/  IMAD.WIDE.U32 R36, R229, R44, c[0x0][0x208] ;  /* 0x00008200e5247625 */ /* 0x000fc800078e002c */
[----:B--2---:R-:W-:Y:S02]  /*1e710*/  FFMA.FTZ R23, R91, R27, R191 ;  /* 0x0000001b5b177223 */ /* 0x004fe400000100bf */
        /* <DEDUP_REMOVED lines=47> */
[----:B-1----:R-:W-:Y:S01]  /*1ea10*/  @P0 CALL.REL.NOINC `(.L_x_31562) ;  /* 0x0000001000000944 */ /* 0x002fe20003c00000 */
[----:B------:R-:W-:Y:S05]  /*1ea20*/  BRA `(.L_x_31563) ;  /* 0xfffe267000007947 */ /* 0x000fea000383ffff */
.L_x_31562:
[----:B------:R-:W-:Y:S05]  /*1ea30*/  EXIT ;  /* 0x000000000000794d */ /* 0x000fea0003800000 */
.L_x_31560:
[----:B------:R-:W-:Y:S01]  /*1ea40*/  HFMA2.MMA R242, -RZ, RZ, 0, 5.9604644775390625e-08 ;  /* 0x00000001fff27435 */ /* 0x000fe200000001ff */
[----:B------:R-:W-:Y:S01]  /*1ea50*/  IMAD.MOV.U32 R231, RZ, RZ, 0x1f ;  /* 0x0000001fffe77424 */ /* 0x000fe200078e00ff */
[----:B------:R-:W-:Y:S01]  /*1ea60*/  MOV R236, 0x1ea90 ;  /* 0x0001ea9000ec7802 */ /* 0x000fe20000000f00 */
[----:B------:R-:W-:-:S03]  /*1ea70*/  IMAD.MOV.U32 R240, RZ, RZ, -0x1 ;  /* 0xfffffffffff07424 */ /* 0x000fc600078e00ff */
[----:B------:R-:W-:Y:S05]  /*1ea80*/  CALL.REL.NOINC `($__internal_77_$__cuda_sm70_shflsync_bfly_p) ;  /* 0x0000089000007944 */ /* 0x000fea0003c00000 */
[----:B-1----:R-:W-:Y:S01]  /*1ea90*/  MOV R230, R242 ;  /* 0x000000f200e67202 */ /* 0x002fe20000000f00 */
[----:B0-----:R-:W-:Y:S05]  /*1eaa0*/  BRA `(.L_x_31564) ;  /* 0xffffe79000007947 */ /* 0x001fea000383ffff */
.L_x_31561:
[----:B------:R-:W-:Y:S01]  /*1eab0*/  IMAD.MOV.U32 R242, RZ, RZ, 0x2 ;  /* 0x00000002fff27424 */ /* 0x000fe200078e00ff */
[----:B------:R-:W-:Y:S01]  /*1eac0*/  MOV R240, 0xffffffff ;  /* 0xffffffff00f07802 */ /* 0x000fe20000000f00 */
[----:B------:R-:W-:Y:S01]  /*1ead0*/  IMAD.MOV.U32 R231, RZ, RZ, 0x1f ;  /* 0x0000001fffe77424 */ /* 0x000fe200078e00ff */
[----:B------:R-:W-:Y:S02]  /*1eae0*/  MOV R236, 0x1eb00 ;  /* 0x0001eb0000ec7802 */ /* 0x000fe40000000f00 */
[----:B------:R-:W-:Y:S05]  /*1eaf0*/  CALL.REL.NOINC `($__internal_77_$__cuda_sm70_shflsync_bfly_p) ;  /* 0x0000082000007944 */ /* 0x000fea0003c00000 */
[----:B01----:R-:W-:Y:S01]  /*1eb00*/  FADD.FTZ R241, R241, R242 ;  /* 0x000000f2f1f17221 */ /* 0x003fe20000010000 */
[----:B------:R-:W-:Y:S01]  /*1eb10*/  MOV R240, 0xffffffff ;  /* 0xffffffff00f07802 */ /* 0x000fe20000000f00 */
[----:B------:R-:W-:Y:S01]  /*1eb20*/  IMAD.MOV.U32 R242, RZ, RZ, 0x4 ;  /* 0x00000004fff27424 */ /* 0x000fe200078e00ff */
[----:B------:R-:W-:Y:S01]  /*1eb30*/  MOV R236, 0x1eb60 ;  /* 0x0001eb6000ec7802 */ /* 0x000fe20000000f00 */
[----:B------:R-:W-:-:S02]  /*1eb40*/  IMAD.MOV.U32 R231, RZ, RZ, 0x1f ;  /* 0x0000001fffe77424 */ /* 0x000fc400078e00ff */
        /* <DEDUP_REMOVED lines=99> */
[----:B------:R-:W-:Y:S05]  /*1f180*/  CALL.REL.NOINC `($__internal_77_$__cuda_sm70_shflsync_bfly_p) ;  /* 0x0000019000007944 */ /* 0x000fea0003c00000 */
[----:B01----:R-:W-:Y:S01]  /*1f190*/  FADD.FTZ R241, R241, R242 ;  /* 0x000000f2f1f17221 */ /* 0x003fe20000010000 */
[----:B------:R-:W-:Y:S01]  /*1f1a0*/  MOV R240, 0xffffffff ;  /* 0xffffffff00f07802 */ /* 0x000fe20000000f00 */
[----:B------:R-:W-:Y:S01]  /*1f1b0*/  IMAD.MOV.U32 R242, RZ, RZ, 0x2 ;  /* 0x00000002fff27424 */ /* 0x000fe200078e00ff */
[----:B------:R-:W-:Y:S01]  /*1f1c0*/  MOV R236, 0x1f1f0 ;  /* 0x0001f1f000ec7802 */ /* 0x000fe20000000f00 */
[----:B------:R-:W-:Y:S02]  /*1f1d0*/  IMAD.MOV.U32 R231, RZ, RZ, 0x1f ;  /* 0x0000001fffe77424 */ /* 0x000fe400078e00ff */
        /* <DEDUP_REMOVED lines=19> */
[----:B01----:R-:W-:Y:S05]  /*1f310*/  BRA `(.L_x_31565) ;  /* 0xffffe56000007947 */ /* 0x003fea000383ffff */
        .weak           $__internal_77_$__cuda_sm70_shflsync_bfly_p
        .type           $__internal_77_$__cuda_sm70_shflsync_bfly_p,@function
        .size           $__internal_77_$__cuda_sm70_shflsync_bfly_p,(.L_x_33017 - $__internal_77_$__cuda_sm70_shflsync_bfly_p)
$__internal_77_$__cuda_sm70_shflsync_bfly_p:
[----:B------:R-:W-:Y:S01]  /*1f320*/  IMAD.MOV.U32 R237, RZ, RZ, 0x0 ;  /* 0x00000000ffed7424 */ /* 0x000fe200078e00ff */
[----:B------:R-:W-:Y:S04]  /*1f330*/  WARPSYNC R240 ;  /* 0x000000f000007348 */ /* 0x000fe80003800000 */
[----:B------:R0:W1:Y:S01]  /*1f340*/  SHFL.BFLY PT, R242, R241, R242, R231 ;  /* 0x0c0000f2f1f27389 */ /* 0x00006200000e00e7 */
[----:B------:R-:W-:Y:S05]  /*1f350*/  RET.REL.NODEC R236 `(_ZN10layer_norm31ln_parallel_residual_fwd_kernelINS_13Kernel_traitsIfffffjLj5120ELj1ELj1ELj4ELj16ENS_18Kernel_traits_baseILj5120EfffffjLj128EEEEELb1ELb0ELb1EEEvNS_9FwdParamsE) ;  /* 0xfffe0ca0ec007950 */ /* 0x000fea0003c3ffff */
.L_x_31566:
        /* <DEDUP_REMOVED lines=10> */
.L_x_33017:


//--------------------- .text._ZN10layer_norm31ln_parallel_residual_fwd_kernelINS_13Kernel_traitsIfffffjLj5120ELj1ELj1ELj4ELj16ENS_18Kernel_traits_baseILj5120EfffffjLj128EEEEELb1ELb1ELb0EEEvNS_9FwdParamsE --------------------------
	.section	.text._ZN10layer_norm31ln_parallel_residual_fwd_kernelINS_13Kernel_traitsIfffffjLj5120ELj1ELj1ELj4ELj16ENS_18Kernel_traits_baseILj5120EfffffjLj128EEEEELb1ELb1ELb0EEEvNS_9FwdParamsE,"ax",@progbits
	.sectioninfo	@"SHI_REGISTERS=165"
	.align	128
        .global         _ZN10layer_norm31ln_parallel_residual_fwd_kernelINS_13Kernel_traitsIfffffjLj5120ELj1ELj1ELj4ELj16ENS_18Kernel_traits_baseILj5120EfffffjLj128EEEEELb1ELb1ELb0EEEvNS_9FwdParamsE
        .type           _ZN10layer_norm31ln_parallel_residual_fwd_kernelINS_13Kernel_traitsIfffffjLj5120ELj1ELj1ELj4ELj16ENS_18Kernel_traits_baseILj5120EfffffjLj128EEEEELb1ELb1ELb0EEEvNS_9FwdParamsE,@function
        .size           _ZN10layer_norm31ln_parallel_residual_fwd_kernelINS_13Kernel_traitsIfffffjLj5120ELj1ELj1ELj4ELj16ENS_18Kernel_traits_baseILj5120EfffffjLj128EEEEELb1ELb1ELb0EEEvNS_9FwdParamsE,(.L_x_33018 - _ZN10layer_norm31ln_parallel_residual_fwd_kernelINS_13Kernel_traitsIfffffjLj5120ELj1ELj1ELj4ELj16ENS_18Kernel_traits_baseILj5120EfffffjLj128EEEEELb1ELb1ELb0EEEvNS_9FwdParamsE)
        .other          _ZN10layer_norm31ln_parallel_residual_fwd_kernelINS_13Kernel_traitsIfffffjLj5120ELj1ELj1ELj4ELj16ENS_18Kernel_traits_baseILj5120EfffffjLj128EEEEELb1ELb1ELb0EEEvNS_9FwdParamsE,@"STO_CUDA_ENTRY STV_DEFAULT"
_ZN10layer_norm31ln_parallel_residual_fwd_kernelINS_13Kernel_traitsIfffffjLj5120ELj1ELj1ELj4ELj16ENS_18Kernel_traits_baseILj5120EfffffjLj128EEEEELb1ELb1ELb0EEEvNS_9FwdParamsE:
.text._ZN10layer_norm31ln_parallel_residual_fwd_kernelINS_13Kernel_traitsIfffffjLj5120ELj1ELj1ELj4ELj16ENS_18Kernel_traits_baseILj5120EfffffjLj128EEEEELb1ELb1ELb0EEEvNS_9FwdParamsE:
        /* <DEDUP_REMOVED lines=29> */
[----:B------:R-:W-:Y:S01]  /*01d0*/  LOP3.LUT R5, R0, 0x7f, RZ, 0xc0, !PT ;  /* 0x0000007f00057812 */ /* 0x000fe200078ec0ff */
[----:B--2---:R-:W-:Y:S01]  /*01e0*/  UIADD3 UR10, UR5, -0x4498517b, URZ ;  /* 0xbb67ae85050a7890 */ /* 0x004fe2000fffe03f */
[----:B------:R-:W-:Y:S01]  /*01f0*/  LOP3.LUT R10, R7, UR5, RZ, 0x3c, !PT ;  /* 0x00000005070a7c12 */ /* 0x000fe2000f8e3cff */
[----:B------:R-:W-:Y:S01]  /*0200*/  UIADD3 UR12, UR5, 0x76cf5d0a, URZ ;  /* 0x76cf5d0a050c7890 */ /* 0x000fe2000fffe03f */
[----:B------:R-:W-:Y:S01]  /*0210*/  LOP3.LUT R12, R5, 0x7f, RZ, 0x3c, !PT ;  /* 0x0000007f050c7812 */ /* 0x000fe200078e3cff */
[----:B------:R-:W-:-:S02]  /*0220*/  UIADD3 UR14, UR5, 0x32370b8f, URZ ;  /* 0x32370b8f050e7890 */ /* 0x000fc4000fffe03f */
[----:B------:R-:W-:Y:S01]  /*0230*/  IMAD.WIDE.U32 R10, R10, -0x326172a9, RZ ;  /* 0xcd9e8d570a0a7825 */ /* 0x000fe200078e00ff */
[----:B------:R-:W-:Y:S01]  /*0240*/  LOP3.LUT R9, R3, UR10, R6, 0x96, !PT ;  /* 0x0000000a03097c12 */ /* 0x000fe2000f8e9606 */
[----:B------:R-:W-:Y:S02]  /*0250*/  UIADD3 UR15, UR4, 0x78dde6e4, URZ ;  /* 0x78dde6e4040f7890 */ /* 0x000fe4000fffe03f */
[----:B------:R-:W-:Y:S01]  /*0260*/  UIADD3 UR16, UR5, -0x126145ec, URZ ;  /* 0xed9eba1405107890 */ /* 0x000fe2000fffe03f */
[----:B------:R-:W-:Y:S01]  /*0270*/  LOP3.LUT R6, R11, UR9, R8, 0x96, !PT ;  /* 0x000000090b067c12 */ /* 0x000fe2000f8e9608 */
[----:B------:R-:W-:Y:S01]  /*0280*/  IMAD.WIDE.U32 R8, R9, -0x326172a9, RZ ;  /* 0xcd9e8d5709087825 */ /* 0x000fe200078e00ff */
[----:B------:R-:W-:Y:S02]  /*0290*/  UIADD3 UR17, UR4, 0x1715609d, URZ ;  /* 0x1715609d04117890 */ /* 0x000fe4000fffe03f */
[----:B------:R-:W-:Y:S01]  /*02a0*/  UIADD3 UR18, UR5, -0x56f99767, URZ ;  /* 0xa906689905127890 */ /* 0x000fe2000fffe03f */
        /* <DEDUP_REMOVED lines=8> */
[----:B------:R-:W-:Y:S01]  /*0330*/  IMAD.MOV.U32 R7, RZ, RZ, c[0x0][0x168] ;  /* 0x00005a00ff077624 */ /* 0x000fe200078e00ff */
[----:B------:R-:W-:Y:S01]  /*0340*/  LOP3.LUT R9, R11, UR14, R6, 0x96, !PT ;  /* 0x0000000e0b097c12 */ /* 0x000fe2000f8e9606 */
[----:B------:R-:W-:Y:S01]  /*0350*/  IMAD.WIDE.U32 R2, R2, -0x326172a9, RZ ;  /* 0xcd9e8d5702027825 */ /* 0x000fe200078e00ff */
[----:B------:R-:W-:Y:S02]  /*0360*/  UIADD3 UR23, UR4, -0xe443238, URZ ;  /* 0xf1bbcdc804177890 */ /* 0x000fe4000fffe03f */
[----:B------:R-:W-:-:S02]  /*0370*/  SHF.R.S32.HI R7, RZ, 0x1f, R7 ;  /* 0x0000001fff077819 */ /* 0x000fc40000011407 */
[----:B------:R-:W-:Y:S01]  /*0380*/  LOP3.LUT R6, R3, UR13, R8, 0x96, !PT ;  /* 0x0000000d03067c12 */ /* 0x000fe2000f8e9608 */
[----:B------:R-:W-:Y:S01]  /*0390*/  IMAD.WIDE.U32 R8, R9, -0x326172a9, RZ ;  /* 0xcd9e8d5709087825 */ /* 0x000fe200078e00ff */
[----:B------:R-:W-:-:S03]  /*03a0*/  LEA.HI R3, R7, c[0x0][0x168], RZ, 0x2 ;  /* 0x00005a0007037a11 */ /* 0x000fc600078f10ff */
[----:B------:R-:W-:Y:S01]  /*03b0*/  IMAD.WIDE.U32 R6, R6, -0x2daee0ad, RZ ;  /* 0xd2511f5306067825 */ /* 0x000fe200078e00ff */
[----:B------:R-:W-:Y:S02]  /*03c0*/  LOP3.LUT R48, R9, UR15, R2, 0x96, !PT ;  /* 0x0000000f09307c12 */ /* 0x000fe4000f8e9602 */
[----:B------:R-:W-:Y:S02]  /*03d0*/  LEA.HI.SX32 R2, R3, R12, 0x1e ;  /* 0x0000000c03027211 */ /* 0x000fe400078ff2ff */
[----:B------:R-:W-:Y:S01]  /*03e0*/  LOP3.LUT R50, R7, UR16, R10, 0x96, !PT ;  /* 0x0000001007327c12 */ /* 0x000fe2000f8e960a */
[----:B------:R-:W-:Y:S01]  /*03f0*/  IMAD.WIDE.U32 R48, R48, -0x2daee0ad, RZ ;  /* 0xd2511f5330307825 */ /* 0x000fe200078e00ff */
[C---:B------:R-:W-:Y:S02]  /*0400*/  LOP3.LUT P6, RZ, R2.reuse, 0xffffff80, RZ, 0xc0, !PT ;  /* 0xffffff8002ff7812 */ /* 0x040fe400078cc0ff */
[----:B------:R-:W-:Y:S01]  /*0410*/  ISETP.GE.U32.AND P5, PT, R2, 0x100, PT ;  /* 0x000001000200780c */ /* 0x000fe20003fa6070 */
[----:B------:R-:W-:Y:S01]  /*0420*/  IMAD.WIDE.U32 R50, R50, -0x326172a9, RZ ;  /* 0xcd9e8d5732327825 */ /* 0x000fe200078e00ff */
[----:B------:R-:W-:-:S02]  /*0430*/  ISETP.GE.U32.AND P4, PT, R2, 0x180, PT ;  /* 0x000001800200780c */ /* 0x000fc40003f86070 */
[C---:B------:R-:W-:Y:S02]  /*0440*/  ISETP.GE.U32.AND P3, PT, R2.reuse, 0x200, PT ;  /* 0x000002000200780c */ /* 0x040fe40003f66070 */
[----:B------:R-:W-:Y:S02]  /*0450*/  ISETP.GE.U32.AND P2, PT, R2, 0x280, PT ;  /* 0x000002800200780c */ /* 0x000fe40003f46070 */
[----:B------:R-:W-:Y:S02]  /*0460*/  LOP3.LUT R56, R49, UR18, R6, 0x96, !PT ;  /* 0x0000001231387c12 */ /* 0x000fe4000f8e9606 */
[----:B------:R-:W-:Y:S02]  /*0470*/  LOP3.LUT R52, R51, UR17, R8, 0x96, !PT ;  /* 0x0000001133347c12 */ /* 0x000fe4000f8e9608 */
[----:B------:R-:W-:-:S04]  /*0480*/  @P6 LOP3.LUT R152, R152, 0x4, RZ, 0xfc, !PT ;  /* 0x0000000498986812 */ /* 0x000fc800078efcff */
[----:B------:R-:W-:-:S04]  /*0490*/  LOP3.LUT R152, R152, 0xfffff7ff, RZ, 0xc0, !PT ;  /* 0xfffff7ff98987812 */ /* 0x000fc800078ec0ff */
[----:B------:R-:W-:-:S04]  /*04a0*/  @P5 LOP3.LUT R152, R152, 0x800, RZ, 0xfc, !PT ;  /* 0x0000080098985812 */ /* 0x000fc800078efcff */
        /* <DEDUP_REMOVED lines=12> */
[----:B------:R-:W-:-:S06]  /*0570*/  IMAD.WIDE.U32 R12, R5, R12, c[0x0][0x1b0] ;  /* 0x00006c00050c7625 */ /* 0x000fcc00078e000c */
[----:B------:R-:W5:Y:S06]  /*0580*/  LDG.E.128 R12, [R12.64] ;  /* 0x000000060c0c7981 */ /* 0x000f6c000c1e1d00 */
[----:B------:R-:W-:-:S04]  /*0590*/  @P0 LEA R6, P1, R5, c[0x0][0x218], 0x4 ;  /* 0x0000860005060a11 */ /* 0x000fc800078220ff */
[----:B------:R-:W-:-:S05]  /*05a0*/  @P0 LEA.HI.X R7, R5, c[0x0][0x21c], RZ, 0x4, P1 ;  /* 0x0000870005070a11 */ /* 0x000fca00008f24ff */
[----:B------:R0:W5:Y:S01]  /*05b0*/  @P0 LDG.E.128 R8, [R6.64] ;  /* 0x0000000606080981 */ /* 0x000162000c1e1d00 */
[----:B------:R-:W-:-:S03]  /*05c0*/  LOP3.LUT R5, R5, 0x80, RZ, 0xfc, !PT ;  /* 0x0000008005057812 */ /* 0x000fc600078efcff */
.L_x_31568:
[----:B------:R-:W-:Y:S05]  /*05d0*/  BSYNC B0 ;  /* 0x0000000000007941 */ /* 0x000fea0003800000 */
.L_x_31567:
[----:B------:R-:W-:Y:S01]  /*05e0*/  BSSY B0, `(.L_x_31569) ;  /* 0x000000d000007945 */ /* 0x000fe20003800000 */
        /* <DEDUP_REMOVED lines=8> */
[----:B0-----:R-:W-:-:S04]  /*0670*/  @P0 LEA R6, P1, R5, c[0x0][0x218], 0x4 ;  /* 0x0000860005060a11 */ /* 0x001fc800078220ff */
[----:B------:R-:W-:-:S05]  /*0680*/  @P0 LEA.HI.X R7, R5, c[0x0][0x21c], RZ, 0x4, P1 ;  /* 0x0000870005070a11 */ /* 0x000fca00008f24ff */
[----:B------:R0:W5:Y:S01]  /*0690*/  @P0 LDG.E.128 R16, [R6.64] ;  /* 0x0000000606100981 */ /* 0x000162000c1e1d00 */
[----:B------:R-:W-:-:S03]  /*06a0*/  IADD3 R5, R5, 0x80, RZ ;  /* 0x0000008005057810 */ /* 0x000fc60007ffe0ff */
.L_x_31570:
[----:B------:R-:W-:Y:S05]  /*06b0*/  BSYNC B0 ;  /* 0x0000000000007941 */ /* 0x000fea0003800000 */
.L_x_31569:
        /* <DEDUP_REMOVED lines=13> */
.L_x_31572:
[----:B------:R-:W-:Y:S05]  /*0790*/  BSYNC B0 ;  /* 0x0000000000007941 */ /* 0x000fea0003800000 */
.L_x_31571:
        /* <DEDUP_REMOVED lines=13> */
.L_x_31574:
[----:B------:R-:W-:Y:S05]  /*0870*/  BSYNC B0 ;  /* 0x0000000000007941 */ /* 0x000fea0003800000 */
.L_x_31573:
        /* <DEDUP_REMOVED lines=13> */
.L_x_31576:
[----:B------:R-:W-:Y:S05]  /*0950*/  BSYNC B0 ;  /* 0x0000000000007941 */ /* 0x000fea0003800000 */
.L_x_31575:
[----:B------:R-:W-:Y:S01]  /*0960*/  ISETP.GE.U32.AND P0, PT, R2, 0x300, PT ;  /* 0x000003000200780c */ /* 0x000fe20003f06070 */
[----:B------:R-:W-:Y:S01]  /*0970*/  IMAD.WIDE.U32 R56, R56, -0x326172a9, RZ ;  /* 0xcd9e8d5738387825 */ /* 0x000fe200078e00ff */
[----:B------:R-:W-:Y:S01]  /*0980*/  LOP3.LUT R152, R152, 0xffffff7f, RZ, 0xc0, !PT ;  /* 0xffffff7f98987812 */ /* 0x000fe200078ec0ff */
[----:B------:R-:W-:Y:S01]  /*0990*/  UIADD3 UR24, UR5, -0x24c28bd8, URZ ;  /* 0xdb3d742805187890 */ /* 0x000fe2000fffe03f */
[----:B------:R-:W-:Y:S01]  /*09a0*/  BSSY B0, `(.L_x_31577) ;  /* 0x0000011000007945 */ /* 0x000fe20003800000 */
[----:B0-----:R-:W-:Y:S01]  /*09b0*/  IMAD.WIDE.U32 R6, R52, -0x2daee0ad, RZ ;  /* 0xd2511f5334067825 */ /* 0x001fe200078e00ff */
[----:B------:R-:W-:-:S04]  /*09c0*/  LOP3.LUT R88, R57, UR19, R50, 0x96, !PT ;  /* 0x0000001339587c12 */ /* 0x000fc8000f8e9632 */
[----:B------:R-:W-:-:S03]  /*09d0*/  LOP3.LUT R90, R7, UR20, R48, 0x96, !PT ;  /* 0x00000014075a7c12 */ /* 0x000fc6000f8e9630 */
        /* <DEDUP_REMOVED lines=12> */
[----:B------:R-:W-:-:S03]  /*0aa0*/  IADD3 R5, R5, 0x80, RZ ;  /* 0x0000008005057810 */ /* 0x000fc60007ffe0ff */
.L_x_31578:
[----:B------:R-:W-:Y:S05]  /*0ab0*/  BSYNC B0 ;  /* 0x0000000000007941 */ /* 0x000fea0003800000 */
.L_x_31577:
        /* <DEDUP_REMOVED lines=12> */
[----:B------:R-:W-:Y:S01]  /*0b80*/  ISETP.NE.U32.AND P0, PT, RZ, c[0x0][0x218], PT ;  /* 0x00008600ff007a0c */ /* 0x000fe20003f05070 */
[----:B0-----:R-:W-:Y:S01]  /*0b90*/  CS2R R58, SRZ ;  /* 0x00000000003a7805 */ /* 0x001fe2000001ff00 */
[----:B------:R-:W-:Y:S02]  /*0ba0*/  CS2R R56, SRZ ;  /* 0x0000000000387805 */ /* 0x000fe4000001ff00 */
[----:B------:R-:W-:Y:S01]  /*0bb0*/  ISETP.NE.AND.EX P0, PT, RZ, c[0x0][0x21c], PT, P0 ;  /* 0x00008700ff007a0c */ /* 0x000fe20003f05300 */
[----:B------:R-:W-:-:S04]  /*0bc0*/  IMAD.MOV.U32 R60, RZ, RZ, 0x10 ;  /* 0x00000010ff3c7424 */ /* 0x000fc800078e00ff */
[----:B------:R-:W-:-:S06]  /*0bd0*/  IMAD.WIDE.U32 R60, R5, R60, c[0x0][0x1b0] ;  /* 0x00006c00053c7625 */ /* 0x000fcc00078e003c */
[----:B------:R-:W5:Y:S02]  /*0be0*/  LDG.E.128 R60, [R60.64] ;  /* 0x000000063c3c7981 */ /* 0x000f64000c1e1d00 */
[----:B------:R-:W-:-:S04]  /*0bf0*/  @P0 LEA R6, P1, R5, c[0x0][0x218], 0x4 ;  /* 0x0000860005060a11 */ /* 0x000fc800078220ff */
[----:B------:R-:W-:-:S05]  /*0c00*/  @P0 LEA.HI.X R7, R5, c[0x0][0x21c], RZ, 0x4, P1 ;  /* 0x0000870005070a11 */ /* 0x000fca00008f24ff */
[----:B------:R0:W5:Y:S01]  /*0c10*/  @P0 LDG.E.128 R56, [R6.64] ;  /* 0x0000000606380981 */ /* 0x000162000c1e1d00 */
[----:B------:R-:W-:-:S03]  /*0c20*/  IADD3 R5, R5, 0x80, RZ ;  /* 0x0000008005057810 */ /* 0x000fc60007ffe0ff */
.L_x_31580:
[----:B------:R-:W-:Y:S05]  /*0c30*/  BSYNC B0 ;  /* 0x0000000000007941 */ /* 0x000fea0003800000 */
.L_x_31579:
[----:B------:R-:W-:Y:S01]  /*0c40*/  ISETP.GE.U32.AND P0, PT, R2, 0x400, PT ;  /* 0x000004000200780c */ /* 0x000fe20003f06070 */
[----:B------:R-:W-:Y:S01]  /*0c50*/  BSSY B0, `(.L_x_31581) ;  /* 0x000000f000007945 */ /* 0x000fe20003800000 */
[----:B------:R-:W-:-:S11]  /*0c60*/  LOP3.LUT R152, R152, 0xffffffdf, RZ, 0xc0, !PT ;  /* 0xffffffdf98987812 */ /* 0x000fd600078ec0ff */
[----:B------:R-:W-:Y:S01]  /*0c70*/  @P0 LOP3.LUT R152, R152, 0x20, RZ, 0xfc, !PT ;  /* 0x0000002098980812 */ /* 0x000fe200078efcff */
[----:B------:R-:W-:Y:S05]  /*0c80*/  @!P0 BRA `(.L_x_31582) ;  /* 0x000000b000008947 */ /* 0x000fea0003800000 */
[----:B------:R-:W-:Y:S01]  /*0c90*/  ISETP.NE.U32.AND P0, PT, RZ, c[0x0][0x218], PT ;  /* 0x00008600ff007a0c */ /* 0x000fe20003f05070 */
[----:B------:R-:W-:Y:S01]  /*0ca0*/  CS2R R66, SRZ ;  /* 0x0000000000427805 */ /* 0x000fe2000001ff00 */
[----:B------:R-:W-:Y:S02]  /*0cb0*/  CS2R R64, SRZ ;  /* 0x0000000000407805 */ /* 0x000fe4000001ff00 */
[----:B------:R-:W-:Y:S01]  /*0cc0*/  ISETP.NE.AND.EX P0, PT, RZ, c[0x0][0x21c], PT, P0 ;  /* 0x00008700ff007a0c */ /* 0x000fe20003f05300 */
[----:B------:R-:W-:-:S04]  /*0cd0*/  IMAD.MOV.U32 R68, RZ, RZ, 0x10 ;  /* 0x00000010ff447424 */ /* 0x000fc800078e00ff */
[----:B------:R-:W-:-:S06]  /*0ce0*/  IMAD.WIDE.U32 R68, R5, R68, c[0x0][0x1b0] ;  /* 0x00006c0005447625 */ /* 0x000fcc00078e0044 */
[----:B------:R-:W5:Y:S02]  /*0cf0*/  LDG.E.128 R68, [R68.64] ;  /* 0x0000000644447981 */ /* 0x000f64000c1e1d00 */
[----:B0-----:R-:W-:-:S04]  /*0d00*/  @P0 LEA R6, P1, R5, c[0x0][0x218], 0x4 ;  /* 0x0000860005060a11 */ /* 0x001fc800078220ff */
[----:B------:R-:W-:-:S05]  /*0d10*/  @P0 LEA.HI.X R7, R5, c[0x0][0x21c], RZ, 0x4, P1 ;  /* 0x0000870005070a11 */ /* 0x000fca00008f24ff */
[----:B------:R0:W5:Y:S01]  /*0d20*/  @P0 LDG.E.128 R64, [R6.64] ;  /* 0x0000000606400981 */ /* 0x000162000c1e1d00 */
[----:B------:R-:W-:-:S03]  /*0d30*/  IADD3 R5, R5, 0x80, RZ ;  /* 0x0000008005057810 */ /* 0x000fc60007ffe0ff */
.L_x_31582:
[----:B------:R-:W-:Y:S05]  /*0d40*/  BSYNC B0 ;  /* 0x0000000000007941 */ /* 0x000fea0003800000 */
.L_x_31581:
[----:B------:R-:W-:Y:S01]  /*0d50*/  ISETP.GE.U32.AND P0, PT, R2, 0x480, PT ;  /* 0x000004800200780c */ /* 0x000fe20003f06070 */
[----:B------:R-:W-:Y:S01]  /*0d60*/  BSSY B0, `(.L_x_31583) ;  /* 0x0000010000007945 */ /* 0x000fe20003800000 */
[----:B------:R-:W-:Y:S01]  /*0d70*/  LOP3.LUT R152, R152, 0xffffffef, RZ, 0xc0, !PT ;  /* 0xffffffef98987812 */ /* 0x000fe200078ec0ff */
[----:B------:R-:W-:-:S10]  /*0d80*/  IMAD.HI.U32 R95, R140, -0x326172a9, RZ ;  /* 0xcd9e8d578c5f7827 */ /* 0x000fd400078e00ff */
        /* <DEDUP_REMOVED lines=13> */
.L_x_31584:
[----:B------:R-:W-:Y:S05]  /*0e60*/  BSYNC B0 ;  /* 0x0000000000007941 */ /* 0x000fea0003800000 */
.L_x_31583:
        /* <DEDUP_REMOVED lines=15> */
[----:B------:R0:W5:Y:S04]  /*0f60*/  @P0 LDG.E.128 R80, [R6.64] ;  /* 0x0000000606500981 */ /* 0x000168000c1e1d00 */
.L_x_31586:
[----:B------:R-:W-:Y:S05]  /*0f70*/  BSYNC B0 ;  /* 0x0000000000007941 */ /* 0x000fea0003800000 */
.L_x_31585:
[----:B------:R-:W-:Y:S02]  /*0f80*/  ISETP.GE.AND P0, PT, R151, c[0x0][0x164], PT ;  /* 0x0000590097007a0c */ /* 0x000fe40003f06270 */
[----:B------:R-:W-:Y:S02]  /*0f90*/  LOP3.LUT R95, R95, UR23, R90, 0x96, !PT ;  /* 0x000000175f5f7c12 */ /* 0x000fe4000f8e965a */
[----:B------:R-:W-:-:S09]  /*0fa0*/  LOP3.LUT R93, R93, UR24, R88, 0x96, !PT ;  /* 0x000000185d5d7c12 */ /* 0x000fd2000f8e9658 */
[----:B------:R-:W-:Y:S05]  /*0fb0*/  @P0 EXIT ;  /* 0x000000000000094d */ /* 0x000fea0003800000 */
[----:B------:R-:W-:Y:S01]  /*0fc0*/  SHF.R.S32.HI R3, RZ, 0x2, R3 ;  /* 0x00000002ff037819 */ /* 0x000fe20000011403 */
[C---:B0-----:R-:W-:Y:S01]  /*0fd0*/  IMAD.SHL.U32 R7, R0.reuse, 0x20, RZ ;  /* 0x0000002000077824 */ /* 0x041fe200078e00ff */
[----:B------:R-:W-:Y:S01]  /*0fe0*/  LOP3.LUT R6, R0, 0x60, RZ, 0xc0, !PT ;  /* 0x0000006000067812 */ /* 0x000fe200078ec0ff */
[----:B------:R-:W-:Y:S01]  /*0ff0*/  IMAD R140, R140, -0x326172a9, RZ ;  /* 0xcd9e8d578c8c7824 */ /* 0x000fe200078e02ff */
[----:B------:R-:W-:Y:S01]  /*1000*/  LOP3.LUT R5, R3, 0x7f, RZ, 0xc0, !PT ;  /* 0x0000007f03057812 */ /* 0x000fe200078ec0ff */
[----:B------:R-:W-:Y:S01]  /*1010*/  IMAD R141, R141, -0x2daee0ad, RZ ;  /* 0xd2511f538d8d7824 */ /* 0x000fe200078e02ff */
[----:B------:R-:W-:Y:S01]  /*1020*/  SHF.R.U32.HI R3, RZ, 0x2, R3 ;  /* 0x00000002ff037819 */ /* 0x000fe20000011603 */
[----:B------:R-:W-:Y:S01]  /*1030*/  IMAD.HI.U32 R90, R95, -0x2daee0ad, RZ ;  /* 0xd2511f535f5a7827 */ /* 0x000fe200078e00ff */
[----:B------:R-:W-:Y:S01]  /*1040*/  LOP3.LUT R88, R7, 0x3e0, RZ, 0xc0, !PT ;  /* 0x000003e007587812 */ /* 0x000fe200078ec0ff */
[----:B------:R-:W-:Y:S01]  /*1050*/  ULDC.U8 UR8, c[0x0][0x1f0] ;  /* 0x00007c0000087ab9 */ /* 0x000fe20000000000 */
[----:B------:R-:W-:Y:S01]  /*1060*/  LOP3.LUT R3, R3, 0x3fffffe0, RZ, 0xc0, !PT ;  /* 0x3fffffe003037812 */ /* 0x000fe200078ec0ff */
[C---:B------:R-:W-:Y:S01]  /*1070*/  IMAD.IADD R6, R5.reuse, 0x1, -R6 ;  /* 0x0000000105067824 */ /* 0x040fe200078e0a06 */
[----:B------:R-:W-:Y:S01]  /*1080*/  LOP3.LUT R141, R90, UR26, R141, 0x96, !PT ;  /* 0x0000001a5a8d7c12 */ /* 0x000fe2000f8e968d */
[----:B------:R-:W-:Y:S01]  /*1090*/  IMAD.IADD R88, R5, 0x1, -R88 ;  /* 0x0000000105587824 */ /* 0x000fe200078e0a58 */
[----:B------:R-:W-:Y:S01]  /*10a0*/  LOP3.LUT R143, R4, 0x3, RZ, 0xc0, !PT ;  /* 0x00000003048f7812 */ /* 0x000fe200078ec0ff */
[----:B------:R-:W-:Y:S01]  /*10b0*/  IMAD.HI.U32 R5, R93, -0x326172a9, RZ ;  /* 0xcd9e8d575d057827 */ /* 0x000fe200078e00ff */
[----:B------:R-:W-:-:S02]  /*10c0*/  IMNMX R6, RZ, R6, !PT ;  /* 0x00000006ff067217 */ /* 0x000fc40007800200 */
[----:B------:R-:W-:Y:S01]  /*10d0*/  IMNMX R88, RZ, R88, !PT ;  /* 0x00000058ff587217 */ /* 0x000fe20007800200 */
[----:B------:R-:W-:Y:S01]  /*10e0*/  IMAD R146, R93, -0x326172a9, RZ ;  /* 0xcd9e8d575d927824 */ /* 0x000fe200078e02ff */
[----:B------:R-:W-:Y:S01]  /*10f0*/  IMNMX R6, R6, 0x20, PT ;  /* 0x0000002006067817 */ /* 0x000fe20003800200 */
[----:B------:R-:W-:Y:S01]  /*1100*/  IMAD R144, R95, -0x2daee0ad, RZ ;  /* 0xd2511f535f907824 */ /* 0x000fe200078e02ff */
[----:B------:R-:W-:Y:S01]  /*1110*/  IMNMX R88, R88, 0x20, PT ;  /* 0x0000002058587817 */ /* 0x000fe20003800200 */
[----:B------:R-:W-:Y:S01]  /*1120*/  IMAD.MOV.U32 R142, RZ, RZ, RZ ;  /* 0x000000ffff8e7224 */ /* 0x000fe200078e00ff */
[----:B------:R-:W-:Y:S01]  /*1130*/  LOP3.LUT R140, R5, UR25, R140, 0x96, !PT ;  /* 0x00000019058c7c12 */ /* 0x000fe2000f8e968c */
[----:B------:R-:W-:Y:S02]  /*1140*/  IMAD.IADD R6, R6, 0x1, R3 ;  /* 0x0000000106067824 */ /* 0x000fe400078e0203 */
[----:B------:R-:W-:Y:S02]  /*1150*/  IMAD.IADD R88, R3, 0x1, R88 ;  /* 0x0000000103587824 */ /* 0x000fe400078e0258 */
[----:B------:R-:W-:Y:S01]  /*1160*/  IMAD.MOV.U32 R3, RZ, RZ, 0x1 ;  /* 0x00000001ff037424 */ /* 0x000fe200078e00ff */
[----:B------:R-:W-:Y:S01]  /*1170*/  SHF.L.U32 R6, R6, 0x2, RZ ;  /* 0x0000000206067819 */ /* 0x000fe200000006ff */
[----:B------:R-:W-:-:S05]  /*1180*/  IMAD.SHL.U32 R145, R88, 0x4, RZ ;  /* 0x0000000458917824 */ /* 0x000fca00078e00ff */
[----:B------:R-:W0:Y:S08]  /*1190*/  I2F.U32 R6, R6 ;  /* 0x0000000600067306 */ /* 0x000e300000201000 */
[----:B0-----:R0:W1:Y:S02]  /*11a0*/  MUFU.RCP R147, R6 ;  /* 0x0000000600937308 */ /* 0x0010640000001000 */
.L_x_32279:
        /* <DEDUP_REMOVED lines=36> */
.L_x_31590:
[----:B--2---:R-:W-:Y:S02]  /*13f0*/  IMAD.MOV.U32 R156, RZ, RZ, R146 ;  /* 0x000000ffff9c7224 */ /* 0x004fe400078e0092 */
.L_x_31591:
[----:B------:R-:W-:Y:S05]  /*1400*/  BSYNC B1 ;  /* 0x0000000000017941 */ /* 0x000fea0003800000 */
.L_x_31589:
        /* <DEDUP_REMOVED lines=16> */
.L_x_31595:
[----:B------:R-:W-:Y:S05]  /*1510*/  BSYNC B2 ;  /* 0x0000000000027941 */ /* 0x000fea0003800000 */
.L_x_31594:
        /* <DEDUP_REMOVED lines=44> */
.L_x_31593:
[----:B------:R-:W-:Y:S05]  /*17e0*/  BSYNC B1 ;  /* 0x0000000000017941 */ /* 0x000fea0003800000 */
.L_x_31592:
[----:B------:R-:W2:Y:S01]  /*17f0*/  I2F.U32 R137, R156 ;  /* 0x0000009c00897306 */ /* 0x000ea20000201000 */
[----:B------:R-:W-:Y:S01]  /*1800*/  ISETP.NE.U32.AND P1, PT, RZ, c[0x0][0x178], PT ;  /* 0x00005e00ff007a0c */ /* 0x000fe20003f25070 */
[----:B------:R-:W-:Y:S02]  /*1810*/  IMAD.MOV.U32 R154, RZ, RZ, 0x2f800000 ;  /* 0x2f800000ff9a7424 */ /* 0x000fe400078e00ff */
[----:B-----5:R-:W-:Y:S01]  /*1820*/  FMUL.FTZ R96, R96, c[0x0][0x1e8] ;  /* 0x00007a0060607a20 */ /* 0x020fe20000410000 */
[----:B------:R-:W-:Y:S01]  /*1830*/  ISETP.NE.AND.EX P1, PT, RZ, c[0x0][0x17c], PT, P1 ;  /* 0x00005f00ff007a0c */ /* 0x000fe20003f25310 */
[----:B--2---:R-:W-:-:S05]  /*1840*/  FFMA.FTZ R137, R137, R154, 1.1641532182693481445e-10 ;  /* 0x2f00000089897423 */ /* 0x004fca000001009a */
        /* <DEDUP_REMOVED lines=8> */
.L_x_31596:
        /* <DEDUP_REMOVED lines=12> */
.L_x_31599:
[----:B------:R-:W-:Y:S02]  /*1990*/  IMAD.MOV.U32 R143, RZ, RZ, R146 ;  /* 0x000000ffff8f7224 */ /* 0x000fe400078e0092 */
.L_x_31600:
[----:B------:R-:W-:Y:S05]  /*19a0*/  BSYNC B1 ;  /* 0x0000000000017941 */ /* 0x000fea0003800000 */
.L_x_31598:
        /* <DEDUP_REMOVED lines=16> */
.L_x_31604:
[----:B------:R-:W-:Y:S05]  /*1ab0*/  BSYNC B2 ;  /* 0x0000000000027941 */ /* 0x000fea0003800000 */
.L_x_31603:
        /* <DEDUP_REMOVED lines=41> */
[----:B------:R-:W-:Y:S01]  /*1d50*/  MOV R144, R136 ;  /* 0x0000008800907202 */ /* 0x000fe20000000f00 */
[----:B------:R-:W-:Y:S01]  /*1d60*/  IMAD.MOV.U32 R136, RZ, RZ, RZ ;  /* 0x000000ffff887224 */ /* 0x000fe200078e00ff */
[----:B------:R-:W-:Y:S02]  /*1d70*/  LOP3.LUT R141, R137, UR26, R138, 0x96, !PT ;  /* 0x0000001a898d7c12 */ /* 0x000fe4000f8e968a */
.L_x_31602:
[----:B------:R-:W-:Y:S05]  /*1d80*/  BSYNC B1 ;  /* 0x0000000000017941 */ /* 0x000fea0003800000 */
.L_x_31601:
[----:B------:R-:W2:Y:S01]  /*1d90*/  I2F.U32 R137, R143 ;  /* 0x0000008f00897306 */ /* 0x000ea20000201000 */
[----:B------:R-:W-:Y:S02]  /*1da0*/  FMUL.FTZ R4, R88, c[0x0][0x1e8] ;  /* 0x00007a0058047a20 */ /* 0x000fe40000410000 */
[----:B--2---:R-:W-:-:S05]  /*1db0*/  FFMA.FTZ R137, R137, R154, 1.1641532182693481445e-10 ;  /* 0x2f00000089897423 */ /* 0x004fca000001009a */
[----:B------:R-:W-:-:S04]  /*1dc0*/  FSETP.GTU.FTZ.AND P3, PT, R137, c[0x0][0x1e4], PT ;  /* 0x0000790089007a0b */ /* 0x000fc80003f7c000 */
[----:B------:R-:W-:Y:S02]  /*1dd0*/  FSEL R137, R4, RZ, !P3 ;  /* 0x000000ff04897208 */ /* 0x000fe40005800000 */
[----:B------:R-:W-:-:S03]  /*1de0*/  SEL R4, RZ, 0x1, P3 ;  /* 0x00000001ff047807 */ /* 0x000fc60001800000 */
[----:B------:R-:W-:-:S04]  /*1df0*/  FADD.FTZ R96, R137, R96 ;  /* 0x0000006089607221 */ /* 0x000fc80000010000 */
[----:B------:R-:W-:Y:S02]  /*1e00*/  @P0 FADD.FTZ R96, R92, R96 ;  /* 0x000000605c600221 */ /* 0x000fe40000010000 */
.L_x_31597:
        /* <DEDUP_REMOVED lines=12> */
.L_x_31606:
[----:B------:R-:W-:Y:S02]  /*1ed0*/  IMAD.MOV.U32 R143, RZ, RZ, R146 ;  /* 0x000000ffff8f7224 */ /* 0x000fe400078e0092 */
.L_x_31607:
[----:B------:R-:W-:Y:S05]  /*1ee0*/  BSYNC B1 ;  /* 0x0000000000017941 */ /* 0x000fea0003800000 */
.L_x_31605:
        /* <DEDUP_REMOVED lines=16> */
.L_x_31611:
[----:B------:R-:W-:Y:S05]  /*1ff0*/  BSYNC B2 ;  /* 0x0000000000027941 */ /* 0x000fea0003800000 */
.L_x_31610:
        /* <DEDUP_REMOVED lines=44> */
.L_x_31609:
[----:B------:R-:W-:Y:S05]  /*22c0*/  BSYNC B1 ;  /* 0x0000000000017941 */ /* 0x000fea0003800000 */
.L_x_31608:
[----:B------:R-:W2:Y:S01]  /*22d0*/  I2F.U32 R139, R143 ;  /* 0x0000008f008b7306 */ /* 0x000ea20000201000 */
        /* <DEDUP_REMOVED lines=10> */
.L_x_31612:
        /* <DEDUP_REMOVED lines=12> */
.L_x_31615:
[----:B------:R-:W-:Y:S02]  /*2440*/  IMAD.MOV.U32 R143, RZ, RZ, R146 ;  /* 0x000000ffff8f7224 */ /* 0x000fe400078e0092 */
.L_x_31616:
[----:B------:R-:W-:Y:S05]  /*2450*/  BSYNC B1 ;  /* 0x0000000000017941 */ /* 0x000fea0003800000 */
.L_x_31614:
        /* <DEDUP_REMOVED lines=16> */
.L_x_31620:
[----:B------:R-:W-:Y:S05]  /*2560*/  BSYNC B2 ;  /* 0x0000000000027941 */ /* 0x000fea0003800000 */
.L_x_31619:
        /* <DEDUP_REMOVED lines=44> */
.L_x_31618:
[----:B------:R-:W-:Y:S05]  /*2830*/  BSYNC B1 ;  /* 0x0000000000017941 */ /* 0x000fea0003800000 */
.L_x_31617:
        /* <DEDUP_REMOVED lines=8> */
.L_x_31613:
        /* <DEDUP_REMOVED lines=12> */
.L_x_31622:
[----:B------:R-:W-:Y:S02]  /*2980*/  IMAD.MOV.U32 R143, RZ, RZ, R146 ;  /* 0x000000ffff8f7224 */ /* 0x000fe400078e0092 */
.L_x_31623:
[----:B------:R-:W-:Y:S05]  /*2990*/  BSYNC B1 ;  /* 0x0000000000017941 */ /* 0x000fea0003800000 */
.L_x_31621:
        /* <DEDUP_REMOVED lines=16> */
.L_x_31627:
[----:B------:R-:W-:Y:S05]  /*2aa0*/  BSYNC B2 ;  /* 0x0000000000027941 */ /* 0x000fea0003800000 */
.L_x_31626:
        /* <DEDUP_REMOVED lines=44> */
.L_x_31625:
[----:B------:R-:W-:Y:S05]  /*2d70*/  BSYNC B1 ;  /* 0x0000000000017941 */ /* 0x000fea0003800000 */
.L_x_31624:
        /* <DEDUP_REMOVED lines=11> */
.L_x_31628:
        /* <DEDUP_REMOVED lines=12> */
.L_x_31631:
[----:B------:R-:W-:Y:S02]  /*2ef0*/  IMAD.MOV.U32 R143, RZ, RZ, R146 ;  /* 0x000000ffff8f7224 */ /* 0x000fe400078e0092 */
.L_x_31632:
[----:B------:R-:W-:Y:S05]  /*2f00*/  BSYNC B1 ;  /* 0x0000000000017941 */ /* 0x000fea0003800000 */
.L_x_31630:
        /* <DEDUP_REMOVED lines=12> */
[----:B0-----:R-:W-:Y:S02]  /*2fd0*/  @!P5 IADD3 R6, R142, 0x1, RZ ;  /* 0x000000018e06d810 */ /* 0x001fe40007ffe0ff */
[----:B------:R-:W-:-:S13]  /*2fe0*/  ISETP.NE.AND P6, PT, R150, RZ, !P5 ;  /* 0x000000ff9600720c */ /* 0x000fda0006fc5270 */
[----:B------:R-:W-:-:S05]  /*2ff0*/  @P6 IADD3 R6, R142, RZ, RZ ;  /* 0x000000ff8e066210 */ /* 0x000fca0007ffe0ff */
[----:B------:R-:W-:Y:S02]  /*3000*/  @!P5 IMAD.MOV.U32 R142, RZ, RZ, R6 ;  /* 0x000000ffff8ed224 */ /* 0x000fe400078e0006 */
.L_x_31636:
[----:B------:R-:W-:Y:S05]  /*3010*/  BSYNC B2 ;  /* 0x0000000000027941 */ /* 0x000fea0003800000 */
.L_x_31635:
        /* <DEDUP_REMOVED lines=44> */
.L_x_31634:
[----:B------:R-:W-:Y:S05]  /*32e0*/  BSYNC B1 ;  /* 0x0000000000017941 */ /* 0x000fea0003800000 */
.L_x_31633:
[----:B------:R-:W2:Y:S01]  /*32f0*/  I2F.U32 R137, R143 ;  /* 0x0000008f00897306 */ /* 0x000ea20000201000 */
[----:B0-----:R-:W-:Y:S02]  /*3300*/  FMUL.FTZ R6, R90, c[0x0][0x1e8] ;  /* 0x00007a005a067a20 */ /* 0x001fe40000410000 */
[----:B--2---:R-:W-:-:S05]  /*3310*/  FFMA.FTZ R137, R137, R154, 1.1641532182693481445e-10 ;  /* 0x2f00000089897423 */ /* 0x004fca000001009a */
[----:B------:R-:W-:-:S04]  /*3320*/  FSETP.GTU.FTZ.AND P5, PT, R137, c[0x0][0x1e4], PT ;  /* 0x0000790089007a0b */ /* 0x000fc80003fbc000 */
[----:B------:R-:W-:Y:S02]  /*3330*/  FSEL R137, R6, RZ, !P5 ;  /* 0x000000ff06897208 */ /* 0x000fe40006800000 */
[----:B------:R-:W-:-:S03]  /*3340*/  SEL R6, RZ, 0x1, P5 ;  /* 0x00000001ff067807 */ /* 0x000fc60002800000 */
[----:B------:R-:W-:-:S04]  /*3350*/  FADD.FTZ R98, R137, R98 ;  /* 0x0000006289627221 */ /* 0x000fc80000010000 */
[----:B------:R-:W-:Y:S02]  /*3360*/  @P0 FADD.FTZ R98, R94, R98 ;  /* 0x000000625e620221 */ /* 0x000fe40000010000 */
.L_x_31629:
        /* <DEDUP_REMOVED lines=12> */
.L_x_31638:
[----:B------:R-:W-:Y:S02]  /*3430*/  IMAD.MOV.U32 R143, RZ, RZ, R146 ;  /* 0x000000ffff8f7224 */ /* 0x000fe400078e0092 */
.L_x_31639:
[----:B------:R-:W-:Y:S05]  /*3440*/  BSYNC B1 ;  /* 0x0000000000017941 */ /* 0x000fea0003800000 */
.L_x_31637:
        /* <DEDUP_REMOVED lines=16> */
.L_x_31643:
[----:B------:R-:W-:Y:S05]  /*3550*/  BSYNC B2 ;  /* 0x0000000000027941 */ /* 0x000fea0003800000 */
.L_x_31642:
        /* <DEDUP_REMOVED lines=44> */
.L_x_31641:
[----:B------:R-:W-:Y:S05]  /*3820*/  BSYNC B1 ;  /* 0x0000000000017941 */ /* 0x000fea0003800000 */
.L_x_31640:
        /* <DEDUP_REMOVED lines=11> */
.L_x_31644:
        /* <DEDUP_REMOVED lines=12> */
.L_x_31647:
[----:B------:R-:W-:Y:S02]  /*39a0*/  IMAD.MOV.U32 R155, RZ, RZ, R146 ;  /* 0x000000ffff9b7224 */ /* 0x000fe400078e0092 */
.L_x_31648:
[----:B------:R-:W-:Y:S05]  /*39b0*/  BSYNC B1 ;  /* 0x0000000000017941 */ /* 0x000fea0003800000 */
.L_x_31646:
        /* <DEDUP_REMOVED lines=16> */
.L_x_31652:
[----:B------:R-:W-:Y:S05]  /*3ac0*/  BSYNC B2 ;  /* 0x0000000000027941 */ /* 0x000fea0003800000 */
.L_x_31651:
        /* <DEDUP_REMOVED lines=44> */
.L_x_31650:
[----:B------:R-:W-:Y:S05]  /*3d90*/  BSYNC B1 ;  /* 0x0000000000017941 */ /* 0x000fea0003800000 */
.L_x_31649:
        /* <DEDUP_REMOVED lines=8> */
.L_x_31645:
        /* <DEDUP_REMOVED lines=16> */
[----:B--2---:R-:W-:Y:S02]  /*3f20*/  SHF.L.U32 R138, R6, 0x10, RZ ;  /* 0x00000010068a7819 */ /* 0x004fe400000006ff */
[----:B------:R-:W-:Y:S02]  /*3f30*/  IADD3 R136, P0, R158, c[0x0][0x198], RZ ;  /* 0x000066009e887a10 */ /* 0x000fe40007f1e0ff */
[----:B------:R-:W-:-:S02]  /*3f40*/  LOP3.LUT R139, R138, 0xff0000, RZ, 0xc0, !PT ;  /* 0x00ff00008a8b7812 */ /* 0x000fc400078ec0ff */
        /* <DEDUP_REMOVED lines=8> */
.L_x_31653:
[----:B--2---:R-:W-:Y:S02]  /*3fd0*/  IADD3 R136, R153, 0x80, RZ ;  /* 0x0000008099887810 */ /* 0x004fe40007ffe0ff */
.L_x_31588:
[----:B------:R-:W-:Y:S05]  /*3fe0*/  BSYNC B0 ;  /* 0x0000000000007941 */ /* 0x000fea0003800000 */
.L_x_31587:
        /* <DEDUP_REMOVED lines=30> */
.L_x_31657:
[----:B--2---:R-:W-:Y:S02]  /*41d0*/  IMAD.MOV.U32 R156, RZ, RZ, R146 ;  /* 0x000000ffff9c7224 */ /* 0x004fe400078e0092 */
.L_x_31658:
[----:B------:R-:W-:Y:S05]  /*41e0*/  BSYNC B1 ;  /* 0x0000000000017941 */ /* 0x000fea0003800000 */
.L_x_31656:
        /* <DEDUP_REMOVED lines=16> */
.L_x_31662:
[----:B------:R-:W-:Y:S05]  /*42f0*/  BSYNC B2 ;  /* 0x0000000000027941 */ /* 0x000fea0003800000 */
.L_x_31661:
        /* <DEDUP_REMOVED lines=44> */
.L_x_31660:
[----:B------:R-:W-:Y:S05]  /*45c0*/  BSYNC B1 ;  /* 0x0000000000017941 */ /* 0x000fea0003800000 */
.L_x_31659:
        /* <DEDUP_REMOVED lines=14> */
.L_x_31663:
        /* <DEDUP_REMOVED lines=12> */
.L_x_31666:
[----:B------:R-:W-:Y:S02]  /*4770*/  IMAD.MOV.U32 R143, RZ, RZ, R146 ;  /* 0x000000ffff8f7224 */ /* 0x000fe400078e0092 */
.L_x_31667:
[----:B------:R-:W-:Y:S05]  /*4780*/  BSYNC B1 ;  /* 0x0000000000017941 */ /* 0x000fea0003800000 */
.L_x_31665:
        /* <DEDUP_REMOVED lines=16> */
.L_x_31671:
[----:B------:R-:W-:Y:S05]  /*4890*/  BSYNC B2 ;  /* 0x0000000000027941 */ /* 0x000fea0003800000 */
.L_x_31670:
        /* <DEDUP_REMOVED lines=44> */
.L_x_31669:
[----:B------:R-:W-:Y:S05]  /*4b60*/  BSYNC B1 ;  /* 0x0000000000017941 */ /* 0x000fea0003800000 */
.L_x_31668:
        /* <DEDUP_REMOVED lines=8> */
.L_x_31664:
        /* <DEDUP_REMOVED lines=12> */
.L_x_31673:
[----:B------:R-:W-:Y:S02]  /*4cb0*/  IMAD.MOV.U32 R143, RZ, RZ, R146 ;  /* 0x000000ffff8f7224 */ /* 0x000fe400078e0092 */
.L_x_31674:
[----:B------:R-:W-:Y:S05]  /*4cc0*/  BSYNC B1 ;  /* 0x0000000000017941 */ /* 0x000fea0003800000 */
.L_x_31672:
        /* <DEDUP_REMOVED lines=16> */
.L_x_31678:
[----:B------:R-:W-:Y:S05]  /*4dd0*/  BSYNC B2 ;  /* 0x0000000000027941 */ /* 0x000fea0003800000 */
.L_x_31677:
        /* <DEDUP_REMOVED lines=44> */
.L_x_31676:
[----:B------:R-:W-:Y:S05]  /*50a0*/  BSYNC B1 ;  /* 0x0000000000017941 */ /* 0x000fea0003800000 */
.L_x_31675:
        /* <DEDUP_REMOVED lines=11> */
.L_x_31679:
        /* <DEDUP_REMOVED lines=12> */
.L_x_31682:
[----:B------:R-:W-:Y:S02]  /*5220*/  IMAD.MOV.U32 R143, RZ, RZ, R146 ;  /* 0x000000ffff8f7224 */ /* 0x000fe400078e0092 */
.L_x_31683:
[----:B------:R-:W-:Y:S05]  /*5230*/  BSYNC B1 ;  /* 0x0000000000017941 */ /* 0x000fea0003800000 */
.L_x_31681:
        /* <DEDUP_REMOVED lines=16> */
.L_x_31687:
[----:B------:R-:W-:Y:S05]  /*5340*/  BSYNC B2 ;  /* 0x0000000000027941 */ /* 0x000fea0003800000 */
.L_x_31686:
        /* <DEDUP_REMOVED lines=44> */
.L_x_31685:
[----:B------:R-:W-:Y:S05]  /*5610*/  BSYNC B1 ;  /* 0x0000000000017941 */ /* 0x000fea0003800000 */
.L_x_31684:
        /* <DEDUP_REMOVED lines=8> */
.L_x_31680:
        /* <DEDUP_REMOVED lines=12> */
.L_x_31689:
[----:B------:R-:W-:Y:S02]  /*5760*/  IMAD.MOV.U32 R143, RZ, RZ, R146 ;  /* 0x000000ffff8f7224 */ /* 0x000fe400078e0092 */
.L_x_31690:
[----:B------:R-:W-:Y:S05]  /*5770*/  BSYNC B1 ;  /* 0x0000000000017941 */ /* 0x000fea0003800000 */
.L_x_31688:
        /* <DEDUP_REMOVED lines=16> */
.L_x_31694:
[----:B------:R-:W-:Y:S05]  /*5880*/  BSYNC B2 ;  /* 0x0000000000027941 */ /* 0x000fea0003800000 */
.L_x_31693:
        /* <DEDUP_REMOVED lines=44> */
.L_x_31692:
[----:B------:R-:W-:Y:S05]  /*5b50*/  BSYNC B1 ;  /* 0x0000000000017941 */ /* 0x000fea0003800000 */
.L_x_31691:
        /* <DEDUP_REMOVED lines=11> */
.L_x_31695:
        /* <DEDUP_REMOVED lines=12> */
.L_x_31698:
[----:B------:R-:W-:Y:S02]  /*5cd0*/  IMAD.MOV.U32 R143, RZ, RZ, R146 ;  /* 0x000000ffff8f7224 */ /* 0x000fe400078e0092 */
.L_x_31699:
[----:B------:R-:W-:Y:S05]  /*5ce0*/  BSYNC B1 ;  /* 0x0000000000017941 */ /* 0x000fea0003800000 */
.L_x_31697:
        /* <DEDUP_REMOVED lines=16> */
.L_x_31703:
[----:B------:R-:W-:Y:S05]  /*5df0*/  BSYNC B2 ;  /* 0x0000000000027941 */ /* 0x000fea0003800000 */
.L_x_31702:
        /* <DEDUP_REMOVED lines=10> */
[----:B0-----:R-:W-:-:S03]  /*5ea0*/  LOP3.LUT R6, R155, UR12, R140, 0x96, !PT ;  /* 0x0000000c9b067c12 */ /* 0x001fc6000f8e968c */
        /* <DEDUP_REMOVED lines=33> */
.L_x_31701:
[----:B------:R-:W-:Y:S05]  /*60c0*/  BSYNC B1 ;  /* 0x0000000000017941 */ /* 0x000fea0003800000 */
.L_x_31700:
[----:B0-----:R-:W0:Y:S01]  /*60d0*/  I2F.U32 R6, R143 ;  /* 0x0000008f00067306 */ /* 0x001e220000201000 */
[----:B------:R-:W-:Y:S02]  /*60e0*/  FMUL.FTZ R139, R90, c[0x0][0x1e8] ;  /* 0x00007a005a8b7a20 */ /* 0x000fe40000410000 */
[----:B0-----:R-:W-:-:S05]  /*60f0*/  FFMA.FTZ R6, R6, R137, 1.1641532182693481445e-10 ;  /* 0x2f00000006067423 */ /* 0x001fca0000010089 */
[----:B------:R-:W-:-:S04]  /*6100*/  FSETP.GTU.FTZ.AND P5, PT, R6, c[0x0][0x1e4], PT ;  /* 0x0000790006007a0b */ /* 0x000fc80003fbc000 */
[----:B------:R-:W-:Y:S02]  /*6110*/  FSEL R139, R139, RZ, !P5 ;  /* 0x000000ff8b8b7208 */ /* 0x000fe40006800000 */
[----:B------:R-:W-:-:S03]  /*6120*/  SEL R6, RZ, 0x1, P5 ;  /* 0x00000001ff067807 */ /* 0x000fc60002800000 */
[----:B------:R-:W-:-:S04]  /*6130*/  FADD.FTZ R102, R139, R102 ;  /* 0x000000668b667221 */ /* 0x000fc80000010000 */
[----:B------:R-:W-:Y:S02]  /*6140*/  @P0 FADD.FTZ R102, R94, R102 ;  /* 0x000000665e660221 */ /* 0x000fe40000010000 */
.L_x_31696:
        /* <DEDUP_REMOVED lines=12> */
.L_x_31705:
[----:B------:R-:W-:Y:S02]  /*6210*/  MOV R143, R146 ;  /* 0x00000092008f7202 */ /* 0x000fe40000000f00 */
.L_x_31706:
[----:B------:R-:W-:Y:S05]  /*6220*/  BSYNC B1 ;  /* 0x0000000000017941 */ /* 0x000fea0003800000 */
.L_x_31704:
        /* <DEDUP_REMOVED lines=16> */
.L_x_31710:
[----:B------:R-:W-:Y:S05]  /*6330*/  BSYNC B2 ;  /* 0x0000000000027941 */ /* 0x000fea0003800000 */
.L_x_31709:
        /* <DEDUP_REMOVED lines=44> */
.L_x_31708:
[----:B------:R-:W-:Y:S05]  /*6600*/  BSYNC B1 ;  /* 0x0000000000017941 */ /* 0x000fea0003800000 */
.L_x_31707:
        /* <DEDUP_REMOVED lines=11> */
.L_x_31711:
        /* <DEDUP_REMOVED lines=12> */
.L_x_31714:
[----:B------:R-:W-:Y:S02]  /*6780*/  IMAD.MOV.U32 R156, RZ, RZ, R146 ;  /* 0x000000ffff9c7224 */ /* 0x000fe400078e0092 */
.L_x_31715:
[----:B------:R-:W-:Y:S05]  /*6790*/  BSYNC B1 ;  /* 0x0000000000017941 */ /* 0x000fea0003800000 */
.L_x_31713:
        /* <DEDUP_REMOVED lines=16> */
.L_x_31719:
[----:B------:R-:W-:Y:S05]  /*68a0*/  BSYNC B2 ;  /* 0x0000000000027941 */ /* 0x000fea0003800000 */
.L_x_31718:
        /* <DEDUP_REMOVED lines=44> */
.L_x_31717:
[----:B------:R-:W-:Y:S05]  /*6b70*/  BSYNC B1 ;  /* 0x0000000000017941 */ /* 0x000fea0003800000 */
.L_x_31716:
        /* <DEDUP_REMOVED lines=8> */
.L_x_31712:
        /* <DEDUP_REMOVED lines=16> */
[----:B--2---:R-:W-:Y:S01]  /*6d00*/  IMAD.U32 R137, R6, 0x10000, RZ ;  /* 0x0001000006897824 */ /* 0x004fe200078e00ff */
        /* <DEDUP_REMOVED lines=10> */
.L_x_31720:
[----:B------:R-:W-:Y:S02]  /*6db0*/  IADD3 R136, R136, 0x80, RZ ;  /* 0x0000008088887810 */ /* 0x000fe40007ffe0ff */
.L_x_31655:
[----:B------:R-:W-:Y:S05]  /*6dc0*/  BSYNC B0 ;  /* 0x0000000000007941 */ /* 0x000fea0003800000 */
.L_x_31654:
[----:B------:R-:W-:Y:S01]  /*6dd0*/  LOP3.LUT P0, RZ, R152, 0x400, RZ, 0xc0, !PT ;  /* 0x0000040098ff7812 */ /* 0x000fe2000780c0ff */
[----:B------:R-:W-:-:S12]  /*6de0*/  BSSY B0, `(.L_x_31721) ;  /* 0x00002dc000007945 */ /* 0x000fd80003800000 */
[----:B------:R-:W-:Y:S05]  /*6df0*/  @!P0 BRA `(.L_x_31722) ;  /* 0x00002da000008947 */ /* 0x000fea0003800000 */
[----:B------:R-:W-:Y:S01]  /*6e00*/  ISETP.NE.U32.AND P0, PT, RZ, c[0x0][0x178], PT ;  /* 0x00005e00ff007a0c */ /* 0x000fe20003f05070 */
[----:B------:R-:W-:Y:S01]  /*6e10*/  IMAD.MOV.U32 R105, RZ, RZ, 0x10 ;  /* 0x00000010ff697424 */ /* 0x000fe200078e00ff */
[----:B------:R-:W-:Y:S02]  /*6e20*/  LOP3.LUT R152, R152, 0xfffffffe, RZ, 0xc0, !PT ;  /* 0xfffffffe98987812 */ /* 0x000fe400078ec0ff */
[----:B------:R-:W-:-:S13]  /*6e30*/  ISETP.NE.AND.EX P2, PT, RZ, c[0x0][0x17c], PT, P0 ;  /* 0x00005f00ff007a0c */ /* 0x000fda0003f45300 */
[C---:B--2---:R-:W-:Y:S01]  /*6e40*/  @P2 LEA R154, P0, R136.reuse, c[0x0][0x178], 0x4 ;  /* 0x00005e00889a2a11 */ /* 0x044fe200078020ff */
        /* <DEDUP_REMOVED lines=22> */
.L_x_31724:
[----:B--2---:R-:W-:Y:S02]  /*6fb0*/  IMAD.MOV.U32 R156, RZ, RZ, R146 ;  /* 0x000000ffff9c7224 */ /* 0x004fe400078e0092 */
.L_x_31725:
[----:B------:R-:W-:Y:S05]  /*6fc0*/  BSYNC B1 ;  /* 0x0000000000017941 */ /* 0x000fea0003800000 */
.L_x_31723:
        /* <DEDUP_REMOVED lines=16> */
.L_x_31729:
[----:B------:R-:W-:Y:S05]  /*70d0*/  BSYNC B2 ;  /* 0x0000000000027941 */ /* 0x000fea0003800000 */
.L_x_31728:
        /* <DEDUP_REMOVED lines=44> */
.L_x_31727:
[----:B------:R-:W-:Y:S05]  /*73a0*/  BSYNC B1 ;  /* 0x0000000000017941 */ /* 0x000fea0003800000 */
.L_x_31726:
[----:B------:R-:W2:Y:S01]  /*73b0*/  I2F.U32 R138, R156 ;  /* 0x0000009c008a7306 */ /* 0x000ea20000201000 */
[----:B------:R-:W-:Y:S01]  /*73c0*/  HFMA2.MMA R137, -RZ, RZ, 0.1171875, 0 ;  /* 0x2f800000ff897435 */ /* 0x000fe200000001ff */
[----:B------:R-:W-:Y:S01]  /*73d0*/  ISETP.NE.U32.AND P1, PT, RZ, c[0x0][0x178], PT ;  /* 0x00005e00ff007a0c */ /* 0x000fe20003f25070 */
[----:B-----5:R-:W-:-:S03]  /*73e0*/  FMUL.FTZ R104, R104, c[0x0][0x1e8] ;  /* 0x00007a0068687a20 */ /* 0x020fc60000410000 */
[----:B------:R-:W-:-:S05]  /*73f0*/  ISETP.NE.AND.EX P1, PT, RZ, c[0x0][0x17c], PT, P1 ;  /* 0x00005f00ff007a0c */ /* 0x000fca0003f25310 */
        /* <DEDUP_REMOVED lines=9> */
.L_x_31730:
        /* <DEDUP_REMOVED lines=12> */
.L_x_31733:
[----:B------:R-:W-:Y:S02]  /*7550*/  IMAD.MOV.U32 R143, RZ, RZ, R146 ;  /* 0x000000ffff8f7224 */ /* 0x000fe400078e0092 */
.L_x_31734:
[----:B------:R-:W-:Y:S05]  /*7560*/  BSYNC B1 ;  /* 0x0000000000017941 */ /* 0x000fea0003800000 */
.L_x_31732:
        /* <DEDUP_REMOVED lines=16> */
.L_x_31738:
[----:B------:R-:W-:Y:S05]  /*7670*/  BSYNC B2 ;  /* 0x0000000000027941 */ /* 0x000fea0003800000 */
.L_x_31737:
        /* <DEDUP_REMOVED lines=44> */
.L_x_31736:
[----:B------:R-:W-:Y:S05]  /*7940*/  BSYNC B1 ;  /* 0x0000000000017941 */ /* 0x000fea0003800000 */
.L_x_31735:
        /* <DEDUP_REMOVED lines=8> */
.L_x_31731:
        /* <DEDUP_REMOVED lines=12> */
.L_x_31740:
[----:B------:R-:W-:Y:S02]  /*7a90*/  IMAD.MOV.U32 R143, RZ, RZ, R146 ;  /* 0x000000ffff8f7224 */ /* 0x000fe400078e0092 */
.L_x_31741:
[----:B------:R-:W-:Y:S05]  /*7aa0*/  BSYNC B1 ;  /* 0x0000000000017941 */ /* 0x000fea0003800000 */
.L_x_31739:
        /* <DEDUP_REMOVED lines=16> */
.L_x_31745:
[----:B------:R-:W-:Y:S05]  /*7bb0*/  BSYNC B2 ;  /* 0x0000000000027941 */ /* 0x000fea0003800000 */
.L_x_31744:
        /* <DEDUP_REMOVED lines=44> */
.L_x_31743:
[----:B------:R-:W-:Y:S05]  /*7e80*/  BSYNC B1 ;  /* 0x0000000000017941 */ /* 0x000fea0003800000 */
.L_x_31742:
        /* <DEDUP_REMOVED lines=11> */
.L_x_31746:
        /* <DEDUP_REMOVED lines=12> */
.L_x_31749:
[----:B------:R-:W-:Y:S02]  /*8000*/  IMAD.MOV.U32 R143, RZ, RZ, R146 ;  /* 0x000000ffff8f7224 */ /* 0x000fe400078e0092 */
.L_x_31750:
[----:B------:R-:W-:Y:S05]  /*8010*/  BSYNC B1 ;  /* 0x0000000000017941 */ /* 0x000fea0003800000 */
.L_x_31748:
        /* <DEDUP_REMOVED lines=16> */
.L_x_31754:
[----:B------:R-:W-:Y:S05]  /*8120*/  BSYNC B2 ;  /* 0x0000000000027941 */ /* 0x000fea0003800000 */
.L_x_31753:
        /* <DEDUP_REMOVED lines=44> */
.L_x_31752:
[----:B------:R-:W-:Y:S05]  /*83f0*/  BSYNC B1 ;  /* 0x0000000000017941 */ /* 0x000fea0003800000 */
.L_x_31751:
        /* <DEDUP_REMOVED lines=8> */
.L_x_31747:
        /* <DEDUP_REMOVED lines=12> */
.L_x_31756:
[----:B------:R-:W-:Y:S02]  /*8540*/  IMAD.MOV.U32 R143, RZ, RZ, R146 ;  /* 0x000000ffff8f7224 */ /* 0x000fe400078e0092 */
.L_x_31757:
[----:B------:R-:W-:Y:S05]  /*8550*/  BSYNC B1 ;  /* 0x0000000000017941 */ /* 0x000fea0003800000 */
.L_x_31755:
        /* <DEDUP_REMOVED lines=16> */
.L_x_31761:
[----:B------:R-:W-:Y:S05]  /*8660*/  BSYNC B2 ;  /* 0x0000000000027941 */ /* 0x000fea0003800000 */
.L_x_31760:
        /* <DEDUP_REMOVED lines=44> */
.L_x_31759:
[----:B------:R-:W-:Y:S05]  /*8930*/  BSYNC B1 ;  /* 0x0000000000017941 */ /* 0x000fea0003800000 */
.L_x_31758:
[----:B------:R-:W2:Y:S01]  /*8940*/  I2F.U32 R138, R143 ;  /* 0x0000008f008a7306 */ /* 0x000ea20000201000 */
        /* <DEDUP_REMOVED lines=10> */
.L_x_31762:
        /* <DEDUP_REMOVED lines=12> */
.L_x_31765:
[----:B------:R-:W-:Y:S02]  /*8ab0*/  IMAD.MOV.U32 R143, RZ, RZ, R146 ;  /* 0x000000ffff8f7224 */ /* 0x000fe400078e0092 */
.L_x_31766:
[----:B------:R-:W-:Y:S05]  /*8ac0*/  BSYNC B1 ;  /* 0x0000000000017941 */ /* 0x000fea0003800000 */
.L_x_31764:
        /* <DEDUP_REMOVED lines=14> */
[----:B------:R-:W-:-:S04]  /*8bb0*/  @P6 IMAD.MOV R6, RZ, RZ, R142 ;  /* 0x000000ffff066224 */ /* 0x000fc800078e028e */
[----:B------:R-:W-:Y:S02]  /*8bc0*/  @!P5 IMAD.MOV.U32 R142, RZ, RZ, R6 ;  /* 0x000000ffff8ed224 */ /* 0x000fe400078e0006 */
.L_x_31770:
[----:B------:R-:W-:Y:S05]  /*8bd0*/  BSYNC B2 ;  /* 0x0000000000027941 */ /* 0x000fea0003800000 */
.L_x_31769:
        /* <DEDUP_REMOVED lines=44> */
.L_x_31768:
[----:B------:R-:W-:Y:S05]  /*8ea0*/  BSYNC B1 ;  /* 0x0000000000017941 */ /* 0x000fea0003800000 */
.L_x_31767:
        /* <DEDUP_REMOVED lines=8> */
.L_x_31763:
        /* <DEDUP_REMOVED lines=12> */
.L_x_31772:
[----:B------:R-:W-:Y:S02]  /*8ff0*/  IMAD.MOV.U32 R143, RZ, RZ, R146 ;  /* 0x000000ffff8f7224 */ /* 0x000fe400078e0092 */
.L_x_31773:
[----:B------:R-:W-:Y:S05]  /*9000*/  BSYNC B1 ;  /* 0x0000000000017941 */ /* 0x000fea0003800000 */
.L_x_31771:
        /* <DEDUP_REMOVED lines=16> */
.L_x_31777:
[----:B------:R-:W-:Y:S05]  /*9110*/  BSYNC B2 ;  /* 0x0000000000027941 */ /* 0x000fea0003800000 */
.L_x_31776:
        /* <DEDUP_REMOVED lines=44> */
.L_x_31775:
[----:B------:R-:W-:Y:S05]  /*93e0*/  BSYNC B1 ;  /* 0x0000000000017941 */ /* 0x000fea0003800000 */
.L_x_31774:
        /* <DEDUP_REMOVED lines=11> */
.L_x_31778:
        /* <DEDUP_REMOVED lines=12> */
.L_x_31781:
[----:B------:R-:W-:Y:S02]  /*9560*/  MOV R156, R146 ;  /* 0x00000092009c7202 */ /* 0x000fe40000000f00 */
.L_x_31782:
[----:B------:R-:W-:Y:S05]  /*9570*/  BSYNC B1 ;  /* 0x0000000000017941 */ /* 0x000fea0003800000 */
.L_x_31780:
        /* <DEDUP_REMOVED lines=16> */
.L_x_31786:
[----:B------:R-:W-:Y:S05]  /*9680*/  BSYNC B2 ;  /* 0x0000000000027941 */ /* 0x000fea0003800000 */
.L_x_31785:
        /* <DEDUP_REMOVED lines=44> */
.L_x_31784:
[----:B------:R-:W-:Y:S05]  /*9950*/  BSYNC B1 ;  /* 0x0000000000017941 */ /* 0x000fea0003800000 */
.L_x_31783:
        /* <DEDUP_REMOVED lines=8> */
.L_x_31779:
        /* <DEDUP_REMOVED lines=27> */
.L_x_31787:
[----:B------:R-:W-:Y:S02]  /*9b90*/  IADD3 R136, R136, 0x80, RZ ;  /* 0x0000008088887810 */ /* 0x000fe40007ffe0ff */
.L_x_31722:
[----:B------:R-:W-:Y:S05]  /*9ba0*/  BSYNC B0 ;  /* 0x0000000000007941 */ /* 0x000fea0003800000 */
.L_x_31721:
        /* <DEDUP_REMOVED lines=30> */
.L_x_31791:
[----:B--2---:R-:W-:Y:S02]  /*9d90*/  IMAD.MOV.U32 R156, RZ, RZ, R146 ;  /* 0x000000ffff9c7224 */ /* 0x004fe400078e0092 */
.L_x_31792:
[----:B------:R-:W-:Y:S05]  /*9da0*/  BSYNC B1 ;  /* 0x0000000000017941 */ /* 0x000fea0003800000 */
.L_x_31790:
        /* <DEDUP_REMOVED lines=16> */
.L_x_31796:
[----:B------:R-:W-:Y:S05]  /*9eb0*/  BSYNC B2 ;  /* 0x0000000000027941 */ /* 0x000fea0003800000 */
.L_x_31795:
        /* <DEDUP_REMOVED lines=44> */
.L_x_31794:
[----:B------:R-:W-:Y:S05]  /*a180*/  BSYNC B1 ;  /* 0x0000000000017941 */ /* 0x000fea0003800000 */
.L_x_31793:
        /* <DEDUP_REMOVED lines=14> */
.L_x_31797:
        /* <DEDUP_REMOVED lines=12> */
.L_x_31800:
[----:B------:R-:W-:Y:S02]  /*a330*/  IMAD.MOV.U32 R143, RZ, RZ, R146 ;  /* 0x000000ffff8f7224 */ /* 0x000fe400078e0092 */
.L_x_31801:
[----:B------:R-:W-:Y:S05]  /*a340*/  BSYNC B1 ;  /* 0x0000000000017941 */ /* 0x000fea0003800000 */
.L_x_31799:
        /* <DEDUP_REMOVED lines=16> */
.L_x_31805:
[----:B------:R-:W-:Y:S05]  /*a450*/  BSYNC B2 ;  /* 0x0000000000027941 */ /* 0x000fea0003800000 */
.L_x_31804:
        /* <DEDUP_REMOVED lines=44> */
.L_x_31803:
[----:B------:R-:W-:Y:S05]  /*a720*/  BSYNC B1 ;  /* 0x0000000000017941 */ /* 0x000fea0003800000 */
.L_x_31802:
        /* <DEDUP_REMOVED lines=8> */
.L_x_31798:
        /* <DEDUP_REMOVED lines=12> */
.L_x_31807:
[----:B------:R-:W-:Y:S02]  /*a870*/  IMAD.MOV.U32 R143, RZ, RZ, R146 ;  /* 0x000000ffff8f7224 */ /* 0x000fe400078e0092 */
.L_x_31808:
[----:B------:R-:W-:Y:S05]  /*a880*/  BSYNC B1 ;  /* 0x0000000000017941 */ /* 0x000fea0003800000 */
.L_x_31806:
        /* <DEDUP_REMOVED lines=16> */
.L_x_31812:
[----:B------:R-:W-:Y:S05]  /*a990*/  BSYNC B2 ;  /* 0x0000000000027941 */ /* 0x000fea0003800000 */
.L_x_31811:
        /* <DEDUP_REMOVED lines=44> */
.L_x_31810:
[----:B------:R-:W-:Y:S05]  /*ac60*/  BSYNC B1 ;  /* 0x0000000000017941 */ /* 0x000fea0003800000 */
.L_x_31809:
        /* <DEDUP_REMOVED lines=11> */
.L_x_31813:
        /* <DEDUP_REMOVED lines=12> */
.L_x_31816:
[----:B------:R-:W-:Y:S02]  /*ade0*/  IMAD.MOV.U32 R143, RZ, RZ, R146 ;  /* 0x000000ffff8f7224 */ /* 0x000fe400078e0092 */
.L_x_31817:
[----:B------:R-:W-:Y:S05]  /*adf0*/  BSYNC B1 ;  /* 0x0000000000017941 */ /* 0x000fea0003800000 */
.L_x_31815:
        /* <DEDUP_REMOVED lines=16> */
.L_x_31821:
[----:B------:R-:W-:Y:S05]  /*af00*/  BSYNC B2 ;  /* 0x0000000000027941 */ /* 0x000fea0003800000 */
.L_x_31820:
        /* <DEDUP_REMOVED lines=44> */
.L_x_31819:
[----:B------:R-:W-:Y:S05]  /*b1d0*/  BSYNC B1 ;  /* 0x0000000000017941 */ /* 0x000fea0003800000 */
.L_x_31818:
        /* <DEDUP_REMOVED lines=8> */
.L_x_31814:
        /* <DEDUP_REMOVED lines=12> */
.L_x_31823:
[----:B------:R-:W-:Y:S02]  /*b320*/  IMAD.MOV.U32 R143, RZ, RZ, R146 ;  /* 0x000000ffff8f7224 */ /* 0x000fe400078e0092 */
.L_x_31824:
[----:B------:R-:W-:Y:S05]  /*b330*/  BSYNC B1 ;  /* 0x0000000000017941 */ /* 0x000fea0003800000 */
.L_x_31822:
        /* <DEDUP_REMOVED lines=16> */
.L_x_31828:
[----:B------:R-:W-:Y:S05]  /*b440*/  BSYNC B2 ;  /* 0x0000000000027941 */ /* 0x000fea0003800000 */
.L_x_31827:
        /* <DEDUP_REMOVED lines=44> */
.L_x_31826:
[----:B------:R-:W-:Y:S05]  /*b710*/  BSYNC B1 ;  /* 0x0000000000017941 */ /* 0x000fea0003800000 */
.L_x_31825:
        /* <DEDUP_REMOVED lines=11> */
.L_x_31829:
        /* <DEDUP_REMOVED lines=12> */
.L_x_31832:
[----:B------:R-:W-:Y:S02]  /*b890*/  IMAD.MOV.U32 R143, RZ, RZ, R146 ;  /* 0x000000ffff8f7224 */ /* 0x000fe400078e0092 */
.L_x_31833:
[----:B------:R-:W-:Y:S05]  /*b8a0*/  BSYNC B1 ;  /* 0x0000000000017941 */ /* 0x000fea0003800000 */
.L_x_31831:
        /* <DEDUP_REMOVED lines=16> */
.L_x_31837:
[----:B------:R-:W-:Y:S05]  /*b9b0*/  BSYNC B2 ;  /* 0x0000000000027941 */ /* 0x000fea0003800000 */
.L_x_31836:
        /* <DEDUP_REMOVED lines=44> */
.L_x_31835:
[----:B------:R-:W-:Y:S05]  /*bc80*/  BSYNC B1 ;  /* 0x0000000000017941 */ /* 0x000fea0003800000 */
.L_x_31834:
        /* <DEDUP_REMOVED lines=8> */
.L_x_31830:
        /* <DEDUP_REMOVED lines=12> */
.L_x_31839:
[----:B------:R-:W-:Y:S02]  /*bdd0*/  IMAD.MOV.U32 R143, RZ, RZ, R146 ;  /* 0x000000ffff8f7224 */ /* 0x000fe400078e0092 */
.L_x_31840:
[----:B------:R-:W-:Y:S05]  /*bde0*/  BSYNC B1 ;  /* 0x0000000000017941 */ /* 0x000fea0003800000 */
.L_x_31838:
        /* <DEDUP_REMOVED lines=16> */
.L_x_31844:
[----:B------:R-:W-:Y:S05]  /*bef0*/  BSYNC B2 ;  /* 0x0000000000027941 */ /* 0x000fea0003800000 */
.L_x_31843:
        /* <DEDUP_REMOVED lines=44> */
.L_x_31842:
[----:B------:R-:W-:Y:S05]  /*c1c0*/  BSYNC B1 ;  /* 0x0000000000017941 */ /* 0x000fea0003800000 */
.L_x_31841:
        /* <DEDUP_REMOVED lines=11> */
.L_x_31845:
        /* <DEDUP_REMOVED lines=12> */
.L_x_31848:
[----:B------:R-:W-:Y:S02]  /*c340*/  IMAD.MOV.U32 R156, RZ, RZ, R146 ;  /* 0x000000ffff9c7224 */ /* 0x000fe400078e0092 */
.L_x_31849:
[----:B------:R-:W-:Y:S05]  /*c350*/  BSYNC B1 ;  /* 0x0000000000017941 */ /* 0x000fea0003800000 */
.L_x_31847:
        /* <DEDUP_REMOVED lines=16> */
.L_x_31853:
[----:B------:R-:W-:Y:S05]  /*c460*/  BSYNC B2 ;  /* 0x0000000000027941 */ /* 0x000fea0003800000 */
.L_x_31852:
        /* <DEDUP_REMOVED lines=44> */
.L_x_31851:
[----:B------:R-:W-:Y:S05]  /*c730*/  BSYNC B1 ;  /* 0x0000000000017941 */ /* 0x000fea0003800000 */
.L_x_31850:
        /* <DEDUP_REMOVED lines=8> */
.L_x_31846:
        /* <DEDUP_REMOVED lines=27> */
.L_x_31854:
[----:B------:R-:W-:Y:S02]  /*c970*/  IADD3 R136, R136, 0x80, RZ ;  /* 0x0000008088887810 */ /* 0x000fe40007ffe0ff */
.L_x_31789:
[----:B------:R-:W-:Y:S05]  /*c980*/  BSYNC B0 ;  /* 0x0000000000007941 */ /* 0x000fea0003800000 */
.L_x_31788:
        /* <DEDUP_REMOVED lines=30> */
.L_x_31858:
[----:B--2---:R-:W-:Y:S02]  /*cb70*/  IMAD.MOV.U32 R156, RZ, RZ, R146 ;  /* 0x000000ffff9c7224 */ /* 0x004fe400078e0092 */
.L_x_31859:
[----:B------:R-:W-:Y:S05]  /*cb80*/  BSYNC B1 ;  /* 0x0000000000017941 */ /* 0x000fea0003800000 */
.L_x_31857:
        /* <DEDUP_REMOVED lines=16> */
.L_x_31863:
[----:B------:R-:W-:Y:S05]  /*cc90*/  BSYNC B2 ;  /* 0x0000000000027941 */ /* 0x000fea0003800000 */
.L_x_31862:
        /* <DEDUP_REMOVED lines=44> */
.L_x_31861:
[----:B------:R-:W-:Y:S05]  /*cf60*/  BSYNC B1 ;  /* 0x0000000000017941 */ /* 0x000fea0003800000 */
.L_x_31860:
        /* <DEDUP_REMOVED lines=14> */
.L_x_31864:
        /* <DEDUP_REMOVED lines=12> */
.L_x_31867:
[----:B------:R-:W-:Y:S02]  /*d110*/  MOV R143, R146 ;  /* 0x00000092008f7202 */ /* 0x000fe40000000f00 */
.L_x_31868:
[----:B------:R-:W-:Y:S05]  /*d120*/  BSYNC B1 ;  /* 0x0000000000017941 */ /* 0x000fea0003800000 */
.L_x_31866:
        /* <DEDUP_REMOVED lines=16> */
.L_x_31872:
[----:B------:R-:W-:Y:S05]  /*d230*/  BSYNC B2 ;  /* 0x0000000000027941 */ /* 0x000fea0003800000 */
.L_x_31871:
        /* <DEDUP_REMOVED lines=44> */
.L_x_31870:
[----:B------:R-:W-:Y:S05]  /*d500*/  BSYNC B1 ;  /* 0x0000000000017941 */ /* 0x000fea0003800000 */
.L_x_31869:
        /* <DEDUP_REMOVED lines=8> */
.L_x_31865:
        /* <DEDUP_REMOVED lines=12> */
.L_x_31874:
[----:B------:R-:W-:Y:S02]  /*d650*/  IMAD.MOV.U32 R143, RZ, RZ, R146 ;  /* 0x000000ffff8f7224 */ /* 0x000fe400078e0092 */
.L_x_31875:
[----:B------:R-:W-:Y:S05]  /*d660*/  BSYNC B1 ;  /* 0x0000000000017941 */ /* 0x000fea0003800000 */
.L_x_31873:
        /* <DEDUP_REMOVED lines=16> */
.L_x_31879:
[----:B------:R-:W-:Y:S05]  /*d770*/  BSYNC B2 ;  /* 0x0000000000027941 */ /* 0x000fea0003800000 */
.L_x_31878:
        /* <DEDUP_REMOVED lines=44> */
.L_x_31877:
[----:B------:R-:W-:Y:S05]  /*da40*/  BSYNC B1 ;  /* 0x0000000000017941 */ /* 0x000fea0003800000 */
.L_x_31876:
        /* <DEDUP_REMOVED lines=11> */
.L_x_31880:
        /* <DEDUP_REMOVED lines=12> */
.L_x_31883:
[----:B------:R-:W-:Y:S02]  /*dbc0*/  IMAD.MOV.U32 R143, RZ, RZ, R146 ;  /* 0x000000ffff8f7224 */ /* 0x000fe400078e0092 */
.L_x_31884:
[----:B------:R-:W-:Y:S05]  /*dbd0*/  BSYNC B1 ;  /* 0x0000000000017941 */ /* 0x000fea0003800000 */
.L_x_31882:
        /* <DEDUP_REMOVED lines=16> */
.L_x_31888:
[----:B------:R-:W-:Y:S05]  /*dce0*/  BSYNC B2 ;  /* 0x0000000000027941 */ /* 0x000fea0003800000 */
.L_x_31887:
        /* <DEDUP_REMOVED lines=44> */
.L_x_31886:
[----:B------:R-:W-:Y:S05]  /*dfb0*/  BSYNC B1 ;  /* 0x0000000000017941 */ /* 0x000fea0003800000 */
.L_x_31885:
        /* <DEDUP_REMOVED lines=8> */
.L_x_31881:
        /* <DEDUP_REMOVED lines=12> */
.L_x_31890:
[----:B------:R-:W-:Y:S02]  /*e100*/  IMAD.MOV.U32 R143, RZ, RZ, R146 ;  /* 0x000000ffff8f7224 */ /* 0x000fe400078e0092 */
.L_x_31891:
[----:B------:R-:W-:Y:S05]  /*e110*/  BSYNC B1 ;  /* 0x0000000000017941 */ /* 0x000fea0003800000 */
.L_x_31889:
        /* <DEDUP_REMOVED lines=16> */
.L_x_31895:
[----:B------:R-:W-:Y:S05]  /*e220*/  BSYNC B2 ;  /* 0x0000000000027941 */ /* 0x000fea0003800000 */
.L_x_31894:
        /* <DEDUP_REMOVED lines=44> */
.L_x_31893:
[----:B------:R-:W-:Y:S05]  /*e4f0*/  BSYNC B1 ;  /* 0x0000000000017941 */ /* 0x000fea0003800000 */
.L_x_31892:
        /* <DEDUP_REMOVED lines=11> */
.L_x_31896:
        /* <DEDUP_REMOVED lines=12> */
.L_x_31899:
[----:B------:R-:W-:Y:S02]  /*e670*/  IMAD.MOV.U32 R143, RZ, RZ, R146 ;  /* 0x000000ffff8f7224 */ /* 0x000fe400078e0092 */
.L_x_31900:
[----:B------:R-:W-:Y:S05]  /*e680*/  BSYNC B1 ;  /* 0x0000000000017941 */ /* 0x000fea0003800000 */
.L_x_31898:
        /* <DEDUP_REMOVED lines=16> */
.L_x_31904:
[----:B------:R-:W-:Y:S05]  /*e790*/  BSYNC B2 ;  /* 0x0000000000027941 */ /* 0x000fea0003800000 */
.L_x_31903:
        /* <DEDUP_REMOVED lines=44> */
.L_x_31902:
[----:B------:R-:W-:Y:S05]  /*ea60*/  BSYNC B1 ;  /* 0x0000000000017941 */ /* 0x000fea0003800000 */
.L_x_31901:
        /* <DEDUP_REMOVED lines=8> */
.L_x_31897:
        /* <DEDUP_REMOVED lines=12> */
.L_x_31906:
[----:B------:R-:W-:Y:S02]  /*ebb0*/  MOV R143, R146 ;  /* 0x00000092008f7202 */ /* 0x000fe40000000f00 */
.L_x_31907:
[----:B------:R-:W-:Y:S05]  /*ebc0*/  BSYNC B1 ;  /* 0x0000000000017941 */ /* 0x000fea0003800000 */
.L_x_31905:
        /* <DEDUP_REMOVED lines=16> */
.L_x_31911:
[----:B------:R-:W-:Y:S05]  /*ecd0*/  BSYNC B2 ;  /* 0x0000000000027941 */ /* 0x000fea0003800000 */
.L_x_31910:
        /* <DEDUP_REMOVED lines=44> */
.L_x_31909:
[----:B------:R-:W-:Y:S05]  /*efa0*/  BSYNC B1 ;  /* 0x0000000000017941 */ /* 0x000fea0003800000 */
.L_x_31908:
        /* <DEDUP_REMOVED lines=11> */
.L_x_31912:
        /* <DEDUP_REMOVED lines=12> */
.L_x_31915:
[----:B------:R-:W-:Y:S02]  /*f120*/  IMAD.MOV.U32 R156, RZ, RZ, R146 ;  /* 0x000000ffff9c7224 */ /* 0x000fe400078e0092 */
.L_x_31916:
[----:B------:R-:W-:Y:S05]  /*f130*/  BSYNC B1 ;  /* 0x0000000000017941 */ /* 0x000fea0003800000 */
.L_x_31914:
        /* <DEDUP_REMOVED lines=16> */
.L_x_31920:
[----:B------:R-:W-:Y:S05]  /*f240*/  BSYNC B2 ;  /* 0x0000000000027941 */ /* 0x000fea0003800000 */
.L_x_31919:
        /* <DEDUP_REMOVED lines=44> */
.L_x_31918:
[----:B------:R-:W-:Y:S05]  /*f510*/  BSYNC B1 ;  /* 0x0000000000017941 */ /* 0x000fea0003800000 */
.L_x_31917:
        /* <DEDUP_REMOVED lines=8> */
.L_x_31913:
        /* <DEDUP_REMOVED lines=27> */
.L_x_31921:
[----:B------:R-:W-:Y:S02]  /*f750*/  IADD3 R136, R136, 0x80, RZ ;  /* 0x0000008088887810 */ /* 0x000fe40007ffe0ff */
.L_x_31856:
[----:B------:R-:W-:Y:S05]  /*f760*/  BSYNC B0 ;  /* 0x0000000000007941 */ /* 0x000fea0003800000 */
.L_x_31855:
        /* <DEDUP_REMOVED lines=30> */
.L_x_31925:
[----:B--2---:R-:W-:Y:S02]  /*f950*/  IMAD.MOV.U32 R156, RZ, RZ, R146 ;  /* 0x000000ffff9c7224 */ /* 0x004fe400078e0092 */
.L_x_31926:
[----:B------:R-:W-:Y:S05]  /*f960*/  BSYNC B1 ;  /* 0x0000000000017941 */ /* 0x000fea0003800000 */
.L_x_31924:
        /* <DEDUP_REMOVED lines=16> */
.L_x_31930:
[----:B------:R-:W-:Y:S05]  /*fa70*/  BSYNC B2 ;  /* 0x0000000000027941 */ /* 0x000fea0003800000 */
.L_x_31929:
        /* <DEDUP_REMOVED lines=44> */
.L_x_31928:
[----:B------:R-:W-:Y:S05]  /*fd40*/  BSYNC B1 ;  /* 0x0000000000017941 */ /* 0x000fea0003800000 */
.L_x_31927:
        /* <DEDUP_REMOVED lines=14> */
.L_x_31931:
        /* <DEDUP_REMOVED lines=12> */
.L_x_31934:
[----:B------:R-:W-:Y:S02]  /*fef0*/  IMAD.MOV.U32 R143, RZ, RZ, R146 ;  /* 0x000000ffff8f7224 */ /* 0x000fe400078e0092 */
.L_x_31935:
[----:B------:R-:W-:Y:S05]  /*ff00*/  BSYNC B1 ;  /* 0x0000000000017941 */ /* 0x000fea0003800000 */
.L_x_31933:
        /* <DEDUP_REMOVED lines=16> */
.L_x_31939:
[----:B------:R-:W-:Y:S05]  /*10010*/  BSYNC B2 ;  /* 0x0000000000027941 */ /* 0x000fea0003800000 */
.L_x_31938:
        /* <DEDUP_REMOVED lines=44> */
.L_x_31937:
[----:B------:R-:W-:Y:S05]  /*102e0*/  BSYNC B1 ;  /* 0x0000000000017941 */ /* 0x000fea0003800000 */
.L_x_31936:
        /* <DEDUP_REMOVED lines=8> */
.L_x_31932:
        /* <DEDUP_REMOVED lines=12> */
.L_x_31941:
[----:B------:R-:W-:Y:S02]  /*10430*/  IMAD.MOV.U32 R143, RZ, RZ, R146 ;  /* 0x000000ffff8f7224 */ /* 0x000fe400078e0092 */
.L_x_31942:
[----:B------:R-:W-:Y:S05]  /*10440*/  BSYNC B1 ;  /* 0x0000000000017941 */ /* 0x000fea0003800000 */
.L_x_31940:
        /* <DEDUP_REMOVED lines=16> */
.L_x_31946:
[----:B------:R-:W-:Y:S05]  /*10550*/  BSYNC B2 ;  /* 0x0000000000027941 */ /* 0x000fea0003800000 */
.L_x_31945:
        /* <DEDUP_REMOVED lines=44> */
.L_x_31944:
[----:B------:R-:W-:Y:S05]  /*10820*/  BSYNC B1 ;  /* 0x0000000000017941 */ /* 0x000fea0003800000 */
.L_x_31943:
        /* <DEDUP_REMOVED lines=11> */
.L_x_31947:
        /* <DEDUP_REMOVED lines=12> */
.L_x_31950:
[----:B------:R-:W-:Y:S02]  /*109a0*/  IMAD.MOV.U32 R143, RZ, RZ, R146 ;  /* 0x000000ffff8f7224 */ /* 0x000fe400078e0092 */
.L_x_31951:
[----:B------:R-:W-:Y:S05]  /*109b0*/  BSYNC B1 ;  /* 0x0000000000017941 */ /* 0x000fea0003800000 */
.L_x_31949:
        /* <DEDUP_REMOVED lines=16> */
.L_x_31955:
[----:B------:R-:W-:Y:S05]  /*10ac0*/  BSYNC B2 ;  /* 0x0000000000027941 */ /* 0x000fea0003800000 */
.L_x_31954:
        /* <DEDUP_REMOVED lines=44> */
.L_x_31953:
[----:B------:R-:W-:Y:S05]  /*10d90*/  BSYNC B1 ;  /* 0x0000000000017941 */ /* 0x000fea0003800000 */
.L_x_31952:
        /* <DEDUP_REMOVED lines=8> */
.L_x_31948:
        /* <DEDUP_REMOVED lines=12> */
.L_x_31957:
[----:B------:R-:W-:Y:S02]  /*10ee0*/  IMAD.MOV.U32 R143, RZ, RZ, R146 ;  /* 0x000000ffff8f7224 */ /* 0x000fe400078e0092 */
.L_x_31958:
[----:B------:R-:W-:Y:S05]  /*10ef0*/  BSYNC B1 ;  /* 0x0000000000017941 */ /* 0x000fea0003800000 */
.L_x_31956:
        /* <DEDUP_REMOVED lines=16> */
.L_x_31962:
[----:B------:R-:W-:Y:S05]  /*11000*/  BSYNC B2 ;  /* 0x0000000000027941 */ /* 0x000fea0003800000 */
.L_x_31961:
        /* <DEDUP_REMOVED lines=44> */
.L_x_31960:
[----:B------:R-:W-:Y:S05]  /*112d0*/  BSYNC B1 ;  /* 0x0000000000017941 */ /* 0x000fea0003800000 */
.L_x_31959:
        /* <DEDUP_REMOVED lines=11> */
.L_x_31963:
        /* <DEDUP_REMOVED lines=12> */
.L_x_31966:
[----:B------:R-:W-:Y:S02]  /*11450*/  IMAD.MOV.U32 R143, RZ, RZ, R146 ;  /* 0x000000ffff8f7224 */ /* 0x000fe400078e0092 */
.L_x_31967:
[----:B------:R-:W-:Y:S05]  /*11460*/  BSYNC B1 ;  /* 0x0000000000017941 */ /* 0x000fea0003800000 */
.L_x_31965:
        /* <DEDUP_REMOVED lines=16> */
.L_x_31971:
[----:B------:R-:W-:Y:S05]  /*11570*/  BSYNC B2 ;  /* 0x0000000000027941 */ /* 0x000fea0003800000 */
.L_x_31970:
        /* <DEDUP_REMOVED lines=44> */
.L_x_31969:
[----:B------:R-:W-:Y:S05]  /*11840*/  BSYNC B1 ;  /* 0x0000000000017941 */ /* 0x000fea0003800000 */
.L_x_31968:
        /* <DEDUP_REMOVED lines=8> */
.L_x_31964:
        /* <DEDUP_REMOVED lines=12> */
.L_x_31973:
[----:B------:R-:W-:Y:S02]  /*11990*/  IMAD.MOV.U32 R143, RZ, RZ, R146 ;  /* 0x000000ffff8f7224 */ /* 0x000fe400078e0092 */
.L_x_31974:
[----:B------:R-:W-:Y:S05]  /*119a0*/  BSYNC B1 ;  /* 0x0000000000017941 */ /* 0x000fea0003800000 */
.L_x_31972:
        /* <DEDUP_REMOVED lines=16> */
.L_x_31978:
[----:B------:R-:W-:Y:S05]  /*11ab0*/  BSYNC B2 ;  /* 0x0000000000027941 */ /* 0x000fea0003800000 */
.L_x_31977:
        /* <DEDUP_REMOVED lines=44> */
.L_x_31976:
[----:B------:R-:W-:Y:S05]  /*11d80*/  BSYNC B1 ;  /* 0x0000000000017941 */ /* 0x000fea0003800000 */
.L_x_31975:
        /* <DEDUP_REMOVED lines=11> */
.L_x_31979:
        /* <DEDUP_REMOVED lines=12> */
.L_x_31982:
[----:B------:R-:W-:Y:S02]  /*11f00*/  MOV R156, R146 ;  /* 0x00000092009c7202 */ /* 0x000fe40000000f00 */
.L_x_31983:
[----:B------:R-:W-:Y:S05]  /*11f10*/  BSYNC B1 ;  /* 0x0000000000017941 */ /* 0x000fea0003800000 */
.L_x_31981:
        /* <DEDUP_REMOVED lines=16> */
.L_x_31987:
[----:B------:R-:W-:Y:S05]  /*12020*/  BSYNC B2 ;  /* 0x0000000000027941 */ /* 0x000fea0003800000 */
.L_x_31986:
        /* <DEDUP_REMOVED lines=44> */
.L_x_31985:
[----:B------:R-:W-:Y:S05]  /*122f0*/  BSYNC B1 ;  /* 0x0000000000017941 */ /* 0x000fea0003800000 */
.L_x_31984:
        /* <DEDUP_REMOVED lines=8> */
.L_x_31980:
        /* <DEDUP_REMOVED lines=27> */
.L_x_31988:
[----:B------:R-:W-:Y:S02]  /*12530*/  IADD3 R136, R136, 0x80, RZ ;  /* 0x0000008088887810 */ /* 0x000fe40007ffe0ff */
.L_x_31923:
[----:B------:R-:W-:Y:S05]  /*12540*/  BSYNC B0 ;  /* 0x0000000000007941 */ /* 0x000fea0003800000 */
.L_x_31922:
        /* <DEDUP_REMOVED lines=30> */
.L_x_31992:
[----:B--2---:R-:W-:Y:S02]  /*12730*/  IMAD.MOV.U32 R156, RZ, RZ, R146 ;  /* 0x000000ffff9c7224 */ /* 0x004fe400078e0092 */
.L_x_31993:
[----:B------:R-:W-:Y:S05]  /*12740*/  BSYNC B1 ;  /* 0x0000000000017941 */ /* 0x000fea0003800000 */
.L_x_31991:
        /* <DEDUP_REMOVED lines=16> */
.L_x_31997:
[----:B------:R-:W-:Y:S05]  /*12850*/  BSYNC B2 ;  /* 0x0000000000027941 */ /* 0x000fea0003800000 */
.L_x_31996:
        /* <DEDUP_REMOVED lines=44> */
.L_x_31995:
[----:B------:R-:W-:Y:S05]  /*12b20*/  BSYNC B1 ;  /* 0x0000000000017941 */ /* 0x000fea0003800000 */
.L_x_31994:
        /* <DEDUP_REMOVED lines=14> */
.L_x_31998:
        /* <DEDUP_REMOVED lines=12> */
.L_x_32001:
[----:B------:R-:W-:Y:S02]  /*12cd0*/  IMAD.MOV.U32 R143, RZ, RZ, R146 ;  /* 0x000000ffff8f7224 */ /* 0x000fe400078e0092 */
.L_x_32002:
[----:B------:R-:W-:Y:S05]  /*12ce0*/  BSYNC B1 ;  /* 0x0000000000017941 */ /* 0x000fea0003800000 */
.L_x_32000:
        /* <DEDUP_REMOVED lines=16> */
.L_x_32006:
[----:B------:R-:W-:Y:S05]  /*12df0*/  BSYNC B2 ;  /* 0x0000000000027941 */ /* 0x000fea0003800000 */
.L_x_32005:
        /* <DEDUP_REMOVED lines=44> */
.L_x_32004:
[----:B------:R-:W-:Y:S05]  /*130c0*/  BSYNC B1 ;  /* 0x0000000000017941 */ /* 0x000fea0003800000 */
.L_x_32003:
        /* <DEDUP_REMOVED lines=8> */
.L_x_31999:
        /* <DEDUP_REMOVED lines=12> */
.L_x_32008:
[----:B------:R-:W-:Y:S02]  /*13210*/  IMAD.MOV.U32 R143, RZ, RZ, R146 ;  /* 0x000000ffff8f7224 */ /* 0x000fe400078e0092 */
.L_x_32009:
[----:B------:R-:W-:Y:S05]  /*13220*/  BSYNC B1 ;  /* 0x0000000000017941 */ /* 0x000fea0003800000 */
.L_x_32007:
        /* <DEDUP_REMOVED lines=16> */
.L_x_32013:
[----:B------:R-:W-:Y:S05]  /*13330*/  BSYNC B2 ;  /* 0x0000000000027941 */ /* 0x000fea0003800000 */
.L_x_32012:
        /* <DEDUP_REMOVED lines=44> */
.L_x_32011:
[----:B------:R-:W-:Y:S05]  /*13600*/  BSYNC B1 ;  /* 0x0000000000017941 */ /* 0x000fea0003800000 */
.L_x_32010:
        /* <DEDUP_REMOVED lines=11> */
.L_x_32014:
        /* <DEDUP_REMOVED lines=12> */
.L_x_32017:
[----:B------:R-:W-:Y:S02]  /*13780*/  IMAD.MOV.U32 R143, RZ, RZ, R146 ;  /* 0x000000ffff8f7224 */ /* 0x000fe400078e0092 */
.L_x_32018:
[----:B------:R-:W-:Y:S05]  /*13790*/  BSYNC B1 ;  /* 0x0000000000017941 */ /* 0x000fea0003800000 */
.L_x_32016:
        /* <DEDUP_REMOVED lines=16> */
.L_x_32022:
[----:B------:R-:W-:Y:S05]  /*138a0*/  BSYNC B2 ;  /* 0x0000000000027941 */ /* 0x000fea0003800000 */
.L_x_32021:
        /* <DEDUP_REMOVED lines=44> */
.L_x_32020:
[----:B------:R-:W-:Y:S05]  /*13b70*/  BSYNC B1 ;  /* 0x0000000000017941 */ /* 0x000fea0003800000 */
.L_x_32019:
        /* <DEDUP_REMOVED lines=8> */
.L_x_32015:
        /* <DEDUP_REMOVED lines=12> */
.L_x_32024:
[----:B------:R-:W-:Y:S02]  /*13cc0*/  IMAD.MOV.U32 R143, RZ, RZ, R146 ;  /* 0x000000ffff8f7224 */ /* 0x000fe400078e0092 */
.L_x_32025:
[----:B------:R-:W-:Y:S05]  /*13cd0*/  BSYNC B1 ;  /* 0x0000000000017941 */ /* 0x000fea0003800000 */
.L_x_32023:
        /* <DEDUP_REMOVED lines=16> */
.L_x_32029:
[----:B------:R-:W-:Y:S05]  /*13de0*/  BSYNC B2 ;  /* 0x0000000000027941 */ /* 0x000fea0003800000 */
.L_x_32028:
        /* <DEDUP_REMOVED lines=44> */
.L_x_32027:
[----:B------:R-:W-:Y:S05]  /*140b0*/  BSYNC B1 ;  /* 0x0000000000017941 */ /* 0x000fea0003800000 */
.L_x_32026:
        /* <DEDUP_REMOVED lines=11> */
.L_x_32030:
        /* <DEDUP_REMOVED lines=12> */
.L_x_32033:
[----:B------:R-:W-:Y:S02]  /*14230*/  IMAD.MOV.U32 R143, RZ, RZ, R146 ;  /* 0x000000ffff8f7224 */ /* 0x000fe400078e0092 */
.L_x_32034:
[----:B------:R-:W-:Y:S05]  /*14240*/  BSYNC B1 ;  /* 0x0000000000017941 */ /* 0x000fea0003800000 */
.L_x_32032:
        /* <DEDUP_REMOVED lines=16> */
.L_x_32038:
[----:B------:R-:W-:Y:S05]  /*14350*/  BSYNC B2 ;  /* 0x0000000000027941 */ /* 0x000fea0003800000 */
.L_x_32037:
        /* <DEDUP_REMOVED lines=44> */
.L_x_32036:
[----:B------:R-:W-:Y:S05]  /*14620*/  BSYNC B1 ;  /* 0x0000000000017941 */ /* 0x000fea0003800000 */
.L_x_32035:
        /* <DEDUP_REMOVED lines=8> */
.L_x_32031:
        /* <DEDUP_REMOVED lines=12> */
.L_x_32040:
[----:B------:R-:W-:Y:S02]  /*14770*/  IMAD.MOV.U32 R143, RZ, RZ, R146 ;  /* 0x000000ffff8f7224 */ /* 0x000fe400078e0092 */
.L_x_32041:
[----:B------:R-:W-:Y:S05]  /*14780*/  BSYNC B1 ;  /* 0x0000000000017941 */ /* 0x000fea0003800000 */
.L_x_32039:
        /* <DEDUP_REMOVED lines=16> */
.L_x_32045:
[----:B------:R-:W-:Y:S05]  /*14890*/  BSYNC B2 ;  /* 0x0000000000027941 */ /* 0x000fea0003800000 */
.L_x_32044:
        /* <DEDUP_REMOVED lines=44> */
.L_x_32043:
[----:B------:R-:W-:Y:S05]  /*14b60*/  BSYNC B1 ;  /* 0x0000000000017941 */ /* 0x000fea0003800000 */
.L_x_32042:
        /* <DEDUP_REMOVED lines=11> */
.L_x_32046:
        /* <DEDUP_REMOVED lines=12> */
.L_x_32049:
[----:B------:R-:W-:Y:S02]  /*14ce0*/  IMAD.MOV.U32 R156, RZ, RZ, R146 ;  /* 0x000000ffff9c7224 */ /* 0x000fe400078e0092 */
.L_x_32050:
[----:B------:R-:W-:Y:S05]  /*14cf0*/  BSYNC B1 ;  /* 0x0000000000017941 */ /* 0x000fea0003800000 */
.L_x_32048:
        /* <DEDUP_REMOVED lines=16> */
.L_x_32054:
[----:B------:R-:W-:Y:S05]  /*14e00*/  BSYNC B2 ;  /* 0x0000000000027941 */ /* 0x000fea0003800000 */
.L_x_32053:
        /* <DEDUP_REMOVED lines=44> */
.L_x_32052:
[----:B------:R-:W-:Y:S05]  /*150d0*/  BSYNC B1 ;  /* 0x0000000000017941 */ /* 0x000fea0003800000 */
.L_x_32051:
        /* <DEDUP_REMOVED lines=8> */
.L_x_32047:
        /* <DEDUP_REMOVED lines=27> */
.L_x_32055:
[----:B------:R-:W-:Y:S02]  /*15310*/  IADD3 R136, R136, 0x80, RZ ;  /* 0x0000008088887810 */ /* 0x000fe40007ffe0ff */
.L_x_31990:
[----:B------:R-:W-:Y:S05]  /*15320*/  BSYNC B0 ;  /* 0x0000000000007941 */ /* 0x000fea0003800000 */
.L_x_31989:
        /* <DEDUP_REMOVED lines=30> */
.L_x_32059:
[----:B--2---:R-:W-:Y:S02]  /*15510*/  IMAD.MOV.U32 R156, RZ, RZ, R146 ;  /* 0x000000ffff9c7224 */ /* 0x004fe400078e0092 */
.L_x_32060:
[----:B------:R-:W-:Y:S05]  /*15520*/  BSYNC B1 ;  /* 0x0000000000017941 */ /* 0x000fea0003800000 */
.L_x_32058:
        /* <DEDUP_REMOVED lines=16> */
.L_x_32064:
[----:B------:R-:W-:Y:S05]  /*15630*/  BSYNC B2 ;  /* 0x0000000000027941 */ /* 0x000fea0003800000 */
.L_x_32063:
        /* <DEDUP_REMOVED lines=44> */
.L_x_32062:
[----:B------:R-:W-:Y:S05]  /*15900*/  BSYNC B1 ;  /* 0x0000000000017941 */ /* 0x000fea0003800000 */
.L_x_32061:
        /* <DEDUP_REMOVED lines=14> */
.L_x_32065:
        /* <DEDUP_REMOVED lines=12> */
.L_x_32068:
[----:B------:R-:W-:Y:S02]  /*15ab0*/  MOV R143, R146 ;  /* 0x00000092008f7202 */ /* 0x000fe40000000f00 */
.L_x_32069:
[----:B------:R-:W-:Y:S05]  /*15ac0*/  BSYNC B1 ;  /* 0x0000000000017941 */ /* 0x000fea0003800000 */
.L_x_32067:
        /* <DEDUP_REMOVED lines=16> */
.L_x_32073:
[----:B------:R-:W-:Y:S05]  /*15bd0*/  BSYNC B2 ;  /* 0x0000000000027941 */ /* 0x000fea0003800000 */
.L_x_32072:
        /* <DEDUP_REMOVED lines=44> */
.L_x_32071:
[----:B------:R-:W-:Y:S05]  /*15ea0*/  BSYNC B1 ;  /* 0x0000000000017941 */ /* 0x000fea0003800000 */
.L_x_32070:
        /* <DEDUP_REMOVED lines=8> */
.L_x_32066:
        /* <DEDUP_REMOVED lines=12> */
.L_x_32075:
[----:B------:R-:W-:Y:S02]  /*15ff0*/  IMAD.MOV.U32 R143, RZ, RZ, R146 ;  /* 0x000000ffff8f7224 */ /* 0x000fe400078e0092 */
.L_x_32076:
[----:B------:R-:W-:Y:S05]  /*16000*/  BSYNC B1 ;  /* 0x0000000000017941 */ /* 0x000fea0003800000 */
.L_x_32074:
        /* <DEDUP_REMOVED lines=16> */
.L_x_32080:
[----:B------:R-:W-:Y:S05]  /*16110*/  BSYNC B2 ;  /* 0x0000000000027941 */ /* 0x000fea0003800000 */
.L_x_32079:
        /* <DEDUP_REMOVED lines=44> */
.L_x_32078:
[----:B------:R-:W-:Y:S05]  /*163e0*/  BSYNC B1 ;  /* 0x0000000000017941 */ /* 0x000fea0003800000 */
.L_x_32077:
        /* <DEDUP_REMOVED lines=11> */
.L_x_32081:
        /* <DEDUP_REMOVED lines=12> */
.L_x_32084:
[----:B------:R-:W-:Y:S02]  /*16560*/  IMAD.MOV.U32 R143, RZ, RZ, R146 ;  /* 0x000000ffff8f7224 */ /* 0x000fe400078e0092 */
.L_x_32085:
[----:B------:R-:W-:Y:S05]  /*16570*/  BSYNC B1 ;  /* 0x0000000000017941 */ /* 0x000fea0003800000 */
.L_x_32083:
        /* <DEDUP_REMOVED lines=16> */
.L_x_32089:
[----:B------:R-:W-:Y:S05]  /*16680*/  BSYNC B2 ;  /* 0x0000000000027941 */ /* 0x000fea0003800000 */
.L_x_32088:
        /* <DEDUP_REMOVED lines=44> */
.L_x_32087:
[----:B------:R-:W-:Y:S05]  /*16950*/  BSYNC B1 ;  /* 0x0000000000017941 */ /* 0x000fea0003800000 */
.L_x_32086:
        /* <DEDUP_REMOVED lines=8> */
.L_x_32082:
        /* <DEDUP_REMOVED lines=12> */
.L_x_32091:
[----:B------:R-:W-:Y:S02]  /*16aa0*/  IMAD.MOV.U32 R143, RZ, RZ, R146 ;  /* 0x000000ffff8f7224 */ /* 0x000fe400078e0092 */
.L_x_32092:
[----:B------:R-:W-:Y:S05]  /*16ab0*/  BSYNC B1 ;  /* 0x0000000000017941 */ /* 0x000fea0003800000 */
.L_x_32090:
        /* <DEDUP_REMOVED lines=16> */
.L_x_32096:
[----:B------:R-:W-:Y:S05]  /*16bc0*/  BSYNC B2 ;  /* 0x0000000000027941 */ /* 0x000fea0003800000 */
.L_x_32095:
        /* <DEDUP_REMOVED lines=44> */
.L_x_32094:
[----:B------:R-:W-:Y:S05]  /*16e90*/  BSYNC B1 ;  /* 0x0000000000017941 */ /* 0x000fea0003800000 */
.L_x_32093:
        /* <DEDUP_REMOVED lines=11> */
.L_x_32097:
        /* <DEDUP_REMOVED lines=12> */
.L_x_32100:
[----:B------:R-:W-:Y:S02]  /*17010*/  IMAD.MOV.U32 R143, RZ, RZ, R146 ;  /* 0x000000ffff8f7224 */ /* 0x000fe400078e0092 */
.L_x_32101:
[----:B------:R-:W-:Y:S05]  /*17020*/  BSYNC B1 ;  /* 0x0000000000017941 */ /* 0x000fea0003800000 */
.L_x_32099:
        /* <DEDUP_REMOVED lines=16> */
.L_x_32105:
[----:B------:R-:W-:Y:S05]  /*17130*/  BSYNC B2 ;  /* 0x0000000000027941 */ /* 0x000fea0003800000 */
.L_x_32104:
        /* <DEDUP_REMOVED lines=44> */
.L_x_32103:
[----:B------:R-:W-:Y:S05]  /*17400*/  BSYNC B1 ;  /* 0x0000000000017941 */ /* 0x000fea0003800000 */
.L_x_32102:
        /* <DEDUP_REMOVED lines=8> */
.L_x_32098:
        /* <DEDUP_REMOVED lines=12> */
.L_x_32107:
[----:B------:R-:W-:Y:S02]  /*17550*/  MOV R143, R146 ;  /* 0x00000092008f7202 */ /* 0x000fe40000000f00 */
.L_x_32108:
[----:B------:R-:W-:Y:S05]  /*17560*/  BSYNC B1 ;  /* 0x0000000000017941 */ /* 0x000fea0003800000 */
.L_x_32106:
        /* <DEDUP_REMOVED lines=16> */
.L_x_32112:
[----:B------:R-:W-:Y:S05]  /*17670*/  BSYNC B2 ;  /* 0x0000000000027941 */ /* 0x000fea0003800000 */
.L_x_32111:
        /* <DEDUP_REMOVED lines=44> */
.L_x_32110:
[----:B------:R-:W-:Y:S05]  /*17940*/  BSYNC B1 ;  /* 0x0000000000017941 */ /* 0x000fea0003800000 */
.L_x_32109:
        /* <DEDUP_REMOVED lines=11> */
.L_x_32113:
        /* <DEDUP_REMOVED lines=12> */
.L_x_32116:
[----:B------:R-:W-:Y:S02]  /*17ac0*/  IMAD.MOV.U32 R156, RZ, RZ, R146 ;  /* 0x000000ffff9c7224 */ /* 0x000fe400078e0092 */
.L_x_32117:
[----:B------:R-:W-:Y:S05]  /*17ad0*/  BSYNC B1 ;  /* 0x0000000000017941 */ /* 0x000fea0003800000 */
.L_x_32115:
        /* <DEDUP_REMOVED lines=16> */
.L_x_32121:
[----:B------:R-:W-:Y:S05]  /*17be0*/  BSYNC B2 ;  /* 0x0000000000027941 */ /* 0x000fea0003800000 */
.L_x_32120:
        /* <DEDUP_REMOVED lines=44> */
.L_x_32119:
[----:B------:R-:W-:Y:S05]  /*17eb0*/  BSYNC B1 ;  /* 0x0000000000017941 */ /* 0x000fea0003800000 */
.L_x_32118:
        /* <DEDUP_REMOVED lines=8> */
.L_x_32114:
        /* <DEDUP_REMOVED lines=27> */
.L_x_32122:
[----:B------:R-:W-:Y:S02]  /*180f0*/  IADD3 R136, R136, 0x80, RZ ;  /* 0x0000008088887810 */ /* 0x000fe40007ffe0ff */
.L_x_32057:
[----:B------:R-:W-:Y:S05]  /*18100*/  BSYNC B0 ;  /* 0x0000000000007941 */ /* 0x000fea0003800000 */
.L_x_32056:
        /* <DEDUP_REMOVED lines=30> */
.L_x_32126:
[----:B--2---:R-:W-:Y:S02]  /*182f0*/  IMAD.MOV.U32 R156, RZ, RZ, R146 ;  /* 0x000000ffff9c7224 */ /* 0x004fe400078e0092 */
.L_x_32127:
[----:B------:R-:W-:Y:S05]  /*18300*/  BSYNC B1 ;  /* 0x0000000000017941 */ /* 0x000fea0003800000 */
.L_x_32125:
        /* <DEDUP_REMOVED lines=16> */
.L_x_32131:
[----:B------:R-:W-:Y:S05]  /*18410*/  BSYNC B2 ;  /* 0x0000000000027941 */ /* 0x000fea0003800000 */
.L_x_32130:
        /* <DEDUP_REMOVED lines=44> */
.L_x_32129:
[----:B------:R-:W-:Y:S05]  /*186e0*/  BSYNC B1 ;  /* 0x0000000000017941 */ /* 0x000fea0003800000 */
.L_x_32128:
        /* <DEDUP_REMOVED lines=14> */
.L_x_32132:
        /* <DEDUP_REMOVED lines=12> */
.L_x_32135:
[----:B------:R-:W-:Y:S02]  /*18890*/  IMAD.MOV.U32 R143, RZ, RZ, R146 ;  /* 0x000000ffff8f7224 */ /* 0x000fe400078e0092 */
.L_x_32136:
[----:B------:R-:W-:Y:S05]  /*188a0*/  BSYNC B1 ;  /* 0x0000000000017941 */ /* 0x000fea0003800000 */
.L_x_32134:
        /* <DEDUP_REMOVED lines=16> */
.L_x_32140:
[----:B------:R-:W-:Y:S05]  /*189b0*/  BSYNC B2 ;  /* 0x0000000000027941 */ /* 0x000fea0003800000 */
.L_x_32139:
        /* <DEDUP_REMOVED lines=44> */
.L_x_32138:
[----:B------:R-:W-:Y:S05]  /*18c80*/  BSYNC B1 ;  /* 0x0000000000017941 */ /* 0x000fea0003800000 */
.L_x_32137:
        /* <DEDUP_REMOVED lines=8> */
.L_x_32133:
        /* <DEDUP_REMOVED lines=12> */
.L_x_32142:
[----:B------:R-:W-:Y:S02]  /*18dd0*/  IMAD.MOV.U32 R143, RZ, RZ, R146 ;  /* 0x000000ffff8f7224 */ /* 0x000fe400078e0092 */
.L_x_32143:
[----:B------:R-:W-:Y:S05]  /*18de0*/  BSYNC B1 ;  /* 0x0000000000017941 */ /* 0x000fea0003800000 */
.L_x_32141:
        /* <DEDUP_REMOVED lines=16> */
.L_x_32147:
[----:B------:R-:W-:Y:S05]  /*18ef0*/  BSYNC B2 ;  /* 0x0000000000027941 */ /* 0x000fea0003800000 */
.L_x_32146:
        /* <DEDUP_REMOVED lines=44> */
.L_x_32145:
[----:B------:R-:W-:Y:S05]  /*191c0*/  BSYNC B1 ;  /* 0x0000000000017941 */ /* 0x000fea0003800000 */
.L_x_32144:
        /* <DEDUP_REMOVED lines=11> */
.L_x_32148:
        /* <DEDUP_REMOVED lines=12> */
.L_x_32151:
[----:B------:R-:W-:Y:S02]  /*19340*/  IMAD.MOV.U32 R143, RZ, RZ, R146 ;  /* 0x000000ffff8f7224 */ /* 0x000fe400078e0092 */
.L_x_32152:
[----:B------:R-:W-:Y:S05]  /*19350*/  BSYNC B1 ;  /* 0x0000000000017941 */ /* 0x000fea0003800000 */
.L_x_32150:
        /* <DEDUP_REMOVED lines=16> */
.L_x_32156:
[----:B------:R-:W-:Y:S05]  /*19460*/  BSYNC B2 ;  /* 0x0000000000027941 */ /* 0x000fea0003800000 */
.L_x_32155:
        /* <DEDUP_REMOVED lines=44> */
.L_x_32154:
[----:B------:R-:W-:Y:S05]  /*19730*/  BSYNC B1 ;  /* 0x0000000000017941 */ /* 0x000fea0003800000 */
.L_x_32153:
        /* <DEDUP_REMOVED lines=8> */
.L_x_32149:
        /* <DEDUP_REMOVED lines=12> */
.L_x_32158:
[----:B------:R-:W-:Y:S02]  /*19880*/  IMAD.MOV.U32 R143, RZ, RZ, R146 ;  /* 0x000000ffff8f7224 */ /* 0x000fe400078e0092 */
.L_x_32159:
[----:B------:R-:W-:Y:S05]  /*19890*/  BSYNC B1 ;  /* 0x0000000000017941 */ /* 0x000fea0003800000 */
.L_x_32157:
        /* <DEDUP_REMOVED lines=16> */
.L_x_32163:
[----:B------:R-:W-:Y:S05]  /*199a0*/  BSYNC B2 ;  /* 0x0000000000027941 */ /* 0x000fea0003800000 */
.L_x_32162:
        /* <DEDUP_REMOVED lines=44> */
.L_x_32161:
[----:B------:R-:W-:Y:S05]  /*19c70*/  BSYNC B1 ;  /* 0x0000000000017941 */ /* 0x000fea0003800000 */
.L_x_32160:
        /* <DEDUP_REMOVED lines=11> */
.L_x_32164:
        /* <DEDUP_REMOVED lines=12> */
.L_x_32167:
[----:B------:R-:W-:Y:S02]  /*19df0*/  IMAD.MOV.U32 R143, RZ, RZ, R146 ;  /* 0x000000ffff8f7224 */ /* 0x000fe400078e0092 */
.L_x_32168:
[----:B------:R-:W-:Y:S05]  /*19e00*/  BSYNC B1 ;  /* 0x0000000000017941 */ /* 0x000fea0003800000 */
.L_x_32166:
        /* <DEDUP_REMOVED lines=16> */
.L_x_32172:
[----:B------:R-:W-:Y:S05]  /*19f10*/  BSYNC B2 ;  /* 0x0000000000027941 */ /* 0x000fea0003800000 */
.L_x_32171:
        /* <DEDUP_REMOVED lines=44> */
.L_x_32170:
[----:B------:R-:W-:Y:S05]  /*1a1e0*/  BSYNC B1 ;  /* 0x0000000000017941 */ /* 0x000fea0003800000 */
.L_x_32169:
        /* <DEDUP_REMOVED lines=8> */
.L_x_32165:
        /* <DEDUP_REMOVED lines=12> */
.L_x_32174:
[----:B------:R-:W-:Y:S02]  /*1a330*/  IMAD.MOV.U32 R143, RZ, RZ, R146 ;  /* 0x000000ffff8f7224 */ /* 0x000fe400078e0092 */
.L_x_32175:
[----:B------:R-:W-:Y:S05]  /*1a340*/  BSYNC B1 ;  /* 0x0000000000017941 */ /* 0x000fea0003800000 */
.L_x_32173:
        /* <DEDUP_REMOVED lines=16> */
.L_x_32179:
[----:B------:R-:W-:Y:S05]  /*1a450*/  BSYNC B2 ;  /* 0x0000000000027941 */ /* 0x000fea0003800000 */
.L_x_32178:
        /* <DEDUP_REMOVED lines=44> */
.L_x_32177:
[----:B------:R-:W-:Y:S05]  /*1a720*/  BSYNC B1 ;  /* 0x0000000000017941 */ /* 0x000fea0003800000 */
.L_x_32176:
        /* <DEDUP_REMOVED lines=11> */
.L_x_32180:
        /* <DEDUP_REMOVED lines=12> */
.L_x_32183:
[----:B------:R-:W-:Y:S02]  /*1a8a0*/  MOV R156, R146 ;  /* 0x00000092009c7202 */ /* 0x000fe40000000f00 */
.L_x_32184:
[----:B------:R-:W-:Y:S05]  /*1a8b0*/  BSYNC B1 ;  /* 0x0000000000017941 */ /* 0x000fea0003800000 */
.L_x_32182:
        /* <DEDUP_REMOVED lines=16> */
.L_x_32188:
[----:B------:R-:W-:Y:S05]  /*1a9c0*/  BSYNC B2 ;  /* 0x0000000000027941 */ /* 0x000fea0003800000 */
.L_x_32187:
        /* <DEDUP_REMOVED lines=44> */
.L_x_32186:
[----:B------:R-:W-:Y:S05]  /*1ac90*/  BSYNC B1 ;  /* 0x0000000000017941 */ /* 0x000fea0003800000 */
.L_x_32185:
        /* <DEDUP_REMOVED lines=8> */
.L_x_32181:
        /* <DEDUP_REMOVED lines=27> */
.L_x_32189:
[----:B------:R-:W-:Y:S02]  /*1aed0*/  IADD3 R136, R136, 0x80, RZ ;  /* 0x0000008088887810 */ /* 0x000fe40007ffe0ff */
.L_x_32124:
[----:B------:R-:W-:Y:S05]  /*1aee0*/  BSYNC B0 ;  /* 0x0000000000007941 */ /* 0x000fea0003800000 */
.L_x_32123:
        /* <DEDUP_REMOVED lines=30> */
.L_x_32193:
[----:B--2---:R-:W-:Y:S02]  /*1b0d0*/  IMAD.MOV.U32 R156, RZ, RZ, R146 ;  /* 0x000000ffff9c7224 */ /* 0x004fe400078e0092 */
.L_x_32194:
[----:B------:R-:W-:Y:S05]  /*1b0e0*/  BSYNC B1 ;  /* 0x0000000000017941 */ /* 0x000fea0003800000 */
.L_x_32192:
        /* <DEDUP_REMOVED lines=16> */
.L_x_32198:
[----:B------:R-:W-:Y:S05]  /*1b1f0*/  BSYNC B2 ;  /* 0x0000000000027941 */ /* 0x000fea0003800000 */
.L_x_32197:
        /* <DEDUP_REMOVED lines=44> */
.L_x_32196:
[----:B------:R-:W-:Y:S05]  /*1b4c0*/  BSYNC B1 ;  /* 0x0000000000017941 */ /* 0x000fea0003800000 */
.L_x_32195:
        /* <DEDUP_REMOVED lines=14> */
.L_x_32199:
        /* <DEDUP_REMOVED lines=12> */
.L_x_32202:
[----:B------:R-:W-:Y:S02]  /*1b670*/  IMAD.MOV.U32 R143, RZ, RZ, R146 ;  /* 0x000000ffff8f7224 */ /* 0x000fe400078e0092 */
.L_x_32203:
[----:B------:R-:W-:Y:S05]  /*1b680*/  BSYNC B1 ;  /* 0x0000000000017941 */ /* 0x000fea0003800000 */
.L_x_32201:
        /* <DEDUP_REMOVED lines=16> */
.L_x_32207:
[----:B------:R-:W-:Y:S05]  /*1b790*/  BSYNC B2 ;  /* 0x0000000000027941 */ /* 0x000fea0003800000 */
.L_x_32206:
        /* <DEDUP_REMOVED lines=44> */
.L_x_32205:
[----:B------:R-:W-:Y:S05]  /*1ba60*/  BSYNC B1 ;  /* 0x0000000000017941 */ /* 0x000fea0003800000 */
.L_x_32204:
        /* <DEDUP_REMOVED lines=8> */
.L_x_32200:
        /* <DEDUP_REMOVED lines=12> */
.L_x_32209:
[----:B------:R-:W-:Y:S02]  /*1bbb0*/  IMAD.MOV.U32 R143, RZ, RZ, R146 ;  /* 0x000000ffff8f7224 */ /* 0x000fe400078e0092 */
.L_x_32210:
[----:B------:R-:W-:Y:S05]  /*1bbc0*/  BSYNC B1 ;  /* 0x0000000000017941 */ /* 0x000fea0003800000 */
.L_x_32208:
        /* <DEDUP_REMOVED lines=16> */
.L_x_32214:
[----:B------:R-:W-:Y:S05]  /*1bcd0*/  BSYNC B2 ;  /* 0x0000000000027941 */ /* 0x000fea0003800000 */
.L_x_32213:
        /* <DEDUP_REMOVED lines=44> */
.L_x_32212:
[----:B------:R-:W-:Y:S05]  /*1bfa0*/  BSYNC B1 ;  /* 0x0000000000017941 */ /* 0x000fea0003800000 */
.L_x_32211:
        /* <DEDUP_REMOVED lines=11> */
.L_x_32215:
        /* <DEDUP_REMOVED lines=12> */
.L_x_32218:
[----:B------:R-:W-:Y:S02]  /*1c120*/  IMAD.MOV.U32 R143, RZ, RZ, R146 ;  /* 0x000000ffff8f7224 */ /* 0x000fe400078e0092 */
.L_x_32219:
[----:B------:R-:W-:Y:S05]  /*1c130*/  BSYNC B1 ;  /* 0x0000000000017941 */ /* 0x000fea0003800000 */
.L_x_32217:
        /* <DEDUP_REMOVED lines=16> */
.L_x_32223:
[----:B------:R-:W-:Y:S05]  /*1c240*/  BSYNC B2 ;  /* 0x0000000000027941 */ /* 0x000fea0003800000 */
.L_x_32222:
        /* <DEDUP_REMOVED lines=44> */
.L_x_32221:
[----:B------:R-:W-:Y:S05]  /*1c510*/  BSYNC B1 ;  /* 0x0000000000017941 */ /* 0x000fea0003800000 */
.L_x_32220:
        /* <DEDUP_REMOVED lines=8> */
.L_x_32216:
        /* <DEDUP_REMOVED lines=12> */
.L_x_32225:
[----:B------:R-:W-:Y:S02]  /*1c660*/  IMAD.MOV.U32 R143, RZ, RZ, R146 ;  /* 0x000000ffff8f7224 */ /* 0x000fe400078e0092 */
.L_x_32226:
[----:B------:R-:W-:Y:S05]  /*1c670*/  BSYNC B1 ;  /* 0x0000000000017941 */ /* 0x000fea0003800000 */
.L_x_32224:
        /* <DEDUP_REMOVED lines=16> */
.L_x_32230:
[----:B------:R-:W-:Y:S05]  /*1c780*/  BSYNC B2 ;  /* 0x0000000000027941 */ /* 0x000fea0003800000 */
.L_x_32229:
        /* <DEDUP_REMOVED lines=44> */
.L_x_32228:
[----:B------:R-:W-:Y:S05]  /*1ca50*/  BSYNC B1 ;  /* 0x0000000000017941 */ /* 0x000fea0003800000 */
.L_x_32227:
        /* <DEDUP_REMOVED lines=11> */
.L_x_32231:
        /* <DEDUP_REMOVED lines=12> */
.L_x_32234:
[----:B------:R-:W-:Y:S02]  /*1cbd0*/  IMAD.MOV.U32 R143, RZ, RZ, R146 ;  /* 0x000000ffff8f7224 */ /* 0x000fe400078e0092 */
.L_x_32235:
[----:B------:R-:W-:Y:S05]  /*1cbe0*/  BSYNC B1 ;  /* 0x0000000000017941 */ /* 0x000fea0003800000 */
.L_x_32233:
        /* <DEDUP_REMOVED lines=16> */
.L_x_32239:
[----:B------:R-:W-:Y:S05]  /*1ccf0*/  BSYNC B2 ;  /* 0x0000000000027941 */ /* 0x000fea0003800000 */
.L_x_32238:
        /* <DEDUP_REMOVED lines=44> */
.L_x_32237:
[----:B------:R-:W-:Y:S05]  /*1cfc0*/  BSYNC B1 ;  /* 0x0000000000017941 */ /* 0x000fea0003800000 */
.L_x_32236:
        /* <DEDUP_REMOVED lines=8> */
.L_x_32232:
        /* <DEDUP_REMOVED lines=12> */
.L_x_32241:
[----:B------:R-:W-:Y:S02]  /*1d110*/  IMAD.MOV.U32 R143, RZ, RZ, R146 ;  /* 0x000000ffff8f7224 */ /* 0x000fe400078e0092 */
.L_x_32242:
[----:B------:R-:W-:Y:S05]  /*1d120*/  BSYNC B1 ;  /* 0x0000000000017941 */ /* 0x000fea0003800000 */
.L_x_32240:
        /* <DEDUP_REMOVED lines=16> */
.L_x_32246:
[----:B------:R-:W-:Y:S05]  /*1d230*/  BSYNC B2 ;  /* 0x0000000000027941 */ /* 0x000fea0003800000 */
.L_x_32245:
        /* <DEDUP_REMOVED lines=44> */
.L_x_32244:
[----:B------:R-:W-:Y:S05]  /*1d500*/  BSYNC B1 ;  /* 0x0000000000017941 */ /* 0x000fea0003800000 */
.L_x_32243:
        /* <DEDUP_REMOVED lines=11> */
.L_x_32247:
        /* <DEDUP_REMOVED lines=12> */
.L_x_32250:
[----:B------:R-:W-:Y:S02]  /*1d680*/  IMAD.MOV.U32 R156, RZ, RZ, R146 ;  /* 0x000000ffff9c7224 */ /* 0x000fe400078e0092 */
.L_x_32251:
[----:B------:R-:W-:Y:S05]  /*1d690*/  BSYNC B1 ;  /* 0x0000000000017941 */ /* 0x000fea0003800000 */
.L_x_32249:
        /* <DEDUP_REMOVED lines=16> */
.L_x_32255:
[----:B------:R-:W-:Y:S05]  /*1d7a0*/  BSYNC B2 ;  /* 0x0000000000027941 */ /* 0x000fea0003800000 */
.L_x_32254:
        /* <DEDUP_REMOVED lines=44> */
.L_x_32253:
[----:B------:R-:W-:Y:S05]  /*1da70*/  BSYNC B1 ;  /* 0x0000000000017941 */ /* 0x000fea0003800000 */
.L_x_32252:
        /* <DEDUP_REMOVED lines=8> */
.L_x_32248:
        /* <DEDUP_REMOVED lines=27> */
.L_x_32191:
[----:B------:R-:W-:Y:S05]  /*1dcb0*/  BSYNC B0 ;  /* 0x0000000000007941 */ /* 0x000fea0003800000 */
.L_x_32190:
[----:B--2---:R-:W-:Y:S01]  /*1dcc0*/  FADD.FTZ R136, RZ, R96 ;  /* 0x00000060ff887221 */ /* 0x004fe20000010000 */
        /* <DEDUP_REMOVED lines=59> */
[----:B------:R2:W3:Y:S02]  /*1e080*/  SHFL.BFLY PT, R156, R137, 0x1, 0x1f ;  /* 0x0c201f00899c7f89 */ /* 0x0004e400000e0000 */
.L_x_32280:
[----:B--23--:R-:W-:Y:S01]  /*1e090*/  FADD.FTZ R137, R137, R156 ;  /* 0x0000009c89897221 */ /* 0x00cfe20000010000 */
[----:B------:R-:W-:Y:S05]  /*1e0a0*/  BRA.DIV ~URZ, `(.L_x_32257) ;  /* 0x000018127f007947 */ /* 0x000fea000b800000 */
[----:B------:R-:W2:Y:S01]  /*1e0b0*/  SHFL.BFLY PT, R136, R137, 0x2, 0x1f ;  /* 0x0c401f0089887f89 */ /* 0x000ea200000e0000 */
[----:B------:R-:W-:Y:S02]  /*1e0c0*/  P2R R156, PR, RZ, 0x10 ;  /* 0x00000010ff9c7803 */ /* 0x000fe40000000000 */
[C---:B------:R-:W-:Y:S02]  /*1e0d0*/  LOP3.LUT P4, RZ, R152.reuse, 0x4, RZ, 0xc0, !PT ;  /* 0x0000000498ff7812 */ /* 0x040fe4000788c0ff */
[----:B------:R-:W-:Y:S02]  /*1e0e0*/  P2R R158, PR, RZ, 0x20 ;  /* 0x00000020ff9e7803 */ /* 0x000fe40000000000 */
[----:B------:R-:W-:Y:S02]  /*1e0f0*/  LOP3.LUT P5, RZ, R152, 0x2, RZ, 0xc0, !PT ;  /* 0x0000000298ff7812 */ /* 0x000fe400078ac0ff */
[----:B------:R-:W-:-:S02]  /*1e100*/  P2R R157, PR, RZ, 0x40 ;  /* 0x00000040ff9d7803 */ /* 0x000fc40000000000 */
        /* <DEDUP_REMOVED lines=102> */
.L_x_32281:
[C---:B------:R-:W-:Y:S01]  /*1e770*/  LOP3.LUT P0, RZ, R0.reuse, 0x1f, RZ, 0xc0, !PT ;  /* 0x0000001f00ff7812 */ /* 0x040fe2000780c0ff */
[----:B--2---:R-:W-:Y:S01]  /*1e780*/  FADD.FTZ R137, R155, R158 ;  /* 0x0000009e9b897221 */ /* 0x004fe20000010000 */
        /* <DEDUP_REMOVED lines=8> */
[----:B--2---:R-:W-:Y:S01]  /*1e810*/  CS2R R136, SRZ ;  /* 0x0000000000887805 */ /* 0x004fe2000001ff00 */
[----:B------:R-:W-:Y:S01]  /*1e820*/  @!P0 IMAD.IADD R156, R154, 0x1, R155 ;  /* 0x000000019a9c8824 */ /* 0x000fe200078e029b */
[----:B------:R-:W-:Y:S01]  /*1e830*/  LOP3.LUT P1, RZ, R139, 0x1f, R0, 0xf8, !PT ;  /* 0x0000001f8bff7812 */ /* 0x000fe2000782f800 */
[----:B------:R-:W-:Y:S01]  /*1e840*/  IMAD.MOV.U32 R159, RZ, RZ, RZ ;  /* 0x000000ffff9f7224 */ /* 0x000fe200078e00ff */
[----:B------:R-:W-:Y:S01]  /*1e850*/  LOP3.LUT P2, RZ, R152, 0x4, RZ, 0xc0, !PT ;  /* 0x0000000498ff7812 */ /* 0x000fe2000784c0ff */
[----:B------:R-:W-:Y:S01]  /*1e860*/  @!P0 IMAD.MOV.U32 R159, RZ, RZ, R145 ;  /* 0x000000ffff9f8224 */ /* 0x000fe200078e0091 */
[----:B------:R-:W-:Y:S03]  /*1e870*/  BSSY B0, `(.L_x_32258) ;  /* 0x0000044000007945 */ /* 0x000fe60003800000 */
[----:B------:R-:W-:Y:S01]  /*1e880*/  I2F R157, R159 ;  /* 0x0000009f009d7306 */ /* 0x000fe20000201400 */
[----:B------:R-:W2:Y:S04]  /*1e890*/  SHFL.DOWN PT, R160, R159, 0x2, 0x1f ;  /* 0x08401f009fa07f89 */ /* 0x000ea800000e0000 */
[----:B------:R3:W4:Y:S01]  /*1e8a0*/  @!P0 LDS.64 R136, [R156.X8] ;  /* 0x000000009c888984 */ /* 0x0007220000008a00 */
[----:B------:R-:W-:Y:S01]  /*1e8b0*/  ISETP.NE.AND P0, PT, RZ, UR8, PT ;  /* 0x00000008ff007c0c */ /* 0x000fe2000bf05270 */
[----:B--2---:R-:W-:-:S02]  /*1e8c0*/  IMAD.IADD R154, R160, 0x1, R159 ;  /* 0x00000001a09a7824 */ /* 0x004fc400078e029f */
[----:B------:R-:W-:Y:S03]  /*1e8d0*/  I2F R160, R160 ;  /* 0x000000a000a07306 */ /* 0x000fe60000201400 */
[----:B------:R-:W2:Y:S05]  /*1e8e0*/  SHFL.DOWN PT, R155, R154, 0x1, 0x1f ;  /* 0x08201f009a9b7f89 */ /* 0x000eaa00000e0000 */
[----:B------:R-:W3:Y:S08]  /*1e8f0*/  I2F R138, R154 ;  /* 0x0000009a008a7306 */ /* 0x000ef00000201400 */
[----:B---3--:R-:W-:Y:S01]  /*1e900*/  MUFU.RCP R156, R138 ;  /* 0x0000008a009c7308 */ /* 0x008fe20000001000 */
[----:B----4-:R-:W3:Y:S01]  /*1e910*/  SHFL.DOWN PT, R161, R136, 0x2, 0x1f ;  /* 0x08401f0088a17f89 */ /* 0x010ee200000e0000 */
[----:B--2---:R-:W-:-:S03]  /*1e920*/  IMAD.IADD R154, R154, 0x1, R155 ;  /* 0x000000019a9a7824 */ /* 0x004fc600078e029b */
[----:B-1----:R-:W1:Y:S03]  /*1e930*/  SHFL.DOWN PT, R158, R137, 0x2, 0x1f ;  /* 0x08401f00899e7f89 */ /* 0x002e6600000e0000 */
[----:B------:R-:W-:Y:S08]  /*1e940*/  I2F R155, R155 ;  /* 0x0000009b009b7306 */ /* 0x000ff00000201400 */
[----:B------:R-:W2:Y:S01]  /*1e950*/  I2F R154, R154 ;  /* 0x0000009a009a7306 */ /* 0x000ea20000201400 */
[----:B---3--:R-:W-:-:S02]  /*1e960*/  FADD.FTZ R162, -R161, R136 ;  /* 0x00000088a1a27221 */ /* 0x008fc40000010100 */
[----:B------:R-:W-:Y:S02]  /*1e970*/  FMUL.FTZ R161, R161, R160 ;  /* 0x000000a0a1a17220 */ /* 0x000fe40000410000 */
[----:B------:R-:W-:Y:S02]  /*1e980*/  FMUL.FTZ R162, R162, R162 ;  /* 0x000000a2a2a27220 */ /* 0x000fe40000410000 */
[----:B-1----:R-:W-:Y:S02]  /*1e990*/  FADD.FTZ R159, R158, R137 ;  /* 0x000000899e9f7221 */ /* 0x002fe40000010000 */
[----:B------:R-:W-:Y:S01]  /*1e9a0*/  FMUL.FTZ R162, R162, R157 ;  /* 0x0000009da2a27220 */ /* 0x000fe20000410000 */
[----:B--2---:R-:W1:Y:S01]  /*1e9b0*/  MUFU.RCP R158, R154 ;  /* 0x0000009a009e7308 */ /* 0x004e620000001000 */
[----:B------:R-:W-:Y:S02]  /*1e9c0*/  FFMA.FTZ R157, R157, R136, R161 ;  /* 0x000000889d9d7223 */ /* 0x000fe400000100a1 */
[----:B------:R-:W-:-:S02]  /*1e9d0*/  FMUL.FTZ R162, R162, R160 ;  /* 0x000000a0a2a27220 */ /* 0x000fc40000410000 */
[C---:B------:R-:W-:Y:S02]  /*1e9e0*/  FMUL.FTZ R157, R156.reuse, R157 ;  /* 0x0000009d9c9d7220 */ /* 0x040fe40000410000 */
[----:B------:R-:W-:-:S03]  /*1e9f0*/  FFMA.FTZ R156, R156, R162, R159 ;  /* 0x000000a29c9c7223 */ /* 0x000fc6000001009f */
[----:B------:R-:W2:Y:S04]  /*1ea00*/  SHFL.DOWN PT, R136, R157, 0x1, 0x1f ;  /* 0x08201f009d887f89 */ /* 0x000ea800000e0000 */
[----:B------:R-:W3:Y:S01]  /*1ea10*/  SHFL.DOWN PT, R137, R156, 0x1, 0x1f ;  /* 0x08201f009c897f89 */ /* 0x000ee200000e0000 */
[----:B--2---:R-:W-:Y:S02]  /*1ea20*/  FADD.FTZ R159, R157, -R136 ;  /* 0x800000889d9f7221 */ /* 0x004fe40000010000 */
[----:B------:R-:W-:Y:S02]  /*1ea30*/  FMUL.FTZ R136, R136, R155 ;  /* 0x0000009b88887220 */ /* 0x000fe40000410000 */
[----:B------:R-:W-:Y:S02]  /*1ea40*/  FMUL.FTZ R159, R159, R159 ;  /* 0x0000009f9f9f7220 */ /* 0x000fe40000410000 */
[----:B------:R-:W-:-:S02]  /*1ea50*/  FFMA.FTZ R161, R138, R157, R136 ;  /* 0x0000009d8aa17223 */ /* 0x000fc40000010088 */
[----:B------:R-:W-:Y:S02]  /*1ea60*/  FMUL.FTZ R159, R138, R159 ;  /* 0x0000009f8a9f7220 */ /* 0x000fe40000410000 */
[----:B-1----:R-:W-:Y:S02]  /*1ea70*/  FMUL.FTZ R161, R158, R161 ;  /* 0x000000a19ea17220 */ /* 0x002fe40000410000 */
[----:B------:R-:W-:Y:S02]  /*1ea80*/  FMUL.FTZ R159, R159, R155 ;  /* 0x0000009b9f9f7220 */ /* 0x000fe40000410000 */
[----:B---3--:R-:W-:Y:S02]  /*1ea90*/  FADD.FTZ R137, R156, R137 ;  /* 0x000000899c897221 */ /* 0x008fe40000010000 */
[----:B------:R-:W1:Y:S01]  /*1eaa0*/  SHFL.IDX PT, R161, R161, RZ, 0x1f ;  /* 0x00001fffa1a17589 */ /* 0x000e6200000e0000 */
[----:B------:R-:W-:Y:S02]  /*1eab0*/  IMAD.MOV.U32 R136, RZ, RZ, c[0x0][0x1e0] ;  /* 0x00007800ff887624 */ /* 0x000fe400078e00ff */
[----:B------:R-:W-:-:S06]  /*1eac0*/  FFMA.FTZ R137, R158, R159, R137 ;  /* 0x0000009f9e897223 */ /* 0x000fcc0000010089 */
[----:B------:R-:W2:Y:S01]  /*1ead0*/  SHFL.IDX PT, R137, R137, RZ, 0x1f ;  /* 0x00001fff89897589 */ /* 0x000ea200000e0000 */
[C---:B-1----:R-:W-:Y:S01]  /*1eae0*/  FMUL.FTZ R138, R161.reuse, R161 ;  /* 0x000000a1a18a7220 */ /* 0x042fe20000410000 */
[----:B------:R-:W-:-:S04]  /*1eaf0*/  FSEL R154, R161, RZ, !P0 ;  /* 0x000000ffa19a7208 */ /* 0x000fc80004000000 */
[----:B------:R-:W-:Y:S01]  /*1eb00*/  FSEL R155, R138, RZ, P0 ;  /* 0x000000ff8a9b7208 */ /* 0x000fe20000000000 */
[----:B------:R-:W-:Y:S02]  /*1eb10*/  @!P1 IMAD.MOV.U32 R138, RZ, RZ, 0x4 ;  /* 0x00000004ff8a9424 */ /* 0x000fe400078e00ff */
[----:B--2---:R-:W-:Y:S02]  /*1eb20*/  FFMA.FTZ R136, R137, R136, c[0x0][0x228] ;  /* 0x00008a0089887623 */ /* 0x004fe40000010088 */
[----:B------:R-:W-:-:S04]  /*1eb30*/  @!P1 IMAD.WIDE R138, R151, R138, c[0x0][0x1a0] ;  /* 0x00006800978a9625 */ /* 0x000fc800078e028a */
[----:B------:R-:W-:Y:S01]  /*1eb40*/  FADD.FTZ R155, R136, R155 ;  /* 0x0000009b889b7221 */ /* 0x000fe20000010000 */
[----:B------:R-:W-:Y:S01]  /*1eb50*/  @!P1 MOV R136, 0x4 ;  /* 0x0000000400889802 */ /* 0x000fe20000000f00 */
[----:B------:R1:W-:Y:S04]  /*1eb60*/  @!P1 STG.E [R138.64], R161 ;  /* 0x000000a18a009986 */ /* 0x0003e8000c101906 */
[----:B------:R-:W2:Y:S01]  /*1eb70*/  MUFU.RSQ R155, R155 ;  /* 0x0000009b009b7308 */ /* 0x000ea20000001400 */
[----:B------:R-:W-:-:S05]  /*1eb80*/  @!P1 IMAD.WIDE R136, R151, R136, c[0x0][0x1a8] ;  /* 0x00006a0097889625 */ /* 0x000fca00078e0288 */
[----:B--2---:R1:W-:Y:S01]  /*1eb90*/  @!P1 STG.E [R136.64], R155 ;  /* 0x0000009b88009986 */ /* 0x0043e2000c101906 */
        /* <DEDUP_REMOVED lines=9> */
[----:B------:R-:W-:Y:S02]  /*1ec30*/  IMAD.MOV.U32 R156, RZ, RZ, 0x10 ;  /* 0x00000010ff9c7424 */ /* 0x000fe400078e00ff */
[----:B-----5:R-:W-:Y:S02]  /*1ec40*/  FFMA.FTZ R136, R12, R137, R8 ;  /* 0x000000890c887223 */ /* 0x020fe40000010008 */
[----:B------:R-:W-:Y:S02]  /*1ec50*/  FFMA.FTZ R137, R13, R138, R9 ;  /* 0x0000008a0d897223 */ /* 0x000fe40000010009 */
[----:B------:R-:W-:-:S02]  /*1ec60*/  FFMA.FTZ R138, R14, R139, R10 ;  /* 0x0000008b0e8a7223 */ /* 0x000fc4000001000a */
[----:B------:R-:W-:Y:S02]  /*1ec70*/  FFMA.FTZ R139, R15, R158, R11 ;  /* 0x0000009e0f8b7223 */ /* 0x000fe4000001000b */
[C---:B------:R-:W-:Y:S01]  /*1ec80*/  IMAD.WIDE.U32 R156, R153.reuse, R156, c[0x0][0x208] ;  /* 0x00008200999c7625 */ /* 0x040fe200078e009c */
[----:B------:R-:W-:-:S04]  /*1ec90*/  IADD3 R153, R153, 0x80, RZ ;  /* 0x0000008099997810 */ /* 0x000fc80007ffe0ff */
[----:B------:R1:W-:Y:S03]  /*1eca0*/  STG.E.128 [R156.64], R136 ;  /* 0x000000889c007986 */ /* 0x0003e6000c101d06 */
.L_x_32259:
[----:B------:R-:W-:Y:S05]  /*1ecb0*/  BSYNC B0 ;  /* 0x0000000000007941 */ /* 0x000fea0003800000 */
.L_x_32258:
        /* <DEDUP_REMOVED lines=19> */
.L_x_32261:
[----:B------:R-:W-:Y:S05]  /*1edf0*/  BSYNC B0 ;  /* 0x0000000000007941 */ /* 0x000fea0003800000 */
.L_x_32260:
        /* <DEDUP_REMOVED lines=19> */
.L_x_32263:
[----:B------:R-:W-:Y:S05]  /*1ef30*/  BSYNC B0 ;  /* 0x0000000000007941 */ /* 0x000fea0003800000 */
.L_x_32262:
        /* <DEDUP_REMOVED lines=19> */
.L_x_32265:
[----:B------:R-:W-:Y:S05]  /*1f070*/  BSYNC B0 ;  /* 0x0000000000007941 */ /* 0x000fea0003800000 */
.L_x_32264:
        /* <DEDUP_REMOVED lines=19> */
.L_x_32267:
[----:B------:R-:W-:Y:S05]  /*1f1b0*/  BSYNC B0 ;  /* 0x0000000000007941 */ /* 0x000fea0003800000 */
.L_x_32266:
        /* <DEDUP_REMOVED lines=19> */
.L_x_32269:
[----:B------:R-:W-:Y:S05]  /*1f2f0*/  BSYNC B0 ;  /* 0x0000000000007941 */ /* 0x000fea0003800000 */
.L_x_32268:
        /* <DEDUP_REMOVED lines=19> */
.L_x_32271:
[----:B------:R-:W-:Y:S05]  /*1f430*/  BSYNC B0 ;  /* 0x0000000000007941 */ /* 0x000fea0003800000 */
.L_x_32270:
        /* <DEDUP_REMOVED lines=19> */
.L_x_32273:
[----:B------:R-:W-:Y:S05]  /*1f570*/  BSYNC B0 ;  /* 0x0000000000007941 */ /* 0x000fea0003800000 */
.L_x_32272:
[----:B------:R-:W-:Y:S01]  /*1f580*/  LOP3.LUT P0, RZ, R152, 0x10, RZ, 0xc0, !PT ;  /* 0x0000001098ff7812 */ /* 0x000fe2000780c0ff */
[----:B------:R-:W-:-:S12]  /*1f590*/  BSSY B0, `(.L_x_32274) ;  /* 0x0000012000007945 */ /* 0x000fd80003800000 */
[----:B------:R-:W-:Y:S05]  /*1f5a0*/  @!P0 BRA `(.L_x_32275) ;  /* 0x0000010000008947 */ /* 0x000fea0003800000 */
[--C-:B-1----:R-:W-:Y:S02]  /*1f5b0*/  FADD.FTZ R136, R128, -R154.reuse ;  /* 0x8000009a80887221 */ /* 0x102fe40000010000 */
        /* <DEDUP_REMOVED lines=8> */
[----:B-----5:R-:W-:Y:S02]  /*1f640*/  FFMA.FTZ R136, R76, R137, R72 ;  /* 0x000000894c887223 */ /* 0x020fe40000010048 */
[----:B------:R-:W-:Y:S02]  /*1f650*/  FFMA.FTZ R137, R77, R138, R73 ;  /* 0x0000008a4d897223 */ /* 0x000fe40000010049 */
[----:B------:R-:W-:Y:S02]  /*1f660*/  FFMA.FTZ R138, R78, R139, R74 ;  /* 0x0000008b4e8a7223 */ /* 0x000fe4000001004a */
[----:B------:R-:W-:-:S02]  /*1f670*/  FFMA.FTZ R139, R79, R158, R75 ;  /* 0x0000009e4f8b7223 */ /* 0x000fc4000001004b */
[C---:B------:R-:W-:Y:S01]  /*1f680*/  IMAD.WIDE.U32 R156, R153.reuse, R156, c[0x0][0x208] ;  /* 0x00008200999c7625 */ /* 0x040fe200078e009c */
[----:B------:R-:W-:-:S04]  /*1f690*/  IADD3 R153, R153, 0x80, RZ ;  /* 0x0000008099997810 */ /* 0x000fc80007ffe0ff */
[----:B------:R1:W-:Y:S03]  /*1f6a0*/  STG.E.128 [R156.64], R136 ;  /* 0x000000889c007986 */ /* 0x0003e6000c101d06 */
.L_x_32275:
[----:B------:R-:W-:Y:S05]  /*1f6b0*/  BSYNC B0 ;  /* 0x0000000000007941 */ /* 0x000fea0003800000 */
.L_x_32274:
[----:B------:R-:W-:Y:S01]  /*1f6c0*/  LOP3.LUT P0, RZ, R152, 0x8, RZ, 0xc0, !PT ;  /* 0x0000000898ff7812 */ /* 0x000fe2000780c0ff */
[----:B------:R-:W-:-:S12]  /*1f6d0*/  BSSY B0, `(.L_x_32276) ;  /* 0x0000011000007945 */ /* 0x000fd80003800000 */
[----:B------:R-:W-:Y:S05]  /*1f6e0*/  @!P0 BRA `(.L_x_32277) ;  /* 0x000000f000008947 */ /* 0x000fea0003800000 */
        /* <DEDUP_REMOVED lines=9> */
[----:B-----5:R-:W-:Y:S02]  /*1f780*/  FFMA.FTZ R136, R84, R137, R80 ;  /* 0x0000008954887223 */ /* 0x020fe40000010050 */
[----:B------:R-:W-:Y:S02]  /*1f790*/  FFMA.FTZ R137, R85, R138, R81 ;  /* 0x0000008a55897223 */ /* 0x000fe40000010051 */
[----:B------:R-:W-:-:S04]  /*1f7a0*/  IMAD.WIDE.U32 R154, R153, R154, c[0x0][0x208] ;  /* 0x00008200999a7625 */ /* 0x000fc800078e009a */
[----:B------:R-:W-:Y:S02]  /*1f7b0*/  FFMA.FTZ R139, R87, R156, R83 ;  /* 0x0000009c578b7223 */ /* 0x000fe40000010053 */
[----:B------:R-:W-:-:S05]  /*1f7c0*/  FFMA.FTZ R138, R86, R157, R82 ;  /* 0x0000009d568a7223 */ /* 0x000fca0000010052 */
[----:B------:R1:W-:Y:S02]  /*1f7d0*/  STG.E.128 [R154.64], R136 ;  /* 0x000000889a007986 */ /* 0x0003e4000c101d06 */
.L_x_32277:
[----:B------:R-:W-:Y:S05]  /*1f7e0*/  BSYNC B0 ;  /* 0x0000000000007941 */ /* 0x000fea0003800000 */
.L_x_32276:
[----:B------:R-:W-:Y:S02]  /*1f7f0*/  LOP3.LUT P0, RZ, R3, 0xff, RZ, 0xc0, !PT ;  /* 0x000000ff03ff7812 */ /* 0x000fe4000780c0ff */
[----:B------:R-:W-:Y:S02]  /*1f800*/  IADD3 R151, R151, c[0x0][0x160], RZ ;  /* 0x0000580097977a10 */ /* 0x000fe40007ffe0ff */
[----:B------:R-:W-:Y:S02]  /*1f810*/  SEL R3, RZ, 0x1, P0 ;  /* 0x00000001ff037807 */ /* 0x000fe40000000000 */
[----:B------:R-:W-:-:S13]  /*1f820*/  ISETP.GE.AND P0, PT, R151, c[0x0][0x164], PT ;  /* 0x0000590097007a0c */ /* 0x000fda0003f06270 */
[----:B01---5:R-:W-:Y:S01]  /*1f830*/  @P0 CALL.REL.NOINC `(.L_x_32278) ;  /* 0x0000001000000944 */ /* 0x023fe20003c00000 */
[----:B------:R-:W-:Y:S05]  /*1f840*/  BRA `(.L_x_32279) ;  /* 0xfffe196000007947 */ /* 0x000fea000383ffff */
.L_x_32278:
[----:B------:R-:W-:Y:S05]  /*1f850*/  EXIT ;  /* 0x000000000000794d */ /* 0x000fea0003800000 */
.L_x_32256:
[----:B------:R-:W-:Y:S01]  /*1f860*/  IMAD.MOV.U32 R157, RZ, RZ, 0x1 ;  /* 0x00000001ff9d7424 */ /* 0x000fe200078e00ff */
[----:B------:R-:W-:Y:S01]  /*1f870*/  MOV R138, 0x1f8b0 ;  /* 0x0001f8b0008a7802 */ /* 0x000fe20000000f00 */
[----:B------:R-:W-:Y:S02]  /*1f880*/  IMAD.MOV.U32 R155, RZ, RZ, 0x1f ;  /* 0x0000001fff9b7424 */ /* 0x000fe400078e00ff */
[----:B------:R-:W-:Y:S02]  /*1f890*/  IMAD.MOV.U32 R156, RZ, RZ, -0x1 ;  /* 0xffffffffff9c7424 */ /* 0x000fe400078e00ff */
[----:B01---5:R-:W-:Y:S05]  /*1f8a0*/  CALL.REL.NOINC `($__internal_78_$__cuda_sm70_shflsync_bfly_p) ;  /* 0x0000094000007944 */ /* 0x023fea0003c00000 */
[----:B01----:R-:W-:Y:S05]  /*1f8b0*/  BRA `(.L_x_32280) ;  /* 0xffffe7d000007947 */ /* 0x003fea000383ffff */
.L_x_32257:
[----:B------:R-:W-:Y:S01]  /*1f8c0*/  IMAD.MOV.U32 R157, RZ, RZ, 0x2 ;  /* 0x00000002ff9d7424 */ /* 0x000fe200078e00ff */
[----:B------:R-:W-:Y:S01]  /*1f8d0*/  MOV R138, 0x1f910 ;  /* 0x0001f910008a7802 */ /* 0x000fe20000000f00 */
[----:B------:R-:W-:Y:S02]  /*1f8e0*/  IMAD.MOV.U32 R155, RZ, RZ, 0x1f ;  /* 0x0000001fff9b7424 */ /* 0x000fe400078e00ff */
[----:B------:R-:W-:Y:S02]  /*1f8f0*/  IMAD.MOV.U32 R156, RZ, RZ, -0x1 ;  /* 0xffffffffff9c7424 */ /* 0x000fe400078e00ff */
[----:B01---5:R-:W-:Y:S05]  /*1f900*/  CALL.REL.NOINC `($__internal_78_$__cuda_sm70_shflsync_bfly_p) ;  /* 0x000008e000007944 */ /* 0x023fea0003c00000 */
[----:B01----:R-:W-:Y:S01]  /*1f910*/  FADD.FTZ R137, R137, R156 ;  /* 0x0000009c89897221 */ /* 0x003fe20000010000 */
[----:B------:R-:W-:Y:S01]  /*1f920*/  MOV R155, 0x1f ;  /* 0x0000001f009b7802 */ /* 0x000fe20000000f00 */
[----:B------:R-:W-:Y:S01]  /*1f930*/  IMAD.MOV.U32 R157, RZ, RZ, 0x4 ;  /* 0x00000004ff9d7424 */ /* 0x000fe200078e00ff */
[----:B------:R-:W-:Y:S01]  /*1f940*/  MOV R138, 0x1f970 ;  /* 0x0001f970008a7802 */ /* 0x000fe20000000f00 */
[----:B------:R-:W-:-:S02]  /*1f950*/  IMAD.MOV.U32 R156, RZ, RZ, -0x1 ;  /* 0xffffffffff9c7424 */ /* 0x000fc400078e00ff */
[----:B------:R-:W-:Y:S05]  /*1f960*/  CALL.REL.NOINC `($__internal_78_$__cuda_sm70_shflsync_bfly_p) ;  /* 0x0000088000007944 */ /* 0x000fea0003c00000 */
[----:B01----:R-:W-:Y:S01]  /*1f970*/  FADD.FTZ R137, R137, R156 ;  /* 0x0000009c89897221 */ /* 0x003fe20000010000 */
[----:B------:R-:W-:Y:S01]  /*1f980*/  MOV R138, 0x1f9d0 ;  /* 0x0001f9d0008a7802 */ /* 0x000fe20000000f00 */
[----:B------:R-:W-:-:S02]  /*1f990*/  IMAD.MOV.U32 R157, RZ, RZ, 0x8 ;  /* 0x00000008ff9d7424 */ /* 0x000fc400078e00ff */
[----:B------:R-:W-:Y:S02]  /*1f9a0*/  IMAD.MOV.U32 R155, RZ, RZ, 0x1f ;  /* 0x0000001fff9b7424 */ /* 0x000fe400078e00ff */
[----:B------:R-:W-:Y:S02]  /*1f9b0*/  IMAD.MOV.U32 R156, RZ, RZ, -0x1 ;  /* 0xffffffffff9c7424 */ /* 0x000fe400078e00ff */
[----:B------:R-:W-:Y:S05]  /*1f9c0*/  CALL.REL.NOINC `($__internal_78_$__cuda_sm70_shflsync_bfly_p) ;  /* 0x0000082000007944 */ /* 0x000fea0003c00000 */
[----:B01----:R-:W-:Y:S01]  /*1f9d0*/  FADD.FTZ R137, R137, R156 ;  /* 0x0000009c89897221 */ /* 0x003fe20000010000 */
[----:B------:R-:W-:Y:S01]  /*1f9e0*/  MOV R138, 0x1fa30 ;  /* 0x0001fa30008a7802 */ /* 0x000fe20000000f00 */
[----:B------:R-:W-:Y:S02]  /*1f9f0*/  IMAD.MOV.U32 R157, RZ, RZ, 0x10 ;  /* 0x00000010ff9d7424 */ /* 0x000fe400078e00ff */
[----:B------:R-:W-:Y:S02]  /*1fa00*/  IMAD.MOV.U32 R155, RZ, RZ, 0x1f ;  /* 0x0000001fff9b7424 */ /* 0x000fe400078e00ff */
[----:B------:R-:W-:Y:S02]  /*1fa10*/  IMAD.MOV.U32 R156, RZ, RZ, -0x1 ;  /* 0xffffffffff9c7424 */ /* 0x000fe400078e00ff */
[----:B------:R-:W-:Y:S05]  /*1fa20*/  CALL.REL.NOINC `($__internal_78_$__cuda_sm70_shflsync_bfly_p) ;  /* 0x000007c000007944 */ /* 0x000fea0003c00000 */
        /* <DEDUP_REMOVED lines=38> */
[--C-:B------:R-:W-:Y:S01]  /*1fc90*/  FADD.FTZ R138, R108, -R136.reuse ;  /* 0x800000886c8a7221 */ /* 0x100fe20000010000 */
[----:B------:R-:W-:Y:S01]  /*1fca0*/  HFMA2.MMA R155, -RZ, RZ, 0, 1.847743988037109375e-06 ;  /* 0x0000001fff9b7435 */ /* 0x000fe200000001ff */
        /* <DEDUP_REMOVED lines=56> */
[----:B------:R-:W-:Y:S05]  /*20030*/  CALL.REL.NOINC `($__internal_78_$__cuda_sm70_shflsync_bfly_p) ;  /* 0x000001b000007944 */ /* 0x000fea0003c00000 */
[----:B01----:R-:W-:Y:S01]  /*20040*/  FADD.FTZ R137, R137, R156 ;  /* 0x0000009c89897221 */ /* 0x003fe20000010000 */
[----:B------:R-:W-:Y:S01]  /*20050*/  MOV R138, 0x200a0 ;  /* 0x000200a0008a7802 */ /* 0x000fe20000000f00 */
[----:B------:R-:W-:Y:S02]  /*20060*/  IMAD.MOV.U32 R157, RZ, RZ, 0x2 ;  /* 0x00000002ff9d7424 */ /* 0x000fe400078e00ff */
[----:B------:R-:W-:Y:S02]  /*20070*/  IMAD.MOV.U32 R155, RZ, RZ, 0x1f ;  /* 0x0000001fff9b7424 */ /* 0x000fe400078e00ff */
[----:B------:R-:W-:Y:S02]  /*20080*/  IMAD.MOV.U32 R156, RZ, RZ, -0x1 ;  /* 0xffffffffff9c7424 */ /* 0x000fe400078e00ff */
[----:B------:R-:W-:Y:S05]  /*20090*/  CALL.REL.NOINC `($__internal_78_$__cuda_sm70_shflsync_bfly_p) ;  /* 0x0000015000007944 */ /* 0x000fea0003c00000 */
[----:B01----:R-:W-:Y:S01]  /*200a0*/  FADD.FTZ R137, R137, R156 ;  /* 0x0000009c89897221 */ /* 0x003fe20000010000 */
[----:B------:R-:W-:Y:S01]  /*200b0*/  MOV R138, 0x20100 ;  /* 0x00020100008a7802 */ /* 0x000fe20000000f00 */
[----:B------:R-:W-:Y:S02]  /*200c0*/  IMAD.MOV.U32 R157, RZ, RZ, 0x4 ;  /* 0x00000004ff9d7424 */ /* 0x000fe400078e00ff */
[----:B------:R-:W-:-:S02]  /*200d0*/  IMAD.MOV.U32 R155, RZ, RZ, 0x1f ;  /* 0x0000001fff9b7424 */ /* 0x000fc400078e00ff */
[----:B------:R-:W-:Y:S02]  /*200e0*/  IMAD.MOV.U32 R156, RZ, RZ, -0x1 ;  /* 0xffffffffff9c7424 */ /* 0x000fe400078e00ff */
[----:B------:R-:W-:Y:S05]  /*200f0*/  CALL.REL.NOINC `($__internal_78_$__cuda_sm70_shflsync_bfly_p) ;  /* 0x000000f000007944 */ /* 0x000fea0003c00000 */
[----:B01----:R-:W-:Y:S01]  /*20100*/  FADD.FTZ R137, R137, R156 ;  /* 0x0000009c89897221 */ /* 0x003fe20000010000 */
[----:B------:R-:W-:Y:S01]  /*20110*/  MOV R155, 0x1f ;  /* 0x0000001f009b7802 */ /* 0x000fe20000000f00 */
[----:B------:R-:W-:Y:S01]  /*20120*/  IMAD.MOV.U32 R157, RZ, RZ, 0x8 ;  /* 0x00000008ff9d7424 */ /* 0x000fe200078e00ff */
[----:B------:R-:W-:Y:S01]  /*20130*/  MOV R138, 0x20160 ;  /* 0x00020160008a7802 */ /* 0x000fe20000000f00 */
[----:B------:R-:W-:Y:S02]  /*20140*/  IMAD.MOV.U32 R156, RZ, RZ, -0x1 ;  /* 0xffffffffff9c7424 */ /* 0x000fe400078e00ff */
[----:B------:R-:W-:Y:S05]  /*20150*/  CALL.REL.NOINC `($__internal_78_$__cuda_sm70_shflsync_bfly_p) ;  /* 0x0000009000007944 */ /* 0x000fea0003c00000 */
[----:B-1----:R-:W-:Y:S01]  /*20160*/  FADD.FTZ R158, R137, R156 ;  /* 0x0000009c899e7221 */ /* 0x002fe20000010000 */
[----:B------:R-:W-:Y:S01]  /*20170*/  MOV R138, 0x201d0 ;  /* 0x000201d0008a7802 */ /* 0x000fe20000000f00 */
[----:B0-----:R-:W-:Y:S02]  /*20180*/  IMAD.MOV.U32 R157, RZ, RZ, 0x10 ;  /* 0x00000010ff9d7424 */ /* 0x001fe400078e00ff */
[----:B------:R-:W-:Y:S02]  /*20190*/  IMAD.MOV.U32 R155, RZ, RZ, 0x1f ;  /* 0x0000001fff9b7424 */ /* 0x000fe400078e00ff */
[----:B------:R-:W-:-:S02]  /*201a0*/  IMAD.MOV.U32 R156, RZ, RZ, -0x1 ;  /* 0xffffffffff9c7424 */ /* 0x000fc400078e00ff */
[----:B------:R-:W-:Y:S02]  /*201b0*/  IMAD.MOV.U32 R137, RZ, RZ, R158 ;  /* 0x000000ffff897224 */ /* 0x000fe400078e009e */
[----:B------:R-:W-:Y:S05]  /*201c0*/  CALL.REL.NOINC `($__internal_78_$__cuda_sm70_shflsync_bfly_p) ;  /* 0x0000002000007944 */ /* 0x000fea0003c00000 */
[----:B01----:R-:W-:Y:S01]  /*201d0*/  IMAD.MOV.U32 R155, RZ, RZ, R156 ;  /* 0x000000ffff9b7224 */ /* 0x003fe200078e009c */
[----:B------:R-:W-:Y:S05]  /*201e0*/  BRA `(.L_x_32281) ;  /* 0xffffe58000007947 */ /* 0x000fea000383ffff */
        .weak           $__internal_78_$__cuda_sm70_shflsync_bfly_p
        .type           $__internal_78_$__cuda_sm70_shflsync_bfly_p,@function
        .size           $__internal_78_$__cuda_sm70_shflsync_bfly_p,(.L_x_33018 - $__internal_78_$__cuda_sm70_shflsync_bfly_p)
$__internal_78_$__cuda_sm70_shflsync_bfly_p:
[----:B------:R-:W-:Y:S01]  /*201f0*/  IMAD.MOV.U32 R139, RZ, RZ, 0x0 ;  /* 0x00000000ff8b7424 */ /* 0x000fe200078e00ff */
[----:B------:R-:W-:Y:S04]  /*20200*/  WARPSYNC R156 ;  /* 0x0000009c00007348 */ /* 0x000fe80003800000 */
[----:B------:R0:W1:Y:S01]  /*20210*/  SHFL.BFLY PT, R156, R137, R157, R155 ;  /* 0x0c00009d899c7389 */ /* 0x00006200000e009b */
[----:B------:R-:W-:Y:S05]  /*20220*/  RET.REL.NODEC R138 `(_ZN10layer_norm31ln_parallel_residual_fwd_kernelINS_13Kernel_traitsIfffffjLj5120ELj1ELj1ELj4ELj16ENS_18Kernel_traits_baseILj5120EfffffjLj128EEEEELb1ELb1ELb0EEEvNS_9FwdParamsE) ;  /* 0xfffdfdd08a007950 */ /* 0x000fea0003c3ffff */
.L_x_32282:
        /* <DEDUP_REMOVED lines=13> */
.L_x_33018:


//--------------------- .text._ZN10layer_norm31ln_parallel_residual_fwd_kernelINS_13Kernel_traitsIfffffjLj5120ELj1ELj1ELj4ELj16ENS_18Kernel_traits_baseILj5120EfffffjLj128EEEEELb1ELb1ELb1EEEvNS_9FwdParamsE --------------------------
	.section	.text._ZN10layer_norm31ln_parallel_residual_fwd_kernelINS_13Kernel_traitsIfffffjLj5120ELj1ELj1ELj4ELj16ENS_18Kernel_traits_baseILj5120EfffffjLj128EEEEELb1ELb1ELb1EEEvNS_9FwdParamsE,"ax",@progbits
	.sectioninfo	@"SHI_REGISTERS=168"
	.align	128
        .global         _ZN10layer_norm31ln_parallel_residual_fwd_kernelINS_13Kernel_traitsIfffffjLj5120ELj1ELj1ELj4ELj16ENS_18Kernel_traits_baseILj5120EfffffjLj128EEEEELb1ELb1ELb1EEEvNS_9FwdParamsE
        .type           _ZN10layer_norm31ln_parallel_residual_fwd_kernelINS_13Kernel_traitsIfffffjLj5120ELj1ELj1ELj4ELj16ENS_18Kernel_traits_baseILj5120EfffffjLj128EEEEELb1ELb1ELb1EEEvNS_9FwdParamsE,@function
        .size           _ZN10layer_norm31ln_parallel_residual_fwd_kernelINS_13Kernel_traitsIfffffjLj5120ELj1ELj1ELj4ELj16ENS_18Kernel_traits_baseILj5120EfffffjLj128EEEEELb1ELb1ELb1EEEvNS_9FwdParamsE,(.L_x_33019 - _ZN10layer_norm31ln_parallel_residual_fwd_kernelINS_13Kernel_traitsIfffffjLj5120ELj1ELj1ELj4ELj16ENS_18Kernel_traits_baseILj5120EfffffjLj128EEEEELb1ELb1ELb1EEEvNS_9FwdParamsE)
        .other          _ZN10layer_norm31ln_parallel_residual_fwd_kernelINS_13Kernel_traitsIfffffjLj5120ELj1ELj1ELj4ELj16ENS_18Kernel_traits_baseILj5120EfffffjLj128EEEEELb1ELb1ELb1EEEvNS_9FwdParamsE,@"STO_CUDA_ENTRY STV_DEFAULT"
_ZN10layer_norm31ln_parallel_residual_fwd_kernelINS_13Kernel_traitsIfffffjLj5120ELj1ELj1ELj4ELj16ENS_18Kernel_traits_baseILj5120EfffffjLj128EEEEELb1ELb1ELb1EEEvNS_9FwdParamsE:
.text._ZN10layer_norm31ln_parallel_residual_fwd_kernelINS_13Kernel_traitsIfffffjLj5120ELj1ELj1ELj4ELj16ENS_18Kernel_traits_baseILj5120EfffffjLj128EEEEELb1ELb1ELb1EEEvNS_9FwdParamsE:
        /* <DEDUP_REMOVED lines=73> */
[----:B------:R-:W-:Y:S01]  /*0490*/  UIADD3 UR23, UR4, -0xe443238, URZ ;  /* 0xf1bbcdc804177890 */ /* 0x000fe2000fffe03f */
[----:B------:R-:W-:Y:S01]  /*04a0*/  IMAD.WIDE.U32 R8, R8, -0x326172a9, RZ ;  /* 0xcd9e8d5708087825 */ /* 0x000fe200078e00ff */
[----:B------:R-:W-:Y:S01]  /*04b0*/  LOP3.LUT R7, R3, UR14, R4, 0x96, !PT ;  /* 0x0000000e03077c12 */ /* 0x000fe2000f8e9604 */
[----:B------:R-:W-:Y:S02]  /*04c0*/  UIADD3 UR21, UR4, 0x5384540f, URZ ;  /* 0x5384540f04157890 */ /* 0x000fe4000fffe03f */
        /* <DEDUP_REMOVED lines=21> */
[----:B------:R-:W-:Y:S02]  /*0620*/  LOP3.LUT R8, R5, UR23, R8, 0x96, !PT ;  /* 0x0000001705087c12 */ /* 0x000fe4000f8e9608 */
[----:B------:R-:W-:Y:S02]  /*0630*/  IADD3.X R5, RZ, c[0x0][0x21c], RZ, P1, !PT ;  /* 0x00008700ff057a10 */ /* 0x000fe40000ffe4ff */
[----:B------:R-:W-:Y:S02]  /*0640*/  ISETP.GE.AND P1, PT, R143, c[0x0][0x164], PT ;  /* 0x000059008f007a0c */ /* 0x000fe40003f26270 */
[----:B------:R-:W-:Y:S01]  /*0650*/  LOP3.LUT R10, R3, UR24, R2, 0x96, !PT ;  /* 0x00000018030a7c12 */ /* 0x000fe2000f8e9602 */
[----:B------:R0:W5:Y:S01]  /*0660*/  @P0 LDG.E.128 R132, [R4.64] ;  /* 0x0000000604840981 */ /* 0x000162000c1e1d00 */
[----:B------:R-:W-:-:S03]  /*0670*/  IADD3 R2, P2, R0, c[0x0][0x1b0], RZ ;  /* 0x00006c0000027a10 */ /* 0x000fc60007f5e0ff */
[----:B------:R0:W5:Y:S02]  /*0680*/  @P0 LDG.E.128 R128, [R4.64+0x800] ;  /* 0x0008000604800981 */ /* 0x000164000c1e1d00 */
        /* <DEDUP_REMOVED lines=23> */
[----:B------:R-:W-:Y:S01]  /*0800*/  IMAD R11, R11, -0x326172a9, RZ ;  /* 0xcd9e8d570b0b7824 */ /* 0x000fe200078e02ff */
[----:B------:R-:W-:Y:S01]  /*0810*/  LOP3.LUT R149, R149, 0x3, RZ, 0xc0, !PT ;  /* 0x0000000395957812 */ /* 0x000fe200078ec0ff */
[----:B0-----:R-:W-:Y:S01]  /*0820*/  IMAD.HI.U32 R4, R10, -0x326172a9, RZ ;  /* 0xcd9e8d570a047827 */ /* 0x001fe200078e00ff */
[----:B------:R-:W-:-:S03]  /*0830*/  ULDC.U8 UR8, c[0x0][0x1f0] ;  /* 0x00007c0000087ab9 */ /* 0x000fc60000000000 */
[----:B------:R-:W-:Y:S01]  /*0840*/  IMAD.HI.U32 R0, R8, -0x2daee0ad, RZ ;  /* 0xd2511f5308007827 */ /* 0x000fe200078e00ff */
[----:B------:R-:W-:-:S03]  /*0850*/  LOP3.LUT R11, R4, UR25, R11, 0x96, !PT ;  /* 0x00000019040b7c12 */ /* 0x000fc6000f8e960b */
[----:B------:R-:W-:Y:S01]  /*0860*/  IMAD.MOV.U32 R7, RZ, RZ, R13 ;  /* 0x000000ffff077224 */ /* 0x000fe200078e000d */
[----:B------:R-:W-:Y:S01]  /*0870*/  LOP3.LUT R9, R0, UR26, R9, 0x96, !PT ;  /* 0x0000001a00097c12 */ /* 0x000fe2000f8e9609 */
[----:B------:R-:W-:Y:S02]  /*0880*/  IMAD.MOV.U32 R5, RZ, RZ, 0x1 ;  /* 0x00000001ff057424 */ /* 0x000fe400078e00ff */
[----:B------:R-:W-:Y:S02]  /*0890*/  IMAD R10, R10, -0x326172a9, RZ ;  /* 0xcd9e8d570a0a7824 */ /* 0x000fe400078e02ff */
[----:B------:R-:W-:Y:S02]  /*08a0*/  IMAD R8, R8, -0x2daee0ad, RZ ;  /* 0xd2511f5308087824 */ /* 0x000fe400078e02ff */
[----:B-1----:R-:W-:Y:S02]  /*08b0*/  IMAD.MOV.U32 R6, RZ, RZ, RZ ;  /* 0x000000ffff067224 */ /* 0x002fe400078e00ff */
.L_x_32936:
[----:B------:R-:W-:Y:S01]  /*08c0*/  ISETP.NE.U32.AND P0, PT, RZ, c[0x0][0x178], PT ;  /* 0x00005e00ff007a0c */ /* 0x000fe20003f05070 */
[----:B------:R-:W-:Y:S01]  /*08d0*/  IMAD R12, R143, c[0x0][0x168], RZ ;  /* 0x00005a008f0c7a24 */ /* 0x000fe200078e02ff */
[----:B------:R-:W-:Y:S01]  /*08e0*/  ISETP.NE.U32.AND P1, PT, RZ, c[0x0][0x180], PT ;  /* 0x00006000ff007a0c */ /* 0x000fe20003f25070 */
[----:B------:R-:W-:Y:S01]  /*08f0*/  HFMA2.MMA R147, -RZ, RZ, 0, 9.5367431640625e-07 ;  /* 0x00000010ff937435 */ /* 0x000fe200000001ff */
[----:B------:R-:W-:-:S02]  /*0900*/  ISETP.NE.AND.EX P3, PT, RZ, c[0x0][0x17c], PT, P0 ;  /* 0x00005f00ff007a0c */ /* 0x000fc40003f65300 */
[----:B------:R-:W-:Y:S02]  /*0910*/  ISETP.NE.AND.EX P0, PT, RZ, c[0x0][0x184], PT, P1 ;  /* 0x00006100ff007a0c */ /* 0x000fe40003f05310 */
[----:B------:R-:W-:Y:S02]  /*0920*/  SHF.R.S32.HI R13, RZ, 0x1f, R12 ;  /* 0x0000001fff0d7819 */ /* 0x000fe4000001140c */
[----:B------:R-:W-:Y:S02]  /*0930*/  LOP3.LUT R136, R140, 0x7f, RZ, 0xc0, !PT ;  /* 0x0000007f8c887812 */ /* 0x000fe400078ec0ff */
        /* <DEDUP_REMOVED lines=23> */
.L_x_32284:
[----:B0-----:R-:W-:Y:S02]  /*0ab0*/  IMAD.MOV.U32 R16, RZ, RZ, R10 ;  /* 0x000000ffff107224 */ /* 0x001fe400078e000a */
.L_x_32285:
[----:B------:R-:W-:Y:S05]  /*0ac0*/  BSYNC B0 ;  /* 0x0000000000007941 */ /* 0x000fea0003800000 */
.L_x_32283:
        /* <DEDUP_REMOVED lines=16> */
.L_x_32289:
[----:B------:R-:W-:Y:S05]  /*0bd0*/  BSYNC B1 ;  /* 0x0000000000017941 */ /* 0x000fea0003800000 */
.L_x_32288:
        /* <DEDUP_REMOVED lines=41> */
[----:B------:R-:W-:Y:S02]  /*0e70*/  LOP3.LUT R9, R9, UR26, R18, 0x96, !PT ;  /* 0x0000001a09097c12 */ /* 0x000fe4000f8e9612 */
.L_x_32287:
[----:B------:R-:W-:Y:S05]  /*0e80*/  BSYNC B0 ;  /* 0x0000000000007941 */ /* 0x000fea0003800000 */
.L_x_32286:
        /* <DEDUP_REMOVED lines=15> */
.L_x_32290:
        /* <DEDUP_REMOVED lines=12> */
.L_x_32293:
[----:B------:R-:W-:Y:S02]  /*1040*/  MOV R12, R10 ;  /* 0x0000000a000c7202 */ /* 0x000fe40000000f00 */
.L_x_32294:
[----:B------:R-:W-:Y:S05]  /*1050*/  BSYNC B0 ;  /* 0x0000000000007941 */ /* 0x000fea0003800000 */
.L_x_32292:
        /* <DEDUP_REMOVED lines=16> */
.L_x_32298:
[----:B------:R-:W-:Y:S05]  /*1160*/  BSYNC B1 ;  /* 0x0000000000017941 */ /* 0x000fea0003800000 */
.L_x_32297:
        /* <DEDUP_REMOVED lines=41> */
[----:B------:R-:W-:Y:S02]  /*1400*/  IMAD.MOV.U32 R16, RZ, RZ, RZ ;  /* 0x000000ffff107224 */ /* 0x000fe400078e00ff */
.L_x_32296:
[----:B------:R-:W-:Y:S05]  /*1410*/  BSYNC B0 ;  /* 0x0000000000007941 */ /* 0x000fea0003800000 */
.L_x_32295:
        /* <DEDUP_REMOVED lines=8> */
.L_x_32291:
        /* <DEDUP_REMOVED lines=12> */
.L_x_32300:
[----:B------:R-:W-:Y:S02]  /*1560*/  IMAD.MOV.U32 R12, RZ, RZ, R10 ;  /* 0x000000ffff0c7224 */ /* 0x000fe400078e000a */
.L_x_32301:
[----:B------:R-:W-:Y:S05]  /*1570*/  BSYNC B0 ;  /* 0x0000000000007941 */ /* 0x000fea0003800000 */
.L_x_32299:
        /* <DEDUP_REMOVED lines=16> */
.L_x_32305:
[----:B------:R-:W-:Y:S05]  /*1680*/  BSYNC B1 ;  /* 0x0000000000017941 */ /* 0x000fea0003800000 */
.L_x_32304:
        /* <DEDUP_REMOVED lines=41> */
[----:B------:R-:W-:Y:S02]  /*1920*/  LOP3.LUT R9, R9, UR26, R16, 0x96, !PT ;  /* 0x0000001a09097c12 */ /* 0x000fe4000f8e9610 */
.L_x_32303:
[----:B------:R-:W-:Y:S05]  /*1930*/  BSYNC B0 ;  /* 0x0000000000007941 */ /* 0x000fea0003800000 */
.L_x_32302:
        /* <DEDUP_REMOVED lines=11> */
.L_x_32306:
        /* <DEDUP_REMOVED lines=12> */
.L_x_32309:
[----:B------:R-:W-:Y:S02]  /*1ab0*/  IMAD.MOV.U32 R12, RZ, RZ, R10 ;  /* 0x000000ffff0c7224 */ /* 0x000fe400078e000a */
.L_x_32310:
[----:B------:R-:W-:Y:S05]  /*1ac0*/  BSYNC B0 ;  /* 0x0000000000007941 */ /* 0x000fea0003800000 */
.L_x_32308:
        /* <DEDUP_REMOVED lines=16> */
.L_x_32314:
[----:B------:R-:W-:Y:S05]  /*1bd0*/  BSYNC B1 ;  /* 0x0000000000017941 */ /* 0x000fea0003800000 */
.L_x_32313:
        /* <DEDUP_REMOVED lines=42> */
.L_x_32312:
[----:B------:R-:W-:Y:S05]  /*1e80*/  BSYNC B0 ;  /* 0x0000000000007941 */ /* 0x000fea0003800000 */
.L_x_32311:
        /* <DEDUP_REMOVED lines=8> */
.L_x_32307:
        /* <DEDUP_REMOVED lines=12> */
.L_x_32316:
[----:B------:R-:W-:Y:S02]  /*1fd0*/  IMAD.MOV.U32 R12, RZ, RZ, R10 ;  /* 0x000000ffff0c7224 */ /* 0x000fe400078e000a */
.L_x_32317:
[----:B------:R-:W-:Y:S05]  /*1fe0*/  BSYNC B0 ;  /* 0x0000000000007941 */ /* 0x000fea0003800000 */
.L_x_32315:
        /* <DEDUP_REMOVED lines=16> */
.L_x_32321:
[----:B------:R-:W-:Y:S05]  /*20f0*/  BSYNC B1 ;  /* 0x0000000000017941 */ /* 0x000fea0003800000 */
.L_x_32320:
        /* <DEDUP_REMOVED lines=41> */
[----:B------:R-:W-:-:S06]  /*2390*/  HFMA2.MMA R16, -RZ, RZ, 0, 0 ;  /* 0x00000000ff107435 */ /* 0x000fcc00000001ff */
.L_x_32319:
[----:B------:R-:W-:Y:S05]  /*23a0*/  BSYNC B0 ;  /* 0x0000000000007941 */ /* 0x000fea0003800000 */
.L_x_32318:
        /* <DEDUP_REMOVED lines=11> */
.L_x_32322:
        /* <DEDUP_REMOVED lines=12> */
.L_x_32325:
[----:B------:R-:W-:Y:S02]  /*2520*/  IMAD.MOV.U32 R12, RZ, RZ, R10 ;  /* 0x000000ffff0c7224 */ /* 0x000fe400078e000a */
.L_x_32326:
[----:B------:R-:W-:Y:S05]  /*2530*/  BSYNC B0 ;  /* 0x0000000000007941 */ /* 0x000fea0003800000 */
.L_x_32324:
        /* <DEDUP_REMOVED lines=16> */
.L_x_32330:
[----:B------:R-:W-:Y:S05]  /*2640*/  BSYNC B1 ;  /* 0x0000000000017941 */ /* 0x000fea0003800000 */
.L_x_32329:
        /* <DEDUP_REMOVED lines=42> */
.L_x_32328:
[----:B------:R-:W-:Y:S05]  /*28f0*/  BSYNC B0 ;  /* 0x0000000000007941 */ /* 0x000fea0003800000 */
.L_x_32327:
        /* <DEDUP_REMOVED lines=8> */
.L_x_32323:
        /* <DEDUP_REMOVED lines=12> */
.L_x_32332:
[----:B------:R-:W-:Y:S02]  /*2a40*/  IMAD.MOV.U32 R12, RZ, RZ, R10 ;  /* 0x000000ffff0c7224 */ /* 0x000fe400078e000a */
.L_x_32333:
[----:B------:R-:W-:Y:S05]  /*2a50*/  BSYNC B0 ;  /* 0x0000000000007941 */ /* 0x000fea0003800000 */
.L_x_32331:
        /* <DEDUP_REMOVED lines=16> */
.L_x_32337:
[----:B------:R-:W-:Y:S05]  /*2b60*/  BSYNC B1 ;  /* 0x0000000000017941 */ /* 0x000fea0003800000 */
.L_x_32336:
        /* <DEDUP_REMOVED lines=42> */
.L_x_32335:
[----:B------:R-:W-:Y:S05]  /*2e10*/  BSYNC B0 ;  /* 0x0000000000007941 */ /* 0x000fea0003800000 */
.L_x_32334:
        /* <DEDUP_REMOVED lines=11> */
.L_x_32338:
        /* <DEDUP_REMOVED lines=12> */
.L_x_32341:
[----:B------:R-:W-:Y:S02]  /*2f90*/  IMAD.MOV.U32 R12, RZ, RZ, R10 ;  /* 0x000000ffff0c7224 */ /* 0x000fe400078e000a */
.L_x_32342:
[----:B------:R-:W-:Y:S05]  /*2fa0*/  BSYNC B0 ;  /* 0x0000000000007941 */ /* 0x000fea0003800000 */
.L_x_32340:
        /* <DEDUP_REMOVED lines=16> */
.L_x_32346:
[----:B------:R-:W-:Y:S05]  /*30b0*/  BSYNC B1 ;  /* 0x0000000000017941 */ /* 0x000fea0003800000 */
.L_x_32345:
        /* <DEDUP_REMOVED lines=42> */
.L_x_32344:
[----:B------:R-:W-:Y:S05]  /*3360*/  BSYNC B0 ;  /* 0x0000000000007941 */ /* 0x000fea0003800000 */
.L_x_32343:
        /* <DEDUP_REMOVED lines=8> */
.L_x_32339:
        /* <DEDUP_REMOVED lines=31> */
.L_x_32347:
        /* <DEDUP_REMOVED lines=15> */
.L_x_32349:
[----:B-1----:R-:W-:Y:S02]  /*36d0*/  IMAD.MOV.U32 R16, RZ, RZ, R10 ;  /* 0x000000ffff107224 */ /* 0x002fe400078e000a */
.L_x_32350:
[----:B------:R-:W-:Y:S05]  /*36e0*/  BSYNC B0 ;  /* 0x0000000000007941 */ /* 0x000fea0003800000 */
.L_x_32348:
        /* <DEDUP_REMOVED lines=16> */
.L_x_32354:
[----:B------:R-:W-:Y:S05]  /*37f0*/  BSYNC B1 ;  /* 0x0000000000017941 */ /* 0x000fea0003800000 */
.L_x_32353:
        /* <DEDUP_REMOVED lines=42> */
.L_x_32352:
[----:B------:R-:W-:Y:S05]  /*3aa0*/  BSYNC B0 ;  /* 0x0000000000007941 */ /* 0x000fea0003800000 */
.L_x_32351:
        /* <DEDUP_REMOVED lines=12> */
.L_x_32355:
        /* <DEDUP_REMOVED lines=12> */
.L_x_32358:
[----:B------:R-:W-:Y:S02]  /*3c30*/  IMAD.MOV.U32 R12, RZ, RZ, R10 ;  /* 0x000000ffff0c7224 */ /* 0x000fe400078e000a */
.L_x_32359:
[----:B------:R-:W-:Y:S05]  /*3c40*/  BSYNC B0 ;  /* 0x0000000000007941 */ /* 0x000fea0003800000 */
.L_x_32357:
        /* <DEDUP_REMOVED lines=16> */
.L_x_32363:
[----:B------:R-:W-:Y:S05]  /*3d50*/  BSYNC B1 ;  /* 0x0000000000017941 */ /* 0x000fea0003800000 */
.L_x_32362:
        /* <DEDUP_REMOVED lines=42> */
.L_x_32361:
[----:B------:R-:W-:Y:S05]  /*4000*/  BSYNC B0 ;  /* 0x0000000000007941 */ /* 0x000fea0003800000 */
.L_x_32360:
        /* <DEDUP_REMOVED lines=8> */
.L_x_32356:
        /* <DEDUP_REMOVED lines=12> */
.L_x_32365:
[----:B------:R-:W-:Y:S02]  /*4150*/  IMAD.MOV.U32 R12, RZ, RZ, R10 ;  /* 0x000000ffff0c7224 */ /* 0x000fe400078e000a */
.L_x_32366:
[----:B------:R-:W-:Y:S05]  /*4160*/  BSYNC B0 ;  /* 0x0000000000007941 */ /* 0x000fea0003800000 */
.L_x_32364:
        /* <DEDUP_REMOVED lines=16> */
.L_x_32370:
[----:B------:R-:W-:Y:S05]  /*4270*/  BSYNC B1 ;  /* 0x0000000000017941 */ /* 0x000fea0003800000 */
.L_x_32369:
        /* <DEDUP_REMOVED lines=40> */
[----:B------:R-:W-:-:S04]  /*4500*/  LOP3.LUT R11, R11, UR25, R18, 0x96, !PT ;  /* 0x000000190b0b7c12 */ /* 0x000fc8000f8e9612 */
[----:B------:R-:W-:Y:S02]  /*4510*/  LOP3.LUT R9, R9, UR26, R16, 0x96, !PT ;  /* 0x0000001a09097c12 */ /* 0x000fe4000f8e9610 */
.L_x_32368:
[----:B------:R-:W-:Y:S05]  /*4520*/  BSYNC B0 ;  /* 0x0000000000007941 */ /* 0x000fea0003800000 */
.L_x_32367:
        /* <DEDUP_REMOVED lines=11> */
.L_x_32371:
        /* <DEDUP_REMOVED lines=12> */
.L_x_32374:
[----:B------:R-:W-:Y:S02]  /*46a0*/  IMAD.MOV.U32 R12, RZ, RZ, R10 ;  /* 0x000000ffff0c7224 */ /* 0x000fe400078e000a */
.L_x_32375:
[----:B------:R-:W-:Y:S05]  /*46b0*/  BSYNC B0 ;  /* 0x0000000000007941 */ /* 0x000fea0003800000 */
.L_x_32373:
        /* <DEDUP_REMOVED lines=16> */
.L_x_32379:
[----:B------:R-:W-:Y:S05]  /*47c0*/  BSYNC B1 ;  /* 0x0000000000017941 */ /* 0x000fea0003800000 */
.L_x_32378:
        /* <DEDUP_REMOVED lines=42> */
.L_x_32377:
[----:B------:R-:W-:Y:S05]  /*4a70*/  BSYNC B0 ;  /* 0x0000000000007941 */ /* 0x000fea0003800000 */
.L_x_32376:
        /* <DEDUP_REMOVED lines=8> */
.L_x_32372:
        /* <DEDUP_REMOVED lines=12> */
.L_x_32381:
[----:B------:R-:W-:Y:S02]  /*4bc0*/  IMAD.MOV.U32 R12, RZ, RZ, R10 ;  /* 0x000000ffff0c7224 */ /* 0x000fe400078e000a */
.L_x_32382:
[----:B------:R-:W-:Y:S05]  /*4bd0*/  BSYNC B0 ;  /* 0x0000000000007941 */ /* 0x000fea0003800000 */
.L_x_32380:
        /* <DEDUP_REMOVED lines=16> */
.L_x_32386:
[----:B------:R-:W-:Y:S05]  /*4ce0*/  BSYNC B1 ;  /* 0x0000000000017941 */ /* 0x000fea0003800000 */
.L_x_32385:
        /* <DEDUP_REMOVED lines=42> */
.L_x_32384:
[----:B------:R-:W-:Y:S05]  /*4f90*/  BSYNC B0 ;  /* 0x0000000000007941 */ /* 0x000fea0003800000 */
.L_x_32383:
        /* <DEDUP_REMOVED lines=11> */
.L_x_32387:
        /* <DEDUP_REMOVED lines=12> */
.L_x_32390:
[----:B------:R-:W-:Y:S02]  /*5110*/  IMAD.MOV.U32 R12, RZ, RZ, R10 ;  /* 0x000000ffff0c7224 */ /* 0x000fe400078e000a */
.L_x_32391:
[----:B------:R-:W-:Y:S05]  /*5120*/  BSYNC B0 ;  /* 0x0000000000007941 */ /* 0x000fea0003800000 */
.L_x_32389:
        /* <DEDUP_REMOVED lines=16> */
.L_x_32395:
[----:B------:R-:W-:Y:S05]  /*5230*/  BSYNC B1 ;  /* 0x0000000000017941 */ /* 0x000fea0003800000 */
.L_x_32394:
        /* <DEDUP_REMOVED lines=42> */
.L_x_32393:
[----:B------:R-:W-:Y:S05]  /*54e0*/  BSYNC B0 ;  /* 0x0000000000007941 */ /* 0x000fea0003800000 */
.L_x_32392:
        /* <DEDUP_REMOVED lines=8> */
.L_x_32388:
        /* <DEDUP_REMOVED lines=12> */
.L_x_32397:
[----:B------:R-:W-:Y:S02]  /*5630*/  IMAD.MOV.U32 R12, RZ, RZ, R10 ;  /* 0x000000ffff0c7224 */ /* 0x000fe400078e000a */
.L_x_32398:
[----:B------:R-:W-:Y:S05]  /*5640*/  BSYNC B0 ;  /* 0x0000000000007941 */ /* 0x000fea0003800000 */
.L_x_32396:
        /* <DEDUP_REMOVED lines=16> */
.L_x_32402:
[----:B------:R-:W-:Y:S05]  /*5750*/  BSYNC B1 ;  /* 0x0000000000017941 */ /* 0x000fea0003800000 */
.L_x_32401:
        /* <DEDUP_REMOVED lines=42> */
.L_x_32400:
[----:B------:R-:W-:Y:S05]  /*5a00*/  BSYNC B0 ;  /* 0x0000000000007941 */ /* 0x000fea0003800000 */
.L_x_32399:
        /* <DEDUP_REMOVED lines=11> */
.L_x_32403:
        /* <DEDUP_REMOVED lines=12> */
.L_x_32406:
[----:B------:R-:W-:Y:S02]  /*5b80*/  IMAD.MOV.U32 R12, RZ, RZ, R10 ;  /* 0x000000ffff0c7224 */ /* 0x000fe400078e000a */
.L_x_32407:
[----:B------:R-:W-:Y:S05]  /*5b90*/  BSYNC B0 ;  /* 0x0000000000007941 */ /* 0x000fea0003800000 */
.L_x_32405:
        /* <DEDUP_REMOVED lines=16> */
.L_x_32411:
[----:B------:R-:W-:Y:S05]  /*5ca0*/  BSYNC B1 ;  /* 0x0000000000017941 */ /* 0x000fea0003800000 */
.L_x_32410:
        /* <DEDUP_REMOVED lines=42> */
.L_x_32409:
[----:B------:R-:W-:Y:S05]  /*5f50*/  BSYNC B0 ;  /* 0x0000000000007941 */ /* 0x000fea0003800000 */
.L_x_32408:
        /* <DEDUP_REMOVED lines=8> */
.L_x_32404:
        /* <DEDUP_REMOVED lines=27> */
.L_x_32412:
        /* <DEDUP_REMOVED lines=15> */
.L_x_32414:
[----:B-1----:R-:W-:Y:S02]  /*6280*/  IMAD.MOV.U32 R16, RZ, RZ, R10 ;  /* 0x000000ffff107224 */ /* 0x002fe400078e000a */
.L_x_32415:
[----:B------:R-:W-:Y:S05]  /*6290*/  BSYNC B0 ;  /* 0x0000000000007941 */ /* 0x000fea0003800000 */
.L_x_32413:
        /* <DEDUP_REMOVED lines=16> */
.L_x_32419:
[----:B------:R-:W-:Y:S05]  /*63a0*/  BSYNC B1 ;  /* 0x0000000000017941 */ /* 0x000fea0003800000 */
.L_x_32418:
        /* <DEDUP_REMOVED lines=41> */
[----:B------:R-:W-:-:S03]  /*6640*/  LOP3.LUT R9, R9, UR26, R18, 0x96, !PT ;  /* 0x0000001a09097c12 */ /* 0x000fc6000f8e9612 */
.L_x_32417:
[----:B------:R-:W-:Y:S05]  /*6650*/  BSYNC B0 ;  /* 0x0000000000007941 */ /* 0x000fea0003800000 */
.L_x_32416:
        /* <DEDUP_REMOVED lines=12> */
.L_x_32420:
        /* <DEDUP_REMOVED lines=12> */
.L_x_32423:
[----:B------:R-:W-:Y:S02]  /*67e0*/  IMAD.MOV.U32 R12, RZ, RZ, R10 ;  /* 0x000000ffff0c7224 */ /* 0x000fe400078e000a */
.L_x_32424:
[----:B------:R-:W-:Y:S05]  /*67f0*/  BSYNC B0 ;  /* 0x0000000000007941 */ /* 0x000fea0003800000 */
.L_x_32422:
        /* <DEDUP_REMOVED lines=16> */
.L_x_32428:
[----:B------:R-:W-:Y:S05]  /*6900*/  BSYNC B1 ;  /* 0x0000000000017941 */ /* 0x000fea0003800000 */
.L_x_32427:
        /* <DEDUP_REMOVED lines=42> */
.L_x_32426:
[----:B------:R-:W-:Y:S05]  /*6bb0*/  BSYNC B0 ;  /* 0x0000000000007941 */ /* 0x000fea0003800000 */
.L_x_32425:
        /* <DEDUP_REMOVED lines=8> */
.L_x_32421:
        /* <DEDUP_REMOVED lines=12> */
.L_x_32430:
[----:B------:R-:W-:Y:S02]  /*6d00*/  IMAD.MOV.U32 R12, RZ, RZ, R10 ;  /* 0x000000ffff0c7224 */ /* 0x000fe400078e000a */
.L_x_32431:
[----:B------:R-:W-:Y:S05]  /*6d10*/  BSYNC B0 ;  /* 0x0000000000007941 */ /* 0x000fea0003800000 */
.L_x_32429:
        /* <DEDUP_REMOVED lines=16> */
.L_x_32435:
[----:B------:R-:W-:Y:S05]  /*6e20*/  BSYNC B1 ;  /* 0x0000000000017941 */ /* 0x000fea0003800000 */
.L_x_32434:
        /* <DEDUP_REMOVED lines=42> */
.L_x_32433:
[----:B------:R-:W-:Y:S05]  /*70d0*/  BSYNC B0 ;  /* 0x0000000000007941 */ /* 0x000fea0003800000 */
.L_x_32432:
        /* <DEDUP_REMOVED lines=11> */
.L_x_32436:
        /* <DEDUP_REMOVED lines=12> */
.L_x_32439:
[----:B------:R-:W-:Y:S02]  /*7250*/  IMAD.MOV.U32 R12, RZ, RZ, R10 ;  /* 0x000000ffff0c7224 */ /* 0x000fe400078e000a */
.L_x_32440:
[----:B------:R-:W-:Y:S05]  /*7260*/  BSYNC B0 ;  /* 0x0000000000007941 */ /* 0x000fea0003800000 */
.L_x_32438:
        /* <DEDUP_REMOVED lines=16> */
.L_x_32444:
[----:B------:R-:W-:Y:S05]  /*7370*/  BSYNC B1 ;  /* 0x0000000000017941 */ /* 0x000fea0003800000 */
.L_x_32443:
        /* <DEDUP_REMOVED lines=42> */
.L_x_32442:
[----:B------:R-:W-:Y:S05]  /*7620*/  BSYNC B0 ;  /* 0x0000000000007941 */ /* 0x000fea0003800000 */
.L_x_32441:
        /* <DEDUP_REMOVED lines=8> */
.L_x_32437:
        /* <DEDUP_REMOVED lines=12> */
.L_x_32446:
[----:B------:R-:W-:Y:S02]  /*7770*/  IMAD.MOV.U32 R12, RZ, RZ, R10 ;  /* 0x000000ffff0c7224 */ /* 0x000fe400078e000a */
.L_x_32447:
[----:B------:R-:W-:Y:S05]  /*7780*/  BSYNC B0 ;  /* 0x0000000000007941 */ /* 0x000fea0003800000 */
.L_x_32445:
        /* <DEDUP_REMOVED lines=16> */
.L_x_32451:
[----:B------:R-:W-:Y:S05]  /*7890*/  BSYNC B1 ;  /* 0x0000000000017941 */ /* 0x000fea0003800000 */
.L_x_32450:
        /* <DEDUP_REMOVED lines=42> */
.L_x_32449:
[----:B------:R-:W-:Y:S05]  /*7b40*/  BSYNC B0 ;  /* 0x0000000000007941 */ /* 0x000fea0003800000 */
.L_x_32448:
        /* <DEDUP_REMOVED lines=11> */
.L_x_32452:
        /* <DEDUP_REMOVED lines=12> */
.L_x_32455:
[----:B------:R-:W-:Y:S02]  /*7cc0*/  IMAD.MOV.U32 R12, RZ, RZ, R10 ;  /* 0x000000ffff0c7224 */ /* 0x000fe400078e000a */
.L_x_32456:
[----:B------:R-:W-:Y:S05]  /*7cd0*/  BSYNC B0 ;  /* 0x0000000000007941 */ /* 0x000fea0003800000 */
.L_x_32454:
        /* <DEDUP_REMOVED lines=16> */
.L_x_32460:
[----:B------:R-:W-:Y:S05]  /*7de0*/  BSYNC B1 ;  /* 0x0000000000017941 */ /* 0x000fea0003800000 */
.L_x_32459:
        /* <DEDUP_REMOVED lines=42> */
.L_x_32458:
[----:B------:R-:W-:Y:S05]  /*8090*/  BSYNC B0 ;  /* 0x0000000000007941 */ /* 0x000fea0003800000 */
.L_x_32457:
        /* <DEDUP_REMOVED lines=8> */
.L_x_32453:
        /* <DEDUP_REMOVED lines=12> */
.L_x_32462:
[----:B------:R-:W-:Y:S02]  /*81e0*/  MOV R12, R10 ;  /* 0x0000000a000c7202 */ /* 0x000fe40000000f00 */
.L_x_32463:
[----:B------:R-:W-:Y:S05]  /*81f0*/  BSYNC B0 ;  /* 0x0000000000007941 */ /* 0x000fea0003800000 */
.L_x_32461:
        /* <DEDUP_REMOVED lines=16> */
.L_x_32467:
[----:B------:R-:W-:Y:S05]  /*8300*/  BSYNC B1 ;  /* 0x0000000000017941 */ /* 0x000fea0003800000 */
.L_x_32466:
        /* <DEDUP_REMOVED lines=42> */
.L_x_32465:
[----:B------:R-:W-:Y:S05]  /*85b0*/  BSYNC B0 ;  /* 0x0000000000007941 */ /* 0x000fea0003800000 */
.L_x_32464:
        /* <DEDUP_REMOVED lines=11> */
.L_x_32468:
        /* <DEDUP_REMOVED lines=12> */
.L_x_32471:
[----:B------:R-:W-:Y:S02]  /*8730*/  MOV R12, R10 ;  /* 0x0000000a000c7202 */ /* 0x000fe40000000f00 */
.L_x_32472:
[----:B------:R-:W-:Y:S05]  /*8740*/  BSYNC B0 ;  /* 0x0000000000007941 */ /* 0x000fea0003800000 */
.L_x_32470:
        /* <DEDUP_REMOVED lines=16> */
.L_x_32476:
[----:B------:R-:W-:Y:S05]  /*8850*/  BSYNC B1 ;  /* 0x0000000000017941 */ /* 0x000fea0003800000 */
.L_x_32475:
        /* <DEDUP_REMOVED lines=42> */
.L_x_32474:
[----:B------:R-:W-:Y:S05]  /*8b00*/  BSYNC B0 ;  /* 0x0000000000007941 */ /* 0x000fea0003800000 */
.L_x_32473:
        /* <DEDUP_REMOVED lines=8> */
.L_x_32469:
        /* <DEDUP_REMOVED lines=23> */
[----:B------:R-:W-:-:S04]  /*8d00*/  IMAD.WIDE.U32 R14, R145, R156, c[0x0][0x198] ;  /* 0x00006600910e7625 */ /* 0x000fc800078e009c */
[----:B------:R-:W-:-:S05]  /*8d10*/  IMAD.IADD R21, R21, 0x1, R20 ;  /* 0x0000000115157824 */ /* 0x000fca00078e0214 */
[----:B------:R0:W-:Y:S02]  /*8d20*/  STG.E [R14.64], R21 ;  /* 0x000000150e007986 */ /* 0x0001e4000c101906 */
.L_x_32477:
        /* <DEDUP_REMOVED lines=15> */
.L_x_32479:
[----:B-1----:R-:W-:Y:S02]  /*8e20*/  IMAD.MOV.U32 R16, RZ, RZ, R10 ;  /* 0x000000ffff107224 */ /* 0x002fe400078e000a */
.L_x_32480:
[----:B------:R-:W-:Y:S05]  /*8e30*/  BSYNC B0 ;  /* 0x0000000000007941 */ /* 0x000fea0003800000 */
.L_x_32478:
        /* <DEDUP_REMOVED lines=16> */
.L_x_32484:
[----:B------:R-:W-:Y:S05]  /*8f40*/  BSYNC B1 ;  /* 0x0000000000017941 */ /* 0x000fea0003800000 */
.L_x_32483:
        /* <DEDUP_REMOVED lines=44> */
.L_x_32482:
[----:B------:R-:W-:Y:S05]  /*9210*/  BSYNC B0 ;  /* 0x0000000000007941 */ /* 0x000fea0003800000 */
.L_x_32481:
        /* <DEDUP_REMOVED lines=12> */
.L_x_32485:
        /* <DEDUP_REMOVED lines=12> */
.L_x_32488:
[----:B------:R-:W-:Y:S02]  /*93a0*/  MOV R12, R10 ;  /* 0x0000000a000c7202 */ /* 0x000fe40000000f00 */
.L_x_32489:
[----:B------:R-:W-:Y:S05]  /*93b0*/  BSYNC B0 ;  /* 0x0000000000007941 */ /* 0x000fea0003800000 */
.L_x_32487:
        /* <DEDUP_REMOVED lines=16> */
.L_x_32493:
[----:B------:R-:W-:Y:S05]  /*94c0*/  BSYNC B1 ;  /* 0x0000000000017941 */ /* 0x000fea0003800000 */
.L_x_32492:
        /* <DEDUP_REMOVED lines=44> */
.L_x_32491:
[----:B------:R-:W-:Y:S05]  /*9790*/  BSYNC B0 ;  /* 0x0000000000007941 */ /* 0x000fea0003800000 */
.L_x_32490:
        /* <DEDUP_REMOVED lines=8> */
.L_x_32486:
        /* <DEDUP_REMOVED lines=12> */
.L_x_32495:
[----:B------:R-:W-:Y:S02]  /*98e0*/  MOV R12, R10 ;  /* 0x0000000a000c7202 */ /* 0x000fe40000000f00 */
.L_x_32496:
[----:B------:R-:W-:Y:S05]  /*98f0*/  BSYNC B0 ;  /* 0x0000000000007941 */ /* 0x000fea0003800000 */
.L_x_32494:
        /* <DEDUP_REMOVED lines=16> */
.L_x_32500:
[----:B------:R-:W-:Y:S05]  /*9a00*/  BSYNC B1 ;  /* 0x0000000000017941 */ /* 0x000fea0003800000 */
.L_x_32499:
        /* <DEDUP_REMOVED lines=43> */
.L_x_32498:
[----:B------:R-:W-:Y:S05]  /*9cc0*/  BSYNC B0 ;  /* 0x0000000000007941 */ /* 0x000fea0003800000 */
.L_x_32497:
        /* <DEDUP_REMOVED lines=11> */
.L_x_32501:
        /* <DEDUP_REMOVED lines=12> */
.L_x_32504:
[----:B------:R-:W-:Y:S02]  /*9e40*/  IMAD.MOV.U32 R12, RZ, RZ, R10 ;  /* 0x000000ffff0c7224 */ /* 0x000fe400078e000a */
.L_x_32505:
[----:B------:R-:W-:Y:S05]  /*9e50*/  BSYNC B0 ;  /* 0x0000000000007941 */ /* 0x000fea0003800000 */
.L_x_32503:
        /* <DEDUP_REMOVED lines=16> */
.L_x_32509:
[----:B------:R-:W-:Y:S05]  /*9f60*/  BSYNC B1 ;  /* 0x0000000000017941 */ /* 0x000fea0003800000 */
.L_x_32508:
        /* <DEDUP_REMOVED lines=43> */
.L_x_32507:
[----:B------:R-:W-:Y:S05]  /*a220*/  BSYNC B0 ;  /* 0x0000000000007941 */ /* 0x000fea0003800000 */
.L_x_32506:
        /* <DEDUP_REMOVED lines=8> */
.L_x_32502:
        /* <DEDUP_REMOVED lines=12> */
.L_x_32511:
[----:B------:R-:W-:Y:S02]  /*a370*/  MOV R12, R10 ;  /* 0x0000000a000c7202 */ /* 0x000fe40000000f00 */
.L_x_32512:
[----:B------:R-:W-:Y:S05]  /*a380*/  BSYNC B0 ;  /* 0x0000000000007941 */ /* 0x000fea0003800000 */
.L_x_32510:
        /* <DEDUP_REMOVED lines=16> */
.L_x_32516:
[----:B------:R-:W-:Y:S05]  /*a490*/  BSYNC B1 ;  /* 0x0000000000017941 */ /* 0x000fea0003800000 */
.L_x_32515:
        /* <DEDUP_REMOVED lines=44> */
.L_x_32514:
[----:B------:R-:W-:Y:S05]  /*a760*/  BSYNC B0 ;  /* 0x0000000000007941 */ /* 0x000fea0003800000 */
.L_x_32513:
        /* <DEDUP_REMOVED lines=11> */
.L_x_32517:
        /* <DEDUP_REMOVED lines=12> */
.L_x_32520:
[----:B------:R-:W-:Y:S02]  /*a8e0*/  IMAD.MOV.U32 R12, RZ, RZ, R10 ;  /* 0x000000ffff0c7224 */ /* 0x000fe400078e000a */
.L_x_32521:
[----:B------:R-:W-:Y:S05]  /*a8f0*/  BSYNC B0 ;  /* 0x0000000000007941 */ /* 0x000fea0003800000 */
.L_x_32519:
        /* <DEDUP_REMOVED lines=16> */
.L_x_32525:
[----:B------:R-:W-:Y:S05]  /*aa00*/  BSYNC B1 ;  /* 0x0000000000017941 */ /* 0x000fea0003800000 */
.L_x_32524:
        /* <DEDUP_REMOVED lines=44> */
.L_x_32523:
[----:B------:R-:W-:Y:S05]  /*acd0*/  BSYNC B0 ;  /* 0x0000000000007941 */ /* 0x000fea0003800000 */
.L_x_32522:
        /* <DEDUP_REMOVED lines=8> */
.L_x_32518:
        /* <DEDUP_REMOVED lines=12> */
.L_x_32527:
[----:B------:R-:W-:Y:S02]  /*ae20*/  IMAD.MOV.U32 R12, RZ, RZ, R10 ;  /* 0x000000ffff0c7224 */ /* 0x000fe400078e000a */
.L_x_32528:
[----:B------:R-:W-:Y:S05]  /*ae30*/  BSYNC B0 ;  /* 0x0000000000007941 */ /* 0x000fea0003800000 */
.L_x_32526:
        /* <DEDUP_REMOVED lines=16> */
.L_x_32532:
[----:B------:R-:W-:Y:S05]  /*af40*/  BSYNC B1 ;  /* 0x0000000000017941 */ /* 0x000fea0003800000 */
.L_x_32531:
        /* <DEDUP_REMOVED lines=43> */
.L_x_32530:
[----:B------:R-:W-:Y:S05]  /*b200*/  BSYNC B0 ;  /* 0x0000000000007941 */ /* 0x000fea0003800000 */
.L_x_32529:
        /* <DEDUP_REMOVED lines=11> */
.L_x_32533:
        /* <DEDUP_REMOVED lines=12> */
.L_x_32536:
[----:B------:R-:W-:Y:S02]  /*b380*/  IMAD.MOV.U32 R12, RZ, RZ, R10 ;  /* 0x000000ffff0c7224 */ /* 0x000fe400078e000a */
.L_x_32537:
[----:B------:R-:W-:Y:S05]  /*b390*/  BSYNC B0 ;  /* 0x0000000000007941 */ /* 0x000fea0003800000 */
.L_x_32535:
        /* <DEDUP_REMOVED lines=16> */
.L_x_32541:
[----:B------:R-:W-:Y:S05]  /*b4a0*/  BSYNC B1 ;  /* 0x0000000000017941 */ /* 0x000fea0003800000 */
.L_x_32540:
        /* <DEDUP_REMOVED lines=42> */
[----:B------:R-:W-:Y:S02]  /*b750*/  IMAD.MOV.U32 R8, RZ, RZ, R16 ;  /* 0x000000ffff087224 */ /* 0x000fe400078e0010 */
.L_x_32539:
[----:B------:R-:W-:Y:S05]  /*b760*/  BSYNC B0 ;  /* 0x0000000000007941 */ /* 0x000fea0003800000 */
.L_x_32538:
        /* <DEDUP_REMOVED lines=8> */
.L_x_32534:
        /* <DEDUP_REMOVED lines=26> */
.L_x_32542:
        /* <DEDUP_REMOVED lines=15> */
.L_x_32544:
[----:B-1----:R-:W-:Y:S02]  /*ba80*/  IMAD.MOV.U32 R16, RZ, RZ, R10 ;  /* 0x000000ffff107224 */ /* 0x002fe400078e000a */
.L_x_32545:
[----:B------:R-:W-:Y:S05]  /*ba90*/  BSYNC B0 ;  /* 0x0000000000007941 */ /* 0x000fea0003800000 */
.L_x_32543:
        /* <DEDUP_REMOVED lines=16> */
.L_x_32549:
[----:B------:R-:W-:Y:S05]  /*bba0*/  BSYNC B1 ;  /* 0x0000000000017941 */ /* 0x000fea0003800000 */
.L_x_32548:
        /* <DEDUP_REMOVED lines=42> */
[----:B------:R-:W-:Y:S02]  /*be50*/  IMAD.MOV.U32 R8, RZ, RZ, R18 ;  /* 0x000000ffff087224 */ /* 0x000fe400078e0012 */
.L_x_32547:
[----:B------:R-:W-:Y:S05]  /*be60*/  BSYNC B0 ;  /* 0x0000000000007941 */ /* 0x000fea0003800000 */
.L_x_32546:
        /* <DEDUP_REMOVED lines=12> */
.L_x_32550:
        /* <DEDUP_REMOVED lines=12> */
.L_x_32553:
[----:B------:R-:W-:Y:S02]  /*bff0*/  IMAD.MOV.U32 R12, RZ, RZ, R10 ;  /* 0x000000ffff0c7224 */ /* 0x000fe400078e000a */
.L_x_32554:
[----:B------:R-:W-:Y:S05]  /*c000*/  BSYNC B0 ;  /* 0x0000000000007941 */ /* 0x000fea0003800000 */
.L_x_32552:
        /* <DEDUP_REMOVED lines=16> */
.L_x_32558:
[----:B------:R-:W-:Y:S05]  /*c110*/  BSYNC B1 ;  /* 0x0000000000017941 */ /* 0x000fea0003800000 */
.L_x_32557:
        /* <DEDUP_REMOVED lines=42> */
[----:B------:R-:W-:Y:S02]  /*c3c0*/  IMAD.MOV.U32 R16, RZ, RZ, RZ ;  /* 0x000000ffff107224 */ /* 0x000fe400078e00ff */
.L_x_32556:
[----:B------:R-:W-:Y:S05]  /*c3d0*/  BSYNC B0 ;  /* 0x0000000000007941 */ /* 0x000fea0003800000 */
.L_x_32555:
        /* <DEDUP_REMOVED lines=8> */
.L_x_32551:
        /* <DEDUP_REMOVED lines=12> */
.L_x_32560:
[----:B------:R-:W-:Y:S02]  /*c520*/  IMAD.MOV.U32 R12, RZ, RZ, R10 ;  /* 0x000000ffff0c7224 */ /* 0x000fe400078e000a */
.L_x_32561:
[----:B------:R-:W-:Y:S05]  /*c530*/  BSYNC B0 ;  /* 0x0000000000007941 */ /* 0x000fea0003800000 */
.L_x_32559:
        /* <DEDUP_REMOVED lines=16> */
.L_x_32565:
[----:B------:R-:W-:Y:S05]  /*c640*/  BSYNC B1 ;  /* 0x0000000000017941 */ /* 0x000fea0003800000 */
.L_x_32564:
[----:B------:R-:W-:Y:S01]  /*c650*/  IMAD.HI.U32 R8, R142, -0x326172a9, RZ ;  /* 0xcd9e8d578e087827 */ /* 0x000fe200078e00ff */
[----:B------:R-:W-:-:S03]  /*c660*/  LOP3.LUT R9, R9, UR5, R6, 0x96, !PT ;  /* 0x0000000509097c12 */ /* 0x000fc6000f8e9606 */
[----:B------:R-:W-:Y:S01]  /*c670*/  IMAD R11, R142, -0x326172a9, RZ ;  /* 0xcd9e8d578e0b7824 */ /* 0x000fe200078e02ff */
[----:B------:R-:W-:Y:S01]  /*c680*/  LOP3.LUT R8, R8, UR4, R7, 0x96, !PT ;  /* 0x0000000408087c12 */ /* 0x000fe2000f8e9607 */
[----:B------:R-:W-:-:S04]  /*c690*/  IMAD.WIDE.U32 R16, R9, -0x326172a9, RZ ;  /* 0xcd9e8d5709107825 */ /* 0x000fc800078e00ff */
[----:B------:R-:W-:Y:S02]  /*c6a0*/  IMAD R9, R141, -0x2daee0ad, RZ ;  /* 0xd2511f538d097824 */ /* 0x000fe400078e02ff */
        /* <DEDUP_REMOVED lines=38> */
.L_x_32563:
[----:B------:R-:W-:Y:S05]  /*c910*/  BSYNC B0 ;  /* 0x0000000000007941 */ /* 0x000fea0003800000 */
.L_x_32562:
        /* <DEDUP_REMOVED lines=11> */
.L_x_32566:
        /* <DEDUP_REMOVED lines=12> */
.L_x_32569:
[----:B------:R-:W-:Y:S02]  /*ca90*/  IMAD.MOV.U32 R12, RZ, RZ, R10 ;  /* 0x000000ffff0c7224 */ /* 0x000fe400078e000a */
.L_x_32570:
[----:B------:R-:W-:Y:S05]  /*caa0*/  BSYNC B0 ;  /* 0x0000000000007941 */ /* 0x000fea0003800000 */
.L_x_32568:
        /* <DEDUP_REMOVED lines=16> */
.L_x_32574:
[----:B------:R-:W-:Y:S05]  /*cbb0*/  BSYNC B1 ;  /* 0x0000000000017941 */ /* 0x000fea0003800000 */
.L_x_32573:
        /* <DEDUP_REMOVED lines=43> */
.L_x_32572:
[----:B------:R-:W-:Y:S05]  /*ce70*/  BSYNC B0 ;  /* 0x0000000000007941 */ /* 0x000fea0003800000 */
.L_x_32571:
        /* <DEDUP_REMOVED lines=8> */
.L_x_32567:
        /* <DEDUP_REMOVED lines=12> */
.L_x_32576:
[----:B------:R-:W-:Y:S02]  /*cfc0*/  IMAD.MOV.U32 R12, RZ, RZ, R10 ;  /* 0x000000ffff0c7224 */ /* 0x000fe400078e000a */
.L_x_32577:
[----:B------:R-:W-:Y:S05]  /*cfd0*/  BSYNC B0 ;  /* 0x0000000000007941 */ /* 0x000fea0003800000 */
.L_x_32575:
        /* <DEDUP_REMOVED lines=16> */
.L_x_32581:
[----:B------:R-:W-:Y:S05]  /*d0e0*/  BSYNC B1 ;  /* 0x0000000000017941 */ /* 0x000fea0003800000 */
.L_x_32580:
        /* <DEDUP_REMOVED lines=43> */
.L_x_32579:
[----:B------:R-:W-:Y:S05]  /*d3a0*/  BSYNC B0 ;  /* 0x0000000000007941 */ /* 0x000fea0003800000 */
.L_x_32578:
        /* <DEDUP_REMOVED lines=11> */
.L_x_32582:
        /* <DEDUP_REMOVED lines=12> */
.L_x_32585:
[----:B------:R-:W-:Y:S02]  /*d520*/  IMAD.MOV.U32 R12, RZ, RZ, R10 ;  /* 0x000000ffff0c7224 */ /* 0x000fe400078e000a */
.L_x_32586:
[----:B------:R-:W-:Y:S05]  /*d530*/  BSYNC B0 ;  /* 0x0000000000007941 */ /* 0x000fea0003800000 */
.L_x_32584:
        /* <DEDUP_REMOVED lines=16> */
.L_x_32590:
[----:B------:R-:W-:Y:S05]  /*d640*/  BSYNC B1 ;  /* 0x0000000000017941 */ /* 0x000fea0003800000 */
.L_x_32589:
        /* <DEDUP_REMOVED lines=43> */
.L_x_32588:
[----:B------:R-:W-:Y:S05]  /*d900*/  BSYNC B0 ;  /* 0x0000000000007941 */ /* 0x000fea0003800000 */
.L_x_32587:
        /* <DEDUP_REMOVED lines=8> */
.L_x_32583:
        /* <DEDUP_REMOVED lines=12> */
.L_x_32592:
[----:B------:R-:W-:Y:S02]  /*da50*/  IMAD.MOV.U32 R14, RZ, RZ, R10 ;  /* 0x000000ffff0e7224 */ /* 0x000fe400078e000a */
.L_x_32593:
[----:B------:R-:W-:Y:S05]  /*da60*/  BSYNC B0 ;  /* 0x0000000000007941 */ /* 0x000fea0003800000 */
.L_x_32591:
        /* <DEDUP_REMOVED lines=16> */
.L_x_32597:
[----:B------:R-:W-:Y:S05]  /*db70*/  BSYNC B1 ;  /* 0x0000000000017941 */ /* 0x000fea0003800000 */
.L_x_32596:
        /* <DEDUP_REMOVED lines=44> */
.L_x_32595:
[----:B------:R-:W-:Y:S05]  /*de40*/  BSYNC B0 ;  /* 0x0000000000007941 */ /* 0x000fea0003800000 */
.L_x_32594:
        /* <DEDUP_REMOVED lines=11> */
.L_x_32598:
        /* <DEDUP_REMOVED lines=12> */
.L_x_32601:
[----:B------:R-:W-:Y:S02]  /*dfc0*/  MOV R12, R10 ;  /* 0x0000000a000c7202 */ /* 0x000fe40000000f00 */
.L_x_32602:
[----:B------:R-:W-:Y:S05]  /*dfd0*/  BSYNC B0 ;  /* 0x0000000000007941 */ /* 0x000fea0003800000 */
.L_x_32600:
        /* <DEDUP_REMOVED lines=16> */
.L_x_32606:
[----:B------:R-:W-:Y:S05]  /*e0e0*/  BSYNC B1 ;  /* 0x0000000000017941 */ /* 0x000fea0003800000 */
.L_x_32605:
        /* <DEDUP_REMOVED lines=43> */
.L_x_32604:
[----:B------:R-:W-:Y:S05]  /*e3a0*/  BSYNC B0 ;  /* 0x0000000000007941 */ /* 0x000fea0003800000 */
.L_x_32603:
        /* <DEDUP_REMOVED lines=8> */
.L_x_32599:
        /* <DEDUP_REMOVED lines=26> */
.L_x_32607:
        /* <DEDUP_REMOVED lines=15> */
.L_x_32609:
[----:B-1----:R-:W-:Y:S02]  /*e6c0*/  IMAD.MOV.U32 R20, RZ, RZ, R10 ;  /* 0x000000ffff147224 */ /* 0x002fe400078e000a */
.L_x_32610:
[----:B------:R-:W-:Y:S05]  /*e6d0*/  BSYNC B0 ;  /* 0x0000000000007941 */ /* 0x000fea0003800000 */
.L_x_32608:
        /* <DEDUP_REMOVED lines=16> */
.L_x_32614:
[----:B------:R-:W-:Y:S05]  /*e7e0*/  BSYNC B1 ;  /* 0x0000000000017941 */ /* 0x000fea0003800000 */
.L_x_32613:
        /* <DEDUP_REMOVED lines=42> */
.L_x_32612:
[----:B------:R-:W-:Y:S05]  /*ea90*/  BSYNC B0 ;  /* 0x0000000000007941 */ /* 0x000fea0003800000 */
.L_x_32611:
        /* <DEDUP_REMOVED lines=12> */
.L_x_32615:
        /* <DEDUP_REMOVED lines=12> */
.L_x_32618:
[----:B------:R-:W-:Y:S02]  /*ec20*/  IMAD.MOV.U32 R4, RZ, RZ, R10 ;  /* 0x000000ffff047224 */ /* 0x000fe400078e000a */
.L_x_32619:
[----:B------:R-:W-:Y:S05]  /*ec30*/  BSYNC B0 ;  /* 0x0000000000007941 */ /* 0x000fea0003800000 */
.L_x_32617:
        /* <DEDUP_REMOVED lines=16> */
.L_x_32623:
[----:B------:R-:W-:Y:S05]  /*ed40*/  BSYNC B1 ;  /* 0x0000000000017941 */ /* 0x000fea0003800000 */
.L_x_32622:
        /* <DEDUP_REMOVED lines=42> */
.L_x_32621:
[----:B------:R-:W-:Y:S05]  /*eff0*/  BSYNC B0 ;  /* 0x0000000000007941 */ /* 0x000fea0003800000 */
.L_x_32620:
[----:B------:R-:W0:Y:S01]  /*f000*/  I2F.U32 R17, R4 ;  /* 0x0000000400117306 */ /* 0x000e220000201000 */
        /* <DEDUP_REMOVED lines=8> */
.L_x_32616:
        /* <DEDUP_REMOVED lines=12> */
.L_x_32625:
[----:B------:R-:W-:Y:S02]  /*f150*/  IMAD.MOV.U32 R12, RZ, RZ, R10 ;  /* 0x000000ffff0c7224 */ /* 0x000fe400078e000a */
.L_x_32626:
[----:B------:R-:W-:Y:S05]  /*f160*/  BSYNC B0 ;  /* 0x0000000000007941 */ /* 0x000fea0003800000 */
.L_x_32624:
        /* <DEDUP_REMOVED lines=16> */
.L_x_32630:
[----:B------:R-:W-:Y:S05]  /*f270*/  BSYNC B1 ;  /* 0x0000000000017941 */ /* 0x000fea0003800000 */
.L_x_32629:
        /* <DEDUP_REMOVED lines=42> */
.L_x_32628:
[----:B------:R-:W-:Y:S05]  /*f520*/  BSYNC B0 ;  /* 0x0000000000007941 */ /* 0x000fea0003800000 */
.L_x_32627:
        /* <DEDUP_REMOVED lines=11> */
.L_x_32631:
        /* <DEDUP_REMOVED lines=12> */
.L_x_32634:
[----:B------:R-:W-:Y:S02]  /*f6a0*/  IMAD.MOV.U32 R18, RZ, RZ, R10 ;  /* 0x000000ffff127224 */ /* 0x000fe400078e000a */
.L_x_32635:
[----:B------:R-:W-:Y:S05]  /*f6b0*/  BSYNC B0 ;  /* 0x0000000000007941 */ /* 0x000fea0003800000 */
.L_x_32633:
        /* <DEDUP_REMOVED lines=16> */
.L_x_32639:
[----:B------:R-:W-:Y:S05]  /*f7c0*/  BSYNC B1 ;  /* 0x0000000000017941 */ /* 0x000fea0003800000 */
.L_x_32638:
        /* <DEDUP_REMOVED lines=43> */
.L_x_32637:
[----:B------:R-:W-:Y:S05]  /*fa80*/  BSYNC B0 ;  /* 0x0000000000007941 */ /* 0x000fea0003800000 */
.L_x_32636:
        /* <DEDUP_REMOVED lines=8> */
.L_x_32632:
        /* <DEDUP_REMOVED lines=12> */
.L_x_32641:
[----:B------:R-:W-:Y:S02]  /*fbd0*/  IMAD.MOV.U32 R18, RZ, RZ, R10 ;  /* 0x000000ffff127224 */ /* 0x000fe400078e000a */
.L_x_32642:
[----:B------:R-:W-:Y:S05]  /*fbe0*/  BSYNC B0 ;  /* 0x0000000000007941 */ /* 0x000fea0003800000 */
.L_x_32640:
        /* <DEDUP_REMOVED lines=16> */
.L_x_32646:
[----:B------:R-:W-:Y:S05]  /*fcf0*/  BSYNC B1 ;  /* 0x0000000000017941 */ /* 0x000fea0003800000 */
.L_x_32645:
        /* <DEDUP_REMOVED lines=42> */
.L_x_32644:
[----:B------:R-:W-:Y:S05]  /*ffa0*/  BSYNC B0 ;  /* 0x0000000000007941 */ /* 0x000fea0003800000 */
.L_x_32643:
        /* <DEDUP_REMOVED lines=11> */
.L_x_32647:
        /* <DEDUP_REMOVED lines=12> */
.L_x_32650:
[----:B------:R-:W-:Y:S02]  /*10120*/  IMAD.MOV.U32 R2, RZ, RZ, R10 ;  /* 0x000000ffff027224 */ /* 0x000fe400078e000a */
.L_x_32651:
[----:B------:R-:W-:Y:S05]  /*10130*/  BSYNC B0 ;  /* 0x0000000000007941 */ /* 0x000fea0003800000 */
.L_x_32649:
        /* <DEDUP_REMOVED lines=16> */
.L_x_32655:
[----:B------:R-:W-:Y:S05]  /*10240*/  BSYNC B1 ;  /* 0x0000000000017941 */ /* 0x000fea0003800000 */
.L_x_32654:
        /* <DEDUP_REMOVED lines=42> */
.L_x_32653:
[----:B------:R-:W-:Y:S05]  /*104f0*/  BSYNC B0 ;  /* 0x0000000000007941 */ /* 0x000fea0003800000 */
.L_x_32652:
        /* <DEDUP_REMOVED lines=9> */
.L_x_32648:
        /* <DEDUP_REMOVED lines=12> */
.L_x_32657:
[----:B------:R-:W-:Y:S02]  /*10650*/  IMAD.MOV.U32 R14, RZ, RZ, R10 ;  /* 0x000000ffff0e7224 */ /* 0x000fe400078e000a */
.L_x_32658:
[----:B------:R-:W-:Y:S05]  /*10660*/  BSYNC B0 ;  /* 0x0000000000007941 */ /* 0x000fea0003800000 */
.L_x_32656:
        /* <DEDUP_REMOVED lines=16> */
.L_x_32662:
[----:B------:R-:W-:Y:S05]  /*10770*/  BSYNC B1 ;  /* 0x0000000000017941 */ /* 0x000fea0003800000 */
.L_x_32661:
        /* <DEDUP_REMOVED lines=42> */
.L_x_32660:
[----:B------:R-:W-:Y:S05]  /*10a20*/  BSYNC B0 ;  /* 0x0000000000007941 */ /* 0x000fea0003800000 */
.L_x_32659:
        /* <DEDUP_REMOVED lines=11> */
.L_x_32663:
        /* <DEDUP_REMOVED lines=12> */
.L_x_32666:
[----:B------:R-:W-:Y:S02]  /*10ba0*/  IMAD.MOV.U32 R16, RZ, RZ, R10 ;  /* 0x000000ffff107224 */ /* 0x000fe400078e000a */
.L_x_32667:
[----:B------:R-:W-:Y:S05]  /*10bb0*/  BSYNC B0 ;  /* 0x0000000000007941 */ /* 0x000fea0003800000 */
.L_x_32665:
        /* <DEDUP_REMOVED lines=16> */
.L_x_32671:
[----:B------:R-:W-:Y:S05]  /*10cc0*/  BSYNC B1 ;  /* 0x0000000000017941 */ /* 0x000fea0003800000 */
.L_x_32670:
        /* <DEDUP_REMOVED lines=43> */
.L_x_32669:
[----:B------:R-:W-:Y:S05]  /*10f80*/  BSYNC B0 ;  /* 0x0000000000007941 */ /* 0x000fea0003800000 */
.L_x_32668:
        /* <DEDUP_REMOVED lines=8> */
.L_x_32664:
        /* <DEDUP_REMOVED lines=14> */
[----:B0-----:R-:W-:Y:S01]  /*110f0*/  @P0 IMAD.WIDE.U32 R12, R150, R147, c[0x0][0x180] ;  /* 0x00006000960c0625 */ /* 0x001fe200078e0093 */
        /* <DEDUP_REMOVED lines=11> */
.L_x_32672:
[----:B-1----:R1:W5:Y:S04]  /*111b0*/  @P5 LDG.E.128 R52, [R14.64] ;  /* 0x000000060e345981 */ /* 0x002368000c1e1d00 */
[----:B------:R1:W5:Y:S04]  /*111c0*/  @P0 LDG.E.128 R48, [R12.64] ;  /* 0x000000060c300981 */ /* 0x000368000c1e1d00 */
[----:B-1----:R1:W5:Y:S01]  /*111d0*/  LDG.E.128 R12, [R16.64] ;  /* 0x00000006100c7981 */ /* 0x002362000c1e1d00 */
[C---:B------:R-:W-:Y:S01]  /*111e0*/  ISETP.NE.AND P1, PT, R21.reuse, 0x1, PT ;  /* 0x000000011500780c */ /* 0x040fe20003f25270 */
[----:B------:R-:W-:Y:S01]  /*111f0*/  BSSY B0, `(.L_x_32673) ;  /* 0x000000c000007945 */ /* 0x000fe20003800000 */
        /* <DEDUP_REMOVED lines=10> */
.L_x_32674:
[----:B-1----:R-:W-:Y:S02]  /*112a0*/  IMAD.MOV.U32 R20, RZ, RZ, R10 ;  /* 0x000000ffff147224 */ /* 0x002fe400078e000a */
.L_x_32675:
[----:B------:R-:W-:Y:S05]  /*112b0*/  BSYNC B0 ;  /* 0x0000000000007941 */ /* 0x000fea0003800000 */
.L_x_32673:
        /* <DEDUP_REMOVED lines=16> */
.L_x_32679:
[----:B------:R-:W-:Y:S05]  /*113c0*/  BSYNC B1 ;  /* 0x0000000000017941 */ /* 0x000fea0003800000 */
.L_x_32678:
        /* <DEDUP_REMOVED lines=42> */
.L_x_32677:
[----:B------:R-:W-:Y:S05]  /*11670*/  BSYNC B0 ;  /* 0x0000000000007941 */ /* 0x000fea0003800000 */
.L_x_32676:
        /* <DEDUP_REMOVED lines=12> */
.L_x_32680:
        /* <DEDUP_REMOVED lines=12> */
.L_x_32683:
[----:B------:R-:W-:Y:S02]  /*11800*/  IMAD.MOV.U32 R4, RZ, RZ, R10 ;  /* 0x000000ffff047224 */ /* 0x000fe400078e000a */
.L_x_32684:
[----:B------:R-:W-:Y:S05]  /*11810*/  BSYNC B0 ;  /* 0x0000000000007941 */ /* 0x000fea0003800000 */
.L_x_32682:
        /* <DEDUP_REMOVED lines=16> */
.L_x_32688:
[----:B------:R-:W-:Y:S05]  /*11920*/  BSYNC B1 ;  /* 0x0000000000017941 */ /* 0x000fea0003800000 */
.L_x_32687:
        /* <DEDUP_REMOVED lines=42> */
.L_x_32686:
[----:B------:R-:W-:Y:S05]  /*11bd0*/  BSYNC B0 ;  /* 0x0000000000007941 */ /* 0x000fea0003800000 */
.L_x_32685:
        /* <DEDUP_REMOVED lines=9> */
.L_x_32681:
        /* <DEDUP_REMOVED lines=12> */
.L_x_32690:
[----:B------:R-:W-:Y:S02]  /*11d30*/  IMAD.MOV.U32 R12, RZ, RZ, R10 ;  /* 0x000000ffff0c7224 */ /* 0x000fe400078e000a */
.L_x_32691:
[----:B------:R-:W-:Y:S05]  /*11d40*/  BSYNC B0 ;  /* 0x0000000000007941 */ /* 0x000fea0003800000 */
.L_x_32689:
        /* <DEDUP_REMOVED lines=16> */
.L_x_32695:
[----:B------:R-:W-:Y:S05]  /*11e50*/  BSYNC B1 ;  /* 0x0000000000017941 */ /* 0x000fea0003800000 */
.L_x_32694:
        /* <DEDUP_REMOVED lines=42> */
.L_x_32693:
[----:B------:R-:W-:Y:S05]  /*12100*/  BSYNC B0 ;  /* 0x0000000000007941 */ /* 0x000fea0003800000 */
.L_x_32692:
        /* <DEDUP_REMOVED lines=11> */
.L_x_32696:
        /* <DEDUP_REMOVED lines=12> */
.L_x_32699:
[----:B------:R-:W-:Y:S02]  /*12280*/  IMAD.MOV.U32 R3, RZ, RZ, R10 ;  /* 0x000000ffff037224 */ /* 0x000fe400078e000a */
.L_x_32700:
[----:B------:R-:W-:Y:S05]  /*12290*/  BSYNC B0 ;  /* 0x0000000000007941 */ /* 0x000fea0003800000 */
.L_x_32698:
        /* <DEDUP_REMOVED lines=16> */
.L_x_32704:
[----:B------:R-:W-:Y:S05]  /*123a0*/  BSYNC B1 ;  /* 0x0000000000017941 */ /* 0x000fea0003800000 */
.L_x_32703:
        /* <DEDUP_REMOVED lines=42> */
.L_x_32702:
[----:B------:R-:W-:Y:S05]  /*12650*/  BSYNC B0 ;  /* 0x0000000000007941 */ /* 0x000fea0003800000 */
.L_x_32701:
        /* <DEDUP_REMOVED lines=9> */
.L_x_32697:
        /* <DEDUP_REMOVED lines=12> */
.L_x_32706:
[----:B------:R-:W-:Y:S02]  /*127b0*/  IMAD.MOV.U32 R18, RZ, RZ, R10 ;  /* 0x000000ffff127224 */ /* 0x000fe400078e000a */
.L_x_32707:
[----:B------:R-:W-:Y:S05]  /*127c0*/  BSYNC B0 ;  /* 0x0000000000007941 */ /* 0x000fea0003800000 */
.L_x_32705:
        /* <DEDUP_REMOVED lines=16> */
.L_x_32711:
[----:B------:R-:W-:Y:S05]  /*128d0*/  BSYNC B1 ;  /* 0x0000000000017941 */ /* 0x000fea0003800000 */
.L_x_32710:
        /* <DEDUP_REMOVED lines=42> */
.L_x_32709:
[----:B------:R-:W-:Y:S05]  /*12b80*/  BSYNC B0 ;  /* 0x0000000000007941 */ /* 0x000fea0003800000 */
.L_x_32708:
        /* <DEDUP_REMOVED lines=11> */
.L_x_32712:
        /* <DEDUP_REMOVED lines=12> */
.L_x_32715:
[----:B------:R-:W-:Y:S02]  /*12d00*/  IMAD.MOV.U32 R2, RZ, RZ, R10 ;  /* 0x000000ffff027224 */ /* 0x000fe400078e000a */
.L_x_32716:
[----:B------:R-:W-:Y:S05]  /*12d10*/  BSYNC B0 ;  /* 0x0000000000007941 */ /* 0x000fea0003800000 */
.L_x_32714:
        /* <DEDUP_REMOVED lines=16> */
.L_x_32720:
[----:B------:R-:W-:Y:S05]  /*12e20*/  BSYNC B1 ;  /* 0x0000000000017941 */ /* 0x000fea0003800000 */
.L_x_32719:
        /* <DEDUP_REMOVED lines=42> */
.L_x_32718:
[----:B------:R-:W-:Y:S05]  /*130d0*/  BSYNC B0 ;  /* 0x0000000000007941 */ /* 0x000fea0003800000 */
.L_x_32717:
        /* <DEDUP_REMOVED lines=9> */
.L_x_32713:
        /* <DEDUP_REMOVED lines=12> */
.L_x_32722:
[----:B------:R-:W-:Y:S02]  /*13230*/  IMAD.MOV.U32 R14, RZ, RZ, R10 ;  /* 0x000000ffff0e7224 */ /* 0x000fe400078e000a */
.L_x_32723:
[----:B------:R-:W-:Y:S05]  /*13240*/  BSYNC B0 ;  /* 0x0000000000007941 */ /* 0x000fea0003800000 */
.L_x_32721:
        /* <DEDUP_REMOVED lines=16> */
.L_x_32727:
[----:B------:R-:W-:Y:S05]  /*13350*/  BSYNC B1 ;  /* 0x0000000000017941 */ /* 0x000fea0003800000 */
.L_x_32726:
        /* <DEDUP_REMOVED lines=42> */
.L_x_32725:
[----:B------:R-:W-:Y:S05]  /*13600*/  BSYNC B0 ;  /* 0x0000000000007941 */ /* 0x000fea0003800000 */
.L_x_32724:
        /* <DEDUP_REMOVED lines=11> */
.L_x_32728:
        /* <DEDUP_REMOVED lines=12> */
.L_x_32731:
[----:B------:R-:W-:Y:S02]  /*13780*/  IMAD.MOV.U32 R0, RZ, RZ, R10 ;  /* 0x000000ffff007224 */ /* 0x000fe400078e000a */
.L_x_32732:
[----:B------:R-:W-:Y:S05]  /*13790*/  BSYNC B0 ;  /* 0x0000000000007941 */ /* 0x000fea0003800000 */
.L_x_32730:
        /* <DEDUP_REMOVED lines=16> */
.L_x_32736:
[----:B------:R-:W-:Y:S05]  /*138a0*/  BSYNC B1 ;  /* 0x0000000000017941 */ /* 0x000fea0003800000 */
.L_x_32735:
        /* <DEDUP_REMOVED lines=42> */
.L_x_32734:
[----:B------:R-:W-:Y:S05]  /*13b50*/  BSYNC B0 ;  /* 0x0000000000007941 */ /* 0x000fea0003800000 */
.L_x_32733:
        /* <DEDUP_REMOVED lines=9> */
.L_x_32729:
        /* <DEDUP_REMOVED lines=13> */
[----:B0-----:R-:W-:-:S04]  /*13cc0*/  @P5 IMAD.WIDE.U32 R14, R153, R147, c[0x0][0x178] ;  /* 0x00005e00990e5625 */ /* 0x001fc800078e0093 */
[----:B-1----:R-:W-:Y:S01]  /*13cd0*/  @P0 IMAD.WIDE.U32 R12, R153, R147, c[0x0][0x180] ;  /* 0x00006000990c0625 */ /* 0x002fe200078e0093 */
        /* <DEDUP_REMOVED lines=11> */
.L_x_32737:
        /* <DEDUP_REMOVED lines=15> */
.L_x_32739:
[----:B-1----:R-:W-:Y:S02]  /*13e80*/  MOV R137, R10 ;  /* 0x0000000a00897202 */ /* 0x002fe40000000f00 */
.L_x_32740:
[----:B------:R-:W-:Y:S05]  /*13e90*/  BSYNC B0 ;  /* 0x0000000000007941 */ /* 0x000fea0003800000 */
.L_x_32738:
        /* <DEDUP_REMOVED lines=16> */
.L_x_32744:
[----:B------:R-:W-:Y:S05]  /*13fa0*/  BSYNC B1 ;  /* 0x0000000000017941 */ /* 0x000fea0003800000 */
.L_x_32743:
        /* <DEDUP_REMOVED lines=42> */
.L_x_32742:
[----:B------:R-:W-:Y:S05]  /*14250*/  BSYNC B0 ;  /* 0x0000000000007941 */ /* 0x000fea0003800000 */
.L_x_32741:
        /* <DEDUP_REMOVED lines=12> */
.L_x_32745:
        /* <DEDUP_REMOVED lines=12> */
.L_x_32748:
[----:B------:R-:W-:Y:S02]  /*143e0*/  MOV R4, R10 ;  /* 0x0000000a00047202 */ /* 0x000fe40000000f00 */
.L_x_32749:
[----:B------:R-:W-:Y:S05]  /*143f0*/  BSYNC B0 ;  /* 0x0000000000007941 */ /* 0x000fea0003800000 */
.L_x_32747:
        /* <DEDUP_REMOVED lines=16> */
.L_x_32753:
[----:B------:R-:W-:Y:S05]  /*14500*/  BSYNC B1 ;  /* 0x0000000000017941 */ /* 0x000fea0003800000 */
.L_x_32752:
        /* <DEDUP_REMOVED lines=42> */
.L_x_32751:
[----:B------:R-:W-:Y:S05]  /*147b0*/  BSYNC B0 ;  /* 0x0000000000007941 */ /* 0x000fea0003800000 */
.L_x_32750:
        /* <DEDUP_REMOVED lines=9> */
.L_x_32746:
        /* <DEDUP_REMOVED lines=12> */
.L_x_32755:
[----:B------:R-:W-:Y:S02]  /*14910*/  MOV R12, R10 ;  /* 0x0000000a000c7202 */ /* 0x000fe40000000f00 */
.L_x_32756:
[----:B------:R-:W-:Y:S05]  /*14920*/  BSYNC B0 ;  /* 0x0000000000007941 */ /* 0x000fea0003800000 */
.L_x_32754:
        /* <DEDUP_REMOVED lines=16> */
.L_x_32760:
[----:B------:R-:W-:Y:S05]  /*14a30*/  BSYNC B1 ;  /* 0x0000000000017941 */ /* 0x000fea0003800000 */
.L_x_32759:
        /* <DEDUP_REMOVED lines=42> */
.L_x_32758:
[----:B------:R-:W-:Y:S05]  /*14ce0*/  BSYNC B0 ;  /* 0x0000000000007941 */ /* 0x000fea0003800000 */
.L_x_32757:
        /* <DEDUP_REMOVED lines=11> */
.L_x_32761:
        /* <DEDUP_REMOVED lines=12> */
.L_x_32764:
[----:B------:R-:W-:Y:S02]  /*14e60*/  IMAD.MOV.U32 R3, RZ, RZ, R10 ;  /* 0x000000ffff037224 */ /* 0x000fe400078e000a */
.L_x_32765:
[----:B------:R-:W-:Y:S05]  /*14e70*/  BSYNC B0 ;  /* 0x0000000000007941 */ /* 0x000fea0003800000 */
.L_x_32763:
        /* <DEDUP_REMOVED lines=16> */
.L_x_32769:
[----:B------:R-:W-:Y:S05]  /*14f80*/  BSYNC B1 ;  /* 0x0000000000017941 */ /* 0x000fea0003800000 */
.L_x_32768:
        /* <DEDUP_REMOVED lines=42> */
.L_x_32767:
[----:B------:R-:W-:Y:S05]  /*15230*/  BSYNC B0 ;  /* 0x0000000000007941 */ /* 0x000fea0003800000 */
.L_x_32766:
        /* <DEDUP_REMOVED lines=9> */
.L_x_32762:
        /* <DEDUP_REMOVED lines=12> */
.L_x_32771:
[----:B------:R-:W-:Y:S02]  /*15390*/  IMAD.MOV.U32 R137, RZ, RZ, R10 ;  /* 0x000000ffff897224 */ /* 0x000fe400078e000a */
.L_x_32772:
[----:B------:R-:W-:Y:S05]  /*153a0*/  BSYNC B0 ;  /* 0x0000000000007941 */ /* 0x000fea0003800000 */
.L_x_32770:
        /* <DEDUP_REMOVED lines=16> */
.L_x_32776:
[----:B------:R-:W-:Y:S05]  /*154b0*/  BSYNC B1 ;  /* 0x0000000000017941 */ /* 0x000fea0003800000 */
.L_x_32775:
        /* <DEDUP_REMOVED lines=42> */
.L_x_32774:
[----:B------:R-:W-:Y:S05]  /*15760*/  BSYNC B0 ;  /* 0x0000000000007941 */ /* 0x000fea0003800000 */
.L_x_32773:
        /* <DEDUP_REMOVED lines=11> */
.L_x_32777:
        /* <DEDUP_REMOVED lines=12> */
.L_x_32780:
[----:B------:R-:W-:Y:S02]  /*158e0*/  MOV R2, R10 ;  /* 0x0000000a00027202 */ /* 0x000fe40000000f00 */
.L_x_32781:
[----:B------:R-:W-:Y:S05]  /*158f0*/  BSYNC B0 ;  /* 0x0000000000007941 */ /* 0x000fea0003800000 */
.L_x_32779:
        /* <DEDUP_REMOVED lines=16> */
.L_x_32785:
[----:B------:R-:W-:Y:S05]  /*15a00*/  BSYNC B1 ;  /* 0x0000000000017941 */ /* 0x000fea0003800000 */
.L_x_32784:
        /* <DEDUP_REMOVED lines=42> */
.L_x_32783:
[----:B------:R-:W-:Y:S05]  /*15cb0*/  BSYNC B0 ;  /* 0x0000000000007941 */ /* 0x000fea0003800000 */
.L_x_32782:
        /* <DEDUP_REMOVED lines=9> */
.L_x_32778:
        /* <DEDUP_REMOVED lines=12> */
.L_x_32787:
[----:B------:R-:W-:Y:S02]  /*15e10*/  MOV R14, R10 ;  /* 0x0000000a000e7202 */ /* 0x000fe40000000f00 */
.L_x_32788:
[----:B------:R-:W-:Y:S05]  /*15e20*/  BSYNC B0 ;  /* 0x0000000000007941 */ /* 0x000fea0003800000 */
.L_x_32786:
        /* <DEDUP_REMOVED lines=16> */
.L_x_32792:
[----:B------:R-:W-:Y:S05]  /*15f30*/  BSYNC B1 ;  /* 0x0000000000017941 */ /* 0x000fea0003800000 */
.L_x_32791:
        /* <DEDUP_REMOVED lines=42> */
.L_x_32790:
[----:B------:R-:W-:Y:S05]  /*161e0*/  BSYNC B0 ;  /* 0x0000000000007941 */ /* 0x000fea0003800000 */
.L_x_32789:
        /* <DEDUP_REMOVED lines=11> */
.L_x_32793:
        /* <DEDUP_REMOVED lines=12> */
.L_x_32796:
[----:B------:R-:W-:Y:S02]  /*16360*/  IMAD.MOV.U32 R0, RZ, RZ, R10 ;  /* 0x000000ffff007224 */ /* 0x000fe400078e000a */
.L_x_32797:
[----:B------:R-:W-:Y:S05]  /*16370*/  BSYNC B0 ;  /* 0x0000000000007941 */ /* 0x000fea0003800000 */
.L_x_32795:
        /* <DEDUP_REMOVED lines=16> */
.L_x_32801:
[----:B------:R-:W-:Y:S05]  /*16480*/  BSYNC B1 ;  /* 0x0000000000017941 */ /* 0x000fea0003800000 */
.L_x_32800:
        /* <DEDUP_REMOVED lines=42> */
.L_x_32799:
[----:B------:R-:W-:Y:S05]  /*16730*/  BSYNC B0 ;  /* 0x0000000000007941 */ /* 0x000fea0003800000 */
.L_x_32798:
        /* <DEDUP_REMOVED lines=9> */
.L_x_32794:
        /* <DEDUP_REMOVED lines=10> */
[----:B0-----:R-:W-:-:S05]  /*16870*/  IMAD.WIDE.U32 R12, R153, R156, c[0x0][0x190] ;  /* 0x00006400990c7625 */ /* 0x001fca00078e009c */
[----:B------:R0:W-:Y:S02]  /*16880*/  STG.E [R12.64], R15 ;  /* 0x0000000f0c007986 */ /* 0x0001e4000c101906 */
[----:B0-----:R-:W-:Y:S01]  /*16890*/  @P5 IMAD.WIDE.U32 R12, R155, R147, c[0x0][0x178] ;  /* 0x00005e009b0c5625 */ /* 0x001fe200078e0093 */
        /* <DEDUP_REMOVED lines=11> */
.L_x_32802:
[----:B------:R1:W5:Y:S02]  /*16950*/  @P5 LDG.E.128 R52, [R12.64] ;  /* 0x000000060c345981 */ /* 0x000364000c1e1d00 */
[----:B-1----:R-:W-:-:S05]  /*16960*/  @P0 IMAD.WIDE.U32 R12, R155, R147, c[0x0][0x180] ;  /* 0x000060009b0c0625 */ /* 0x002fca00078e0093 */
[----:B------:R1:W5:Y:S02]  /*16970*/  @P0 LDG.E.128 R48, [R12.64] ;  /* 0x000000060c300981 */ /* 0x000364000c1e1d00 */
[----:B-1----:R-:W-:-:S06]  /*16980*/  IMAD.WIDE.U32 R12, R155, R147, c[0x0][0x170] ;  /* 0x00005c009b0c7625 */ /* 0x002fcc00078e0093 */
[----:B0-----:R-:W5:Y:S01]  /*16990*/  LDG.E.128 R12, [R12.64] ;  /* 0x000000060c0c7981 */ /* 0x001f62000c1e1d00 */
        /* <DEDUP_REMOVED lines=12> */
.L_x_32804:
[----:B------:R-:W-:Y:S02]  /*16a60*/  IMAD.MOV.U32 R137, RZ, RZ, R10 ;  /* 0x000000ffff897224 */ /* 0x000fe400078e000a */
.L_x_32805:
[----:B------:R-:W-:Y:S05]  /*16a70*/  BSYNC B0 ;  /* 0x0000000000007941 */ /* 0x000fea0003800000 */
.L_x_32803:
        /* <DEDUP_REMOVED lines=16> */
.L_x_32809:
[----:B------:R-:W-:Y:S05]  /*16b80*/  BSYNC B1 ;  /* 0x0000000000017941 */ /* 0x000fea0003800000 */
.L_x_32808:
        /* <DEDUP_REMOVED lines=36> */
[----:B------:R-:W-:Y:S01]  /*16dd0*/  IMAD.MOV.U32 R139, RZ, RZ, RZ ;  /* 0x000000ffff8b7224 */ /* 0x000fe200078e00ff */
[----:B------:R-:W-:Y:S01]  /*16de0*/  LOP3.LUT R9, R9, UR23, R10, 0x96, !PT ;  /* 0x0000001709097c12 */ /* 0x000fe2000f8e960a */
[----:B------:R-:W-:-:S05]  /*16df0*/  IMAD.WIDE.U32 R10, R11, -0x326172a9, RZ ;  /* 0xcd9e8d570b0a7825 */ /* 0x000fca00078e00ff */
[----:B------:R-:W-:Y:S01]  /*16e00*/  LOP3.LUT R11, R11, UR25, R8, 0x96, !PT ;  /* 0x000000190b0b7c12 */ /* 0x000fe2000f8e9608 */
[----:B------:R-:W-:-:S05]  /*16e10*/  IMAD.WIDE.U32 R8, R9, -0x2daee0ad, RZ ;  /* 0xd2511f5309087825 */ /* 0x000fca00078e00ff */
[----:B------:R-:W-:Y:S02]  /*16e20*/  LOP3.LUT R9, R9, UR26, R138, 0x96, !PT ;  /* 0x0000001a09097c12 */ /* 0x000fe4000f8e968a */
.L_x_32807:
[----:B------:R-:W-:Y:S05]  /*16e30*/  BSYNC B0 ;  /* 0x0000000000007941 */ /* 0x000fea0003800000 */
.L_x_32806:
        /* <DEDUP_REMOVED lines=12> */
.L_x_32810:
        /* <DEDUP_REMOVED lines=12> */
.L_x_32813:
[----:B------:R-:W-:Y:S02]  /*16fc0*/  IMAD.MOV.U32 R4, RZ, RZ, R10 ;  /* 0x000000ffff047224 */ /* 0x000fe400078e000a */
.L_x_32814:
[----:B------:R-:W-:Y:S05]  /*16fd0*/  BSYNC B0 ;  /* 0x0000000000007941 */ /* 0x000fea0003800000 */
.L_x_32812:
        /* <DEDUP_REMOVED lines=16> */
.L_x_32818:
[----:B------:R-:W-:Y:S05]  /*170e0*/  BSYNC B1 ;  /* 0x0000000000017941 */ /* 0x000fea0003800000 */
.L_x_32817:
        /* <DEDUP_REMOVED lines=41> */
[----:B------:R-:W-:Y:S02]  /*17380*/  IMAD.MOV.U32 R138, RZ, RZ, RZ ;  /* 0x000000ffff8a7224 */ /* 0x000fe400078e00ff */
.L_x_32816:
[----:B------:R-:W-:Y:S05]  /*17390*/  BSYNC B0 ;  /* 0x0000000000007941 */ /* 0x000fea0003800000 */
.L_x_32815:
[----:B------:R-:W0:Y:S02]  /*173a0*/  I2F.U32 R137, R4 ;  /* 0x0000000400897306 */ /* 0x000e240000201000 */
[----:B0-----:R-:W-:-:S05]  /*173b0*/  FFMA.FTZ R137, R137, R146, 1.1641532182693481445e-10 ;  /* 0x2f00000089897423 */ /* 0x001fca0000010092 */
[----:B------:R-:W-:Y:S01]  /*173c0*/  FSETP.GTU.FTZ.AND P2, PT, R137, c[0x0][0x1e4], PT ;  /* 0x0000790089007a0b */ /* 0x000fe20003f5c000 */
[----:B------:R-:W-:-:S05]  /*173d0*/  FMUL.FTZ R137, R52, c[0x0][0x1e8] ;  /* 0x00007a0034897a20 */ /* 0x000fca0000410000 */
[----:B------:R-:W-:-:S05]  /*173e0*/  FSEL R137, R137, RZ, !P2 ;  /* 0x000000ff89897208 */ /* 0x000fca0005000000 */
[----:B------:R-:W-:Y:S01]  /*173f0*/  FADD.FTZ R12, R12, R137 ;  /* 0x000000890c0c7221 */ /* 0x000fe20000010000 */
[----:B------:R-:W-:-:S03]  /*17400*/  SEL R137, RZ, 0x1, P2 ;  /* 0x00000001ff897807 */ /* 0x000fc60001000000 */
[----:B------:R-:W-:Y:S01]  /*17410*/  @P0 FADD.FTZ R12, R48, R12 ;  /* 0x0000000c300c0221 */ /* 0x000fe20000010000 */
[----:B------:R-:W-:Y:S02]  /*17420*/  PRMT R4, R137, 0x7610, R4 ;  /* 0x0000761089047816 */ /* 0x000fe40000000004 */
.L_x_32811:
        /* <DEDUP_REMOVED lines=12> */
.L_x_32820:
[----:B------:R-:W-:Y:S02]  /*174f0*/  IMAD.MOV.U32 R137, RZ, RZ, R10 ;  /* 0x000000ffff897224 */ /* 0x000fe400078e000a */
.L_x_32821:
[----:B------:R-:W-:Y:S05]  /*17500*/  BSYNC B0 ;  /* 0x0000000000007941 */ /* 0x000fea0003800000 */
.L_x_32819:
        /* <DEDUP_REMOVED lines=16> */
.L_x_32825:
[----:B------:R-:W-:Y:S05]  /*17610*/  BSYNC B1 ;  /* 0x0000000000017941 */ /* 0x000fea0003800000 */
.L_x_32824:
        /* <DEDUP_REMOVED lines=42> */
.L_x_32823:
[----:B------:R-:W-:Y:S05]  /*178c0*/  BSYNC B0 ;  /* 0x0000000000007941 */ /* 0x000fea0003800000 */
.L_x_32822:
        /* <DEDUP_REMOVED lines=11> */
.L_x_32826:
        /* <DEDUP_REMOVED lines=12> */
.L_x_32829:
[----:B------:R-:W-:Y:S02]  /*17a40*/  IMAD.MOV.U32 R3, RZ, RZ, R10 ;  /* 0x000000ffff037224 */ /* 0x000fe400078e000a */
.L_x_32830:
[----:B------:R-:W-:Y:S05]  /*17a50*/  BSYNC B0 ;  /* 0x0000000000007941 */ /* 0x000fea0003800000 */
.L_x_32828:
        /* <DEDUP_REMOVED lines=16> */
.L_x_32834:
[----:B------:R-:W-:Y:S05]  /*17b60*/  BSYNC B1 ;  /* 0x0000000000017941 */ /* 0x000fea0003800000 */
.L_x_32833:
        /* <DEDUP_REMOVED lines=42> */
.L_x_32832:
[----:B------:R-:W-:Y:S05]  /*17e10*/  BSYNC B0 ;  /* 0x0000000000007941 */ /* 0x000fea0003800000 */
.L_x_32831:
        /* <DEDUP_REMOVED lines=9> */
.L_x_32827:
        /* <DEDUP_REMOVED lines=12> */
.L_x_32836:
[----:B------:R-:W-:Y:S02]  /*17f70*/  IMAD.MOV.U32 R137, RZ, RZ, R10 ;  /* 0x000000ffff897224 */ /* 0x000fe400078e000a */
.L_x_32837:
[----:B------:R-:W-:Y:S05]  /*17f80*/  BSYNC B0 ;  /* 0x0000000000007941 */ /* 0x000fea0003800000 */
.L_x_32835:
        /* <DEDUP_REMOVED lines=16> */
.L_x_32841:
[----:B------:R-:W-:Y:S05]  /*18090*/  BSYNC B1 ;  /* 0x0000000000017941 */ /* 0x000fea0003800000 */
.L_x_32840:
        /* <DEDUP_REMOVED lines=42> */
.L_x_32839:
[----:B------:R-:W-:Y:S05]  /*18340*/  BSYNC B0 ;  /* 0x0000000000007941 */ /* 0x000fea0003800000 */
.L_x_32838:
        /* <DEDUP_REMOVED lines=11> */
.L_x_32842:
        /* <DEDUP_REMOVED lines=12> */
.L_x_32845:
[----:B------:R-:W-:Y:S02]  /*184c0*/  IMAD.MOV.U32 R2, RZ, RZ, R10 ;  /* 0x000000ffff027224 */ /* 0x000fe400078e000a */
.L_x_32846:
[----:B------:R-:W-:Y:S05]  /*184d0*/  BSYNC B0 ;  /* 0x0000000000007941 */ /* 0x000fea0003800000 */
.L_x_32844:
        /* <DEDUP_REMOVED lines=16> */
.L_x_32850:
[----:B------:R-:W-:Y:S05]  /*185e0*/  BSYNC B1 ;  /* 0x0000000000017941 */ /* 0x000fea0003800000 */
.L_x_32849:
        /* <DEDUP_REMOVED lines=42> */
.L_x_32848:
[----:B------:R-:W-:Y:S05]  /*18890*/  BSYNC B0 ;  /* 0x0000000000007941 */ /* 0x000fea0003800000 */
.L_x_32847:
        /* <DEDUP_REMOVED lines=9> */
.L_x_32843:
        /* <DEDUP_REMOVED lines=12> */
.L_x_32852:
[----:B------:R-:W-:Y:S02]  /*189f0*/  IMAD.MOV.U32 R137, RZ, RZ, R10 ;  /* 0x000000ffff897224 */ /* 0x000fe400078e000a */
.L_x_32853:
[----:B------:R-:W-:Y:S05]  /*18a00*/  BSYNC B0 ;  /* 0x0000000000007941 */ /* 0x000fea0003800000 */
.L_x_32851:
        /* <DEDUP_REMOVED lines=16> */
.L_x_32857:
[----:B------:R-:W-:Y:S05]  /*18b10*/  BSYNC B1 ;  /* 0x0000000000017941 */ /* 0x000fea0003800000 */
.L_x_32856:
        /* <DEDUP_REMOVED lines=42> */
.L_x_32855:
[----:B------:R-:W-:Y:S05]  /*18dc0*/  BSYNC B0 ;  /* 0x0000000000007941 */ /* 0x000fea0003800000 */
.L_x_32854:
        /* <DEDUP_REMOVED lines=11> */
.L_x_32858:
        /* <DEDUP_REMOVED lines=12> */
.L_x_32861:
[----:B------:R-:W-:Y:S02]  /*18f40*/  IMAD.MOV.U32 R0, RZ, RZ, R10 ;  /* 0x000000ffff007224 */ /* 0x000fe400078e000a */
.L_x_32862:
[----:B------:R-:W-:Y:S05]  /*18f50*/  BSYNC B0 ;  /* 0x0000000000007941 */ /* 0x000fea0003800000 */
.L_x_32860:
        /* <DEDUP_REMOVED lines=16> */
.L_x_32866:
[----:B------:R-:W-:Y:S05]  /*19060*/  BSYNC B1 ;  /* 0x0000000000017941 */ /* 0x000fea0003800000 */
.L_x_32865:
        /* <DEDUP_REMOVED lines=42> */
.L_x_32864:
[----:B------:R-:W-:Y:S05]  /*19310*/  BSYNC B0 ;  /* 0x0000000000007941 */ /* 0x000fea0003800000 */
.L_x_32863:
        /* <DEDUP_REMOVED lines=9> */
.L_x_32859:
        /* <DEDUP_REMOVED lines=8> */
[----:B------:R-:W-:Y:S02]  /*19430*/  IADD3 R157, R136, 0x480, RZ ;  /* 0x00000480889d7810 */ /* 0x000fe40007ffe0ff */
[----:B------:R-:W-:-:S05]  /*19440*/  IADD3 R159, R137, R160, RZ ;  /* 0x000000a0899f7210 */ /* 0x000fca0007ffe0ff */
[----:B------:R-:W-:-:S04]  /*19450*/  @P5 IMAD.WIDE.U32 R136, R157, R147, c[0x0][0x178] ;  /* 0x00005e009d885625 */ /* 0x000fc800078e0093 */
[----:B0-----:R-:W-:-:S05]  /*19460*/  IMAD.WIDE.U32 R138, R155, R156, c[0x0][0x190] ;  /* 0x000064009b8a7625 */ /* 0x001fca00078e009c */
[----:B------:R0:W-:Y:S01]  /*19470*/  STG.E [R138.64], R159 ;  /* 0x0000009f8a007986 */ /* 0x0001e2000c101906 */
[----:B------:R-:W-:Y:S05]  /*19480*/  @!P5 BRA `(.L_x_32867) ;  /* 0x000000a00000d947 */ /* 0x000fea0003800000 */
[----:B0-----:R-:W-:-:S05]  /*19490*/  IMAD.U32 R138, R2, 0x10000, RZ ;  /* 0x00010000028a7824 */ /* 0x001fca00078e00ff */
        /* <DEDUP_REMOVED lines=9> */
.L_x_32867:
        /* <DEDUP_REMOVED lines=17> */
.L_x_32869:
[----:B------:R-:W-:Y:S02]  /*19640*/  MOV R160, R10 ;  /* 0x0000000a00a07202 */ /* 0x000fe40000000f00 */
.L_x_32870:
[----:B------:R-:W-:Y:S05]  /*19650*/  BSYNC B0 ;  /* 0x0000000000007941 */ /* 0x000fea0003800000 */
.L_x_32868:
        /* <DEDUP_REMOVED lines=16> */
.L_x_32874:
[----:B------:R-:W-:Y:S05]  /*19760*/  BSYNC B1 ;  /* 0x0000000000017941 */ /* 0x000fea0003800000 */
.L_x_32873:
        /* <DEDUP_REMOVED lines=36> */
[----:B------:R-:W-:-:S04]  /*199b0*/  HFMA2.MMA R159, -RZ, RZ, 0, 0 ;  /* 0x00000000ff9f7435 */ /* 0x000fc800000001ff */
[----:B------:R-:W-:Y:S01]  /*199c0*/  LOP3.LUT R9, R9, UR23, R10, 0x96, !PT ;  /* 0x0000001709097c12 */ /* 0x000fe2000f8e960a */
[----:B------:R-:W-:-:S05]  /*199d0*/  IMAD.WIDE.U32 R10, R11, -0x326172a9, RZ ;  /* 0xcd9e8d570b0a7825 */ /* 0x000fca00078e00ff */
[----:B------:R-:W-:Y:S01]  /*199e0*/  LOP3.LUT R11, R11, UR25, R8, 0x96, !PT ;  /* 0x000000190b0b7c12 */ /* 0x000fe2000f8e9608 */
[----:B------:R-:W-:-:S05]  /*199f0*/  IMAD.WIDE.U32 R8, R9, -0x2daee0ad, RZ ;  /* 0xd2511f5309087825 */ /* 0x000fca00078e00ff */
[----:B------:R-:W-:Y:S02]  /*19a00*/  LOP3.LUT R9, R9, UR26, R158, 0x96, !PT ;  /* 0x0000001a09097c12 */ /* 0x000fe4000f8e969e */
.L_x_32872:
[----:B------:R-:W-:Y:S05]  /*19a10*/  BSYNC B0 ;  /* 0x0000000000007941 */ /* 0x000fea0003800000 */
.L_x_32871:
        /* <DEDUP_REMOVED lines=12> */
.L_x_32875:
        /* <DEDUP_REMOVED lines=12> */
.L_x_32878:
[----:B------:R-:W-:Y:S02]  /*19ba0*/  IMAD.MOV.U32 R4, RZ, RZ, R10 ;  /* 0x000000ffff047224 */ /* 0x000fe400078e000a */
.L_x_32879:
[----:B------:R-:W-:Y:S05]  /*19bb0*/  BSYNC B0 ;  /* 0x0000000000007941 */ /* 0x000fea0003800000 */
.L_x_32877:
        /* <DEDUP_REMOVED lines=16> */
.L_x_32883:
[----:B------:R-:W-:Y:S05]  /*19cc0*/  BSYNC B1 ;  /* 0x0000000000017941 */ /* 0x000fea0003800000 */
.L_x_32882:
        /* <DEDUP_REMOVED lines=42> */
.L_x_32881:
[----:B------:R-:W-:Y:S05]  /*19f70*/  BSYNC B0 ;  /* 0x0000000000007941 */ /* 0x000fea0003800000 */
.L_x_32880:
        /* <DEDUP_REMOVED lines=9> */
.L_x_32876:
        /* <DEDUP_REMOVED lines=12> */
.L_x_32885:
[----:B------:R-:W-:Y:S02]  /*1a0d0*/  IMAD.MOV.U32 R149, RZ, RZ, R10 ;  /* 0x000000ffff957224 */ /* 0x000fe400078e000a */
.L_x_32886:
[----:B------:R-:W-:Y:S05]  /*1a0e0*/  BSYNC B0 ;  /* 0x0000000000007941 */ /* 0x000fea0003800000 */
.L_x_32884:
        /* <DEDUP_REMOVED lines=16> */
.L_x_32890:
[----:B------:R-:W-:Y:S05]  /*1a1f0*/  BSYNC B1 ;  /* 0x0000000000017941 */ /* 0x000fea0003800000 */
.L_x_32889:
        /* <DEDUP_REMOVED lines=42> */
.L_x_32888:
[----:B------:R-:W-:Y:S05]  /*1a4a0*/  BSYNC B0 ;  /* 0x0000000000007941 */ /* 0x000fea0003800000 */
.L_x_32887:
        /* <DEDUP_REMOVED lines=11> */
.L_x_32891:
        /* <DEDUP_REMOVED lines=12> */
.L_x_32894:
[----:B------:R-:W-:Y:S02]  /*1a620*/  MOV R3, R10 ;  /* 0x0000000a00037202 */ /* 0x000fe40000000f00 */
.L_x_32895:
[----:B------:R-:W-:Y:S05]  /*1a630*/  BSYNC B0 ;  /* 0x0000000000007941 */ /* 0x000fea0003800000 */
.L_x_32893:
        /* <DEDUP_REMOVED lines=16> */
.L_x_32899:
[----:B------:R-:W-:Y:S05]  /*1a740*/  BSYNC B1 ;  /* 0x0000000000017941 */ /* 0x000fea0003800000 */
.L_x_32898:
        /* <DEDUP_REMOVED lines=41> */
[----:B------:R-:W-:-:S06]  /*1a9e0*/  HFMA2.MMA R158, -RZ, RZ, 0, 0 ;  /* 0x00000000ff9e7435 */ /* 0x000fcc00000001ff */
.L_x_32897:
[----:B------:R-:W-:Y:S05]  /*1a9f0*/  BSYNC B0 ;  /* 0x0000000000007941 */ /* 0x000fea0003800000 */
.L_x_32896:
        /* <DEDUP_REMOVED lines=9> */
.L_x_32892:
        /* <DEDUP_REMOVED lines=12> */
.L_x_32901:
[----:B------:R-:W-:Y:S02]  /*1ab50*/  MOV R149, R10 ;  /* 0x0000000a00957202 */ /* 0x000fe40000000f00 */
.L_x_32902:
[----:B------:R-:W-:Y:S05]  /*1ab60*/  BSYNC B0 ;  /* 0x0000000000007941 */ /* 0x000fea0003800000 */
.L_x_32900:
        /* <DEDUP_REMOVED lines=16> */
.L_x_32906:
[----:B------:R-:W-:Y:S05]  /*1ac70*/  BSYNC B1 ;  /* 0x0000000000017941 */ /* 0x000fea0003800000 */
.L_x_32905:
        /* <DEDUP_REMOVED lines=42> */
.L_x_32904:
[----:B------:R-:W-:Y:S05]  /*1af20*/  BSYNC B0 ;  /* 0x0000000000007941 */ /* 0x000fea0003800000 */
.L_x_32903:
        /* <DEDUP_REMOVED lines=11> */
.L_x_32907:
        /* <DEDUP_REMOVED lines=12> */
.L_x_32910:
[----:B------:R-:W-:Y:S02]  /*1b0a0*/  IMAD.MOV.U32 R2, RZ, RZ, R10 ;  /* 0x000000ffff027224 */ /* 0x000fe400078e000a */
.L_x_32911:
[----:B------:R-:W-:Y:S05]  /*1b0b0*/  BSYNC B0 ;  /* 0x0000000000007941 */ /* 0x000fea0003800000 */
.L_x_32909:
        /* <DEDUP_REMOVED lines=16> */
.L_x_32915:
[----:B------:R-:W-:Y:S05]  /*1b1c0*/  BSYNC B1 ;  /* 0x0000000000017941 */ /* 0x000fea0003800000 */
.L_x_32914:
        /* <DEDUP_REMOVED lines=42> */
.L_x_32913:
[----:B------:R-:W-:Y:S05]  /*1b470*/  BSYNC B0 ;  /* 0x0000000000007941 */ /* 0x000fea0003800000 */
.L_x_32912:
        /* <DEDUP_REMOVED lines=9> */
.L_x_32908:
        /* <DEDUP_REMOVED lines=12> */
.L_x_32917:
[----:B------:R-:W-:Y:S02]  /*1b5d0*/  IMAD.MOV.U32 R149, RZ, RZ, R10 ;  /* 0x000000ffff957224 */ /* 0x000fe400078e000a */
.L_x_32918:
[----:B------:R-:W-:Y:S05]  /*1b5e0*/  BSYNC B0 ;  /* 0x0000000000007941 */ /* 0x000fea0003800000 */
.L_x_32916:
        /* <DEDUP_REMOVED lines=16> */
.L_x_32922:
[----:B------:R-:W-:Y:S05]  /*1b6f0*/  BSYNC B1 ;  /* 0x0000000000017941 */ /* 0x000fea0003800000 */
.L_x_32921:
        /* <DEDUP_REMOVED lines=42> */
.L_x_32920:
[----:B------:R-:W-:Y:S05]  /*1b9a0*/  BSYNC B0 ;  /* 0x0000000000007941 */ /* 0x000fea0003800000 */
.L_x_32919:
        /* <DEDUP_REMOVED lines=11> */
.L_x_32923:
        /* <DEDUP_REMOVED lines=12> */
.L_x_32926:
[----:B------:R-:W-:Y:S02]  /*1bb20*/  MOV R0, R10 ;  /* 0x0000000a00007202 */ /* 0x000fe40000000f00 */
.L_x_32927:
[----:B------:R-:W-:Y:S05]  /*1bb30*/  BSYNC B0 ;  /* 0x0000000000007941 */ /* 0x000fea0003800000 */
.L_x_32925:
        /* <DEDUP_REMOVED lines=16> */
.L_x_32931:
[----:B------:R-:W-:Y:S05]  /*1bc40*/  BSYNC B1 ;  /* 0x0000000000017941 */ /* 0x000fea0003800000 */
.L_x_32930:
        /* <DEDUP_REMOVED lines=8> */
[----:B------:R-:W-:Y:S01]  /*1bcd0*/  IMAD.WIDE.U32 R158, R149, -0x2daee0ad, RZ ;  /* 0xd2511f53959e7825 */ /* 0x000fe200078e00ff */
[----:B------:R-:W-:Y:S02]  /*1bce0*/  HFMA2.MMA R149, -RZ, RZ, 0, 0 ;  /* 0x00000000ff957435 */ /* 0x000fe400000001ff */
        /* <DEDUP_REMOVED lines=32> */
.L_x_32929:
[----:B------:R-:W-:Y:S05]  /*1bef0*/  BSYNC B0 ;  /* 0x0000000000007941 */ /* 0x000fea0003800000 */
.L_x_32928:
[----:B------:R-:W0:Y:S02]  /*1bf00*/  I2F.U32 R159, R0 ;  /* 0x00000000009f7306 */ /* 0x000e240000201000 */
[----:B0-----:R-:W-:Y:S02]  /*1bf10*/  FFMA.FTZ R159, R159, R146, 1.1641532182693481445e-10 ;  /* 0x2f0000009f9f7423 */ /* 0x001fe40000010092 */
[----:B------:R-:W-:-:S03]  /*1bf20*/  FMUL.FTZ R146, R55, c[0x0][0x1e8] ;  /* 0x00007a0037927a20 */ /* 0x000fc60000410000 */
[----:B------:R-:W-:-:S04]  /*1bf30*/  FSETP.GTU.FTZ.AND P5, PT, R159, c[0x0][0x1e4], PT ;  /* 0x000079009f007a0b */ /* 0x000fc80003fbc000 */
[----:B------:R-:W-:-:S05]  /*1bf40*/  FSEL R146, R146, RZ, !P5 ;  /* 0x000000ff92927208 */ /* 0x000fca0006800000 */
[----:B------:R-:W-:Y:S01]  /*1bf50*/  FADD.FTZ R139, R139, R146 ;  /* 0x000000928b8b7221 */ /* 0x000fe20000010000 */
[----:B------:R-:W-:-:S03]  /*1bf60*/  SEL R146, RZ, 0x1, P5 ;  /* 0x00000001ff927807 */ /* 0x000fc60002800000 */
[----:B------:R-:W-:Y:S01]  /*1bf70*/  @P0 FADD.FTZ R139, R51, R139 ;  /* 0x0000008b338b0221 */ /* 0x000fe20000010000 */
[----:B------:R-:W-:Y:S02]  /*1bf80*/  PRMT R0, R146, 0x7610, R0 ;  /* 0x0000761092007816 */ /* 0x000fe40000000000 */
.L_x_32924:
        /* <DEDUP_REMOVED lines=12> */
[----:B0-----:R-:W-:-:S04]  /*1c050*/  IMAD.WIDE.U32 R146, R157, R156, c[0x0][0x190] ;  /* 0x000064009d927625 */ /* 0x001fc800078e009c */
        /* <DEDUP_REMOVED lines=47> */
.L_x_32932:
        /* <DEDUP_REMOVED lines=9> */
.L_x_32937:
        /* <DEDUP_REMOVED lines=100> */
.L_x_32938:
[----:B------:R-:W-:Y:S01]  /*1ca20*/  SHF.R.U32.HI R159, RZ, 0x5, R140 ;  /* 0x00000005ff9f7819 */ /* 0x000fe2000001168c */
[----:B01----:R-:W-:Y:S01]  /*1ca30*/  FADD.FTZ R147, R156, R147 ;  /* 0x000000939c937221 */ /* 0x003fe20000010000 */
[----:B------:R-:W-:Y:S01]  /*1ca40*/  WARPSYNC 0xffffffff ;  /* 0xffffffff00007948 */ /* 0x000fe20003800000 */
[----:B------:R-:W-:Y:S02]  /*1ca50*/  LOP3.LUT R161, R140, 0x1f, RZ, 0xc0, !PT ;  /* 0x0000001f8ca17812 */ /* 0x000fe400078ec0ff */
[----:B------:R-:W-:Y:S02]  /*1ca60*/  LOP3.LUT R159, R159, 0x3, RZ, 0xc0, !PT ;  /* 0x000000039f9f7812 */ /* 0x000fe400078ec0ff */
[----:B------:R-:W-:Y:S02]  /*1ca70*/  ISETP.GT.U32.AND P1, PT, R161, 0x3, PT ;  /* 0x00000003a100780c */ /* 0x000fe40003f24070 */
[----:B------:R-:W-:Y:S01]  /*1ca80*/  MOV R160, RZ ;  /* 0x000000ff00a07202 */ /* 0x000fe20000000f00 */
[----:B------:R-:W-:-:S05]  /*1ca90*/  @!P0 IMAD.IADD R156, R152, 0x1, R159 ;  /* 0x00000001989c8824 */ /* 0x000fca00078e029f */
[----:B------:R0:W-:Y:S04]  /*1caa0*/  @!P0 STS.64 [R156.X8], R146 ;  /* 0x000000929c008388 */ /* 0x0001e80000008a00 */
[----:B------:R-:W-:Y:S01]  /*1cab0*/  BAR.SYNC.DEFER_BLOCKING 0x0 ;  /* 0x0000000000007b1d */ /* 0x000fe20000010000 */
[----:B------:R-:W-:Y:S01]  /*1cac0*/  @!P1 IMAD.IADD R161, R152, 0x1, R161 ;  /* 0x0000000198a19824 */ /* 0x000fe200078e02a1 */
[----:B------:R-:W-:Y:S01]  /*1cad0*/  LOP3.LUT P0, RZ, R159, 0x1f, R140, 0xf8, !PT ;  /* 0x0000001f9fff7812 */ /* 0x000fe2000780f88c */
[----:B------:R-:W-:-:S04]  /*1cae0*/  @!P1 IMAD.MOV.U32 R160, RZ, RZ, 0x500 ;  /* 0x00000500ffa09424 */ /* 0x000fc800078e00ff */
[----:B------:R-:W-:Y:S01]  /*1caf0*/  I2F R162, R160 ;  /* 0x000000a000a27306 */ /* 0x000fe20000201400 */
[----:B0-----:R-:W-:Y:S01]  /*1cb00*/  CS2R R146, SRZ ;  /* 0x0000000000927805 */ /* 0x001fe2000001ff00 */
[----:B------:R-:W0:Y:S05]  /*1cb10*/  SHFL.DOWN PT, R163, R160, 0x2, 0x1f ;  /* 0x08401f00a0a37f89 */ /* 0x000e2a00000e0000 */
[----:B------:R-:W1:Y:S01]  /*1cb20*/  @!P1 LDS.64 R146, [R161.X8] ;  /* 0x00000000a1929984 */ /* 0x000e620000008a00 */
[----:B------:R-:W-:Y:S01]  /*1cb30*/  ISETP.NE.AND P1, PT, RZ, UR8, PT ;  /* 0x00000008ff007c0c */ /* 0x000fe2000bf25270 */
[----:B0-----:R-:W0:Y:S01]  /*1cb40*/  I2F R156, R163 ;  /* 0x000000a3009c7306 */ /* 0x001e220000201400 */
[----:B------:R-:W-:Y:S01]  /*1cb50*/  IMAD.IADD R152, R163, 0x1, R160 ;  /* 0x00000001a3987824 */ /* 0x000fe200078e02a0 */
[----:B-1----:R-:W1:Y:S02]  /*1cb60*/  SHFL.DOWN PT, R165, R146, 0x2, 0x1f ;  /* 0x08401f0092a57f89 */ /* 0x002e6400000e0000 */
[----:B-1----:R-:W-:-:S02]  /*1cb70*/  FADD.FTZ R158, -R165, R146 ;  /* 0x00000092a59e7221 */ /* 0x002fc40000010100 */
[----:B0-----:R-:W-:Y:S02]  /*1cb80*/  FMUL.FTZ R165, R165, R156 ;  /* 0x0000009ca5a57220 */ /* 0x001fe40000410000 */
[----:B------:R-:W-:Y:S02]  /*1cb90*/  FMUL.FTZ R159, R158, R158 ;  /* 0x0000009e9e9f7220 */ /* 0x000fe40000410000 */
[----:B------:R-:W-:Y:S02]  /*1cba0*/  FFMA.FTZ R158, R162, R146, R165 ;  /* 0x00000092a29e7223 */ /* 0x000fe400000100a5 */
[----:B------:R-:W0:Y:S01]  /*1cbb0*/  I2F R146, R152 ;  /* 0x0000009800927306 */ /* 0x000e220000201400 */
[----:B------:R-:W-:Y:S01]  /*1cbc0*/  SHFL.DOWN PT, R165, R152, 0x1, 0x1f ;  /* 0x08201f0098a57f89 */ /* 0x000fe200000e0000 */
[----:B------:R-:W-:-:S03]  /*1cbd0*/  FMUL.FTZ R159, R159, R162 ;  /* 0x000000a29f9f7220 */ /* 0x000fc60000410000 */
[----:B------:R-:W1:Y:S01]  /*1cbe0*/  SHFL.DOWN PT, R162, R147, 0x2, 0x1f ;  /* 0x08401f0093a27f89 */ /* 0x000e6200000e0000 */
[----:B------:R-:W-:Y:S02]  /*1cbf0*/  FMUL.FTZ R163, R159, R156 ;  /* 0x0000009c9fa37220 */ /* 0x000fe40000410000 */
[----:B0-----:R-:W0:Y:S01]  /*1cc00*/  MUFU.RCP R161, R146 ;  /* 0x0000009200a17308 */ /* 0x001e220000001000 */
[----:B-1----:R-:W-:Y:S02]  /*1cc10*/  FADD.FTZ R156, R162, R147 ;  /* 0x00000093a29c7221 */ /* 0x002fe40000010000 */
[----:B0-----:R-:W-:-:S05]  /*1cc20*/  FMUL.FTZ R159, R161, R158 ;  /* 0x0000009ea19f7220 */ /* 0x001fca0000410000 */
[----:B------:R-:W-:Y:S01]  /*1cc30*/  I2F R158, R165 ;  /* 0x000000a5009e7306 */ /* 0x000fe20000201400 */
[----:B------:R-:W-:Y:S01]  /*1cc40*/  FFMA.FTZ R156, R161, R163, R156 ;  /* 0x000000a3a19c7223 */ /* 0x000fe2000001009c */
[----:B------:R-:W0:Y:S01]  /*1cc50*/  SHFL.DOWN PT, R160, R159, 0x1, 0x1f ;  /* 0x08201f009fa07f89 */ /* 0x000e2200000e0000 */
[----:B------:R-:W-:-:S05]  /*1cc60*/  IMAD.IADD R161, R152, 0x1, R165 ;  /* 0x0000000198a17824 */ /* 0x000fca00078e02a5 */
[----:B------:R-:W1:Y:S08]  /*1cc70*/  I2F R162, R161 ;  /* 0x000000a100a27306 */ /* 0x000e700000201400 */
[----:B-1----:R-:W1:Y:S01]  /*1cc80*/  MUFU.RCP R162, R162 ;  /* 0x000000a200a27308 */ /* 0x002e620000001000 */
[----:B0-----:R-:W-:Y:S02]  /*1cc90*/  FMUL.FTZ R147, R160, R158 ;  /* 0x0000009ea0937220 */ /* 0x001fe40000410000 */
[----:B------:R-:W-:-:S02]  /*1cca0*/  FADD.FTZ R160, R159, -R160 ;  /* 0x800000a09fa07221 */ /* 0x000fc40000010000 */
[----:B------:R-:W-:Y:S02]  /*1ccb0*/  FFMA.FTZ R164, R146, R159, R147 ;  /* 0x0000009f92a47223 */ /* 0x000fe40000010093 */
[----:B------:R-:W0:Y:S01]  /*1ccc0*/  SHFL.DOWN PT, R147, R156, 0x1, 0x1f ;  /* 0x08201f009c937f89 */ /* 0x000e2200000e0000 */
[----:B------:R-:W-:-:S04]  /*1ccd0*/  FMUL.FTZ R163, R160, R160 ;  /* 0x000000a0a0a37220 */ /* 0x000fc80000410000 */
[----:B------:R-:W-:Y:S01]  /*1cce0*/  FMUL.FTZ R163, R146, R163 ;  /* 0x000000a392a37220 */ /* 0x000fe20000410000 */
[----:B------:R-:W-:Y:S01]  /*1ccf0*/  MOV R146, c[0x0][0x1e0] ;  /* 0x0000780000927a02 */ /* 0x000fe20000000f00 */
[----:B-1----:R-:W-:Y:S02]  /*1cd00*/  FMUL.FTZ R164, R162, R164 ;  /* 0x000000a4a2a47220 */ /* 0x002fe40000410000 */
[----:B------:R-:W-:Y:S02]  /*1cd10*/  FMUL.FTZ R163, R163, R158 ;  /* 0x0000009ea3a37220 */ /* 0x000fe40000410000 */
[----:B------:R-:W-:Y:S01]  /*1cd20*/  @!P0 IMAD.MOV.U32 R158, RZ, RZ, 0x4 ;  /* 0x00000004ff9e8424 */ /* 0x000fe200078e00ff */
[----:B------:R-:W1:Y:S01]  /*1cd30*/  SHFL.IDX PT, R161, R164, RZ, 0x1f ;  /* 0x00001fffa4a17589 */ /* 0x000e6200000e0000 */
[----:B0-----:R-:W-:-:S04]  /*1cd40*/  FADD.FTZ R147, R156, R147 ;  /* 0x000000939c937221 */ /* 0x001fc80000010000 */
[----:B------:R-:W-:Y:S01]  /*1cd50*/  FFMA.FTZ R147, R162, R163, R147 ;  /* 0x000000a3a2937223 */ /* 0x000fe20000010093 */
[----:B------:R-:W-:-:S05]  /*1cd60*/  LOP3.LUT R163, R140, 0x7f, RZ, 0xc0, !PT ;  /* 0x0000007f8ca37812 */ /* 0x000fca00078ec0ff */
[----:B------:R-:W0:Y:S01]  /*1cd70*/  SHFL.IDX PT, R147, R147, RZ, 0x1f ;  /* 0x00001fff93937589 */ /* 0x000e2200000e0000 */
[----:B-1----:R-:W-:-:S05]  /*1cd80*/  FMUL.FTZ R152, R161, R161 ;  /* 0x000000a1a1987220 */ /* 0x002fca0000410000 */
[----:B------:R-:W-:Y:S01]  /*1cd90*/  FSEL R159, R152, RZ, P1 ;  /* 0x000000ff989f7208 */ /* 0x000fe20000800000 */
[----:B------:R-:W-:Y:S02]  /*1cda0*/  @!P0 IMAD.MOV.U32 R152, RZ, RZ, 0x4 ;  /* 0x00000004ff988424 */ /* 0x000fe400078e00ff */
[----:B0-----:R-:W-:Y:S02]  /*1cdb0*/  FFMA.FTZ R146, R147, R146, c[0x0][0x228] ;  /* 0x00008a0093927623 */ /* 0x001fe40000010092 */
[C---:B------:R-:W-:Y:S02]  /*1cdc0*/  IMAD R147, R143.reuse, c[0x0][0x168], RZ ;  /* 0x00005a008f937a24 */ /* 0x040fe400078e02ff */
[----:B------:R-:W-:Y:S02]  /*1cdd0*/  FADD.FTZ R146, R146, R159 ;  /* 0x0000009f92927221 */ /* 0x000fe40000010000 */
        /* <DEDUP_REMOVED lines=8> */
[----:B------:R-:W-:-:S02]  /*1ce60*/  FSEL R147, R161, RZ, !P1 ;  /* 0x000000ffa1937208 */ /* 0x000fc40004800000 */
[----:B------:R-:W-:Y:S02]  /*1ce70*/  LEA.HI.SX32 R152, R152, R163, 0x1e ;  /* 0x000000a398987211 */ /* 0x000fe400078ff2ff */
[----:B------:R-:W-:Y:S01]  /*1ce80*/  LOP3.LUT P1, RZ, R5, 0xff, RZ, 0xc0, !PT ;  /* 0x000000ff05ff7812 */ /* 0x000fe2000782c0ff */
[C---:B------:R-:W-:Y:S02]  /*1ce90*/  FADD.FTZ R161, -R147.reuse, R47 ;  /* 0x0000002f93a17221 */ /* 0x040fe40000010100 */
[C---:B------:R-:W-:Y:S01]  /*1cea0*/  FADD.FTZ R45, -R147.reuse, R45 ;  /* 0x0000002d932d7221 */ /* 0x040fe20000010100 */
[----:B------:R-:W-:Y:S01]  /*1ceb0*/  SEL R5, RZ, 0x1, P1 ;  /* 0x00000001ff057807 */ /* 0x000fe20000800000 */
[C---:B------:R-:W-:Y:S02]  /*1cec0*/  FADD.FTZ R163, -R147.reuse, R44 ;  /* 0x0000002c93a37221 */ /* 0x040fe40000010100 */
[----:B------:R-:W-:Y:S01]  /*1ced0*/  FADD.FTZ R47, -R147, R46 ;  /* 0x0000002e932f7221 */ /* 0x000fe20000010100 */
[----:B0-----:R-:W-:Y:S01]  /*1cee0*/  LEA R158, P0, R152, c[0x0][0x208], 0x4 ;  /* 0x00008200989e7a11 */ /* 0x001fe200078020ff */
[----:B------:R-:W-:-:S02]  /*1cef0*/  FMUL.FTZ R46, R146, R161 ;  /* 0x000000a1922e7220 */ /* 0x000fc40000410000 */
[----:B------:R-:W-:Y:S01]  /*1cf00*/  FMUL.FTZ R44, R146, R45 ;  /* 0x0000002d922c7220 */ /* 0x000fe20000410000 */
[----:B------:R-:W-:Y:S01]  /*1cf10*/  LEA.HI.X R159, R152, c[0x0][0x20c], RZ, 0x4, P0 ;  /* 0x00008300989f7a11 */ /* 0x000fe200000f24ff */
[C---:B------:R-:W-:Y:S01]  /*1cf20*/  FMUL.FTZ R161, R146.reuse, R47 ;  /* 0x0000002f92a17220 */ /* 0x040fe20000410000 */
[----:B------:R-:W-:Y:S01]  /*1cf30*/  ISETP.GE.AND P0, PT, R143, c[0x0][0x164], PT ;  /* 0x000059008f007a0c */ /* 0x000fe20003f06270 */
[----:B------:R-:W-:Y:S02]  /*1cf40*/  FMUL.FTZ R163, R146, R163 ;  /* 0x000000a392a37220 */ /* 0x000fe40000410000 */
        /* <DEDUP_REMOVED lines=9> */
[----:B------:R-:W-:-:S02]  /*1cfe0*/  FMUL.FTZ R42, R146, R161 ;  /* 0x000000a1922a7220 */ /* 0x000fc40000410000 */
[C---:B------:R-:W-:Y:S02]  /*1cff0*/  FMUL.FTZ R40, R146.reuse, R41 ;  /* 0x0000002992287220 */ /* 0x040fe40000410000 */
[C---:B------:R-:W-:Y:S02]  /*1d000*/  FMUL.FTZ R161, R146.reuse, R43 ;  /* 0x0000002b92a17220 */ /* 0x040fe40000410000 */
[----:B------:R-:W-:Y:S02]  /*1d010*/  FMUL.FTZ R163, R146, R163 ;  /* 0x000000a392a37220 */ /* 0x000fe40000410000 */
[----:B------:R-:W-:Y:S02]  /*1d020*/  FFMA.FTZ R43, R91, R42, R131 ;  /* 0x0000002a5b2b7223 */ /* 0x000fe40000010083 */
[----:B------:R-:W-:Y:S02]  /*1d030*/  FFMA.FTZ R41, R89, R40, R129 ;  /* 0x0000002859297223 */ /* 0x000fe40000010081 */
[----:B------:R-:W-:-:S02]  /*1d040*/  FFMA.FTZ R42, R90, R163, R130 ;  /* 0x000000a35a2a7223 */ /* 0x000fc40000010082 */
[----:B0-----:R-:W-:Y:S02]  /*1d050*/  IMAD.MOV.U32 R44, RZ, RZ, 0x10 ;  /* 0x00000010ff2c7424 */ /* 0x001fe400078e00ff */
[----:B------:R-:W-:Y:S02]  /*1d060*/  FFMA.FTZ R40, R88, R161, R128 ;  /* 0x000000a158287223 */ /* 0x000fe40000010080 */
[----:B------:R-:W-:-:S04]  /*1d070*/  IMAD.WIDE.U32 R46, R148, R44, c[0x0][0x208] ;  /* 0x00008200942e7625 */ /* 0x000fc800078e002c */
        /* <DEDUP_REMOVED lines=26> */
[C---:B0-----:R-:W-:Y:S02]  /*1d220*/  FMUL.FTZ R40, R146.reuse, R37 ;  /* 0x0000002592287220 */ /* 0x041fe40000410000 */
[C---:B------:R-:W-:Y:S02]  /*1d230*/  FMUL.FTZ R43, R146.reuse, R38 ;  /* 0x00000026922b7220 */ /* 0x040fe40000410000 */
[----:B------:R-:W-:Y:S02]  /*1d240*/  FMUL.FTZ R152, R146, R39 ;  /* 0x0000002792987220 */ /* 0x000fe40000410000 */
        /* <DEDUP_REMOVED lines=8> */
[C---:B------:R-:W-:Y:S02]  /*1d2d0*/  FADD.FTZ R24, -R147.reuse, R24 ;  /* 0x0000001893187221 */ /* 0x040fe40000010100 */
[C---:B------:R-:W-:Y:S02]  /*1d2e0*/  FADD.FTZ R136, -R147.reuse, R136 ;  /* 0x0000008893887221 */ /* 0x040fe40000010100 */
[C---:B------:R-:W-:Y:S02]  /*1d2f0*/  FADD.FTZ R137, -R147.reuse, R137 ;  /* 0x0000008993897221 */ /* 0x040fe40000010100 */
[C---:B------:R-:W-:Y:S02]  /*1d300*/  FADD.FTZ R138, -R147.reuse, R138 ;  /* 0x0000008a938a7221 */ /* 0x040fe40000010100 */
[----:B------:R-:W-:Y:S02]  /*1d310*/  FADD.FTZ R139, -R147, R139 ;  /* 0x0000008b938b7221 */ /* 0x000fe40000010100 */
[----:B------:R-:W-:-:S04]  /*1d320*/  IMAD.WIDE.U32 R158, R145, R44, c[0x0][0x208] ;  /* 0x00008200919e7625 */ /* 0x000fc800078e002c */
        /* <DEDUP_REMOVED lines=23> */
[----:B------:R-:W-:Y:S02]  /*1d4a0*/  FMUL.FTZ R46, R146, R23 ;  /* 0x00000017922e7220 */ /* 0x000fe40000410000 */
[----:B------:R-:W-:-:S02]  /*1d4b0*/  FFMA.FTZ R19, R83, R151, R123 ;  /* 0x0000009753137223 */ /* 0x000fc4000001007b */
[----:B------:R-:W-:Y:S02]  /*1d4c0*/  FFMA.FTZ R18, R82, R42, R122 ;  /* 0x0000002a52127223 */ /* 0x000fe4000001007a */
[----:B------:R-:W-:Y:S02]  /*1d4d0*/  FFMA.FTZ R17, R81, R37, R121 ;  /* 0x0000002551117223 */ /* 0x000fe40000010079 */
[----:B------:R-:W-:Y:S02]  /*1d4e0*/  FFMA.FTZ R16, R80, R32, R120 ;  /* 0x0000002050107223 */ /* 0x000fe40000010078 */
[----:B------:R-:W-:-:S03]  /*1d4f0*/  IMAD.WIDE.U32 R162, R154, R44, c[0x0][0x208] ;  /* 0x000082009aa27625 */ /* 0x000fc600078e002c */
[----:B------:R1:W-:Y:S01]  /*1d500*/  STG.E.128 [R160.64], R16 ;  /* 0x00000010a0007986 */ /* 0x0003e2000c101d06 */
[----:B------:R-:W-:Y:S02]  /*1d510*/  FMUL.FTZ R24, R146, R24 ;  /* 0x0000001892187220 */ /* 0x000fe40000410000 */
[----:B------:R-:W-:Y:S02]  /*1d520*/  FFMA.FTZ R23, R79, R148, R119 ;  /* 0x000000944f177223 */ /* 0x000fe40000010077 */
        /* <DEDUP_REMOVED lines=38> */
[----:B0-----:R-:W-:Y:S01]  /*1d790*/  @P0 CALL.REL.NOINC `(.L_x_32935) ;  /* 0x0000001000000944 */ /* 0x001fe20003c00000 */
[----:B------:R-:W-:Y:S05]  /*1d7a0*/  BRA `(.L_x_32936) ;  /* 0xfffe311000007947 */ /* 0x000fea000383ffff */
.L_x_32935:
[----:B------:R-:W-:Y:S05]  /*1d7b0*/  EXIT ;  /* 0x000000000000794d */ /* 0x000fea0003800000 */
.L_x_32933:
[----:B------:R-:W-:Y:S01]  /*1d7c0*/  HFMA2.MMA R160, -RZ, RZ, 0, 5.9604644775390625e-08 ;  /* 0x00000001ffa07435 */ /* 0x000fe200000001ff */
[----:B------:R-:W-:Y:S01]  /*1d7d0*/  IMAD.MOV.U32 R161, RZ, RZ, 0x1f ;  /* 0x0000001fffa17424 */ /* 0x000fe200078e00ff */
[----:B------:R-:W-:Y:S01]  /*1d7e0*/  MOV R158, 0x1d810 ;  /* 0x0001d810009e7802 */ /* 0x000fe20000000f00 */
[----:B------:R-:W-:-:S03]  /*1d7f0*/  IMAD.MOV.U32 R156, RZ, RZ, -0x1 ;  /* 0xffffffffff9c7424 */ /* 0x000fc600078e00ff */
[----:B------:R-:W-:Y:S05]  /*1d800*/  CALL.REL.NOINC `($__internal_79_$__cuda_sm70_shflsync_bfly_p) ;  /* 0x0000088000007944 */ /* 0x000fea0003c00000 */
[----:B01----:R-:W-:Y:S05]  /*1d810*/  BRA `(.L_x_32937) ;  /* 0xffffebc000007947 */ /* 0x003fea000383ffff */
.L_x_32934:
[----:B------:R-:W-:Y:S01]  /*1d820*/  IMAD.MOV.U32 R160, RZ, RZ, 0x2 ;  /* 0x00000002ffa07424 */ /* 0x000fe200078e00ff */
[----:B------:R-:W-:Y:S01]  /*1d830*/  MOV R161, 0x1f ;  /* 0x0000001f00a17802 */ /* 0x000fe20000000f00 */
[----:B------:R-:W-:Y:S01]  /*1d840*/  IMAD.MOV.U32 R156, RZ, RZ, -0x1 ;  /* 0xffffffffff9c7424 */ /* 0x000fe200078e00ff */
[----:B------:R-:W-:Y:S02]  /*1d850*/  MOV R158, 0x1d870 ;  /* 0x0001d870009e7802 */ /* 0x000fe40000000f00 */
[----:B------:R-:W-:Y:S05]  /*1d860*/  CALL.REL.NOINC `($__internal_79_$__cuda_sm70_shflsync_bfly_p) ;  /* 0x0000082000007944 */ /* 0x000fea0003c00000 */
[----:B01----:R-:W-:Y:S01]  /*1d870*/  FADD.FTZ R147, R147, R156 ;  /* 0x0000009c93937221 */ /* 0x003fe20000010000 */
[----:B------:R-:W-:Y:S01]  /*1d880*/  MOV R156, 0xffffffff ;  /* 0xffffffff009c7802 */ /* 0x000fe20000000f00 */
[----:B------:R-:W-:Y:S01]  /*1d890*/  IMAD.MOV.U32 R160, RZ, RZ, 0x4 ;  /* 0x00000004ffa07424 */ /* 0x000fe200078e00ff */
[----:B------:R-:W-:Y:S01]  /*1d8a0*/  MOV R158, 0x1d8d0 ;  /* 0x0001d8d0009e7802 */ /* 0x000fe20000000f00 */
[----:B------:R-:W-:-:S02]  /*1d8b0*/  IMAD.MOV.U32 R161, RZ, RZ, 0x1f ;  /* 0x0000001fffa17424 */ /* 0x000fc400078e00ff */
[----:B------:R-:W-:Y:S05]  /*1d8c0*/  CALL.REL.NOINC `($__internal_79_$__cuda_sm70_shflsync_bfly_p) ;  /* 0x000007c000007944 */ /* 0x000fea0003c00000 */
[----:B01----:R-:W-:Y:S01]  /*1d8d0*/  FADD.FTZ R147, R147, R156 ;  /* 0x0000009c93937221 */ /* 0x003fe20000010000 */
[----:B------:R-:W-:Y:S01]  /*1d8e0*/  MOV R158, 0x1d930 ;  /* 0x0001d930009e7802 */ /* 0x000fe20000000f00 */
[----:B------:R-:W-:-:S02]  /*1d8f0*/  IMAD.MOV.U32 R160, RZ, RZ, 0x8 ;  /* 0x00000008ffa07424 */ /* 0x000fc400078e00ff */
[----:B------:R-:W-:Y:S02]  /*1d900*/  IMAD.MOV.U32 R161, RZ, RZ, 0x1f ;  /* 0x0000001fffa17424 */ /* 0x000fe400078e00ff */
[----:B------:R-:W-:Y:S02]  /*1d910*/  IMAD.MOV.U32 R156, RZ, RZ, -0x1 ;  /* 0xffffffffff9c7424 */ /* 0x000fe400078e00ff */
[----:B------:R-:W-:Y:S05]  /*1d920*/  CALL.REL.NOINC `($__internal_79_$__cuda_sm70_shflsync_bfly_p) ;  /* 0x0000076000007944 */ /* 0x000fea0003c00000 */
[----:B0-----:R-:W-:Y:S01]  /*1d930*/  HFMA2.MMA R160, -RZ, RZ, 0, 9.5367431640625e-07 ;  /* 0x00000010ffa07435 */ /* 0x001fe200000001ff */
[----:B-1----:R-:W-:Y:S01]  /*1d940*/  FADD.FTZ R147, R147, R156 ;  /* 0x0000009c93937221 */ /* 0x002fe20000010000 */
[----:B------:R-:W-:Y:S01]  /*1d950*/  MOV R158, 0x1d990 ;  /* 0x0001d990009e7802 */ /* 0x000fe20000000f00 */
[----:B------:R-:W-:Y:S02]  /*1d960*/  IMAD.MOV.U32 R161, RZ, RZ, 0x1f ;  /* 0x0000001fffa17424 */ /* 0x000fe400078e00ff */
[----:B------:R-:W-:Y:S02]  /*1d970*/  IMAD.MOV.U32 R156, RZ, RZ, -0x1 ;  /* 0xffffffffff9c7424 */ /* 0x000fe400078e00ff */
[----:B------:R-:W-:Y:S05]  /*1d980*/  CALL.REL.NOINC `($__internal_79_$__cuda_sm70_shflsync_bfly_p) ;  /* 0x0000070000007944 */ /* 0x000fea0003c00000 */
[----:B-1----:R-:W-:Y:S01]  /*1d990*/  FADD.FTZ R146, R147, R156 ;  /* 0x0000009c93927221 */ /* 0x002fe20000010000 */
[----:B0-----:R-:W-:Y:S01]  /*1d9a0*/  MOV R161, 0x1f ;  /* 0x0000001f00a17802 */ /* 0x001fe20000000f00 */
[----:B------:R-:W-:Y:S01]  /*1d9b0*/  IMAD.MOV.U32 R160, RZ, RZ, 0x1 ;  /* 0x00000001ffa07424 */ /* 0x000fe200078e00ff */
[----:B------:R-:W-:Y:S01]  /*1d9c0*/  MOV R158, 0x1df00 ;  /* 0x0001df00009e7802 */ /* 0x000fe20000000f00 */
        /* <DEDUP_REMOVED lines=81> */
[----:B------:R-:W-:Y:S02]  /*1dee0*/  IMAD.MOV.U32 R156, RZ, RZ, -0x1 ;  /* 0xffffffffff9c7424 */ /* 0x000fe400078e00ff */
[----:B------:R-:W-:Y:S05]  /*1def0*/  CALL.REL.NOINC `($__internal_79_$__cuda_sm70_shflsync_bfly_p) ;  /* 0x0000019000007944 */ /* 0x000fea0003c00000 */
[----:B01----:R-:W-:Y:S01]  /*1df00*/  FADD.FTZ R147, R147, R156 ;  /* 0x0000009c93937221 */ /* 0x003fe20000010000 */
[----:B------:R-:W-:Y:S01]  /*1df10*/  MOV R156, 0xffffffff ;  /* 0xffffffff009c7802 */ /* 0x000fe20000000f00 */
[----:B------:R-:W-:Y:S01]  /*1df20*/  IMAD.MOV.U32 R160, RZ, RZ, 0x2 ;  /* 0x00000002ffa07424 */ /* 0x000fe200078e00ff */
[----:B------:R-:W-:Y:S01]  /*1df30*/  MOV R158, 0x1df60 ;  /* 0x0001df60009e7802 */ /* 0x000fe20000000f00 */
[----:B------:R-:W-:Y:S02]  /*1df40*/  IMAD.MOV.U32 R161, RZ, RZ, 0x1f ;  /* 0x0000001fffa17424 */ /* 0x000fe400078e00ff */
[----:B------:R-:W-:Y:S05]  /*1df50*/  CALL.REL.NOINC `($__internal_79_$__cuda_sm70_shflsync_bfly_p) ;  /* 0x0000013000007944 */ /* 0x000fea0003c00000 */
[----:B01----:R-:W-:Y:S01]  /*1df60*/  FADD.FTZ R147, R147, R156 ;  /* 0x0000009c93937221 */ /* 0x003fe20000010000 */
[----:B------:R-:W-:Y:S01]  /*1df70*/  MOV R158, 0x1dfc0 ;  /* 0x0001dfc0009e7802 */ /* 0x000fe20000000f00 */
[----:B------:R-:W-:Y:S02]  /*1df80*/  IMAD.MOV.U32 R160, RZ, RZ, 0x4 ;  /* 0x00000004ffa07424 */ /* 0x000fe400078e00ff */
[----:B------:R-:W-:-:S02]  /*1df90*/  IMAD.MOV.U32 R161, RZ, RZ, 0x1f ;  /* 0x0000001fffa17424 */ /* 0x000fc400078e00ff */
[----:B------:R-:W-:Y:S02]  /*1dfa0*/  IMAD.MOV.U32 R156, RZ, RZ, -0x1 ;  /* 0xffffffffff9c7424 */ /* 0x000fe400078e00ff */
[----:B------:R-:W-:Y:S05]  /*1dfb0*/  CALL.REL.NOINC `($__internal_79_$__cuda_sm70_shflsync_bfly_p) ;  /* 0x000000d000007944 */ /* 0x000fea0003c00000 */
[----:B0-----:R-:W-:Y:S01]  /*1dfc0*/  HFMA2.MMA R160, -RZ, RZ, 0, 4.76837158203125e-07 ;  /* 0x00000008ffa07435 */ /* 0x001fe200000001ff */
[----:B-1----:R-:W-:Y:S01]  /*1dfd0*/  FADD.FTZ R147, R147, R156 ;  /* 0x0000009c93937221 */ /* 0x002fe20000010000 */
[----:B------:R-:W-:Y:S01]  /*1dfe0*/  MOV R158, 0x1e020 ;  /* 0x0001e020009e7802 */ /* 0x000fe20000000f00 */
[----:B------:R-:W-:Y:S02]  /*1dff0*/  IMAD.MOV.U32 R161, RZ, RZ, 0x1f ;  /* 0x0000001fffa17424 */ /* 0x000fe400078e00ff */
[----:B------:R-:W-:Y:S02]  /*1e000*/  IMAD.MOV.U32 R156, RZ, RZ, -0x1 ;  /* 0xffffffffff9c7424 */ /* 0x000fe400078e00ff */
[----:B------:R-:W-:Y:S05]  /*1e010*/  CALL.REL.NOINC `($__internal_79_$__cuda_sm70_shflsync_bfly_p) ;  /* 0x0000007000007944 */ /* 0x000fea0003c00000 */
[----:B01----:R-:W-:Y:S01]  /*1e020*/  FADD.FTZ R147, R147, R156 ;  /* 0x0000009c93937221 */ /* 0x003fe20000010000 */
[----:B------:R-:W-:Y:S01]  /*1e030*/  MOV R161, 0x1f ;  /* 0x0000001f00a17802 */ /* 0x000fe20000000f00 */
[----:B------:R-:W-:Y:S01]  /*1e040*/  IMAD.MOV.U32 R160, RZ, RZ, 0x10 ;  /* 0x00000010ffa07424 */ /* 0x000fe200078e00ff */
[----:B------:R-:W-:Y:S01]  /*1e050*/  MOV R158, 0x1e080 ;  /* 0x0001e080009e7802 */ /* 0x000fe20000000f00 */
[----:B------:R-:W-:Y:S02]  /*1e060*/  IMAD.MOV.U32 R156, RZ, RZ, -0x1 ;  /* 0xffffffffff9c7424 */ /* 0x000fe400078e00ff */
[----:B------:R-:W-:Y:S05]  /*1e070*/  CALL.REL.NOINC `($__internal_79_$__cuda_sm70_shflsync_bfly_p) ;  /* 0x0000001000007944 */ /* 0x000fea0003c00000 */
[----:B01----:R-:W-:Y:S05]  /*1e080*/  BRA `(.L_x_32938) ;  /* 0xffffe99000007947 */ /* 0x003fea000383ffff */
        .weak           $__internal_79_$__cuda_sm70_shflsync_bfly_p
        .type           $__internal_79_$__cuda_sm70_shflsync_bfly_p,@function
        .size           $__internal_79_$__cuda_sm70_shflsync_bfly_p,(.L_x_33019 - $__internal_79_$__cuda_sm70_shflsync_bfly_p)
$__internal_79_$__cuda_sm70_shflsync_bfly_p:
[----:B------:R-:W-:Y:S01]  /*1e090*/  IMAD.MOV.U32 R159, RZ, RZ, 0x0 ;  /* 0x00000000ff9f7424 */ /* 0x000fe200078e00ff */
[----:B------:R-:W-:Y:S04]  /*1e0a0*/  WARPSYNC R156 ;  /* 0x0000009c00007348 */ /* 0x000fe80003800000 */
[----:B------:R0:W1:Y:S01]  /*1e0b0*/  SHFL.BFLY PT, R156, R147, R160, R161 ;  /* 0x0c0000a0939c7389 */ /* 0x00006200000e00a1 */
[----:B------:R-:W-:Y:S05]  /*1e0c0*/  RET.REL.NODEC R158 `(_ZN10layer_norm31ln_parallel_residual_fwd_kernelINS_13Kernel_traitsIfffffjLj5120ELj1ELj1ELj4ELj16ENS_18Kernel_traits_baseILj5120EfffffjLj128EEEEELb1ELb1ELb1EEEvNS_9FwdParamsE) ;  /* 0xfffe1f309e007950 */ /* 0x000fea0003c3ffff */
.L_x_32939:
        /* <DEDUP_REMOVED lines=11> */
.L_x_33019:


//--------------------- .nv.global.init           --------------------------
	.section	.nv.global.init,"aw",@progbits
	.align	4
.nv.global.init:
	.type		mrg32k3aM1SubSeq,@object
	.size		mrg32k3aM1SubSeq,(mrg32k3aM2SubSeq - mrg32k3aM1SubSeq)
mrg32k3aM1SubSeq:
        /*0000*/ 	.byte	0x0b, 0xcc, 0xee, 0x04, 0x73, 0x29, 0x8b, 0x6f, 0xf6, 0x53, 0x03, 0xf6, 0x23, 0xf6, 0xea, 0xda
        /* <DEDUP_REMOVED lines=125> */
	.type		mrg32k3aM2SubSeq,@object
	.size		mrg32k3aM2SubSeq,(mrg32k3aM1 - mrg32k3aM2SubSeq)
mrg32k3aM2SubSeq:
        /* <DEDUP_REMOVED lines=126> */
	.type		mrg32k3aM1,@object
	.size		mrg32k3aM1,(mrg32k3aM1Seq - mrg32k3aM1)
mrg32k3aM1:
        /* <DEDUP_REMOVED lines=144> */
	.type		mrg32k3aM1Seq,@object
	.size		mrg32k3aM1Seq,(mrg32k3aM2 - mrg32k3aM1Seq)
mrg32k3aM1Seq:
        /* <DEDUP_REMOVED lines=144> */
	.type		mrg32k3aM2,@object
	.size		mrg32k3aM2,(mrg32k3aM2Seq - mrg32k3aM2)
mrg32k3aM2:
        /* <DEDUP_REMOVED lines=144> */
	.type		mrg32k3aM2Seq,@object
	.size		mrg32k3aM2Seq,(precalc_xorwow_matrix - mrg32k3aM2Seq)
mrg32k3aM2Seq:
        /* <DEDUP_REMOVED lines=144> */
	.type		precalc_xorwow_matrix,@object
	.size		precalc_xorwow_matrix,(precalc_xorwow_offset_matrix - precalc_xorwow_matrix)
precalc_xorwow_matrix:
        /* <DEDUP_REMOVED lines=6400> */
	.type		precalc_xorwow_offset_matrix,@object
	.size		precalc_xorwow_offset_matrix,(.L_1 - precalc_xorwow_offset_matrix)
precalc_xorwow_offset_matrix:
        /* <DEDUP_REMOVED lines=6400> */
.L_1:


//--------------------- .nv.shared._ZN10layer_norm31ln_parallel_residual_fwd_kernelINS_13Kernel_traitsI13__nv_bfloat16S2_S2_S2_fjLj5120ELj1ELj1ELj4ELj16ENS_18Kernel_traits_baseILj5120ES2_S2_S2_S2_fjLj128EEEEELb0ELb0ELb0EEEvNS_9FwdParamsE --------------------------
	.section	.nv.shared._ZN10layer_norm31ln_parallel_residual_fwd_kernelINS_13Kernel_traitsI13__nv_bfloat16S2_S2_S2_fjLj5120ELj1ELj1ELj4ELj16ENS_18Kernel_traits_baseILj5120ES2_S2_S2_S2_fjLj128EEEEELb0ELb0ELb0EEEvNS_9FwdParamsE,"aw",@nobits
	.sectionflags	@""
	.align	16


//--------------------- .nv.shared._ZN10layer_norm31ln_parallel_residual_fwd_kernelINS_13Kernel_traitsI13__nv_bfloat16S2_S2_S2_fjLj5120ELj1ELj1ELj4ELj16ENS_18Kernel_traits_baseILj5120ES2_S2_S2_S2_fjLj128EEEEELb0ELb0ELb1EEEvNS_9FwdParamsE --------------------------
	.section	.nv.shared._ZN10layer_norm31ln_parallel_residual_fwd_kernelINS_13Kernel_traitsI13__nv_bfloat16S2_S2_S2_fjLj5120ELj1ELj1ELj4ELj16ENS_18Kernel_traits_baseILj5120ES2_S2_S2_S2_fjLj128EEEEELb0ELb0ELb1EEEvNS_9FwdParamsE,"aw",@nobits
	.sectionflags	@""
	.align	16


//--------------------- .nv.shared._ZN10layer_norm31ln_parallel_residual_fwd_kernelINS_13Kernel_traitsI13__nv_bfloat16S2_S2_S2_fjLj5120ELj1ELj1ELj4ELj16ENS_18Kernel_traits_baseILj5120ES2_S2_S2_S2_fjLj128EEEEELb0ELb1ELb0EEEvNS_9FwdParamsE --------------------------
	.section	.nv.shared._ZN10layer_norm31ln_parallel_residual_fwd_kernelINS_13Kernel_traitsI13__nv_bfloat16S2_S2_S2_fjLj5120ELj1ELj1ELj4ELj16ENS_18Kernel_traits_baseILj5120ES2_S2_S2_S2_fjLj128EEEEELb0ELb1ELb0EEEvNS_9FwdParamsE,"aw",@nobits
	.sectionflags	@""
	.align	16


//--------------------- .nv.shared._ZN10layer_norm31ln_parallel_residual_fwd_kernelINS_13Kernel_traitsI13__nv_bfloat16S2_S2_S2_fjLj5120ELj1ELj1ELj4ELj16ENS_18Kernel_traits_baseILj5120ES2_S2_S2_S2_fjLj128EEEEELb0ELb1ELb1EEEvNS_9FwdParamsE --------------------------
	.section	.nv.shared._ZN10layer_norm31ln_parallel_residual_fwd_kernelINS_13Kernel_traitsI13__nv_bfloat16S2_S2_S2_fjLj5120ELj1ELj1ELj4ELj16ENS_18Kernel_traits_baseILj5120ES2_S2_S2_S2_fjLj128EEEEELb0ELb1ELb1EEEvNS_9FwdParamsE,"aw",@nobits
	.sectionflags	@""
	.align	16


//--------------------- .nv.shared._ZN10layer_norm31ln_parallel_residual_fwd_kernelINS_13Kernel_traitsI13__nv_bfloat16S2_S2_S2_fjLj5120ELj1ELj1ELj4ELj16ENS_18Kernel_traits_baseILj5120ES2_S2_S2_S2_fjLj128EEEEELb1ELb0ELb0EEEvNS_9FwdParamsE --------------------------
	.section	.nv.shared._ZN10layer_norm31ln_parallel_residual_fwd_kernelINS_13Kernel_traitsI13__nv_bfloat16S2_S2_S2_fjLj5120ELj1ELj1ELj4ELj16ENS_18Kernel_traits_baseILj5120ES2_S2_S2_S2_fjLj128EEEEELb1ELb0ELb0EEEvNS_9FwdParamsE,"aw",@nobits
	.sectionflags	@""
	.align	16


//--------------------- .nv.shared._ZN10layer_norm31ln_parallel_residual_fwd_kernelINS_13Kernel_traitsI13__nv_bfloat16S2_S2_S2_fjLj5120ELj1ELj1ELj4ELj16ENS_18Kernel_traits_baseILj5120ES2_S2_S2_S2_fjLj128EEEEELb1ELb0ELb1EEEvNS_9FwdParamsE --------------------------
	.section	.nv.shared._ZN10layer_norm31ln_parallel_residual_fwd_kernelINS_13Kernel_traitsI13__nv_bfloat16S2_S2_S2_fjLj5120ELj1ELj1ELj4ELj16ENS_18Kernel_traits_baseILj5120ES2_S2_S2_S2_fjLj128EEEEELb1ELb0ELb1EEEvNS_9FwdParamsE,"aw",@nobits
	.sectionflags	@""
	.align	16


//--------------------- .nv.shared._ZN10layer_norm31ln_parallel_residual_fwd_kernelINS_13Kernel_traitsI13__nv_bfloat16S2_S2_S2_fjLj5120ELj1ELj1ELj4ELj16ENS_18Kernel_traits_baseILj5120ES2_S2_S2_S2_fjLj128EEEEELb1ELb1ELb0EEEvNS_9FwdParamsE --------------------------
	.section	.nv.shared._ZN10layer_norm31ln_parallel_residual_fwd_kernelINS_13Kernel_traitsI13__nv_bfloat16S2_S2_S2_fjLj5120ELj1ELj1ELj4ELj16ENS_18Kernel_traits_baseILj5120ES2_S2_S2_S2_fjLj128EEEEELb1ELb1ELb0EEEvNS_9FwdParamsE,"aw",@nobits
	.sectionflags	@""
	.align	16


//--------------------- .nv.shared._ZN10layer_norm31ln_parallel_residual_fwd_kernelINS_13Kernel_traitsI13__nv_bfloat16S2_S2_S2_fjLj5120ELj1ELj1ELj4ELj16ENS_18Kernel_traits_baseILj5120ES2_S2_S2_S2_fjLj128EEEEELb1ELb1ELb1EEEvNS_9FwdParamsE --------------------------
	.section	.nv.shared._ZN10layer_norm31ln_parallel_residual_fwd_kernelINS_13Kernel_traitsI13__nv_bfloat16S2_S2_S2_fjLj5120ELj1ELj1ELj4ELj16ENS_18Kernel_traits_baseILj5120ES2_S2_S2_S2_fjLj128EEEEELb1ELb1ELb1EEEvNS_9FwdParamsE,"aw",@nobits
	.sectionflags	@""
	.align	16


//--------------------- .nv.shared._ZN10layer_norm31ln_parallel_residual_fwd_kernelINS_13Kernel_traitsI6__halfS2_S2_S2_fjLj5120ELj1ELj1ELj4ELj16ENS_18Kernel_traits_baseILj5120ES2_S2_S2_S2_fjLj128EEEEELb0ELb0ELb0EEEvNS_9FwdParamsE --------------------------
	.section	.nv.shared._ZN10layer_norm31ln_parallel_residual_fwd_kernelINS_13Kernel_traitsI6__halfS2_S2_S2_fjLj5120ELj1ELj1ELj4ELj16ENS_18Kernel_traits_baseILj5120ES2_S2_S2_S2_fjLj128EEEEELb0ELb0ELb0EEEvNS_9FwdParamsE,"aw",@nobits
	.sectionflags	@""
	.align	16


//--------------------- .nv.shared._ZN10layer_norm31ln_parallel_residual_fwd_kernelINS_13Kernel_traitsI6__halfS2_S2_S2_fjLj5120ELj1ELj1ELj4ELj16ENS_18Kernel_traits_baseILj5120ES2_S2_S2_S2_fjLj128EEEEELb0ELb0ELb1EEEvNS_9FwdParamsE --------------------------
	.section	.nv.shared._ZN10layer_norm31ln_parallel_residual_fwd_kernelINS_13Kernel_traitsI6__halfS2_S2_S2_fjLj5120ELj1ELj1ELj4ELj16ENS_18Kernel_traits_baseILj5120ES2_S2_S2_S2_fjLj128EEEEELb0ELb0ELb1EEEvNS_9FwdParamsE,"aw",@nobits
	.sectionflags	@""
	.align	16


//--------------------- .nv.shared._ZN10layer_norm31ln_parallel_residual_fwd_kernelINS_13Kernel_traitsI6__halfS2_S2_S2_fjLj5120ELj1ELj1ELj4ELj16ENS_18Kernel_traits_baseILj5120ES2_S2_S2_S2_fjLj128EEEEELb0ELb1ELb0EEEvNS_9FwdParamsE --------------------------
	.section	.nv.shared._ZN10layer_norm31ln_parallel_residual_fwd_kernelINS_13Kernel_traitsI6__halfS2_S2_S2_fjLj5120ELj1ELj1ELj4ELj16ENS_18Kernel_traits_baseILj5120ES2_S2_S2_S2_fjLj128EEEEELb0ELb1ELb0EEEvNS_9FwdParamsE,"aw",@nobits
	.sectionflags	@""
	.align	16


//--------------------- .nv.shared._ZN10layer_norm31ln_parallel_residual_fwd_kernelINS_13Kernel_traitsI6__halfS2_S2_S2_fjLj5120ELj1ELj1ELj4ELj16ENS_18Kernel_traits_baseILj5120ES2_S2_S2_S2_fjLj128EEEEELb0ELb1ELb1EEEvNS_9FwdParamsE --------------------------
	.section	.nv.shared._ZN10layer_norm31ln_parallel_residual_fwd_kernelINS_13Kernel_traitsI6__halfS2_S2_S2_fjLj5120ELj1ELj1ELj4ELj16ENS_18Kernel_traits_baseILj5120ES2_S2_S2_S2_fjLj128EEEEELb0ELb1ELb1EEEvNS_9FwdParamsE,"aw",@nobits
	.sectionflags	@""
	.align	16


//--------------------- .nv.shared._ZN10layer_norm31ln_parallel_residual_fwd_kernelINS_13Kernel_traitsI6__halfS2_S2_S2_fjLj5120ELj1ELj1ELj4ELj16ENS_18Kernel_traits_baseILj5120ES2_S2_S2_S2_fjLj128EEEEELb1ELb0ELb0EEEvNS_9FwdParamsE --------------------------
	.section	.nv.shared._ZN10layer_norm31ln_parallel_residual_fwd_kernelINS_13Kernel_traitsI6__halfS2_S2_S2_fjLj5120ELj1ELj1ELj4ELj16ENS_18Kernel_traits_baseILj5120ES2_S2_S2_S2_fjLj128EEEEELb1ELb0ELb0EEEvNS_9FwdParamsE,"aw",@nobits
	.sectionflags	@""
	.align	16


//--------------------- .nv.shared._ZN10layer_norm31ln_parallel_residual_fwd_kernelINS_13Kernel_traitsI6__halfS2_S2_S2_fjLj5120ELj1ELj1ELj4ELj16ENS_18Kernel_traits_baseILj5120ES2_S2_S2_S2_fjLj128EEEEELb1ELb0ELb1EEEvNS_9FwdParamsE --------------------------
	.section	.nv.shared._ZN10layer_norm31ln_parallel_residual_fwd_kernelINS_13Kernel_traitsI6__halfS2_S2_S2_fjLj5120ELj1ELj1ELj4ELj16ENS_18Kernel_traits_baseILj5120ES2_S2_S2_S2_fjLj128EEEEELb1ELb0ELb1EEEvNS_9FwdParamsE,"aw",@nobits
	.sectionflags	@""
	.align	16


//--------------------- .nv.shared._ZN10layer_norm31ln_parallel_residual_fwd_kernelINS_13Kernel_traitsI6__halfS2_S2_S2_fjLj5120ELj1ELj1ELj4ELj16ENS_18Kernel_traits_baseILj5120ES2_S2_S2_S2_fjLj128EEEEELb1ELb1ELb0EEEvNS_9FwdParamsE --------------------------
	.section	.nv.shared._ZN10layer_norm31ln_parallel_residual_fwd_kernelINS_13Kernel_traitsI6__halfS2_S2_S2_fjLj5120ELj1ELj1ELj4ELj16ENS_18Kernel_traits_baseILj5120ES2_S2_S2_S2_fjLj128EEEEELb1ELb1ELb0EEEvNS_9FwdParamsE,"aw",@nobits
	.sectionflags	@""
	.align	16


//--------------------- .nv.shared._ZN10layer_norm31ln_parallel_residual_fwd_kernelINS_13Kernel_traitsI6__halfS2_S2_S2_fjLj5120ELj1ELj1ELj4ELj16ENS_18Kernel_traits_baseILj5120ES2_S2_S2_S2_fjLj128EEEEELb1ELb1ELb1EEEvNS_9FwdParamsE --------------------------
	.section	.nv.shared._ZN10layer_norm31ln_parallel_residual_fwd_kernelINS_13Kernel_traitsI6__halfS2_S2_S2_fjLj5120ELj1ELj1ELj4ELj16ENS_18Kernel_traits_baseILj5120ES2_S2_S2_S2_fjLj128EEEEELb1ELb1ELb1EEEvNS_9FwdParamsE,"aw",@nobits
	.sectionflags	@""
	.align	16


//--------------------- .nv.shared._ZN10layer_norm31ln_parallel_residual_fwd_kernelINS_13Kernel_traitsIf13__nv_bfloat16S2_S2_fjLj5120ELj1ELj1ELj4ELj16ENS_18Kernel_traits_baseILj5120EfS2_S2_S2_fjLj128EEEEELb0ELb0ELb0EEEvNS_9FwdParamsE --------------------------
	.section	.nv.shared._ZN10layer_norm31ln_parallel_residual_fwd_kernelINS_13Kernel_traitsIf13__nv_bfloat16S2_S2_fjLj5120ELj1ELj1ELj4ELj16ENS_18Kernel_traits_baseILj5120EfS2_S2_S2_fjLj128EEEEELb0ELb0ELb0EEEvNS_9FwdParamsE,"aw",@nobits
	.sectionflags	@""
	.align	16


//--------------------- .nv.shared._ZN10layer_norm31ln_parallel_residual_fwd_kernelINS_13Kernel_traitsIf13__nv_bfloat16S2_S2_fjLj5120ELj1ELj1ELj4ELj16ENS_18Kernel_traits_baseILj5120EfS2_S2_S2_fjLj128EEEEELb0ELb0ELb1EEEvNS_9FwdParamsE --------------------------
	.section	.nv.shared._ZN10layer_norm31ln_parallel_residual_fwd_kernelINS_13Kernel_traitsIf13__nv_bfloat16S2_S2_fjLj5120ELj1ELj1ELj4ELj16ENS_18Kernel_traits_baseILj5120EfS2_S2_S2_fjLj128EEEEELb0ELb0ELb1EEEvNS_9FwdParamsE,"aw",@nobits
	.sectionflags	@""
	.align	16


//--------------------- .nv.shared._ZN10layer_norm31ln_parallel_residual_fwd_kernelINS_13Kernel_traitsIf13__nv_bfloat16S2_S2_fjLj5120ELj1ELj1ELj4ELj16ENS_18Kernel_traits_baseILj5120EfS2_S2_S2_fjLj128EEEEELb0ELb1ELb0EEEvNS_9FwdParamsE --------------------------
	.section	.nv.shared._ZN10layer_norm31ln_parallel_residual_fwd_kernelINS_13Kernel_traitsIf13__nv_bfloat16S2_S2_fjLj5120ELj1ELj1ELj4ELj16ENS_18Kernel_traits_baseILj5120EfS2_S2_S2_fjLj128EEEEELb0ELb1ELb0EEEvNS_9FwdParamsE,"aw",@nobits
	.sectionflags	@""
	.align	16


//--------------------- .nv.shared._ZN10layer_norm31ln_parallel_residual_fwd_kernelINS_13Kernel_traitsIf13__nv_bfloat16S2_S2_fjLj5120ELj1ELj1ELj4ELj16ENS_18Kernel_traits_baseILj5120EfS2_S2_S2_fjLj128EEEEELb0ELb1ELb1EEEvNS_9FwdParamsE --------------------------
	.section	.nv.shared._ZN10layer_norm31ln_parallel_residual_fwd_kernelINS_13Kernel_traitsIf13__nv_bfloat16S2_S2_fjLj5120ELj1ELj1ELj4ELj16ENS_18Kernel_traits_baseILj5120EfS2_S2_S2_fjLj128EEEEELb0ELb1ELb1EEEvNS_9FwdParamsE,"aw",@nobits
	.sectionflags	@""
	.align	16


//--------------------- .nv.shared._ZN10layer_norm31ln_parallel_residual_fwd_kernelINS_13Kernel_traitsIf13__nv_bfloat16S2_S2_fjLj5120ELj1ELj1ELj4ELj16ENS_18Kernel_traits_baseILj5120EfS2_S2_S2_fjLj128EEEEELb1ELb0ELb0EEEvNS_9FwdParamsE --------------------------
	.section	.nv.shared._ZN10layer_norm31ln_parallel_residual_fwd_kernelINS_13Kernel_traitsIf13__nv_bfloat16S2_S2_fjLj5120ELj1ELj1ELj4ELj16ENS_18Kernel_traits_baseILj5120EfS2_S2_S2_fjLj128EEEEELb1ELb0ELb0EEEvNS_9FwdParamsE,"aw",@nobits
	.sectionflags	@""
	.align	16


//--------------------- .nv.shared._ZN10layer_norm31ln_parallel_residual_fwd_kernelINS_13Kernel_traitsIf13__nv_bfloat16S2_S2_fjLj5120ELj1ELj1ELj4ELj16ENS_18Kernel_traits_baseILj5120EfS2_S2_S2_fjLj128EEEEELb1ELb0ELb1EEEvNS_9FwdParamsE --------------------------
	.section	.nv.shared._ZN10layer_norm31ln_parallel_residual_fwd_kernelINS_13Kernel_traitsIf13__nv_bfloat16S2_S2_fjLj5120ELj1ELj1ELj4ELj16ENS_18Kernel_traits_baseILj5120EfS2_S2_S2_fjLj128EEEEELb1ELb0ELb1EEEvNS_9FwdParamsE,"aw",@nobits
	.sectionflags	@""
	.align	16


//--------------------- .nv.shared._ZN10layer_norm31ln_parallel_residual_fwd_kernelINS_13Kernel_traitsIf13__nv_bfloat16S2_S2_fjLj5120ELj1ELj1ELj4ELj16ENS_18Kernel_traits_baseILj5120EfS2_S2_S2_fjLj128EEEEELb1ELb1ELb0EEEvNS_9FwdParamsE --------------------------
	.section	.nv.shared._ZN10layer_norm31ln_parallel_residual_fwd_kernelINS_13Kernel_traitsIf13__nv_bfloat16S2_S2_fjLj5120ELj1ELj1ELj4ELj16ENS_18Kernel_traits_baseILj5120EfS2_S2_S2_fjLj128EEEEELb1ELb1ELb0EEEvNS_9FwdParamsE,"aw",@nobits
	.sectionflags	@""
	.align	16


//--------------------- .nv.shared._ZN10layer_norm31ln_parallel_residual_fwd_kernelINS_13Kernel_traitsIf13__nv_bfloat16S2_S2_fjLj5120ELj1ELj1ELj4ELj16ENS_18Kernel_traits_baseILj5120EfS2_S2_S2_fjLj128EEEEELb1ELb1ELb1EEEvNS_9FwdParamsE --------------------------
	.section	.nv.shared._ZN10layer_norm31ln_parallel_residual_fwd_kernelINS_13Kernel_traitsIf13__nv_bfloat16S2_S2_fjLj5120ELj1ELj1ELj4ELj16ENS_18Kernel_traits_baseILj5120EfS2_S2_S2_fjLj128EEEEELb1ELb1ELb1EEEvNS_9FwdParamsE,"aw",@nobits
	.sectionflags	@""
	.align	16


//--------------------- .nv.shared._ZN10layer_norm31ln_parallel_residual_fwd_kernelINS_13Kernel_traitsI13__nv_bfloat16S2_fS2_fjLj5120ELj1ELj1ELj4ELj16ENS_18Kernel_traits_baseILj5120ES2_S2_fS2_fjLj128EEEEELb0ELb0ELb0EEEvNS_9FwdParamsE --------------------------
	.section	.nv.shared._ZN10layer_norm31ln_parallel_residual_fwd_kernelINS_13Kernel_traitsI13__nv_bfloat16S2_fS2_fjLj5120ELj1ELj1ELj4ELj16ENS_18Kernel_traits_baseILj5120ES2_S2_fS2_fjLj128EEEEELb0ELb0ELb0EEEvNS_9FwdParamsE,"aw",@nobits
	.sectionflags	@""
	.align	16


//--------------------- .nv.shared._ZN10layer_norm31ln_parallel_residual_fwd_kernelINS_13Kernel_traitsI13__nv_bfloat16S2_fS2_fjLj5120ELj1ELj1ELj4ELj16ENS_18Kernel_traits_baseILj5120ES2_S2_fS2_fjLj128EEEEELb0ELb0ELb1EEEvNS_9FwdParamsE --------------------------
	.section	.nv.shared._ZN10layer_norm31ln_parallel_residual_fwd_kernelINS_13Kernel_traitsI13__nv_bfloat16S2_fS2_fjLj5120ELj1ELj1ELj4ELj16ENS_18Kernel_traits_baseILj5120ES2_S2_fS2_fjLj128EEEEELb0ELb0ELb1EEEvNS_9FwdParamsE,"aw",@nobits
	.sectionflags	@""
	.align	16


//--------------------- .nv.shared._ZN10layer_norm31ln_parallel_residual_fwd_kernelINS_13Kernel_traitsI13__nv_bfloat16S2_fS2_fjLj5120ELj1ELj1ELj4ELj16ENS_18Kernel_traits_baseILj5120ES2_S2_fS2_fjLj128EEEEELb0ELb1ELb0EEEvNS_9FwdParamsE --------------------------
	.section	.nv.shared._ZN10layer_norm31ln_parallel_residual_fwd_kernelINS_13Kernel_traitsI13__nv_bfloat16S2_fS2_fjLj5120ELj1ELj1ELj4ELj16ENS_18Kernel_traits_baseILj5120ES2_S2_fS2_fjLj128EEEEELb0ELb1ELb0EEEvNS_9FwdParamsE,"aw",@nobits
	.sectionflags	@""
	.align	16


//--------------------- .nv.shared._ZN10layer_norm31ln_parallel_residual_fwd_kernelINS_13Kernel_traitsI13__nv_bfloat16S2_fS2_fjLj5120ELj1ELj1ELj4ELj16ENS_18Kernel_traits_baseILj5120ES2_S2_fS2_fjLj128EEEEELb0ELb1ELb1EEEvNS_9FwdParamsE --------------------------
	.section	.nv.shared._ZN10layer_norm31ln_parallel_residual_fwd_kernelINS_13Kernel_traitsI13__nv_bfloat16S2_fS2_fjLj5120ELj1ELj1ELj4ELj16ENS_18Kernel_traits_baseILj5120ES2_S2_fS2_fjLj128EEEEELb0ELb1ELb1EEEvNS_9FwdParamsE,"aw",@nobits
	.sectionflags	@""
	.align	16


//--------------------- .nv.shared._ZN10layer_norm31ln_parallel_residual_fwd_kernelINS_13Kernel_traitsI13__nv_bfloat16S2_fS2_fjLj5120ELj1ELj1ELj4ELj16ENS_18Kernel_traits_baseILj5120ES2_S2_fS2_fjLj128EEEEELb1ELb0ELb0EEEvNS_9FwdParamsE --------------------------
	.section	.nv.shared._ZN10layer_norm31ln_parallel_residual_fwd_kernelINS_13Kernel_traitsI13__nv_bfloat16S2_fS2_fjLj5120ELj1ELj1ELj4ELj16ENS_18Kernel_traits_baseILj5120ES2_S2_fS2_fjLj128EEEEELb1ELb0ELb0EEEvNS_9FwdParamsE,"aw",@nobits
	.sectionflags	@""
	.align	16


//--------------------- .nv.shared._ZN10layer_norm31ln_parallel_residual_fwd_kernelINS_13Kernel_traitsI13__nv_bfloat16S2_fS2_fjLj5120ELj1ELj1ELj4ELj16ENS_18Kernel_traits_baseILj5120ES2_S2_fS2_fjLj128EEEEELb1ELb0ELb1EEEvNS_9FwdParamsE --------------------------
	.section	.nv.shared._ZN10layer_norm31ln_parallel_residual_fwd_kernelINS_13Kernel_traitsI13__nv_bfloat16S2_fS2_fjLj5120ELj1ELj1ELj4ELj16ENS_18Kernel_traits_baseILj5120ES2_S2_fS2_fjLj128EEEEELb1ELb0ELb1EEEvNS_9FwdParamsE,"aw",@nobits
	.sectionflags	@""
	.align	16


//--------------------- .nv.shared._ZN10layer_norm31ln_parallel_residual_fwd_kernelINS_13Kernel_traitsI13__nv_bfloat16S2_fS2_fjLj5120ELj1ELj1ELj4ELj16ENS_18Kernel_traits_baseILj5120ES2_S2_fS2_fjLj128EEEEELb1ELb1ELb0EEEvNS_9FwdParamsE --------------------------
	.section	.nv.shared._ZN10layer_norm31ln_parallel_residual_fwd_kernelINS_13Kernel_traitsI13__nv_bfloat16S2_fS2_fjLj5120ELj1ELj1ELj4ELj16ENS_18Kernel_traits_baseILj5120ES2_S2_fS2_fjLj128EEEEELb1ELb1ELb0EEEvNS_9FwdParamsE,"aw",@nobits
	.sectionflags	@""
	.align	16


//--------------------- .nv.shared._ZN10layer_norm31ln_parallel_residual_fwd_kernelINS_13Kernel_traitsI13__nv_bfloat16S2_fS2_fjLj5120ELj1ELj1ELj4ELj16ENS_18Kernel_traits_baseILj5120ES2_S2_fS2_fjLj128EEEEELb1ELb1ELb1EEEvNS_9FwdParamsE --------------------------
	.section	.nv.shared._ZN10layer_norm31ln_parallel_residual_fwd_kernelINS_13Kernel_traitsI13__nv_bfloat16S2_fS2_fjLj5120ELj1ELj1ELj4ELj16ENS_18Kernel_traits_baseILj5120ES2_S2_fS2_fjLj128EEEEELb1ELb1ELb1EEEvNS_9FwdParamsE,"aw",@nobits
	.sectionflags	@""
	.align	16


//--------------------- .nv.shared._ZN10layer_norm31ln_parallel_residual_fwd_kernelINS_13Kernel_traitsIf13__nv_bfloat16fS2_fjLj5120ELj1ELj1ELj4ELj16ENS_18Kernel_traits_baseILj5120EfS2_fS2_fjLj128EEEEELb0ELb0ELb0EEEvNS_9FwdParamsE --------------------------
	.section	.nv.shared._ZN10layer_norm31ln_parallel_residual_fwd_kernelINS_13Kernel_traitsIf13__nv_bfloat16fS2_fjLj5120ELj1ELj1ELj4ELj16ENS_18Kernel_traits_baseILj5120EfS2_fS2_fjLj128EEEEELb0ELb0ELb0EEEvNS_9FwdParamsE,"aw",@nobits
	.sectionflags	@""
	.align	16


//--------------------- .nv.shared._ZN10layer_norm31ln_parallel_residual_fwd_kernelINS_13Kernel_traitsIf13__nv_bfloat16fS2_fjLj5120ELj1ELj1ELj4ELj16ENS_18Kernel_traits_baseILj5120EfS2_fS2_fjLj128EEEEELb0ELb0ELb1EEEvNS_9FwdParamsE --------------------------
	.section	.nv.shared._ZN10layer_norm31ln_parallel_residual_fwd_kernelINS_13Kernel_traitsIf13__nv_bfloat16fS2_fjLj5120ELj1ELj1ELj4ELj16ENS_18Kernel_traits_baseILj5120EfS2_fS2_fjLj128EEEEELb0ELb0ELb1EEEvNS_9FwdParamsE,"aw",@nobits
	.sectionflags	@""
	.align	16


//--------------------- .nv.shared._ZN10layer_norm31ln_parallel_residual_fwd_kernelINS_13Kernel_traitsIf13__nv_bfloat16fS2_fjLj5120ELj1ELj1ELj4ELj16ENS_18Kernel_traits_baseILj5120EfS2_fS2_fjLj128EEEEELb0ELb1ELb0EEEvNS_9FwdParamsE --------------------------
	.section	.nv.shared._ZN10layer_norm31ln_parallel_residual_fwd_kernelINS_13Kernel_traitsIf13__nv_bfloat16fS2_fjLj5120ELj1ELj1ELj4ELj16ENS_18Kernel_traits_baseILj5120EfS2_fS2_fjLj128EEEEELb0ELb1ELb0EEEvNS_9FwdParamsE,"aw",@nobits
	.sectionflags	@""
	.align	16


//--------------------- .nv.shared._ZN10layer_norm31ln_parallel_residual_fwd_kernelINS_13Kernel_traitsIf13__nv_bfloat16fS2_fjLj5120ELj1ELj1ELj4ELj16ENS_18Kernel_traits_baseILj5120EfS2_fS2_fjLj128EEEEELb0ELb1ELb1EEEvNS_9FwdParamsE --------------------------
	.section	.nv.shared._ZN10layer_norm31ln_parallel_residual_fwd_kernelINS_13Kernel_traitsIf13__nv_bfloat16fS2_fjLj5120ELj1ELj1ELj4ELj16ENS_18Kernel_traits_baseILj5120EfS2_fS2_fjLj128EEEEELb0ELb1ELb1EEEvNS_9FwdParamsE,"aw",@nobits
	.sectionflags	@""
	.align	16


//--------------------- .nv.shared._ZN10layer_norm31ln_parallel_residual_fwd_kernelINS_13Kernel_traitsIf13__nv_bfloat16fS2_fjLj5120ELj1ELj1ELj4ELj16ENS_18Kernel_traits_baseILj5120EfS2_fS2_fjLj128EEEEELb1ELb0ELb0EEEvNS_9FwdParamsE --------------------------
	.section	.nv.shared._ZN10layer_norm31ln_parallel_residual_fwd_kernelINS_13Kernel_traitsIf13__nv_bfloat16fS2_fjLj5120ELj1ELj1ELj4ELj16ENS_18Kernel_traits_baseILj5120EfS2_fS2_fjLj128EEEEELb1ELb0ELb0EEEvNS_9FwdParamsE,"aw",@nobits
	.sectionflags	@""
	.align	16


//--------------------- .nv.shared._ZN10layer_norm31ln_parallel_residual_fwd_kernelINS_13Kernel_traitsIf13__nv_bfloat16fS2_fjLj5120ELj1ELj1ELj4ELj16ENS_18Kernel_traits_baseILj5120EfS2_fS2_fjLj128EEEEELb1ELb0ELb1EEEvNS_9FwdParamsE --------------------------
	.section	.nv.shared._ZN10layer_norm31ln_parallel_residual_fwd_kernelINS_13Kernel_traitsIf13__nv_bfloat16fS2_fjLj5120ELj1ELj1ELj4ELj16ENS_18Kernel_traits_baseILj5120EfS2_fS2_fjLj128EEEEELb1ELb0ELb1EEEvNS_9FwdParamsE,"aw",@nobits
	.sectionflags	@""
	.align	16


//--------------------- .nv.shared._ZN10layer_norm31ln_parallel_residual_fwd_kernelINS_13Kernel_traitsIf13__nv_bfloat16fS2_fjLj5120ELj1ELj1ELj4ELj16ENS_18Kernel_traits_baseILj5120EfS2_fS2_fjLj128EEEEELb1ELb1ELb0EEEvNS_9FwdParamsE --------------------------
	.section	.nv.shared._ZN10layer_norm31ln_parallel_residual_fwd_kernelINS_13Kernel_traitsIf13__nv_bfloat16fS2_fjLj5120ELj1ELj1ELj4ELj16ENS_18Kernel_traits_baseILj5120EfS2_fS2_fjLj128EEEEELb1ELb1ELb0EEEvNS_9FwdParamsE,"aw",@nobits
	.sectionflags	@""
	.align	16


//--------------------- .nv.shared._ZN10layer_norm31ln_parallel_residual_fwd_kernelINS_13Kernel_traitsIf13__nv_bfloat16fS2_fjLj5120ELj1ELj1ELj4ELj16ENS_18Kernel_traits_baseILj5120EfS2_fS2_fjLj128EEEEELb1ELb1ELb1EEEvNS_9FwdParamsE --------------------------
	.section	.nv.shared._ZN10layer_norm31ln_parallel_residual_fwd_kernelINS_13Kernel_traitsIf13__nv_bfloat16fS2_fjLj5120ELj1ELj1ELj4ELj16ENS_18Kernel_traits_baseILj5120EfS2_fS2_fjLj128EEEEELb1ELb1ELb1EEEvNS_9FwdParamsE,"aw",@nobits
	.sectionflags	@""
	.align	16


//--------------------- .nv.shared._ZN10layer_norm31ln_parallel_residual_fwd_kernelINS_13Kernel_traitsIf6__halfS2_S2_fjLj5120ELj1ELj1ELj4ELj16ENS_18Kernel_traits_baseILj5120EfS2_S2_S2_fjLj128EEEEELb0ELb0ELb0EEEvNS_9FwdParamsE --------------------------
	.section	.nv.shared._ZN10layer_norm31ln_parallel_residual_fwd_kernelINS_13Kernel_traitsIf6__halfS2_S2_fjLj5120ELj1ELj1ELj4ELj16ENS_18Kernel_traits_baseILj5120EfS2_S2_S2_fjLj128EEEEELb0ELb0ELb0EEEvNS_9FwdParamsE,"aw",@nobits
	.sectionflags	@""
	.align	16


//--------------------- .nv.shared._ZN10layer_norm31ln_parallel_residual_fwd_kernelINS_13Kernel_traitsIf6__halfS2_S2_fjLj5120ELj1ELj1ELj4ELj16ENS_18Kernel_traits_baseILj5120EfS2_S2_S2_fjLj128EEEEELb0ELb0ELb1EEEvNS_9FwdParamsE --------------------------
	.section	.nv.shared._ZN10layer_norm31ln_parallel_residual_fwd_kernelINS_13Kernel_traitsIf6__halfS2_S2_fjLj5120ELj1ELj1ELj4ELj16ENS_18Kernel_traits_baseILj5120EfS2_S2_S2_fjLj128EEEEELb0ELb0ELb1EEEvNS_9FwdParamsE,"aw",@nobits
	.sectionflags	@""
	.align	16


//--------------------- .nv.shared._ZN10layer_norm31ln_parallel_residual_fwd_kernelINS_13Kernel_traitsIf6__halfS2_S2_fjLj5120ELj1ELj1ELj4ELj16ENS_18Kernel_traits_baseILj5120EfS2_S2_S2_fjLj128EEEEELb0ELb1ELb0EEEvNS_9FwdParamsE --------------------------
	.section	.nv.shared._ZN10layer_norm31ln_parallel_residual_fwd_kernelINS_13Kernel_traitsIf6__halfS2_S2_fjLj5120ELj1ELj1ELj4ELj16ENS_18Kernel_traits_baseILj5120EfS2_S2_S2_fjLj128EEEEELb0ELb1ELb0EEEvNS_9FwdParamsE,"aw",@nobits
	.sectionflags	@""
	.align	16


//--------------------- .nv.shared._ZN10layer_norm31ln_parallel_residual_fwd_kernelINS_13Kernel_traitsIf6__halfS2_S2_fjLj5120ELj1ELj1ELj4ELj16ENS_18Kernel_traits_baseILj5120EfS2_S2_S2_fjLj128EEEEELb0ELb1ELb1EEEvNS_9FwdParamsE --------------------------
	.section	.nv.shared._ZN10layer_norm31ln_parallel_residual_fwd_kernelINS_13Kernel_traitsIf6__halfS2_S2_fjLj5120ELj1ELj1ELj4ELj16ENS_18Kernel_traits_baseILj5120EfS2_S2_S2_fjLj128EEEEELb0ELb1ELb1EEEvNS_9FwdParamsE,"aw",@nobits
	.sectionflags	@""
	.align	16


//--------------------- .nv.shared._ZN10layer_norm31ln_parallel_residual_fwd_kernelINS_13Kernel_traitsIf6__halfS2_S2_fjLj5120ELj1ELj1ELj4ELj16ENS_18Kernel_traits_baseILj5120EfS2_S2_S2_fjLj128EEEEELb1ELb0ELb0EEEvNS_9FwdParamsE --------------------------
	.section	.nv.shared._ZN10layer_norm31ln_parallel_residual_fwd_kernelINS_13Kernel_traitsIf6__halfS2_S2_fjLj5120ELj1ELj1ELj4ELj16ENS_18Kernel_traits_baseILj5120EfS2_S2_S2_fjLj128EEEEELb1ELb0ELb0EEEvNS_9FwdParamsE,"aw",@nobits
	.sectionflags	@""
	.align	16


//--------------------- .nv.shared._ZN10layer_norm31ln_parallel_residual_fwd_kernelINS_13Kernel_traitsIf6__halfS2_S2_fjLj5120ELj1ELj1ELj4ELj16ENS_18Kernel_traits_baseILj5120EfS2_S2_S2_fjLj128EEEEELb1ELb0ELb1EEEvNS_9FwdParamsE --------------------------
	.section	.nv.shared._ZN10layer_norm31ln_parallel_residual_fwd_kernelINS_13Kernel_traitsIf6__halfS2_S2_fjLj5120ELj1ELj1ELj4ELj16ENS_18Kernel_traits_baseILj5120EfS2_S2_S2_fjLj128EEEEELb1ELb0ELb1EEEvNS_9FwdParamsE,"aw",@nobits
	.sectionflags	@""
	.align	16


//--------------------- .nv.shared._ZN10layer_norm31ln_parallel_residual_fwd_kernelINS_13Kernel_traitsIf6__halfS2_S2_fjLj5120ELj1ELj1ELj4ELj16ENS_18Kernel_traits_baseILj5120EfS2_S2_S2_fjLj128EEEEELb1ELb1ELb0EEEvNS_9FwdParamsE --------------------------
	.section	.nv.shared._ZN10layer_norm31ln_parallel_residual_fwd_kernelINS_13Kernel_traitsIf6__halfS2_S2_fjLj5120ELj1ELj1ELj4ELj16ENS_18Kernel_traits_baseILj5120EfS2_S2_S2_fjLj128EEEEELb1ELb1ELb0EEEvNS_9FwdParamsE,"aw",@nobits
	.sectionflags	@""
	.align	16


//--------------------- .nv.shared._ZN10layer_norm31ln_parallel_residual_fwd_kernelINS_13Kernel_traitsIf6__halfS2_S2_fjLj5120ELj1ELj1ELj4ELj16ENS_18Kernel_traits_baseILj5120EfS2_S2_S2_fjLj128EEEEELb1ELb1ELb1EEEvNS_9FwdParamsE --------------------------
	.section	.nv.shared._ZN10layer_norm31ln_parallel_residual_fwd_kernelINS_13Kernel_traitsIf6__halfS2_S2_fjLj5120ELj1ELj1ELj4ELj16ENS_18Kernel_traits_baseILj5120EfS2_S2_S2_fjLj128EEEEELb1ELb1ELb1EEEvNS_9FwdParamsE,"aw",@nobits
	.sectionflags	@""
	.align	16


//--------------------- .nv.shared._ZN10layer_norm31ln_parallel_residual_fwd_kernelINS_13Kernel_traitsI6__halfS2_fS2_fjLj5120ELj1ELj1ELj4ELj16ENS_18Kernel_traits_baseILj5120ES2_S2_fS2_fjLj128EEEEELb0ELb0ELb0EEEvNS_9FwdParamsE --------------------------
	.section	.nv.shared._ZN10layer_norm31ln_parallel_residual_fwd_kernelINS_13Kernel_traitsI6__halfS2_fS2_fjLj5120ELj1ELj1ELj4ELj16ENS_18Kernel_traits_baseILj5120ES2_S2_fS2_fjLj128EEEEELb0ELb0ELb0EEEvNS_9FwdParamsE,"aw",@nobits
	.sectionflags	@""
	.align	16


//--------------------- .nv.shared._ZN10layer_norm31ln_parallel_residual_fwd_kernelINS_13Kernel_traitsI6__halfS2_fS2_fjLj5120ELj1ELj1ELj4ELj16ENS_18Kernel_traits_baseILj5120ES2_S2_fS2_fjLj128EEEEELb0ELb0ELb1EEEvNS_9FwdParamsE --------------------------
	.section	.nv.shared._ZN10layer_norm31ln_parallel_residual_fwd_kernelINS_13Kernel_traitsI6__halfS2_fS2_fjLj5120ELj1ELj1ELj4ELj16ENS_18Kernel_traits_baseILj5120ES2_S2_fS2_fjLj128EEEEELb0ELb0ELb1EEEvNS_9FwdParamsE,"aw",@nobits
	.sectionflags	@""
	.align	16


//--------------------- .nv.shared._ZN10layer_norm31ln_parallel_residual_fwd_kernelINS_13Kernel_traitsI6__halfS2_fS2_fjLj5120ELj1ELj1ELj4ELj16ENS_18Kernel_traits_baseILj5120ES2_S2_fS2_fjLj128EEEEELb0ELb1ELb0EEEvNS_9FwdParamsE --------------------------
	.section	.nv.shared._ZN10layer_norm31ln_parallel_residual_fwd_kernelINS_13Kernel_traitsI6__halfS2_fS2_fjLj5120ELj1ELj1ELj4ELj16ENS_18Kernel_traits_baseILj5120ES2_S2_fS2_fjLj128EEEEELb0ELb1ELb0EEEvNS_9FwdParamsE,"aw",@nobits
	.sectionflags	@""
	.align	16


//--------------------- .nv.shared._ZN10layer_norm31ln_parallel_residual_fwd_kernelINS_13Kernel_traitsI6__halfS2_fS2_fjLj5120ELj1ELj1ELj4ELj16ENS_18Kernel_traits_baseILj5120ES2_S2_fS2_fjLj128EEEEELb0ELb1ELb1EEEvNS_9FwdParamsE --------------------------
	.section	.nv.shared._ZN10layer_norm31ln_parallel_residual_fwd_kernelINS_13Kernel_traitsI6__halfS2_fS2_fjLj5120ELj1ELj1ELj4ELj16ENS_18Kernel_traits_baseILj5120ES2_S2_fS2_fjLj128EEEEELb0ELb1ELb1EEEvNS_9FwdParamsE,"aw",@nobits
	.sectionflags	@""
	.align	16


//--------------------- .nv.shared._ZN10layer_norm31ln_parallel_residual_fwd_kernelINS_13Kernel_traitsI6__halfS2_fS2_fjLj5120ELj1ELj1ELj4ELj16ENS_18Kernel_traits_baseILj5120ES2_S2_fS2_fjLj128EEEEELb1ELb0ELb0EEEvNS_9FwdParamsE --------------------------
	.section	.nv.shared._ZN10layer_norm31ln_parallel_residual_fwd_kernelINS_13Kernel_traitsI6__halfS2_fS2_fjLj5120ELj1ELj1ELj4ELj16ENS_18Kernel_traits_baseILj5120ES2_S2_fS2_fjLj128EEEEELb1ELb0ELb0EEEvNS_9FwdParamsE,"aw",@nobits
	.sectionflags	@""
	.align	16


//--------------------- .nv.shared._ZN10layer_norm31ln_parallel_residual_fwd_kernelINS_13Kernel_traitsI6__halfS2_fS2_fjLj5120ELj1ELj1ELj4ELj16ENS_18Kernel_traits_baseILj5120ES2_S2_fS2_fjLj128EEEEELb1ELb0ELb1EEEvNS_9FwdParamsE --------------------------
	.section	.nv.shared._ZN10layer_norm31ln_parallel_residual_fwd_kernelINS_13Kernel_traitsI6__halfS2_fS2_fjLj5120ELj1ELj1ELj4ELj16ENS_18Kernel_traits_baseILj5120ES2_S2_fS2_fjLj128EEEEELb1ELb0ELb1EEEvNS_9FwdParamsE,"aw",@nobits
	.sectionflags	@""
	.align	16


//--------------------- .nv.shared._ZN10layer_norm31ln_parallel_residual_fwd_kernelINS_13Kernel_traitsI6__halfS2_fS2_fjLj5120ELj1ELj1ELj4ELj16ENS_18Kernel_traits_baseILj5120ES2_S2_fS2_fjLj128EEEEELb1ELb1ELb0EEEvNS_9FwdParamsE --------------------------
	.section	.nv.shared._ZN10layer_norm31ln_parallel_residual_fwd_kernelINS_13Kernel_traitsI6__halfS2_fS2_fjLj5120ELj1ELj1ELj4ELj16ENS_18Kernel_traits_baseILj5120ES2_S2_fS2_fjLj128EEEEELb1ELb1ELb0EEEvNS_9FwdParamsE,"aw",@nobits
	.sectionflags	@""
	.align	16


//--------------------- .nv.shared._ZN10layer_norm31ln_parallel_residual_fwd_kernelINS_13Kernel_traitsI6__halfS2_fS2_fjLj5120ELj1ELj1ELj4ELj16ENS_18Kernel_traits_baseILj5120ES2_S2_fS2_fjLj128EEEEELb1ELb1ELb1EEEvNS_9FwdParamsE --------------------------
	.section	.nv.shared._ZN10layer_norm31ln_parallel_residual_fwd_kernelINS_13Kernel_traitsI6__halfS2_fS2_fjLj5120ELj1ELj1ELj4ELj16ENS_18Kernel_traits_baseILj5120ES2_S2_fS2_fjLj128EEEEELb1ELb1ELb1EEEvNS_9FwdParamsE,"aw",@nobits
	.sectionflags	@""
	.align	16


//--------------------- .nv.shared._ZN10layer_norm31ln_parallel_residual_fwd_kernelINS_13Kernel_traitsIf6__halffS2_fjLj5120ELj1ELj1ELj4ELj16ENS_18Kernel_traits_baseILj5120EfS2_fS2_fjLj128EEEEELb0ELb0ELb0EEEvNS_9FwdParamsE --------------------------
	.section	.nv.shared._ZN10layer_norm31ln_parallel_residual_fwd_kernelINS_13Kernel_traitsIf6__halffS2_fjLj5120ELj1ELj1ELj4ELj16ENS_18Kernel_traits_baseILj5120EfS2_fS2_fjLj128EEEEELb0ELb0ELb0EEEvNS_9FwdParamsE,"aw",@nobits
	.sectionflags	@""
	.align	16


//--------------------- .nv.shared._ZN10layer_norm31ln_parallel_residual_fwd_kernelINS_13Kernel_traitsIf6__halffS2_fjLj5120ELj1ELj1ELj4ELj16ENS_18Kernel_traits_baseILj5120EfS2_fS2_fjLj128EEEEELb0ELb0ELb1EEEvNS_9FwdParamsE --------------------------
	.section	.nv.shared._ZN10layer_norm31ln_parallel_residual_fwd_kernelINS_13Kernel_traitsIf6__halffS2_fjLj5120ELj1ELj1ELj4ELj16ENS_18Kernel_traits_baseILj5120EfS2_fS2_fjLj128EEEEELb0ELb0ELb1EEEvNS_9FwdParamsE,"aw",@nobits
	.sectionflags	@""
	.align	16


//--------------------- .nv.shared._ZN10layer_norm31ln_parallel_residual_fwd_kernelINS_13Kernel_traitsIf6__halffS2_fjLj5120ELj1ELj1ELj4ELj16ENS_18Kernel_traits_baseILj5120EfS2_fS2_fjLj128EEEEELb0ELb1ELb0EEEvNS_9FwdParamsE --------------------------
	.section	.nv.shared._ZN10layer_norm31ln_parallel_residual_fwd_kernelINS_13Kernel_traitsIf6__halffS2_fjLj5120ELj1ELj1ELj4ELj16ENS_18Kernel_traits_baseILj5120EfS2_fS2_fjLj128EEEEELb0ELb1ELb0EEEvNS_9FwdParamsE,"aw",@nobits
	.sectionflags	@""
	.align	16


//--------------------- .nv.shared._ZN10layer_norm31ln_parallel_residual_fwd_kernelINS_13Kernel_traitsIf6__halffS2_fjLj5120ELj1ELj1ELj4ELj16ENS_18Kernel_traits_baseILj5120EfS2_fS2_fjLj128EEEEELb0ELb1ELb1EEEvNS_9FwdParamsE --------------------------
	.section	.nv.shared._ZN10layer_norm31ln_parallel_residual_fwd_kernelINS_13Kernel_traitsIf6__halffS2_fjLj5120ELj1ELj1ELj4ELj16ENS_18Kernel_traits_baseILj5120EfS2_fS2_fjLj128EEEEELb0ELb1ELb1EEEvNS_9FwdParamsE,"aw",@nobits
	.sectionflags	@""
	.align	16


//--------------------- .nv.shared._ZN10layer_norm31ln_parallel_residual_fwd_kernelINS_13Kernel_traitsIf6__halffS2_fjLj5120ELj1ELj1ELj4ELj16ENS_18Kernel_traits_baseILj5120EfS2_fS2_fjLj128EEEEELb1ELb0ELb0EEEvNS_9FwdParamsE --------------------------
	.section	.nv.shared._ZN10layer_norm31ln_parallel_residual_fwd_kernelINS_13Kernel_traitsIf6__halffS2_fjLj5120ELj1ELj1ELj4ELj16ENS_18Kernel_traits_baseILj5120EfS2_fS2_fjLj128EEEEELb1ELb0ELb0EEEvNS_9FwdParamsE,"aw",@nobits
	.sectionflags	@""
	.align	16


//--------------------- .nv.shared._ZN10layer_norm31ln_parallel_residual_fwd_kernelINS_13Kernel_traitsIf6__halffS2_fjLj5120ELj1ELj1ELj4ELj16ENS_18Kernel_traits_baseILj5120EfS2_fS2_fjLj128EEEEELb1ELb0ELb1EEEvNS_9FwdParamsE --------------------------
	.section	.nv.shared._ZN10layer_norm31ln_parallel_residual_fwd_kernelINS_13Kernel_traitsIf6__halffS2_fjLj5120ELj1ELj1ELj4ELj16ENS_18Kernel_traits_baseILj5120EfS2_fS2_fjLj128EEEEELb1ELb0ELb1EEEvNS_9FwdParamsE,"aw",@nobits
	.sectionflags	@""
	.align	16


//--------------------- .nv.shared._ZN10layer_norm31ln_parallel_residual_fwd_kernelINS_13Kernel_traitsIf6__halffS2_fjLj5120ELj1ELj1ELj4ELj16ENS_18Kernel_traits_baseILj5120EfS2_fS2_fjLj128EEEEELb1ELb1ELb0EEEvNS_9FwdParamsE --------------------------
	.section	.nv.shared._ZN10layer_norm31ln_parallel_residual_fwd_kernelINS_13Kernel_traitsIf6__halffS2_fjLj5120ELj1ELj1ELj4ELj16ENS_18Kernel_traits_baseILj5120EfS2_fS2_fjLj128EEEEELb1ELb1ELb0EEEvNS_9FwdParamsE,"aw",@nobits
	.sectionflags	@""
	.align	16


//--------------------- .nv.shared._ZN10layer_norm31ln_parallel_residual_fwd_kernelINS_13Kernel_traitsIf6__halffS2_fjLj5120ELj1ELj1ELj4ELj16ENS_18Kernel_traits_baseILj5120EfS2_fS2_fjLj128EEEEELb1ELb1ELb1EEEvNS_9FwdParamsE --------------------------
	.section	.nv.shared._ZN10layer_norm31ln_parallel_residual_fwd_kernelINS_13Kernel_traitsIf6__halffS2_fjLj5120ELj1ELj1ELj4ELj16ENS_18Kernel_traits_baseILj5120EfS2_fS2_fjLj128EEEEELb1ELb1ELb1EEEvNS_9FwdParamsE,"aw",@nobits
	.sectionflags	@""
	.align	16


//--------------------- .nv.shared._ZN10layer_norm31ln_parallel_residual_fwd_kernelINS_13Kernel_traitsI6__halfffffjLj5120ELj1ELj1ELj4ELj16ENS_18Kernel_traits_baseILj5120ES2_ffffjLj128EEEEELb0ELb0ELb0EEEvNS_9FwdParamsE --------------------------
	.section	.nv.shared._ZN10layer_norm31ln_parallel_residual_fwd_kernelINS_13Kernel_traitsI6__halfffffjLj5120ELj1ELj1ELj4ELj16ENS_18Kernel_traits_baseILj5120ES2_ffffjLj128EEEEELb0ELb0ELb0EEEvNS_9FwdParamsE,"aw",@nobits
	.sectionflags	@""
	.align	16


//--------------------- .nv.shared._ZN10layer_norm31ln_parallel_residual_fwd_kernelINS_13Kernel_traitsI6__halfffffjLj5120ELj1ELj1ELj4ELj16ENS_18Kernel_traits_baseILj5120ES2_ffffjLj128EEEEELb0ELb0ELb1EEEvNS_9FwdParamsE --------------------------
	.section	.nv.shared._ZN10layer_norm31ln_parallel_residual_fwd_kernelINS_13Kernel_traitsI6__halfffffjLj5120ELj1ELj1ELj4ELj16ENS_18Kernel_traits_baseILj5120ES2_ffffjLj128EEEEELb0ELb0ELb1EEEvNS_9FwdParamsE,"aw",@nobits
	.sectionflags	@""
	.align	16


//--------------------- .nv.shared._ZN10layer_norm31ln_parallel_residual_fwd_kernelINS_13Kernel_traitsI6__halfffffjLj5120ELj1ELj1ELj4ELj16ENS_18Kernel_traits_baseILj5120ES2_ffffjLj128EEEEELb0ELb1ELb0EEEvNS_9FwdParamsE --------------------------
	.section	.nv.shared._ZN10layer_norm31ln_parallel_residual_fwd_kernelINS_13Kernel_traitsI6__halfffffjLj5120ELj1ELj1ELj4ELj16ENS_18Kernel_traits_baseILj5120ES2_ffffjLj128EEEEELb0ELb1ELb0EEEvNS_9FwdParamsE,"aw",@nobits
	.sectionflags	@""
	.align	16


//--------------------- .nv.shared._ZN10layer_norm31ln_parallel_residual_fwd_kernelINS_13Kernel_traitsI6__halfffffjLj5120ELj1ELj1ELj4ELj16ENS_18Kernel_traits_baseILj5120ES2_ffffjLj128EEEEELb0ELb1ELb1EEEvNS_9FwdParamsE --------------------------
	.section	.nv.shared._ZN10layer_norm31ln_parallel_residual_fwd_kernelINS_13Kernel_traitsI6__halfffffjLj5120ELj1ELj1ELj4ELj16ENS_18Kernel_traits_baseILj5120ES2_ffffjLj128EEEEELb0ELb1ELb1EEEvNS_9FwdParamsE,"aw",@nobits
	.sectionflags	@""
	.align	16


//--------------------- .nv.shared._ZN10layer_norm31ln_parallel_residual_fwd_kernelINS_13Kernel_traitsI6__halfffffjLj5120ELj1ELj1ELj4ELj16ENS_18Kernel_traits_baseILj5120ES2_ffffjLj128EEEEELb1ELb0ELb0EEEvNS_9FwdParamsE --------------------------
	.section	.nv.shared._ZN10layer_norm31ln_parallel_residual_fwd_kernelINS_13Kernel_traitsI6__halfffffjLj5120ELj1ELj1ELj4ELj16ENS_18Kernel_traits_baseILj5120ES2_ffffjLj128EEEEELb1ELb0ELb0EEEvNS_9FwdParamsE,"aw",@nobits
	.sectionflags	@""
	.align	16


//--------------------- .nv.shared._ZN10layer_norm31ln_parallel_residual_fwd_kernelINS_13Kernel_traitsI6__halfffffjLj5120ELj1ELj1ELj4ELj16ENS_18Kernel_traits_baseILj5120ES2_ffffjLj128EEEEELb1ELb0ELb1EEEvNS_9FwdParamsE --------------------------
	.section	.nv.shared._ZN10layer_norm31ln_parallel_residual_fwd_kernelINS_13Kernel_traitsI6__halfffffjLj5120ELj1ELj1ELj4ELj16ENS_18Kernel_traits_baseILj5120ES2_ffffjLj128EEEEELb1ELb0ELb1EEEvNS_9FwdParamsE,"aw",@nobits
	.sectionflags	@""
	.align	16


//--------------------- .nv.shared._ZN10layer_norm31ln_parallel_residual_fwd_kernelINS_13Kernel_traitsI6__halfffffjLj5120ELj1ELj1ELj4ELj16ENS_18Kernel_traits_baseILj5120ES2_ffffjLj128EEEEELb1ELb1ELb0EEEvNS_9FwdParamsE --------------------------
	.section	.nv.shared._ZN10layer_norm31ln_parallel_residual_fwd_kernelINS_13Kernel_traitsI6__halfffffjLj5120ELj1ELj1ELj4ELj16ENS_18Kernel_traits_baseILj5120ES2_ffffjLj128EEEEELb1ELb1ELb0EEEvNS_9FwdParamsE,"aw",@nobits
	.sectionflags	@""
	.align	16


//--------------------- .nv.shared._ZN10layer_norm31ln_parallel_residual_fwd_kernelINS_13Kernel_traitsI6__halfffffjLj5120ELj1ELj1ELj4ELj16ENS_18Kernel_traits_baseILj5120ES2_ffffjLj128EEEEELb1ELb1ELb1EEEvNS_9FwdParamsE --------------------------
	.section	.nv.shared._ZN10layer_norm31ln_parallel_residual_fwd_kernelINS_13Kernel_traitsI6__halfffffjLj5120ELj1ELj1ELj4ELj16ENS_18Kernel_traits_baseILj5120ES2_ffffjLj128EEEEELb1ELb1ELb1EEEvNS_9FwdParamsE,"aw",@nobits
	.sectionflags	@""
	.align	16


//--------------------- .nv.shared._ZN10layer_norm31ln_parallel_residual_fwd_kernelINS_13Kernel_traitsIfffffjLj5120ELj1ELj1ELj4ELj16ENS_18Kernel_traits_baseILj5120EfffffjLj128EEEEELb0ELb0ELb0EEEvNS_9FwdParamsE --------------------------
	.section	.nv.shared._ZN10layer_norm31ln_parallel_residual_fwd_kernelINS_13Kernel_traitsIfffffjLj5120ELj1ELj1ELj4ELj16ENS_18Kernel_traits_baseILj5120EfffffjLj128EEEEELb0ELb0ELb0EEEvNS_9FwdParamsE,"aw",@nobits
	.sectionflags	@""
	.align	16


//--------------------- .nv.shared._ZN10layer_norm31ln_parallel_residual_fwd_kernelINS_13Kernel_traitsIfffffjLj5120ELj1ELj1ELj4ELj16ENS_18Kernel_traits_baseILj5120EfffffjLj128EEEEELb0ELb0ELb1EEEvNS_9FwdParamsE --------------------------
	.section	.nv.shared._ZN10layer_norm31ln_parallel_residual_fwd_kernelINS_13Kernel_traitsIfffffjLj5120ELj1ELj1ELj4ELj16ENS_18Kernel_traits_baseILj5120EfffffjLj128EEEEELb0ELb0ELb1EEEvNS_9FwdParamsE,"aw",@nobits
	.sectionflags	@""
	.align	16


//--------------------- .nv.shared._ZN10layer_norm31ln_parallel_residual_fwd_kernelINS_13Kernel_traitsIfffffjLj5120ELj1ELj1ELj4ELj16ENS_18Kernel_traits_baseILj5120EfffffjLj128EEEEELb0ELb1ELb0EEEvNS_9FwdParamsE --------------------------
	.section	.nv.shared._ZN10layer_norm31ln_parallel_residual_fwd_kernelINS_13Kernel_traitsIfffffjLj5120ELj1ELj1ELj4ELj16ENS_18Kernel_traits_baseILj5120EfffffjLj128EEEEELb0ELb1ELb0EEEvNS_9FwdParamsE,"aw",@nobits
	.sectionflags	@""
	.align	16


//--------------------- .nv.shared._ZN10layer_norm31ln_parallel_residual_fwd_kernelINS_13Kernel_traitsIfffffjLj5120ELj1ELj1ELj4ELj16ENS_18Kernel_traits_baseILj5120EfffffjLj128EEEEELb0ELb1ELb1EEEvNS_9FwdParamsE --------------------------
	.section	.nv.shared._ZN10layer_norm31ln_parallel_residual_fwd_kernelINS_13Kernel_traitsIfffffjLj5120ELj1ELj1ELj4ELj16ENS_18Kernel_traits_baseILj5120EfffffjLj128EEEEELb0ELb1ELb1EEEvNS_9FwdParamsE,"aw",@nobits
	.sectionflags	@""
	.align	16


//--------------------- .nv.shared._ZN10layer_norm31ln_parallel_residual_fwd_kernelINS_13Kernel_traitsIfffffjLj5120ELj1ELj1ELj4ELj16ENS_18Kernel_traits_baseILj5120EfffffjLj128EEEEELb1ELb0ELb0EEEvNS_9FwdParamsE --------------------------
	.section	.nv.shared._ZN10layer_norm31ln_parallel_residual_fwd_kernelINS_13Kernel_traitsIfffffjLj5120ELj1ELj1ELj4ELj16ENS_18Kernel_traits_baseILj5120EfffffjLj128EEEEELb1ELb0ELb0EEEvNS_9FwdParamsE,"aw",@nobits
	.sectionflags	@""
	.align	16


//--------------------- .nv.shared._ZN10layer_norm31ln_parallel_residual_fwd_kernelINS_13Kernel_traitsIfffffjLj5120ELj1ELj1ELj4ELj16ENS_18Kernel_traits_baseILj5120EfffffjLj128EEEEELb1ELb0ELb1EEEvNS_9FwdParamsE --------------------------
	.section	.nv.shared._ZN10layer_norm31ln_parallel_residual_fwd_kernelINS_13Kernel_traitsIfffffjLj5120ELj1ELj1ELj4ELj16ENS_18Kernel_traits_baseILj5120EfffffjLj128EEEEELb1ELb0ELb1EEEvNS_9FwdParamsE,"aw",@nobits
	.sectionflags	@""
	.align	16


//--------------------- .nv.shared._ZN10layer_norm31ln_parallel_residual_fwd_kernelINS_13Kernel_traitsIfffffjLj5120ELj1ELj1ELj4ELj16ENS_18Kernel_traits_baseILj5120EfffffjLj128EEEEELb1ELb1ELb0EEEvNS_9FwdParamsE --------------------------
	.section	.nv.shared._ZN10layer_norm31ln_parallel_residual_fwd_kernelINS_13Kernel_traitsIfffffjLj5120ELj1ELj1ELj4ELj16ENS_18Kernel_traits_baseILj5120EfffffjLj128EEEEELb1ELb1ELb0EEEvNS_9FwdParamsE,"aw",@nobits
	.sectionflags	@""
	.align	16


//--------------------- .nv.shared._ZN10layer_norm31ln_parallel_residual_fwd_kernelINS_13Kernel_traitsIfffffjLj5120ELj1ELj1ELj4ELj16ENS_18Kernel_traits_baseILj5120EfffffjLj128EEEEELb1ELb1ELb1EEEvNS_9FwdParamsE --------------------------
	.section	.nv.shared._ZN10layer_norm31ln_parallel_residual_fwd_kernelINS_13Kernel_traitsIfffffjLj5120ELj1ELj1ELj4ELj16ENS_18Kernel_traits_baseILj5120EfffffjLj128EEEEELb1ELb1ELb1EEEvNS_9FwdParamsE,"aw",@nobits
	.sectionflags	@""
	.align	16
